	.target	sm_80

	.elftype	@"ET_EXEC"


//--------------------- .note.nv.tkinfo           --------------------------
	.section	.note.nv.tkinfo,"",@"SHT_NOTE"
	.sectionflags	@"SHF_NOTE_NV_TKINFO"
	.tkinfo
        /*0018*/ 	.word	0x00000002
        /*0030*/ 	.string	""
        /*0030*/ 	.string	"ptxas"
        /*0030*/ 	.string	"Cuda compilation tools, release 13.0, V13.0.88"
        /*0030*/ 	.string	"Build cuda_13.0.r13.0/compiler.36424714_0"
        /*0030*/ 	.string	"-arch sm_80 -m 64 "



//--------------------- .note.nv.cuinfo           --------------------------
	.section	.note.nv.cuinfo,"",@"SHT_NOTE"
	.sectionflags	@"SHF_NOTE_NV_CUINFO"
        /*0018*/ 	.short	0x0002
        /*001a*/ 	.short	0x0050
        /*001c*/ 	.short	0x0082
	.zero		2


//--------------------- .nv.info                  --------------------------
	.section	.nv.info,"",@"SHT_CUDA_INFO"
	.align	4


	//----- nvinfo : EIATTR_REGCOUNT
	.align		4
        /*0000*/ 	.byte	0x04, 0x2f
        /*0002*/ 	.short	(.L_10 - .L_9)
	.align		4
.L_9:
        /*0004*/ 	.word	index@(_ZN10layer_norm31ln_parallel_residual_fwd_kernelINS_13Kernel_traitsIfffffjLj4096ELj1ELj1ELj4ELj16ENS_18Kernel_traits_baseILj4096EfffffjLj128EEEEELb1ELb1ELb1EEEvNS_9FwdParamsE)
        /*0008*/ 	.word	0x000000a7


	//----- nvinfo : EIATTR_FRAME_SIZE
	.align		4
.L_10:
        /*000c*/ 	.byte	0x04, 0x11
        /*000e*/ 	.short	(.L_12 - .L_11)
	.align		4
.L_11:
        /*0010*/ 	.word	index@($__internal_79_$__cuda_sm70_shflsync_bfly_p)
        /*0014*/ 	.word	0x00000000


	//----- nvinfo : EIATTR_FRAME_SIZE
	.align		4
.L_12:
        /*0018*/ 	.byte	0x04, 0x11
        /*001a*/ 	.short	(.L_14 - .L_13)
	.align		4
.L_13:
        /*001c*/ 	.word	index@(_ZN10layer_norm31ln_parallel_residual_fwd_kernelINS_13Kernel_traitsIfffffjLj4096ELj1ELj1ELj4ELj16ENS_18Kernel_traits_baseILj4096EfffffjLj128EEEEELb1ELb1ELb1EEEvNS_9FwdParamsE)
        /*0020*/ 	.word	0x00000000


	//----- nvinfo : EIATTR_REGCOUNT
	.align		4
.L_14:
        /*0024*/ 	.byte	0x04, 0x2f
        /*0026*/ 	.short	(.L_16 - .L_15)
	.align		4
.L_15:
        /*0028*/ 	.word	index@(_ZN10layer_norm31ln_parallel_residual_fwd_kernelINS_13Kernel_traitsIfffffjLj4096ELj1ELj1ELj4ELj16ENS_18Kernel_traits_baseILj4096EfffffjLj128EEEEELb1ELb1ELb0EEEvNS_9FwdParamsE)
        /*002c*/ 	.word	0x00000099


	//----- nvinfo : EIATTR_FRAME_SIZE
	.align		4
.L_16:
        /*0030*/ 	.byte	0x04, 0x11
        /*0032*/ 	.short	(.L_18 - .L_17)
	.align		4
.L_17:
        /*0034*/ 	.word	index@($__internal_78_$__cuda_sm70_shflsync_bfly_p)
        /*0038*/ 	.word	0x00000000


	//----- nvinfo : EIATTR_FRAME_SIZE
	.align		4
.L_18:
        /*003c*/ 	.byte	0x04, 0x11
        /*003e*/ 	.short	(.L_20 - .L_19)
	.align		4
.L_19:
        /*0040*/ 	.word	index@(_ZN10layer_norm31ln_parallel_residual_fwd_kernelINS_13Kernel_traitsIfffffjLj4096ELj1ELj1ELj4ELj16ENS_18Kernel_traits_baseILj4096EfffffjLj128EEEEELb1ELb1ELb0EEEvNS_9FwdParamsE)
        /*0044*/ 	.word	0x00000000


	//----- nvinfo : EIATTR_REGCOUNT
	.align		4
.L_20:
        /*0048*/ 	.byte	0x04, 0x2f
        /*004a*/ 	.short	(.L_22 - .L_21)
	.align		4
.L_21:
        /*004c*/ 	.word	index@(_ZN10layer_norm31ln_parallel_residual_fwd_kernelINS_13Kernel_traitsIfffffjLj4096ELj1ELj1ELj4ELj16ENS_18Kernel_traits_baseILj4096EfffffjLj128EEEEELb1ELb0ELb1EEEvNS_9FwdParamsE)
        /*0050*/ 	.word	0x000000ff


	//----- nvinfo : EIATTR_FRAME_SIZE
	.align		4
.L_22:
        /*0054*/ 	.byte	0x04, 0x11
        /*0056*/ 	.short	(.L_24 - .L_23)
	.align		4
.L_23:
        /*0058*/ 	.word	index@($__internal_77_$__cuda_sm70_shflsync_bfly_p)
        /*005c*/ 	.word	0x00000000


	//----- nvinfo : EIATTR_FRAME_SIZE
	.align		4
.L_24:
        /*0060*/ 	.byte	0x04, 0x11
        /*0062*/ 	.short	(.L_26 - .L_25)
	.align		4
.L_25:
        /*0064*/ 	.word	index@(_ZN10layer_norm31ln_parallel_residual_fwd_kernelINS_13Kernel_traitsIfffffjLj4096ELj1ELj1ELj4ELj16ENS_18Kernel_traits_baseILj4096EfffffjLj128EEEEELb1ELb0ELb1EEEvNS_9FwdParamsE)
        /*0068*/ 	.word	0x00000000


	//----- nvinfo : EIATTR_REGCOUNT
	.align		4
.L_26:
        /*006c*/ 	.byte	0x04, 0x2f
        /*006e*/ 	.short	(.L_28 - .L_27)
	.align		4
.L_27:
        /*0070*/ 	.word	index@(_ZN10layer_norm31ln_parallel_residual_fwd_kernelINS_13Kernel_traitsIfffffjLj4096ELj1ELj1ELj4ELj16ENS_18Kernel_traits_baseILj4096EfffffjLj128EEEEELb1ELb0ELb0EEEvNS_9FwdParamsE)
        /*0074*/ 	.word	0x000000e4


	//----- nvinfo : EIATTR_FRAME_SIZE
	.align		4
.L_28:
        /*0078*/ 	.byte	0x04, 0x11
        /*007a*/ 	.short	(.L_30 - .L_29)
	.align		4
.L_29:
        /*007c*/ 	.word	index@($__internal_76_$__cuda_sm70_shflsync_bfly_p)
        /*0080*/ 	.word	0x00000000


	//----- nvinfo : EIATTR_FRAME_SIZE
	.align		4
.L_30:
        /*0084*/ 	.byte	0x04, 0x11
        /*0086*/ 	.short	(.L_32 - .L_31)
	.align		4
.L_31:
        /*0088*/ 	.word	index@(_ZN10layer_norm31ln_parallel_residual_fwd_kernelINS_13Kernel_traitsIfffffjLj4096ELj1ELj1ELj4ELj16ENS_18Kernel_traits_baseILj4096EfffffjLj128EEEEELb1ELb0ELb0EEEvNS_9FwdParamsE)
        /*008c*/ 	.word	0x00000000


	//----- nvinfo : EIATTR_REGCOUNT
	.align		4
.L_32:
        /*0090*/ 	.byte	0x04, 0x2f
        /*0092*/ 	.short	(.L_34 - .L_33)
	.align		4
.L_33:
        /*0094*/ 	.word	index@(_ZN10layer_norm31ln_parallel_residual_fwd_kernelINS_13Kernel_traitsIfffffjLj4096ELj1ELj1ELj4ELj16ENS_18Kernel_traits_baseILj4096EfffffjLj128EEEEELb0ELb1ELb1EEEvNS_9FwdParamsE)
        /*0098*/ 	.word	0x000000a8


	//----- nvinfo : EIATTR_FRAME_SIZE
	.align		4
.L_34:
        /*009c*/ 	.byte	0x04, 0x11
        /*009e*/ 	.short	(.L_36 - .L_35)
	.align		4
.L_35:
        /*00a0*/ 	.word	index@($__internal_75_$__cuda_sm70_shflsync_bfly_p)
        /*00a4*/ 	.word	0x00000000


	//----- nvinfo : EIATTR_FRAME_SIZE
	.align		4
.L_36:
        /*00a8*/ 	.byte	0x04, 0x11
        /*00aa*/ 	.short	(.L_38 - .L_37)
	.align		4
.L_37:
        /*00ac*/ 	.word	index@(_ZN10layer_norm31ln_parallel_residual_fwd_kernelINS_13Kernel_traitsIfffffjLj4096ELj1ELj1ELj4ELj16ENS_18Kernel_traits_baseILj4096EfffffjLj128EEEEELb0ELb1ELb1EEEvNS_9FwdParamsE)
        /*00b0*/ 	.word	0x00000000


	//----- nvinfo : EIATTR_REGCOUNT
	.align		4
.L_38:
        /*00b4*/ 	.byte	0x04, 0x2f
        /*00b6*/ 	.short	(.L_40 - .L_39)
	.align		4
.L_39:
        /*00b8*/ 	.word	index@(_ZN10layer_norm31ln_parallel_residual_fwd_kernelINS_13Kernel_traitsIfffffjLj4096ELj1ELj1ELj4ELj16ENS_18Kernel_traits_baseILj4096EfffffjLj128EEEEELb0ELb1ELb0EEEvNS_9FwdParamsE)
        /*00bc*/ 	.word	0x00000080


	//----- nvinfo : EIATTR_FRAME_SIZE
	.align		4
.L_40:
        /*00c0*/ 	.byte	0x04, 0x11
        /*00c2*/ 	.short	(.L_42 - .L_41)
	.align		4
.L_41:
        /*00c4*/ 	.word	index@($__internal_74_$__cuda_sm70_shflsync_bfly_p)
        /*00c8*/ 	.word	0x00000000


	//----- nvinfo : EIATTR_FRAME_SIZE
	.align		4
.L_42:
        /*00cc*/ 	.byte	0x04, 0x11
        /*00ce*/ 	.short	(.L_44 - .L_43)
	.align		4
.L_43:
        /*00d0*/ 	.word	index@(_ZN10layer_norm31ln_parallel_residual_fwd_kernelINS_13Kernel_traitsIfffffjLj4096ELj1ELj1ELj4ELj16ENS_18Kernel_traits_baseILj4096EfffffjLj128EEEEELb0ELb1ELb0EEEvNS_9FwdParamsE)
        /*00d4*/ 	.word	0x00000000


	//----- nvinfo : EIATTR_REGCOUNT
	.align		4
.L_44:
        /*00d8*/ 	.byte	0x04, 0x2f
        /*00da*/ 	.short	(.L_46 - .L_45)
	.align		4
.L_45:
        /*00dc*/ 	.word	index@(_ZN10layer_norm31ln_parallel_residual_fwd_kernelINS_13Kernel_traitsIfffffjLj4096ELj1ELj1ELj4ELj16ENS_18Kernel_traits_baseILj4096EfffffjLj128EEEEELb0ELb0ELb1EEEvNS_9FwdParamsE)
        /*00e0*/ 	.word	0x000000d8


	//----- nvinfo : EIATTR_FRAME_SIZE
	.align		4
.L_46:
        /*00e4*/ 	.byte	0x04, 0x11
        /*00e6*/ 	.short	(.L_48 - .L_47)
	.align		4
.L_47:
        /*00e8*/ 	.word	index@($__internal_73_$__cuda_sm70_shflsync_bfly_p)
        /*00ec*/ 	.word	0x00000000


	//----- nvinfo : EIATTR_FRAME_SIZE
	.align		4
.L_48:
        /*00f0*/ 	.byte	0x04, 0x11
        /*00f2*/ 	.short	(.L_50 - .L_49)
	.align		4
.L_49:
        /*00f4*/ 	.word	index@(_ZN10layer_norm31ln_parallel_residual_fwd_kernelINS_13Kernel_traitsIfffffjLj4096ELj1ELj1ELj4ELj16ENS_18Kernel_traits_baseILj4096EfffffjLj128EEEEELb0ELb0ELb1EEEvNS_9FwdParamsE)
        /*00f8*/ 	.word	0x00000000


	//----- nvinfo : EIATTR_REGCOUNT
	.align		4
.L_50:
        /*00fc*/ 	.byte	0x04, 0x2f
        /*00fe*/ 	.short	(.L_52 - .L_51)
	.align		4
.L_51:
        /*0100*/ 	.word	index@(_ZN10layer_norm31ln_parallel_residual_fwd_kernelINS_13Kernel_traitsIfffffjLj4096ELj1ELj1ELj4ELj16ENS_18Kernel_traits_baseILj4096EfffffjLj128EEEEELb0ELb0ELb0EEEvNS_9FwdParamsE)
        /*0104*/ 	.word	0x000000c6


	//----- nvinfo : EIATTR_FRAME_SIZE
	.align		4
.L_52:
        /*0108*/ 	.byte	0x04, 0x11
        /*010a*/ 	.short	(.L_54 - .L_53)
	.align		4
.L_53:
        /*010c*/ 	.word	index@($__internal_72_$__cuda_sm70_shflsync_bfly_p)
        /*0110*/ 	.word	0x00000000


	//----- nvinfo : EIATTR_FRAME_SIZE
	.align		4
.L_54:
        /*0114*/ 	.byte	0x04, 0x11
        /*0116*/ 	.short	(.L_56 - .L_55)
	.align		4
.L_55:
        /*0118*/ 	.word	index@(_ZN10layer_norm31ln_parallel_residual_fwd_kernelINS_13Kernel_traitsIfffffjLj4096ELj1ELj1ELj4ELj16ENS_18Kernel_traits_baseILj4096EfffffjLj128EEEEELb0ELb0ELb0EEEvNS_9FwdParamsE)
        /*011c*/ 	.word	0x00000000


	//----- nvinfo : EIATTR_REGCOUNT
	.align		4
.L_56:
        /*0120*/ 	.byte	0x04, 0x2f
        /*0122*/ 	.short	(.L_58 - .L_57)
	.align		4
.L_57:
        /*0124*/ 	.word	index@(_ZN10layer_norm31ln_parallel_residual_fwd_kernelINS_13Kernel_traitsI6__halfffffjLj4096ELj1ELj1ELj4ELj16ENS_18Kernel_traits_baseILj4096ES2_ffffjLj128EEEEELb1ELb1ELb1EEEvNS_9FwdParamsE)
        /*0128*/ 	.word	0x000000a7


	//----- nvinfo : EIATTR_FRAME_SIZE
	.align		4
.L_58:
        /*012c*/ 	.byte	0x04, 0x11
        /*012e*/ 	.short	(.L_60 - .L_59)
	.align		4
.L_59:
        /*0130*/ 	.word	index@($__internal_71_$__cuda_sm70_shflsync_bfly_p)
        /*0134*/ 	.word	0x00000000


	//----- nvinfo : EIATTR_FRAME_SIZE
	.align		4
.L_60:
        /*0138*/ 	.byte	0x04, 0x11
        /*013a*/ 	.short	(.L_62 - .L_61)
	.align		4
.L_61:
        /*013c*/ 	.word	index@(_ZN10layer_norm31ln_parallel_residual_fwd_kernelINS_13Kernel_traitsI6__halfffffjLj4096ELj1ELj1ELj4ELj16ENS_18Kernel_traits_baseILj4096ES2_ffffjLj128EEEEELb1ELb1ELb1EEEvNS_9FwdParamsE)
        /*0140*/ 	.word	0x00000000


	//----- nvinfo : EIATTR_REGCOUNT
	.align		4
.L_62:
        /*0144*/ 	.byte	0x04, 0x2f
        /*0146*/ 	.short	(.L_64 - .L_63)
	.align		4
.L_63:
        /*0148*/ 	.word	index@(_ZN10layer_norm31ln_parallel_residual_fwd_kernelINS_13Kernel_traitsI6__halfffffjLj4096ELj1ELj1ELj4ELj16ENS_18Kernel_traits_baseILj4096ES2_ffffjLj128EEEEELb1ELb1ELb0EEEvNS_9FwdParamsE)
        /*014c*/ 	.word	0x00000097


	//----- nvinfo : EIATTR_FRAME_SIZE
	.align		4
.L_64:
        /*0150*/ 	.byte	0x04, 0x11
        /*0152*/ 	.short	(.L_66 - .L_65)
	.align		4
.L_65:
        /*0154*/ 	.word	index@($__internal_70_$__cuda_sm70_shflsync_bfly_p)
        /*0158*/ 	.word	0x00000000


	//----- nvinfo : EIATTR_FRAME_SIZE
	.align		4
.L_66:
        /*015c*/ 	.byte	0x04, 0x11
        /*015e*/ 	.short	(.L_68 - .L_67)
	.align		4
.L_67:
        /*0160*/ 	.word	index@(_ZN10layer_norm31ln_parallel_residual_fwd_kernelINS_13Kernel_traitsI6__halfffffjLj4096ELj1ELj1ELj4ELj16ENS_18Kernel_traits_baseILj4096ES2_ffffjLj128EEEEELb1ELb1ELb0EEEvNS_9FwdParamsE)
        /*0164*/ 	.word	0x00000000


	//----- nvinfo : EIATTR_REGCOUNT
	.align		4
.L_68:
        /*0168*/ 	.byte	0x04, 0x2f
        /*016a*/ 	.short	(.L_70 - .L_69)
	.align		4
.L_69:
        /*016c*/ 	.word	index@(_ZN10layer_norm31ln_parallel_residual_fwd_kernelINS_13Kernel_traitsI6__halfffffjLj4096ELj1ELj1ELj4ELj16ENS_18Kernel_traits_baseILj4096ES2_ffffjLj128EEEEELb1ELb0ELb1EEEvNS_9FwdParamsE)
        /*0170*/ 	.word	0x000000ff


	//----- nvinfo : EIATTR_FRAME_SIZE
	.align		4
.L_70:
        /*0174*/ 	.byte	0x04, 0x11
        /*0176*/ 	.short	(.L_72 - .L_71)
	.align		4
.L_71:
        /*0178*/ 	.word	index@($__internal_69_$__cuda_sm70_shflsync_bfly_p)
        /*017c*/ 	.word	0x00000000


	//----- nvinfo : EIATTR_FRAME_SIZE
	.align		4
.L_72:
        /*0180*/ 	.byte	0x04, 0x11
        /*0182*/ 	.short	(.L_74 - .L_73)
	.align		4
.L_73:
        /*0184*/ 	.word	index@(_ZN10layer_norm31ln_parallel_residual_fwd_kernelINS_13Kernel_traitsI6__halfffffjLj4096ELj1ELj1ELj4ELj16ENS_18Kernel_traits_baseILj4096ES2_ffffjLj128EEEEELb1ELb0ELb1EEEvNS_9FwdParamsE)
        /*0188*/ 	.word	0x00000000


	//----- nvinfo : EIATTR_REGCOUNT
	.align		4
.L_74:
        /*018c*/ 	.byte	0x04, 0x2f
        /*018e*/ 	.short	(.L_76 - .L_75)
	.align		4
.L_75:
        /*0190*/ 	.word	index@(_ZN10layer_norm31ln_parallel_residual_fwd_kernelINS_13Kernel_traitsI6__halfffffjLj4096ELj1ELj1ELj4ELj16ENS_18Kernel_traits_baseILj4096ES2_ffffjLj128EEEEELb1ELb0ELb0EEEvNS_9FwdParamsE)
        /*0194*/ 	.word	0x000000e2


	//----- nvinfo : EIATTR_FRAME_SIZE
	.align		4
.L_76:
        /*0198*/ 	.byte	0x04, 0x11
        /*019a*/ 	.short	(.L_78 - .L_77)
	.align		4
.L_77:
        /*019c*/ 	.word	index@($__internal_68_$__cuda_sm70_shflsync_bfly_p)
        /*01a0*/ 	.word	0x00000000


	//----- nvinfo : EIATTR_FRAME_SIZE
	.align		4
.L_78:
        /*01a4*/ 	.byte	0x04, 0x11
        /*01a6*/ 	.short	(.L_80 - .L_79)
	.align		4
.L_79:
        /*01a8*/ 	.word	index@(_ZN10layer_norm31ln_parallel_residual_fwd_kernelINS_13Kernel_traitsI6__halfffffjLj4096ELj1ELj1ELj4ELj16ENS_18Kernel_traits_baseILj4096ES2_ffffjLj128EEEEELb1ELb0ELb0EEEvNS_9FwdParamsE)
        /*01ac*/ 	.word	0x00000000


	//----- nvinfo : EIATTR_REGCOUNT
	.align		4
.L_80:
        /*01b0*/ 	.byte	0x04, 0x2f
        /*01b2*/ 	.short	(.L_82 - .L_81)
	.align		4
.L_81:
        /*01b4*/ 	.word	index@(_ZN10layer_norm31ln_parallel_residual_fwd_kernelINS_13Kernel_traitsI6__halfffffjLj4096ELj1ELj1ELj4ELj16ENS_18Kernel_traits_baseILj4096ES2_ffffjLj128EEEEELb0ELb1ELb1EEEvNS_9FwdParamsE)
        /*01b8*/ 	.word	0x000000a7


	//----- nvinfo : EIATTR_FRAME_SIZE
	.align		4
.L_82:
        /*01bc*/ 	.byte	0x04, 0x11
        /*01be*/ 	.short	(.L_84 - .L_83)
	.align		4
.L_83:
        /*01c0*/ 	.word	index@($__internal_67_$__cuda_sm70_shflsync_bfly_p)
        /*01c4*/ 	.word	0x00000000


	//----- nvinfo : EIATTR_FRAME_SIZE
	.align		4
.L_84:
        /*01c8*/ 	.byte	0x04, 0x11
        /*01ca*/ 	.short	(.L_86 - .L_85)
	.align		4
.L_85:
        /*01cc*/ 	.word	index@(_ZN10layer_norm31ln_parallel_residual_fwd_kernelINS_13Kernel_traitsI6__halfffffjLj4096ELj1ELj1ELj4ELj16ENS_18Kernel_traits_baseILj4096ES2_ffffjLj128EEEEELb0ELb1ELb1EEEvNS_9FwdParamsE)
        /*01d0*/ 	.word	0x00000000


	//----- nvinfo : EIATTR_REGCOUNT
	.align		4
.L_86:
        /*01d4*/ 	.byte	0x04, 0x2f
        /*01d6*/ 	.short	(.L_88 - .L_87)
	.align		4
.L_87:
        /*01d8*/ 	.word	index@(_ZN10layer_norm31ln_parallel_residual_fwd_kernelINS_13Kernel_traitsI6__halfffffjLj4096ELj1ELj1ELj4ELj16ENS_18Kernel_traits_baseILj4096ES2_ffffjLj128EEEEELb0ELb1ELb0EEEvNS_9FwdParamsE)
        /*01dc*/ 	.word	0x00000080


	//----- nvinfo : EIATTR_FRAME_SIZE
	.align		4
.L_88:
        /*01e0*/ 	.byte	0x04, 0x11
        /*01e2*/ 	.short	(.L_90 - .L_89)
	.align		4
.L_89:
        /*01e4*/ 	.word	index@($__internal_66_$__cuda_sm70_shflsync_bfly_p)
        /*01e8*/ 	.word	0x00000000


	//----- nvinfo : EIATTR_FRAME_SIZE
	.align		4
.L_90:
        /*01ec*/ 	.byte	0x04, 0x11
        /*01ee*/ 	.short	(.L_92 - .L_91)
	.align		4
.L_91:
        /*01f0*/ 	.word	index@(_ZN10layer_norm31ln_parallel_residual_fwd_kernelINS_13Kernel_traitsI6__halfffffjLj4096ELj1ELj1ELj4ELj16ENS_18Kernel_traits_baseILj4096ES2_ffffjLj128EEEEELb0ELb1ELb0EEEvNS_9FwdParamsE)
        /*01f4*/ 	.word	0x00000000


	//----- nvinfo : EIATTR_REGCOUNT
	.align		4
.L_92:
        /*01f8*/ 	.byte	0x04, 0x2f
        /*01fa*/ 	.short	(.L_94 - .L_93)
	.align		4
.L_93:
        /*01fc*/ 	.word	index@(_ZN10layer_norm31ln_parallel_residual_fwd_kernelINS_13Kernel_traitsI6__halfffffjLj4096ELj1ELj1ELj4ELj16ENS_18Kernel_traits_baseILj4096ES2_ffffjLj128EEEEELb0ELb0ELb1EEEvNS_9FwdParamsE)
        /*0200*/ 	.word	0x000000d7


	//----- nvinfo : EIATTR_FRAME_SIZE
	.align		4
.L_94:
        /*0204*/ 	.byte	0x04, 0x11
        /*0206*/ 	.short	(.L_96 - .L_95)
	.align		4
.L_95:
        /*0208*/ 	.word	index@($__internal_65_$__cuda_sm70_shflsync_bfly_p)
        /*020c*/ 	.word	0x00000000


	//----- nvinfo : EIATTR_FRAME_SIZE
	.align		4
.L_96:
        /*0210*/ 	.byte	0x04, 0x11
        /*0212*/ 	.short	(.L_98 - .L_97)
	.align		4
.L_97:
        /*0214*/ 	.word	index@(_ZN10layer_norm31ln_parallel_residual_fwd_kernelINS_13Kernel_traitsI6__halfffffjLj4096ELj1ELj1ELj4ELj16ENS_18Kernel_traits_baseILj4096ES2_ffffjLj128EEEEELb0ELb0ELb1EEEvNS_9FwdParamsE)
        /*0218*/ 	.word	0x00000000


	//----- nvinfo : EIATTR_REGCOUNT
	.align		4
.L_98:
        /*021c*/ 	.byte	0x04, 0x2f
        /*021e*/ 	.short	(.L_100 - .L_99)
	.align		4
.L_99:
        /*0220*/ 	.word	index@(_ZN10layer_norm31ln_parallel_residual_fwd_kernelINS_13Kernel_traitsI6__halfffffjLj4096ELj1ELj1ELj4ELj16ENS_18Kernel_traits_baseILj4096ES2_ffffjLj128EEEEELb0ELb0ELb0EEEvNS_9FwdParamsE)
        /*0224*/ 	.word	0x000000c4


	//----- nvinfo : EIATTR_FRAME_SIZE
	.align		4
.L_100:
        /*0228*/ 	.byte	0x04, 0x11
        /*022a*/ 	.short	(.L_102 - .L_101)
	.align		4
.L_101:
        /*022c*/ 	.word	index@($__internal_64_$__cuda_sm70_shflsync_bfly_p)
        /*0230*/ 	.word	0x00000000


	//----- nvinfo : EIATTR_FRAME_SIZE
	.align		4
.L_102:
        /*0234*/ 	.byte	0x04, 0x11
        /*0236*/ 	.short	(.L_104 - .L_103)
	.align		4
.L_103:
        /*0238*/ 	.word	index@(_ZN10layer_norm31ln_parallel_residual_fwd_kernelINS_13Kernel_traitsI6__halfffffjLj4096ELj1ELj1ELj4ELj16ENS_18Kernel_traits_baseILj4096ES2_ffffjLj128EEEEELb0ELb0ELb0EEEvNS_9FwdParamsE)
        /*023c*/ 	.word	0x00000000


	//----- nvinfo : EIATTR_REGCOUNT
	.align		4
.L_104:
        /*0240*/ 	.byte	0x04, 0x2f
        /*0242*/ 	.short	(.L_106 - .L_105)
	.align		4
.L_105:
        /*0244*/ 	.word	index@(_ZN10layer_norm31ln_parallel_residual_fwd_kernelINS_13Kernel_traitsIf6__halffS2_fjLj4096ELj1ELj1ELj4ELj16ENS_18Kernel_traits_baseILj4096EfS2_fS2_fjLj128EEEEELb1ELb1ELb1EEEvNS_9FwdParamsE)
        /*0248*/ 	.word	0x000000a7


	//----- nvinfo : EIATTR_FRAME_SIZE
	.align		4
.L_106:
        /*024c*/ 	.byte	0x04, 0x11
        /*024e*/ 	.short	(.L_108 - .L_107)
	.align		4
.L_107:
        /*0250*/ 	.word	index@($__internal_63_$__cuda_sm70_shflsync_bfly_p)
        /*0254*/ 	.word	0x00000000


	//----- nvinfo : EIATTR_FRAME_SIZE
	.align		4
.L_108:
        /*0258*/ 	.byte	0x04, 0x11
        /*025a*/ 	.short	(.L_110 - .L_109)
	.align		4
.L_109:
        /*025c*/ 	.word	index@(_ZN10layer_norm31ln_parallel_residual_fwd_kernelINS_13Kernel_traitsIf6__halffS2_fjLj4096ELj1ELj1ELj4ELj16ENS_18Kernel_traits_baseILj4096EfS2_fS2_fjLj128EEEEELb1ELb1ELb1EEEvNS_9FwdParamsE)
        /*0260*/ 	.word	0x00000000


	//----- nvinfo : EIATTR_REGCOUNT
	.align		4
.L_110:
        /*0264*/ 	.byte	0x04, 0x2f
        /*0266*/ 	.short	(.L_112 - .L_111)
	.align		4
.L_111:
        /*0268*/ 	.word	index@(_ZN10layer_norm31ln_parallel_residual_fwd_kernelINS_13Kernel_traitsIf6__halffS2_fjLj4096ELj1ELj1ELj4ELj16ENS_18Kernel_traits_baseILj4096EfS2_fS2_fjLj128EEEEELb1ELb1ELb0EEEvNS_9FwdParamsE)
        /*026c*/ 	.word	0x00000099


	//----- nvinfo : EIATTR_FRAME_SIZE
	.align		4
.L_112:
        /*0270*/ 	.byte	0x04, 0x11
        /*0272*/ 	.short	(.L_114 - .L_113)
	.align		4
.L_113:
        /*0274*/ 	.word	index@($__internal_62_$__cuda_sm70_shflsync_bfly_p)
        /*0278*/ 	.word	0x00000000


	//----- nvinfo : EIATTR_FRAME_SIZE
	.align		4
.L_114:
        /*027c*/ 	.byte	0x04, 0x11
        /*027e*/ 	.short	(.L_116 - .L_115)
	.align		4
.L_115:
        /*0280*/ 	.word	index@(_ZN10layer_norm31ln_parallel_residual_fwd_kernelINS_13Kernel_traitsIf6__halffS2_fjLj4096ELj1ELj1ELj4ELj16ENS_18Kernel_traits_baseILj4096EfS2_fS2_fjLj128EEEEELb1ELb1ELb0EEEvNS_9FwdParamsE)
        /*0284*/ 	.word	0x00000000


	//----- nvinfo : EIATTR_REGCOUNT
	.align		4
.L_116:
        /*0288*/ 	.byte	0x04, 0x2f
        /*028a*/ 	.short	(.L_118 - .L_117)
	.align		4
.L_117:
        /*028c*/ 	.word	index@(_ZN10layer_norm31ln_parallel_residual_fwd_kernelINS_13Kernel_traitsIf6__halffS2_fjLj4096ELj1ELj1ELj4ELj16ENS_18Kernel_traits_baseILj4096EfS2_fS2_fjLj128EEEEELb1ELb0ELb1EEEvNS_9FwdParamsE)
        /*0290*/ 	.word	0x000000da


	//----- nvinfo : EIATTR_FRAME_SIZE
	.align		4
.L_118:
        /*0294*/ 	.byte	0x04, 0x11
        /*0296*/ 	.short	(.L_120 - .L_119)
	.align		4
.L_119:
        /*0298*/ 	.word	index@($__internal_61_$__cuda_sm70_shflsync_bfly_p)
        /*029c*/ 	.word	0x00000000


	//----- nvinfo : EIATTR_FRAME_SIZE
	.align		4
.L_120:
        /*02a0*/ 	.byte	0x04, 0x11
        /*02a2*/ 	.short	(.L_122 - .L_121)
	.align		4
.L_121:
        /*02a4*/ 	.word	index@(_ZN10layer_norm31ln_parallel_residual_fwd_kernelINS_13Kernel_traitsIf6__halffS2_fjLj4096ELj1ELj1ELj4ELj16ENS_18Kernel_traits_baseILj4096EfS2_fS2_fjLj128EEEEELb1ELb0ELb1EEEvNS_9FwdParamsE)
        /*02a8*/ 	.word	0x00000000


	//----- nvinfo : EIATTR_REGCOUNT
	.align		4
.L_122:
        /*02ac*/ 	.byte	0x04, 0x2f
        /*02ae*/ 	.short	(.L_124 - .L_123)
	.align		4
.L_123:
        /*02b0*/ 	.word	index@(_ZN10layer_norm31ln_parallel_residual_fwd_kernelINS_13Kernel_traitsIf6__halffS2_fjLj4096ELj1ELj1ELj4ELj16ENS_18Kernel_traits_baseILj4096EfS2_fS2_fjLj128EEEEELb1ELb0ELb0EEEvNS_9FwdParamsE)
        /*02b4*/ 	.word	0x000000dc


	//----- nvinfo : EIATTR_FRAME_SIZE
	.align		4
.L_124:
        /*02b8*/ 	.byte	0x04, 0x11
        /*02ba*/ 	.short	(.L_126 - .L_125)
	.align		4
.L_125:
        /*02bc*/ 	.word	index@($__internal_60_$__cuda_sm70_shflsync_bfly_p)
        /*02c0*/ 	.word	0x00000000


	//----- nvinfo : EIATTR_FRAME_SIZE
	.align		4
.L_126:
        /*02c4*/ 	.byte	0x04, 0x11
        /*02c6*/ 	.short	(.L_128 - .L_127)
	.align		4
.L_127:
        /*02c8*/ 	.word	index@(_ZN10layer_norm31ln_parallel_residual_fwd_kernelINS_13Kernel_traitsIf6__halffS2_fjLj4096ELj1ELj1ELj4ELj16ENS_18Kernel_traits_baseILj4096EfS2_fS2_fjLj128EEEEELb1ELb0ELb0EEEvNS_9FwdParamsE)
        /*02cc*/ 	.word	0x00000000


	//----- nvinfo : EIATTR_REGCOUNT
	.align		4
.L_128:
        /*02d0*/ 	.byte	0x04, 0x2f
        /*02d2*/ 	.short	(.L_130 - .L_129)
	.align		4
.L_129:
        /*02d4*/ 	.word	index@(_ZN10layer_norm31ln_parallel_residual_fwd_kernelINS_13Kernel_traitsIf6__halffS2_fjLj4096ELj1ELj1ELj4ELj16ENS_18Kernel_traits_baseILj4096EfS2_fS2_fjLj128EEEEELb0ELb1ELb1EEEvNS_9FwdParamsE)
        /*02d8*/ 	.word	0x00000080


	//----- nvinfo : EIATTR_FRAME_SIZE
	.align		4
.L_130:
        /*02dc*/ 	.byte	0x04, 0x11
        /*02de*/ 	.short	(.L_132 - .L_131)
	.align		4
.L_131:
        /*02e0*/ 	.word	index@($__internal_59_$__cuda_sm70_shflsync_bfly_p)
        /*02e4*/ 	.word	0x00000000


	//----- nvinfo : EIATTR_FRAME_SIZE
	.align		4
.L_132:
        /*02e8*/ 	.byte	0x04, 0x11
        /*02ea*/ 	.short	(.L_134 - .L_133)
	.align		4
.L_133:
        /*02ec*/ 	.word	index@(_ZN10layer_norm31ln_parallel_residual_fwd_kernelINS_13Kernel_traitsIf6__halffS2_fjLj4096ELj1ELj1ELj4ELj16ENS_18Kernel_traits_baseILj4096EfS2_fS2_fjLj128EEEEELb0ELb1ELb1EEEvNS_9FwdParamsE)
        /*02f0*/ 	.word	0x00000000


	//----- nvinfo : EIATTR_REGCOUNT
	.align		4
.L_134:
        /*02f4*/ 	.byte	0x04, 0x2f
        /*02f6*/ 	.short	(.L_136 - .L_135)
	.align		4
.L_135:
        /*02f8*/ 	.word	index@(_ZN10layer_norm31ln_parallel_residual_fwd_kernelINS_13Kernel_traitsIf6__halffS2_fjLj4096ELj1ELj1ELj4ELj16ENS_18Kernel_traits_baseILj4096EfS2_fS2_fjLj128EEEEELb0ELb1ELb0EEEvNS_9FwdParamsE)
        /*02fc*/ 	.word	0x00000080


	//----- nvinfo : EIATTR_FRAME_SIZE
	.align		4
.L_136:
        /*0300*/ 	.byte	0x04, 0x11
        /*0302*/ 	.short	(.L_138 - .L_137)
	.align		4
.L_137:
        /*0304*/ 	.word	index@($__internal_58_$__cuda_sm70_shflsync_bfly_p)
        /*0308*/ 	.word	0x00000000


	//----- nvinfo : EIATTR_FRAME_SIZE
	.align		4
.L_138:
        /*030c*/ 	.byte	0x04, 0x11
        /*030e*/ 	.short	(.L_140 - .L_139)
	.align		4
.L_139:
        /*0310*/ 	.word	index@(_ZN10layer_norm31ln_parallel_residual_fwd_kernelINS_13Kernel_traitsIf6__halffS2_fjLj4096ELj1ELj1ELj4ELj16ENS_18Kernel_traits_baseILj4096EfS2_fS2_fjLj128EEEEELb0ELb1ELb0EEEvNS_9FwdParamsE)
        /*0314*/ 	.word	0x00000000


	//----- nvinfo : EIATTR_REGCOUNT
	.align		4
.L_140:
        /*0318*/ 	.byte	0x04, 0x2f
        /*031a*/ 	.short	(.L_142 - .L_141)
	.align		4
.L_141:
        /*031c*/ 	.word	index@(_ZN10layer_norm31ln_parallel_residual_fwd_kernelINS_13Kernel_traitsIf6__halffS2_fjLj4096ELj1ELj1ELj4ELj16ENS_18Kernel_traits_baseILj4096EfS2_fS2_fjLj128EEEEELb0ELb0ELb1EEEvNS_9FwdParamsE)
        /*0320*/ 	.word	0x000000e2


	//----- nvinfo : EIATTR_FRAME_SIZE
	.align		4
.L_142:
        /*0324*/ 	.byte	0x04, 0x11
        /*0326*/ 	.short	(.L_144 - .L_143)
	.align		4
.L_143:
        /*0328*/ 	.word	index@($__internal_57_$__cuda_sm70_shflsync_bfly_p)
        /*032c*/ 	.word	0x00000000


	//----- nvinfo : EIATTR_FRAME_SIZE
	.align		4
.L_144:
        /*0330*/ 	.byte	0x04, 0x11
        /*0332*/ 	.short	(.L_146 - .L_145)
	.align		4
.L_145:
        /*0334*/ 	.word	index@(_ZN10layer_norm31ln_parallel_residual_fwd_kernelINS_13Kernel_traitsIf6__halffS2_fjLj4096ELj1ELj1ELj4ELj16ENS_18Kernel_traits_baseILj4096EfS2_fS2_fjLj128EEEEELb0ELb0ELb1EEEvNS_9FwdParamsE)
        /*0338*/ 	.word	0x00000000


	//----- nvinfo : EIATTR_REGCOUNT
	.align		4
.L_146:
        /*033c*/ 	.byte	0x04, 0x2f
        /*033e*/ 	.short	(.L_148 - .L_147)
	.align		4
.L_147:
        /*0340*/ 	.word	index@(_ZN10layer_norm31ln_parallel_residual_fwd_kernelINS_13Kernel_traitsIf6__halffS2_fjLj4096ELj1ELj1ELj4ELj16ENS_18Kernel_traits_baseILj4096EfS2_fS2_fjLj128EEEEELb0ELb0ELb0EEEvNS_9FwdParamsE)
        /*0344*/ 	.word	0x000000ca


	//----- nvinfo : EIATTR_FRAME_SIZE
	.align		4
.L_148:
        /*0348*/ 	.byte	0x04, 0x11
        /*034a*/ 	.short	(.L_150 - .L_149)
	.align		4
.L_149:
        /*034c*/ 	.word	index@($__internal_56_$__cuda_sm70_shflsync_bfly_p)
        /*0350*/ 	.word	0x00000000


	//----- nvinfo : EIATTR_FRAME_SIZE
	.align		4
.L_150:
        /*0354*/ 	.byte	0x04, 0x11
        /*0356*/ 	.short	(.L_152 - .L_151)
	.align		4
.L_151:
        /*0358*/ 	.word	index@(_ZN10layer_norm31ln_parallel_residual_fwd_kernelINS_13Kernel_traitsIf6__halffS2_fjLj4096ELj1ELj1ELj4ELj16ENS_18Kernel_traits_baseILj4096EfS2_fS2_fjLj128EEEEELb0ELb0ELb0EEEvNS_9FwdParamsE)
        /*035c*/ 	.word	0x00000000


	//----- nvinfo : EIATTR_REGCOUNT
	.align		4
.L_152:
        /*0360*/ 	.byte	0x04, 0x2f
        /*0362*/ 	.short	(.L_154 - .L_153)
	.align		4
.L_153:
        /*0364*/ 	.word	index@(_ZN10layer_norm31ln_parallel_residual_fwd_kernelINS_13Kernel_traitsI6__halfS2_fS2_fjLj4096ELj1ELj1ELj4ELj16ENS_18Kernel_traits_baseILj4096ES2_S2_fS2_fjLj128EEEEELb1ELb1ELb1EEEvNS_9FwdParamsE)
        /*0368*/ 	.word	0x00000080


	//----- nvinfo : EIATTR_FRAME_SIZE
	.align		4
.L_154:
        /*036c*/ 	.byte	0x04, 0x11
        /*036e*/ 	.short	(.L_156 - .L_155)
	.align		4
.L_155:
        /*0370*/ 	.word	index@($__internal_55_$__cuda_sm70_shflsync_bfly_p)
        /*0374*/ 	.word	0x00000000


	//----- nvinfo : EIATTR_FRAME_SIZE
	.align		4
.L_156:
        /*0378*/ 	.byte	0x04, 0x11
        /*037a*/ 	.short	(.L_158 - .L_157)
	.align		4
.L_157:
        /*037c*/ 	.word	index@(_ZN10layer_norm31ln_parallel_residual_fwd_kernelINS_13Kernel_traitsI6__halfS2_fS2_fjLj4096ELj1ELj1ELj4ELj16ENS_18Kernel_traits_baseILj4096ES2_S2_fS2_fjLj128EEEEELb1ELb1ELb1EEEvNS_9FwdParamsE)
        /*0380*/ 	.word	0x00000000


	//----- nvinfo : EIATTR_REGCOUNT
	.align		4
.L_158:
        /*0384*/ 	.byte	0x04, 0x2f
        /*0386*/ 	.short	(.L_160 - .L_159)
	.align		4
.L_159:
        /*0388*/ 	.word	index@(_ZN10layer_norm31ln_parallel_residual_fwd_kernelINS_13Kernel_traitsI6__halfS2_fS2_fjLj4096ELj1ELj1ELj4ELj16ENS_18Kernel_traits_baseILj4096ES2_S2_fS2_fjLj128EEEEELb1ELb1ELb0EEEvNS_9FwdParamsE)
        /*038c*/ 	.word	0x00000099


	//----- nvinfo : EIATTR_FRAME_SIZE
	.align		4
.L_160:
        /*0390*/ 	.byte	0x04, 0x11
        /*0392*/ 	.short	(.L_162 - .L_161)
	.align		4
.L_161:
        /*0394*/ 	.word	index@($__internal_54_$__cuda_sm70_shflsync_bfly_p)
        /*0398*/ 	.word	0x00000000


	//----- nvinfo : EIATTR_FRAME_SIZE
	.align		4
.L_162:
        /*039c*/ 	.byte	0x04, 0x11
        /*039e*/ 	.short	(.L_164 - .L_163)
	.align		4
.L_163:
        /*03a0*/ 	.word	index@(_ZN10layer_norm31ln_parallel_residual_fwd_kernelINS_13Kernel_traitsI6__halfS2_fS2_fjLj4096ELj1ELj1ELj4ELj16ENS_18Kernel_traits_baseILj4096ES2_S2_fS2_fjLj128EEEEELb1ELb1ELb0EEEvNS_9FwdParamsE)
        /*03a4*/ 	.word	0x00000000


	//----- nvinfo : EIATTR_REGCOUNT
	.align		4
.L_164:
        /*03a8*/ 	.byte	0x04, 0x2f
        /*03aa*/ 	.short	(.L_166 - .L_165)
	.align		4
.L_165:
        /*03ac*/ 	.word	index@(_ZN10layer_norm31ln_parallel_residual_fwd_kernelINS_13Kernel_traitsI6__halfS2_fS2_fjLj4096ELj1ELj1ELj4ELj16ENS_18Kernel_traits_baseILj4096ES2_S2_fS2_fjLj128EEEEELb1ELb0ELb1EEEvNS_9FwdParamsE)
        /*03b0*/ 	.word	0x000000de


	//----- nvinfo : EIATTR_FRAME_SIZE
	.align		4
.L_166:
        /*03b4*/ 	.byte	0x04, 0x11
        /*03b6*/ 	.short	(.L_168 - .L_167)
	.align		4
.L_167:
        /*03b8*/ 	.word	index@($__internal_53_$__cuda_sm70_shflsync_bfly_p)
        /*03bc*/ 	.word	0x00000000


	//----- nvinfo : EIATTR_FRAME_SIZE
	.align		4
.L_168:
        /*03c0*/ 	.byte	0x04, 0x11
        /*03c2*/ 	.short	(.L_170 - .L_169)
	.align		4
.L_169:
        /*03c4*/ 	.word	index@(_ZN10layer_norm31ln_parallel_residual_fwd_kernelINS_13Kernel_traitsI6__halfS2_fS2_fjLj4096ELj1ELj1ELj4ELj16ENS_18Kernel_traits_baseILj4096ES2_S2_fS2_fjLj128EEEEELb1ELb0ELb1EEEvNS_9FwdParamsE)
        /*03c8*/ 	.word	0x00000000


	//----- nvinfo : EIATTR_REGCOUNT
	.align		4
.L_170:
        /*03cc*/ 	.byte	0x04, 0x2f
        /*03ce*/ 	.short	(.L_172 - .L_171)
	.align		4
.L_171:
        /*03d0*/ 	.word	index@(_ZN10layer_norm31ln_parallel_residual_fwd_kernelINS_13Kernel_traitsI6__halfS2_fS2_fjLj4096ELj1ELj1ELj4ELj16ENS_18Kernel_traits_baseILj4096ES2_S2_fS2_fjLj128EEEEELb1ELb0ELb0EEEvNS_9FwdParamsE)
        /*03d4*/ 	.word	0x000000dd


	//----- nvinfo : EIATTR_FRAME_SIZE
	.align		4
.L_172:
        /*03d8*/ 	.byte	0x04, 0x11
        /*03da*/ 	.short	(.L_174 - .L_173)
	.align		4
.L_173:
        /*03dc*/ 	.word	index@($__internal_52_$__cuda_sm70_shflsync_bfly_p)
        /*03e0*/ 	.word	0x00000000


	//----- nvinfo : EIATTR_FRAME_SIZE
	.align		4
.L_174:
        /*03e4*/ 	.byte	0x04, 0x11
        /*03e6*/ 	.short	(.L_176 - .L_175)
	.align		4
.L_175:
        /*03e8*/ 	.word	index@(_ZN10layer_norm31ln_parallel_residual_fwd_kernelINS_13Kernel_traitsI6__halfS2_fS2_fjLj4096ELj1ELj1ELj4ELj16ENS_18Kernel_traits_baseILj4096ES2_S2_fS2_fjLj128EEEEELb1ELb0ELb0EEEvNS_9FwdParamsE)
        /*03ec*/ 	.word	0x00000000


	//----- nvinfo : EIATTR_REGCOUNT
	.align		4
.L_176:
        /*03f0*/ 	.byte	0x04, 0x2f
        /*03f2*/ 	.short	(.L_178 - .L_177)
	.align		4
.L_177:
        /*03f4*/ 	.word	index@(_ZN10layer_norm31ln_parallel_residual_fwd_kernelINS_13Kernel_traitsI6__halfS2_fS2_fjLj4096ELj1ELj1ELj4ELj16ENS_18Kernel_traits_baseILj4096ES2_S2_fS2_fjLj128EEEEELb0ELb1ELb1EEEvNS_9FwdParamsE)
        /*03f8*/ 	.word	0x0000007d


	//----- nvinfo : EIATTR_FRAME_SIZE
	.align		4
.L_178:
        /*03fc*/ 	.byte	0x04, 0x11
        /*03fe*/ 	.short	(.L_180 - .L_179)
	.align		4
.L_179:
        /*0400*/ 	.word	index@($__internal_51_$__cuda_sm70_shflsync_bfly_p)
        /*0404*/ 	.word	0x00000000


	//----- nvinfo : EIATTR_FRAME_SIZE
	.align		4
.L_180:
        /*0408*/ 	.byte	0x04, 0x11
        /*040a*/ 	.short	(.L_182 - .L_181)
	.align		4
.L_181:
        /*040c*/ 	.word	index@(_ZN10layer_norm31ln_parallel_residual_fwd_kernelINS_13Kernel_traitsI6__halfS2_fS2_fjLj4096ELj1ELj1ELj4ELj16ENS_18Kernel_traits_baseILj4096ES2_S2_fS2_fjLj128EEEEELb0ELb1ELb1EEEvNS_9FwdParamsE)
        /*0410*/ 	.word	0x00000000


	//----- nvinfo : EIATTR_REGCOUNT
	.align		4
.L_182:
        /*0414*/ 	.byte	0x04, 0x2f
        /*0416*/ 	.short	(.L_184 - .L_183)
	.align		4
.L_183:
        /*0418*/ 	.word	index@(_ZN10layer_norm31ln_parallel_residual_fwd_kernelINS_13Kernel_traitsI6__halfS2_fS2_fjLj4096ELj1ELj1ELj4ELj16ENS_18Kernel_traits_baseILj4096ES2_S2_fS2_fjLj128EEEEELb0ELb1ELb0EEEvNS_9FwdParamsE)
        /*041c*/ 	.word	0x00000080


	//----- nvinfo : EIATTR_FRAME_SIZE
	.align		4
.L_184:
        /*0420*/ 	.byte	0x04, 0x11
        /*0422*/ 	.short	(.L_186 - .L_185)
	.align		4
.L_185:
        /*0424*/ 	.word	index@($__internal_50_$__cuda_sm70_shflsync_bfly_p)
        /*0428*/ 	.word	0x00000000


	//----- nvinfo : EIATTR_FRAME_SIZE
	.align		4
.L_186:
        /*042c*/ 	.byte	0x04, 0x11
        /*042e*/ 	.short	(.L_188 - .L_187)
	.align		4
.L_187:
        /*0430*/ 	.word	index@(_ZN10layer_norm31ln_parallel_residual_fwd_kernelINS_13Kernel_traitsI6__halfS2_fS2_fjLj4096ELj1ELj1ELj4ELj16ENS_18Kernel_traits_baseILj4096ES2_S2_fS2_fjLj128EEEEELb0ELb1ELb0EEEvNS_9FwdParamsE)
        /*0434*/ 	.word	0x00000000


	//----- nvinfo : EIATTR_REGCOUNT
	.align		4
.L_188:
        /*0438*/ 	.byte	0x04, 0x2f
        /*043a*/ 	.short	(.L_190 - .L_189)
	.align		4
.L_189:
        /*043c*/ 	.word	index@(_ZN10layer_norm31ln_parallel_residual_fwd_kernelINS_13Kernel_traitsI6__halfS2_fS2_fjLj4096ELj1ELj1ELj4ELj16ENS_18Kernel_traits_baseILj4096ES2_S2_fS2_fjLj128EEEEELb0ELb0ELb1EEEvNS_9FwdParamsE)
        /*0440*/ 	.word	0x000000c2


	//----- nvinfo : EIATTR_FRAME_SIZE
	.align		4
.L_190:
        /*0444*/ 	.byte	0x04, 0x11
        /*0446*/ 	.short	(.L_192 - .L_191)
	.align		4
.L_191:
        /*0448*/ 	.word	index@($__internal_49_$__cuda_sm70_shflsync_bfly_p)
        /*044c*/ 	.word	0x00000000


	//----- nvinfo : EIATTR_FRAME_SIZE
	.align		4
.L_192:
        /*0450*/ 	.byte	0x04, 0x11
        /*0452*/ 	.short	(.L_194 - .L_193)
	.align		4
.L_193:
        /*0454*/ 	.word	index@(_ZN10layer_norm31ln_parallel_residual_fwd_kernelINS_13Kernel_traitsI6__halfS2_fS2_fjLj4096ELj1ELj1ELj4ELj16ENS_18Kernel_traits_baseILj4096ES2_S2_fS2_fjLj128EEEEELb0ELb0ELb1EEEvNS_9FwdParamsE)
        /*0458*/ 	.word	0x00000000


	//----- nvinfo : EIATTR_REGCOUNT
	.align		4
.L_194:
        /*045c*/ 	.byte	0x04, 0x2f
        /*045e*/ 	.short	(.L_196 - .L_195)
	.align		4
.L_195:
        /*0460*/ 	.word	index@(_ZN10layer_norm31ln_parallel_residual_fwd_kernelINS_13Kernel_traitsI6__halfS2_fS2_fjLj4096ELj1ELj1ELj4ELj16ENS_18Kernel_traits_baseILj4096ES2_S2_fS2_fjLj128EEEEELb0ELb0ELb0EEEvNS_9FwdParamsE)
        /*0464*/ 	.word	0x000000cb


	//----- nvinfo : EIATTR_FRAME_SIZE
	.align		4
.L_196:
        /*0468*/ 	.byte	0x04, 0x11
        /*046a*/ 	.short	(.L_198 - .L_197)
	.align		4
.L_197:
        /*046c*/ 	.word	index@($__internal_48_$__cuda_sm70_shflsync_bfly_p)
        /*0470*/ 	.word	0x00000000


	//----- nvinfo : EIATTR_FRAME_SIZE
	.align		4
.L_198:
        /*0474*/ 	.byte	0x04, 0x11
        /*0476*/ 	.short	(.L_200 - .L_199)
	.align		4
.L_199:
        /*0478*/ 	.word	index@(_ZN10layer_norm31ln_parallel_residual_fwd_kernelINS_13Kernel_traitsI6__halfS2_fS2_fjLj4096ELj1ELj1ELj4ELj16ENS_18Kernel_traits_baseILj4096ES2_S2_fS2_fjLj128EEEEELb0ELb0ELb0EEEvNS_9FwdParamsE)
        /*047c*/ 	.word	0x00000000


	//----- nvinfo : EIATTR_REGCOUNT
	.align		4
.L_200:
        /*0480*/ 	.byte	0x04, 0x2f
        /*0482*/ 	.short	(.L_202 - .L_201)
	.align		4
.L_201:
        /*0484*/ 	.word	index@(_ZN10layer_norm31ln_parallel_residual_fwd_kernelINS_13Kernel_traitsIf6__halfS2_S2_fjLj4096ELj1ELj1ELj4ELj16ENS_18Kernel_traits_baseILj4096EfS2_S2_S2_fjLj128EEEEELb1ELb1ELb1EEEvNS_9FwdParamsE)
        /*0488*/ 	.word	0x000000a7


	//----- nvinfo : EIATTR_FRAME_SIZE
	.align		4
.L_202:
        /*048c*/ 	.byte	0x04, 0x11
        /*048e*/ 	.short	(.L_204 - .L_203)
	.align		4
.L_203:
        /*0490*/ 	.word	index@($__internal_47_$__cuda_sm70_shflsync_bfly_p)
        /*0494*/ 	.word	0x00000000


	//----- nvinfo : EIATTR_FRAME_SIZE
	.align		4
.L_204:
        /*0498*/ 	.byte	0x04, 0x11
        /*049a*/ 	.short	(.L_206 - .L_205)
	.align		4
.L_205:
        /*049c*/ 	.word	index@(_ZN10layer_norm31ln_parallel_residual_fwd_kernelINS_13Kernel_traitsIf6__halfS2_S2_fjLj4096ELj1ELj1ELj4ELj16ENS_18Kernel_traits_baseILj4096EfS2_S2_S2_fjLj128EEEEELb1ELb1ELb1EEEvNS_9FwdParamsE)
        /*04a0*/ 	.word	0x00000000


	//----- nvinfo : EIATTR_REGCOUNT
	.align		4
.L_206:
        /*04a4*/ 	.byte	0x04, 0x2f
        /*04a6*/ 	.short	(.L_208 - .L_207)
	.align		4
.L_207:
        /*04a8*/ 	.word	index@(_ZN10layer_norm31ln_parallel_residual_fwd_kernelINS_13Kernel_traitsIf6__halfS2_S2_fjLj4096ELj1ELj1ELj4ELj16ENS_18Kernel_traits_baseILj4096EfS2_S2_S2_fjLj128EEEEELb1ELb1ELb0EEEvNS_9FwdParamsE)
        /*04ac*/ 	.word	0x0000009c


	//----- nvinfo : EIATTR_FRAME_SIZE
	.align		4
.L_208:
        /*04b0*/ 	.byte	0x04, 0x11
        /*04b2*/ 	.short	(.L_210 - .L_209)
	.align		4
.L_209:
        /*04b4*/ 	.word	index@($__internal_46_$__cuda_sm70_shflsync_bfly_p)
        /*04b8*/ 	.word	0x00000000


	//----- nvinfo : EIATTR_FRAME_SIZE
	.align		4
.L_210:
        /*04bc*/ 	.byte	0x04, 0x11
        /*04be*/ 	.short	(.L_212 - .L_211)
	.align		4
.L_211:
        /*04c0*/ 	.word	index@(_ZN10layer_norm31ln_parallel_residual_fwd_kernelINS_13Kernel_traitsIf6__halfS2_S2_fjLj4096ELj1ELj1ELj4ELj16ENS_18Kernel_traits_baseILj4096EfS2_S2_S2_fjLj128EEEEELb1ELb1ELb0EEEvNS_9FwdParamsE)
        /*04c4*/ 	.word	0x00000000


	//----- nvinfo : EIATTR_REGCOUNT
	.align		4
.L_212:
        /*04c8*/ 	.byte	0x04, 0x2f
        /*04ca*/ 	.short	(.L_214 - .L_213)
	.align		4
.L_213:
        /*04cc*/ 	.word	index@(_ZN10layer_norm31ln_parallel_residual_fwd_kernelINS_13Kernel_traitsIf6__halfS2_S2_fjLj4096ELj1ELj1ELj4ELj16ENS_18Kernel_traits_baseILj4096EfS2_S2_S2_fjLj128EEEEELb1ELb0ELb1EEEvNS_9FwdParamsE)
        /*04d0*/ 	.word	0x000000ff


	//----- nvinfo : EIATTR_FRAME_SIZE
	.align		4
.L_214:
        /*04d4*/ 	.byte	0x04, 0x11
        /*04d6*/ 	.short	(.L_216 - .L_215)
	.align		4
.L_215:
        /*04d8*/ 	.word	index@($__internal_45_$__cuda_sm70_shflsync_bfly_p)
        /*04dc*/ 	.word	0x00000000


	//----- nvinfo : EIATTR_FRAME_SIZE
	.align		4
.L_216:
        /*04e0*/ 	.byte	0x04, 0x11
        /*04e2*/ 	.short	(.L_218 - .L_217)
	.align		4
.L_217:
        /*04e4*/ 	.word	index@(_ZN10layer_norm31ln_parallel_residual_fwd_kernelINS_13Kernel_traitsIf6__halfS2_S2_fjLj4096ELj1ELj1ELj4ELj16ENS_18Kernel_traits_baseILj4096EfS2_S2_S2_fjLj128EEEEELb1ELb0ELb1EEEvNS_9FwdParamsE)
        /*04e8*/ 	.word	0x00000000


	//----- nvinfo : EIATTR_REGCOUNT
	.align		4
.L_218:
        /*04ec*/ 	.byte	0x04, 0x2f
        /*04ee*/ 	.short	(.L_220 - .L_219)
	.align		4
.L_219:
        /*04f0*/ 	.word	index@(_ZN10layer_norm31ln_parallel_residual_fwd_kernelINS_13Kernel_traitsIf6__halfS2_S2_fjLj4096ELj1ELj1ELj4ELj16ENS_18Kernel_traits_baseILj4096EfS2_S2_S2_fjLj128EEEEELb1ELb0ELb0EEEvNS_9FwdParamsE)
        /*04f4*/ 	.word	0x000000da


	//----- nvinfo : EIATTR_FRAME_SIZE
	.align		4
.L_220:
        /*04f8*/ 	.byte	0x04, 0x11
        /*04fa*/ 	.short	(.L_222 - .L_221)
	.align		4
.L_221:
        /*04fc*/ 	.word	index@($__internal_44_$__cuda_sm70_shflsync_bfly_p)
        /*0500*/ 	.word	0x00000000


	//----- nvinfo : EIATTR_FRAME_SIZE
	.align		4
.L_222:
        /*0504*/ 	.byte	0x04, 0x11
        /*0506*/ 	.short	(.L_224 - .L_223)
	.align		4
.L_223:
        /*0508*/ 	.word	index@(_ZN10layer_norm31ln_parallel_residual_fwd_kernelINS_13Kernel_traitsIf6__halfS2_S2_fjLj4096ELj1ELj1ELj4ELj16ENS_18Kernel_traits_baseILj4096EfS2_S2_S2_fjLj128EEEEELb1ELb0ELb0EEEvNS_9FwdParamsE)
        /*050c*/ 	.word	0x00000000


	//----- nvinfo : EIATTR_REGCOUNT
	.align		4
.L_224:
        /*0510*/ 	.byte	0x04, 0x2f
        /*0512*/ 	.short	(.L_226 - .L_225)
	.align		4
.L_225:
        /*0514*/ 	.word	index@(_ZN10layer_norm31ln_parallel_residual_fwd_kernelINS_13Kernel_traitsIf6__halfS2_S2_fjLj4096ELj1ELj1ELj4ELj16ENS_18Kernel_traits_baseILj4096EfS2_S2_S2_fjLj128EEEEELb0ELb1ELb1EEEvNS_9FwdParamsE)
        /*0518*/ 	.word	0x00000080


	//----- nvinfo : EIATTR_FRAME_SIZE
	.align		4
.L_226:
        /*051c*/ 	.byte	0x04, 0x11
        /*051e*/ 	.short	(.L_228 - .L_227)
	.align		4
.L_227:
        /*0520*/ 	.word	index@($__internal_43_$__cuda_sm70_shflsync_bfly_p)
        /*0524*/ 	.word	0x00000000


	//----- nvinfo : EIATTR_FRAME_SIZE
	.align		4
.L_228:
        /*0528*/ 	.byte	0x04, 0x11
        /*052a*/ 	.short	(.L_230 - .L_229)
	.align		4
.L_229:
        /*052c*/ 	.word	index@(_ZN10layer_norm31ln_parallel_residual_fwd_kernelINS_13Kernel_traitsIf6__halfS2_S2_fjLj4096ELj1ELj1ELj4ELj16ENS_18Kernel_traits_baseILj4096EfS2_S2_S2_fjLj128EEEEELb0ELb1ELb1EEEvNS_9FwdParamsE)
        /*0530*/ 	.word	0x00000000


	//----- nvinfo : EIATTR_REGCOUNT
	.align		4
.L_230:
        /*0534*/ 	.byte	0x04, 0x2f
        /*0536*/ 	.short	(.L_232 - .L_231)
	.align		4
.L_231:
        /*0538*/ 	.word	index@(_ZN10layer_norm31ln_parallel_residual_fwd_kernelINS_13Kernel_traitsIf6__halfS2_S2_fjLj4096ELj1ELj1ELj4ELj16ENS_18Kernel_traits_baseILj4096EfS2_S2_S2_fjLj128EEEEELb0ELb1ELb0EEEvNS_9FwdParamsE)
        /*053c*/ 	.word	0x00000080


	//----- nvinfo : EIATTR_FRAME_SIZE
	.align		4
.L_232:
        /*0540*/ 	.byte	0x04, 0x11
        /*0542*/ 	.short	(.L_234 - .L_233)
	.align		4
.L_233:
        /*0544*/ 	.word	index@($__internal_42_$__cuda_sm70_shflsync_bfly_p)
        /*0548*/ 	.word	0x00000000


	//----- nvinfo : EIATTR_FRAME_SIZE
	.align		4
.L_234:
        /*054c*/ 	.byte	0x04, 0x11
        /*054e*/ 	.short	(.L_236 - .L_235)
	.align		4
.L_235:
        /*0550*/ 	.word	index@(_ZN10layer_norm31ln_parallel_residual_fwd_kernelINS_13Kernel_traitsIf6__halfS2_S2_fjLj4096ELj1ELj1ELj4ELj16ENS_18Kernel_traits_baseILj4096EfS2_S2_S2_fjLj128EEEEELb0ELb1ELb0EEEvNS_9FwdParamsE)
        /*0554*/ 	.word	0x00000000


	//----- nvinfo : EIATTR_REGCOUNT
	.align		4
.L_236:
        /*0558*/ 	.byte	0x04, 0x2f
        /*055a*/ 	.short	(.L_238 - .L_237)
	.align		4
.L_237:
        /*055c*/ 	.word	index@(_ZN10layer_norm31ln_parallel_residual_fwd_kernelINS_13Kernel_traitsIf6__halfS2_S2_fjLj4096ELj1ELj1ELj4ELj16ENS_18Kernel_traits_baseILj4096EfS2_S2_S2_fjLj128EEEEELb0ELb0ELb1EEEvNS_9FwdParamsE)
        /*0560*/ 	.word	0x000000dd


	//----- nvinfo : EIATTR_FRAME_SIZE
	.align		4
.L_238:
        /*0564*/ 	.byte	0x04, 0x11
        /*0566*/ 	.short	(.L_240 - .L_239)
	.align		4
.L_239:
        /*0568*/ 	.word	index@($__internal_41_$__cuda_sm70_shflsync_bfly_p)
        /*056c*/ 	.word	0x00000000


	//----- nvinfo : EIATTR_FRAME_SIZE
	.align		4
.L_240:
        /*0570*/ 	.byte	0x04, 0x11
        /*0572*/ 	.short	(.L_242 - .L_241)
	.align		4
.L_241:
        /*0574*/ 	.word	index@(_ZN10layer_norm31ln_parallel_residual_fwd_kernelINS_13Kernel_traitsIf6__halfS2_S2_fjLj4096ELj1ELj1ELj4ELj16ENS_18Kernel_traits_baseILj4096EfS2_S2_S2_fjLj128EEEEELb0ELb0ELb1EEEvNS_9FwdParamsE)
        /*0578*/ 	.word	0x00000000


	//----- nvinfo : EIATTR_REGCOUNT
	.align		4
.L_242:
        /*057c*/ 	.byte	0x04, 0x2f
        /*057e*/ 	.short	(.L_244 - .L_243)
	.align		4
.L_243:
        /*0580*/ 	.word	index@(_ZN10layer_norm31ln_parallel_residual_fwd_kernelINS_13Kernel_traitsIf6__halfS2_S2_fjLj4096ELj1ELj1ELj4ELj16ENS_18Kernel_traits_baseILj4096EfS2_S2_S2_fjLj128EEEEELb0ELb0ELb0EEEvNS_9FwdParamsE)
        /*0584*/ 	.word	0x000000c9


	//----- nvinfo : EIATTR_FRAME_SIZE
	.align		4
.L_244:
        /*0588*/ 	.byte	0x04, 0x11
        /*058a*/ 	.short	(.L_246 - .L_245)
	.align		4
.L_245:
        /*058c*/ 	.word	index@($__internal_40_$__cuda_sm70_shflsync_bfly_p)
        /*0590*/ 	.word	0x00000000


	//----- nvinfo : EIATTR_FRAME_SIZE
	.align		4
.L_246:
        /*0594*/ 	.byte	0x04, 0x11
        /*0596*/ 	.short	(.L_248 - .L_247)
	.align		4
.L_247:
        /*0598*/ 	.word	index@(_ZN10layer_norm31ln_parallel_residual_fwd_kernelINS_13Kernel_traitsIf6__halfS2_S2_fjLj4096ELj1ELj1ELj4ELj16ENS_18Kernel_traits_baseILj4096EfS2_S2_S2_fjLj128EEEEELb0ELb0ELb0EEEvNS_9FwdParamsE)
        /*059c*/ 	.word	0x00000000


	//----- nvinfo : EIATTR_REGCOUNT
	.align		4
.L_248:
        /*05a0*/ 	.byte	0x04, 0x2f
        /*05a2*/ 	.short	(.L_250 - .L_249)
	.align		4
.L_249:
        /*05a4*/ 	.word	index@(_ZN10layer_norm31ln_parallel_residual_fwd_kernelINS_13Kernel_traitsIf13__nv_bfloat16fS2_fjLj4096ELj1ELj1ELj4ELj16ENS_18Kernel_traits_baseILj4096EfS2_fS2_fjLj128EEEEELb1ELb1ELb1EEEvNS_9FwdParamsE)
        /*05a8*/ 	.word	0x000000a7


	//----- nvinfo : EIATTR_FRAME_SIZE
	.align		4
.L_250:
        /*05ac*/ 	.byte	0x04, 0x11
        /*05ae*/ 	.short	(.L_252 - .L_251)
	.align		4
.L_251:
        /*05b0*/ 	.word	index@($__internal_39_$__cuda_sm70_shflsync_bfly_p)
        /*05b4*/ 	.word	0x00000000


	//----- nvinfo : EIATTR_FRAME_SIZE
	.align		4
.L_252:
        /*05b8*/ 	.byte	0x04, 0x11
        /*05ba*/ 	.short	(.L_254 - .L_253)
	.align		4
.L_253:
        /*05bc*/ 	.word	index@(_ZN10layer_norm31ln_parallel_residual_fwd_kernelINS_13Kernel_traitsIf13__nv_bfloat16fS2_fjLj4096ELj1ELj1ELj4ELj16ENS_18Kernel_traits_baseILj4096EfS2_fS2_fjLj128EEEEELb1ELb1ELb1EEEvNS_9FwdParamsE)
        /*05c0*/ 	.word	0x00000000


	//----- nvinfo : EIATTR_REGCOUNT
	.align		4
.L_254:
        /*05c4*/ 	.byte	0x04, 0x2f
        /*05c6*/ 	.short	(.L_256 - .L_255)
	.align		4
.L_255:
        /*05c8*/ 	.word	index@(_ZN10layer_norm31ln_parallel_residual_fwd_kernelINS_13Kernel_traitsIf13__nv_bfloat16fS2_fjLj4096ELj1ELj1ELj4ELj16ENS_18Kernel_traits_baseILj4096EfS2_fS2_fjLj128EEEEELb1ELb1ELb0EEEvNS_9FwdParamsE)
        /*05cc*/ 	.word	0x00000099


	//----- nvinfo : EIATTR_FRAME_SIZE
	.align		4
.L_256:
        /*05d0*/ 	.byte	0x04, 0x11
        /*05d2*/ 	.short	(.L_258 - .L_257)
	.align		4
.L_257:
        /*05d4*/ 	.word	index@($__internal_38_$__cuda_sm70_shflsync_bfly_p)
        /*05d8*/ 	.word	0x00000000


	//----- nvinfo : EIATTR_FRAME_SIZE
	.align		4
.L_258:
        /*05dc*/ 	.byte	0x04, 0x11
        /*05de*/ 	.short	(.L_260 - .L_259)
	.align		4
.L_259:
        /*05e0*/ 	.word	index@(_ZN10layer_norm31ln_parallel_residual_fwd_kernelINS_13Kernel_traitsIf13__nv_bfloat16fS2_fjLj4096ELj1ELj1ELj4ELj16ENS_18Kernel_traits_baseILj4096EfS2_fS2_fjLj128EEEEELb1ELb1ELb0EEEvNS_9FwdParamsE)
        /*05e4*/ 	.word	0x00000000


	//----- nvinfo : EIATTR_REGCOUNT
	.align		4
.L_260:
        /*05e8*/ 	.byte	0x04, 0x2f
        /*05ea*/ 	.short	(.L_262 - .L_261)
	.align		4
.L_261:
        /*05ec*/ 	.word	index@(_ZN10layer_norm31ln_parallel_residual_fwd_kernelINS_13Kernel_traitsIf13__nv_bfloat16fS2_fjLj4096ELj1ELj1ELj4ELj16ENS_18Kernel_traits_baseILj4096EfS2_fS2_fjLj128EEEEELb1ELb0ELb1EEEvNS_9FwdParamsE)
        /*05f0*/ 	.word	0x000000da


	//----- nvinfo : EIATTR_FRAME_SIZE
	.align		4
.L_262:
        /*05f4*/ 	.byte	0x04, 0x11
        /*05f6*/ 	.short	(.L_264 - .L_263)
	.align		4
.L_263:
        /*05f8*/ 	.word	index@($__internal_37_$__cuda_sm70_shflsync_bfly_p)
        /*05fc*/ 	.word	0x00000000


	//----- nvinfo : EIATTR_FRAME_SIZE
	.align		4
.L_264:
        /*0600*/ 	.byte	0x04, 0x11
        /*0602*/ 	.short	(.L_266 - .L_265)
	.align		4
.L_265:
        /*0604*/ 	.word	index@(_ZN10layer_norm31ln_parallel_residual_fwd_kernelINS_13Kernel_traitsIf13__nv_bfloat16fS2_fjLj4096ELj1ELj1ELj4ELj16ENS_18Kernel_traits_baseILj4096EfS2_fS2_fjLj128EEEEELb1ELb0ELb1EEEvNS_9FwdParamsE)
        /*0608*/ 	.word	0x00000000


	//----- nvinfo : EIATTR_REGCOUNT
	.align		4
.L_266:
        /*060c*/ 	.byte	0x04, 0x2f
        /*060e*/ 	.short	(.L_268 - .L_267)
	.align		4
.L_267:
        /*0610*/ 	.word	index@(_ZN10layer_norm31ln_parallel_residual_fwd_kernelINS_13Kernel_traitsIf13__nv_bfloat16fS2_fjLj4096ELj1ELj1ELj4ELj16ENS_18Kernel_traits_baseILj4096EfS2_fS2_fjLj128EEEEELb1ELb0ELb0EEEvNS_9FwdParamsE)
        /*0614*/ 	.word	0x000000dc


	//----- nvinfo : EIATTR_FRAME_SIZE
	.align		4
.L_268:
        /*0618*/ 	.byte	0x04, 0x11
        /*061a*/ 	.short	(.L_270 - .L_269)
	.align		4
.L_269:
        /*061c*/ 	.word	index@($__internal_36_$__cuda_sm70_shflsync_bfly_p)
        /*0620*/ 	.word	0x00000000


	//----- nvinfo : EIATTR_FRAME_SIZE
	.align		4
.L_270:
        /*0624*/ 	.byte	0x04, 0x11
        /*0626*/ 	.short	(.L_272 - .L_271)
	.align		4
.L_271:
        /*0628*/ 	.word	index@(_ZN10layer_norm31ln_parallel_residual_fwd_kernelINS_13Kernel_traitsIf13__nv_bfloat16fS2_fjLj4096ELj1ELj1ELj4ELj16ENS_18Kernel_traits_baseILj4096EfS2_fS2_fjLj128EEEEELb1ELb0ELb0EEEvNS_9FwdParamsE)
        /*062c*/ 	.word	0x00000000


	//----- nvinfo : EIATTR_REGCOUNT
	.align		4
.L_272:
        /*0630*/ 	.byte	0x04, 0x2f
        /*0632*/ 	.short	(.L_274 - .L_273)
	.align		4
.L_273:
        /*0634*/ 	.word	index@(_ZN10layer_norm31ln_parallel_residual_fwd_kernelINS_13Kernel_traitsIf13__nv_bfloat16fS2_fjLj4096ELj1ELj1ELj4ELj16ENS_18Kernel_traits_baseILj4096EfS2_fS2_fjLj128EEEEELb0ELb1ELb1EEEvNS_9FwdParamsE)
        /*0638*/ 	.word	0x00000080


	//----- nvinfo : EIATTR_FRAME_SIZE
	.align		4
.L_274:
        /*063c*/ 	.byte	0x04, 0x11
        /*063e*/ 	.short	(.L_276 - .L_275)
	.align		4
.L_275:
        /*0640*/ 	.word	index@($__internal_35_$__cuda_sm70_shflsync_bfly_p)
        /*0644*/ 	.word	0x00000000


	//----- nvinfo : EIATTR_FRAME_SIZE
	.align		4
.L_276:
        /*0648*/ 	.byte	0x04, 0x11
        /*064a*/ 	.short	(.L_278 - .L_277)
	.align		4
.L_277:
        /*064c*/ 	.word	index@(_ZN10layer_norm31ln_parallel_residual_fwd_kernelINS_13Kernel_traitsIf13__nv_bfloat16fS2_fjLj4096ELj1ELj1ELj4ELj16ENS_18Kernel_traits_baseILj4096EfS2_fS2_fjLj128EEEEELb0ELb1ELb1EEEvNS_9FwdParamsE)
        /*0650*/ 	.word	0x00000000


	//----- nvinfo : EIATTR_REGCOUNT
	.align		4
.L_278:
        /*0654*/ 	.byte	0x04, 0x2f
        /*0656*/ 	.short	(.L_280 - .L_279)
	.align		4
.L_279:
        /*0658*/ 	.word	index@(_ZN10layer_norm31ln_parallel_residual_fwd_kernelINS_13Kernel_traitsIf13__nv_bfloat16fS2_fjLj4096ELj1ELj1ELj4ELj16ENS_18Kernel_traits_baseILj4096EfS2_fS2_fjLj128EEEEELb0ELb1ELb0EEEvNS_9FwdParamsE)
        /*065c*/ 	.word	0x00000080


	//----- nvinfo : EIATTR_FRAME_SIZE
	.align		4
.L_280:
        /*0660*/ 	.byte	0x04, 0x11
        /*0662*/ 	.short	(.L_282 - .L_281)
	.align		4
.L_281:
        /*0664*/ 	.word	index@($__internal_34_$__cuda_sm70_shflsync_bfly_p)
        /*0668*/ 	.word	0x00000000


	//----- nvinfo : EIATTR_FRAME_SIZE
	.align		4
.L_282:
        /*066c*/ 	.byte	0x04, 0x11
        /*066e*/ 	.short	(.L_284 - .L_283)
	.align		4
.L_283:
        /*0670*/ 	.word	index@(_ZN10layer_norm31ln_parallel_residual_fwd_kernelINS_13Kernel_traitsIf13__nv_bfloat16fS2_fjLj4096ELj1ELj1ELj4ELj16ENS_18Kernel_traits_baseILj4096EfS2_fS2_fjLj128EEEEELb0ELb1ELb0EEEvNS_9FwdParamsE)
        /*0674*/ 	.word	0x00000000


	//----- nvinfo : EIATTR_REGCOUNT
	.align		4
.L_284:
        /*0678*/ 	.byte	0x04, 0x2f
        /*067a*/ 	.short	(.L_286 - .L_285)
	.align		4
.L_285:
        /*067c*/ 	.word	index@(_ZN10layer_norm31ln_parallel_residual_fwd_kernelINS_13Kernel_traitsIf13__nv_bfloat16fS2_fjLj4096ELj1ELj1ELj4ELj16ENS_18Kernel_traits_baseILj4096EfS2_fS2_fjLj128EEEEELb0ELb0ELb1EEEvNS_9FwdParamsE)
        /*0680*/ 	.word	0x000000e2


	//----- nvinfo : EIATTR_FRAME_SIZE
	.align		4
.L_286:
        /*0684*/ 	.byte	0x04, 0x11
        /*0686*/ 	.short	(.L_288 - .L_287)
	.align		4
.L_287:
        /*0688*/ 	.word	index@($__internal_33_$__cuda_sm70_shflsync_bfly_p)
        /*068c*/ 	.word	0x00000000


	//----- nvinfo : EIATTR_FRAME_SIZE
	.align		4
.L_288:
        /*0690*/ 	.byte	0x04, 0x11
        /*0692*/ 	.short	(.L_290 - .L_289)
	.align		4
.L_289:
        /*0694*/ 	.word	index@(_ZN10layer_norm31ln_parallel_residual_fwd_kernelINS_13Kernel_traitsIf13__nv_bfloat16fS2_fjLj4096ELj1ELj1ELj4ELj16ENS_18Kernel_traits_baseILj4096EfS2_fS2_fjLj128EEEEELb0ELb0ELb1EEEvNS_9FwdParamsE)
        /*0698*/ 	.word	0x00000000


	//----- nvinfo : EIATTR_REGCOUNT
	.align		4
.L_290:
        /*069c*/ 	.byte	0x04, 0x2f
        /*069e*/ 	.short	(.L_292 - .L_291)
	.align		4
.L_291:
        /*06a0*/ 	.word	index@(_ZN10layer_norm31ln_parallel_residual_fwd_kernelINS_13Kernel_traitsIf13__nv_bfloat16fS2_fjLj4096ELj1ELj1ELj4ELj16ENS_18Kernel_traits_baseILj4096EfS2_fS2_fjLj128EEEEELb0ELb0ELb0EEEvNS_9FwdParamsE)
        /*06a4*/ 	.word	0x000000ca


	//----- nvinfo : EIATTR_FRAME_SIZE
	.align		4
.L_292:
        /*06a8*/ 	.byte	0x04, 0x11
        /*06aa*/ 	.short	(.L_294 - .L_293)
	.align		4
.L_293:
        /*06ac*/ 	.word	index@($__internal_32_$__cuda_sm70_shflsync_bfly_p)
        /*06b0*/ 	.word	0x00000000


	//----- nvinfo : EIATTR_FRAME_SIZE
	.align		4
.L_294:
        /*06b4*/ 	.byte	0x04, 0x11
        /*06b6*/ 	.short	(.L_296 - .L_295)
	.align		4
.L_295:
        /*06b8*/ 	.word	index@(_ZN10layer_norm31ln_parallel_residual_fwd_kernelINS_13Kernel_traitsIf13__nv_bfloat16fS2_fjLj4096ELj1ELj1ELj4ELj16ENS_18Kernel_traits_baseILj4096EfS2_fS2_fjLj128EEEEELb0ELb0ELb0EEEvNS_9FwdParamsE)
        /*06bc*/ 	.word	0x00000000


	//----- nvinfo : EIATTR_REGCOUNT
	.align		4
.L_296:
        /*06c0*/ 	.byte	0x04, 0x2f
        /*06c2*/ 	.short	(.L_298 - .L_297)
	.align		4
.L_297:
        /*06c4*/ 	.word	index@(_ZN10layer_norm31ln_parallel_residual_fwd_kernelINS_13Kernel_traitsI13__nv_bfloat16S2_fS2_fjLj4096ELj1ELj1ELj4ELj16ENS_18Kernel_traits_baseILj4096ES2_S2_fS2_fjLj128EEEEELb1ELb1ELb1EEEvNS_9FwdParamsE)
        /*06c8*/ 	.word	0x00000080


	//----- nvinfo : EIATTR_FRAME_SIZE
	.align		4
.L_298:
        /*06cc*/ 	.byte	0x04, 0x11
        /*06ce*/ 	.short	(.L_300 - .L_299)
	.align		4
.L_299:
        /*06d0*/ 	.word	index@($__internal_31_$__cuda_sm70_shflsync_bfly_p)
        /*06d4*/ 	.word	0x00000000


	//----- nvinfo : EIATTR_FRAME_SIZE
	.align		4
.L_300:
        /*06d8*/ 	.byte	0x04, 0x11
        /*06da*/ 	.short	(.L_302 - .L_301)
	.align		4
.L_301:
        /*06dc*/ 	.word	index@(_ZN10layer_norm31ln_parallel_residual_fwd_kernelINS_13Kernel_traitsI13__nv_bfloat16S2_fS2_fjLj4096ELj1ELj1ELj4ELj16ENS_18Kernel_traits_baseILj4096ES2_S2_fS2_fjLj128EEEEELb1ELb1ELb1EEEvNS_9FwdParamsE)
        /*06e0*/ 	.word	0x00000000


	//----- nvinfo : EIATTR_REGCOUNT
	.align		4
.L_302:
        /*06e4*/ 	.byte	0x04, 0x2f
        /*06e6*/ 	.short	(.L_304 - .L_303)
	.align		4
.L_303:
        /*06e8*/ 	.word	index@(_ZN10layer_norm31ln_parallel_residual_fwd_kernelINS_13Kernel_traitsI13__nv_bfloat16S2_fS2_fjLj4096ELj1ELj1ELj4ELj16ENS_18Kernel_traits_baseILj4096ES2_S2_fS2_fjLj128EEEEELb1ELb1ELb0EEEvNS_9FwdParamsE)
        /*06ec*/ 	.word	0x00000099


	//----- nvinfo : EIATTR_FRAME_SIZE
	.align		4
.L_304:
        /*06f0*/ 	.byte	0x04, 0x11
        /*06f2*/ 	.short	(.L_306 - .L_305)
	.align		4
.L_305:
        /*06f4*/ 	.word	index@($__internal_30_$__cuda_sm70_shflsync_bfly_p)
        /*06f8*/ 	.word	0x00000000


	//----- nvinfo : EIATTR_FRAME_SIZE
	.align		4
.L_306:
        /*06fc*/ 	.byte	0x04, 0x11
        /*06fe*/ 	.short	(.L_308 - .L_307)
	.align		4
.L_307:
        /*0700*/ 	.word	index@(_ZN10layer_norm31ln_parallel_residual_fwd_kernelINS_13Kernel_traitsI13__nv_bfloat16S2_fS2_fjLj4096ELj1ELj1ELj4ELj16ENS_18Kernel_traits_baseILj4096ES2_S2_fS2_fjLj128EEEEELb1ELb1ELb0EEEvNS_9FwdParamsE)
        /*0704*/ 	.word	0x00000000


	//----- nvinfo : EIATTR_REGCOUNT
	.align		4
.L_308:
        /*0708*/ 	.byte	0x04, 0x2f
        /*070a*/ 	.short	(.L_310 - .L_309)
	.align		4
.L_309:
        /*070c*/ 	.word	index@(_ZN10layer_norm31ln_parallel_residual_fwd_kernelINS_13Kernel_traitsI13__nv_bfloat16S2_fS2_fjLj4096ELj1ELj1ELj4ELj16ENS_18Kernel_traits_baseILj4096ES2_S2_fS2_fjLj128EEEEELb1ELb0ELb1EEEvNS_9FwdParamsE)
        /*0710*/ 	.word	0x000000dd


	//----- nvinfo : EIATTR_FRAME_SIZE
	.align		4
.L_310:
        /*0714*/ 	.byte	0x04, 0x11
        /*0716*/ 	.short	(.L_312 - .L_311)
	.align		4
.L_311:
        /*0718*/ 	.word	index@($__internal_29_$__cuda_sm70_shflsync_bfly_p)
        /*071c*/ 	.word	0x00000000


	//----- nvinfo : EIATTR_FRAME_SIZE
	.align		4
.L_312:
        /*0720*/ 	.byte	0x04, 0x11
        /*0722*/ 	.short	(.L_314 - .L_313)
	.align		4
.L_313:
        /*0724*/ 	.word	index@(_ZN10layer_norm31ln_parallel_residual_fwd_kernelINS_13Kernel_traitsI13__nv_bfloat16S2_fS2_fjLj4096ELj1ELj1ELj4ELj16ENS_18Kernel_traits_baseILj4096ES2_S2_fS2_fjLj128EEEEELb1ELb0ELb1EEEvNS_9FwdParamsE)
        /*0728*/ 	.word	0x00000000


	//----- nvinfo : EIATTR_REGCOUNT
	.align		4
.L_314:
        /*072c*/ 	.byte	0x04, 0x2f
        /*072e*/ 	.short	(.L_316 - .L_315)
	.align		4
.L_315:
        /*0730*/ 	.word	index@(_ZN10layer_norm31ln_parallel_residual_fwd_kernelINS_13Kernel_traitsI13__nv_bfloat16S2_fS2_fjLj4096ELj1ELj1ELj4ELj16ENS_18Kernel_traits_baseILj4096ES2_S2_fS2_fjLj128EEEEELb1ELb0ELb0EEEvNS_9FwdParamsE)
        /*0734*/ 	.word	0x000000dd


	//----- nvinfo : EIATTR_FRAME_SIZE
	.align		4
.L_316:
        /*0738*/ 	.byte	0x04, 0x11
        /*073a*/ 	.short	(.L_318 - .L_317)
	.align		4
.L_317:
        /*073c*/ 	.word	index@($__internal_28_$__cuda_sm70_shflsync_bfly_p)
        /*0740*/ 	.word	0x00000000


	//----- nvinfo : EIATTR_FRAME_SIZE
	.align		4
.L_318:
        /*0744*/ 	.byte	0x04, 0x11
        /*0746*/ 	.short	(.L_320 - .L_319)
	.align		4
.L_319:
        /*0748*/ 	.word	index@(_ZN10layer_norm31ln_parallel_residual_fwd_kernelINS_13Kernel_traitsI13__nv_bfloat16S2_fS2_fjLj4096ELj1ELj1ELj4ELj16ENS_18Kernel_traits_baseILj4096ES2_S2_fS2_fjLj128EEEEELb1ELb0ELb0EEEvNS_9FwdParamsE)
        /*074c*/ 	.word	0x00000000


	//----- nvinfo : EIATTR_REGCOUNT
	.align		4
.L_320:
        /*0750*/ 	.byte	0x04, 0x2f
        /*0752*/ 	.short	(.L_322 - .L_321)
	.align		4
.L_321:
        /*0754*/ 	.word	index@(_ZN10layer_norm31ln_parallel_residual_fwd_kernelINS_13Kernel_traitsI13__nv_bfloat16S2_fS2_fjLj4096ELj1ELj1ELj4ELj16ENS_18Kernel_traits_baseILj4096ES2_S2_fS2_fjLj128EEEEELb0ELb1ELb1EEEvNS_9FwdParamsE)
        /*0758*/ 	.word	0x0000007b


	//----- nvinfo : EIATTR_FRAME_SIZE
	.align		4
.L_322:
        /*075c*/ 	.byte	0x04, 0x11
        /*075e*/ 	.short	(.L_324 - .L_323)
	.align		4
.L_323:
        /*0760*/ 	.word	index@($__internal_27_$__cuda_sm70_shflsync_bfly_p)
        /*0764*/ 	.word	0x00000000


	//----- nvinfo : EIATTR_FRAME_SIZE
	.align		4
.L_324:
        /*0768*/ 	.byte	0x04, 0x11
        /*076a*/ 	.short	(.L_326 - .L_325)
	.align		4
.L_325:
        /*076c*/ 	.word	index@(_ZN10layer_norm31ln_parallel_residual_fwd_kernelINS_13Kernel_traitsI13__nv_bfloat16S2_fS2_fjLj4096ELj1ELj1ELj4ELj16ENS_18Kernel_traits_baseILj4096ES2_S2_fS2_fjLj128EEEEELb0ELb1ELb1EEEvNS_9FwdParamsE)
        /*0770*/ 	.word	0x00000000


	//----- nvinfo : EIATTR_REGCOUNT
	.align		4
.L_326:
        /*0774*/ 	.byte	0x04, 0x2f
        /*0776*/ 	.short	(.L_328 - .L_327)
	.align		4
.L_327:
        /*0778*/ 	.word	index@(_ZN10layer_norm31ln_parallel_residual_fwd_kernelINS_13Kernel_traitsI13__nv_bfloat16S2_fS2_fjLj4096ELj1ELj1ELj4ELj16ENS_18Kernel_traits_baseILj4096ES2_S2_fS2_fjLj128EEEEELb0ELb1ELb0EEEvNS_9FwdParamsE)
        /*077c*/ 	.word	0x00000080


	//----- nvinfo : EIATTR_FRAME_SIZE
	.align		4
.L_328:
        /*0780*/ 	.byte	0x04, 0x11
        /*0782*/ 	.short	(.L_330 - .L_329)
	.align		4
.L_329:
        /*0784*/ 	.word	index@($__internal_26_$__cuda_sm70_shflsync_bfly_p)
        /*0788*/ 	.word	0x00000000


	//----- nvinfo : EIATTR_FRAME_SIZE
	.align		4
.L_330:
        /*078c*/ 	.byte	0x04, 0x11
        /*078e*/ 	.short	(.L_332 - .L_331)
	.align		4
.L_331:
        /*0790*/ 	.word	index@(_ZN10layer_norm31ln_parallel_residual_fwd_kernelINS_13Kernel_traitsI13__nv_bfloat16S2_fS2_fjLj4096ELj1ELj1ELj4ELj16ENS_18Kernel_traits_baseILj4096ES2_S2_fS2_fjLj128EEEEELb0ELb1ELb0EEEvNS_9FwdParamsE)
        /*0794*/ 	.word	0x00000000


	//----- nvinfo : EIATTR_REGCOUNT
	.align		4
.L_332:
        /*0798*/ 	.byte	0x04, 0x2f
        /*079a*/ 	.short	(.L_334 - .L_333)
	.align		4
.L_333:
        /*079c*/ 	.word	index@(_ZN10layer_norm31ln_parallel_residual_fwd_kernelINS_13Kernel_traitsI13__nv_bfloat16S2_fS2_fjLj4096ELj1ELj1ELj4ELj16ENS_18Kernel_traits_baseILj4096ES2_S2_fS2_fjLj128EEEEELb0ELb0ELb1EEEvNS_9FwdParamsE)
        /*07a0*/ 	.word	0x000000c0


	//----- nvinfo : EIATTR_FRAME_SIZE
	.align		4
.L_334:
        /*07a4*/ 	.byte	0x04, 0x11
        /*07a6*/ 	.short	(.L_336 - .L_335)
	.align		4
.L_335:
        /*07a8*/ 	.word	index@($__internal_25_$__cuda_sm70_shflsync_bfly_p)
        /*07ac*/ 	.word	0x00000000


	//----- nvinfo : EIATTR_FRAME_SIZE
	.align		4
.L_336:
        /*07b0*/ 	.byte	0x04, 0x11
        /*07b2*/ 	.short	(.L_338 - .L_337)
	.align		4
.L_337:
        /*07b4*/ 	.word	index@(_ZN10layer_norm31ln_parallel_residual_fwd_kernelINS_13Kernel_traitsI13__nv_bfloat16S2_fS2_fjLj4096ELj1ELj1ELj4ELj16ENS_18Kernel_traits_baseILj4096ES2_S2_fS2_fjLj128EEEEELb0ELb0ELb1EEEvNS_9FwdParamsE)
        /*07b8*/ 	.word	0x00000000


	//----- nvinfo : EIATTR_REGCOUNT
	.align		4
.L_338:
        /*07bc*/ 	.byte	0x04, 0x2f
        /*07be*/ 	.short	(.L_340 - .L_339)
	.align		4
.L_339:
        /*07c0*/ 	.word	index@(_ZN10layer_norm31ln_parallel_residual_fwd_kernelINS_13Kernel_traitsI13__nv_bfloat16S2_fS2_fjLj4096ELj1ELj1ELj4ELj16ENS_18Kernel_traits_baseILj4096ES2_S2_fS2_fjLj128EEEEELb0ELb0ELb0EEEvNS_9FwdParamsE)
        /*07c4*/ 	.word	0x000000cb


	//----- nvinfo : EIATTR_FRAME_SIZE
	.align		4
.L_340:
        /*07c8*/ 	.byte	0x04, 0x11
        /*07ca*/ 	.short	(.L_342 - .L_341)
	.align		4
.L_341:
        /*07cc*/ 	.word	index@($__internal_24_$__cuda_sm70_shflsync_bfly_p)
        /*07d0*/ 	.word	0x00000000


	//----- nvinfo : EIATTR_FRAME_SIZE
	.align		4
.L_342:
        /*07d4*/ 	.byte	0x04, 0x11
        /*07d6*/ 	.short	(.L_344 - .L_343)
	.align		4
.L_343:
        /*07d8*/ 	.word	index@(_ZN10layer_norm31ln_parallel_residual_fwd_kernelINS_13Kernel_traitsI13__nv_bfloat16S2_fS2_fjLj4096ELj1ELj1ELj4ELj16ENS_18Kernel_traits_baseILj4096ES2_S2_fS2_fjLj128EEEEELb0ELb0ELb0EEEvNS_9FwdParamsE)
        /*07dc*/ 	.word	0x00000000


	//----- nvinfo : EIATTR_REGCOUNT
	.align		4
.L_344:
        /*07e0*/ 	.byte	0x04, 0x2f
        /*07e2*/ 	.short	(.L_346 - .L_345)
	.align		4
.L_345:
        /*07e4*/ 	.word	index@(_ZN10layer_norm31ln_parallel_residual_fwd_kernelINS_13Kernel_traitsIf13__nv_bfloat16S2_S2_fjLj4096ELj1ELj1ELj4ELj16ENS_18Kernel_traits_baseILj4096EfS2_S2_S2_fjLj128EEEEELb1ELb1ELb1EEEvNS_9FwdParamsE)
        /*07e8*/ 	.word	0x000000a7


	//----- nvinfo : EIATTR_FRAME_SIZE
	.align		4
.L_346:
        /*07ec*/ 	.byte	0x04, 0x11
        /*07ee*/ 	.short	(.L_348 - .L_347)
	.align		4
.L_347:
        /*07f0*/ 	.word	index@($__internal_23_$__cuda_sm70_shflsync_bfly_p)
        /*07f4*/ 	.word	0x00000000


	//----- nvinfo : EIATTR_FRAME_SIZE
	.align		4
.L_348:
        /*07f8*/ 	.byte	0x04, 0x11
        /*07fa*/ 	.short	(.L_350 - .L_349)
	.align		4
.L_349:
        /*07fc*/ 	.word	index@(_ZN10layer_norm31ln_parallel_residual_fwd_kernelINS_13Kernel_traitsIf13__nv_bfloat16S2_S2_fjLj4096ELj1ELj1ELj4ELj16ENS_18Kernel_traits_baseILj4096EfS2_S2_S2_fjLj128EEEEELb1ELb1ELb1EEEvNS_9FwdParamsE)
        /*0800*/ 	.word	0x00000000


	//----- nvinfo : EIATTR_REGCOUNT
	.align		4
.L_350:
        /*0804*/ 	.byte	0x04, 0x2f
        /*0806*/ 	.short	(.L_352 - .L_351)
	.align		4
.L_351:
        /*0808*/ 	.word	index@(_ZN10layer_norm31ln_parallel_residual_fwd_kernelINS_13Kernel_traitsIf13__nv_bfloat16S2_S2_fjLj4096ELj1ELj1ELj4ELj16ENS_18Kernel_traits_baseILj4096EfS2_S2_S2_fjLj128EEEEELb1ELb1ELb0EEEvNS_9FwdParamsE)
        /*080c*/ 	.word	0x0000009c


	//----- nvinfo : EIATTR_FRAME_SIZE
	.align		4
.L_352:
        /*0810*/ 	.byte	0x04, 0x11
        /*0812*/ 	.short	(.L_354 - .L_353)
	.align		4
.L_353:
        /*0814*/ 	.word	index@($__internal_22_$__cuda_sm70_shflsync_bfly_p)
        /*0818*/ 	.word	0x00000000


	//----- nvinfo : EIATTR_FRAME_SIZE
	.align		4
.L_354:
        /*081c*/ 	.byte	0x04, 0x11
        /*081e*/ 	.short	(.L_356 - .L_355)
	.align		4
.L_355:
        /*0820*/ 	.word	index@(_ZN10layer_norm31ln_parallel_residual_fwd_kernelINS_13Kernel_traitsIf13__nv_bfloat16S2_S2_fjLj4096ELj1ELj1ELj4ELj16ENS_18Kernel_traits_baseILj4096EfS2_S2_S2_fjLj128EEEEELb1ELb1ELb0EEEvNS_9FwdParamsE)
        /*0824*/ 	.word	0x00000000


	//----- nvinfo : EIATTR_REGCOUNT
	.align		4
.L_356:
        /*0828*/ 	.byte	0x04, 0x2f
        /*082a*/ 	.short	(.L_358 - .L_357)
	.align		4
.L_357:
        /*082c*/ 	.word	index@(_ZN10layer_norm31ln_parallel_residual_fwd_kernelINS_13Kernel_traitsIf13__nv_bfloat16S2_S2_fjLj4096ELj1ELj1ELj4ELj16ENS_18Kernel_traits_baseILj4096EfS2_S2_S2_fjLj128EEEEELb1ELb0ELb1EEEvNS_9FwdParamsE)
        /*0830*/ 	.word	0x000000ff


	//----- nvinfo : EIATTR_FRAME_SIZE
	.align		4
.L_358:
        /*0834*/ 	.byte	0x04, 0x11
        /*0836*/ 	.short	(.L_360 - .L_359)
	.align		4
.L_359:
        /*0838*/ 	.word	index@($__internal_21_$__cuda_sm70_shflsync_bfly_p)
        /*083c*/ 	.word	0x00000000


	//----- nvinfo : EIATTR_FRAME_SIZE
	.align		4
.L_360:
        /*0840*/ 	.byte	0x04, 0x11
        /*0842*/ 	.short	(.L_362 - .L_361)
	.align		4
.L_361:
        /*0844*/ 	.word	index@(_ZN10layer_norm31ln_parallel_residual_fwd_kernelINS_13Kernel_traitsIf13__nv_bfloat16S2_S2_fjLj4096ELj1ELj1ELj4ELj16ENS_18Kernel_traits_baseILj4096EfS2_S2_S2_fjLj128EEEEELb1ELb0ELb1EEEvNS_9FwdParamsE)
        /*0848*/ 	.word	0x00000000


	//----- nvinfo : EIATTR_REGCOUNT
	.align		4
.L_362:
        /*084c*/ 	.byte	0x04, 0x2f
        /*084e*/ 	.short	(.L_364 - .L_363)
	.align		4
.L_363:
        /*0850*/ 	.word	index@(_ZN10layer_norm31ln_parallel_residual_fwd_kernelINS_13Kernel_traitsIf13__nv_bfloat16S2_S2_fjLj4096ELj1ELj1ELj4ELj16ENS_18Kernel_traits_baseILj4096EfS2_S2_S2_fjLj128EEEEELb1ELb0ELb0EEEvNS_9FwdParamsE)
        /*0854*/ 	.word	0x000000da


	//----- nvinfo : EIATTR_FRAME_SIZE
	.align		4
.L_364:
        /*0858*/ 	.byte	0x04, 0x11
        /*085a*/ 	.short	(.L_366 - .L_365)
	.align		4
.L_365:
        /*085c*/ 	.word	index@($__internal_20_$__cuda_sm70_shflsync_bfly_p)
        /*0860*/ 	.word	0x00000000


	//----- nvinfo : EIATTR_FRAME_SIZE
	.align		4
.L_366:
        /*0864*/ 	.byte	0x04, 0x11
        /*0866*/ 	.short	(.L_368 - .L_367)
	.align		4
.L_367:
        /*0868*/ 	.word	index@(_ZN10layer_norm31ln_parallel_residual_fwd_kernelINS_13Kernel_traitsIf13__nv_bfloat16S2_S2_fjLj4096ELj1ELj1ELj4ELj16ENS_18Kernel_traits_baseILj4096EfS2_S2_S2_fjLj128EEEEELb1ELb0ELb0EEEvNS_9FwdParamsE)
        /*086c*/ 	.word	0x00000000


	//----- nvinfo : EIATTR_REGCOUNT
	.align		4
.L_368:
        /*0870*/ 	.byte	0x04, 0x2f
        /*0872*/ 	.short	(.L_370 - .L_369)
	.align		4
.L_369:
        /*0874*/ 	.word	index@(_ZN10layer_norm31ln_parallel_residual_fwd_kernelINS_13Kernel_traitsIf13__nv_bfloat16S2_S2_fjLj4096ELj1ELj1ELj4ELj16ENS_18Kernel_traits_baseILj4096EfS2_S2_S2_fjLj128EEEEELb0ELb1ELb1EEEvNS_9FwdParamsE)
        /*0878*/ 	.word	0x00000080


	//----- nvinfo : EIATTR_FRAME_SIZE
	.align		4
.L_370:
        /*087c*/ 	.byte	0x04, 0x11
        /*087e*/ 	.short	(.L_372 - .L_371)
	.align		4
.L_371:
        /*0880*/ 	.word	index@($__internal_19_$__cuda_sm70_shflsync_bfly_p)
        /*0884*/ 	.word	0x00000000


	//----- nvinfo : EIATTR_FRAME_SIZE
	.align		4
.L_372:
        /*0888*/ 	.byte	0x04, 0x11
        /*088a*/ 	.short	(.L_374 - .L_373)
	.align		4
.L_373:
        /*088c*/ 	.word	index@(_ZN10layer_norm31ln_parallel_residual_fwd_kernelINS_13Kernel_traitsIf13__nv_bfloat16S2_S2_fjLj4096ELj1ELj1ELj4ELj16ENS_18Kernel_traits_baseILj4096EfS2_S2_S2_fjLj128EEEEELb0ELb1ELb1EEEvNS_9FwdParamsE)
        /*0890*/ 	.word	0x00000000


	//----- nvinfo : EIATTR_REGCOUNT
	.align		4
.L_374:
        /*0894*/ 	.byte	0x04, 0x2f
        /*0896*/ 	.short	(.L_376 - .L_375)
	.align		4
.L_375:
        /*0898*/ 	.word	index@(_ZN10layer_norm31ln_parallel_residual_fwd_kernelINS_13Kernel_traitsIf13__nv_bfloat16S2_S2_fjLj4096ELj1ELj1ELj4ELj16ENS_18Kernel_traits_baseILj4096EfS2_S2_S2_fjLj128EEEEELb0ELb1ELb0EEEvNS_9FwdParamsE)
        /*089c*/ 	.word	0x00000080


	//----- nvinfo : EIATTR_FRAME_SIZE
	.align		4
.L_376:
        /*08a0*/ 	.byte	0x04, 0x11
        /*08a2*/ 	.short	(.L_378 - .L_377)
	.align		4
.L_377:
        /*08a4*/ 	.word	index@($__internal_18_$__cuda_sm70_shflsync_bfly_p)
        /*08a8*/ 	.word	0x00000000


	//----- nvinfo : EIATTR_FRAME_SIZE
	.align		4
.L_378:
        /*08ac*/ 	.byte	0x04, 0x11
        /*08ae*/ 	.short	(.L_380 - .L_379)
	.align		4
.L_379:
        /*08b0*/ 	.word	index@(_ZN10layer_norm31ln_parallel_residual_fwd_kernelINS_13Kernel_traitsIf13__nv_bfloat16S2_S2_fjLj4096ELj1ELj1ELj4ELj16ENS_18Kernel_traits_baseILj4096EfS2_S2_S2_fjLj128EEEEELb0ELb1ELb0EEEvNS_9FwdParamsE)
        /*08b4*/ 	.word	0x00000000


	//----- nvinfo : EIATTR_REGCOUNT
	.align		4
.L_380:
        /*08b8*/ 	.byte	0x04, 0x2f
        /*08ba*/ 	.short	(.L_382 - .L_381)
	.align		4
.L_381:
        /*08bc*/ 	.word	index@(_ZN10layer_norm31ln_parallel_residual_fwd_kernelINS_13Kernel_traitsIf13__nv_bfloat16S2_S2_fjLj4096ELj1ELj1ELj4ELj16ENS_18Kernel_traits_baseILj4096EfS2_S2_S2_fjLj128EEEEELb0ELb0ELb1EEEvNS_9FwdParamsE)
        /*08c0*/ 	.word	0x000000dd


	//----- nvinfo : EIATTR_FRAME_SIZE
	.align		4
.L_382:
        /*08c4*/ 	.byte	0x04, 0x11
        /*08c6*/ 	.short	(.L_384 - .L_383)
	.align		4
.L_383:
        /*08c8*/ 	.word	index@($__internal_17_$__cuda_sm70_shflsync_bfly_p)
        /*08cc*/ 	.word	0x00000000


	//----- nvinfo : EIATTR_FRAME_SIZE
	.align		4
.L_384:
        /*08d0*/ 	.byte	0x04, 0x11
        /*08d2*/ 	.short	(.L_386 - .L_385)
	.align		4
.L_385:
        /*08d4*/ 	.word	index@(_ZN10layer_norm31ln_parallel_residual_fwd_kernelINS_13Kernel_traitsIf13__nv_bfloat16S2_S2_fjLj4096ELj1ELj1ELj4ELj16ENS_18Kernel_traits_baseILj4096EfS2_S2_S2_fjLj128EEEEELb0ELb0ELb1EEEvNS_9FwdParamsE)
        /*08d8*/ 	.word	0x00000000


	//----- nvinfo : EIATTR_REGCOUNT
	.align		4
.L_386:
        /*08dc*/ 	.byte	0x04, 0x2f
        /*08de*/ 	.short	(.L_388 - .L_387)
	.align		4
.L_387:
        /*08e0*/ 	.word	index@(_ZN10layer_norm31ln_parallel_residual_fwd_kernelINS_13Kernel_traitsIf13__nv_bfloat16S2_S2_fjLj4096ELj1ELj1ELj4ELj16ENS_18Kernel_traits_baseILj4096EfS2_S2_S2_fjLj128EEEEELb0ELb0ELb0EEEvNS_9FwdParamsE)
        /*08e4*/ 	.word	0x000000c9


	//----- nvinfo : EIATTR_FRAME_SIZE
	.align		4
.L_388:
        /*08e8*/ 	.byte	0x04, 0x11
        /*08ea*/ 	.short	(.L_390 - .L_389)
	.align		4
.L_389:
        /*08ec*/ 	.word	index@($__internal_16_$__cuda_sm70_shflsync_bfly_p)
        /*08f0*/ 	.word	0x00000000


	//----- nvinfo : EIATTR_FRAME_SIZE
	.align		4
.L_390:
        /*08f4*/ 	.byte	0x04, 0x11
        /*08f6*/ 	.short	(.L_392 - .L_391)
	.align		4
.L_391:
        /*08f8*/ 	.word	index@(_ZN10layer_norm31ln_parallel_residual_fwd_kernelINS_13Kernel_traitsIf13__nv_bfloat16S2_S2_fjLj4096ELj1ELj1ELj4ELj16ENS_18Kernel_traits_baseILj4096EfS2_S2_S2_fjLj128EEEEELb0ELb0ELb0EEEvNS_9FwdParamsE)
        /*08fc*/ 	.word	0x00000000


	//----- nvinfo : EIATTR_REGCOUNT
	.align		4
.L_392:
        /*0900*/ 	.byte	0x04, 0x2f
        /*0902*/ 	.short	(.L_394 - .L_393)
	.align		4
.L_393:
        /*0904*/ 	.word	index@(_ZN10layer_norm31ln_parallel_residual_fwd_kernelINS_13Kernel_traitsI6__halfS2_S2_S2_fjLj4096ELj1ELj1ELj4ELj16ENS_18Kernel_traits_baseILj4096ES2_S2_S2_S2_fjLj128EEEEELb1ELb1ELb1EEEvNS_9FwdParamsE)
        /*0908*/ 	.word	0x0000007f


	//----- nvinfo : EIATTR_FRAME_SIZE
	.align		4
.L_394:
        /*090c*/ 	.byte	0x04, 0x11
        /*090e*/ 	.short	(.L_396 - .L_395)
	.align		4
.L_395:
        /*0910*/ 	.word	index@($__internal_15_$__cuda_sm70_shflsync_bfly_p)
        /*0914*/ 	.word	0x00000000


	//----- nvinfo : EIATTR_FRAME_SIZE
	.align		4
.L_396:
        /*0918*/ 	.byte	0x04, 0x11
        /*091a*/ 	.short	(.L_398 - .L_397)
	.align		4
.L_397:
        /*091c*/ 	.word	index@(_ZN10layer_norm31ln_parallel_residual_fwd_kernelINS_13Kernel_traitsI6__halfS2_S2_S2_fjLj4096ELj1ELj1ELj4ELj16ENS_18Kernel_traits_baseILj4096ES2_S2_S2_S2_fjLj128EEEEELb1ELb1ELb1EEEvNS_9FwdParamsE)
        /*0920*/ 	.word	0x00000000


	//----- nvinfo : EIATTR_REGCOUNT
	.align		4
.L_398:
        /*0924*/ 	.byte	0x04, 0x2f
        /*0926*/ 	.short	(.L_400 - .L_399)
	.align		4
.L_399:
        /*0928*/ 	.word	index@(_ZN10layer_norm31ln_parallel_residual_fwd_kernelINS_13Kernel_traitsI6__halfS2_S2_S2_fjLj4096ELj1ELj1ELj4ELj16ENS_18Kernel_traits_baseILj4096ES2_S2_S2_S2_fjLj128EEEEELb1ELb1ELb0EEEvNS_9FwdParamsE)
        /*092c*/ 	.word	0x00000095


	//----- nvinfo : EIATTR_FRAME_SIZE
	.align		4
.L_400:
        /*0930*/ 	.byte	0x04, 0x11
        /*0932*/ 	.short	(.L_402 - .L_401)
	.align		4
.L_401:
        /*0934*/ 	.word	index@($__internal_14_$__cuda_sm70_shflsync_bfly_p)
        /*0938*/ 	.word	0x00000000


	//----- nvinfo : EIATTR_FRAME_SIZE
	.align		4
.L_402:
        /*093c*/ 	.byte	0x04, 0x11
        /*093e*/ 	.short	(.L_404 - .L_403)
	.align		4
.L_403:
        /*0940*/ 	.word	index@(_ZN10layer_norm31ln_parallel_residual_fwd_kernelINS_13Kernel_traitsI6__halfS2_S2_S2_fjLj4096ELj1ELj1ELj4ELj16ENS_18Kernel_traits_baseILj4096ES2_S2_S2_S2_fjLj128EEEEELb1ELb1ELb0EEEvNS_9FwdParamsE)
        /*0944*/ 	.word	0x00000000


	//----- nvinfo : EIATTR_REGCOUNT
	.align		4
.L_404:
        /*0948*/ 	.byte	0x04, 0x2f
        /*094a*/ 	.short	(.L_406 - .L_405)
	.align		4
.L_405:
        /*094c*/ 	.word	index@(_ZN10layer_norm31ln_parallel_residual_fwd_kernelINS_13Kernel_traitsI6__halfS2_S2_S2_fjLj4096ELj1ELj1ELj4ELj16ENS_18Kernel_traits_baseILj4096ES2_S2_S2_S2_fjLj128EEEEELb1ELb0ELb1EEEvNS_9FwdParamsE)
        /*0950*/ 	.word	0x000000dd


	//----- nvinfo : EIATTR_FRAME_SIZE
	.align		4
.L_406:
        /*0954*/ 	.byte	0x04, 0x11
        /*0956*/ 	.short	(.L_408 - .L_407)
	.align		4
.L_407:
        /*0958*/ 	.word	index@($__internal_13_$__cuda_sm70_shflsync_bfly_p)
        /*095c*/ 	.word	0x00000000


	//----- nvinfo : EIATTR_FRAME_SIZE
	.align		4
.L_408:
        /*0960*/ 	.byte	0x04, 0x11
        /*0962*/ 	.short	(.L_410 - .L_409)
	.align		4
.L_409:
        /*0964*/ 	.word	index@(_ZN10layer_norm31ln_parallel_residual_fwd_kernelINS_13Kernel_traitsI6__halfS2_S2_S2_fjLj4096ELj1ELj1ELj4ELj16ENS_18Kernel_traits_baseILj4096ES2_S2_S2_S2_fjLj128EEEEELb1ELb0ELb1EEEvNS_9FwdParamsE)
        /*0968*/ 	.word	0x00000000


	//----- nvinfo : EIATTR_REGCOUNT
	.align		4
.L_410:
        /*096c*/ 	.byte	0x04, 0x2f
        /*096e*/ 	.short	(.L_412 - .L_411)
	.align		4
.L_411:
        /*0970*/ 	.word	index@(_ZN10layer_norm31ln_parallel_residual_fwd_kernelINS_13Kernel_traitsI6__halfS2_S2_S2_fjLj4096ELj1ELj1ELj4ELj16ENS_18Kernel_traits_baseILj4096ES2_S2_S2_S2_fjLj128EEEEELb1ELb0ELb0EEEvNS_9FwdParamsE)
        /*0974*/ 	.word	0x000000f6


	//----- nvinfo : EIATTR_FRAME_SIZE
	.align		4
.L_412:
        /*0978*/ 	.byte	0x04, 0x11
        /*097a*/ 	.short	(.L_414 - .L_413)
	.align		4
.L_413:
        /*097c*/ 	.word	index@($__internal_12_$__cuda_sm70_shflsync_bfly_p)
        /*0980*/ 	.word	0x00000000


	//----- nvinfo : EIATTR_FRAME_SIZE
	.align		4
.L_414:
        /*0984*/ 	.byte	0x04, 0x11
        /*0986*/ 	.short	(.L_416 - .L_415)
	.align		4
.L_415:
        /*0988*/ 	.word	index@(_ZN10layer_norm31ln_parallel_residual_fwd_kernelINS_13Kernel_traitsI6__halfS2_S2_S2_fjLj4096ELj1ELj1ELj4ELj16ENS_18Kernel_traits_baseILj4096ES2_S2_S2_S2_fjLj128EEEEELb1ELb0ELb0EEEvNS_9FwdParamsE)
        /*098c*/ 	.word	0x00000000


	//----- nvinfo : EIATTR_REGCOUNT
	.align		4
.L_416:
        /*0990*/ 	.byte	0x04, 0x2f
        /*0992*/ 	.short	(.L_418 - .L_417)
	.align		4
.L_417:
        /*0994*/ 	.word	index@(_ZN10layer_norm31ln_parallel_residual_fwd_kernelINS_13Kernel_traitsI6__halfS2_S2_S2_fjLj4096ELj1ELj1ELj4ELj16ENS_18Kernel_traits_baseILj4096ES2_S2_S2_S2_fjLj128EEEEELb0ELb1ELb1EEEvNS_9FwdParamsE)
        /*0998*/ 	.word	0x000000a6


	//----- nvinfo : EIATTR_FRAME_SIZE
	.align		4
.L_418:
        /*099c*/ 	.byte	0x04, 0x11
        /*099e*/ 	.short	(.L_420 - .L_419)
	.align		4
.L_419:
        /*09a0*/ 	.word	index@($__internal_11_$__cuda_sm70_shflsync_bfly_p)
        /*09a4*/ 	.word	0x00000000


	//----- nvinfo : EIATTR_FRAME_SIZE
	.align		4
.L_420:
        /*09a8*/ 	.byte	0x04, 0x11
        /*09aa*/ 	.short	(.L_422 - .L_421)
	.align		4
.L_421:
        /*09ac*/ 	.word	index@(_ZN10layer_norm31ln_parallel_residual_fwd_kernelINS_13Kernel_traitsI6__halfS2_S2_S2_fjLj4096ELj1ELj1ELj4ELj16ENS_18Kernel_traits_baseILj4096ES2_S2_S2_S2_fjLj128EEEEELb0ELb1ELb1EEEvNS_9FwdParamsE)
        /*09b0*/ 	.word	0x00000000


	//----- nvinfo : EIATTR_REGCOUNT
	.align		4
.L_422:
        /*09b4*/ 	.byte	0x04, 0x2f
        /*09b6*/ 	.short	(.L_424 - .L_423)
	.align		4
.L_423:
        /*09b8*/ 	.word	index@(_ZN10layer_norm31ln_parallel_residual_fwd_kernelINS_13Kernel_traitsI6__halfS2_S2_S2_fjLj4096ELj1ELj1ELj4ELj16ENS_18Kernel_traits_baseILj4096ES2_S2_S2_S2_fjLj128EEEEELb0ELb1ELb0EEEvNS_9FwdParamsE)
        /*09bc*/ 	.word	0x00000080


	//----- nvinfo : EIATTR_FRAME_SIZE
	.align		4
.L_424:
        /*09c0*/ 	.byte	0x04, 0x11
        /*09c2*/ 	.short	(.L_426 - .L_425)
	.align		4
.L_425:
        /*09c4*/ 	.word	index@($__internal_10_$__cuda_sm70_shflsync_bfly_p)
        /*09c8*/ 	.word	0x00000000


	//----- nvinfo : EIATTR_FRAME_SIZE
	.align		4
.L_426:
        /*09cc*/ 	.byte	0x04, 0x11
        /*09ce*/ 	.short	(.L_428 - .L_427)
	.align		4
.L_427:
        /*09d0*/ 	.word	index@(_ZN10layer_norm31ln_parallel_residual_fwd_kernelINS_13Kernel_traitsI6__halfS2_S2_S2_fjLj4096ELj1ELj1ELj4ELj16ENS_18Kernel_traits_baseILj4096ES2_S2_S2_S2_fjLj128EEEEELb0ELb1ELb0EEEvNS_9FwdParamsE)
        /*09d4*/ 	.word	0x00000000


	//----- nvinfo : EIATTR_REGCOUNT
	.align		4
.L_428:
        /*09d8*/ 	.byte	0x04, 0x2f
        /*09da*/ 	.short	(.L_430 - .L_429)
	.align		4
.L_429:
        /*09dc*/ 	.word	index@(_ZN10layer_norm31ln_parallel_residual_fwd_kernelINS_13Kernel_traitsI6__halfS2_S2_S2_fjLj4096ELj1ELj1ELj4ELj16ENS_18Kernel_traits_baseILj4096ES2_S2_S2_S2_fjLj128EEEEELb0ELb0ELb1EEEvNS_9FwdParamsE)
        /*09e0*/ 	.word	0x000000a8


	//----- nvinfo : EIATTR_FRAME_SIZE
	.align		4
.L_430:
        /*09e4*/ 	.byte	0x04, 0x11
        /*09e6*/ 	.short	(.L_432 - .L_431)
	.align		4
.L_431:
        /*09e8*/ 	.word	index@($__internal_9_$__cuda_sm70_shflsync_bfly_p)
        /*09ec*/ 	.word	0x00000000


	//----- nvinfo : EIATTR_FRAME_SIZE
	.align		4
.L_432:
        /*09f0*/ 	.byte	0x04, 0x11
        /*09f2*/ 	.short	(.L_434 - .L_433)
	.align		4
.L_433:
        /*09f4*/ 	.word	index@(_ZN10layer_norm31ln_parallel_residual_fwd_kernelINS_13Kernel_traitsI6__halfS2_S2_S2_fjLj4096ELj1ELj1ELj4ELj16ENS_18Kernel_traits_baseILj4096ES2_S2_S2_S2_fjLj128EEEEELb0ELb0ELb1EEEvNS_9FwdParamsE)
        /*09f8*/ 	.word	0x00000000


	//----- nvinfo : EIATTR_REGCOUNT
	.align		4
.L_434:
        /*09fc*/ 	.byte	0x04, 0x2f
        /*09fe*/ 	.short	(.L_436 - .L_435)
	.align		4
.L_435:
        /*0a00*/ 	.word	index@(_ZN10layer_norm31ln_parallel_residual_fwd_kernelINS_13Kernel_traitsI6__halfS2_S2_S2_fjLj4096ELj1ELj1ELj4ELj16ENS_18Kernel_traits_baseILj4096ES2_S2_S2_S2_fjLj128EEEEELb0ELb0ELb0EEEvNS_9FwdParamsE)
        /*0a04*/ 	.word	0x000000e8


	//----- nvinfo : EIATTR_FRAME_SIZE
	.align		4
.L_436:
        /*0a08*/ 	.byte	0x04, 0x11
        /*0a0a*/ 	.short	(.L_438 - .L_437)
	.align		4
.L_437:
        /*0a0c*/ 	.word	index@($__internal_8_$__cuda_sm70_shflsync_bfly_p)
        /*0a10*/ 	.word	0x00000000


	//----- nvinfo : EIATTR_FRAME_SIZE
	.align		4
.L_438:
        /*0a14*/ 	.byte	0x04, 0x11
        /*0a16*/ 	.short	(.L_440 - .L_439)
	.align		4
.L_439:
        /*0a18*/ 	.word	index@(_ZN10layer_norm31ln_parallel_residual_fwd_kernelINS_13Kernel_traitsI6__halfS2_S2_S2_fjLj4096ELj1ELj1ELj4ELj16ENS_18Kernel_traits_baseILj4096ES2_S2_S2_S2_fjLj128EEEEELb0ELb0ELb0EEEvNS_9FwdParamsE)
        /*0a1c*/ 	.word	0x00000000


	//----- nvinfo : EIATTR_REGCOUNT
	.align		4
.L_440:
        /*0a20*/ 	.byte	0x04, 0x2f
        /*0a22*/ 	.short	(.L_442 - .L_441)
	.align		4
.L_441:
        /*0a24*/ 	.word	index@(_ZN10layer_norm31ln_parallel_residual_fwd_kernelINS_13Kernel_traitsI13__nv_bfloat16S2_S2_S2_fjLj4096ELj1ELj1ELj4ELj16ENS_18Kernel_traits_baseILj4096ES2_S2_S2_S2_fjLj128EEEEELb1ELb1ELb1EEEvNS_9FwdParamsE)
        /*0a28*/ 	.word	0x0000007f


	//----- nvinfo : EIATTR_FRAME_SIZE
	.align		4
.L_442:
        /*0a2c*/ 	.byte	0x04, 0x11
        /*0a2e*/ 	.short	(.L_444 - .L_443)
	.align		4
.L_443:
        /*0a30*/ 	.word	index@($__internal_7_$__cuda_sm70_shflsync_bfly_p)
        /*0a34*/ 	.word	0x00000000


	//----- nvinfo : EIATTR_FRAME_SIZE
	.align		4
.L_444:
        /*0a38*/ 	.byte	0x04, 0x11
        /*0a3a*/ 	.short	(.L_446 - .L_445)
	.align		4
.L_445:
        /*0a3c*/ 	.word	index@(_ZN10layer_norm31ln_parallel_residual_fwd_kernelINS_13Kernel_traitsI13__nv_bfloat16S2_S2_S2_fjLj4096ELj1ELj1ELj4ELj16ENS_18Kernel_traits_baseILj4096ES2_S2_S2_S2_fjLj128EEEEELb1ELb1ELb1EEEvNS_9FwdParamsE)
        /*0a40*/ 	.word	0x00000000


	//----- nvinfo : EIATTR_REGCOUNT
	.align		4
.L_446:
        /*0a44*/ 	.byte	0x04, 0x2f
        /*0a46*/ 	.short	(.L_448 - .L_447)
	.align		4
.L_447:
        /*0a48*/ 	.word	index@(_ZN10layer_norm31ln_parallel_residual_fwd_kernelINS_13Kernel_traitsI13__nv_bfloat16S2_S2_S2_fjLj4096ELj1ELj1ELj4ELj16ENS_18Kernel_traits_baseILj4096ES2_S2_S2_S2_fjLj128EEEEELb1ELb1ELb0EEEvNS_9FwdParamsE)
        /*0a4c*/ 	.word	0x00000095


	//----- nvinfo : EIATTR_FRAME_SIZE
	.align		4
.L_448:
        /*0a50*/ 	.byte	0x04, 0x11
        /*0a52*/ 	.short	(.L_450 - .L_449)
	.align		4
.L_449:
        /*0a54*/ 	.word	index@($__internal_6_$__cuda_sm70_shflsync_bfly_p)
        /*0a58*/ 	.word	0x00000000


	//----- nvinfo : EIATTR_FRAME_SIZE
	.align		4
.L_450:
        /*0a5c*/ 	.byte	0x04, 0x11
        /*0a5e*/ 	.short	(.L_452 - .L_451)
	.align		4
.L_451:
        /*0a60*/ 	.word	index@(_ZN10layer_norm31ln_parallel_residual_fwd_kernelINS_13Kernel_traitsI13__nv_bfloat16S2_S2_S2_fjLj4096ELj1ELj1ELj4ELj16ENS_18Kernel_traits_baseILj4096ES2_S2_S2_S2_fjLj128EEEEELb1ELb1ELb0EEEvNS_9FwdParamsE)
        /*0a64*/ 	.word	0x00000000


	//----- nvinfo : EIATTR_REGCOUNT
	.align		4
.L_452:
        /*0a68*/ 	.byte	0x04, 0x2f
        /*0a6a*/ 	.short	(.L_454 - .L_453)
	.align		4
.L_453:
        /*0a6c*/ 	.word	index@(_ZN10layer_norm31ln_parallel_residual_fwd_kernelINS_13Kernel_traitsI13__nv_bfloat16S2_S2_S2_fjLj4096ELj1ELj1ELj4ELj16ENS_18Kernel_traits_baseILj4096ES2_S2_S2_S2_fjLj128EEEEELb1ELb0ELb1EEEvNS_9FwdParamsE)
        /*0a70*/ 	.word	0x000000dd


	//----- nvinfo : EIATTR_FRAME_SIZE
	.align		4
.L_454:
        /*0a74*/ 	.byte	0x04, 0x11
        /*0a76*/ 	.short	(.L_456 - .L_455)
	.align		4
.L_455:
        /*0a78*/ 	.word	index@($__internal_5_$__cuda_sm70_shflsync_bfly_p)
        /*0a7c*/ 	.word	0x00000000


	//----- nvinfo : EIATTR_FRAME_SIZE
	.align		4
.L_456:
        /*0a80*/ 	.byte	0x04, 0x11
        /*0a82*/ 	.short	(.L_458 - .L_457)
	.align		4
.L_457:
        /*0a84*/ 	.word	index@(_ZN10layer_norm31ln_parallel_residual_fwd_kernelINS_13Kernel_traitsI13__nv_bfloat16S2_S2_S2_fjLj4096ELj1ELj1ELj4ELj16ENS_18Kernel_traits_baseILj4096ES2_S2_S2_S2_fjLj128EEEEELb1ELb0ELb1EEEvNS_9FwdParamsE)
        /*0a88*/ 	.word	0x00000000


	//----- nvinfo : EIATTR_REGCOUNT
	.align		4
.L_458:
        /*0a8c*/ 	.byte	0x04, 0x2f
        /*0a8e*/ 	.short	(.L_460 - .L_459)
	.align		4
.L_459:
        /*0a90*/ 	.word	index@(_ZN10layer_norm31ln_parallel_residual_fwd_kernelINS_13Kernel_traitsI13__nv_bfloat16S2_S2_S2_fjLj4096ELj1ELj1ELj4ELj16ENS_18Kernel_traits_baseILj4096ES2_S2_S2_S2_fjLj128EEEEELb1ELb0ELb0EEEvNS_9FwdParamsE)
        /*0a94*/ 	.word	0x000000f4


	//----- nvinfo : EIATTR_FRAME_SIZE
	.align		4
.L_460:
        /*0a98*/ 	.byte	0x04, 0x11
        /*0a9a*/ 	.short	(.L_462 - .L_461)
	.align		4
.L_461:
        /*0a9c*/ 	.word	index@($__internal_4_$__cuda_sm70_shflsync_bfly_p)
        /*0aa0*/ 	.word	0x00000000


	//----- nvinfo : EIATTR_FRAME_SIZE
	.align		4
.L_462:
        /*0aa4*/ 	.byte	0x04, 0x11
        /*0aa6*/ 	.short	(.L_464 - .L_463)
	.align		4
.L_463:
        /*0aa8*/ 	.word	index@(_ZN10layer_norm31ln_parallel_residual_fwd_kernelINS_13Kernel_traitsI13__nv_bfloat16S2_S2_S2_fjLj4096ELj1ELj1ELj4ELj16ENS_18Kernel_traits_baseILj4096ES2_S2_S2_S2_fjLj128EEEEELb1ELb0ELb0EEEvNS_9FwdParamsE)
        /*0aac*/ 	.word	0x00000000


	//----- nvinfo : EIATTR_REGCOUNT
	.align		4
.L_464:
        /*0ab0*/ 	.byte	0x04, 0x2f
        /*0ab2*/ 	.short	(.L_466 - .L_465)
	.align		4
.L_465:
        /*0ab4*/ 	.word	index@(_ZN10layer_norm31ln_parallel_residual_fwd_kernelINS_13Kernel_traitsI13__nv_bfloat16S2_S2_S2_fjLj4096ELj1ELj1ELj4ELj16ENS_18Kernel_traits_baseILj4096ES2_S2_S2_S2_fjLj128EEEEELb0ELb1ELb1EEEvNS_9FwdParamsE)
        /*0ab8*/ 	.word	0x000000a8


	//----- nvinfo : EIATTR_FRAME_SIZE
	.align		4
.L_466:
        /*0abc*/ 	.byte	0x04, 0x11
        /*0abe*/ 	.short	(.L_468 - .L_467)
	.align		4
.L_467:
        /*0ac0*/ 	.word	index@($__internal_3_$__cuda_sm70_shflsync_bfly_p)
        /*0ac4*/ 	.word	0x00000000


	//----- nvinfo : EIATTR_FRAME_SIZE
	.align		4
.L_468:
        /*0ac8*/ 	.byte	0x04, 0x11
        /*0aca*/ 	.short	(.L_470 - .L_469)
	.align		4
.L_469:
        /*0acc*/ 	.word	index@(_ZN10layer_norm31ln_parallel_residual_fwd_kernelINS_13Kernel_traitsI13__nv_bfloat16S2_S2_S2_fjLj4096ELj1ELj1ELj4ELj16ENS_18Kernel_traits_baseILj4096ES2_S2_S2_S2_fjLj128EEEEELb0ELb1ELb1EEEvNS_9FwdParamsE)
        /*0ad0*/ 	.word	0x00000000


	//----- nvinfo : EIATTR_REGCOUNT
	.align		4
.L_470:
        /*0ad4*/ 	.byte	0x04, 0x2f
        /*0ad6*/ 	.short	(.L_472 - .L_471)
	.align		4
.L_471:
        /*0ad8*/ 	.word	index@(_ZN10layer_norm31ln_parallel_residual_fwd_kernelINS_13Kernel_traitsI13__nv_bfloat16S2_S2_S2_fjLj4096ELj1ELj1ELj4ELj16ENS_18Kernel_traits_baseILj4096ES2_S2_S2_S2_fjLj128EEEEELb0ELb1ELb0EEEvNS_9FwdParamsE)
        /*0adc*/ 	.word	0x00000080


	//----- nvinfo : EIATTR_FRAME_SIZE
	.align		4
.L_472:
        /*0ae0*/ 	.byte	0x04, 0x11
        /*0ae2*/ 	.short	(.L_474 - .L_473)
	.align		4
.L_473:
        /*0ae4*/ 	.word	index@($__internal_2_$__cuda_sm70_shflsync_bfly_p)
        /*0ae8*/ 	.word	0x00000000


	//----- nvinfo : EIATTR_FRAME_SIZE
	.align		4
.L_474:
        /*0aec*/ 	.byte	0x04, 0x11
        /*0aee*/ 	.short	(.L_476 - .L_475)
	.align		4
.L_475:
        /*0af0*/ 	.word	index@(_ZN10layer_norm31ln_parallel_residual_fwd_kernelINS_13Kernel_traitsI13__nv_bfloat16S2_S2_S2_fjLj4096ELj1ELj1ELj4ELj16ENS_18Kernel_traits_baseILj4096ES2_S2_S2_S2_fjLj128EEEEELb0ELb1ELb0EEEvNS_9FwdParamsE)
        /*0af4*/ 	.word	0x00000000


	//----- nvinfo : EIATTR_REGCOUNT
	.align		4
.L_476:
        /*0af8*/ 	.byte	0x04, 0x2f
        /*0afa*/ 	.short	(.L_478 - .L_477)
	.align		4
.L_477:
        /*0afc*/ 	.word	index@(_ZN10layer_norm31ln_parallel_residual_fwd_kernelINS_13Kernel_traitsI13__nv_bfloat16S2_S2_S2_fjLj4096ELj1ELj1ELj4ELj16ENS_18Kernel_traits_baseILj4096ES2_S2_S2_S2_fjLj128EEEEELb0ELb0ELb1EEEvNS_9FwdParamsE)
        /*0b00*/ 	.word	0x000000a8


	//----- nvinfo : EIATTR_FRAME_SIZE
	.align		4
.L_478:
        /*0b04*/ 	.byte	0x04, 0x11
        /*0b06*/ 	.short	(.L_480 - .L_479)
	.align		4
.L_479:
        /*0b08*/ 	.word	index@($__internal_1_$__cuda_sm70_shflsync_bfly_p)
        /*0b0c*/ 	.word	0x00000000


	//----- nvinfo : EIATTR_FRAME_SIZE
	.align		4
.L_480:
        /*0b10*/ 	.byte	0x04, 0x11
        /*0b12*/ 	.short	(.L_482 - .L_481)
	.align		4
.L_481:
        /*0b14*/ 	.word	index@(_ZN10layer_norm31ln_parallel_residual_fwd_kernelINS_13Kernel_traitsI13__nv_bfloat16S2_S2_S2_fjLj4096ELj1ELj1ELj4ELj16ENS_18Kernel_traits_baseILj4096ES2_S2_S2_S2_fjLj128EEEEELb0ELb0ELb1EEEvNS_9FwdParamsE)
        /*0b18*/ 	.word	0x00000000


	//----- nvinfo : EIATTR_REGCOUNT
	.align		4
.L_482:
        /*0b1c*/ 	.byte	0x04, 0x2f
        /*0b1e*/ 	.short	(.L_484 - .L_483)
	.align		4
.L_483:
        /*0b20*/ 	.word	index@(_ZN10layer_norm31ln_parallel_residual_fwd_kernelINS_13Kernel_traitsI13__nv_bfloat16S2_S2_S2_fjLj4096ELj1ELj1ELj4ELj16ENS_18Kernel_traits_baseILj4096ES2_S2_S2_S2_fjLj128EEEEELb0ELb0ELb0EEEvNS_9FwdParamsE)
        /*0b24*/ 	.word	0x000000ea


	//----- nvinfo : EIATTR_FRAME_SIZE
	.align		4
.L_484:
        /*0b28*/ 	.byte	0x04, 0x11
        /*0b2a*/ 	.short	(.L_486 - .L_485)
	.align		4
.L_485:
        /*0b2c*/ 	.word	index@($__internal_0_$__cuda_sm70_shflsync_bfly_p)
        /*0b30*/ 	.word	0x00000000


	//----- nvinfo : EIATTR_FRAME_SIZE
	.align		4
.L_486:
        /*0b34*/ 	.byte	0x04, 0x11
        /*0b36*/ 	.short	(.L_488 - .L_487)
	.align		4
.L_487:
        /*0b38*/ 	.word	index@(_ZN10layer_norm31ln_parallel_residual_fwd_kernelINS_13Kernel_traitsI13__nv_bfloat16S2_S2_S2_fjLj4096ELj1ELj1ELj4ELj16ENS_18Kernel_traits_baseILj4096ES2_S2_S2_S2_fjLj128EEEEELb0ELb0ELb0EEEvNS_9FwdParamsE)
        /*0b3c*/ 	.word	0x00000000


	//----- nvinfo : EIATTR_MIN_STACK_SIZE
	.align		4
.L_488:
        /*0b40*/ 	.byte	0x04, 0x12
        /*0b42*/ 	.short	(.L_490 - .L_489)
	.align		4
.L_489:
        /*0b44*/ 	.word	index@(_ZN10layer_norm31ln_parallel_residual_fwd_kernelINS_13Kernel_traitsI13__nv_bfloat16S2_S2_S2_fjLj4096ELj1ELj1ELj4ELj16ENS_18Kernel_traits_baseILj4096ES2_S2_S2_S2_fjLj128EEEEELb0ELb0ELb0EEEvNS_9FwdParamsE)
        /*0b48*/ 	.word	0x00000000


	//----- nvinfo : EIATTR_MIN_STACK_SIZE
	.align		4
.L_490:
        /*0b4c*/ 	.byte	0x04, 0x12
        /*0b4e*/ 	.short	(.L_492 - .L_491)
	.align		4
.L_491:
        /*0b50*/ 	.word	index@(_ZN10layer_norm31ln_parallel_residual_fwd_kernelINS_13Kernel_traitsI13__nv_bfloat16S2_S2_S2_fjLj4096ELj1ELj1ELj4ELj16ENS_18Kernel_traits_baseILj4096ES2_S2_S2_S2_fjLj128EEEEELb0ELb0ELb1EEEvNS_9FwdParamsE)
        /*0b54*/ 	.word	0x00000000


	//----- nvinfo : EIATTR_MIN_STACK_SIZE
	.align		4
.L_492:
        /*0b58*/ 	.byte	0x04, 0x12
        /*0b5a*/ 	.short	(.L_494 - .L_493)
	.align		4
.L_493:
        /*0b5c*/ 	.word	index@(_ZN10layer_norm31ln_parallel_residual_fwd_kernelINS_13Kernel_traitsI13__nv_bfloat16S2_S2_S2_fjLj4096ELj1ELj1ELj4ELj16ENS_18Kernel_traits_baseILj4096ES2_S2_S2_S2_fjLj128EEEEELb0ELb1ELb0EEEvNS_9FwdParamsE)
        /*0b60*/ 	.word	0x00000000


	//----- nvinfo : EIATTR_MIN_STACK_SIZE
	.align		4
.L_494:
        /*0b64*/ 	.byte	0x04, 0x12
        /*0b66*/ 	.short	(.L_496 - .L_495)
	.align		4
.L_495:
        /*0b68*/ 	.word	index@(_ZN10layer_norm31ln_parallel_residual_fwd_kernelINS_13Kernel_traitsI13__nv_bfloat16S2_S2_S2_fjLj4096ELj1ELj1ELj4ELj16ENS_18Kernel_traits_baseILj4096ES2_S2_S2_S2_fjLj128EEEEELb0ELb1ELb1EEEvNS_9FwdParamsE)
        /*0b6c*/ 	.word	0x00000000


	//----- nvinfo : EIATTR_MIN_STACK_SIZE
	.align		4
.L_496:
        /*0b70*/ 	.byte	0x04, 0x12
        /*0b72*/ 	.short	(.L_498 - .L_497)
	.align		4
.L_497:
        /*0b74*/ 	.word	index@(_ZN10layer_norm31ln_parallel_residual_fwd_kernelINS_13Kernel_traitsI13__nv_bfloat16S2_S2_S2_fjLj4096ELj1ELj1ELj4ELj16ENS_18Kernel_traits_baseILj4096ES2_S2_S2_S2_fjLj128EEEEELb1ELb0ELb0EEEvNS_9FwdParamsE)
        /*0b78*/ 	.word	0x00000000


	//----- nvinfo : EIATTR_MIN_STACK_SIZE
	.align		4
.L_498:
        /*0b7c*/ 	.byte	0x04, 0x12
        /*0b7e*/ 	.short	(.L_500 - .L_499)
	.align		4
.L_499:
        /*0b80*/ 	.word	index@(_ZN10layer_norm31ln_parallel_residual_fwd_kernelINS_13Kernel_traitsI13__nv_bfloat16S2_S2_S2_fjLj4096ELj1ELj1ELj4ELj16ENS_18Kernel_traits_baseILj4096ES2_S2_S2_S2_fjLj128EEEEELb1ELb0ELb1EEEvNS_9FwdParamsE)
        /*0b84*/ 	.word	0x00000000


	//----- nvinfo : EIATTR_MIN_STACK_SIZE
	.align		4
.L_500:
        /*0b88*/ 	.byte	0x04, 0x12
        /*0b8a*/ 	.short	(.L_502 - .L_501)
	.align		4
.L_501:
        /*0b8c*/ 	.word	index@(_ZN10layer_norm31ln_parallel_residual_fwd_kernelINS_13Kernel_traitsI13__nv_bfloat16S2_S2_S2_fjLj4096ELj1ELj1ELj4ELj16ENS_18Kernel_traits_baseILj4096ES2_S2_S2_S2_fjLj128EEEEELb1ELb1ELb0EEEvNS_9FwdParamsE)
        /*0b90*/ 	.word	0x00000000


	//----- nvinfo : EIATTR_MIN_STACK_SIZE
	.align		4
.L_502:
        /*0b94*/ 	.byte	0x04, 0x12
        /*0b96*/ 	.short	(.L_504 - .L_503)
	.align		4
.L_503:
        /*0b98*/ 	.word	index@(_ZN10layer_norm31ln_parallel_residual_fwd_kernelINS_13Kernel_traitsI13__nv_bfloat16S2_S2_S2_fjLj4096ELj1ELj1ELj4ELj16ENS_18Kernel_traits_baseILj4096ES2_S2_S2_S2_fjLj128EEEEELb1ELb1ELb1EEEvNS_9FwdParamsE)
        /*0b9c*/ 	.word	0x00000000


	//----- nvinfo : EIATTR_MIN_STACK_SIZE
	.align		4
.L_504:
        /*0ba0*/ 	.byte	0x04, 0x12
        /*0ba2*/ 	.short	(.L_506 - .L_505)
	.align		4
.L_505:
        /*0ba4*/ 	.word	index@(_ZN10layer_norm31ln_parallel_residual_fwd_kernelINS_13Kernel_traitsI6__halfS2_S2_S2_fjLj4096ELj1ELj1ELj4ELj16ENS_18Kernel_traits_baseILj4096ES2_S2_S2_S2_fjLj128EEEEELb0ELb0ELb0EEEvNS_9FwdParamsE)
        /*0ba8*/ 	.word	0x00000000


	//----- nvinfo : EIATTR_MIN_STACK_SIZE
	.align		4
.L_506:
        /*0bac*/ 	.byte	0x04, 0x12
        /*0bae*/ 	.short	(.L_508 - .L_507)
	.align		4
.L_507:
        /*0bb0*/ 	.word	index@(_ZN10layer_norm31ln_parallel_residual_fwd_kernelINS_13Kernel_traitsI6__halfS2_S2_S2_fjLj4096ELj1ELj1ELj4ELj16ENS_18Kernel_traits_baseILj4096ES2_S2_S2_S2_fjLj128EEEEELb0ELb0ELb1EEEvNS_9FwdParamsE)
        /*0bb4*/ 	.word	0x00000000


	//----- nvinfo : EIATTR_MIN_STACK_SIZE
	.align		4
.L_508:
        /*0bb8*/ 	.byte	0x04, 0x12
        /*0bba*/ 	.short	(.L_510 - .L_509)
	.align		4
.L_509:
        /*0bbc*/ 	.word	index@(_ZN10layer_norm31ln_parallel_residual_fwd_kernelINS_13Kernel_traitsI6__halfS2_S2_S2_fjLj4096ELj1ELj1ELj4ELj16ENS_18Kernel_traits_baseILj4096ES2_S2_S2_S2_fjLj128EEEEELb0ELb1ELb0EEEvNS_9FwdParamsE)
        /*0bc0*/ 	.word	0x00000000


	//----- nvinfo : EIATTR_MIN_STACK_SIZE
	.align		4
.L_510:
        /*0bc4*/ 	.byte	0x04, 0x12
        /*0bc6*/ 	.short	(.L_512 - .L_511)
	.align		4
.L_511:
        /*0bc8*/ 	.word	index@(_ZN10layer_norm31ln_parallel_residual_fwd_kernelINS_13Kernel_traitsI6__halfS2_S2_S2_fjLj4096ELj1ELj1ELj4ELj16ENS_18Kernel_traits_baseILj4096ES2_S2_S2_S2_fjLj128EEEEELb0ELb1ELb1EEEvNS_9FwdParamsE)
        /*0bcc*/ 	.word	0x00000000


	//----- nvinfo : EIATTR_MIN_STACK_SIZE
	.align		4
.L_512:
        /*0bd0*/ 	.byte	0x04, 0x12
        /*0bd2*/ 	.short	(.L_514 - .L_513)
	.align		4
.L_513:
        /*0bd4*/ 	.word	index@(_ZN10layer_norm31ln_parallel_residual_fwd_kernelINS_13Kernel_traitsI6__halfS2_S2_S2_fjLj4096ELj1ELj1ELj4ELj16ENS_18Kernel_traits_baseILj4096ES2_S2_S2_S2_fjLj128EEEEELb1ELb0ELb0EEEvNS_9FwdParamsE)
        /*0bd8*/ 	.word	0x00000000


	//----- nvinfo : EIATTR_MIN_STACK_SIZE
	.align		4
.L_514:
        /*0bdc*/ 	.byte	0x04, 0x12
        /*0bde*/ 	.short	(.L_516 - .L_515)
	.align		4
.L_515:
        /*0be0*/ 	.word	index@(_ZN10layer_norm31ln_parallel_residual_fwd_kernelINS_13Kernel_traitsI6__halfS2_S2_S2_fjLj4096ELj1ELj1ELj4ELj16ENS_18Kernel_traits_baseILj4096ES2_S2_S2_S2_fjLj128EEEEELb1ELb0ELb1EEEvNS_9FwdParamsE)
        /*0be4*/ 	.word	0x00000000


	//----- nvinfo : EIATTR_MIN_STACK_SIZE
	.align		4
.L_516:
        /*0be8*/ 	.byte	0x04, 0x12
        /*0bea*/ 	.short	(.L_518 - .L_517)
	.align		4
.L_517:
        /*0bec*/ 	.word	index@(_ZN10layer_norm31ln_parallel_residual_fwd_kernelINS_13Kernel_traitsI6__halfS2_S2_S2_fjLj4096ELj1ELj1ELj4ELj16ENS_18Kernel_traits_baseILj4096ES2_S2_S2_S2_fjLj128EEEEELb1ELb1ELb0EEEvNS_9FwdParamsE)
        /*0bf0*/ 	.word	0x00000000


	//----- nvinfo : EIATTR_MIN_STACK_SIZE
	.align		4
.L_518:
        /*0bf4*/ 	.byte	0x04, 0x12
        /*0bf6*/ 	.short	(.L_520 - .L_519)
	.align		4
.L_519:
        /*0bf8*/ 	.word	index@(_ZN10layer_norm31ln_parallel_residual_fwd_kernelINS_13Kernel_traitsI6__halfS2_S2_S2_fjLj4096ELj1ELj1ELj4ELj16ENS_18Kernel_traits_baseILj4096ES2_S2_S2_S2_fjLj128EEEEELb1ELb1ELb1EEEvNS_9FwdParamsE)
        /*0bfc*/ 	.word	0x00000000


	//----- nvinfo : EIATTR_MIN_STACK_SIZE
	.align		4
.L_520:
        /*0c00*/ 	.byte	0x04, 0x12
        /*0c02*/ 	.short	(.L_522 - .L_521)
	.align		4
.L_521:
        /*0c04*/ 	.word	index@(_ZN10layer_norm31ln_parallel_residual_fwd_kernelINS_13Kernel_traitsIf13__nv_bfloat16S2_S2_fjLj4096ELj1ELj1ELj4ELj16ENS_18Kernel_traits_baseILj4096EfS2_S2_S2_fjLj128EEEEELb0ELb0ELb0EEEvNS_9FwdParamsE)
        /*0c08*/ 	.word	0x00000000


	//----- nvinfo : EIATTR_MIN_STACK_SIZE
	.align		4
.L_522:
        /*0c0c*/ 	.byte	0x04, 0x12
        /*0c0e*/ 	.short	(.L_524 - .L_523)
	.align		4
.L_523:
        /*0c10*/ 	.word	index@(_ZN10layer_norm31ln_parallel_residual_fwd_kernelINS_13Kernel_traitsIf13__nv_bfloat16S2_S2_fjLj4096ELj1ELj1ELj4ELj16ENS_18Kernel_traits_baseILj4096EfS2_S2_S2_fjLj128EEEEELb0ELb0ELb1EEEvNS_9FwdParamsE)
        /*0c14*/ 	.word	0x00000000


	//----- nvinfo : EIATTR_MIN_STACK_SIZE
	.align		4
.L_524:
        /*0c18*/ 	.byte	0x04, 0x12
        /*0c1a*/ 	.short	(.L_526 - .L_525)
	.align		4
.L_525:
        /*0c1c*/ 	.word	index@(_ZN10layer_norm31ln_parallel_residual_fwd_kernelINS_13Kernel_traitsIf13__nv_bfloat16S2_S2_fjLj4096ELj1ELj1ELj4ELj16ENS_18Kernel_traits_baseILj4096EfS2_S2_S2_fjLj128EEEEELb0ELb1ELb0EEEvNS_9FwdParamsE)
        /*0c20*/ 	.word	0x00000000


	//----- nvinfo : EIATTR_MIN_STACK_SIZE
	.align		4
.L_526:
        /*0c24*/ 	.byte	0x04, 0x12
        /*0c26*/ 	.short	(.L_528 - .L_527)
	.align		4
.L_527:
        /*0c28*/ 	.word	index@(_ZN10layer_norm31ln_parallel_residual_fwd_kernelINS_13Kernel_traitsIf13__nv_bfloat16S2_S2_fjLj4096ELj1ELj1ELj4ELj16ENS_18Kernel_traits_baseILj4096EfS2_S2_S2_fjLj128EEEEELb0ELb1ELb1EEEvNS_9FwdParamsE)
        /*0c2c*/ 	.word	0x00000000


	//----- nvinfo : EIATTR_MIN_STACK_SIZE
	.align		4
.L_528:
        /*0c30*/ 	.byte	0x04, 0x12
        /*0c32*/ 	.short	(.L_530 - .L_529)
	.align		4
.L_529:
        /*0c34*/ 	.word	index@(_ZN10layer_norm31ln_parallel_residual_fwd_kernelINS_13Kernel_traitsIf13__nv_bfloat16S2_S2_fjLj4096ELj1ELj1ELj4ELj16ENS_18Kernel_traits_baseILj4096EfS2_S2_S2_fjLj128EEEEELb1ELb0ELb0EEEvNS_9FwdParamsE)
        /*0c38*/ 	.word	0x00000000


	//----- nvinfo : EIATTR_MIN_STACK_SIZE
	.align		4
.L_530:
        /*0c3c*/ 	.byte	0x04, 0x12
        /*0c3e*/ 	.short	(.L_532 - .L_531)
	.align		4
.L_531:
        /*0c40*/ 	.word	index@(_ZN10layer_norm31ln_parallel_residual_fwd_kernelINS_13Kernel_traitsIf13__nv_bfloat16S2_S2_fjLj4096ELj1ELj1ELj4ELj16ENS_18Kernel_traits_baseILj4096EfS2_S2_S2_fjLj128EEEEELb1ELb0ELb1EEEvNS_9FwdParamsE)
        /*0c44*/ 	.word	0x00000000


	//----- nvinfo : EIATTR_MIN_STACK_SIZE
	.align		4
.L_532:
        /*0c48*/ 	.byte	0x04, 0x12
        /*0c4a*/ 	.short	(.L_534 - .L_533)
	.align		4
.L_533:
        /*0c4c*/ 	.word	index@(_ZN10layer_norm31ln_parallel_residual_fwd_kernelINS_13Kernel_traitsIf13__nv_bfloat16S2_S2_fjLj4096ELj1ELj1ELj4ELj16ENS_18Kernel_traits_baseILj4096EfS2_S2_S2_fjLj128EEEEELb1ELb1ELb0EEEvNS_9FwdParamsE)
        /*0c50*/ 	.word	0x00000000


	//----- nvinfo : EIATTR_MIN_STACK_SIZE
	.align		4
.L_534:
        /*0c54*/ 	.byte	0x04, 0x12
        /*0c56*/ 	.short	(.L_536 - .L_535)
	.align		4
.L_535:
        /*0c58*/ 	.word	index@(_ZN10layer_norm31ln_parallel_residual_fwd_kernelINS_13Kernel_traitsIf13__nv_bfloat16S2_S2_fjLj4096ELj1ELj1ELj4ELj16ENS_18Kernel_traits_baseILj4096EfS2_S2_S2_fjLj128EEEEELb1ELb1ELb1EEEvNS_9FwdParamsE)
        /*0c5c*/ 	.word	0x00000000


	//----- nvinfo : EIATTR_MIN_STACK_SIZE
	.align		4
.L_536:
        /*0c60*/ 	.byte	0x04, 0x12
        /*0c62*/ 	.short	(.L_538 - .L_537)
	.align		4
.L_537:
        /*0c64*/ 	.word	index@(_ZN10layer_norm31ln_parallel_residual_fwd_kernelINS_13Kernel_traitsI13__nv_bfloat16S2_fS2_fjLj4096ELj1ELj1ELj4ELj16ENS_18Kernel_traits_baseILj4096ES2_S2_fS2_fjLj128EEEEELb0ELb0ELb0EEEvNS_9FwdParamsE)
        /*0c68*/ 	.word	0x00000000


	//----- nvinfo : EIATTR_MIN_STACK_SIZE
	.align		4
.L_538:
        /*0c6c*/ 	.byte	0x04, 0x12
        /*0c6e*/ 	.short	(.L_540 - .L_539)
	.align		4
.L_539:
        /*0c70*/ 	.word	index@(_ZN10layer_norm31ln_parallel_residual_fwd_kernelINS_13Kernel_traitsI13__nv_bfloat16S2_fS2_fjLj4096ELj1ELj1ELj4ELj16ENS_18Kernel_traits_baseILj4096ES2_S2_fS2_fjLj128EEEEELb0ELb0ELb1EEEvNS_9FwdParamsE)
        /*0c74*/ 	.word	0x00000000


	//----- nvinfo : EIATTR_MIN_STACK_SIZE
	.align		4
.L_540:
        /*0c78*/ 	.byte	0x04, 0x12
        /*0c7a*/ 	.short	(.L_542 - .L_541)
	.align		4
.L_541:
        /*0c7c*/ 	.word	index@(_ZN10layer_norm31ln_parallel_residual_fwd_kernelINS_13Kernel_traitsI13__nv_bfloat16S2_fS2_fjLj4096ELj1ELj1ELj4ELj16ENS_18Kernel_traits_baseILj4096ES2_S2_fS2_fjLj128EEEEELb0ELb1ELb0EEEvNS_9FwdParamsE)
        /*0c80*/ 	.word	0x00000000


	//----- nvinfo : EIATTR_MIN_STACK_SIZE
	.align		4
.L_542:
        /*0c84*/ 	.byte	0x04, 0x12
        /*0c86*/ 	.short	(.L_544 - .L_543)
	.align		4
.L_543:
        /*0c88*/ 	.word	index@(_ZN10layer_norm31ln_parallel_residual_fwd_kernelINS_13Kernel_traitsI13__nv_bfloat16S2_fS2_fjLj4096ELj1ELj1ELj4ELj16ENS_18Kernel_traits_baseILj4096ES2_S2_fS2_fjLj128EEEEELb0ELb1ELb1EEEvNS_9FwdParamsE)
        /*0c8c*/ 	.word	0x00000000


	//----- nvinfo : EIATTR_MIN_STACK_SIZE
	.align		4
.L_544:
        /*0c90*/ 	.byte	0x04, 0x12
        /*0c92*/ 	.short	(.L_546 - .L_545)
	.align		4
.L_545:
        /*0c94*/ 	.word	index@(_ZN10layer_norm31ln_parallel_residual_fwd_kernelINS_13Kernel_traitsI13__nv_bfloat16S2_fS2_fjLj4096ELj1ELj1ELj4ELj16ENS_18Kernel_traits_baseILj4096ES2_S2_fS2_fjLj128EEEEELb1ELb0ELb0EEEvNS_9FwdParamsE)
        /*0c98*/ 	.word	0x00000000


	//----- nvinfo : EIATTR_MIN_STACK_SIZE
	.align		4
.L_546:
        /*0c9c*/ 	.byte	0x04, 0x12
        /*0c9e*/ 	.short	(.L_548 - .L_547)
	.align		4
.L_547:
        /*0ca0*/ 	.word	index@(_ZN10layer_norm31ln_parallel_residual_fwd_kernelINS_13Kernel_traitsI13__nv_bfloat16S2_fS2_fjLj4096ELj1ELj1ELj4ELj16ENS_18Kernel_traits_baseILj4096ES2_S2_fS2_fjLj128EEEEELb1ELb0ELb1EEEvNS_9FwdParamsE)
        /*0ca4*/ 	.word	0x00000000


	//----- nvinfo : EIATTR_MIN_STACK_SIZE
	.align		4
.L_548:
        /*0ca8*/ 	.byte	0x04, 0x12
        /*0caa*/ 	.short	(.L_550 - .L_549)
	.align		4
.L_549:
        /*0cac*/ 	.word	index@(_ZN10layer_norm31ln_parallel_residual_fwd_kernelINS_13Kernel_traitsI13__nv_bfloat16S2_fS2_fjLj4096ELj1ELj1ELj4ELj16ENS_18Kernel_traits_baseILj4096ES2_S2_fS2_fjLj128EEEEELb1ELb1ELb0EEEvNS_9FwdParamsE)
        /*0cb0*/ 	.word	0x00000000


	//----- nvinfo : EIATTR_MIN_STACK_SIZE
	.align		4
.L_550:
        /*0cb4*/ 	.byte	0x04, 0x12
        /*0cb6*/ 	.short	(.L_552 - .L_551)
	.align		4
.L_551:
        /*0cb8*/ 	.word	index@(_ZN10layer_norm31ln_parallel_residual_fwd_kernelINS_13Kernel_traitsI13__nv_bfloat16S2_fS2_fjLj4096ELj1ELj1ELj4ELj16ENS_18Kernel_traits_baseILj4096ES2_S2_fS2_fjLj128EEEEELb1ELb1ELb1EEEvNS_9FwdParamsE)
        /*0cbc*/ 	.word	0x00000000


	//----- nvinfo : EIATTR_MIN_STACK_SIZE
	.align		4
.L_552:
        /*0cc0*/ 	.byte	0x04, 0x12
        /*0cc2*/ 	.short	(.L_554 - .L_553)
	.align		4
.L_553:
        /*0cc4*/ 	.word	index@(_ZN10layer_norm31ln_parallel_residual_fwd_kernelINS_13Kernel_traitsIf13__nv_bfloat16fS2_fjLj4096ELj1ELj1ELj4ELj16ENS_18Kernel_traits_baseILj4096EfS2_fS2_fjLj128EEEEELb0ELb0ELb0EEEvNS_9FwdParamsE)
        /*0cc8*/ 	.word	0x00000000


	//----- nvinfo : EIATTR_MIN_STACK_SIZE
	.align		4
.L_554:
        /*0ccc*/ 	.byte	0x04, 0x12
        /*0cce*/ 	.short	(.L_556 - .L_555)
	.align		4
.L_555:
        /*0cd0*/ 	.word	index@(_ZN10layer_norm31ln_parallel_residual_fwd_kernelINS_13Kernel_traitsIf13__nv_bfloat16fS2_fjLj4096ELj1ELj1ELj4ELj16ENS_18Kernel_traits_baseILj4096EfS2_fS2_fjLj128EEEEELb0ELb0ELb1EEEvNS_9FwdParamsE)
        /*0cd4*/ 	.word	0x00000000


	//----- nvinfo : EIATTR_MIN_STACK_SIZE
	.align		4
.L_556:
        /*0cd8*/ 	.byte	0x04, 0x12
        /*0cda*/ 	.short	(.L_558 - .L_557)
	.align		4
.L_557:
        /*0cdc*/ 	.word	index@(_ZN10layer_norm31ln_parallel_residual_fwd_kernelINS_13Kernel_traitsIf13__nv_bfloat16fS2_fjLj4096ELj1ELj1ELj4ELj16ENS_18Kernel_traits_baseILj4096EfS2_fS2_fjLj128EEEEELb0ELb1ELb0EEEvNS_9FwdParamsE)
        /*0ce0*/ 	.word	0x00000000


	//----- nvinfo : EIATTR_MIN_STACK_SIZE
	.align		4
.L_558:
        /*0ce4*/ 	.byte	0x04, 0x12
        /*0ce6*/ 	.short	(.L_560 - .L_559)
	.align		4
.L_559:
        /*0ce8*/ 	.word	index@(_ZN10layer_norm31ln_parallel_residual_fwd_kernelINS_13Kernel_traitsIf13__nv_bfloat16fS2_fjLj4096ELj1ELj1ELj4ELj16ENS_18Kernel_traits_baseILj4096EfS2_fS2_fjLj128EEEEELb0ELb1ELb1EEEvNS_9FwdParamsE)
        /*0cec*/ 	.word	0x00000000


	//----- nvinfo : EIATTR_MIN_STACK_SIZE
	.align		4
.L_560:
        /*0cf0*/ 	.byte	0x04, 0x12
        /*0cf2*/ 	.short	(.L_562 - .L_561)
	.align		4
.L_561:
        /*0cf4*/ 	.word	index@(_ZN10layer_norm31ln_parallel_residual_fwd_kernelINS_13Kernel_traitsIf13__nv_bfloat16fS2_fjLj4096ELj1ELj1ELj4ELj16ENS_18Kernel_traits_baseILj4096EfS2_fS2_fjLj128EEEEELb1ELb0ELb0EEEvNS_9FwdParamsE)
        /*0cf8*/ 	.word	0x00000000


	//----- nvinfo : EIATTR_MIN_STACK_SIZE
	.align		4
.L_562:
        /*0cfc*/ 	.byte	0x04, 0x12
        /*0cfe*/ 	.short	(.L_564 - .L_563)
	.align		4
.L_563:
        /*0d00*/ 	.word	index@(_ZN10layer_norm31ln_parallel_residual_fwd_kernelINS_13Kernel_traitsIf13__nv_bfloat16fS2_fjLj4096ELj1ELj1ELj4ELj16ENS_18Kernel_traits_baseILj4096EfS2_fS2_fjLj128EEEEELb1ELb0ELb1EEEvNS_9FwdParamsE)
        /*0d04*/ 	.word	0x00000000


	//----- nvinfo : EIATTR_MIN_STACK_SIZE
	.align		4
.L_564:
        /*0d08*/ 	.byte	0x04, 0x12
        /*0d0a*/ 	.short	(.L_566 - .L_565)
	.align		4
.L_565:
        /*0d0c*/ 	.word	index@(_ZN10layer_norm31ln_parallel_residual_fwd_kernelINS_13Kernel_traitsIf13__nv_bfloat16fS2_fjLj4096ELj1ELj1ELj4ELj16ENS_18Kernel_traits_baseILj4096EfS2_fS2_fjLj128EEEEELb1ELb1ELb0EEEvNS_9FwdParamsE)
        /*0d10*/ 	.word	0x00000000


	//----- nvinfo : EIATTR_MIN_STACK_SIZE
	.align		4
.L_566:
        /*0d14*/ 	.byte	0x04, 0x12
        /*0d16*/ 	.short	(.L_568 - .L_567)
	.align		4
.L_567:
        /*0d18*/ 	.word	index@(_ZN10layer_norm31ln_parallel_residual_fwd_kernelINS_13Kernel_traitsIf13__nv_bfloat16fS2_fjLj4096ELj1ELj1ELj4ELj16ENS_18Kernel_traits_baseILj4096EfS2_fS2_fjLj128EEEEELb1ELb1ELb1EEEvNS_9FwdParamsE)
        /*0d1c*/ 	.word	0x00000000


	//----- nvinfo : EIATTR_MIN_STACK_SIZE
	.align		4
.L_568:
        /*0d20*/ 	.byte	0x04, 0x12
        /*0d22*/ 	.short	(.L_570 - .L_569)
	.align		4
.L_569:
        /*0d24*/ 	.word	index@(_ZN10layer_norm31ln_parallel_residual_fwd_kernelINS_13Kernel_traitsIf6__halfS2_S2_fjLj4096ELj1ELj1ELj4ELj16ENS_18Kernel_traits_baseILj4096EfS2_S2_S2_fjLj128EEEEELb0ELb0ELb0EEEvNS_9FwdParamsE)
        /*0d28*/ 	.word	0x00000000


	//----- nvinfo : EIATTR_MIN_STACK_SIZE
	.align		4
.L_570:
        /*0d2c*/ 	.byte	0x04, 0x12
        /*0d2e*/ 	.short	(.L_572 - .L_571)
	.align		4
.L_571:
        /*0d30*/ 	.word	index@(_ZN10layer_norm31ln_parallel_residual_fwd_kernelINS_13Kernel_traitsIf6__halfS2_S2_fjLj4096ELj1ELj1ELj4ELj16ENS_18Kernel_traits_baseILj4096EfS2_S2_S2_fjLj128EEEEELb0ELb0ELb1EEEvNS_9FwdParamsE)
        /*0d34*/ 	.word	0x00000000


	//----- nvinfo : EIATTR_MIN_STACK_SIZE
	.align		4
.L_572:
        /*0d38*/ 	.byte	0x04, 0x12
        /*0d3a*/ 	.short	(.L_574 - .L_573)
	.align		4
.L_573:
        /*0d3c*/ 	.word	index@(_ZN10layer_norm31ln_parallel_residual_fwd_kernelINS_13Kernel_traitsIf6__halfS2_S2_fjLj4096ELj1ELj1ELj4ELj16ENS_18Kernel_traits_baseILj4096EfS2_S2_S2_fjLj128EEEEELb0ELb1ELb0EEEvNS_9FwdParamsE)
        /*0d40*/ 	.word	0x00000000


	//----- nvinfo : EIATTR_MIN_STACK_SIZE
	.align		4
.L_574:
        /*0d44*/ 	.byte	0x04, 0x12
        /*0d46*/ 	.short	(.L_576 - .L_575)
	.align		4
.L_575:
        /*0d48*/ 	.word	index@(_ZN10layer_norm31ln_parallel_residual_fwd_kernelINS_13Kernel_traitsIf6__halfS2_S2_fjLj4096ELj1ELj1ELj4ELj16ENS_18Kernel_traits_baseILj4096EfS2_S2_S2_fjLj128EEEEELb0ELb1ELb1EEEvNS_9FwdParamsE)
        /*0d4c*/ 	.word	0x00000000


	//----- nvinfo : EIATTR_MIN_STACK_SIZE
	.align		4
.L_576:
        /*0d50*/ 	.byte	0x04, 0x12
        /*0d52*/ 	.short	(.L_578 - .L_577)
	.align		4
.L_577:
        /*0d54*/ 	.word	index@(_ZN10layer_norm31ln_parallel_residual_fwd_kernelINS_13Kernel_traitsIf6__halfS2_S2_fjLj4096ELj1ELj1ELj4ELj16ENS_18Kernel_traits_baseILj4096EfS2_S2_S2_fjLj128EEEEELb1ELb0ELb0EEEvNS_9FwdParamsE)
        /*0d58*/ 	.word	0x00000000


	//----- nvinfo : EIATTR_MIN_STACK_SIZE
	.align		4
.L_578:
        /*0d5c*/ 	.byte	0x04, 0x12
        /*0d5e*/ 	.short	(.L_580 - .L_579)
	.align		4
.L_579:
        /*0d60*/ 	.word	index@(_ZN10layer_norm31ln_parallel_residual_fwd_kernelINS_13Kernel_traitsIf6__halfS2_S2_fjLj4096ELj1ELj1ELj4ELj16ENS_18Kernel_traits_baseILj4096EfS2_S2_S2_fjLj128EEEEELb1ELb0ELb1EEEvNS_9FwdParamsE)
        /*0d64*/ 	.word	0x00000000


	//----- nvinfo : EIATTR_MIN_STACK_SIZE
	.align		4
.L_580:
        /*0d68*/ 	.byte	0x04, 0x12
        /*0d6a*/ 	.short	(.L_582 - .L_581)
	.align		4
.L_581:
        /*0d6c*/ 	.word	index@(_ZN10layer_norm31ln_parallel_residual_fwd_kernelINS_13Kernel_traitsIf6__halfS2_S2_fjLj4096ELj1ELj1ELj4ELj16ENS_18Kernel_traits_baseILj4096EfS2_S2_S2_fjLj128EEEEELb1ELb1ELb0EEEvNS_9FwdParamsE)
        /*0d70*/ 	.word	0x00000000


	//----- nvinfo : EIATTR_MIN_STACK_SIZE
	.align		4
.L_582:
        /*0d74*/ 	.byte	0x04, 0x12
        /*0d76*/ 	.short	(.L_584 - .L_583)
	.align		4
.L_583:
        /*0d78*/ 	.word	index@(_ZN10layer_norm31ln_parallel_residual_fwd_kernelINS_13Kernel_traitsIf6__halfS2_S2_fjLj4096ELj1ELj1ELj4ELj16ENS_18Kernel_traits_baseILj4096EfS2_S2_S2_fjLj128EEEEELb1ELb1ELb1EEEvNS_9FwdParamsE)
        /*0d7c*/ 	.word	0x00000000


	//----- nvinfo : EIATTR_MIN_STACK_SIZE
	.align		4
.L_584:
        /*0d80*/ 	.byte	0x04, 0x12
        /*0d82*/ 	.short	(.L_586 - .L_585)
	.align		4
.L_585:
        /*0d84*/ 	.word	index@(_ZN10layer_norm31ln_parallel_residual_fwd_kernelINS_13Kernel_traitsI6__halfS2_fS2_fjLj4096ELj1ELj1ELj4ELj16ENS_18Kernel_traits_baseILj4096ES2_S2_fS2_fjLj128EEEEELb0ELb0ELb0EEEvNS_9FwdParamsE)
        /*0d88*/ 	.word	0x00000000


	//----- nvinfo : EIATTR_MIN_STACK_SIZE
	.align		4
.L_586:
        /*0d8c*/ 	.byte	0x04, 0x12
        /*0d8e*/ 	.short	(.L_588 - .L_587)
	.align		4
.L_587:
        /*0d90*/ 	.word	index@(_ZN10layer_norm31ln_parallel_residual_fwd_kernelINS_13Kernel_traitsI6__halfS2_fS2_fjLj4096ELj1ELj1ELj4ELj16ENS_18Kernel_traits_baseILj4096ES2_S2_fS2_fjLj128EEEEELb0ELb0ELb1EEEvNS_9FwdParamsE)
        /*0d94*/ 	.word	0x00000000


	//----- nvinfo : EIATTR_MIN_STACK_SIZE
	.align		4
.L_588:
        /*0d98*/ 	.byte	0x04, 0x12
        /*0d9a*/ 	.short	(.L_590 - .L_589)
	.align		4
.L_589:
        /*0d9c*/ 	.word	index@(_ZN10layer_norm31ln_parallel_residual_fwd_kernelINS_13Kernel_traitsI6__halfS2_fS2_fjLj4096ELj1ELj1ELj4ELj16ENS_18Kernel_traits_baseILj4096ES2_S2_fS2_fjLj128EEEEELb0ELb1ELb0EEEvNS_9FwdParamsE)
        /*0da0*/ 	.word	0x00000000


	//----- nvinfo : EIATTR_MIN_STACK_SIZE
	.align		4
.L_590:
        /*0da4*/ 	.byte	0x04, 0x12
        /*0da6*/ 	.short	(.L_592 - .L_591)
	.align		4
.L_591:
        /*0da8*/ 	.word	index@(_ZN10layer_norm31ln_parallel_residual_fwd_kernelINS_13Kernel_traitsI6__halfS2_fS2_fjLj4096ELj1ELj1ELj4ELj16ENS_18Kernel_traits_baseILj4096ES2_S2_fS2_fjLj128EEEEELb0ELb1ELb1EEEvNS_9FwdParamsE)
        /*0dac*/ 	.word	0x00000000


	//----- nvinfo : EIATTR_MIN_STACK_SIZE
	.align		4
.L_592:
        /*0db0*/ 	.byte	0x04, 0x12
        /*0db2*/ 	.short	(.L_594 - .L_593)
	.align		4
.L_593:
        /*0db4*/ 	.word	index@(_ZN10layer_norm31ln_parallel_residual_fwd_kernelINS_13Kernel_traitsI6__halfS2_fS2_fjLj4096ELj1ELj1ELj4ELj16ENS_18Kernel_traits_baseILj4096ES2_S2_fS2_fjLj128EEEEELb1ELb0ELb0EEEvNS_9FwdParamsE)
        /*0db8*/ 	.word	0x00000000


	//----- nvinfo : EIATTR_MIN_STACK_SIZE
	.align		4
.L_594:
        /*0dbc*/ 	.byte	0x04, 0x12
        /*0dbe*/ 	.short	(.L_596 - .L_595)
	.align		4
.L_595:
        /*0dc0*/ 	.word	index@(_ZN10layer_norm31ln_parallel_residual_fwd_kernelINS_13Kernel_traitsI6__halfS2_fS2_fjLj4096ELj1ELj1ELj4ELj16ENS_18Kernel_traits_baseILj4096ES2_S2_fS2_fjLj128EEEEELb1ELb0ELb1EEEvNS_9FwdParamsE)
        /*0dc4*/ 	.word	0x00000000


	//----- nvinfo : EIATTR_MIN_STACK_SIZE
	.align		4
.L_596:
        /*0dc8*/ 	.byte	0x04, 0x12
        /*0dca*/ 	.short	(.L_598 - .L_597)
	.align		4
.L_597:
        /*0dcc*/ 	.word	index@(_ZN10layer_norm31ln_parallel_residual_fwd_kernelINS_13Kernel_traitsI6__halfS2_fS2_fjLj4096ELj1ELj1ELj4ELj16ENS_18Kernel_traits_baseILj4096ES2_S2_fS2_fjLj128EEEEELb1ELb1ELb0EEEvNS_9FwdParamsE)
        /*0dd0*/ 	.word	0x00000000


	//----- nvinfo : EIATTR_MIN_STACK_SIZE
	.align		4
.L_598:
        /*0dd4*/ 	.byte	0x04, 0x12
        /*0dd6*/ 	.short	(.L_600 - .L_599)
	.align		4
.L_599:
        /*0dd8*/ 	.word	index@(_ZN10layer_norm31ln_parallel_residual_fwd_kernelINS_13Kernel_traitsI6__halfS2_fS2_fjLj4096ELj1ELj1ELj4ELj16ENS_18Kernel_traits_baseILj4096ES2_S2_fS2_fjLj128EEEEELb1ELb1ELb1EEEvNS_9FwdParamsE)
        /*0ddc*/ 	.word	0x00000000


	//----- nvinfo : EIATTR_MIN_STACK_SIZE
	.align		4
.L_600:
        /*0de0*/ 	.byte	0x04, 0x12
        /*0de2*/ 	.short	(.L_602 - .L_601)
	.align		4
.L_601:
        /*0de4*/ 	.word	index@(_ZN10layer_norm31ln_parallel_residual_fwd_kernelINS_13Kernel_traitsIf6__halffS2_fjLj4096ELj1ELj1ELj4ELj16ENS_18Kernel_traits_baseILj4096EfS2_fS2_fjLj128EEEEELb0ELb0ELb0EEEvNS_9FwdParamsE)
        /*0de8*/ 	.word	0x00000000


	//----- nvinfo : EIATTR_MIN_STACK_SIZE
	.align		4
.L_602:
        /*0dec*/ 	.byte	0x04, 0x12
        /*0dee*/ 	.short	(.L_604 - .L_603)
	.align		4
.L_603:
        /*0df0*/ 	.word	index@(_ZN10layer_norm31ln_parallel_residual_fwd_kernelINS_13Kernel_traitsIf6__halffS2_fjLj4096ELj1ELj1ELj4ELj16ENS_18Kernel_traits_baseILj4096EfS2_fS2_fjLj128EEEEELb0ELb0ELb1EEEvNS_9FwdParamsE)
        /*0df4*/ 	.word	0x00000000


	//----- nvinfo : EIATTR_MIN_STACK_SIZE
	.align		4
.L_604:
        /*0df8*/ 	.byte	0x04, 0x12
        /*0dfa*/ 	.short	(.L_606 - .L_605)
	.align		4
.L_605:
        /*0dfc*/ 	.word	index@(_ZN10layer_norm31ln_parallel_residual_fwd_kernelINS_13Kernel_traitsIf6__halffS2_fjLj4096ELj1ELj1ELj4ELj16ENS_18Kernel_traits_baseILj4096EfS2_fS2_fjLj128EEEEELb0ELb1ELb0EEEvNS_9FwdParamsE)
        /*0e00*/ 	.word	0x00000000


	//----- nvinfo : EIATTR_MIN_STACK_SIZE
	.align		4
.L_606:
        /*0e04*/ 	.byte	0x04, 0x12
        /*0e06*/ 	.short	(.L_608 - .L_607)
	.align		4
.L_607:
        /*0e08*/ 	.word	index@(_ZN10layer_norm31ln_parallel_residual_fwd_kernelINS_13Kernel_traitsIf6__halffS2_fjLj4096ELj1ELj1ELj4ELj16ENS_18Kernel_traits_baseILj4096EfS2_fS2_fjLj128EEEEELb0ELb1ELb1EEEvNS_9FwdParamsE)
        /*0e0c*/ 	.word	0x00000000


	//----- nvinfo : EIATTR_MIN_STACK_SIZE
	.align		4
.L_608:
        /*0e10*/ 	.byte	0x04, 0x12
        /*0e12*/ 	.short	(.L_610 - .L_609)
	.align		4
.L_609:
        /*0e14*/ 	.word	index@(_ZN10layer_norm31ln_parallel_residual_fwd_kernelINS_13Kernel_traitsIf6__halffS2_fjLj4096ELj1ELj1ELj4ELj16ENS_18Kernel_traits_baseILj4096EfS2_fS2_fjLj128EEEEELb1ELb0ELb0EEEvNS_9FwdParamsE)
        /*0e18*/ 	.word	0x00000000


	//----- nvinfo : EIATTR_MIN_STACK_SIZE
	.align		4
.L_610:
        /*0e1c*/ 	.byte	0x04, 0x12
        /*0e1e*/ 	.short	(.L_612 - .L_611)
	.align		4
.L_611:
        /*0e20*/ 	.word	index@(_ZN10layer_norm31ln_parallel_residual_fwd_kernelINS_13Kernel_traitsIf6__halffS2_fjLj4096ELj1ELj1ELj4ELj16ENS_18Kernel_traits_baseILj4096EfS2_fS2_fjLj128EEEEELb1ELb0ELb1EEEvNS_9FwdParamsE)
        /*0e24*/ 	.word	0x00000000


	//----- nvinfo : EIATTR_MIN_STACK_SIZE
	.align		4
.L_612:
        /*0e28*/ 	.byte	0x04, 0x12
        /*0e2a*/ 	.short	(.L_614 - .L_613)
	.align		4
.L_613:
        /*0e2c*/ 	.word	index@(_ZN10layer_norm31ln_parallel_residual_fwd_kernelINS_13Kernel_traitsIf6__halffS2_fjLj4096ELj1ELj1ELj4ELj16ENS_18Kernel_traits_baseILj4096EfS2_fS2_fjLj128EEEEELb1ELb1ELb0EEEvNS_9FwdParamsE)
        /*0e30*/ 	.word	0x00000000


	//----- nvinfo : EIATTR_MIN_STACK_SIZE
	.align		4
.L_614:
        /*0e34*/ 	.byte	0x04, 0x12
        /*0e36*/ 	.short	(.L_616 - .L_615)
	.align		4
.L_615:
        /*0e38*/ 	.word	index@(_ZN10layer_norm31ln_parallel_residual_fwd_kernelINS_13Kernel_traitsIf6__halffS2_fjLj4096ELj1ELj1ELj4ELj16ENS_18Kernel_traits_baseILj4096EfS2_fS2_fjLj128EEEEELb1ELb1ELb1EEEvNS_9FwdParamsE)
        /*0e3c*/ 	.word	0x00000000


	//----- nvinfo : EIATTR_MIN_STACK_SIZE
	.align		4
.L_616:
        /*0e40*/ 	.byte	0x04, 0x12
        /*0e42*/ 	.short	(.L_618 - .L_617)
	.align		4
.L_617:
        /*0e44*/ 	.word	index@(_ZN10layer_norm31ln_parallel_residual_fwd_kernelINS_13Kernel_traitsI6__halfffffjLj4096ELj1ELj1ELj4ELj16ENS_18Kernel_traits_baseILj4096ES2_ffffjLj128EEEEELb0ELb0ELb0EEEvNS_9FwdParamsE)
        /*0e48*/ 	.word	0x00000000


	//----- nvinfo : EIATTR_MIN_STACK_SIZE
	.align		4
.L_618:
        /*0e4c*/ 	.byte	0x04, 0x12
        /*0e4e*/ 	.short	(.L_620 - .L_619)
	.align		4
.L_619:
        /*0e50*/ 	.word	index@(_ZN10layer_norm31ln_parallel_residual_fwd_kernelINS_13Kernel_traitsI6__halfffffjLj4096ELj1ELj1ELj4ELj16ENS_18Kernel_traits_baseILj4096ES2_ffffjLj128EEEEELb0ELb0ELb1EEEvNS_9FwdParamsE)
        /*0e54*/ 	.word	0x00000000


	//----- nvinfo : EIATTR_MIN_STACK_SIZE
	.align		4
.L_620:
        /*0e58*/ 	.byte	0x04, 0x12
        /*0e5a*/ 	.short	(.L_622 - .L_621)
	.align		4
.L_621:
        /*0e5c*/ 	.word	index@(_ZN10layer_norm31ln_parallel_residual_fwd_kernelINS_13Kernel_traitsI6__halfffffjLj4096ELj1ELj1ELj4ELj16ENS_18Kernel_traits_baseILj4096ES2_ffffjLj128EEEEELb0ELb1ELb0EEEvNS_9FwdParamsE)
        /*0e60*/ 	.word	0x00000000


	//----- nvinfo : EIATTR_MIN_STACK_SIZE
	.align		4
.L_622:
        /*0e64*/ 	.byte	0x04, 0x12
        /*0e66*/ 	.short	(.L_624 - .L_623)
	.align		4
.L_623:
        /*0e68*/ 	.word	index@(_ZN10layer_norm31ln_parallel_residual_fwd_kernelINS_13Kernel_traitsI6__halfffffjLj4096ELj1ELj1ELj4ELj16ENS_18Kernel_traits_baseILj4096ES2_ffffjLj128EEEEELb0ELb1ELb1EEEvNS_9FwdParamsE)
        /*0e6c*/ 	.word	0x00000000


	//----- nvinfo : EIATTR_MIN_STACK_SIZE
	.align		4
.L_624:
        /*0e70*/ 	.byte	0x04, 0x12
        /*0e72*/ 	.short	(.L_626 - .L_625)
	.align		4
.L_625:
        /*0e74*/ 	.word	index@(_ZN10layer_norm31ln_parallel_residual_fwd_kernelINS_13Kernel_traitsI6__halfffffjLj4096ELj1ELj1ELj4ELj16ENS_18Kernel_traits_baseILj4096ES2_ffffjLj128EEEEELb1ELb0ELb0EEEvNS_9FwdParamsE)
        /*0e78*/ 	.word	0x00000000


	//----- nvinfo : EIATTR_MIN_STACK_SIZE
	.align		4
.L_626:
        /*0e7c*/ 	.byte	0x04, 0x12
        /*0e7e*/ 	.short	(.L_628 - .L_627)
	.align		4
.L_627:
        /*0e80*/ 	.word	index@(_ZN10layer_norm31ln_parallel_residual_fwd_kernelINS_13Kernel_traitsI6__halfffffjLj4096ELj1ELj1ELj4ELj16ENS_18Kernel_traits_baseILj4096ES2_ffffjLj128EEEEELb1ELb0ELb1EEEvNS_9FwdParamsE)
        /*0e84*/ 	.word	0x00000000


	//----- nvinfo : EIATTR_MIN_STACK_SIZE
	.align		4
.L_628:
        /*0e88*/ 	.byte	0x04, 0x12
        /*0e8a*/ 	.short	(.L_630 - .L_629)
	.align		4
.L_629:
        /*0e8c*/ 	.word	index@(_ZN10layer_norm31ln_parallel_residual_fwd_kernelINS_13Kernel_traitsI6__halfffffjLj4096ELj1ELj1ELj4ELj16ENS_18Kernel_traits_baseILj4096ES2_ffffjLj128EEEEELb1ELb1ELb0EEEvNS_9FwdParamsE)
        /*0e90*/ 	.word	0x00000000


	//----- nvinfo : EIATTR_MIN_STACK_SIZE
	.align		4
.L_630:
        /*0e94*/ 	.byte	0x04, 0x12
        /*0e96*/ 	.short	(.L_632 - .L_631)
	.align		4
.L_631:
        /*0e98*/ 	.word	index@(_ZN10layer_norm31ln_parallel_residual_fwd_kernelINS_13Kernel_traitsI6__halfffffjLj4096ELj1ELj1ELj4ELj16ENS_18Kernel_traits_baseILj4096ES2_ffffjLj128EEEEELb1ELb1ELb1EEEvNS_9FwdParamsE)
        /*0e9c*/ 	.word	0x00000000


	//----- nvinfo : EIATTR_MIN_STACK_SIZE
	.align		4
.L_632:
        /*0ea0*/ 	.byte	0x04, 0x12
        /*0ea2*/ 	.short	(.L_634 - .L_633)
	.align		4
.L_633:
        /*0ea4*/ 	.word	index@(_ZN10layer_norm31ln_parallel_residual_fwd_kernelINS_13Kernel_traitsIfffffjLj4096ELj1ELj1ELj4ELj16ENS_18Kernel_traits_baseILj4096EfffffjLj128EEEEELb0ELb0ELb0EEEvNS_9FwdParamsE)
        /*0ea8*/ 	.word	0x00000000


	//----- nvinfo : EIATTR_MIN_STACK_SIZE
	.align		4
.L_634:
        /*0eac*/ 	.byte	0x04, 0x12
        /*0eae*/ 	.short	(.L_636 - .L_635)
	.align		4
.L_635:
        /*0eb0*/ 	.word	index@(_ZN10layer_norm31ln_parallel_residual_fwd_kernelINS_13Kernel_traitsIfffffjLj4096ELj1ELj1ELj4ELj16ENS_18Kernel_traits_baseILj4096EfffffjLj128EEEEELb0ELb0ELb1EEEvNS_9FwdParamsE)
        /*0eb4*/ 	.word	0x00000000


	//----- nvinfo : EIATTR_MIN_STACK_SIZE
	.align		4
.L_636:
        /*0eb8*/ 	.byte	0x04, 0x12
        /*0eba*/ 	.short	(.L_638 - .L_637)
	.align		4
.L_637:
        /*0ebc*/ 	.word	index@(_ZN10layer_norm31ln_parallel_residual_fwd_kernelINS_13Kernel_traitsIfffffjLj4096ELj1ELj1ELj4ELj16ENS_18Kernel_traits_baseILj4096EfffffjLj128EEEEELb0ELb1ELb0EEEvNS_9FwdParamsE)
        /*0ec0*/ 	.word	0x00000000


	//----- nvinfo : EIATTR_MIN_STACK_SIZE
	.align		4
.L_638:
        /*0ec4*/ 	.byte	0x04, 0x12
        /*0ec6*/ 	.short	(.L_640 - .L_639)
	.align		4
.L_639:
        /*0ec8*/ 	.word	index@(_ZN10layer_norm31ln_parallel_residual_fwd_kernelINS_13Kernel_traitsIfffffjLj4096ELj1ELj1ELj4ELj16ENS_18Kernel_traits_baseILj4096EfffffjLj128EEEEELb0ELb1ELb1EEEvNS_9FwdParamsE)
        /*0ecc*/ 	.word	0x00000000


	//----- nvinfo : EIATTR_MIN_STACK_SIZE
	.align		4
.L_640:
        /*0ed0*/ 	.byte	0x04, 0x12
        /*0ed2*/ 	.short	(.L_642 - .L_641)
	.align		4
.L_641:
        /*0ed4*/ 	.word	index@(_ZN10layer_norm31ln_parallel_residual_fwd_kernelINS_13Kernel_traitsIfffffjLj4096ELj1ELj1ELj4ELj16ENS_18Kernel_traits_baseILj4096EfffffjLj128EEEEELb1ELb0ELb0EEEvNS_9FwdParamsE)
        /*0ed8*/ 	.word	0x00000000


	//----- nvinfo : EIATTR_MIN_STACK_SIZE
	.align		4
.L_642:
        /*0edc*/ 	.byte	0x04, 0x12
        /*0ede*/ 	.short	(.L_644 - .L_643)
	.align		4
.L_643:
        /*0ee0*/ 	.word	index@(_ZN10layer_norm31ln_parallel_residual_fwd_kernelINS_13Kernel_traitsIfffffjLj4096ELj1ELj1ELj4ELj16ENS_18Kernel_traits_baseILj4096EfffffjLj128EEEEELb1ELb0ELb1EEEvNS_9FwdParamsE)
        /*0ee4*/ 	.word	0x00000000


	//----- nvinfo : EIATTR_MIN_STACK_SIZE
	.align		4
.L_644:
        /*0ee8*/ 	.byte	0x04, 0x12
        /*0eea*/ 	.short	(.L_646 - .L_645)
	.align		4
.L_645:
        /*0eec*/ 	.word	index@(_ZN10layer_norm31ln_parallel_residual_fwd_kernelINS_13Kernel_traitsIfffffjLj4096ELj1ELj1ELj4ELj16ENS_18Kernel_traits_baseILj4096EfffffjLj128EEEEELb1ELb1ELb0EEEvNS_9FwdParamsE)
        /*0ef0*/ 	.word	0x00000000


	//----- nvinfo : EIATTR_MIN_STACK_SIZE
	.align		4
.L_646:
        /*0ef4*/ 	.byte	0x04, 0x12
        /*0ef6*/ 	.short	(.L_648 - .L_647)
	.align		4
.L_647:
        /*0ef8*/ 	.word	index@(_ZN10layer_norm31ln_parallel_residual_fwd_kernelINS_13Kernel_traitsIfffffjLj4096ELj1ELj1ELj4ELj16ENS_18Kernel_traits_baseILj4096EfffffjLj128EEEEELb1ELb1ELb1EEEvNS_9FwdParamsE)
        /*0efc*/ 	.word	0x00000000
.L_648:


//--------------------- .nv.info._ZN10layer_norm31ln_parallel_residual_fwd_kernelINS_13Kernel_traitsI13__nv_bfloat16S2_S2_S2_fjLj4096ELj1ELj1ELj4ELj16ENS_18Kernel_traits_baseILj4096ES2_S2_S2_S2_fjLj128EEEEELb0ELb0ELb0EEEvNS_9FwdParamsE --------------------------
	.section	.nv.info._ZN10layer_norm31ln_parallel_residual_fwd_kernelINS_13Kernel_traitsI13__nv_bfloat16S2_S2_S2_fjLj4096ELj1ELj1ELj4ELj16ENS_18Kernel_traits_baseILj4096ES2_S2_S2_S2_fjLj128EEEEELb0ELb0ELb0EEEvNS_9FwdParamsE,"",@"SHT_CUDA_INFO"
	.sectionflags	@""
	.align	4


	//----- nvinfo : EIATTR_CUDA_API_VERSION
	.align		4
        /*0000*/ 	.byte	0x04, 0x37
        /*0002*/ 	.short	(.L_650 - .L_649)
.L_649:
        /*0004*/ 	.word	0x00000082


	//----- nvinfo : EIATTR_SW2861232_WAR
	.align		4
.L_650:
        /*0008*/ 	.byte	0x01, 0x35
	.zero		2


	//----- nvinfo : EIATTR_PARAM_CBANK
	.align		4
        /*000c*/ 	.byte	0x04, 0x0a
        /*000e*/ 	.short	(.L_652 - .L_651)
	.align		4
.L_651:
        /*0010*/ 	.word	index@(.nv.constant0._ZN10layer_norm31ln_parallel_residual_fwd_kernelINS_13Kernel_traitsI13__nv_bfloat16S2_S2_S2_fjLj4096ELj1ELj1ELj4ELj16ENS_18Kernel_traits_baseILj4096ES2_S2_S2_S2_fjLj128EEEEELb0ELb0ELb0EEEvNS_9FwdParamsE)
        /*0014*/ 	.short	0x0160
        /*0016*/ 	.short	0x00e8


	//----- nvinfo : EIATTR_CBANK_PARAM_SIZE
	.align		4
.L_652:
        /*0018*/ 	.byte	0x03, 0x19
        /*001a*/ 	.short	0x00e8


	//----- nvinfo : EIATTR_KPARAM_INFO
	.align		4
        /*001c*/ 	.byte	0x04, 0x17
        /*001e*/ 	.short	(.L_654 - .L_653)
.L_653:
        /*0020*/ 	.word	0x00000000
        /*0024*/ 	.short	0x0000
        /*0026*/ 	.short	0x0000
        /*0028*/ 	.byte	0x00, 0xf0, 0xa1, 0x03


	//----- nvinfo : EIATTR_MAXREG_COUNT
	.align		4
.L_654:
        /*002c*/ 	.byte	0x03, 0x1b
        /*002e*/ 	.short	0x00ff


	//----- nvinfo : EIATTR_NUM_BARRIERS
	.align		4
        /*0030*/ 	.byte	0x02, 0x4c
        /*0032*/ 	.byte	0x01
	.zero		1


	//----- nvinfo : EIATTR_MERCURY_ISA_VERSION
	.align		4
        /*0034*/ 	.byte	0x03, 0x5f
        /*0036*/ 	.short	0x0000


	//----- nvinfo : EIATTR_COOP_GROUP_MASK_REGIDS
	.align		4
        /*0038*/ 	.byte	0x04, 0x29
        /*003a*/ 	.short	(.L_656 - .L_655)


	//   ....[0]....
.L_655:
        /*003c*/ 	.word	0xffffffff


	//   ....[1]....
        /*0040*/ 	.word	0xffffffff


	//   ....[2]....
        /*0044*/ 	.word	0xffffffff


	//   ....[3]....
        /*0048*/ 	.word	0xffffffff


	//   ....[4]....
        /*004c*/ 	.word	0xffffffff


	//   ....[5]....
        /*0050*/ 	.word	0xffffffff


	//   ....[6]....
        /*0054*/ 	.word	0xffffffff


	//   ....[7]....
        /*0058*/ 	.word	0xffffffff


	//   ....[8]....
        /*005c*/ 	.word	0xffffffff


	//   ....[9]....
        /*0060*/ 	.word	0xffffffff


	//   ....[10]....
        /*0064*/ 	.word	0xffffffff


	//   ....[11]....
        /*0068*/ 	.word	0xffffffff


	//   ....[12]....
        /*006c*/ 	.word	0xffffffff


	//   ....[13]....
        /*0070*/ 	.word	0xffffffff


	//   ....[14]....
        /*0074*/ 	.word	0xffffffff


	//   ....[15]....
        /*0078*/ 	.word	0xffffffff


	//   ....[16]....
        /*007c*/ 	.word	0xffffffff


	//   ....[17]....
        /*0080*/ 	.word	0xffffffff


	//   ....[18]....
        /*0084*/ 	.word	0xffffffff


	//   ....[19]....
        /*0088*/ 	.word	0xffffffff


	//   ....[20]....
        /*008c*/ 	.word	0xffffffff


	//   ....[21]....
        /*0090*/ 	.word	0xffffffff


	//   ....[22]....
        /*0094*/ 	.word	0xffffffff


	//   ....[23]....
        /*0098*/ 	.word	0xffffffff


	//   ....[24]....
        /*009c*/ 	.word	0xffffffff


	//   ....[25]....
        /*00a0*/ 	.word	0xffffffff


	//   ....[26]....
        /*00a4*/ 	.word	0xffffffff


	//   ....[27]....
        /*00a8*/ 	.word	0xffffffff


	//----- nvinfo : EIATTR_COOP_GROUP_INSTR_OFFSETS
	.align		4
.L_656:
        /*00ac*/ 	.byte	0x04, 0x28
        /*00ae*/ 	.short	(.L_658 - .L_657)


	//   ....[0]....
.L_657:
        /*00b0*/ 	.word	0x00003990


	//   ....[1]....
        /*00b4*/ 	.word	0x000039c0


	//   ....[2]....
        /*00b8*/ 	.word	0x000039e0


	//   ....[3]....
        /*00bc*/ 	.word	0x00003a00


	//   ....[4]....
        /*00c0*/ 	.word	0x00003a20


	//   ....[5]....
        /*00c4*/ 	.word	0x00003e60


	//   ....[6]....
        /*00c8*/ 	.word	0x00003e80


	//   ....[7]....
        /*00cc*/ 	.word	0x00003ea0


	//   ....[8]....
        /*00d0*/ 	.word	0x00003ec0


	//   ....[9]....
        /*00d4*/ 	.word	0x00003ee0


	//   ....[10]....
        /*00d8*/ 	.word	0x00004000


	//   ....[11]....
        /*00dc*/ 	.word	0x00004050


	//   ....[12]....
        /*00e0*/ 	.word	0x00004080


	//   ....[13]....
        /*00e4*/ 	.word	0x00004090


	//   ....[14]....
        /*00e8*/ 	.word	0x00004110


	//   ....[15]....
        /*00ec*/ 	.word	0x00004170


	//   ....[16]....
        /*00f0*/ 	.word	0x00004230


	//   ....[17]....
        /*00f4*/ 	.word	0x00004240


	//   ....[18]....
        /*00f8*/ 	.word	0x00005000


	//   ....[19]....
        /*00fc*/ 	.word	0x00005060


	//   ....[20]....
        /*0100*/ 	.word	0x000050c0


	//   ....[21]....
        /*0104*/ 	.word	0x00005120


	//   ....[22]....
        /*0108*/ 	.word	0x00005180


	//   ....[23]....
        /*010c*/ 	.word	0x00005600


	//   ....[24]....
        /*0110*/ 	.word	0x00005660


	//   ....[25]....
        /*0114*/ 	.word	0x000056c0


	//   ....[26]....
        /*0118*/ 	.word	0x00005720


	//   ....[27]....
        /*011c*/ 	.word	0x00005790


	//----- nvinfo : EIATTR_EXIT_INSTR_OFFSETS
	.align		4
.L_658:
        /*0120*/ 	.byte	0x04, 0x1c
        /*0122*/ 	.short	(.L_660 - .L_659)


	//   ....[0]....
.L_659:
        /*0124*/ 	.word	0x000007c0


	//   ....[1]....
        /*0128*/ 	.word	0x00004fa0


	//----- nvinfo : EIATTR_MAX_THREADS
	.align		4
.L_660:
        /*012c*/ 	.byte	0x04, 0x05
        /*012e*/ 	.short	(.L_662 - .L_661)
.L_661:
        /*0130*/ 	.word	0x00000080
        /*0134*/ 	.word	0x00000001
        /*0138*/ 	.word	0x00000001


	//----- nvinfo : EIATTR_CRS_STACK_SIZE
	.align		4
.L_662:
        /*013c*/ 	.byte	0x04, 0x1e
        /*013e*/ 	.short	(.L_664 - .L_663)
.L_663:
        /*0140*/ 	.word	0x00000000
.L_664:


//--------------------- .nv.info._ZN10layer_norm31ln_parallel_residual_fwd_kernelINS_13Kernel_traitsI13__nv_bfloat16S2_S2_S2_fjLj4096ELj1ELj1ELj4ELj16ENS_18Kernel_traits_baseILj4096ES2_S2_S2_S2_fjLj128EEEEELb0ELb0ELb1EEEvNS_9FwdParamsE --------------------------
	.section	.nv.info._ZN10layer_norm31ln_parallel_residual_fwd_kernelINS_13Kernel_traitsI13__nv_bfloat16S2_S2_S2_fjLj4096ELj1ELj1ELj4ELj16ENS_18Kernel_traits_baseILj4096ES2_S2_S2_S2_fjLj128EEEEELb0ELb0ELb1EEEvNS_9FwdParamsE,"",@"SHT_CUDA_INFO"
	.sectionflags	@""
	.align	4


	//----- nvinfo : EIATTR_CUDA_API_VERSION
	.align		4
        /*0000*/ 	.byte	0x04, 0x37
        /*0002*/ 	.short	(.L_666 - .L_665)
.L_665:
        /*0004*/ 	.word	0x00000082


	//----- nvinfo : EIATTR_SW2861232_WAR
	.align		4
.L_666:
        /*0008*/ 	.byte	0x01, 0x35
	.zero		2


	//----- nvinfo : EIATTR_PARAM_CBANK
	.align		4
        /*000c*/ 	.byte	0x04, 0x0a
        /*000e*/ 	.short	(.L_668 - .L_667)
	.align		4
.L_667:
        /*0010*/ 	.word	index@(.nv.constant0._ZN10layer_norm31ln_parallel_residual_fwd_kernelINS_13Kernel_traitsI13__nv_bfloat16S2_S2_S2_fjLj4096ELj1ELj1ELj4ELj16ENS_18Kernel_traits_baseILj4096ES2_S2_S2_S2_fjLj128EEEEELb0ELb0ELb1EEEvNS_9FwdParamsE)
        /*0014*/ 	.short	0x0160
        /*0016*/ 	.short	0x00e8


	//----- nvinfo : EIATTR_CBANK_PARAM_SIZE
	.align		4
.L_668:
        /*0018*/ 	.byte	0x03, 0x19
        /*001a*/ 	.short	0x00e8


	//----- nvinfo : EIATTR_KPARAM_INFO
	.align		4
        /*001c*/ 	.byte	0x04, 0x17
        /*001e*/ 	.short	(.L_670 - .L_669)
.L_669:
        /*0020*/ 	.word	0x00000000
        /*0024*/ 	.short	0x0000
        /*0026*/ 	.short	0x0000
        /*0028*/ 	.byte	0x00, 0xf0, 0xa1, 0x03


	//----- nvinfo : EIATTR_MAXREG_COUNT
	.align		4
.L_670:
        /*002c*/ 	.byte	0x03, 0x1b
        /*002e*/ 	.short	0x00ff


	//----- nvinfo : EIATTR_NUM_BARRIERS
	.align		4
        /*0030*/ 	.byte	0x02, 0x4c
        /*0032*/ 	.byte	0x01
	.zero		1


	//----- nvinfo : EIATTR_MERCURY_ISA_VERSION
	.align		4
        /*0034*/ 	.byte	0x03, 0x5f
        /*0036*/ 	.short	0x0000


	//----- nvinfo : EIATTR_COOP_GROUP_MASK_REGIDS
	.align		4
        /*0038*/ 	.byte	0x04, 0x29
        /*003a*/ 	.short	(.L_672 - .L_671)


	//   ....[0]....
.L_671:
        /*003c*/ 	.word	0xffffffff


	//   ....[1]....
        /*0040*/ 	.word	0xffffffff


	//   ....[2]....
        /*0044*/ 	.word	0xffffffff


	//   ....[3]....
        /*0048*/ 	.word	0xffffffff


	//   ....[4]....
        /*004c*/ 	.word	0xffffffff


	//   ....[5]....
        /*0050*/ 	.word	0xffffffff


	//   ....[6]....
        /*0054*/ 	.word	0xffffffff


	//   ....[7]....
        /*0058*/ 	.word	0xffffffff


	//   ....[8]....
        /*005c*/ 	.word	0xffffffff


	//   ....[9]....
        /*0060*/ 	.word	0xffffffff


	//   ....[10]....
        /*0064*/ 	.word	0xffffffff


	//   ....[11]....
        /*0068*/ 	.word	0xffffffff


	//   ....[12]....
        /*006c*/ 	.word	0xffffffff


	//   ....[13]....
        /*0070*/ 	.word	0xffffffff


	//   ....[14]....
        /*0074*/ 	.word	0xffffffff


	//   ....[15]....
        /*0078*/ 	.word	0xffffffff


	//   ....[16]....
        /*007c*/ 	.word	0xffffffff


	//   ....[17]....
        /*0080*/ 	.word	0xffffffff


	//   ....[18]....
        /*0084*/ 	.word	0xffffffff


	//   ....[19]....
        /*0088*/ 	.word	0xffffffff


	//   ....[20]....
        /*008c*/ 	.word	0xffffffff


	//   ....[21]....
        /*0090*/ 	.word	0xffffffff


	//   ....[22]....
        /*0094*/ 	.word	0xffffffff


	//   ....[23]....
        /*0098*/ 	.word	0xffffffff


	//   ....[24]....
        /*009c*/ 	.word	0xffffffff


	//   ....[25]....
        /*00a0*/ 	.word	0xffffffff


	//   ....[26]....
        /*00a4*/ 	.word	0xffffffff


	//   ....[27]....
        /*00a8*/ 	.word	0xffffffff


	//----- nvinfo : EIATTR_COOP_GROUP_INSTR_OFFSETS
	.align		4
.L_672:
        /*00ac*/ 	.byte	0x04, 0x28
        /*00ae*/ 	.short	(.L_674 - .L_673)


	//   ....[0]....
.L_673:
        /*00b0*/ 	.word	0x00002ec0


	//   ....[1]....
        /*00b4*/ 	.word	0x00002ef0


	//   ....[2]....
        /*00b8*/ 	.word	0x00002f10


	//   ....[3]....
        /*00bc*/ 	.word	0x00002f30


	//   ....[4]....
        /*00c0*/ 	.word	0x00002f50


	//   ....[5]....
        /*00c4*/ 	.word	0x00003380


	//   ....[6]....
        /*00c8*/ 	.word	0x000033a0


	//   ....[7]....
        /*00cc*/ 	.word	0x000033c0


	//   ....[8]....
        /*00d0*/ 	.word	0x000033e0


	//   ....[9]....
        /*00d4*/ 	.word	0x00003400


	//   ....[10]....
        /*00d8*/ 	.word	0x000034e0


	//   ....[11]....
        /*00dc*/ 	.word	0x00003530


	//   ....[12]....
        /*00e0*/ 	.word	0x00003590


	//   ....[13]....
        /*00e4*/ 	.word	0x000035c0


	//   ....[14]....
        /*00e8*/ 	.word	0x00003630


	//   ....[15]....
        /*00ec*/ 	.word	0x000036b0


	//   ....[16]....
        /*00f0*/ 	.word	0x000036e0


	//   ....[17]....
        /*00f4*/ 	.word	0x00003740


	//   ....[18]....
        /*00f8*/ 	.word	0x00004820


	//   ....[19]....
        /*00fc*/ 	.word	0x00004890


	//   ....[20]....
        /*0100*/ 	.word	0x00004900


	//   ....[21]....
        /*0104*/ 	.word	0x00004970


	//   ....[22]....
        /*0108*/ 	.word	0x000049e0


	//   ....[23]....
        /*010c*/ 	.word	0x00004e50


	//   ....[24]....
        /*0110*/ 	.word	0x00004eb0


	//   ....[25]....
        /*0114*/ 	.word	0x00004f10


	//   ....[26]....
        /*0118*/ 	.word	0x00004f70


	//   ....[27]....
        /*011c*/ 	.word	0x00004fd0


	//----- nvinfo : EIATTR_EXIT_INSTR_OFFSETS
	.align		4
.L_674:
        /*0120*/ 	.byte	0x04, 0x1c
        /*0122*/ 	.short	(.L_676 - .L_675)


	//   ....[0]....
.L_675:
        /*0124*/ 	.word	0x000001f0


	//   ....[1]....
        /*0128*/ 	.word	0x000047c0


	//----- nvinfo : EIATTR_MAX_THREADS
	.align		4
.L_676:
        /*012c*/ 	.byte	0x04, 0x05
        /*012e*/ 	.short	(.L_678 - .L_677)
.L_677:
        /*0130*/ 	.word	0x00000080
        /*0134*/ 	.word	0x00000001
        /*0138*/ 	.word	0x00000001


	//----- nvinfo : EIATTR_CRS_STACK_SIZE
	.align		4
.L_678:
        /*013c*/ 	.byte	0x04, 0x1e
        /*013e*/ 	.short	(.L_680 - .L_679)
.L_679:
        /*0140*/ 	.word	0x00000000
.L_680:


//--------------------- .nv.info._ZN10layer_norm31ln_parallel_residual_fwd_kernelINS_13Kernel_traitsI13__nv_bfloat16S2_S2_S2_fjLj4096ELj1ELj1ELj4ELj16ENS_18Kernel_traits_baseILj4096ES2_S2_S2_S2_fjLj128EEEEELb0ELb1ELb0EEEvNS_9FwdParamsE --------------------------
	.section	.nv.info._ZN10layer_norm31ln_parallel_residual_fwd_kernelINS_13Kernel_traitsI13__nv_bfloat16S2_S2_S2_fjLj4096ELj1ELj1ELj4ELj16ENS_18Kernel_traits_baseILj4096ES2_S2_S2_S2_fjLj128EEEEELb0ELb1ELb0EEEvNS_9FwdParamsE,"",@"SHT_CUDA_INFO"
	.sectionflags	@""
	.align	4


	//----- nvinfo : EIATTR_CUDA_API_VERSION
	.align		4
        /*0000*/ 	.byte	0x04, 0x37
        /*0002*/ 	.short	(.L_682 - .L_681)
.L_681:
        /*0004*/ 	.word	0x00000082


	//----- nvinfo : EIATTR_SW2861232_WAR
	.align		4
.L_682:
        /*0008*/ 	.byte	0x01, 0x35
	.zero		2


	//----- nvinfo : EIATTR_PARAM_CBANK
	.align		4
        /*000c*/ 	.byte	0x04, 0x0a
        /*000e*/ 	.short	(.L_684 - .L_683)
	.align		4
.L_683:
        /*0010*/ 	.word	index@(.nv.constant0._ZN10layer_norm31ln_parallel_residual_fwd_kernelINS_13Kernel_traitsI13__nv_bfloat16S2_S2_S2_fjLj4096ELj1ELj1ELj4ELj16ENS_18Kernel_traits_baseILj4096ES2_S2_S2_S2_fjLj128EEEEELb0ELb1ELb0EEEvNS_9FwdParamsE)
        /*0014*/ 	.short	0x0160
        /*0016*/ 	.short	0x00e8


	//----- nvinfo : EIATTR_CBANK_PARAM_SIZE
	.align		4
.L_684:
        /*0018*/ 	.byte	0x03, 0x19
        /*001a*/ 	.short	0x00e8


	//----- nvinfo : EIATTR_KPARAM_INFO
	.align		4
        /*001c*/ 	.byte	0x04, 0x17
        /*001e*/ 	.short	(.L_686 - .L_685)
.L_685:
        /*0020*/ 	.word	0x00000000
        /*0024*/ 	.short	0x0000
        /*0026*/ 	.short	0x0000
        /*0028*/ 	.byte	0x00, 0xf0, 0xa1, 0x03


	//----- nvinfo : EIATTR_MAXREG_COUNT
	.align		4
.L_686:
        /*002c*/ 	.byte	0x03, 0x1b
        /*002e*/ 	.short	0x00ff


	//----- nvinfo : EIATTR_NUM_BARRIERS
	.align		4
        /*0030*/ 	.byte	0x02, 0x4c
        /*0032*/ 	.byte	0x01
	.zero		1


	//----- nvinfo : EIATTR_MERCURY_ISA_VERSION
	.align		4
        /*0034*/ 	.byte	0x03, 0x5f
        /*0036*/ 	.short	0x0000


	//----- nvinfo : EIATTR_COOP_GROUP_MASK_REGIDS
	.align		4
        /*0038*/ 	.byte	0x04, 0x29
        /*003a*/ 	.short	(.L_688 - .L_687)


	//   ....[0]....
.L_687:
        /*003c*/ 	.word	0xffffffff


	//   ....[1]....
        /*0040*/ 	.word	0xffffffff


	//   ....[2]....
        /*0044*/ 	.word	0xffffffff


	//   ....[3]....
        /*0048*/ 	.word	0xffffffff


	//   ....[4]....
        /*004c*/ 	.word	0xffffffff


	//   ....[5]....
        /*0050*/ 	.word	0xffffffff


	//   ....[6]....
        /*0054*/ 	.word	0xffffffff


	//   ....[7]....
        /*0058*/ 	.word	0xffffffff


	//   ....[8]....
        /*005c*/ 	.word	0xffffffff


	//   ....[9]....
        /*0060*/ 	.word	0xffffffff


	//   ....[10]....
        /*0064*/ 	.word	0xffffffff


	//   ....[11]....
        /*0068*/ 	.word	0xffffffff


	//   ....[12]....
        /*006c*/ 	.word	0xffffffff


	//   ....[13]....
        /*0070*/ 	.word	0xffffffff


	//   ....[14]....
        /*0074*/ 	.word	0xffffffff


	//   ....[15]....
        /*0078*/ 	.word	0xffffffff


	//   ....[16]....
        /*007c*/ 	.word	0xffffffff


	//   ....[17]....
        /*0080*/ 	.word	0xffffffff


	//   ....[18]....
        /*0084*/ 	.word	0xffffffff


	//   ....[19]....
        /*0088*/ 	.word	0xffffffff


	//   ....[20]....
        /*008c*/ 	.word	0xffffffff


	//   ....[21]....
        /*0090*/ 	.word	0xffffffff


	//   ....[22]....
        /*0094*/ 	.word	0xffffffff


	//   ....[23]....
        /*0098*/ 	.word	0xffffffff


	//   ....[24]....
        /*009c*/ 	.word	0xffffffff


	//   ....[25]....
        /*00a0*/ 	.word	0xffffffff


	//   ....[26]....
        /*00a4*/ 	.word	0xffffffff


	//   ....[27]....
        /*00a8*/ 	.word	0xffffffff


	//----- nvinfo : EIATTR_COOP_GROUP_INSTR_OFFSETS
	.align		4
.L_688:
        /*00ac*/ 	.byte	0x04, 0x28
        /*00ae*/ 	.short	(.L_690 - .L_689)


	//   ....[0]....
.L_689:
        /*00b0*/ 	.word	0x00003290


	//   ....[1]....
        /*00b4*/ 	.word	0x000032c0


	//   ....[2]....
        /*00b8*/ 	.word	0x000032e0


	//   ....[3]....
        /*00bc*/ 	.word	0x00003300


	//   ....[4]....
        /*00c0*/ 	.word	0x00003320


	//   ....[5]....
        /*00c4*/ 	.word	0x00003760


	//   ....[6]....
        /*00c8*/ 	.word	0x00003780


	//   ....[7]....
        /*00cc*/ 	.word	0x000037a0


	//   ....[8]....
        /*00d0*/ 	.word	0x000037c0


	//   ....[9]....
        /*00d4*/ 	.word	0x000037e0


	//   ....[10]....
        /*00d8*/ 	.word	0x000038f0


	//   ....[11]....
        /*00dc*/ 	.word	0x00003950


	//   ....[12]....
        /*00e0*/ 	.word	0x000039c0


	//   ....[13]....
        /*00e4*/ 	.word	0x000039e0


	//   ....[14]....
        /*00e8*/ 	.word	0x00003a50


	//   ....[15]....
        /*00ec*/ 	.word	0x00003a60


	//   ....[16]....
        /*00f0*/ 	.word	0x00003b40


	//   ....[17]....
        /*00f4*/ 	.word	0x00003b50


	//   ....[18]....
        /*00f8*/ 	.word	0x00004580


	//   ....[19]....
        /*00fc*/ 	.word	0x000045f0


	//   ....[20]....
        /*0100*/ 	.word	0x00004660


	//   ....[21]....
        /*0104*/ 	.word	0x000046d0


	//   ....[22]....
        /*0108*/ 	.word	0x00004740


	//   ....[23]....
        /*010c*/ 	.word	0x00004bc0


	//   ....[24]....
        /*0110*/ 	.word	0x00004c20


	//   ....[25]....
        /*0114*/ 	.word	0x00004c80


	//   ....[26]....
        /*0118*/ 	.word	0x00004ce0


	//   ....[27]....
        /*011c*/ 	.word	0x00004d40


	//----- nvinfo : EIATTR_EXIT_INSTR_OFFSETS
	.align		4
.L_690:
        /*0120*/ 	.byte	0x04, 0x1c
        /*0122*/ 	.short	(.L_692 - .L_691)


	//   ....[0]....
.L_691:
        /*0124*/ 	.word	0x000004c0


	//   ....[1]....
        /*0128*/ 	.word	0x00004520


	//----- nvinfo : EIATTR_MAX_THREADS
	.align		4
.L_692:
        /*012c*/ 	.byte	0x04, 0x05
        /*012e*/ 	.short	(.L_694 - .L_693)
.L_693:
        /*0130*/ 	.word	0x00000080
        /*0134*/ 	.word	0x00000001
        /*0138*/ 	.word	0x00000001


	//----- nvinfo : EIATTR_CRS_STACK_SIZE
	.align		4
.L_694:
        /*013c*/ 	.byte	0x04, 0x1e
        /*013e*/ 	.short	(.L_696 - .L_695)
.L_695:
        /*0140*/ 	.word	0x00000000
.L_696:


//--------------------- .nv.info._ZN10layer_norm31ln_parallel_residual_fwd_kernelINS_13Kernel_traitsI13__nv_bfloat16S2_S2_S2_fjLj4096ELj1ELj1ELj4ELj16ENS_18Kernel_traits_baseILj4096ES2_S2_S2_S2_fjLj128EEEEELb0ELb1ELb1EEEvNS_9FwdParamsE --------------------------
	.section	.nv.info._ZN10layer_norm31ln_parallel_residual_fwd_kernelINS_13Kernel_traitsI13__nv_bfloat16S2_S2_S2_fjLj4096ELj1ELj1ELj4ELj16ENS_18Kernel_traits_baseILj4096ES2_S2_S2_S2_fjLj128EEEEELb0ELb1ELb1EEEvNS_9FwdParamsE,"",@"SHT_CUDA_INFO"
	.sectionflags	@""
	.align	4


	//----- nvinfo : EIATTR_CUDA_API_VERSION
	.align		4
        /*0000*/ 	.byte	0x04, 0x37
        /*0002*/ 	.short	(.L_698 - .L_697)
.L_697:
        /*0004*/ 	.word	0x00000082


	//----- nvinfo : EIATTR_SW2861232_WAR
	.align		4
.L_698:
        /*0008*/ 	.byte	0x01, 0x35
	.zero		2


	//----- nvinfo : EIATTR_PARAM_CBANK
	.align		4
        /*000c*/ 	.byte	0x04, 0x0a
        /*000e*/ 	.short	(.L_700 - .L_699)
	.align		4
.L_699:
        /*0010*/ 	.word	index@(.nv.constant0._ZN10layer_norm31ln_parallel_residual_fwd_kernelINS_13Kernel_traitsI13__nv_bfloat16S2_S2_S2_fjLj4096ELj1ELj1ELj4ELj16ENS_18Kernel_traits_baseILj4096ES2_S2_S2_S2_fjLj128EEEEELb0ELb1ELb1EEEvNS_9FwdParamsE)
        /*0014*/ 	.short	0x0160
        /*0016*/ 	.short	0x00e8


	//----- nvinfo : EIATTR_CBANK_PARAM_SIZE
	.align		4
.L_700:
        /*0018*/ 	.byte	0x03, 0x19
        /*001a*/ 	.short	0x00e8


	//----- nvinfo : EIATTR_KPARAM_INFO
	.align		4
        /*001c*/ 	.byte	0x04, 0x17
        /*001e*/ 	.short	(.L_702 - .L_701)
.L_701:
        /*0020*/ 	.word	0x00000000
        /*0024*/ 	.short	0x0000
        /*0026*/ 	.short	0x0000
        /*0028*/ 	.byte	0x00, 0xf0, 0xa1, 0x03


	//----- nvinfo : EIATTR_MAXREG_COUNT
	.align		4
.L_702:
        /*002c*/ 	.byte	0x03, 0x1b
        /*002e*/ 	.short	0x00ff


	//----- nvinfo : EIATTR_NUM_BARRIERS
	.align		4
        /*0030*/ 	.byte	0x02, 0x4c
        /*0032*/ 	.byte	0x01
	.zero		1


	//----- nvinfo : EIATTR_MERCURY_ISA_VERSION
	.align		4
        /*0034*/ 	.byte	0x03, 0x5f
        /*0036*/ 	.short	0x0000


	//----- nvinfo : EIATTR_COOP_GROUP_MASK_REGIDS
	.align		4
        /*0038*/ 	.byte	0x04, 0x29
        /*003a*/ 	.short	(.L_704 - .L_703)


	//   ....[0]....
.L_703:
        /*003c*/ 	.word	0xffffffff


	//   ....[1]....
        /*0040*/ 	.word	0xffffffff


	//   ....[2]....
        /*0044*/ 	.word	0xffffffff


	//   ....[3]....
        /*0048*/ 	.word	0xffffffff


	//   ....[4]....
        /*004c*/ 	.word	0xffffffff


	//   ....[5]....
        /*0050*/ 	.word	0xffffffff


	//   ....[6]....
        /*0054*/ 	.word	0xffffffff


	//   ....[7]....
        /*0058*/ 	.word	0xffffffff


	//   ....[8]....
        /*005c*/ 	.word	0xffffffff


	//   ....[9]....
        /*0060*/ 	.word	0xffffffff


	//   ....[10]....
        /*0064*/ 	.word	0xffffffff


	//   ....[11]....
        /*0068*/ 	.word	0xffffffff


	//   ....[12]....
        /*006c*/ 	.word	0xffffffff


	//   ....[13]....
        /*0070*/ 	.word	0xffffffff


	//   ....[14]....
        /*0074*/ 	.word	0xffffffff


	//   ....[15]....
        /*0078*/ 	.word	0xffffffff


	//   ....[16]....
        /*007c*/ 	.word	0xffffffff


	//   ....[17]....
        /*0080*/ 	.word	0xffffffff


	//   ....[18]....
        /*0084*/ 	.word	0xffffffff


	//   ....[19]....
        /*0088*/ 	.word	0xffffffff


	//   ....[20]....
        /*008c*/ 	.word	0xffffffff


	//   ....[21]....
        /*0090*/ 	.word	0xffffffff


	//   ....[22]....
        /*0094*/ 	.word	0xffffffff


	//   ....[23]....
        /*0098*/ 	.word	0xffffffff


	//   ....[24]....
        /*009c*/ 	.word	0xffffffff


	//   ....[25]....
        /*00a0*/ 	.word	0xffffffff


	//   ....[26]....
        /*00a4*/ 	.word	0xffffffff


	//   ....[27]....
        /*00a8*/ 	.word	0xffffffff


	//----- nvinfo : EIATTR_COOP_GROUP_INSTR_OFFSETS
	.align		4
.L_704:
        /*00ac*/ 	.byte	0x04, 0x28
        /*00ae*/ 	.short	(.L_706 - .L_705)


	//   ....[0]....
.L_705:
        /*00b0*/ 	.word	0x00002ca0


	//   ....[1]....
        /*00b4*/ 	.word	0x00002cd0


	//   ....[2]....
        /*00b8*/ 	.word	0x00002cf0


	//   ....[3]....
        /*00bc*/ 	.word	0x00002d10


	//   ....[4]....
        /*00c0*/ 	.word	0x00002d30


	//   ....[5]....
        /*00c4*/ 	.word	0x00003160


	//   ....[6]....
        /*00c8*/ 	.word	0x00003180


	//   ....[7]....
        /*00cc*/ 	.word	0x000031a0


	//   ....[8]....
        /*00d0*/ 	.word	0x000031c0


	//   ....[9]....
        /*00d4*/ 	.word	0x000031e0


	//   ....[10]....
        /*00d8*/ 	.word	0x000032b0


	//   ....[11]....
        /*00dc*/ 	.word	0x00003300


	//   ....[12]....
        /*00e0*/ 	.word	0x00003330


	//   ....[13]....
        /*00e4*/ 	.word	0x00003350


	//   ....[14]....
        /*00e8*/ 	.word	0x000033f0


	//   ....[15]....
        /*00ec*/ 	.word	0x00003440


	//   ....[16]....
        /*00f0*/ 	.word	0x000034d0


	//   ....[17]....
        /*00f4*/ 	.word	0x00003510


	//   ....[18]....
        /*00f8*/ 	.word	0x00003e30


	//   ....[19]....
        /*00fc*/ 	.word	0x00003ea0


	//   ....[20]....
        /*0100*/ 	.word	0x00003f00


	//   ....[21]....
        /*0104*/ 	.word	0x00003f60


	//   ....[22]....
        /*0108*/ 	.word	0x00003fc0


	//   ....[23]....
        /*010c*/ 	.word	0x00004430


	//   ....[24]....
        /*0110*/ 	.word	0x00004490


	//   ....[25]....
        /*0114*/ 	.word	0x000044f0


	//   ....[26]....
        /*0118*/ 	.word	0x00004550


	//   ....[27]....
        /*011c*/ 	.word	0x000045b0


	//----- nvinfo : EIATTR_EXIT_INSTR_OFFSETS
	.align		4
.L_706:
        /*0120*/ 	.byte	0x04, 0x1c
        /*0122*/ 	.short	(.L_708 - .L_707)


	//   ....[0]....
.L_707:
        /*0124*/ 	.word	0x00000130


	//   ....[1]....
        /*0128*/ 	.word	0x00003de0


	//----- nvinfo : EIATTR_MAX_THREADS
	.align		4
.L_708:
        /*012c*/ 	.byte	0x04, 0x05
        /*012e*/ 	.short	(.L_710 - .L_709)
.L_709:
        /*0130*/ 	.word	0x00000080
        /*0134*/ 	.word	0x00000001
        /*0138*/ 	.word	0x00000001


	//----- nvinfo : EIATTR_CRS_STACK_SIZE
	.align		4
.L_710:
        /*013c*/ 	.byte	0x04, 0x1e
        /*013e*/ 	.short	(.L_712 - .L_711)
.L_711:
        /*0140*/ 	.word	0x00000000
.L_712:


//--------------------- .nv.info._ZN10layer_norm31ln_parallel_residual_fwd_kernelINS_13Kernel_traitsI13__nv_bfloat16S2_S2_S2_fjLj4096ELj1ELj1ELj4ELj16ENS_18Kernel_traits_baseILj4096ES2_S2_S2_S2_fjLj128EEEEELb1ELb0ELb0EEEvNS_9FwdParamsE --------------------------
	.section	.nv.info._ZN10layer_norm31ln_parallel_residual_fwd_kernelINS_13Kernel_traitsI13__nv_bfloat16S2_S2_S2_fjLj4096ELj1ELj1ELj4ELj16ENS_18Kernel_traits_baseILj4096ES2_S2_S2_S2_fjLj128EEEEELb1ELb0ELb0EEEvNS_9FwdParamsE,"",@"SHT_CUDA_INFO"
	.sectionflags	@""
	.align	4


	//----- nvinfo : EIATTR_CUDA_API_VERSION
	.align		4
        /*0000*/ 	.byte	0x04, 0x37
        /*0002*/ 	.short	(.L_714 - .L_713)
.L_713:
        /*0004*/ 	.word	0x00000082


	//----- nvinfo : EIATTR_SW2861232_WAR
	.align		4
.L_714:
        /*0008*/ 	.byte	0x01, 0x35
	.zero		2


	//----- nvinfo : EIATTR_PARAM_CBANK
	.align		4
        /*000c*/ 	.byte	0x04, 0x0a
        /*000e*/ 	.short	(.L_716 - .L_715)
	.align		4
.L_715:
        /*0010*/ 	.word	index@(.nv.constant0._ZN10layer_norm31ln_parallel_residual_fwd_kernelINS_13Kernel_traitsI13__nv_bfloat16S2_S2_S2_fjLj4096ELj1ELj1ELj4ELj16ENS_18Kernel_traits_baseILj4096ES2_S2_S2_S2_fjLj128EEEEELb1ELb0ELb0EEEvNS_9FwdParamsE)
        /*0014*/ 	.short	0x0160
        /*0016*/ 	.short	0x00e8


	//----- nvinfo : EIATTR_CBANK_PARAM_SIZE
	.align		4
.L_716:
        /*0018*/ 	.byte	0x03, 0x19
        /*001a*/ 	.short	0x00e8


	//----- nvinfo : EIATTR_KPARAM_INFO
	.align		4
        /*001c*/ 	.byte	0x04, 0x17
        /*001e*/ 	.short	(.L_718 - .L_717)
.L_717:
        /*0020*/ 	.word	0x00000000
        /*0024*/ 	.short	0x0000
        /*0026*/ 	.short	0x0000
        /*0028*/ 	.byte	0x00, 0xf0, 0xa1, 0x03


	//----- nvinfo : EIATTR_MAXREG_COUNT
	.align		4
.L_718:
        /*002c*/ 	.byte	0x03, 0x1b
        /*002e*/ 	.short	0x00ff


	//----- nvinfo : EIATTR_NUM_BARRIERS
	.align		4
        /*0030*/ 	.byte	0x02, 0x4c
        /*0032*/ 	.byte	0x01
	.zero		1


	//----- nvinfo : EIATTR_MERCURY_ISA_VERSION
	.align		4
        /*0034*/ 	.byte	0x03, 0x5f
        /*0036*/ 	.short	0x0000


	//----- nvinfo : EIATTR_COOP_GROUP_MASK_REGIDS
	.align		4
        /*0038*/ 	.byte	0x04, 0x29
        /*003a*/ 	.short	(.L_720 - .L_719)


	//   ....[0]....
.L_719:
        /*003c*/ 	.word	0xffffffff


	//   ....[1]....
        /*0040*/ 	.word	0xffffffff


	//   ....[2]....
        /*0044*/ 	.word	0xffffffff


	//   ....[3]....
        /*0048*/ 	.word	0xffffffff


	//   ....[4]....
        /*004c*/ 	.word	0xffffffff


	//   ....[5]....
        /*0050*/ 	.word	0xffffffff


	//   ....[6]....
        /*0054*/ 	.word	0xffffffff


	//   ....[7]....
        /*0058*/ 	.word	0xffffffff


	//   ....[8]....
        /*005c*/ 	.word	0xffffffff


	//   ....[9]....
        /*0060*/ 	.word	0xffffffff


	//   ....[10]....
        /*0064*/ 	.word	0xffffffff


	//   ....[11]....
        /*0068*/ 	.word	0xffffffff


	//   ....[12]....
        /*006c*/ 	.word	0xffffffff


	//   ....[13]....
        /*0070*/ 	.word	0xffffffff


	//   ....[14]....
        /*0074*/ 	.word	0xffffffff


	//   ....[15]....
        /*0078*/ 	.word	0xffffffff


	//   ....[16]....
        /*007c*/ 	.word	0xffffffff


	//   ....[17]....
        /*0080*/ 	.word	0xffffffff


	//   ....[18]....
        /*0084*/ 	.word	0xffffffff


	//   ....[19]....
        /*0088*/ 	.word	0xffffffff


	//   ....[20]....
        /*008c*/ 	.word	0xffffffff


	//   ....[21]....
        /*0090*/ 	.word	0xffffffff


	//   ....[22]....
        /*0094*/ 	.word	0xffffffff


	//   ....[23]....
        /*0098*/ 	.word	0xffffffff


	//   ....[24]....
        /*009c*/ 	.word	0xffffffff


	//   ....[25]....
        /*00a0*/ 	.word	0xffffffff


	//   ....[26]....
        /*00a4*/ 	.word	0xffffffff


	//   ....[27]....
        /*00a8*/ 	.word	0xffffffff


	//----- nvinfo : EIATTR_COOP_GROUP_INSTR_OFFSETS
	.align		4
.L_720:
        /*00ac*/ 	.byte	0x04, 0x28
        /*00ae*/ 	.short	(.L_722 - .L_721)


	//   ....[0]....
.L_721:
        /*00b0*/ 	.word	0x000188a0


	//   ....[1]....
        /*00b4*/ 	.word	0x000188d0


	//   ....[2]....
        /*00b8*/ 	.word	0x00018900


	//   ....[3]....
        /*00bc*/ 	.word	0x00018920


	//   ....[4]....
        /*00c0*/ 	.word	0x00018940


	//   ....[5]....
        /*00c4*/ 	.word	0x00018d80


	//   ....[6]....
        /*00c8*/ 	.word	0x00018da0


	//   ....[7]....
        /*00cc*/ 	.word	0x00018dc0


	//   ....[8]....
        /*00d0*/ 	.word	0x00018de0


	//   ....[9]....
        /*00d4*/ 	.word	0x00018e00


	//   ....[10]....
        /*00d8*/ 	.word	0x00018f30


	//   ....[11]....
        /*00dc*/ 	.word	0x00018f80


	//   ....[12]....
        /*00e0*/ 	.word	0x00018fb0


	//   ....[13]....
        /*00e4*/ 	.word	0x00018fc0


	//   ....[14]....
        /*00e8*/ 	.word	0x00019040


	//   ....[15]....
        /*00ec*/ 	.word	0x000190a0


	//   ....[16]....
        /*00f0*/ 	.word	0x00019160


	//   ....[17]....
        /*00f4*/ 	.word	0x00019170


	//   ....[18]....
        /*00f8*/ 	.word	0x00019f50


	//   ....[19]....
        /*00fc*/ 	.word	0x00019fb0


	//   ....[20]....
        /*0100*/ 	.word	0x0001a010


	//   ....[21]....
        /*0104*/ 	.word	0x0001a070


	//   ....[22]....
        /*0108*/ 	.word	0x0001a0d0


	//   ....[23]....
        /*010c*/ 	.word	0x0001a560


	//   ....[24]....
        /*0110*/ 	.word	0x0001a5c0


	//   ....[25]....
        /*0114*/ 	.word	0x0001a620


	//   ....[26]....
        /*0118*/ 	.word	0x0001a680


	//   ....[27]....
        /*011c*/ 	.word	0x0001a6f0


	//----- nvinfo : EIATTR_EXIT_INSTR_OFFSETS
	.align		4
.L_722:
        /*0120*/ 	.byte	0x04, 0x1c
        /*0122*/ 	.short	(.L_724 - .L_723)


	//   ....[0]....
.L_723:
        /*0124*/ 	.word	0x00000c70


	//   ....[1]....
        /*0128*/ 	.word	0x00019ef0


	//----- nvinfo : EIATTR_MAX_THREADS
	.align		4
.L_724:
        /*012c*/ 	.byte	0x04, 0x05
        /*012e*/ 	.short	(.L_726 - .L_725)
.L_725:
        /*0130*/ 	.word	0x00000080
        /*0134*/ 	.word	0x00000001
        /*0138*/ 	.word	0x00000001


	//----- nvinfo : EIATTR_CRS_STACK_SIZE
	.align		4
.L_726:
        /*013c*/ 	.byte	0x04, 0x1e
        /*013e*/ 	.short	(.L_728 - .L_727)
.L_727:
        /*0140*/ 	.word	0x00000000
.L_728:


//--------------------- .nv.info._ZN10layer_norm31ln_parallel_residual_fwd_kernelINS_13Kernel_traitsI13__nv_bfloat16S2_S2_S2_fjLj4096ELj1ELj1ELj4ELj16ENS_18Kernel_traits_baseILj4096ES2_S2_S2_S2_fjLj128EEEEELb1ELb0ELb1EEEvNS_9FwdParamsE --------------------------
	.section	.nv.info._ZN10layer_norm31ln_parallel_residual_fwd_kernelINS_13Kernel_traitsI13__nv_bfloat16S2_S2_S2_fjLj4096ELj1ELj1ELj4ELj16ENS_18Kernel_traits_baseILj4096ES2_S2_S2_S2_fjLj128EEEEELb1ELb0ELb1EEEvNS_9FwdParamsE,"",@"SHT_CUDA_INFO"
	.sectionflags	@""
	.align	4


	//----- nvinfo : EIATTR_CUDA_API_VERSION
	.align		4
        /*0000*/ 	.byte	0x04, 0x37
        /*0002*/ 	.short	(.L_730 - .L_729)
.L_729:
        /*0004*/ 	.word	0x00000082


	//----- nvinfo : EIATTR_SW2861232_WAR
	.align		4
.L_730:
        /*0008*/ 	.byte	0x01, 0x35
	.zero		2


	//----- nvinfo : EIATTR_PARAM_CBANK
	.align		4
        /*000c*/ 	.byte	0x04, 0x0a
        /*000e*/ 	.short	(.L_732 - .L_731)
	.align		4
.L_731:
        /*0010*/ 	.word	index@(.nv.constant0._ZN10layer_norm31ln_parallel_residual_fwd_kernelINS_13Kernel_traitsI13__nv_bfloat16S2_S2_S2_fjLj4096ELj1ELj1ELj4ELj16ENS_18Kernel_traits_baseILj4096ES2_S2_S2_S2_fjLj128EEEEELb1ELb0ELb1EEEvNS_9FwdParamsE)
        /*0014*/ 	.short	0x0160
        /*0016*/ 	.short	0x00e8


	//----- nvinfo : EIATTR_CBANK_PARAM_SIZE
	.align		4
.L_732:
        /*0018*/ 	.byte	0x03, 0x19
        /*001a*/ 	.short	0x00e8


	//----- nvinfo : EIATTR_KPARAM_INFO
	.align		4
        /*001c*/ 	.byte	0x04, 0x17
        /*001e*/ 	.short	(.L_734 - .L_733)
.L_733:
        /*0020*/ 	.word	0x00000000
        /*0024*/ 	.short	0x0000
        /*0026*/ 	.short	0x0000
        /*0028*/ 	.byte	0x00, 0xf0, 0xa1, 0x03


	//----- nvinfo : EIATTR_MAXREG_COUNT
	.align		4
.L_734:
        /*002c*/ 	.byte	0x03, 0x1b
        /*002e*/ 	.short	0x00ff


	//----- nvinfo : EIATTR_NUM_BARRIERS
	.align		4
        /*0030*/ 	.byte	0x02, 0x4c
        /*0032*/ 	.byte	0x01
	.zero		1


	//----- nvinfo : EIATTR_MERCURY_ISA_VERSION
	.align		4
        /*0034*/ 	.byte	0x03, 0x5f
        /*0036*/ 	.short	0x0000


	//----- nvinfo : EIATTR_COOP_GROUP_MASK_REGIDS
	.align		4
        /*0038*/ 	.byte	0x04, 0x29
        /*003a*/ 	.short	(.L_736 - .L_735)


	//   ....[0]....
.L_735:
        /*003c*/ 	.word	0xffffffff


	//   ....[1]....
        /*0040*/ 	.word	0xffffffff


	//   ....[2]....
        /*0044*/ 	.word	0xffffffff


	//   ....[3]....
        /*0048*/ 	.word	0xffffffff


	//   ....[4]....
        /*004c*/ 	.word	0xffffffff


	//   ....[5]....
        /*0050*/ 	.word	0xffffffff


	//   ....[6]....
        /*0054*/ 	.word	0xffffffff


	//   ....[7]....
        /*0058*/ 	.word	0xffffffff


	//   ....[8]....
        /*005c*/ 	.word	0xffffffff


	//   ....[9]....
        /*0060*/ 	.word	0xffffffff


	//   ....[10]....
        /*0064*/ 	.word	0xffffffff


	//   ....[11]....
        /*0068*/ 	.word	0xffffffff


	//   ....[12]....
        /*006c*/ 	.word	0xffffffff


	//   ....[13]....
        /*0070*/ 	.word	0xffffffff


	//   ....[14]....
        /*0074*/ 	.word	0xffffffff


	//   ....[15]....
        /*0078*/ 	.word	0xffffffff


	//   ....[16]....
        /*007c*/ 	.word	0xffffffff


	//   ....[17]....
        /*0080*/ 	.word	0xffffffff


	//   ....[18]....
        /*0084*/ 	.word	0xffffffff


	//   ....[19]....
        /*0088*/ 	.word	0xffffffff


	//   ....[20]....
        /*008c*/ 	.word	0xffffffff


	//   ....[21]....
        /*0090*/ 	.word	0xffffffff


	//   ....[22]....
        /*0094*/ 	.word	0xffffffff


	//   ....[23]....
        /*0098*/ 	.word	0xffffffff


	//   ....[24]....
        /*009c*/ 	.word	0xffffffff


	//   ....[25]....
        /*00a0*/ 	.word	0xffffffff


	//   ....[26]....
        /*00a4*/ 	.word	0xffffffff


	//   ....[27]....
        /*00a8*/ 	.word	0xffffffff


	//----- nvinfo : EIATTR_COOP_GROUP_INSTR_OFFSETS
	.align		4
.L_736:
        /*00ac*/ 	.byte	0x04, 0x28
        /*00ae*/ 	.short	(.L_738 - .L_737)


	//   ....[0]....
.L_737:
        /*00b0*/ 	.word	0x00017ba0


	//   ....[1]....
        /*00b4*/ 	.word	0x00017bd0


	//   ....[2]....
        /*00b8*/ 	.word	0x00017bf0


	//   ....[3]....
        /*00bc*/ 	.word	0x00017c10


	//   ....[4]....
        /*00c0*/ 	.word	0x00017c30


	//   ....[5]....
        /*00c4*/ 	.word	0x00018060


	//   ....[6]....
        /*00c8*/ 	.word	0x00018080


	//   ....[7]....
        /*00cc*/ 	.word	0x000180a0


	//   ....[8]....
        /*00d0*/ 	.word	0x000180c0


	//   ....[9]....
        /*00d4*/ 	.word	0x000180e0


	//   ....[10]....
        /*00d8*/ 	.word	0x000182e0


	//   ....[11]....
        /*00dc*/ 	.word	0x00018340


	//   ....[12]....
        /*00e0*/ 	.word	0x00018370


	//   ....[13]....
        /*00e4*/ 	.word	0x00018380


	//   ....[14]....
        /*00e8*/ 	.word	0x00018400


	//   ....[15]....
        /*00ec*/ 	.word	0x00018460


	//   ....[16]....
        /*00f0*/ 	.word	0x00018520


	//   ....[17]....
        /*00f4*/ 	.word	0x00018560


	//   ....[18]....
        /*00f8*/ 	.word	0x00019590


	//   ....[19]....
        /*00fc*/ 	.word	0x00019600


	//   ....[20]....
        /*0100*/ 	.word	0x00019660


	//   ....[21]....
        /*0104*/ 	.word	0x000196c0


	//   ....[22]....
        /*0108*/ 	.word	0x00019720


	//   ....[23]....
        /*010c*/ 	.word	0x00019b90


	//   ....[24]....
        /*0110*/ 	.word	0x00019bf0


	//   ....[25]....
        /*0114*/ 	.word	0x00019c50


	//   ....[26]....
        /*0118*/ 	.word	0x00019cb0


	//   ....[27]....
        /*011c*/ 	.word	0x00019d10


	//----- nvinfo : EIATTR_EXIT_INSTR_OFFSETS
	.align		4
.L_738:
        /*0120*/ 	.byte	0x04, 0x1c
        /*0122*/ 	.short	(.L_740 - .L_739)


	//   ....[0]....
.L_739:
        /*0124*/ 	.word	0x00000250


	//   ....[1]....
        /*0128*/ 	.word	0x00019540


	//----- nvinfo : EIATTR_MAX_THREADS
	.align		4
.L_740:
        /*012c*/ 	.byte	0x04, 0x05
        /*012e*/ 	.short	(.L_742 - .L_741)
.L_741:
        /*0130*/ 	.word	0x00000080
        /*0134*/ 	.word	0x00000001
        /*0138*/ 	.word	0x00000001


	//----- nvinfo : EIATTR_CRS_STACK_SIZE
	.align		4
.L_742:
        /*013c*/ 	.byte	0x04, 0x1e
        /*013e*/ 	.short	(.L_744 - .L_743)
.L_743:
        /*0140*/ 	.word	0x00000000
.L_744:


//--------------------- .nv.info._ZN10layer_norm31ln_parallel_residual_fwd_kernelINS_13Kernel_traitsI13__nv_bfloat16S2_S2_S2_fjLj4096ELj1ELj1ELj4ELj16ENS_18Kernel_traits_baseILj4096ES2_S2_S2_S2_fjLj128EEEEELb1ELb1ELb0EEEvNS_9FwdParamsE --------------------------
	.section	.nv.info._ZN10layer_norm31ln_parallel_residual_fwd_kernelINS_13Kernel_traitsI13__nv_bfloat16S2_S2_S2_fjLj4096ELj1ELj1ELj4ELj16ENS_18Kernel_traits_baseILj4096ES2_S2_S2_S2_fjLj128EEEEELb1ELb1ELb0EEEvNS_9FwdParamsE,"",@"SHT_CUDA_INFO"
	.sectionflags	@""
	.align	4


	//----- nvinfo : EIATTR_CUDA_API_VERSION
	.align		4
        /*0000*/ 	.byte	0x04, 0x37
        /*0002*/ 	.short	(.L_746 - .L_745)
.L_745:
        /*0004*/ 	.word	0x00000082


	//----- nvinfo : EIATTR_SW2861232_WAR
	.align		4
.L_746:
        /*0008*/ 	.byte	0x01, 0x35
	.zero		2


	//----- nvinfo : EIATTR_PARAM_CBANK
	.align		4
        /*000c*/ 	.byte	0x04, 0x0a
        /*000e*/ 	.short	(.L_748 - .L_747)
	.align		4
.L_747:
        /*0010*/ 	.word	index@(.nv.constant0._ZN10layer_norm31ln_parallel_residual_fwd_kernelINS_13Kernel_traitsI13__nv_bfloat16S2_S2_S2_fjLj4096ELj1ELj1ELj4ELj16ENS_18Kernel_traits_baseILj4096ES2_S2_S2_S2_fjLj128EEEEELb1ELb1ELb0EEEvNS_9FwdParamsE)
        /*0014*/ 	.short	0x0160
        /*0016*/ 	.short	0x00e8


	//----- nvinfo : EIATTR_CBANK_PARAM_SIZE
	.align		4
.L_748:
        /*0018*/ 	.byte	0x03, 0x19
        /*001a*/ 	.short	0x00e8


	//----- nvinfo : EIATTR_KPARAM_INFO
	.align		4
        /*001c*/ 	.byte	0x04, 0x17
        /*001e*/ 	.short	(.L_750 - .L_749)
.L_749:
        /*0020*/ 	.word	0x00000000
        /*0024*/ 	.short	0x0000
        /*0026*/ 	.short	0x0000
        /*0028*/ 	.byte	0x00, 0xf0, 0xa1, 0x03


	//----- nvinfo : EIATTR_MAXREG_COUNT
	.align		4
.L_750:
        /*002c*/ 	.byte	0x03, 0x1b
        /*002e*/ 	.short	0x00ff


	//----- nvinfo : EIATTR_NUM_BARRIERS
	.align		4
        /*0030*/ 	.byte	0x02, 0x4c
        /*0032*/ 	.byte	0x01
	.zero		1


	//----- nvinfo : EIATTR_MERCURY_ISA_VERSION
	.align		4
        /*0034*/ 	.byte	0x03, 0x5f
        /*0036*/ 	.short	0x0000


	//----- nvinfo : EIATTR_COOP_GROUP_MASK_REGIDS
	.align		4
        /*0038*/ 	.byte	0x04, 0x29
        /*003a*/ 	.short	(.L_752 - .L_751)


	//   ....[0]....
.L_751:
        /*003c*/ 	.word	0xffffffff


	//   ....[1]....
        /*0040*/ 	.word	0xffffffff


	//   ....[2]....
        /*0044*/ 	.word	0xffffffff


	//   ....[3]....
        /*0048*/ 	.word	0xffffffff


	//   ....[4]....
        /*004c*/ 	.word	0xffffffff


	//   ....[5]....
        /*0050*/ 	.word	0xffffffff


	//   ....[6]....
        /*0054*/ 	.word	0xffffffff


	//   ....[7]....
        /*0058*/ 	.word	0xffffffff


	//   ....[8]....
        /*005c*/ 	.word	0xffffffff


	//   ....[9]....
        /*0060*/ 	.word	0xffffffff


	//   ....[10]....
        /*0064*/ 	.word	0xffffffff


	//   ....[11]....
        /*0068*/ 	.word	0xffffffff


	//   ....[12]....
        /*006c*/ 	.word	0xffffffff


	//   ....[13]....
        /*0070*/ 	.word	0xffffffff


	//   ....[14]....
        /*0074*/ 	.word	0xffffffff


	//   ....[15]....
        /*0078*/ 	.word	0xffffffff


	//   ....[16]....
        /*007c*/ 	.word	0xffffffff


	//   ....[17]....
        /*0080*/ 	.word	0xffffffff


	//   ....[18]....
        /*0084*/ 	.word	0xffffffff


	//   ....[19]....
        /*0088*/ 	.word	0xffffffff


	//   ....[20]....
        /*008c*/ 	.word	0xffffffff


	//   ....[21]....
        /*0090*/ 	.word	0xffffffff


	//   ....[22]....
        /*0094*/ 	.word	0xffffffff


	//   ....[23]....
        /*0098*/ 	.word	0xffffffff


	//   ....[24]....
        /*009c*/ 	.word	0xffffffff


	//   ....[25]....
        /*00a0*/ 	.word	0xffffffff


	//   ....[26]....
        /*00a4*/ 	.word	0xffffffff


	//   ....[27]....
        /*00a8*/ 	.word	0xffffffff


	//----- nvinfo : EIATTR_COOP_GROUP_INSTR_OFFSETS
	.align		4
.L_752:
        /*00ac*/ 	.byte	0x04, 0x28
        /*00ae*/ 	.short	(.L_754 - .L_753)


	//   ....[0]....
.L_753:
        /*00b0*/ 	.word	0x000181e0


	//   ....[1]....
        /*00b4*/ 	.word	0x00018210


	//   ....[2]....
        /*00b8*/ 	.word	0x00018240


	//   ....[3]....
        /*00bc*/ 	.word	0x00018260


	//   ....[4]....
        /*00c0*/ 	.word	0x00018280


	//   ....[5]....
        /*00c4*/ 	.word	0x000186c0


	//   ....[6]....
        /*00c8*/ 	.word	0x000186e0


	//   ....[7]....
        /*00cc*/ 	.word	0x00018700


	//   ....[8]....
        /*00d0*/ 	.word	0x00018720


	//   ....[9]....
        /*00d4*/ 	.word	0x00018740


	//   ....[10]....
        /*00d8*/ 	.word	0x00018870


	//   ....[11]....
        /*00dc*/ 	.word	0x000188c0


	//   ....[12]....
        /*00e0*/ 	.word	0x000188f0


	//   ....[13]....
        /*00e4*/ 	.word	0x00018900


	//   ....[14]....
        /*00e8*/ 	.word	0x00018980


	//   ....[15]....
        /*00ec*/ 	.word	0x000189e0


	//   ....[16]....
        /*00f0*/ 	.word	0x00018aa0


	//   ....[17]....
        /*00f4*/ 	.word	0x00018ab0


	//   ....[18]....
        /*00f8*/ 	.word	0x00019510


	//   ....[19]....
        /*00fc*/ 	.word	0x00019580


	//   ....[20]....
        /*0100*/ 	.word	0x000195e0


	//   ....[21]....
        /*0104*/ 	.word	0x00019640


	//   ....[22]....
        /*0108*/ 	.word	0x000196a0


	//   ....[23]....
        /*010c*/ 	.word	0x00019b30


	//   ....[24]....
        /*0110*/ 	.word	0x00019b90


	//   ....[25]....
        /*0114*/ 	.word	0x00019bf0


	//   ....[26]....
        /*0118*/ 	.word	0x00019c50


	//   ....[27]....
        /*011c*/ 	.word	0x00019cc0


	//----- nvinfo : EIATTR_EXIT_INSTR_OFFSETS
	.align		4
.L_754:
        /*0120*/ 	.byte	0x04, 0x1c
        /*0122*/ 	.short	(.L_756 - .L_755)


	//   ....[0]....
.L_755:
        /*0124*/ 	.word	0x00000970


	//   ....[1]....
        /*0128*/ 	.word	0x000194b0


	//----- nvinfo : EIATTR_MAX_THREADS
	.align		4
.L_756:
        /*012c*/ 	.byte	0x04, 0x05
        /*012e*/ 	.short	(.L_758 - .L_757)
.L_757:
        /*0130*/ 	.word	0x00000080
        /*0134*/ 	.word	0x00000001
        /*0138*/ 	.word	0x00000001


	//----- nvinfo : EIATTR_CRS_STACK_SIZE
	.align		4
.L_758:
        /*013c*/ 	.byte	0x04, 0x1e
        /*013e*/ 	.short	(.L_760 - .L_759)
.L_759:
        /*0140*/ 	.word	0x00000000
.L_760:


//--------------------- .nv.info._ZN10layer_norm31ln_parallel_residual_fwd_kernelINS_13Kernel_traitsI13__nv_bfloat16S2_S2_S2_fjLj4096ELj1ELj1ELj4ELj16ENS_18Kernel_traits_baseILj4096ES2_S2_S2_S2_fjLj128EEEEELb1ELb1ELb1EEEvNS_9FwdParamsE --------------------------
	.section	.nv.info._ZN10layer_norm31ln_parallel_residual_fwd_kernelINS_13Kernel_traitsI13__nv_bfloat16S2_S2_S2_fjLj4096ELj1ELj1ELj4ELj16ENS_18Kernel_traits_baseILj4096ES2_S2_S2_S2_fjLj128EEEEELb1ELb1ELb1EEEvNS_9FwdParamsE,"",@"SHT_CUDA_INFO"
	.sectionflags	@""
	.align	4


	//----- nvinfo : EIATTR_CUDA_API_VERSION
	.align		4
        /*0000*/ 	.byte	0x04, 0x37
        /*0002*/ 	.short	(.L_762 - .L_761)
.L_761:
        /*0004*/ 	.word	0x00000082


	//----- nvinfo : EIATTR_SW2861232_WAR
	.align		4
.L_762:
        /*0008*/ 	.byte	0x01, 0x35
	.zero		2


	//----- nvinfo : EIATTR_PARAM_CBANK
	.align		4
        /*000c*/ 	.byte	0x04, 0x0a
        /*000e*/ 	.short	(.L_764 - .L_763)
	.align		4
.L_763:
        /*0010*/ 	.word	index@(.nv.constant0._ZN10layer_norm31ln_parallel_residual_fwd_kernelINS_13Kernel_traitsI13__nv_bfloat16S2_S2_S2_fjLj4096ELj1ELj1ELj4ELj16ENS_18Kernel_traits_baseILj4096ES2_S2_S2_S2_fjLj128EEEEELb1ELb1ELb1EEEvNS_9FwdParamsE)
        /*0014*/ 	.short	0x0160
        /*0016*/ 	.short	0x00e8


	//----- nvinfo : EIATTR_CBANK_PARAM_SIZE
	.align		4
.L_764:
        /*0018*/ 	.byte	0x03, 0x19
        /*001a*/ 	.short	0x00e8


	//----- nvinfo : EIATTR_KPARAM_INFO
	.align		4
        /*001c*/ 	.byte	0x04, 0x17
        /*001e*/ 	.short	(.L_766 - .L_765)
.L_765:
        /*0020*/ 	.word	0x00000000
        /*0024*/ 	.short	0x0000
        /*0026*/ 	.short	0x0000
        /*0028*/ 	.byte	0x00, 0xf0, 0xa1, 0x03


	//----- nvinfo : EIATTR_MAXREG_COUNT
	.align		4
.L_766:
        /*002c*/ 	.byte	0x03, 0x1b
        /*002e*/ 	.short	0x00ff


	//----- nvinfo : EIATTR_NUM_BARRIERS
	.align		4
        /*0030*/ 	.byte	0x02, 0x4c
        /*0032*/ 	.byte	0x01
	.zero		1


	//----- nvinfo : EIATTR_MERCURY_ISA_VERSION
	.align		4
        /*0034*/ 	.byte	0x03, 0x5f
        /*0036*/ 	.short	0x0000


	//----- nvinfo : EIATTR_COOP_GROUP_MASK_REGIDS
	.align		4
        /*0038*/ 	.byte	0x04, 0x29
        /*003a*/ 	.short	(.L_768 - .L_767)


	//   ....[0]....
.L_767:
        /*003c*/ 	.word	0xffffffff


	//   ....[1]....
        /*0040*/ 	.word	0xffffffff


	//   ....[2]....
        /*0044*/ 	.word	0xffffffff


	//   ....[3]....
        /*0048*/ 	.word	0xffffffff


	//   ....[4]....
        /*004c*/ 	.word	0xffffffff


	//   ....[5]....
        /*0050*/ 	.word	0xffffffff


	//   ....[6]....
        /*0054*/ 	.word	0xffffffff


	//   ....[7]....
        /*0058*/ 	.word	0xffffffff


	//   ....[8]....
        /*005c*/ 	.word	0xffffffff


	//   ....[9]....
        /*0060*/ 	.word	0xffffffff


	//   ....[10]....
        /*0064*/ 	.word	0xffffffff


	//   ....[11]....
        /*0068*/ 	.word	0xffffffff


	//   ....[12]....
        /*006c*/ 	.word	0xffffffff


	//   ....[13]....
        /*0070*/ 	.word	0xffffffff


	//   ....[14]....
        /*0074*/ 	.word	0xffffffff


	//   ....[15]....
        /*0078*/ 	.word	0xffffffff


	//   ....[16]....
        /*007c*/ 	.word	0xffffffff


	//   ....[17]....
        /*0080*/ 	.word	0xffffffff


	//   ....[18]....
        /*0084*/ 	.word	0xffffffff


	//   ....[19]....
        /*0088*/ 	.word	0xffffffff


	//   ....[20]....
        /*008c*/ 	.word	0xffffffff


	//   ....[21]....
        /*0090*/ 	.word	0xffffffff


	//   ....[22]....
        /*0094*/ 	.word	0xffffffff


	//   ....[23]....
        /*0098*/ 	.word	0xffffffff


	//   ....[24]....
        /*009c*/ 	.word	0xffffffff


	//   ....[25]....
        /*00a0*/ 	.word	0xffffffff


	//   ....[26]....
        /*00a4*/ 	.word	0xffffffff


	//   ....[27]....
        /*00a8*/ 	.word	0xffffffff


	//----- nvinfo : EIATTR_COOP_GROUP_INSTR_OFFSETS
	.align		4
.L_768:
        /*00ac*/ 	.byte	0x04, 0x28
        /*00ae*/ 	.short	(.L_770 - .L_769)


	//   ....[0]....
.L_769:
        /*00b0*/ 	.word	0x000173f0


	//   ....[1]....
        /*00b4*/ 	.word	0x00017420


	//   ....[2]....
        /*00b8*/ 	.word	0x00017440


	//   ....[3]....
        /*00bc*/ 	.word	0x00017460


	//   ....[4]....
        /*00c0*/ 	.word	0x00017480


	//   ....[5]....
        /*00c4*/ 	.word	0x000178b0


	//   ....[6]....
        /*00c8*/ 	.word	0x000178d0


	//   ....[7]....
        /*00cc*/ 	.word	0x000178f0


	//   ....[8]....
        /*00d0*/ 	.word	0x00017910


	//   ....[9]....
        /*00d4*/ 	.word	0x00017930


	//   ....[10]....
        /*00d8*/ 	.word	0x00017a30


	//   ....[11]....
        /*00dc*/ 	.word	0x00017a80


	//   ....[12]....
        /*00e0*/ 	.word	0x00017aa0


	//   ....[13]....
        /*00e4*/ 	.word	0x00017ab0


	//   ....[14]....
        /*00e8*/ 	.word	0x00017b90


	//   ....[15]....
        /*00ec*/ 	.word	0x00017ba0


	//   ....[16]....
        /*00f0*/ 	.word	0x00017c40


	//   ....[17]....
        /*00f4*/ 	.word	0x00017c80


	//   ....[18]....
        /*00f8*/ 	.word	0x000187c0


	//   ....[19]....
        /*00fc*/ 	.word	0x00018820


	//   ....[20]....
        /*0100*/ 	.word	0x00018880


	//   ....[21]....
        /*0104*/ 	.word	0x000188e0


	//   ....[22]....
        /*0108*/ 	.word	0x00018940


	//   ....[23]....
        /*010c*/ 	.word	0x00018db0


	//   ....[24]....
        /*0110*/ 	.word	0x00018e10


	//   ....[25]....
        /*0114*/ 	.word	0x00018e70


	//   ....[26]....
        /*0118*/ 	.word	0x00018ed0


	//   ....[27]....
        /*011c*/ 	.word	0x00018f30


	//----- nvinfo : EIATTR_EXIT_INSTR_OFFSETS
	.align		4
.L_770:
        /*0120*/ 	.byte	0x04, 0x1c
        /*0122*/ 	.short	(.L_772 - .L_771)


	//   ....[0]....
.L_771:
        /*0124*/ 	.word	0x00000580


	//   ....[1]....
        /*0128*/ 	.word	0x00018770


	//----- nvinfo : EIATTR_MAX_THREADS
	.align		4
.L_772:
        /*012c*/ 	.byte	0x04, 0x05
        /*012e*/ 	.short	(.L_774 - .L_773)
.L_773:
        /*0130*/ 	.word	0x00000080
        /*0134*/ 	.word	0x00000001
        /*0138*/ 	.word	0x00000001


	//----- nvinfo : EIATTR_CRS_STACK_SIZE
	.align		4
.L_774:
        /*013c*/ 	.byte	0x04, 0x1e
        /*013e*/ 	.short	(.L_776 - .L_775)
.L_775:
        /*0140*/ 	.word	0x00000000
.L_776:


//--------------------- .nv.info._ZN10layer_norm31ln_parallel_residual_fwd_kernelINS_13Kernel_traitsI6__halfS2_S2_S2_fjLj4096ELj1ELj1ELj4ELj16ENS_18Kernel_traits_baseILj4096ES2_S2_S2_S2_fjLj128EEEEELb0ELb0ELb0EEEvNS_9FwdParamsE --------------------------
	.section	.nv.info._ZN10layer_norm31ln_parallel_residual_fwd_kernelINS_13Kernel_traitsI6__halfS2_S2_S2_fjLj4096ELj1ELj1ELj4ELj16ENS_18Kernel_traits_baseILj4096ES2_S2_S2_S2_fjLj128EEEEELb0ELb0ELb0EEEvNS_9FwdParamsE,"",@"SHT_CUDA_INFO"
	.sectionflags	@""
	.align	4


	//----- nvinfo : EIATTR_CUDA_API_VERSION
	.align		4
        /*0000*/ 	.byte	0x04, 0x37
        /*0002*/ 	.short	(.L_778 - .L_777)
.L_777:
        /*0004*/ 	.word	0x00000082


	//----- nvinfo : EIATTR_SW2861232_WAR
	.align		4
.L_778:
        /*0008*/ 	.byte	0x01, 0x35
	.zero		2


	//----- nvinfo : EIATTR_PARAM_CBANK
	.align		4
        /*000c*/ 	.byte	0x04, 0x0a
        /*000e*/ 	.short	(.L_780 - .L_779)
	.align		4
.L_779:
        /*0010*/ 	.word	index@(.nv.constant0._ZN10layer_norm31ln_parallel_residual_fwd_kernelINS_13Kernel_traitsI6__halfS2_S2_S2_fjLj4096ELj1ELj1ELj4ELj16ENS_18Kernel_traits_baseILj4096ES2_S2_S2_S2_fjLj128EEEEELb0ELb0ELb0EEEvNS_9FwdParamsE)
        /*0014*/ 	.short	0x0160
        /*0016*/ 	.short	0x00e8


	//----- nvinfo : EIATTR_CBANK_PARAM_SIZE
	.align		4
.L_780:
        /*0018*/ 	.byte	0x03, 0x19
        /*001a*/ 	.short	0x00e8


	//----- nvinfo : EIATTR_KPARAM_INFO
	.align		4
        /*001c*/ 	.byte	0x04, 0x17
        /*001e*/ 	.short	(.L_782 - .L_781)
.L_781:
        /*0020*/ 	.word	0x00000000
        /*0024*/ 	.short	0x0000
        /*0026*/ 	.short	0x0000
        /*0028*/ 	.byte	0x00, 0xf0, 0xa1, 0x03


	//----- nvinfo : EIATTR_MAXREG_COUNT
	.align		4
.L_782:
        /*002c*/ 	.byte	0x03, 0x1b
        /*002e*/ 	.short	0x00ff


	//----- nvinfo : EIATTR_NUM_BARRIERS
	.align		4
        /*0030*/ 	.byte	0x02, 0x4c
        /*0032*/ 	.byte	0x01
	.zero		1


	//----- nvinfo : EIATTR_MERCURY_ISA_VERSION
	.align		4
        /*0034*/ 	.byte	0x03, 0x5f
        /*0036*/ 	.short	0x0000


	//----- nvinfo : EIATTR_COOP_GROUP_MASK_REGIDS
	.align		4
        /*0038*/ 	.byte	0x04, 0x29
        /*003a*/ 	.short	(.L_784 - .L_783)


	//   ....[0]....
.L_783:
        /*003c*/ 	.word	0xffffffff


	//   ....[1]....
        /*0040*/ 	.word	0xffffffff


	//   ....[2]....
        /*0044*/ 	.word	0xffffffff


	//   ....[3]....
        /*0048*/ 	.word	0xffffffff


	//   ....[4]....
        /*004c*/ 	.word	0xffffffff


	//   ....[5]....
        /*0050*/ 	.word	0xffffffff


	//   ....[6]....
        /*0054*/ 	.word	0xffffffff


	//   ....[7]....
        /*0058*/ 	.word	0xffffffff


	//   ....[8]....
        /*005c*/ 	.word	0xffffffff


	//   ....[9]....
        /*0060*/ 	.word	0xffffffff


	//   ....[10]....
        /*0064*/ 	.word	0xffffffff


	//   ....[11]....
        /*0068*/ 	.word	0xffffffff


	//   ....[12]....
        /*006c*/ 	.word	0xffffffff


	//   ....[13]....
        /*0070*/ 	.word	0xffffffff


	//   ....[14]....
        /*0074*/ 	.word	0xffffffff


	//   ....[15]....
        /*0078*/ 	.word	0xffffffff


	//   ....[16]....
        /*007c*/ 	.word	0xffffffff


	//   ....[17]....
        /*0080*/ 	.word	0xffffffff


	//   ....[18]....
        /*0084*/ 	.word	0xffffffff


	//   ....[19]....
        /*0088*/ 	.word	0xffffffff


	//   ....[20]....
        /*008c*/ 	.word	0xffffffff


	//   ....[21]....
        /*0090*/ 	.word	0xffffffff


	//   ....[22]....
        /*0094*/ 	.word	0xffffffff


	//   ....[23]....
        /*0098*/ 	.word	0xffffffff


	//   ....[24]....
        /*009c*/ 	.word	0xffffffff


	//   ....[25]....
        /*00a0*/ 	.word	0xffffffff


	//   ....[26]....
        /*00a4*/ 	.word	0xffffffff


	//   ....[27]....
        /*00a8*/ 	.word	0xffffffff


	//----- nvinfo : EIATTR_COOP_GROUP_INSTR_OFFSETS
	.align		4
.L_784:
        /*00ac*/ 	.byte	0x04, 0x28
        /*00ae*/ 	.short	(.L_786 - .L_785)


	//   ....[0]....
.L_785:
        /*00b0*/ 	.word	0x00003990


	//   ....[1]....
        /*00b4*/ 	.word	0x000039c0


	//   ....[2]....
        /*00b8*/ 	.word	0x000039e0


	//   ....[3]....
        /*00bc*/ 	.word	0x00003a00


	//   ....[4]....
        /*00c0*/ 	.word	0x00003a20


	//   ....[5]....
        /*00c4*/ 	.word	0x00003e60


	//   ....[6]....
        /*00c8*/ 	.word	0x00003e80


	//   ....[7]....
        /*00cc*/ 	.word	0x00003ea0


	//   ....[8]....
        /*00d0*/ 	.word	0x00003ec0


	//   ....[9]....
        /*00d4*/ 	.word	0x00003ee0


	//   ....[10]....
        /*00d8*/ 	.word	0x00004000


	//   ....[11]....
        /*00dc*/ 	.word	0x00004050


	//   ....[12]....
        /*00e0*/ 	.word	0x00004070


	//   ....[13]....
        /*00e4*/ 	.word	0x00004090


	//   ....[14]....
        /*00e8*/ 	.word	0x00004120


	//   ....[15]....
        /*00ec*/ 	.word	0x00004170


	//   ....[16]....
        /*00f0*/ 	.word	0x00004240


	//   ....[17]....
        /*00f4*/ 	.word	0x00004250


	//   ....[18]....
        /*00f8*/ 	.word	0x00005000


	//   ....[19]....
        /*00fc*/ 	.word	0x00005060


	//   ....[20]....
        /*0100*/ 	.word	0x000050c0


	//   ....[21]....
        /*0104*/ 	.word	0x00005120


	//   ....[22]....
        /*0108*/ 	.word	0x00005180


	//   ....[23]....
        /*010c*/ 	.word	0x00005600


	//   ....[24]....
        /*0110*/ 	.word	0x00005660


	//   ....[25]....
        /*0114*/ 	.word	0x000056c0


	//   ....[26]....
        /*0118*/ 	.word	0x00005720


	//   ....[27]....
        /*011c*/ 	.word	0x00005790


	//----- nvinfo : EIATTR_EXIT_INSTR_OFFSETS
	.align		4
.L_786:
        /*0120*/ 	.byte	0x04, 0x1c
        /*0122*/ 	.short	(.L_788 - .L_787)


	//   ....[0]....
.L_787:
        /*0124*/ 	.word	0x000007c0


	//   ....[1]....
        /*0128*/ 	.word	0x00004fa0


	//----- nvinfo : EIATTR_MAX_THREADS
	.align		4
.L_788:
        /*012c*/ 	.byte	0x04, 0x05
        /*012e*/ 	.short	(.L_790 - .L_789)
.L_789:
        /*0130*/ 	.word	0x00000080
        /*0134*/ 	.word	0x00000001
        /*0138*/ 	.word	0x00000001


	//----- nvinfo : EIATTR_CRS_STACK_SIZE
	.align		4
.L_790:
        /*013c*/ 	.byte	0x04, 0x1e
        /*013e*/ 	.short	(.L_792 - .L_791)
.L_791:
        /*0140*/ 	.word	0x00000000
.L_792:


//--------------------- .nv.info._ZN10layer_norm31ln_parallel_residual_fwd_kernelINS_13Kernel_traitsI6__halfS2_S2_S2_fjLj4096ELj1ELj1ELj4ELj16ENS_18Kernel_traits_baseILj4096ES2_S2_S2_S2_fjLj128EEEEELb0ELb0ELb1EEEvNS_9FwdParamsE --------------------------
	.section	.nv.info._ZN10layer_norm31ln_parallel_residual_fwd_kernelINS_13Kernel_traitsI6__halfS2_S2_S2_fjLj4096ELj1ELj1ELj4ELj16ENS_18Kernel_traits_baseILj4096ES2_S2_S2_S2_fjLj128EEEEELb0ELb0ELb1EEEvNS_9FwdParamsE,"",@"SHT_CUDA_INFO"
	.sectionflags	@""
	.align	4


	//----- nvinfo : EIATTR_CUDA_API_VERSION
	.align		4
        /*0000*/ 	.byte	0x04, 0x37
        /*0002*/ 	.short	(.L_794 - .L_793)
.L_793:
        /*0004*/ 	.word	0x00000082


	//----- nvinfo : EIATTR_SW2861232_WAR
	.align		4
.L_794:
        /*0008*/ 	.byte	0x01, 0x35
	.zero		2


	//----- nvinfo : EIATTR_PARAM_CBANK
	.align		4
        /*000c*/ 	.byte	0x04, 0x0a
        /*000e*/ 	.short	(.L_796 - .L_795)
	.align		4
.L_795:
        /*0010*/ 	.word	index@(.nv.constant0._ZN10layer_norm31ln_parallel_residual_fwd_kernelINS_13Kernel_traitsI6__halfS2_S2_S2_fjLj4096ELj1ELj1ELj4ELj16ENS_18Kernel_traits_baseILj4096ES2_S2_S2_S2_fjLj128EEEEELb0ELb0ELb1EEEvNS_9FwdParamsE)
        /*0014*/ 	.short	0x0160
        /*0016*/ 	.short	0x00e8


	//----- nvinfo : EIATTR_CBANK_PARAM_SIZE
	.align		4
.L_796:
        /*0018*/ 	.byte	0x03, 0x19
        /*001a*/ 	.short	0x00e8


	//----- nvinfo : EIATTR_KPARAM_INFO
	.align		4
        /*001c*/ 	.byte	0x04, 0x17
        /*001e*/ 	.short	(.L_798 - .L_797)
.L_797:
        /*0020*/ 	.word	0x00000000
        /*0024*/ 	.short	0x0000
        /*0026*/ 	.short	0x0000
        /*0028*/ 	.byte	0x00, 0xf0, 0xa1, 0x03


	//----- nvinfo : EIATTR_MAXREG_COUNT
	.align		4
.L_798:
        /*002c*/ 	.byte	0x03, 0x1b
        /*002e*/ 	.short	0x00ff


	//----- nvinfo : EIATTR_NUM_BARRIERS
	.align		4
        /*0030*/ 	.byte	0x02, 0x4c
        /*0032*/ 	.byte	0x01
	.zero		1


	//----- nvinfo : EIATTR_MERCURY_ISA_VERSION
	.align		4
        /*0034*/ 	.byte	0x03, 0x5f
        /*0036*/ 	.short	0x0000


	//----- nvinfo : EIATTR_COOP_GROUP_MASK_REGIDS
	.align		4
        /*0038*/ 	.byte	0x04, 0x29
        /*003a*/ 	.short	(.L_800 - .L_799)


	//   ....[0]....
.L_799:
        /*003c*/ 	.word	0xffffffff


	//   ....[1]....
        /*0040*/ 	.word	0xffffffff


	//   ....[2]....
        /*0044*/ 	.word	0xffffffff


	//   ....[3]....
        /*0048*/ 	.word	0xffffffff


	//   ....[4]....
        /*004c*/ 	.word	0xffffffff


	//   ....[5]....
        /*0050*/ 	.word	0xffffffff


	//   ....[6]....
        /*0054*/ 	.word	0xffffffff


	//   ....[7]....
        /*0058*/ 	.word	0xffffffff


	//   ....[8]....
        /*005c*/ 	.word	0xffffffff


	//   ....[9]....
        /*0060*/ 	.word	0xffffffff


	//   ....[10]....
        /*0064*/ 	.word	0xffffffff


	//   ....[11]....
        /*0068*/ 	.word	0xffffffff


	//   ....[12]....
        /*006c*/ 	.word	0xffffffff


	//   ....[13]....
        /*0070*/ 	.word	0xffffffff


	//   ....[14]....
        /*0074*/ 	.word	0xffffffff


	//   ....[15]....
        /*0078*/ 	.word	0xffffffff


	//   ....[16]....
        /*007c*/ 	.word	0xffffffff


	//   ....[17]....
        /*0080*/ 	.word	0xffffffff


	//   ....[18]....
        /*0084*/ 	.word	0xffffffff


	//   ....[19]....
        /*0088*/ 	.word	0xffffffff


	//   ....[20]....
        /*008c*/ 	.word	0xffffffff


	//   ....[21]....
        /*0090*/ 	.word	0xffffffff


	//   ....[22]....
        /*0094*/ 	.word	0xffffffff


	//   ....[23]....
        /*0098*/ 	.word	0xffffffff


	//   ....[24]....
        /*009c*/ 	.word	0xffffffff


	//   ....[25]....
        /*00a0*/ 	.word	0xffffffff


	//   ....[26]....
        /*00a4*/ 	.word	0xffffffff


	//   ....[27]....
        /*00a8*/ 	.word	0xffffffff


	//----- nvinfo : EIATTR_COOP_GROUP_INSTR_OFFSETS
	.align		4
.L_800:
        /*00ac*/ 	.byte	0x04, 0x28
        /*00ae*/ 	.short	(.L_802 - .L_801)


	//   ....[0]....
.L_801:
        /*00b0*/ 	.word	0x00002ec0


	//   ....[1]....
        /*00b4*/ 	.word	0x00002ef0


	//   ....[2]....
        /*00b8*/ 	.word	0x00002f10


	//   ....[3]....
        /*00bc*/ 	.word	0x00002f30


	//   ....[4]....
        /*00c0*/ 	.word	0x00002f50


	//   ....[5]....
        /*00c4*/ 	.word	0x00003380


	//   ....[6]....
        /*00c8*/ 	.word	0x000033a0


	//   ....[7]....
        /*00cc*/ 	.word	0x000033c0


	//   ....[8]....
        /*00d0*/ 	.word	0x000033e0


	//   ....[9]....
        /*00d4*/ 	.word	0x00003400


	//   ....[10]....
        /*00d8*/ 	.word	0x000034e0


	//   ....[11]....
        /*00dc*/ 	.word	0x00003530


	//   ....[12]....
        /*00e0*/ 	.word	0x00003590


	//   ....[13]....
        /*00e4*/ 	.word	0x000035c0


	//   ....[14]....
        /*00e8*/ 	.word	0x00003630


	//   ....[15]....
        /*00ec*/ 	.word	0x000036b0


	//   ....[16]....
        /*00f0*/ 	.word	0x000036e0


	//   ....[17]....
        /*00f4*/ 	.word	0x00003740


	//   ....[18]....
        /*00f8*/ 	.word	0x00004810


	//   ....[19]....
        /*00fc*/ 	.word	0x00004880


	//   ....[20]....
        /*0100*/ 	.word	0x000048f0


	//   ....[21]....
        /*0104*/ 	.word	0x00004960


	//   ....[22]....
        /*0108*/ 	.word	0x000049d0


	//   ....[23]....
        /*010c*/ 	.word	0x00004e40


	//   ....[24]....
        /*0110*/ 	.word	0x00004ea0


	//   ....[25]....
        /*0114*/ 	.word	0x00004f00


	//   ....[26]....
        /*0118*/ 	.word	0x00004f60


	//   ....[27]....
        /*011c*/ 	.word	0x00004fc0


	//----- nvinfo : EIATTR_EXIT_INSTR_OFFSETS
	.align		4
.L_802:
        /*0120*/ 	.byte	0x04, 0x1c
        /*0122*/ 	.short	(.L_804 - .L_803)


	//   ....[0]....
.L_803:
        /*0124*/ 	.word	0x000001f0


	//   ....[1]....
        /*0128*/ 	.word	0x000047b0


	//----- nvinfo : EIATTR_MAX_THREADS
	.align		4
.L_804:
        /*012c*/ 	.byte	0x04, 0x05
        /*012e*/ 	.short	(.L_806 - .L_805)
.L_805:
        /*0130*/ 	.word	0x00000080
        /*0134*/ 	.word	0x00000001
        /*0138*/ 	.word	0x00000001


	//----- nvinfo : EIATTR_CRS_STACK_SIZE
	.align		4
.L_806:
        /*013c*/ 	.byte	0x04, 0x1e
        /*013e*/ 	.short	(.L_808 - .L_807)
.L_807:
        /*0140*/ 	.word	0x00000000
.L_808:


//--------------------- .nv.info._ZN10layer_norm31ln_parallel_residual_fwd_kernelINS_13Kernel_traitsI6__halfS2_S2_S2_fjLj4096ELj1ELj1ELj4ELj16ENS_18Kernel_traits_baseILj4096ES2_S2_S2_S2_fjLj128EEEEELb0ELb1ELb0EEEvNS_9FwdParamsE --------------------------
	.section	.nv.info._ZN10layer_norm31ln_parallel_residual_fwd_kernelINS_13Kernel_traitsI6__halfS2_S2_S2_fjLj4096ELj1ELj1ELj4ELj16ENS_18Kernel_traits_baseILj4096ES2_S2_S2_S2_fjLj128EEEEELb0ELb1ELb0EEEvNS_9FwdParamsE,"",@"SHT_CUDA_INFO"
	.sectionflags	@""
	.align	4


	//----- nvinfo : EIATTR_CUDA_API_VERSION
	.align		4
        /*0000*/ 	.byte	0x04, 0x37
        /*0002*/ 	.short	(.L_810 - .L_809)
.L_809:
        /*0004*/ 	.word	0x00000082


	//----- nvinfo : EIATTR_SW2861232_WAR
	.align		4
.L_810:
        /*0008*/ 	.byte	0x01, 0x35
	.zero		2


	//----- nvinfo : EIATTR_PARAM_CBANK
	.align		4
        /*000c*/ 	.byte	0x04, 0x0a
        /*000e*/ 	.short	(.L_812 - .L_811)
	.align		4
.L_811:
        /*0010*/ 	.word	index@(.nv.constant0._ZN10layer_norm31ln_parallel_residual_fwd_kernelINS_13Kernel_traitsI6__halfS2_S2_S2_fjLj4096ELj1ELj1ELj4ELj16ENS_18Kernel_traits_baseILj4096ES2_S2_S2_S2_fjLj128EEEEELb0ELb1ELb0EEEvNS_9FwdParamsE)
        /*0014*/ 	.short	0x0160
        /*0016*/ 	.short	0x00e8


	//----- nvinfo : EIATTR_CBANK_PARAM_SIZE
	.align		4
.L_812:
        /*0018*/ 	.byte	0x03, 0x19
        /*001a*/ 	.short	0x00e8


	//----- nvinfo : EIATTR_KPARAM_INFO
	.align		4
        /*001c*/ 	.byte	0x04, 0x17
        /*001e*/ 	.short	(.L_814 - .L_813)
.L_813:
        /*0020*/ 	.word	0x00000000
        /*0024*/ 	.short	0x0000
        /*0026*/ 	.short	0x0000
        /*0028*/ 	.byte	0x00, 0xf0, 0xa1, 0x03


	//----- nvinfo : EIATTR_MAXREG_COUNT
	.align		4
.L_814:
        /*002c*/ 	.byte	0x03, 0x1b
        /*002e*/ 	.short	0x00ff


	//----- nvinfo : EIATTR_NUM_BARRIERS
	.align		4
        /*0030*/ 	.byte	0x02, 0x4c
        /*0032*/ 	.byte	0x01
	.zero		1


	//----- nvinfo : EIATTR_MERCURY_ISA_VERSION
	.align		4
        /*0034*/ 	.byte	0x03, 0x5f
        /*0036*/ 	.short	0x0000


	//----- nvinfo : EIATTR_COOP_GROUP_MASK_REGIDS
	.align		4
        /*0038*/ 	.byte	0x04, 0x29
        /*003a*/ 	.short	(.L_816 - .L_815)


	//   ....[0]....
.L_815:
        /*003c*/ 	.word	0xffffffff


	//   ....[1]....
        /*0040*/ 	.word	0xffffffff


	//   ....[2]....
        /*0044*/ 	.word	0xffffffff


	//   ....[3]....
        /*0048*/ 	.word	0xffffffff


	//   ....[4]....
        /*004c*/ 	.word	0xffffffff


	//   ....[5]....
        /*0050*/ 	.word	0xffffffff


	//   ....[6]....
        /*0054*/ 	.word	0xffffffff


	//   ....[7]....
        /*0058*/ 	.word	0xffffffff


	//   ....[8]....
        /*005c*/ 	.word	0xffffffff


	//   ....[9]....
        /*0060*/ 	.word	0xffffffff


	//   ....[10]....
        /*0064*/ 	.word	0xffffffff


	//   ....[11]....
        /*0068*/ 	.word	0xffffffff


	//   ....[12]....
        /*006c*/ 	.word	0xffffffff


	//   ....[13]....
        /*0070*/ 	.word	0xffffffff


	//   ....[14]....
        /*0074*/ 	.word	0xffffffff


	//   ....[15]....
        /*0078*/ 	.word	0xffffffff


	//   ....[16]....
        /*007c*/ 	.word	0xffffffff


	//   ....[17]....
        /*0080*/ 	.word	0xffffffff


	//   ....[18]....
        /*0084*/ 	.word	0xffffffff


	//   ....[19]....
        /*0088*/ 	.word	0xffffffff


	//   ....[20]....
        /*008c*/ 	.word	0xffffffff


	//   ....[21]....
        /*0090*/ 	.word	0xffffffff


	//   ....[22]....
        /*0094*/ 	.word	0xffffffff


	//   ....[23]....
        /*0098*/ 	.word	0xffffffff


	//   ....[24]....
        /*009c*/ 	.word	0xffffffff


	//   ....[25]....
        /*00a0*/ 	.word	0xffffffff


	//   ....[26]....
        /*00a4*/ 	.word	0xffffffff


	//   ....[27]....
        /*00a8*/ 	.word	0xffffffff


	//----- nvinfo : EIATTR_COOP_GROUP_INSTR_OFFSETS
	.align		4
.L_816:
        /*00ac*/ 	.byte	0x04, 0x28
        /*00ae*/ 	.short	(.L_818 - .L_817)


	//   ....[0]....
.L_817:
        /*00b0*/ 	.word	0x00003290


	//   ....[1]....
        /*00b4*/ 	.word	0x000032c0


	//   ....[2]....
        /*00b8*/ 	.word	0x000032e0


	//   ....[3]....
        /*00bc*/ 	.word	0x00003300


	//   ....[4]....
        /*00c0*/ 	.word	0x00003320


	//   ....[5]....
        /*00c4*/ 	.word	0x00003760


	//   ....[6]....
        /*00c8*/ 	.word	0x00003780


	//   ....[7]....
        /*00cc*/ 	.word	0x000037a0


	//   ....[8]....
        /*00d0*/ 	.word	0x000037c0


	//   ....[9]....
        /*00d4*/ 	.word	0x000037e0


	//   ....[10]....
        /*00d8*/ 	.word	0x000038f0


	//   ....[11]....
        /*00dc*/ 	.word	0x00003950


	//   ....[12]....
        /*00e0*/ 	.word	0x000039c0


	//   ....[13]....
        /*00e4*/ 	.word	0x000039e0


	//   ....[14]....
        /*00e8*/ 	.word	0x00003a50


	//   ....[15]....
        /*00ec*/ 	.word	0x00003a70


	//   ....[16]....
        /*00f0*/ 	.word	0x00003b40


	//   ....[17]....
        /*00f4*/ 	.word	0x00003b50


	//   ....[18]....
        /*00f8*/ 	.word	0x00004580


	//   ....[19]....
        /*00fc*/ 	.word	0x000045f0


	//   ....[20]....
        /*0100*/ 	.word	0x00004660


	//   ....[21]....
        /*0104*/ 	.word	0x000046d0


	//   ....[22]....
        /*0108*/ 	.word	0x00004740


	//   ....[23]....
        /*010c*/ 	.word	0x00004bc0


	//   ....[24]....
        /*0110*/ 	.word	0x00004c20


	//   ....[25]....
        /*0114*/ 	.word	0x00004c80


	//   ....[26]....
        /*0118*/ 	.word	0x00004ce0


	//   ....[27]....
        /*011c*/ 	.word	0x00004d40


	//----- nvinfo : EIATTR_EXIT_INSTR_OFFSETS
	.align		4
.L_818:
        /*0120*/ 	.byte	0x04, 0x1c
        /*0122*/ 	.short	(.L_820 - .L_819)


	//   ....[0]....
.L_819:
        /*0124*/ 	.word	0x000004c0


	//   ....[1]....
        /*0128*/ 	.word	0x00004520


	//----- nvinfo : EIATTR_MAX_THREADS
	.align		4
.L_820:
        /*012c*/ 	.byte	0x04, 0x05
        /*012e*/ 	.short	(.L_822 - .L_821)
.L_821:
        /*0130*/ 	.word	0x00000080
        /*0134*/ 	.word	0x00000001
        /*0138*/ 	.word	0x00000001


	//----- nvinfo : EIATTR_CRS_STACK_SIZE
	.align		4
.L_822:
        /*013c*/ 	.byte	0x04, 0x1e
        /*013e*/ 	.short	(.L_824 - .L_823)
.L_823:
        /*0140*/ 	.word	0x00000000
.L_824:


//--------------------- .nv.info._ZN10layer_norm31ln_parallel_residual_fwd_kernelINS_13Kernel_traitsI6__halfS2_S2_S2_fjLj4096ELj1ELj1ELj4ELj16ENS_18Kernel_traits_baseILj4096ES2_S2_S2_S2_fjLj128EEEEELb0ELb1ELb1EEEvNS_9FwdParamsE --------------------------
	.section	.nv.info._ZN10layer_norm31ln_parallel_residual_fwd_kernelINS_13Kernel_traitsI6__halfS2_S2_S2_fjLj4096ELj1ELj1ELj4ELj16ENS_18Kernel_traits_baseILj4096ES2_S2_S2_S2_fjLj128EEEEELb0ELb1ELb1EEEvNS_9FwdParamsE,"",@"SHT_CUDA_INFO"
	.sectionflags	@""
	.align	4


	//----- nvinfo : EIATTR_CUDA_API_VERSION
	.align		4
        /*0000*/ 	.byte	0x04, 0x37
        /*0002*/ 	.short	(.L_826 - .L_825)
.L_825:
        /*0004*/ 	.word	0x00000082


	//----- nvinfo : EIATTR_SW2861232_WAR
	.align		4
.L_826:
        /*0008*/ 	.byte	0x01, 0x35
	.zero		2


	//----- nvinfo : EIATTR_PARAM_CBANK
	.align		4
        /*000c*/ 	.byte	0x04, 0x0a
        /*000e*/ 	.short	(.L_828 - .L_827)
	.align		4
.L_827:
        /*0010*/ 	.word	index@(.nv.constant0._ZN10layer_norm31ln_parallel_residual_fwd_kernelINS_13Kernel_traitsI6__halfS2_S2_S2_fjLj4096ELj1ELj1ELj4ELj16ENS_18Kernel_traits_baseILj4096ES2_S2_S2_S2_fjLj128EEEEELb0ELb1ELb1EEEvNS_9FwdParamsE)
        /*0014*/ 	.short	0x0160
        /*0016*/ 	.short	0x00e8


	//----- nvinfo : EIATTR_CBANK_PARAM_SIZE
	.align		4
.L_828:
        /*0018*/ 	.byte	0x03, 0x19
        /*001a*/ 	.short	0x00e8


	//----- nvinfo : EIATTR_KPARAM_INFO
	.align		4
        /*001c*/ 	.byte	0x04, 0x17
        /*001e*/ 	.short	(.L_830 - .L_829)
.L_829:
        /*0020*/ 	.word	0x00000000
        /*0024*/ 	.short	0x0000
        /*0026*/ 	.short	0x0000
        /*0028*/ 	.byte	0x00, 0xf0, 0xa1, 0x03


	//----- nvinfo : EIATTR_MAXREG_COUNT
	.align		4
.L_830:
        /*002c*/ 	.byte	0x03, 0x1b
        /*002e*/ 	.short	0x00ff


	//----- nvinfo : EIATTR_NUM_BARRIERS
	.align		4
        /*0030*/ 	.byte	0x02, 0x4c
        /*0032*/ 	.byte	0x01
	.zero		1


	//----- nvinfo : EIATTR_MERCURY_ISA_VERSION
	.align		4
        /*0034*/ 	.byte	0x03, 0x5f
        /*0036*/ 	.short	0x0000


	//----- nvinfo : EIATTR_COOP_GROUP_MASK_REGIDS
	.align		4
        /*0038*/ 	.byte	0x04, 0x29
        /*003a*/ 	.short	(.L_832 - .L_831)


	//   ....[0]....
.L_831:
        /*003c*/ 	.word	0xffffffff


	//   ....[1]....
        /*0040*/ 	.word	0xffffffff


	//   ....[2]....
        /*0044*/ 	.word	0xffffffff


	//   ....[3]....
        /*0048*/ 	.word	0xffffffff


	//   ....[4]....
        /*004c*/ 	.word	0xffffffff


	//   ....[5]....
        /*0050*/ 	.word	0xffffffff


	//   ....[6]....
        /*0054*/ 	.word	0xffffffff


	//   ....[7]....
        /*0058*/ 	.word	0xffffffff


	//   ....[8]....
        /*005c*/ 	.word	0xffffffff


	//   ....[9]....
        /*0060*/ 	.word	0xffffffff


	//   ....[10]....
        /*0064*/ 	.word	0xffffffff


	//   ....[11]....
        /*0068*/ 	.word	0xffffffff


	//   ....[12]....
        /*006c*/ 	.word	0xffffffff


	//   ....[13]....
        /*0070*/ 	.word	0xffffffff


	//   ....[14]....
        /*0074*/ 	.word	0xffffffff


	//   ....[15]....
        /*0078*/ 	.word	0xffffffff


	//   ....[16]....
        /*007c*/ 	.word	0xffffffff


	//   ....[17]....
        /*0080*/ 	.word	0xffffffff


	//   ....[18]....
        /*0084*/ 	.word	0xffffffff


	//   ....[19]....
        /*0088*/ 	.word	0xffffffff


	//   ....[20]....
        /*008c*/ 	.word	0xffffffff


	//   ....[21]....
        /*0090*/ 	.word	0xffffffff


	//   ....[22]....
        /*0094*/ 	.word	0xffffffff


	//   ....[23]....
        /*0098*/ 	.word	0xffffffff


	//   ....[24]....
        /*009c*/ 	.word	0xffffffff


	//   ....[25]....
        /*00a0*/ 	.word	0xffffffff


	//   ....[26]....
        /*00a4*/ 	.word	0xffffffff


	//   ....[27]....
        /*00a8*/ 	.word	0xffffffff


	//----- nvinfo : EIATTR_COOP_GROUP_INSTR_OFFSETS
	.align		4
.L_832:
        /*00ac*/ 	.byte	0x04, 0x28
        /*00ae*/ 	.short	(.L_834 - .L_833)


	//   ....[0]....
.L_833:
        /*00b0*/ 	.word	0x00002ca0


	//   ....[1]....
        /*00b4*/ 	.word	0x00002cd0


	//   ....[2]....
        /*00b8*/ 	.word	0x00002cf0


	//   ....[3]....
        /*00bc*/ 	.word	0x00002d10


	//   ....[4]....
        /*00c0*/ 	.word	0x00002d30


	//   ....[5]....
        /*00c4*/ 	.word	0x00003160


	//   ....[6]....
        /*00c8*/ 	.word	0x00003180


	//   ....[7]....
        /*00cc*/ 	.word	0x000031a0


	//   ....[8]....
        /*00d0*/ 	.word	0x000031c0


	//   ....[9]....
        /*00d4*/ 	.word	0x000031e0


	//   ....[10]....
        /*00d8*/ 	.word	0x000032b0


	//   ....[11]....
        /*00dc*/ 	.word	0x00003300


	//   ....[12]....
        /*00e0*/ 	.word	0x00003320


	//   ....[13]....
        /*00e4*/ 	.word	0x00003340


	//   ....[14]....
        /*00e8*/ 	.word	0x00003400


	//   ....[15]....
        /*00ec*/ 	.word	0x00003440


	//   ....[16]....
        /*00f0*/ 	.word	0x000034e0


	//   ....[17]....
        /*00f4*/ 	.word	0x00003510


	//   ....[18]....
        /*00f8*/ 	.word	0x00003e30


	//   ....[19]....
        /*00fc*/ 	.word	0x00003ea0


	//   ....[20]....
        /*0100*/ 	.word	0x00003f00


	//   ....[21]....
        /*0104*/ 	.word	0x00003f60


	//   ....[22]....
        /*0108*/ 	.word	0x00003fc0


	//   ....[23]....
        /*010c*/ 	.word	0x00004430


	//   ....[24]....
        /*0110*/ 	.word	0x00004490


	//   ....[25]....
        /*0114*/ 	.word	0x000044f0


	//   ....[26]....
        /*0118*/ 	.word	0x00004550


	//   ....[27]....
        /*011c*/ 	.word	0x000045b0


	//----- nvinfo : EIATTR_EXIT_INSTR_OFFSETS
	.align		4
.L_834:
        /*0120*/ 	.byte	0x04, 0x1c
        /*0122*/ 	.short	(.L_836 - .L_835)


	//   ....[0]....
.L_835:
        /*0124*/ 	.word	0x00000130


	//   ....[1]....
        /*0128*/ 	.word	0x00003de0


	//----- nvinfo : EIATTR_MAX_THREADS
	.align		4
.L_836:
        /*012c*/ 	.byte	0x04, 0x05
        /*012e*/ 	.short	(.L_838 - .L_837)
.L_837:
        /*0130*/ 	.word	0x00000080
        /*0134*/ 	.word	0x00000001
        /*0138*/ 	.word	0x00000001


	//----- nvinfo : EIATTR_CRS_STACK_SIZE
	.align		4
.L_838:
        /*013c*/ 	.byte	0x04, 0x1e
        /*013e*/ 	.short	(.L_840 - .L_839)
.L_839:
        /*0140*/ 	.word	0x00000000
.L_840:


//--------------------- .nv.info._ZN10layer_norm31ln_parallel_residual_fwd_kernelINS_13Kernel_traitsI6__halfS2_S2_S2_fjLj4096ELj1ELj1ELj4ELj16ENS_18Kernel_traits_baseILj4096ES2_S2_S2_S2_fjLj128EEEEELb1ELb0ELb0EEEvNS_9FwdParamsE --------------------------
	.section	.nv.info._ZN10layer_norm31ln_parallel_residual_fwd_kernelINS_13Kernel_traitsI6__halfS2_S2_S2_fjLj4096ELj1ELj1ELj4ELj16ENS_18Kernel_traits_baseILj4096ES2_S2_S2_S2_fjLj128EEEEELb1ELb0ELb0EEEvNS_9FwdParamsE,"",@"SHT_CUDA_INFO"
	.sectionflags	@""
	.align	4


	//----- nvinfo : EIATTR_CUDA_API_VERSION
	.align		4
        /*0000*/ 	.byte	0x04, 0x37
        /*0002*/ 	.short	(.L_842 - .L_841)
.L_841:
        /*0004*/ 	.word	0x00000082


	//----- nvinfo : EIATTR_SW2861232_WAR
	.align		4
.L_842:
        /*0008*/ 	.byte	0x01, 0x35
	.zero		2


	//----- nvinfo : EIATTR_PARAM_CBANK
	.align		4
        /*000c*/ 	.byte	0x04, 0x0a
        /*000e*/ 	.short	(.L_844 - .L_843)
	.align		4
.L_843:
        /*0010*/ 	.word	index@(.nv.constant0._ZN10layer_norm31ln_parallel_residual_fwd_kernelINS_13Kernel_traitsI6__halfS2_S2_S2_fjLj4096ELj1ELj1ELj4ELj16ENS_18Kernel_traits_baseILj4096ES2_S2_S2_S2_fjLj128EEEEELb1ELb0ELb0EEEvNS_9FwdParamsE)
        /*0014*/ 	.short	0x0160
        /*0016*/ 	.short	0x00e8


	//----- nvinfo : EIATTR_CBANK_PARAM_SIZE
	.align		4
.L_844:
        /*0018*/ 	.byte	0x03, 0x19
        /*001a*/ 	.short	0x00e8


	//----- nvinfo : EIATTR_KPARAM_INFO
	.align		4
        /*001c*/ 	.byte	0x04, 0x17
        /*001e*/ 	.short	(.L_846 - .L_845)
.L_845:
        /*0020*/ 	.word	0x00000000
        /*0024*/ 	.short	0x0000
        /*0026*/ 	.short	0x0000
        /*0028*/ 	.byte	0x00, 0xf0, 0xa1, 0x03


	//----- nvinfo : EIATTR_MAXREG_COUNT
	.align		4
.L_846:
        /*002c*/ 	.byte	0x03, 0x1b
        /*002e*/ 	.short	0x00ff


	//----- nvinfo : EIATTR_NUM_BARRIERS
	.align		4
        /*0030*/ 	.byte	0x02, 0x4c
        /*0032*/ 	.byte	0x01
	.zero		1


	//----- nvinfo : EIATTR_MERCURY_ISA_VERSION
	.align		4
        /*0034*/ 	.byte	0x03, 0x5f
        /*0036*/ 	.short	0x0000


	//----- nvinfo : EIATTR_COOP_GROUP_MASK_REGIDS
	.align		4
        /*0038*/ 	.byte	0x04, 0x29
        /*003a*/ 	.short	(.L_848 - .L_847)


	//   ....[0]....
.L_847:
        /*003c*/ 	.word	0xffffffff


	//   ....[1]....
        /*0040*/ 	.word	0xffffffff


	//   ....[2]....
        /*0044*/ 	.word	0xffffffff


	//   ....[3]....
        /*0048*/ 	.word	0xffffffff


	//   ....[4]....
        /*004c*/ 	.word	0xffffffff


	//   ....[5]....
        /*0050*/ 	.word	0xffffffff


	//   ....[6]....
        /*0054*/ 	.word	0xffffffff


	//   ....[7]....
        /*0058*/ 	.word	0xffffffff


	//   ....[8]....
        /*005c*/ 	.word	0xffffffff


	//   ....[9]....
        /*0060*/ 	.word	0xffffffff


	//   ....[10]....
        /*0064*/ 	.word	0xffffffff


	//   ....[11]....
        /*0068*/ 	.word	0xffffffff


	//   ....[12]....
        /*006c*/ 	.word	0xffffffff


	//   ....[13]....
        /*0070*/ 	.word	0xffffffff


	//   ....[14]....
        /*0074*/ 	.word	0xffffffff


	//   ....[15]....
        /*0078*/ 	.word	0xffffffff


	//   ....[16]....
        /*007c*/ 	.word	0xffffffff


	//   ....[17]....
        /*0080*/ 	.word	0xffffffff


	//   ....[18]....
        /*0084*/ 	.word	0xffffffff


	//   ....[19]....
        /*0088*/ 	.word	0xffffffff


	//   ....[20]....
        /*008c*/ 	.word	0xffffffff


	//   ....[21]....
        /*0090*/ 	.word	0xffffffff


	//   ....[22]....
        /*0094*/ 	.word	0xffffffff


	//   ....[23]....
        /*0098*/ 	.word	0xffffffff


	//   ....[24]....
        /*009c*/ 	.word	0xffffffff


	//   ....[25]....
        /*00a0*/ 	.word	0xffffffff


	//   ....[26]....
        /*00a4*/ 	.word	0xffffffff


	//   ....[27]....
        /*00a8*/ 	.word	0xffffffff


	//----- nvinfo : EIATTR_COOP_GROUP_INSTR_OFFSETS
	.align		4
.L_848:
        /*00ac*/ 	.byte	0x04, 0x28
        /*00ae*/ 	.short	(.L_850 - .L_849)


	//   ....[0]....
.L_849:
        /*00b0*/ 	.word	0x000188a0


	//   ....[1]....
        /*00b4*/ 	.word	0x000188d0


	//   ....[2]....
        /*00b8*/ 	.word	0x00018900


	//   ....[3]....
        /*00bc*/ 	.word	0x00018920


	//   ....[4]....
        /*00c0*/ 	.word	0x00018940


	//   ....[5]....
        /*00c4*/ 	.word	0x00018d80


	//   ....[6]....
        /*00c8*/ 	.word	0x00018da0


	//   ....[7]....
        /*00cc*/ 	.word	0x00018dc0


	//   ....[8]....
        /*00d0*/ 	.word	0x00018de0


	//   ....[9]....
        /*00d4*/ 	.word	0x00018e00


	//   ....[10]....
        /*00d8*/ 	.word	0x00018f30


	//   ....[11]....
        /*00dc*/ 	.word	0x00018f80


	//   ....[12]....
        /*00e0*/ 	.word	0x00018fb0


	//   ....[13]....
        /*00e4*/ 	.word	0x00018fc0


	//   ....[14]....
        /*00e8*/ 	.word	0x00019040


	//   ....[15]....
        /*00ec*/ 	.word	0x000190a0


	//   ....[16]....
        /*00f0*/ 	.word	0x00019160


	//   ....[17]....
        /*00f4*/ 	.word	0x00019170


	//   ....[18]....
        /*00f8*/ 	.word	0x00019f50


	//   ....[19]....
        /*00fc*/ 	.word	0x00019fb0


	//   ....[20]....
        /*0100*/ 	.word	0x0001a010


	//   ....[21]....
        /*0104*/ 	.word	0x0001a070


	//   ....[22]....
        /*0108*/ 	.word	0x0001a0d0


	//   ....[23]....
        /*010c*/ 	.word	0x0001a560


	//   ....[24]....
        /*0110*/ 	.word	0x0001a5c0


	//   ....[25]....
        /*0114*/ 	.word	0x0001a620


	//   ....[26]....
        /*0118*/ 	.word	0x0001a680


	//   ....[27]....
        /*011c*/ 	.word	0x0001a6f0


	//----- nvinfo : EIATTR_EXIT_INSTR_OFFSETS
	.align		4
.L_850:
        /*0120*/ 	.byte	0x04, 0x1c
        /*0122*/ 	.short	(.L_852 - .L_851)


	//   ....[0]....
.L_851:
        /*0124*/ 	.word	0x00000c70


	//   ....[1]....
        /*0128*/ 	.word	0x00019ef0


	//----- nvinfo : EIATTR_MAX_THREADS
	.align		4
.L_852:
        /*012c*/ 	.byte	0x04, 0x05
        /*012e*/ 	.short	(.L_854 - .L_853)
.L_853:
        /*0130*/ 	.word	0x00000080
        /*0134*/ 	.word	0x00000001
        /*0138*/ 	.word	0x00000001


	//----- nvinfo : EIATTR_CRS_STACK_SIZE
	.align		4
.L_854:
        /*013c*/ 	.byte	0x04, 0x1e
        /*013e*/ 	.short	(.L_856 - .L_855)
.L_855:
        /*0140*/ 	.word	0x00000000
.L_856:


//--------------------- .nv.info._ZN10layer_norm31ln_parallel_residual_fwd_kernelINS_13Kernel_traitsI6__halfS2_S2_S2_fjLj4096ELj1ELj1ELj4ELj16ENS_18Kernel_traits_baseILj4096ES2_S2_S2_S2_fjLj128EEEEELb1ELb0ELb1EEEvNS_9FwdParamsE --------------------------
	.section	.nv.info._ZN10layer_norm31ln_parallel_residual_fwd_kernelINS_13Kernel_traitsI6__halfS2_S2_S2_fjLj4096ELj1ELj1ELj4ELj16ENS_18Kernel_traits_baseILj4096ES2_S2_S2_S2_fjLj128EEEEELb1ELb0ELb1EEEvNS_9FwdParamsE,"",@"SHT_CUDA_INFO"
	.sectionflags	@""
	.align	4


	//----- nvinfo : EIATTR_CUDA_API_VERSION
	.align		4
        /*0000*/ 	.byte	0x04, 0x37
        /*0002*/ 	.short	(.L_858 - .L_857)
.L_857:
        /*0004*/ 	.word	0x00000082


	//----- nvinfo : EIATTR_SW2861232_WAR
	.align		4
.L_858:
        /*0008*/ 	.byte	0x01, 0x35
	.zero		2


	//----- nvinfo : EIATTR_PARAM_CBANK
	.align		4
        /*000c*/ 	.byte	0x04, 0x0a
        /*000e*/ 	.short	(.L_860 - .L_859)
	.align		4
.L_859:
        /*0010*/ 	.word	index@(.nv.constant0._ZN10layer_norm31ln_parallel_residual_fwd_kernelINS_13Kernel_traitsI6__halfS2_S2_S2_fjLj4096ELj1ELj1ELj4ELj16ENS_18Kernel_traits_baseILj4096ES2_S2_S2_S2_fjLj128EEEEELb1ELb0ELb1EEEvNS_9FwdParamsE)
        /*0014*/ 	.short	0x0160
        /*0016*/ 	.short	0x00e8


	//----- nvinfo : EIATTR_CBANK_PARAM_SIZE
	.align		4
.L_860:
        /*0018*/ 	.byte	0x03, 0x19
        /*001a*/ 	.short	0x00e8


	//----- nvinfo : EIATTR_KPARAM_INFO
	.align		4
        /*001c*/ 	.byte	0x04, 0x17
        /*001e*/ 	.short	(.L_862 - .L_861)
.L_861:
        /*0020*/ 	.word	0x00000000
        /*0024*/ 	.short	0x0000
        /*0026*/ 	.short	0x0000
        /*0028*/ 	.byte	0x00, 0xf0, 0xa1, 0x03


	//----- nvinfo : EIATTR_MAXREG_COUNT
	.align		4
.L_862:
        /*002c*/ 	.byte	0x03, 0x1b
        /*002e*/ 	.short	0x00ff


	//----- nvinfo : EIATTR_NUM_BARRIERS
	.align		4
        /*0030*/ 	.byte	0x02, 0x4c
        /*0032*/ 	.byte	0x01
	.zero		1


	//----- nvinfo : EIATTR_MERCURY_ISA_VERSION
	.align		4
        /*0034*/ 	.byte	0x03, 0x5f
        /*0036*/ 	.short	0x0000


	//----- nvinfo : EIATTR_COOP_GROUP_MASK_REGIDS
	.align		4
        /*0038*/ 	.byte	0x04, 0x29
        /*003a*/ 	.short	(.L_864 - .L_863)


	//   ....[0]....
.L_863:
        /*003c*/ 	.word	0xffffffff


	//   ....[1]....
        /*0040*/ 	.word	0xffffffff


	//   ....[2]....
        /*0044*/ 	.word	0xffffffff


	//   ....[3]....
        /*0048*/ 	.word	0xffffffff


	//   ....[4]....
        /*004c*/ 	.word	0xffffffff


	//   ....[5]....
        /*0050*/ 	.word	0xffffffff


	//   ....[6]....
        /*0054*/ 	.word	0xffffffff


	//   ....[7]....
        /*0058*/ 	.word	0xffffffff


	//   ....[8]....
        /*005c*/ 	.word	0xffffffff


	//   ....[9]....
        /*0060*/ 	.word	0xffffffff


	//   ....[10]....
        /*0064*/ 	.word	0xffffffff


	//   ....[11]....
        /*0068*/ 	.word	0xffffffff


	//   ....[12]....
        /*006c*/ 	.word	0xffffffff


	//   ....[13]....
        /*0070*/ 	.word	0xffffffff


	//   ....[14]....
        /*0074*/ 	.word	0xffffffff


	//   ....[15]....
        /*0078*/ 	.word	0xffffffff


	//   ....[16]....
        /*007c*/ 	.word	0xffffffff


	//   ....[17]....
        /*0080*/ 	.word	0xffffffff


	//   ....[18]....
        /*0084*/ 	.word	0xffffffff


	//   ....[19]....
        /*0088*/ 	.word	0xffffffff


	//   ....[20]....
        /*008c*/ 	.word	0xffffffff


	//   ....[21]....
        /*0090*/ 	.word	0xffffffff


	//   ....[22]....
        /*0094*/ 	.word	0xffffffff


	//   ....[23]....
        /*0098*/ 	.word	0xffffffff


	//   ....[24]....
        /*009c*/ 	.word	0xffffffff


	//   ....[25]....
        /*00a0*/ 	.word	0xffffffff


	//   ....[26]....
        /*00a4*/ 	.word	0xffffffff


	//   ....[27]....
        /*00a8*/ 	.word	0xffffffff


	//----- nvinfo : EIATTR_COOP_GROUP_INSTR_OFFSETS
	.align		4
.L_864:
        /*00ac*/ 	.byte	0x04, 0x28
        /*00ae*/ 	.short	(.L_866 - .L_865)


	//   ....[0]....
.L_865:
        /*00b0*/ 	.word	0x00017ba0


	//   ....[1]....
        /*00b4*/ 	.word	0x00017bd0


	//   ....[2]....
        /*00b8*/ 	.word	0x00017bf0


	//   ....[3]....
        /*00bc*/ 	.word	0x00017c10


	//   ....[4]....
        /*00c0*/ 	.word	0x00017c30


	//   ....[5]....
        /*00c4*/ 	.word	0x00018060


	//   ....[6]....
        /*00c8*/ 	.word	0x00018080


	//   ....[7]....
        /*00cc*/ 	.word	0x000180a0


	//   ....[8]....
        /*00d0*/ 	.word	0x000180c0


	//   ....[9]....
        /*00d4*/ 	.word	0x000180e0


	//   ....[10]....
        /*00d8*/ 	.word	0x000182d0


	//   ....[11]....
        /*00dc*/ 	.word	0x00018320


	//   ....[12]....
        /*00e0*/ 	.word	0x00018340


	//   ....[13]....
        /*00e4*/ 	.word	0x00018350


	//   ....[14]....
        /*00e8*/ 	.word	0x00018400


	//   ....[15]....
        /*00ec*/ 	.word	0x00018450


	//   ....[16]....
        /*00f0*/ 	.word	0x00018510


	//   ....[17]....
        /*00f4*/ 	.word	0x00018550


	//   ....[18]....
        /*00f8*/ 	.word	0x00019590


	//   ....[19]....
        /*00fc*/ 	.word	0x00019600


	//   ....[20]....
        /*0100*/ 	.word	0x00019660


	//   ....[21]....
        /*0104*/ 	.word	0x000196c0


	//   ....[22]....
        /*0108*/ 	.word	0x00019720


	//   ....[23]....
        /*010c*/ 	.word	0x00019b90


	//   ....[24]....
        /*0110*/ 	.word	0x00019bf0


	//   ....[25]....
        /*0114*/ 	.word	0x00019c50


	//   ....[26]....
        /*0118*/ 	.word	0x00019cb0


	//   ....[27]....
        /*011c*/ 	.word	0x00019d10


	//----- nvinfo : EIATTR_EXIT_INSTR_OFFSETS
	.align		4
.L_866:
        /*0120*/ 	.byte	0x04, 0x1c
        /*0122*/ 	.short	(.L_868 - .L_867)


	//   ....[0]....
.L_867:
        /*0124*/ 	.word	0x00000250


	//   ....[1]....
        /*0128*/ 	.word	0x00019540


	//----- nvinfo : EIATTR_MAX_THREADS
	.align		4
.L_868:
        /*012c*/ 	.byte	0x04, 0x05
        /*012e*/ 	.short	(.L_870 - .L_869)
.L_869:
        /*0130*/ 	.word	0x00000080
        /*0134*/ 	.word	0x00000001
        /*0138*/ 	.word	0x00000001


	//----- nvinfo : EIATTR_CRS_STACK_SIZE
	.align		4
.L_870:
        /*013c*/ 	.byte	0x04, 0x1e
        /*013e*/ 	.short	(.L_872 - .L_871)
.L_871:
        /*0140*/ 	.word	0x00000000
.L_872:


//--------------------- .nv.info._ZN10layer_norm31ln_parallel_residual_fwd_kernelINS_13Kernel_traitsI6__halfS2_S2_S2_fjLj4096ELj1ELj1ELj4ELj16ENS_18Kernel_traits_baseILj4096ES2_S2_S2_S2_fjLj128EEEEELb1ELb1ELb0EEEvNS_9FwdParamsE --------------------------
	.section	.nv.info._ZN10layer_norm31ln_parallel_residual_fwd_kernelINS_13Kernel_traitsI6__halfS2_S2_S2_fjLj4096ELj1ELj1ELj4ELj16ENS_18Kernel_traits_baseILj4096ES2_S2_S2_S2_fjLj128EEEEELb1ELb1ELb0EEEvNS_9FwdParamsE,"",@"SHT_CUDA_INFO"
	.sectionflags	@""
	.align	4


	//----- nvinfo : EIATTR_CUDA_API_VERSION
	.align		4
        /*0000*/ 	.byte	0x04, 0x37
        /*0002*/ 	.short	(.L_874 - .L_873)
.L_873:
        /*0004*/ 	.word	0x00000082


	//----- nvinfo : EIATTR_SW2861232_WAR
	.align		4
.L_874:
        /*0008*/ 	.byte	0x01, 0x35
	.zero		2


	//----- nvinfo : EIATTR_PARAM_CBANK
	.align		4
        /*000c*/ 	.byte	0x04, 0x0a
        /*000e*/ 	.short	(.L_876 - .L_875)
	.align		4
.L_875:
        /*0010*/ 	.word	index@(.nv.constant0._ZN10layer_norm31ln_parallel_residual_fwd_kernelINS_13Kernel_traitsI6__halfS2_S2_S2_fjLj4096ELj1ELj1ELj4ELj16ENS_18Kernel_traits_baseILj4096ES2_S2_S2_S2_fjLj128EEEEELb1ELb1ELb0EEEvNS_9FwdParamsE)
        /*0014*/ 	.short	0x0160
        /*0016*/ 	.short	0x00e8


	//----- nvinfo : EIATTR_CBANK_PARAM_SIZE
	.align		4
.L_876:
        /*0018*/ 	.byte	0x03, 0x19
        /*001a*/ 	.short	0x00e8


	//----- nvinfo : EIATTR_KPARAM_INFO
	.align		4
        /*001c*/ 	.byte	0x04, 0x17
        /*001e*/ 	.short	(.L_878 - .L_877)
.L_877:
        /*0020*/ 	.word	0x00000000
        /*0024*/ 	.short	0x0000
        /*0026*/ 	.short	0x0000
        /*0028*/ 	.byte	0x00, 0xf0, 0xa1, 0x03


	//----- nvinfo : EIATTR_MAXREG_COUNT
	.align		4
.L_878:
        /*002c*/ 	.byte	0x03, 0x1b
        /*002e*/ 	.short	0x00ff


	//----- nvinfo : EIATTR_NUM_BARRIERS
	.align		4
        /*0030*/ 	.byte	0x02, 0x4c
        /*0032*/ 	.byte	0x01
	.zero		1


	//----- nvinfo : EIATTR_MERCURY_ISA_VERSION
	.align		4
        /*0034*/ 	.byte	0x03, 0x5f
        /*0036*/ 	.short	0x0000


	//----- nvinfo : EIATTR_COOP_GROUP_MASK_REGIDS
	.align		4
        /*0038*/ 	.byte	0x04, 0x29
        /*003a*/ 	.short	(.L_880 - .L_879)


	//   ....[0]....
.L_879:
        /*003c*/ 	.word	0xffffffff


	//   ....[1]....
        /*0040*/ 	.word	0xffffffff


	//   ....[2]....
        /*0044*/ 	.word	0xffffffff


	//   ....[3]....
        /*0048*/ 	.word	0xffffffff


	//   ....[4]....
        /*004c*/ 	.word	0xffffffff


	//   ....[5]....
        /*0050*/ 	.word	0xffffffff


	//   ....[6]....
        /*0054*/ 	.word	0xffffffff


	//   ....[7]....
        /*0058*/ 	.word	0xffffffff


	//   ....[8]....
        /*005c*/ 	.word	0xffffffff


	//   ....[9]....
        /*0060*/ 	.word	0xffffffff


	//   ....[10]....
        /*0064*/ 	.word	0xffffffff


	//   ....[11]....
        /*0068*/ 	.word	0xffffffff


	//   ....[12]....
        /*006c*/ 	.word	0xffffffff


	//   ....[13]....
        /*0070*/ 	.word	0xffffffff


	//   ....[14]....
        /*0074*/ 	.word	0xffffffff


	//   ....[15]....
        /*0078*/ 	.word	0xffffffff


	//   ....[16]....
        /*007c*/ 	.word	0xffffffff


	//   ....[17]....
        /*0080*/ 	.word	0xffffffff


	//   ....[18]....
        /*0084*/ 	.word	0xffffffff


	//   ....[19]....
        /*0088*/ 	.word	0xffffffff


	//   ....[20]....
        /*008c*/ 	.word	0xffffffff


	//   ....[21]....
        /*0090*/ 	.word	0xffffffff


	//   ....[22]....
        /*0094*/ 	.word	0xffffffff


	//   ....[23]....
        /*0098*/ 	.word	0xffffffff


	//   ....[24]....
        /*009c*/ 	.word	0xffffffff


	//   ....[25]....
        /*00a0*/ 	.word	0xffffffff


	//   ....[26]....
        /*00a4*/ 	.word	0xffffffff


	//   ....[27]....
        /*00a8*/ 	.word	0xffffffff


	//----- nvinfo : EIATTR_COOP_GROUP_INSTR_OFFSETS
	.align		4
.L_880:
        /*00ac*/ 	.byte	0x04, 0x28
        /*00ae*/ 	.short	(.L_882 - .L_881)


	//   ....[0]....
.L_881:
        /*00b0*/ 	.word	0x00017de0


	//   ....[1]....
        /*00b4*/ 	.word	0x00017e10


	//   ....[2]....
        /*00b8*/ 	.word	0x00017e40


	//   ....[3]....
        /*00bc*/ 	.word	0x00017e60


	//   ....[4]....
        /*00c0*/ 	.word	0x00017e80


	//   ....[5]....
        /*00c4*/ 	.word	0x000182c0


	//   ....[6]....
        /*00c8*/ 	.word	0x000182e0


	//   ....[7]....
        /*00cc*/ 	.word	0x00018300


	//   ....[8]....
        /*00d0*/ 	.word	0x00018320


	//   ....[9]....
        /*00d4*/ 	.word	0x00018340


	//   ....[10]....
        /*00d8*/ 	.word	0x00018470


	//   ....[11]....
        /*00dc*/ 	.word	0x000184c0


	//   ....[12]....
        /*00e0*/ 	.word	0x000184f0


	//   ....[13]....
        /*00e4*/ 	.word	0x00018500


	//   ....[14]....
        /*00e8*/ 	.word	0x00018580


	//   ....[15]....
        /*00ec*/ 	.word	0x000185e0


	//   ....[16]....
        /*00f0*/ 	.word	0x000186a0


	//   ....[17]....
        /*00f4*/ 	.word	0x000186b0


	//   ....[18]....
        /*00f8*/ 	.word	0x00019110


	//   ....[19]....
        /*00fc*/ 	.word	0x00019180


	//   ....[20]....
        /*0100*/ 	.word	0x000191e0


	//   ....[21]....
        /*0104*/ 	.word	0x00019240


	//   ....[22]....
        /*0108*/ 	.word	0x000192a0


	//   ....[23]....
        /*010c*/ 	.word	0x00019730


	//   ....[24]....
        /*0110*/ 	.word	0x00019790


	//   ....[25]....
        /*0114*/ 	.word	0x000197f0


	//   ....[26]....
        /*0118*/ 	.word	0x00019850


	//   ....[27]....
        /*011c*/ 	.word	0x000198c0


	//----- nvinfo : EIATTR_EXIT_INSTR_OFFSETS
	.align		4
.L_882:
        /*0120*/ 	.byte	0x04, 0x1c
        /*0122*/ 	.short	(.L_884 - .L_883)


	//   ....[0]....
.L_883:
        /*0124*/ 	.word	0x00000970


	//   ....[1]....
        /*0128*/ 	.word	0x000190b0


	//----- nvinfo : EIATTR_MAX_THREADS
	.align		4
.L_884:
        /*012c*/ 	.byte	0x04, 0x05
        /*012e*/ 	.short	(.L_886 - .L_885)
.L_885:
        /*0130*/ 	.word	0x00000080
        /*0134*/ 	.word	0x00000001
        /*0138*/ 	.word	0x00000001


	//----- nvinfo : EIATTR_CRS_STACK_SIZE
	.align		4
.L_886:
        /*013c*/ 	.byte	0x04, 0x1e
        /*013e*/ 	.short	(.L_888 - .L_887)
.L_887:
        /*0140*/ 	.word	0x00000000
.L_888:


//--------------------- .nv.info._ZN10layer_norm31ln_parallel_residual_fwd_kernelINS_13Kernel_traitsI6__halfS2_S2_S2_fjLj4096ELj1ELj1ELj4ELj16ENS_18Kernel_traits_baseILj4096ES2_S2_S2_S2_fjLj128EEEEELb1ELb1ELb1EEEvNS_9FwdParamsE --------------------------
	.section	.nv.info._ZN10layer_norm31ln_parallel_residual_fwd_kernelINS_13Kernel_traitsI6__halfS2_S2_S2_fjLj4096ELj1ELj1ELj4ELj16ENS_18Kernel_traits_baseILj4096ES2_S2_S2_S2_fjLj128EEEEELb1ELb1ELb1EEEvNS_9FwdParamsE,"",@"SHT_CUDA_INFO"
	.sectionflags	@""
	.align	4


	//----- nvinfo : EIATTR_CUDA_API_VERSION
	.align		4
        /*0000*/ 	.byte	0x04, 0x37
        /*0002*/ 	.short	(.L_890 - .L_889)
.L_889:
        /*0004*/ 	.word	0x00000082


	//----- nvinfo : EIATTR_SW2861232_WAR
	.align		4
.L_890:
        /*0008*/ 	.byte	0x01, 0x35
	.zero		2


	//----- nvinfo : EIATTR_PARAM_CBANK
	.align		4
        /*000c*/ 	.byte	0x04, 0x0a
        /*000e*/ 	.short	(.L_892 - .L_891)
	.align		4
.L_891:
        /*0010*/ 	.word	index@(.nv.constant0._ZN10layer_norm31ln_parallel_residual_fwd_kernelINS_13Kernel_traitsI6__halfS2_S2_S2_fjLj4096ELj1ELj1ELj4ELj16ENS_18Kernel_traits_baseILj4096ES2_S2_S2_S2_fjLj128EEEEELb1ELb1ELb1EEEvNS_9FwdParamsE)
        /*0014*/ 	.short	0x0160
        /*0016*/ 	.short	0x00e8


	//----- nvinfo : EIATTR_CBANK_PARAM_SIZE
	.align		4
.L_892:
        /*0018*/ 	.byte	0x03, 0x19
        /*001a*/ 	.short	0x00e8


	//----- nvinfo : EIATTR_KPARAM_INFO
	.align		4
        /*001c*/ 	.byte	0x04, 0x17
        /*001e*/ 	.short	(.L_894 - .L_893)
.L_893:
        /*0020*/ 	.word	0x00000000
        /*0024*/ 	.short	0x0000
        /*0026*/ 	.short	0x0000
        /*0028*/ 	.byte	0x00, 0xf0, 0xa1, 0x03


	//----- nvinfo : EIATTR_MAXREG_COUNT
	.align		4
.L_894:
        /*002c*/ 	.byte	0x03, 0x1b
        /*002e*/ 	.short	0x00ff


	//----- nvinfo : EIATTR_NUM_BARRIERS
	.align		4
        /*0030*/ 	.byte	0x02, 0x4c
        /*0032*/ 	.byte	0x01
	.zero		1


	//----- nvinfo : EIATTR_MERCURY_ISA_VERSION
	.align		4
        /*0034*/ 	.byte	0x03, 0x5f
        /*0036*/ 	.short	0x0000


	//----- nvinfo : EIATTR_COOP_GROUP_MASK_REGIDS
	.align		4
        /*0038*/ 	.byte	0x04, 0x29
        /*003a*/ 	.short	(.L_896 - .L_895)


	//   ....[0]....
.L_895:
        /*003c*/ 	.word	0xffffffff


	//   ....[1]....
        /*0040*/ 	.word	0xffffffff


	//   ....[2]....
        /*0044*/ 	.word	0xffffffff


	//   ....[3]....
        /*0048*/ 	.word	0xffffffff


	//   ....[4]....
        /*004c*/ 	.word	0xffffffff


	//   ....[5]....
        /*0050*/ 	.word	0xffffffff


	//   ....[6]....
        /*0054*/ 	.word	0xffffffff


	//   ....[7]....
        /*0058*/ 	.word	0xffffffff


	//   ....[8]....
        /*005c*/ 	.word	0xffffffff


	//   ....[9]....
        /*0060*/ 	.word	0xffffffff


	//   ....[10]....
        /*0064*/ 	.word	0xffffffff


	//   ....[11]....
        /*0068*/ 	.word	0xffffffff


	//   ....[12]....
        /*006c*/ 	.word	0xffffffff


	//   ....[13]....
        /*0070*/ 	.word	0xffffffff


	//   ....[14]....
        /*0074*/ 	.word	0xffffffff


	//   ....[15]....
        /*0078*/ 	.word	0xffffffff


	//   ....[16]....
        /*007c*/ 	.word	0xffffffff


	//   ....[17]....
        /*0080*/ 	.word	0xffffffff


	//   ....[18]....
        /*0084*/ 	.word	0xffffffff


	//   ....[19]....
        /*0088*/ 	.word	0xffffffff


	//   ....[20]....
        /*008c*/ 	.word	0xffffffff


	//   ....[21]....
        /*0090*/ 	.word	0xffffffff


	//   ....[22]....
        /*0094*/ 	.word	0xffffffff


	//   ....[23]....
        /*0098*/ 	.word	0xffffffff


	//   ....[24]....
        /*009c*/ 	.word	0xffffffff


	//   ....[25]....
        /*00a0*/ 	.word	0xffffffff


	//   ....[26]....
        /*00a4*/ 	.word	0xffffffff


	//   ....[27]....
        /*00a8*/ 	.word	0xffffffff


	//----- nvinfo : EIATTR_COOP_GROUP_INSTR_OFFSETS
	.align		4
.L_896:
        /*00ac*/ 	.byte	0x04, 0x28
        /*00ae*/ 	.short	(.L_898 - .L_897)


	//   ....[0]....
.L_897:
        /*00b0*/ 	.word	0x000173f0


	//   ....[1]....
        /*00b4*/ 	.word	0x00017420


	//   ....[2]....
        /*00b8*/ 	.word	0x00017440


	//   ....[3]....
        /*00bc*/ 	.word	0x00017460


	//   ....[4]....
        /*00c0*/ 	.word	0x00017480


	//   ....[5]....
        /*00c4*/ 	.word	0x000178b0


	//   ....[6]....
        /*00c8*/ 	.word	0x000178d0


	//   ....[7]....
        /*00cc*/ 	.word	0x000178f0


	//   ....[8]....
        /*00d0*/ 	.word	0x00017910


	//   ....[9]....
        /*00d4*/ 	.word	0x00017930


	//   ....[10]....
        /*00d8*/ 	.word	0x00017a20


	//   ....[11]....
        /*00dc*/ 	.word	0x00017a80


	//   ....[12]....
        /*00e0*/ 	.word	0x00017aa0


	//   ....[13]....
        /*00e4*/ 	.word	0x00017ab0


	//   ....[14]....
        /*00e8*/ 	.word	0x00017b90


	//   ....[15]....
        /*00ec*/ 	.word	0x00017ba0


	//   ....[16]....
        /*00f0*/ 	.word	0x00017c40


	//   ....[17]....
        /*00f4*/ 	.word	0x00017c90


	//   ....[18]....
        /*00f8*/ 	.word	0x000187c0


	//   ....[19]....
        /*00fc*/ 	.word	0x00018820


	//   ....[20]....
        /*0100*/ 	.word	0x00018880


	//   ....[21]....
        /*0104*/ 	.word	0x000188e0


	//   ....[22]....
        /*0108*/ 	.word	0x00018940


	//   ....[23]....
        /*010c*/ 	.word	0x00018db0


	//   ....[24]....
        /*0110*/ 	.word	0x00018e10


	//   ....[25]....
        /*0114*/ 	.word	0x00018e70


	//   ....[26]....
        /*0118*/ 	.word	0x00018ed0


	//   ....[27]....
        /*011c*/ 	.word	0x00018f30


	//----- nvinfo : EIATTR_EXIT_INSTR_OFFSETS
	.align		4
.L_898:
        /*0120*/ 	.byte	0x04, 0x1c
        /*0122*/ 	.short	(.L_900 - .L_899)


	//   ....[0]....
.L_899:
        /*0124*/ 	.word	0x00000580


	//   ....[1]....
        /*0128*/ 	.word	0x00018770


	//----- nvinfo : EIATTR_MAX_THREADS
	.align		4
.L_900:
        /*012c*/ 	.byte	0x04, 0x05
        /*012e*/ 	.short	(.L_902 - .L_901)
.L_901:
        /*0130*/ 	.word	0x00000080
        /*0134*/ 	.word	0x00000001
        /*0138*/ 	.word	0x00000001


	//----- nvinfo : EIATTR_CRS_STACK_SIZE
	.align		4
.L_902:
        /*013c*/ 	.byte	0x04, 0x1e
        /*013e*/ 	.short	(.L_904 - .L_903)
.L_903:
        /*0140*/ 	.word	0x00000000
.L_904:


//--------------------- .nv.info._ZN10layer_norm31ln_parallel_residual_fwd_kernelINS_13Kernel_traitsIf13__nv_bfloat16S2_S2_fjLj4096ELj1ELj1ELj4ELj16ENS_18Kernel_traits_baseILj4096EfS2_S2_S2_fjLj128EEEEELb0ELb0ELb0EEEvNS_9FwdParamsE --------------------------
	.section	.nv.info._ZN10layer_norm31ln_parallel_residual_fwd_kernelINS_13Kernel_traitsIf13__nv_bfloat16S2_S2_fjLj4096ELj1ELj1ELj4ELj16ENS_18Kernel_traits_baseILj4096EfS2_S2_S2_fjLj128EEEEELb0ELb0ELb0EEEvNS_9FwdParamsE,"",@"SHT_CUDA_INFO"
	.sectionflags	@""
	.align	4


	//----- nvinfo : EIATTR_CUDA_API_VERSION
	.align		4
        /*0000*/ 	.byte	0x04, 0x37
        /*0002*/ 	.short	(.L_906 - .L_905)
.L_905:
        /*0004*/ 	.word	0x00000082


	//----- nvinfo : EIATTR_SW2861232_WAR
	.align		4
.L_906:
        /*0008*/ 	.byte	0x01, 0x35
	.zero		2


	//----- nvinfo : EIATTR_PARAM_CBANK
	.align		4
        /*000c*/ 	.byte	0x04, 0x0a
        /*000e*/ 	.short	(.L_908 - .L_907)
	.align		4
.L_907:
        /*0010*/ 	.word	index@(.nv.constant0._ZN10layer_norm31ln_parallel_residual_fwd_kernelINS_13Kernel_traitsIf13__nv_bfloat16S2_S2_fjLj4096ELj1ELj1ELj4ELj16ENS_18Kernel_traits_baseILj4096EfS2_S2_S2_fjLj128EEEEELb0ELb0ELb0EEEvNS_9FwdParamsE)
        /*0014*/ 	.short	0x0160
        /*0016*/ 	.short	0x00e8


	//----- nvinfo : EIATTR_CBANK_PARAM_SIZE
	.align		4
.L_908:
        /*0018*/ 	.byte	0x03, 0x19
        /*001a*/ 	.short	0x00e8


	//----- nvinfo : EIATTR_KPARAM_INFO
	.align		4
        /*001c*/ 	.byte	0x04, 0x17
        /*001e*/ 	.short	(.L_910 - .L_909)
.L_909:
        /*0020*/ 	.word	0x00000000
        /*0024*/ 	.short	0x0000
        /*0026*/ 	.short	0x0000
        /*0028*/ 	.byte	0x00, 0xf0, 0xa1, 0x03


	//----- nvinfo : EIATTR_MAXREG_COUNT
	.align		4
.L_910:
        /*002c*/ 	.byte	0x03, 0x1b
        /*002e*/ 	.short	0x00ff


	//----- nvinfo : EIATTR_NUM_BARRIERS
	.align		4
        /*0030*/ 	.byte	0x02, 0x4c
        /*0032*/ 	.byte	0x01
	.zero		1


	//----- nvinfo : EIATTR_MERCURY_ISA_VERSION
	.align		4
        /*0034*/ 	.byte	0x03, 0x5f
        /*0036*/ 	.short	0x0000


	//----- nvinfo : EIATTR_COOP_GROUP_MASK_REGIDS
	.align		4
        /*0038*/ 	.byte	0x04, 0x29
        /*003a*/ 	.short	(.L_912 - .L_911)


	//   ....[0]....
.L_911:
        /*003c*/ 	.word	0xffffffff


	//   ....[1]....
        /*0040*/ 	.word	0xffffffff


	//   ....[2]....
        /*0044*/ 	.word	0xffffffff


	//   ....[3]....
        /*0048*/ 	.word	0xffffffff


	//   ....[4]....
        /*004c*/ 	.word	0xffffffff


	//   ....[5]....
        /*0050*/ 	.word	0xffffffff


	//   ....[6]....
        /*0054*/ 	.word	0xffffffff


	//   ....[7]....
        /*0058*/ 	.word	0xffffffff


	//   ....[8]....
        /*005c*/ 	.word	0xffffffff


	//   ....[9]....
        /*0060*/ 	.word	0xffffffff


	//   ....[10]....
        /*0064*/ 	.word	0xffffffff


	//   ....[11]....
        /*0068*/ 	.word	0xffffffff


	//   ....[12]....
        /*006c*/ 	.word	0xffffffff


	//   ....[13]....
        /*0070*/ 	.word	0xffffffff


	//   ....[14]....
        /*0074*/ 	.word	0xffffffff


	//   ....[15]....
        /*0078*/ 	.word	0xffffffff


	//   ....[16]....
        /*007c*/ 	.word	0xffffffff


	//   ....[17]....
        /*0080*/ 	.word	0xffffffff


	//   ....[18]....
        /*0084*/ 	.word	0xffffffff


	//   ....[19]....
        /*0088*/ 	.word	0xffffffff


	//   ....[20]....
        /*008c*/ 	.word	0xffffffff


	//   ....[21]....
        /*0090*/ 	.word	0xffffffff


	//   ....[22]....
        /*0094*/ 	.word	0xffffffff


	//   ....[23]....
        /*0098*/ 	.word	0xffffffff


	//   ....[24]....
        /*009c*/ 	.word	0xffffffff


	//   ....[25]....
        /*00a0*/ 	.word	0xffffffff


	//   ....[26]....
        /*00a4*/ 	.word	0xffffffff


	//   ....[27]....
        /*00a8*/ 	.word	0xffffffff


	//----- nvinfo : EIATTR_COOP_GROUP_INSTR_OFFSETS
	.align		4
.L_912:
        /*00ac*/ 	.byte	0x04, 0x28
        /*00ae*/ 	.short	(.L_914 - .L_913)


	//   ....[0]....
.L_913:
        /*00b0*/ 	.word	0x00003390


	//   ....[1]....
        /*00b4*/ 	.word	0x000033c0


	//   ....[2]....
        /*00b8*/ 	.word	0x000033e0


	//   ....[3]....
        /*00bc*/ 	.word	0x00003400


	//   ....[4]....
        /*00c0*/ 	.word	0x00003420


	//   ....[5]....
        /*00c4*/ 	.word	0x00003860


	//   ....[6]....
        /*00c8*/ 	.word	0x00003880


	//   ....[7]....
        /*00cc*/ 	.word	0x000038a0


	//   ....[8]....
        /*00d0*/ 	.word	0x000038c0


	//   ....[9]....
        /*00d4*/ 	.word	0x000038e0


	//   ....[10]....
        /*00d8*/ 	.word	0x00003a00


	//   ....[11]....
        /*00dc*/ 	.word	0x00003a50


	//   ....[12]....
        /*00e0*/ 	.word	0x00003a80


	//   ....[13]....
        /*00e4*/ 	.word	0x00003aa0


	//   ....[14]....
        /*00e8*/ 	.word	0x00003b50


	//   ....[15]....
        /*00ec*/ 	.word	0x00003b80


	//   ....[16]....
        /*00f0*/ 	.word	0x00003c10


	//   ....[17]....
        /*00f4*/ 	.word	0x00003c40


	//   ....[18]....
        /*00f8*/ 	.word	0x00004a00


	//   ....[19]....
        /*00fc*/ 	.word	0x00004a60


	//   ....[20]....
        /*0100*/ 	.word	0x00004ac0


	//   ....[21]....
        /*0104*/ 	.word	0x00004b20


	//   ....[22]....
        /*0108*/ 	.word	0x00004b80


	//   ....[23]....
        /*010c*/ 	.word	0x00005010


	//   ....[24]....
        /*0110*/ 	.word	0x00005070


	//   ....[25]....
        /*0114*/ 	.word	0x000050d0


	//   ....[26]....
        /*0118*/ 	.word	0x00005130


	//   ....[27]....
        /*011c*/ 	.word	0x00005190


	//----- nvinfo : EIATTR_EXIT_INSTR_OFFSETS
	.align		4
.L_914:
        /*0120*/ 	.byte	0x04, 0x1c
        /*0122*/ 	.short	(.L_916 - .L_915)


	//   ....[0]....
.L_915:
        /*0124*/ 	.word	0x00000980


	//   ....[1]....
        /*0128*/ 	.word	0x000049a0


	//----- nvinfo : EIATTR_MAX_THREADS
	.align		4
.L_916:
        /*012c*/ 	.byte	0x04, 0x05
        /*012e*/ 	.short	(.L_918 - .L_917)
.L_917:
        /*0130*/ 	.word	0x00000080
        /*0134*/ 	.word	0x00000001
        /*0138*/ 	.word	0x00000001


	//----- nvinfo : EIATTR_CRS_STACK_SIZE
	.align		4
.L_918:
        /*013c*/ 	.byte	0x04, 0x1e
        /*013e*/ 	.short	(.L_920 - .L_919)
.L_919:
        /*0140*/ 	.word	0x00000000
.L_920:


//--------------------- .nv.info._ZN10layer_norm31ln_parallel_residual_fwd_kernelINS_13Kernel_traitsIf13__nv_bfloat16S2_S2_fjLj4096ELj1ELj1ELj4ELj16ENS_18Kernel_traits_baseILj4096EfS2_S2_S2_fjLj128EEEEELb0ELb0ELb1EEEvNS_9FwdParamsE --------------------------
	.section	.nv.info._ZN10layer_norm31ln_parallel_residual_fwd_kernelINS_13Kernel_traitsIf13__nv_bfloat16S2_S2_fjLj4096ELj1ELj1ELj4ELj16ENS_18Kernel_traits_baseILj4096EfS2_S2_S2_fjLj128EEEEELb0ELb0ELb1EEEvNS_9FwdParamsE,"",@"SHT_CUDA_INFO"
	.sectionflags	@""
	.align	4


	//----- nvinfo : EIATTR_CUDA_API_VERSION
	.align		4
        /*0000*/ 	.byte	0x04, 0x37
        /*0002*/ 	.short	(.L_922 - .L_921)
.L_921:
        /*0004*/ 	.word	0x00000082


	//----- nvinfo : EIATTR_SW2861232_WAR
	.align		4
.L_922:
        /*0008*/ 	.byte	0x01, 0x35
	.zero		2


	//----- nvinfo : EIATTR_PARAM_CBANK
	.align		4
        /*000c*/ 	.byte	0x04, 0x0a
        /*000e*/ 	.short	(.L_924 - .L_923)
	.align		4
.L_923:
        /*0010*/ 	.word	index@(.nv.constant0._ZN10layer_norm31ln_parallel_residual_fwd_kernelINS_13Kernel_traitsIf13__nv_bfloat16S2_S2_fjLj4096ELj1ELj1ELj4ELj16ENS_18Kernel_traits_baseILj4096EfS2_S2_S2_fjLj128EEEEELb0ELb0ELb1EEEvNS_9FwdParamsE)
        /*0014*/ 	.short	0x0160
        /*0016*/ 	.short	0x00e8


	//----- nvinfo : EIATTR_CBANK_PARAM_SIZE
	.align		4
.L_924:
        /*0018*/ 	.byte	0x03, 0x19
        /*001a*/ 	.short	0x00e8


	//----- nvinfo : EIATTR_KPARAM_INFO
	.align		4
        /*001c*/ 	.byte	0x04, 0x17
        /*001e*/ 	.short	(.L_926 - .L_925)
.L_925:
        /*0020*/ 	.word	0x00000000
        /*0024*/ 	.short	0x0000
        /*0026*/ 	.short	0x0000
        /*0028*/ 	.byte	0x00, 0xf0, 0xa1, 0x03


	//----- nvinfo : EIATTR_MAXREG_COUNT
	.align		4
.L_926:
        /*002c*/ 	.byte	0x03, 0x1b
        /*002e*/ 	.short	0x00ff


	//----- nvinfo : EIATTR_NUM_BARRIERS
	.align		4
        /*0030*/ 	.byte	0x02, 0x4c
        /*0032*/ 	.byte	0x01
	.zero		1


	//----- nvinfo : EIATTR_MERCURY_ISA_VERSION
	.align		4
        /*0034*/ 	.byte	0x03, 0x5f
        /*0036*/ 	.short	0x0000


	//----- nvinfo : EIATTR_COOP_GROUP_MASK_REGIDS
	.align		4
        /*0038*/ 	.byte	0x04, 0x29
        /*003a*/ 	.short	(.L_928 - .L_927)


	//   ....[0]....
.L_927:
        /*003c*/ 	.word	0xffffffff


	//   ....[1]....
        /*0040*/ 	.word	0xffffffff


	//   ....[2]....
        /*0044*/ 	.word	0xffffffff


	//   ....[3]....
        /*0048*/ 	.word	0xffffffff


	//   ....[4]....
        /*004c*/ 	.word	0xffffffff


	//   ....[5]....
        /*0050*/ 	.word	0xffffffff


	//   ....[6]....
        /*0054*/ 	.word	0xffffffff


	//   ....[7]....
        /*0058*/ 	.word	0xffffffff


	//   ....[8]....
        /*005c*/ 	.word	0xffffffff


	//   ....[9]....
        /*0060*/ 	.word	0xffffffff


	//   ....[10]....
        /*0064*/ 	.word	0xffffffff


	//   ....[11]....
        /*0068*/ 	.word	0xffffffff


	//   ....[12]....
        /*006c*/ 	.word	0xffffffff


	//   ....[13]....
        /*0070*/ 	.word	0xffffffff


	//   ....[14]....
        /*0074*/ 	.word	0xffffffff


	//   ....[15]....
        /*0078*/ 	.word	0xffffffff


	//   ....[16]....
        /*007c*/ 	.word	0xffffffff


	//   ....[17]....
        /*0080*/ 	.word	0xffffffff


	//   ....[18]....
        /*0084*/ 	.word	0xffffffff


	//   ....[19]....
        /*0088*/ 	.word	0xffffffff


	//   ....[20]....
        /*008c*/ 	.word	0xffffffff


	//   ....[21]....
        /*0090*/ 	.word	0xffffffff


	//   ....[22]....
        /*0094*/ 	.word	0xffffffff


	//   ....[23]....
        /*0098*/ 	.word	0xffffffff


	//   ....[24]....
        /*009c*/ 	.word	0xffffffff


	//   ....[25]....
        /*00a0*/ 	.word	0xffffffff


	//   ....[26]....
        /*00a4*/ 	.word	0xffffffff


	//   ....[27]....
        /*00a8*/ 	.word	0xffffffff


	//----- nvinfo : EIATTR_COOP_GROUP_INSTR_OFFSETS
	.align		4
.L_928:
        /*00ac*/ 	.byte	0x04, 0x28
        /*00ae*/ 	.short	(.L_930 - .L_929)


	//   ....[0]....
.L_929:
        /*00b0*/ 	.word	0x00002b40


	//   ....[1]....
        /*00b4*/ 	.word	0x00002b70


	//   ....[2]....
        /*00b8*/ 	.word	0x00002b90


	//   ....[3]....
        /*00bc*/ 	.word	0x00002bb0


	//   ....[4]....
        /*00c0*/ 	.word	0x00002bd0


	//   ....[5]....
        /*00c4*/ 	.word	0x00003000


	//   ....[6]....
        /*00c8*/ 	.word	0x00003020


	//   ....[7]....
        /*00cc*/ 	.word	0x00003040


	//   ....[8]....
        /*00d0*/ 	.word	0x00003060


	//   ....[9]....
        /*00d4*/ 	.word	0x00003080


	//   ....[10]....
        /*00d8*/ 	.word	0x000031a0


	//   ....[11]....
        /*00dc*/ 	.word	0x000031d0


	//   ....[12]....
        /*00e0*/ 	.word	0x000031f0


	//   ....[13]....
        /*00e4*/ 	.word	0x00003200


	//   ....[14]....
        /*00e8*/ 	.word	0x000032a0


	//   ....[15]....
        /*00ec*/ 	.word	0x000032f0


	//   ....[16]....
        /*00f0*/ 	.word	0x000033e0


	//   ....[17]....
        /*00f4*/ 	.word	0x00003400


	//   ....[18]....
        /*00f8*/ 	.word	0x000040e0


	//   ....[19]....
        /*00fc*/ 	.word	0x00004150


	//   ....[20]....
        /*0100*/ 	.word	0x000041b0


	//   ....[21]....
        /*0104*/ 	.word	0x00004210


	//   ....[22]....
        /*0108*/ 	.word	0x00004270


	//   ....[23]....
        /*010c*/ 	.word	0x000046e0


	//   ....[24]....
        /*0110*/ 	.word	0x00004740


	//   ....[25]....
        /*0114*/ 	.word	0x000047a0


	//   ....[26]....
        /*0118*/ 	.word	0x00004800


	//   ....[27]....
        /*011c*/ 	.word	0x00004860


	//----- nvinfo : EIATTR_EXIT_INSTR_OFFSETS
	.align		4
.L_930:
        /*0120*/ 	.byte	0x04, 0x1c
        /*0122*/ 	.short	(.L_932 - .L_931)


	//   ....[0]....
.L_931:
        /*0124*/ 	.word	0x00000460


	//   ....[1]....
        /*0128*/ 	.word	0x00004090


	//----- nvinfo : EIATTR_MAX_THREADS
	.align		4
.L_932:
        /*012c*/ 	.byte	0x04, 0x05
        /*012e*/ 	.short	(.L_934 - .L_933)
.L_933:
        /*0130*/ 	.word	0x00000080
        /*0134*/ 	.word	0x00000001
        /*0138*/ 	.word	0x00000001


	//----- nvinfo : EIATTR_CRS_STACK_SIZE
	.align		4
.L_934:
        /*013c*/ 	.byte	0x04, 0x1e
        /*013e*/ 	.short	(.L_936 - .L_935)
.L_935:
        /*0140*/ 	.word	0x00000000
.L_936:


//--------------------- .nv.info._ZN10layer_norm31ln_parallel_residual_fwd_kernelINS_13Kernel_traitsIf13__nv_bfloat16S2_S2_fjLj4096ELj1ELj1ELj4ELj16ENS_18Kernel_traits_baseILj4096EfS2_S2_S2_fjLj128EEEEELb0ELb1ELb0EEEvNS_9FwdParamsE --------------------------
	.section	.nv.info._ZN10layer_norm31ln_parallel_residual_fwd_kernelINS_13Kernel_traitsIf13__nv_bfloat16S2_S2_fjLj4096ELj1ELj1ELj4ELj16ENS_18Kernel_traits_baseILj4096EfS2_S2_S2_fjLj128EEEEELb0ELb1ELb0EEEvNS_9FwdParamsE,"",@"SHT_CUDA_INFO"
	.sectionflags	@""
	.align	4


	//----- nvinfo : EIATTR_CUDA_API_VERSION
	.align		4
        /*0000*/ 	.byte	0x04, 0x37
        /*0002*/ 	.short	(.L_938 - .L_937)
.L_937:
        /*0004*/ 	.word	0x00000082


	//----- nvinfo : EIATTR_SW2861232_WAR
	.align		4
.L_938:
        /*0008*/ 	.byte	0x01, 0x35
	.zero		2


	//----- nvinfo : EIATTR_PARAM_CBANK
	.align		4
        /*000c*/ 	.byte	0x04, 0x0a
        /*000e*/ 	.short	(.L_940 - .L_939)
	.align		4
.L_939:
        /*0010*/ 	.word	index@(.nv.constant0._ZN10layer_norm31ln_parallel_residual_fwd_kernelINS_13Kernel_traitsIf13__nv_bfloat16S2_S2_fjLj4096ELj1ELj1ELj4ELj16ENS_18Kernel_traits_baseILj4096EfS2_S2_S2_fjLj128EEEEELb0ELb1ELb0EEEvNS_9FwdParamsE)
        /*0014*/ 	.short	0x0160
        /*0016*/ 	.short	0x00e8


	//----- nvinfo : EIATTR_CBANK_PARAM_SIZE
	.align		4
.L_940:
        /*0018*/ 	.byte	0x03, 0x19
        /*001a*/ 	.short	0x00e8


	//----- nvinfo : EIATTR_KPARAM_INFO
	.align		4
        /*001c*/ 	.byte	0x04, 0x17
        /*001e*/ 	.short	(.L_942 - .L_941)
.L_941:
        /*0020*/ 	.word	0x00000000
        /*0024*/ 	.short	0x0000
        /*0026*/ 	.short	0x0000
        /*0028*/ 	.byte	0x00, 0xf0, 0xa1, 0x03


	//----- nvinfo : EIATTR_MAXREG_COUNT
	.align		4
.L_942:
        /*002c*/ 	.byte	0x03, 0x1b
        /*002e*/ 	.short	0x00ff


	//----- nvinfo : EIATTR_NUM_BARRIERS
	.align		4
        /*0030*/ 	.byte	0x02, 0x4c
        /*0032*/ 	.byte	0x01
	.zero		1


	//----- nvinfo : EIATTR_MERCURY_ISA_VERSION
	.align		4
        /*0034*/ 	.byte	0x03, 0x5f
        /*0036*/ 	.short	0x0000


	//----- nvinfo : EIATTR_COOP_GROUP_MASK_REGIDS
	.align		4
        /*0038*/ 	.byte	0x04, 0x29
        /*003a*/ 	.short	(.L_944 - .L_943)


	//   ....[0]....
.L_943:
        /*003c*/ 	.word	0xffffffff


	//   ....[1]....
        /*0040*/ 	.word	0xffffffff


	//   ....[2]....
        /*0044*/ 	.word	0xffffffff


	//   ....[3]....
        /*0048*/ 	.word	0xffffffff


	//   ....[4]....
        /*004c*/ 	.word	0xffffffff


	//   ....[5]....
        /*0050*/ 	.word	0xffffffff


	//   ....[6]....
        /*0054*/ 	.word	0xffffffff


	//   ....[7]....
        /*0058*/ 	.word	0xffffffff


	//   ....[8]....
        /*005c*/ 	.word	0xffffffff


	//   ....[9]....
        /*0060*/ 	.word	0xffffffff


	//   ....[10]....
        /*0064*/ 	.word	0xffffffff


	//   ....[11]....
        /*0068*/ 	.word	0xffffffff


	//   ....[12]....
        /*006c*/ 	.word	0xffffffff


	//   ....[13]....
        /*0070*/ 	.word	0xffffffff


	//   ....[14]....
        /*0074*/ 	.word	0xffffffff


	//   ....[15]....
        /*0078*/ 	.word	0xffffffff


	//   ....[16]....
        /*007c*/ 	.word	0xffffffff


	//   ....[17]....
        /*0080*/ 	.word	0xffffffff


	//   ....[18]....
        /*0084*/ 	.word	0xffffffff


	//   ....[19]....
        /*0088*/ 	.word	0xffffffff


	//   ....[20]....
        /*008c*/ 	.word	0xffffffff


	//   ....[21]....
        /*0090*/ 	.word	0xffffffff


	//   ....[22]....
        /*0094*/ 	.word	0xffffffff


	//   ....[23]....
        /*0098*/ 	.word	0xffffffff


	//   ....[24]....
        /*009c*/ 	.word	0xffffffff


	//   ....[25]....
        /*00a0*/ 	.word	0xffffffff


	//   ....[26]....
        /*00a4*/ 	.word	0xffffffff


	//   ....[27]....
        /*00a8*/ 	.word	0xffffffff


	//----- nvinfo : EIATTR_COOP_GROUP_INSTR_OFFSETS
	.align		4
.L_944:
        /*00ac*/ 	.byte	0x04, 0x28
        /*00ae*/ 	.short	(.L_946 - .L_945)


	//   ....[0]....
.L_945:
        /*00b0*/ 	.word	0x00002f90


	//   ....[1]....
        /*00b4*/ 	.word	0x00002fc0


	//   ....[2]....
        /*00b8*/ 	.word	0x00002fe0


	//   ....[3]....
        /*00bc*/ 	.word	0x00003000


	//   ....[4]....
        /*00c0*/ 	.word	0x00003020


	//   ....[5]....
        /*00c4*/ 	.word	0x00003460


	//   ....[6]....
        /*00c8*/ 	.word	0x00003480


	//   ....[7]....
        /*00cc*/ 	.word	0x000034a0


	//   ....[8]....
        /*00d0*/ 	.word	0x000034c0


	//   ....[9]....
        /*00d4*/ 	.word	0x000034e0


	//   ....[10]....
        /*00d8*/ 	.word	0x000035f0


	//   ....[11]....
        /*00dc*/ 	.word	0x00003650


	//   ....[12]....
        /*00e0*/ 	.word	0x000036c0


	//   ....[13]....
        /*00e4*/ 	.word	0x000036e0


	//   ....[14]....
        /*00e8*/ 	.word	0x00003740


	//   ....[15]....
        /*00ec*/ 	.word	0x00003770


	//   ....[16]....
        /*00f0*/ 	.word	0x00003840


	//   ....[17]....
        /*00f4*/ 	.word	0x00003850


	//   ....[18]....
        /*00f8*/ 	.word	0x00004280


	//   ....[19]....
        /*00fc*/ 	.word	0x000042f0


	//   ....[20]....
        /*0100*/ 	.word	0x00004360


	//   ....[21]....
        /*0104*/ 	.word	0x000043d0


	//   ....[22]....
        /*0108*/ 	.word	0x00004440


	//   ....[23]....
        /*010c*/ 	.word	0x000048c0


	//   ....[24]....
        /*0110*/ 	.word	0x00004920


	//   ....[25]....
        /*0114*/ 	.word	0x00004980


	//   ....[26]....
        /*0118*/ 	.word	0x000049e0


	//   ....[27]....
        /*011c*/ 	.word	0x00004a40


	//----- nvinfo : EIATTR_EXIT_INSTR_OFFSETS
	.align		4
.L_946:
        /*0120*/ 	.byte	0x04, 0x1c
        /*0122*/ 	.short	(.L_948 - .L_947)


	//   ....[0]....
.L_947:
        /*0124*/ 	.word	0x00000580


	//   ....[1]....
        /*0128*/ 	.word	0x00004220


	//----- nvinfo : EIATTR_MAX_THREADS
	.align		4
.L_948:
        /*012c*/ 	.byte	0x04, 0x05
        /*012e*/ 	.short	(.L_950 - .L_949)
.L_949:
        /*0130*/ 	.word	0x00000080
        /*0134*/ 	.word	0x00000001
        /*0138*/ 	.word	0x00000001


	//----- nvinfo : EIATTR_CRS_STACK_SIZE
	.align		4
.L_950:
        /*013c*/ 	.byte	0x04, 0x1e
        /*013e*/ 	.short	(.L_952 - .L_951)
.L_951:
        /*0140*/ 	.word	0x00000000
.L_952:


//--------------------- .nv.info._ZN10layer_norm31ln_parallel_residual_fwd_kernelINS_13Kernel_traitsIf13__nv_bfloat16S2_S2_fjLj4096ELj1ELj1ELj4ELj16ENS_18Kernel_traits_baseILj4096EfS2_S2_S2_fjLj128EEEEELb0ELb1ELb1EEEvNS_9FwdParamsE --------------------------
	.section	.nv.info._ZN10layer_norm31ln_parallel_residual_fwd_kernelINS_13Kernel_traitsIf13__nv_bfloat16S2_S2_fjLj4096ELj1ELj1ELj4ELj16ENS_18Kernel_traits_baseILj4096EfS2_S2_S2_fjLj128EEEEELb0ELb1ELb1EEEvNS_9FwdParamsE,"",@"SHT_CUDA_INFO"
	.sectionflags	@""
	.align	4


	//----- nvinfo : EIATTR_CUDA_API_VERSION
	.align		4
        /*0000*/ 	.byte	0x04, 0x37
        /*0002*/ 	.short	(.L_954 - .L_953)
.L_953:
        /*0004*/ 	.word	0x00000082


	//----- nvinfo : EIATTR_SW2861232_WAR
	.align		4
.L_954:
        /*0008*/ 	.byte	0x01, 0x35
	.zero		2


	//----- nvinfo : EIATTR_PARAM_CBANK
	.align		4
        /*000c*/ 	.byte	0x04, 0x0a
        /*000e*/ 	.short	(.L_956 - .L_955)
	.align		4
.L_955:
        /*0010*/ 	.word	index@(.nv.constant0._ZN10layer_norm31ln_parallel_residual_fwd_kernelINS_13Kernel_traitsIf13__nv_bfloat16S2_S2_fjLj4096ELj1ELj1ELj4ELj16ENS_18Kernel_traits_baseILj4096EfS2_S2_S2_fjLj128EEEEELb0ELb1ELb1EEEvNS_9FwdParamsE)
        /*0014*/ 	.short	0x0160
        /*0016*/ 	.short	0x00e8


	//----- nvinfo : EIATTR_CBANK_PARAM_SIZE
	.align		4
.L_956:
        /*0018*/ 	.byte	0x03, 0x19
        /*001a*/ 	.short	0x00e8


	//----- nvinfo : EIATTR_KPARAM_INFO
	.align		4
        /*001c*/ 	.byte	0x04, 0x17
        /*001e*/ 	.short	(.L_958 - .L_957)
.L_957:
        /*0020*/ 	.word	0x00000000
        /*0024*/ 	.short	0x0000
        /*0026*/ 	.short	0x0000
        /*0028*/ 	.byte	0x00, 0xf0, 0xa1, 0x03


	//----- nvinfo : EIATTR_MAXREG_COUNT
	.align		4
.L_958:
        /*002c*/ 	.byte	0x03, 0x1b
        /*002e*/ 	.short	0x00ff


	//----- nvinfo : EIATTR_NUM_BARRIERS
	.align		4
        /*0030*/ 	.byte	0x02, 0x4c
        /*0032*/ 	.byte	0x01
	.zero		1


	//----- nvinfo : EIATTR_MERCURY_ISA_VERSION
	.align		4
        /*0034*/ 	.byte	0x03, 0x5f
        /*0036*/ 	.short	0x0000


	//----- nvinfo : EIATTR_COOP_GROUP_MASK_REGIDS
	.align		4
        /*0038*/ 	.byte	0x04, 0x29
        /*003a*/ 	.short	(.L_960 - .L_959)


	//   ....[0]....
.L_959:
        /*003c*/ 	.word	0xffffffff


	//   ....[1]....
        /*0040*/ 	.word	0xffffffff


	//   ....[2]....
        /*0044*/ 	.word	0xffffffff


	//   ....[3]....
        /*0048*/ 	.word	0xffffffff


	//   ....[4]....
        /*004c*/ 	.word	0xffffffff


	//   ....[5]....
        /*0050*/ 	.word	0xffffffff


	//   ....[6]....
        /*0054*/ 	.word	0xffffffff


	//   ....[7]....
        /*0058*/ 	.word	0xffffffff


	//   ....[8]....
        /*005c*/ 	.word	0xffffffff


	//   ....[9]....
        /*0060*/ 	.word	0xffffffff


	//   ....[10]....
        /*0064*/ 	.word	0xffffffff


	//   ....[11]....
        /*0068*/ 	.word	0xffffffff


	//   ....[12]....
        /*006c*/ 	.word	0xffffffff


	//   ....[13]....
        /*0070*/ 	.word	0xffffffff


	//   ....[14]....
        /*0074*/ 	.word	0xffffffff


	//   ....[15]....
        /*0078*/ 	.word	0xffffffff


	//   ....[16]....
        /*007c*/ 	.word	0xffffffff


	//   ....[17]....
        /*0080*/ 	.word	0xffffffff


	//   ....[18]....
        /*0084*/ 	.word	0xffffffff


	//   ....[19]....
        /*0088*/ 	.word	0xffffffff


	//   ....[20]....
        /*008c*/ 	.word	0xffffffff


	//   ....[21]....
        /*0090*/ 	.word	0xffffffff


	//   ....[22]....
        /*0094*/ 	.word	0xffffffff


	//   ....[23]....
        /*0098*/ 	.word	0xffffffff


	//   ....[24]....
        /*009c*/ 	.word	0xffffffff


	//   ....[25]....
        /*00a0*/ 	.word	0xffffffff


	//   ....[26]....
        /*00a4*/ 	.word	0xffffffff


	//   ....[27]....
        /*00a8*/ 	.word	0xffffffff


	//----- nvinfo : EIATTR_COOP_GROUP_INSTR_OFFSETS
	.align		4
.L_960:
        /*00ac*/ 	.byte	0x04, 0x28
        /*00ae*/ 	.short	(.L_962 - .L_961)


	//   ....[0]....
.L_961:
        /*00b0*/ 	.word	0x000029e0


	//   ....[1]....
        /*00b4*/ 	.word	0x00002a10


	//   ....[2]....
        /*00b8*/ 	.word	0x00002a30


	//   ....[3]....
        /*00bc*/ 	.word	0x00002a50


	//   ....[4]....
        /*00c0*/ 	.word	0x00002a70


	//   ....[5]....
        /*00c4*/ 	.word	0x00002ea0


	//   ....[6]....
        /*00c8*/ 	.word	0x00002ec0


	//   ....[7]....
        /*00cc*/ 	.word	0x00002ee0


	//   ....[8]....
        /*00d0*/ 	.word	0x00002f00


	//   ....[9]....
        /*00d4*/ 	.word	0x00002f20


	//   ....[10]....
        /*00d8*/ 	.word	0x00003030


	//   ....[11]....
        /*00dc*/ 	.word	0x00003070


	//   ....[12]....
        /*00e0*/ 	.word	0x000030a0


	//   ....[13]....
        /*00e4*/ 	.word	0x000030c0


	//   ....[14]....
        /*00e8*/ 	.word	0x00003170


	//   ....[15]....
        /*00ec*/ 	.word	0x000031b0


	//   ....[16]....
        /*00f0*/ 	.word	0x00003270


	//   ....[17]....
        /*00f4*/ 	.word	0x000032a0


	//   ....[18]....
        /*00f8*/ 	.word	0x00003be0


	//   ....[19]....
        /*00fc*/ 	.word	0x00003c50


	//   ....[20]....
        /*0100*/ 	.word	0x00003cc0


	//   ....[21]....
        /*0104*/ 	.word	0x00003d30


	//   ....[22]....
        /*0108*/ 	.word	0x00003da0


	//   ....[23]....
        /*010c*/ 	.word	0x00004210


	//   ....[24]....
        /*0110*/ 	.word	0x00004270


	//   ....[25]....
        /*0114*/ 	.word	0x000042d0


	//   ....[26]....
        /*0118*/ 	.word	0x00004330


	//   ....[27]....
        /*011c*/ 	.word	0x00004390


	//----- nvinfo : EIATTR_EXIT_INSTR_OFFSETS
	.align		4
.L_962:
        /*0120*/ 	.byte	0x04, 0x1c
        /*0122*/ 	.short	(.L_964 - .L_963)


	//   ....[0]....
.L_963:
        /*0124*/ 	.word	0x00000270


	//   ....[1]....
        /*0128*/ 	.word	0x00003b80


	//----- nvinfo : EIATTR_MAX_THREADS
	.align		4
.L_964:
        /*012c*/ 	.byte	0x04, 0x05
        /*012e*/ 	.short	(.L_966 - .L_965)
.L_965:
        /*0130*/ 	.word	0x00000080
        /*0134*/ 	.word	0x00000001
        /*0138*/ 	.word	0x00000001


	//----- nvinfo : EIATTR_CRS_STACK_SIZE
	.align		4
.L_966:
        /*013c*/ 	.byte	0x04, 0x1e
        /*013e*/ 	.short	(.L_968 - .L_967)
.L_967:
        /*0140*/ 	.word	0x00000000
.L_968:


//--------------------- .nv.info._ZN10layer_norm31ln_parallel_residual_fwd_kernelINS_13Kernel_traitsIf13__nv_bfloat16S2_S2_fjLj4096ELj1ELj1ELj4ELj16ENS_18Kernel_traits_baseILj4096EfS2_S2_S2_fjLj128EEEEELb1ELb0ELb0EEEvNS_9FwdParamsE --------------------------
	.section	.nv.info._ZN10layer_norm31ln_parallel_residual_fwd_kernelINS_13Kernel_traitsIf13__nv_bfloat16S2_S2_fjLj4096ELj1ELj1ELj4ELj16ENS_18Kernel_traits_baseILj4096EfS2_S2_S2_fjLj128EEEEELb1ELb0ELb0EEEvNS_9FwdParamsE,"",@"SHT_CUDA_INFO"
	.sectionflags	@""
	.align	4


	//----- nvinfo : EIATTR_CUDA_API_VERSION
	.align		4
        /*0000*/ 	.byte	0x04, 0x37
        /*0002*/ 	.short	(.L_970 - .L_969)
.L_969:
        /*0004*/ 	.word	0x00000082


	//----- nvinfo : EIATTR_SW2861232_WAR
	.align		4
.L_970:
        /*0008*/ 	.byte	0x01, 0x35
	.zero		2


	//----- nvinfo : EIATTR_PARAM_CBANK
	.align		4
        /*000c*/ 	.byte	0x04, 0x0a
        /*000e*/ 	.short	(.L_972 - .L_971)
	.align		4
.L_971:
        /*0010*/ 	.word	index@(.nv.constant0._ZN10layer_norm31ln_parallel_residual_fwd_kernelINS_13Kernel_traitsIf13__nv_bfloat16S2_S2_fjLj4096ELj1ELj1ELj4ELj16ENS_18Kernel_traits_baseILj4096EfS2_S2_S2_fjLj128EEEEELb1ELb0ELb0EEEvNS_9FwdParamsE)
        /*0014*/ 	.short	0x0160
        /*0016*/ 	.short	0x00e8


	//----- nvinfo : EIATTR_CBANK_PARAM_SIZE
	.align		4
.L_972:
        /*0018*/ 	.byte	0x03, 0x19
        /*001a*/ 	.short	0x00e8


	//----- nvinfo : EIATTR_KPARAM_INFO
	.align		4
        /*001c*/ 	.byte	0x04, 0x17
        /*001e*/ 	.short	(.L_974 - .L_973)
.L_973:
        /*0020*/ 	.word	0x00000000
        /*0024*/ 	.short	0x0000
        /*0026*/ 	.short	0x0000
        /*0028*/ 	.byte	0x00, 0xf0, 0xa1, 0x03


	//----- nvinfo : EIATTR_MAXREG_COUNT
	.align		4
.L_974:
        /*002c*/ 	.byte	0x03, 0x1b
        /*002e*/ 	.short	0x00ff


	//----- nvinfo : EIATTR_NUM_BARRIERS
	.align		4
        /*0030*/ 	.byte	0x02, 0x4c
        /*0032*/ 	.byte	0x01
	.zero		1


	//----- nvinfo : EIATTR_MERCURY_ISA_VERSION
	.align		4
        /*0034*/ 	.byte	0x03, 0x5f
        /*0036*/ 	.short	0x0000


	//----- nvinfo : EIATTR_COOP_GROUP_MASK_REGIDS
	.align		4
        /*0038*/ 	.byte	0x04, 0x29
        /*003a*/ 	.short	(.L_976 - .L_975)


	//   ....[0]....
.L_975:
        /*003c*/ 	.word	0xffffffff


	//   ....[1]....
        /*0040*/ 	.word	0xffffffff


	//   ....[2]....
        /*0044*/ 	.word	0xffffffff


	//   ....[3]....
        /*0048*/ 	.word	0xffffffff


	//   ....[4]....
        /*004c*/ 	.word	0xffffffff


	//   ....[5]....
        /*0050*/ 	.word	0xffffffff


	//   ....[6]....
        /*0054*/ 	.word	0xffffffff


	//   ....[7]....
        /*0058*/ 	.word	0xffffffff


	//   ....[8]....
        /*005c*/ 	.word	0xffffffff


	//   ....[9]....
        /*0060*/ 	.word	0xffffffff


	//   ....[10]....
        /*0064*/ 	.word	0xffffffff


	//   ....[11]....
        /*0068*/ 	.word	0xffffffff


	//   ....[12]....
        /*006c*/ 	.word	0xffffffff


	//   ....[13]....
        /*0070*/ 	.word	0xffffffff


	//   ....[14]....
        /*0074*/ 	.word	0xffffffff


	//   ....[15]....
        /*0078*/ 	.word	0xffffffff


	//   ....[16]....
        /*007c*/ 	.word	0xffffffff


	//   ....[17]....
        /*0080*/ 	.word	0xffffffff


	//   ....[18]....
        /*0084*/ 	.word	0xffffffff


	//   ....[19]....
        /*0088*/ 	.word	0xffffffff


	//   ....[20]....
        /*008c*/ 	.word	0xffffffff


	//   ....[21]....
        /*0090*/ 	.word	0xffffffff


	//   ....[22]....
        /*0094*/ 	.word	0xffffffff


	//   ....[23]....
        /*0098*/ 	.word	0xffffffff


	//   ....[24]....
        /*009c*/ 	.word	0xffffffff


	//   ....[25]....
        /*00a0*/ 	.word	0xffffffff


	//   ....[26]....
        /*00a4*/ 	.word	0xffffffff


	//   ....[27]....
        /*00a8*/ 	.word	0xffffffff


	//----- nvinfo : EIATTR_COOP_GROUP_INSTR_OFFSETS
	.align		4
.L_976:
        /*00ac*/ 	.byte	0x04, 0x28
        /*00ae*/ 	.short	(.L_978 - .L_977)


	//   ....[0]....
.L_977:
        /*00b0*/ 	.word	0x000182c0


	//   ....[1]....
        /*00b4*/ 	.word	0x000182f0


	//   ....[2]....
        /*00b8*/ 	.word	0x00018320


	//   ....[3]....
        /*00bc*/ 	.word	0x00018340


	//   ....[4]....
        /*00c0*/ 	.word	0x00018360


	//   ....[5]....
        /*00c4*/ 	.word	0x000187a0


	//   ....[6]....
        /*00c8*/ 	.word	0x000187c0


	//   ....[7]....
        /*00cc*/ 	.word	0x000187e0


	//   ....[8]....
        /*00d0*/ 	.word	0x00018800


	//   ....[9]....
        /*00d4*/ 	.word	0x00018820


	//   ....[10]....
        /*00d8*/ 	.word	0x00018950


	//   ....[11]....
        /*00dc*/ 	.word	0x000189a0


	//   ....[12]....
        /*00e0*/ 	.word	0x000189d0


	//   ....[13]....
        /*00e4*/ 	.word	0x000189e0


	//   ....[14]....
        /*00e8*/ 	.word	0x00018a60


	//   ....[15]....
        /*00ec*/ 	.word	0x00018ac0


	//   ....[16]....
        /*00f0*/ 	.word	0x00018b80


	//   ....[17]....
        /*00f4*/ 	.word	0x00018b90


	//   ....[18]....
        /*00f8*/ 	.word	0x00019960


	//   ....[19]....
        /*00fc*/ 	.word	0x000199d0


	//   ....[20]....
        /*0100*/ 	.word	0x00019a30


	//   ....[21]....
        /*0104*/ 	.word	0x00019a90


	//   ....[22]....
        /*0108*/ 	.word	0x00019af0


	//   ....[23]....
        /*010c*/ 	.word	0x00019f80


	//   ....[24]....
        /*0110*/ 	.word	0x00019fe0


	//   ....[25]....
        /*0114*/ 	.word	0x0001a040


	//   ....[26]....
        /*0118*/ 	.word	0x0001a0a0


	//   ....[27]....
        /*011c*/ 	.word	0x0001a110


	//----- nvinfo : EIATTR_EXIT_INSTR_OFFSETS
	.align		4
.L_978:
        /*0120*/ 	.byte	0x04, 0x1c
        /*0122*/ 	.short	(.L_980 - .L_979)


	//   ....[0]....
.L_979:
        /*0124*/ 	.word	0x00000e60


	//   ....[1]....
        /*0128*/ 	.word	0x00019910


	//----- nvinfo : EIATTR_MAX_THREADS
	.align		4
.L_980:
        /*012c*/ 	.byte	0x04, 0x05
        /*012e*/ 	.short	(.L_982 - .L_981)
.L_981:
        /*0130*/ 	.word	0x00000080
        /*0134*/ 	.word	0x00000001
        /*0138*/ 	.word	0x00000001


	//----- nvinfo : EIATTR_CRS_STACK_SIZE
	.align		4
.L_982:
        /*013c*/ 	.byte	0x04, 0x1e
        /*013e*/ 	.short	(.L_984 - .L_983)
.L_983:
        /*0140*/ 	.word	0x00000000
.L_984:


//--------------------- .nv.info._ZN10layer_norm31ln_parallel_residual_fwd_kernelINS_13Kernel_traitsIf13__nv_bfloat16S2_S2_fjLj4096ELj1ELj1ELj4ELj16ENS_18Kernel_traits_baseILj4096EfS2_S2_S2_fjLj128EEEEELb1ELb0ELb1EEEvNS_9FwdParamsE --------------------------
	.section	.nv.info._ZN10layer_norm31ln_parallel_residual_fwd_kernelINS_13Kernel_traitsIf13__nv_bfloat16S2_S2_fjLj4096ELj1ELj1ELj4ELj16ENS_18Kernel_traits_baseILj4096EfS2_S2_S2_fjLj128EEEEELb1ELb0ELb1EEEvNS_9FwdParamsE,"",@"SHT_CUDA_INFO"
	.sectionflags	@""
	.align	4


	//----- nvinfo : EIATTR_CUDA_API_VERSION
	.align		4
        /*0000*/ 	.byte	0x04, 0x37
        /*0002*/ 	.short	(.L_986 - .L_985)
.L_985:
        /*0004*/ 	.word	0x00000082


	//----- nvinfo : EIATTR_SW2861232_WAR
	.align		4
.L_986:
        /*0008*/ 	.byte	0x01, 0x35
	.zero		2


	//----- nvinfo : EIATTR_PARAM_CBANK
	.align		4
        /*000c*/ 	.byte	0x04, 0x0a
        /*000e*/ 	.short	(.L_988 - .L_987)
	.align		4
.L_987:
        /*0010*/ 	.word	index@(.nv.constant0._ZN10layer_norm31ln_parallel_residual_fwd_kernelINS_13Kernel_traitsIf13__nv_bfloat16S2_S2_fjLj4096ELj1ELj1ELj4ELj16ENS_18Kernel_traits_baseILj4096EfS2_S2_S2_fjLj128EEEEELb1ELb0ELb1EEEvNS_9FwdParamsE)
        /*0014*/ 	.short	0x0160
        /*0016*/ 	.short	0x00e8


	//----- nvinfo : EIATTR_CBANK_PARAM_SIZE
	.align		4
.L_988:
        /*0018*/ 	.byte	0x03, 0x19
        /*001a*/ 	.short	0x00e8


	//----- nvinfo : EIATTR_KPARAM_INFO
	.align		4
        /*001c*/ 	.byte	0x04, 0x17
        /*001e*/ 	.short	(.L_990 - .L_989)
.L_989:
        /*0020*/ 	.word	0x00000000
        /*0024*/ 	.short	0x0000
        /*0026*/ 	.short	0x0000
        /*0028*/ 	.byte	0x00, 0xf0, 0xa1, 0x03


	//----- nvinfo : EIATTR_MAXREG_COUNT
	.align		4
.L_990:
        /*002c*/ 	.byte	0x03, 0x1b
        /*002e*/ 	.short	0x00ff


	//----- nvinfo : EIATTR_NUM_BARRIERS
	.align		4
        /*0030*/ 	.byte	0x02, 0x4c
        /*0032*/ 	.byte	0x01
	.zero		1


	//----- nvinfo : EIATTR_MERCURY_ISA_VERSION
	.align		4
        /*0034*/ 	.byte	0x03, 0x5f
        /*0036*/ 	.short	0x0000


	//----- nvinfo : EIATTR_COOP_GROUP_MASK_REGIDS
	.align		4
        /*0038*/ 	.byte	0x04, 0x29
        /*003a*/ 	.short	(.L_992 - .L_991)


	//   ....[0]....
.L_991:
        /*003c*/ 	.word	0xffffffff


	//   ....[1]....
        /*0040*/ 	.word	0xffffffff


	//   ....[2]....
        /*0044*/ 	.word	0xffffffff


	//   ....[3]....
        /*0048*/ 	.word	0xffffffff


	//   ....[4]....
        /*004c*/ 	.word	0xffffffff


	//   ....[5]....
        /*0050*/ 	.word	0xffffffff


	//   ....[6]....
        /*0054*/ 	.word	0xffffffff


	//   ....[7]....
        /*0058*/ 	.word	0xffffffff


	//   ....[8]....
        /*005c*/ 	.word	0xffffffff


	//   ....[9]....
        /*0060*/ 	.word	0xffffffff


	//   ....[10]....
        /*0064*/ 	.word	0xffffffff


	//   ....[11]....
        /*0068*/ 	.word	0xffffffff


	//   ....[12]....
        /*006c*/ 	.word	0xffffffff


	//   ....[13]....
        /*0070*/ 	.word	0xffffffff


	//   ....[14]....
        /*0074*/ 	.word	0xffffffff


	//   ....[15]....
        /*0078*/ 	.word	0xffffffff


	//   ....[16]....
        /*007c*/ 	.word	0xffffffff


	//   ....[17]....
        /*0080*/ 	.word	0xffffffff


	//   ....[18]....
        /*0084*/ 	.word	0xffffffff


	//   ....[19]....
        /*0088*/ 	.word	0xffffffff


	//   ....[20]....
        /*008c*/ 	.word	0xffffffff


	//   ....[21]....
        /*0090*/ 	.word	0xffffffff


	//   ....[22]....
        /*0094*/ 	.word	0xffffffff


	//   ....[23]....
        /*0098*/ 	.word	0xffffffff


	//   ....[24]....
        /*009c*/ 	.word	0xffffffff


	//   ....[25]....
        /*00a0*/ 	.word	0xffffffff


	//   ....[26]....
        /*00a4*/ 	.word	0xffffffff


	//   ....[27]....
        /*00a8*/ 	.word	0xffffffff


	//----- nvinfo : EIATTR_COOP_GROUP_INSTR_OFFSETS
	.align		4
.L_992:
        /*00ac*/ 	.byte	0x04, 0x28
        /*00ae*/ 	.short	(.L_994 - .L_993)


	//   ....[0]....
.L_993:
        /*00b0*/ 	.word	0x00017c30


	//   ....[1]....
        /*00b4*/ 	.word	0x00017c60


	//   ....[2]....
        /*00b8*/ 	.word	0x00017c80


	//   ....[3]....
        /*00bc*/ 	.word	0x00017ca0


	//   ....[4]....
        /*00c0*/ 	.word	0x00017cc0


	//   ....[5]....
        /*00c4*/ 	.word	0x000180f0


	//   ....[6]....
        /*00c8*/ 	.word	0x00018110


	//   ....[7]....
        /*00cc*/ 	.word	0x00018130


	//   ....[8]....
        /*00d0*/ 	.word	0x00018150


	//   ....[9]....
        /*00d4*/ 	.word	0x00018170


	//   ....[10]....
        /*00d8*/ 	.word	0x00018270


	//   ....[11]....
        /*00dc*/ 	.word	0x000182c0


	//   ....[12]....
        /*00e0*/ 	.word	0x000182e0


	//   ....[13]....
        /*00e4*/ 	.word	0x000182f0


	//   ....[14]....
        /*00e8*/ 	.word	0x00018380


	//   ....[15]....
        /*00ec*/ 	.word	0x000183e0


	//   ....[16]....
        /*00f0*/ 	.word	0x00018490


	//   ....[17]....
        /*00f4*/ 	.word	0x000184d0


	//   ....[18]....
        /*00f8*/ 	.word	0x00019210


	//   ....[19]....
        /*00fc*/ 	.word	0x00019280


	//   ....[20]....
        /*0100*/ 	.word	0x000192e0


	//   ....[21]....
        /*0104*/ 	.word	0x00019340


	//   ....[22]....
        /*0108*/ 	.word	0x000193a0


	//   ....[23]....
        /*010c*/ 	.word	0x00019810


	//   ....[24]....
        /*0110*/ 	.word	0x00019870


	//   ....[25]....
        /*0114*/ 	.word	0x000198d0


	//   ....[26]....
        /*0118*/ 	.word	0x00019930


	//   ....[27]....
        /*011c*/ 	.word	0x00019990


	//----- nvinfo : EIATTR_EXIT_INSTR_OFFSETS
	.align		4
.L_994:
        /*0120*/ 	.byte	0x04, 0x1c
        /*0122*/ 	.short	(.L_996 - .L_995)


	//   ....[0]....
.L_995:
        /*0124*/ 	.word	0x00000500


	//   ....[1]....
        /*0128*/ 	.word	0x000191c0


	//----- nvinfo : EIATTR_MAX_THREADS
	.align		4
.L_996:
        /*012c*/ 	.byte	0x04, 0x05
        /*012e*/ 	.short	(.L_998 - .L_997)
.L_997:
        /*0130*/ 	.word	0x00000080
        /*0134*/ 	.word	0x00000001
        /*0138*/ 	.word	0x00000001


	//----- nvinfo : EIATTR_CRS_STACK_SIZE
	.align		4
.L_998:
        /*013c*/ 	.byte	0x04, 0x1e
        /*013e*/ 	.short	(.L_1000 - .L_999)
.L_999:
        /*0140*/ 	.word	0x00000000
.L_1000:


//--------------------- .nv.info._ZN10layer_norm31ln_parallel_residual_fwd_kernelINS_13Kernel_traitsIf13__nv_bfloat16S2_S2_fjLj4096ELj1ELj1ELj4ELj16ENS_18Kernel_traits_baseILj4096EfS2_S2_S2_fjLj128EEEEELb1ELb1ELb0EEEvNS_9FwdParamsE --------------------------
	.section	.nv.info._ZN10layer_norm31ln_parallel_residual_fwd_kernelINS_13Kernel_traitsIf13__nv_bfloat16S2_S2_fjLj4096ELj1ELj1ELj4ELj16ENS_18Kernel_traits_baseILj4096EfS2_S2_S2_fjLj128EEEEELb1ELb1ELb0EEEvNS_9FwdParamsE,"",@"SHT_CUDA_INFO"
	.sectionflags	@""
	.align	4


	//----- nvinfo : EIATTR_CUDA_API_VERSION
	.align		4
        /*0000*/ 	.byte	0x04, 0x37
        /*0002*/ 	.short	(.L_1002 - .L_1001)
.L_1001:
        /*0004*/ 	.word	0x00000082


	//----- nvinfo : EIATTR_SW2861232_WAR
	.align		4
.L_1002:
        /*0008*/ 	.byte	0x01, 0x35
	.zero		2


	//----- nvinfo : EIATTR_PARAM_CBANK
	.align		4
        /*000c*/ 	.byte	0x04, 0x0a
        /*000e*/ 	.short	(.L_1004 - .L_1003)
	.align		4
.L_1003:
        /*0010*/ 	.word	index@(.nv.constant0._ZN10layer_norm31ln_parallel_residual_fwd_kernelINS_13Kernel_traitsIf13__nv_bfloat16S2_S2_fjLj4096ELj1ELj1ELj4ELj16ENS_18Kernel_traits_baseILj4096EfS2_S2_S2_fjLj128EEEEELb1ELb1ELb0EEEvNS_9FwdParamsE)
        /*0014*/ 	.short	0x0160
        /*0016*/ 	.short	0x00e8


	//----- nvinfo : EIATTR_CBANK_PARAM_SIZE
	.align		4
.L_1004:
        /*0018*/ 	.byte	0x03, 0x19
        /*001a*/ 	.short	0x00e8


	//----- nvinfo : EIATTR_KPARAM_INFO
	.align		4
        /*001c*/ 	.byte	0x04, 0x17
        /*001e*/ 	.short	(.L_1006 - .L_1005)
.L_1005:
        /*0020*/ 	.word	0x00000000
        /*0024*/ 	.short	0x0000
        /*0026*/ 	.short	0x0000
        /*0028*/ 	.byte	0x00, 0xf0, 0xa1, 0x03


	//----- nvinfo : EIATTR_MAXREG_COUNT
	.align		4
.L_1006:
        /*002c*/ 	.byte	0x03, 0x1b
        /*002e*/ 	.short	0x00ff


	//----- nvinfo : EIATTR_NUM_BARRIERS
	.align		4
        /*0030*/ 	.byte	0x02, 0x4c
        /*0032*/ 	.byte	0x01
	.zero		1


	//----- nvinfo : EIATTR_MERCURY_ISA_VERSION
	.align		4
        /*0034*/ 	.byte	0x03, 0x5f
        /*0036*/ 	.short	0x0000


	//----- nvinfo : EIATTR_COOP_GROUP_MASK_REGIDS
	.align		4
        /*0038*/ 	.byte	0x04, 0x29
        /*003a*/ 	.short	(.L_1008 - .L_1007)


	//   ....[0]....
.L_1007:
        /*003c*/ 	.word	0xffffffff


	//   ....[1]....
        /*0040*/ 	.word	0xffffffff


	//   ....[2]....
        /*0044*/ 	.word	0xffffffff


	//   ....[3]....
        /*0048*/ 	.word	0xffffffff


	//   ....[4]....
        /*004c*/ 	.word	0xffffffff


	//   ....[5]....
        /*0050*/ 	.word	0xffffffff


	//   ....[6]....
        /*0054*/ 	.word	0xffffffff


	//   ....[7]....
        /*0058*/ 	.word	0xffffffff


	//   ....[8]....
        /*005c*/ 	.word	0xffffffff


	//   ....[9]....
        /*0060*/ 	.word	0xffffffff


	//   ....[10]....
        /*0064*/ 	.word	0xffffffff


	//   ....[11]....
        /*0068*/ 	.word	0xffffffff


	//   ....[12]....
        /*006c*/ 	.word	0xffffffff


	//   ....[13]....
        /*0070*/ 	.word	0xffffffff


	//   ....[14]....
        /*0074*/ 	.word	0xffffffff


	//   ....[15]....
        /*0078*/ 	.word	0xffffffff


	//   ....[16]....
        /*007c*/ 	.word	0xffffffff


	//   ....[17]....
        /*0080*/ 	.word	0xffffffff


	//   ....[18]....
        /*0084*/ 	.word	0xffffffff


	//   ....[19]....
        /*0088*/ 	.word	0xffffffff


	//   ....[20]....
        /*008c*/ 	.word	0xffffffff


	//   ....[21]....
        /*0090*/ 	.word	0xffffffff


	//   ....[22]....
        /*0094*/ 	.word	0xffffffff


	//   ....[23]....
        /*0098*/ 	.word	0xffffffff


	//   ....[24]....
        /*009c*/ 	.word	0xffffffff


	//   ....[25]....
        /*00a0*/ 	.word	0xffffffff


	//   ....[26]....
        /*00a4*/ 	.word	0xffffffff


	//   ....[27]....
        /*00a8*/ 	.word	0xffffffff


	//----- nvinfo : EIATTR_COOP_GROUP_INSTR_OFFSETS
	.align		4
.L_1008:
        /*00ac*/ 	.byte	0x04, 0x28
        /*00ae*/ 	.short	(.L_1010 - .L_1009)


	//   ....[0]....
.L_1009:
        /*00b0*/ 	.word	0x00018280


	//   ....[1]....
        /*00b4*/ 	.word	0x000182b0


	//   ....[2]....
        /*00b8*/ 	.word	0x000182e0


	//   ....[3]....
        /*00bc*/ 	.word	0x00018300


	//   ....[4]....
        /*00c0*/ 	.word	0x00018320


	//   ....[5]....
        /*00c4*/ 	.word	0x00018760


	//   ....[6]....
        /*00c8*/ 	.word	0x00018780


	//   ....[7]....
        /*00cc*/ 	.word	0x000187a0


	//   ....[8]....
        /*00d0*/ 	.word	0x000187c0


	//   ....[9]....
        /*00d4*/ 	.word	0x000187e0


	//   ....[10]....
        /*00d8*/ 	.word	0x00018910


	//   ....[11]....
        /*00dc*/ 	.word	0x00018970


	//   ....[12]....
        /*00e0*/ 	.word	0x000189a0


	//   ....[13]....
        /*00e4*/ 	.word	0x000189b0


	//   ....[14]....
        /*00e8*/ 	.word	0x00018a30


	//   ....[15]....
        /*00ec*/ 	.word	0x00018aa0


	//   ....[16]....
        /*00f0*/ 	.word	0x00018b50


	//   ....[17]....
        /*00f4*/ 	.word	0x00018b60


	//   ....[18]....
        /*00f8*/ 	.word	0x000195b0


	//   ....[19]....
        /*00fc*/ 	.word	0x00019620


	//   ....[20]....
        /*0100*/ 	.word	0x00019680


	//   ....[21]....
        /*0104*/ 	.word	0x000196e0


	//   ....[22]....
        /*0108*/ 	.word	0x00019740


	//   ....[23]....
        /*010c*/ 	.word	0x00019bd0


	//   ....[24]....
        /*0110*/ 	.word	0x00019c30


	//   ....[25]....
        /*0114*/ 	.word	0x00019c90


	//   ....[26]....
        /*0118*/ 	.word	0x00019cf0


	//   ....[27]....
        /*011c*/ 	.word	0x00019d60


	//----- nvinfo : EIATTR_EXIT_INSTR_OFFSETS
	.align		4
.L_1010:
        /*0120*/ 	.byte	0x04, 0x1c
        /*0122*/ 	.short	(.L_1012 - .L_1011)


	//   ....[0]....
.L_1011:
        /*0124*/ 	.word	0x00000a50


	//   ....[1]....
        /*0128*/ 	.word	0x00019550


	//----- nvinfo : EIATTR_MAX_THREADS
	.align		4
.L_1012:
        /*012c*/ 	.byte	0x04, 0x05
        /*012e*/ 	.short	(.L_1014 - .L_1013)
.L_1013:
        /*0130*/ 	.word	0x00000080
        /*0134*/ 	.word	0x00000001
        /*0138*/ 	.word	0x00000001


	//----- nvinfo : EIATTR_CRS_STACK_SIZE
	.align		4
.L_1014:
        /*013c*/ 	.byte	0x04, 0x1e
        /*013e*/ 	.short	(.L_1016 - .L_1015)
.L_1015:
        /*0140*/ 	.word	0x00000000
.L_1016:


//--------------------- .nv.info._ZN10layer_norm31ln_parallel_residual_fwd_kernelINS_13Kernel_traitsIf13__nv_bfloat16S2_S2_fjLj4096ELj1ELj1ELj4ELj16ENS_18Kernel_traits_baseILj4096EfS2_S2_S2_fjLj128EEEEELb1ELb1ELb1EEEvNS_9FwdParamsE --------------------------
	.section	.nv.info._ZN10layer_norm31ln_parallel_residual_fwd_kernelINS_13Kernel_traitsIf13__nv_bfloat16S2_S2_fjLj4096ELj1ELj1ELj4ELj16ENS_18Kernel_traits_baseILj4096EfS2_S2_S2_fjLj128EEEEELb1ELb1ELb1EEEvNS_9FwdParamsE,"",@"SHT_CUDA_INFO"
	.sectionflags	@""
	.align	4


	//----- nvinfo : EIATTR_CUDA_API_VERSION
	.align		4
        /*0000*/ 	.byte	0x04, 0x37
        /*0002*/ 	.short	(.L_1018 - .L_1017)
.L_1017:
        /*0004*/ 	.word	0x00000082


	//----- nvinfo : EIATTR_SW2861232_WAR
	.align		4
.L_1018:
        /*0008*/ 	.byte	0x01, 0x35
	.zero		2


	//----- nvinfo : EIATTR_PARAM_CBANK
	.align		4
        /*000c*/ 	.byte	0x04, 0x0a
        /*000e*/ 	.short	(.L_1020 - .L_1019)
	.align		4
.L_1019:
        /*0010*/ 	.word	index@(.nv.constant0._ZN10layer_norm31ln_parallel_residual_fwd_kernelINS_13Kernel_traitsIf13__nv_bfloat16S2_S2_fjLj4096ELj1ELj1ELj4ELj16ENS_18Kernel_traits_baseILj4096EfS2_S2_S2_fjLj128EEEEELb1ELb1ELb1EEEvNS_9FwdParamsE)
        /*0014*/ 	.short	0x0160
        /*0016*/ 	.short	0x00e8


	//----- nvinfo : EIATTR_CBANK_PARAM_SIZE
	.align		4
.L_1020:
        /*0018*/ 	.byte	0x03, 0x19
        /*001a*/ 	.short	0x00e8


	//----- nvinfo : EIATTR_KPARAM_INFO
	.align		4
        /*001c*/ 	.byte	0x04, 0x17
        /*001e*/ 	.short	(.L_1022 - .L_1021)
.L_1021:
        /*0020*/ 	.word	0x00000000
        /*0024*/ 	.short	0x0000
        /*0026*/ 	.short	0x0000
        /*0028*/ 	.byte	0x00, 0xf0, 0xa1, 0x03


	//----- nvinfo : EIATTR_MAXREG_COUNT
	.align		4
.L_1022:
        /*002c*/ 	.byte	0x03, 0x1b
        /*002e*/ 	.short	0x00ff


	//----- nvinfo : EIATTR_NUM_BARRIERS
	.align		4
        /*0030*/ 	.byte	0x02, 0x4c
        /*0032*/ 	.byte	0x01
	.zero		1


	//----- nvinfo : EIATTR_MERCURY_ISA_VERSION
	.align		4
        /*0034*/ 	.byte	0x03, 0x5f
        /*0036*/ 	.short	0x0000


	//----- nvinfo : EIATTR_COOP_GROUP_MASK_REGIDS
	.align		4
        /*0038*/ 	.byte	0x04, 0x29
        /*003a*/ 	.short	(.L_1024 - .L_1023)


	//   ....[0]....
.L_1023:
        /*003c*/ 	.word	0xffffffff


	//   ....[1]....
        /*0040*/ 	.word	0xffffffff


	//   ....[2]....
        /*0044*/ 	.word	0xffffffff


	//   ....[3]....
        /*0048*/ 	.word	0xffffffff


	//   ....[4]....
        /*004c*/ 	.word	0xffffffff


	//   ....[5]....
        /*0050*/ 	.word	0xffffffff


	//   ....[6]....
        /*0054*/ 	.word	0xffffffff


	//   ....[7]....
        /*0058*/ 	.word	0xffffffff


	//   ....[8]....
        /*005c*/ 	.word	0xffffffff


	//   ....[9]....
        /*0060*/ 	.word	0xffffffff


	//   ....[10]....
        /*0064*/ 	.word	0xffffffff


	//   ....[11]....
        /*0068*/ 	.word	0xffffffff


	//   ....[12]....
        /*006c*/ 	.word	0xffffffff


	//   ....[13]....
        /*0070*/ 	.word	0xffffffff


	//   ....[14]....
        /*0074*/ 	.word	0xffffffff


	//   ....[15]....
        /*0078*/ 	.word	0xffffffff


	//   ....[16]....
        /*007c*/ 	.word	0xffffffff


	//   ....[17]....
        /*0080*/ 	.word	0xffffffff


	//   ....[18]....
        /*0084*/ 	.word	0xffffffff


	//   ....[19]....
        /*0088*/ 	.word	0xffffffff


	//   ....[20]....
        /*008c*/ 	.word	0xffffffff


	//   ....[21]....
        /*0090*/ 	.word	0xffffffff


	//   ....[22]....
        /*0094*/ 	.word	0xffffffff


	//   ....[23]....
        /*0098*/ 	.word	0xffffffff


	//   ....[24]....
        /*009c*/ 	.word	0xffffffff


	//   ....[25]....
        /*00a0*/ 	.word	0xffffffff


	//   ....[26]....
        /*00a4*/ 	.word	0xffffffff


	//   ....[27]....
        /*00a8*/ 	.word	0xffffffff


	//----- nvinfo : EIATTR_COOP_GROUP_INSTR_OFFSETS
	.align		4
.L_1024:
        /*00ac*/ 	.byte	0x04, 0x28
        /*00ae*/ 	.short	(.L_1026 - .L_1025)


	//   ....[0]....
.L_1025:
        /*00b0*/ 	.word	0x00017420


	//   ....[1]....
        /*00b4*/ 	.word	0x00017450


	//   ....[2]....
        /*00b8*/ 	.word	0x00017470


	//   ....[3]....
        /*00bc*/ 	.word	0x00017490


	//   ....[4]....
        /*00c0*/ 	.word	0x000174b0


	//   ....[5]....
        /*00c4*/ 	.word	0x000178e0


	//   ....[6]....
        /*00c8*/ 	.word	0x00017900


	//   ....[7]....
        /*00cc*/ 	.word	0x00017920


	//   ....[8]....
        /*00d0*/ 	.word	0x00017940


	//   ....[9]....
        /*00d4*/ 	.word	0x00017960


	//   ....[10]....
        /*00d8*/ 	.word	0x00017a70


	//   ....[11]....
        /*00dc*/ 	.word	0x00017ac0


	//   ....[12]....
        /*00e0*/ 	.word	0x00017af0


	//   ....[13]....
        /*00e4*/ 	.word	0x00017b00


	//   ....[14]....
        /*00e8*/ 	.word	0x00017b80


	//   ....[15]....
        /*00ec*/ 	.word	0x00017be0


	//   ....[16]....
        /*00f0*/ 	.word	0x00017c90


	//   ....[17]....
        /*00f4*/ 	.word	0x00017cc0


	//   ....[18]....
        /*00f8*/ 	.word	0x000185f0


	//   ....[19]....
        /*00fc*/ 	.word	0x00018660


	//   ....[20]....
        /*0100*/ 	.word	0x000186c0


	//   ....[21]....
        /*0104*/ 	.word	0x00018720


	//   ....[22]....
        /*0108*/ 	.word	0x00018780


	//   ....[23]....
        /*010c*/ 	.word	0x00018bf0


	//   ....[24]....
        /*0110*/ 	.word	0x00018c50


	//   ....[25]....
        /*0114*/ 	.word	0x00018cb0


	//   ....[26]....
        /*0118*/ 	.word	0x00018d10


	//   ....[27]....
        /*011c*/ 	.word	0x00018d70


	//----- nvinfo : EIATTR_EXIT_INSTR_OFFSETS
	.align		4
.L_1026:
        /*0120*/ 	.byte	0x04, 0x1c
        /*0122*/ 	.short	(.L_1028 - .L_1027)


	//   ....[0]....
.L_1027:
        /*0124*/ 	.word	0x000006c0


	//   ....[1]....
        /*0128*/ 	.word	0x000185a0


	//----- nvinfo : EIATTR_MAX_THREADS
	.align		4
.L_1028:
        /*012c*/ 	.byte	0x04, 0x05
        /*012e*/ 	.short	(.L_1030 - .L_1029)
.L_1029:
        /*0130*/ 	.word	0x00000080
        /*0134*/ 	.word	0x00000001
        /*0138*/ 	.word	0x00000001


	//----- nvinfo : EIATTR_CRS_STACK_SIZE
	.align		4
.L_1030:
        /*013c*/ 	.byte	0x04, 0x1e
        /*013e*/ 	.short	(.L_1032 - .L_1031)
.L_1031:
        /*0140*/ 	.word	0x00000000
.L_1032:


//--------------------- .nv.info._ZN10layer_norm31ln_parallel_residual_fwd_kernelINS_13Kernel_traitsI13__nv_bfloat16S2_fS2_fjLj4096ELj1ELj1ELj4ELj16ENS_18Kernel_traits_baseILj4096ES2_S2_fS2_fjLj128EEEEELb0ELb0ELb0EEEvNS_9FwdParamsE --------------------------
	.section	.nv.info._ZN10layer_norm31ln_parallel_residual_fwd_kernelINS_13Kernel_traitsI13__nv_bfloat16S2_fS2_fjLj4096ELj1ELj1ELj4ELj16ENS_18Kernel_traits_baseILj4096ES2_S2_fS2_fjLj128EEEEELb0ELb0ELb0EEEvNS_9FwdParamsE,"",@"SHT_CUDA_INFO"
	.sectionflags	@""
	.align	4


	//----- nvinfo : EIATTR_CUDA_API_VERSION
	.align		4
        /*0000*/ 	.byte	0x04, 0x37
        /*0002*/ 	.short	(.L_1034 - .L_1033)
.L_1033:
        /*0004*/ 	.word	0x00000082


	//----- nvinfo : EIATTR_SW2861232_WAR
	.align		4
.L_1034:
        /*0008*/ 	.byte	0x01, 0x35
	.zero		2


	//----- nvinfo : EIATTR_PARAM_CBANK
	.align		4
        /*000c*/ 	.byte	0x04, 0x0a
        /*000e*/ 	.short	(.L_1036 - .L_1035)
	.align		4
.L_1035:
        /*0010*/ 	.word	index@(.nv.constant0._ZN10layer_norm31ln_parallel_residual_fwd_kernelINS_13Kernel_traitsI13__nv_bfloat16S2_fS2_fjLj4096ELj1ELj1ELj4ELj16ENS_18Kernel_traits_baseILj4096ES2_S2_fS2_fjLj128EEEEELb0ELb0ELb0EEEvNS_9FwdParamsE)
        /*0014*/ 	.short	0x0160
        /*0016*/ 	.short	0x00e8


	//----- nvinfo : EIATTR_CBANK_PARAM_SIZE
	.align		4
.L_1036:
        /*0018*/ 	.byte	0x03, 0x19
        /*001a*/ 	.short	0x00e8


	//----- nvinfo : EIATTR_KPARAM_INFO
	.align		4
        /*001c*/ 	.byte	0x04, 0x17
        /*001e*/ 	.short	(.L_1038 - .L_1037)
.L_1037:
        /*0020*/ 	.word	0x00000000
        /*0024*/ 	.short	0x0000
        /*0026*/ 	.short	0x0000
        /*0028*/ 	.byte	0x00, 0xf0, 0xa1, 0x03


	//----- nvinfo : EIATTR_MAXREG_COUNT
	.align		4
.L_1038:
        /*002c*/ 	.byte	0x03, 0x1b
        /*002e*/ 	.short	0x00ff


	//----- nvinfo : EIATTR_NUM_BARRIERS
	.align		4
        /*0030*/ 	.byte	0x02, 0x4c
        /*0032*/ 	.byte	0x01
	.zero		1


	//----- nvinfo : EIATTR_MERCURY_ISA_VERSION
	.align		4
        /*0034*/ 	.byte	0x03, 0x5f
        /*0036*/ 	.short	0x0000


	//----- nvinfo : EIATTR_COOP_GROUP_MASK_REGIDS
	.align		4
        /*0038*/ 	.byte	0x04, 0x29
        /*003a*/ 	.short	(.L_1040 - .L_1039)


	//   ....[0]....
.L_1039:
        /*003c*/ 	.word	0xffffffff


	//   ....[1]....
        /*0040*/ 	.word	0xffffffff


	//   ....[2]....
        /*0044*/ 	.word	0xffffffff


	//   ....[3]....
        /*0048*/ 	.word	0xffffffff


	//   ....[4]....
        /*004c*/ 	.word	0xffffffff


	//   ....[5]....
        /*0050*/ 	.word	0xffffffff


	//   ....[6]....
        /*0054*/ 	.word	0xffffffff


	//   ....[7]....
        /*0058*/ 	.word	0xffffffff


	//   ....[8]....
        /*005c*/ 	.word	0xffffffff


	//   ....[9]....
        /*0060*/ 	.word	0xffffffff


	//   ....[10]....
        /*0064*/ 	.word	0xffffffff


	//   ....[11]....
        /*0068*/ 	.word	0xffffffff


	//   ....[12]....
        /*006c*/ 	.word	0xffffffff


	//   ....[13]....
        /*0070*/ 	.word	0xffffffff


	//   ....[14]....
        /*0074*/ 	.word	0xffffffff


	//   ....[15]....
        /*0078*/ 	.word	0xffffffff


	//   ....[16]....
        /*007c*/ 	.word	0xffffffff


	//   ....[17]....
        /*0080*/ 	.word	0xffffffff


	//   ....[18]....
        /*0084*/ 	.word	0xffffffff


	//   ....[19]....
        /*0088*/ 	.word	0xffffffff


	//   ....[20]....
        /*008c*/ 	.word	0xffffffff


	//   ....[21]....
        /*0090*/ 	.word	0xffffffff


	//   ....[22]....
        /*0094*/ 	.word	0xffffffff


	//   ....[23]....
        /*0098*/ 	.word	0xffffffff


	//   ....[24]....
        /*009c*/ 	.word	0xffffffff


	//   ....[25]....
        /*00a0*/ 	.word	0xffffffff


	//   ....[26]....
        /*00a4*/ 	.word	0xffffffff


	//   ....[27]....
        /*00a8*/ 	.word	0xffffffff


	//----- nvinfo : EIATTR_COOP_GROUP_INSTR_OFFSETS
	.align		4
.L_1040:
        /*00ac*/ 	.byte	0x04, 0x28
        /*00ae*/ 	.short	(.L_1042 - .L_1041)


	//   ....[0]....
.L_1041:
        /*00b0*/ 	.word	0x000029b0


	//   ....[1]....
        /*00b4*/ 	.word	0x000029e0


	//   ....[2]....
        /*00b8*/ 	.word	0x00002a00


	//   ....[3]....
        /*00bc*/ 	.word	0x00002a20


	//   ....[4]....
        /*00c0*/ 	.word	0x00002a40


	//   ....[5]....
        /*00c4*/ 	.word	0x00002e80


	//   ....[6]....
        /*00c8*/ 	.word	0x00002ea0


	//   ....[7]....
        /*00cc*/ 	.word	0x00002ec0


	//   ....[8]....
        /*00d0*/ 	.word	0x00002ee0


	//   ....[9]....
        /*00d4*/ 	.word	0x00002f00


	//   ....[10]....
        /*00d8*/ 	.word	0x00003020


	//   ....[11]....
        /*00dc*/ 	.word	0x00003080


	//   ....[12]....
        /*00e0*/ 	.word	0x000030b0


	//   ....[13]....
        /*00e4*/ 	.word	0x000030c0


	//   ....[14]....
        /*00e8*/ 	.word	0x00003150


	//   ....[15]....
        /*00ec*/ 	.word	0x000031a0


	//   ....[16]....
        /*00f0*/ 	.word	0x00003260


	//   ....[17]....
        /*00f4*/ 	.word	0x00003270


	//   ....[18]....
        /*00f8*/ 	.word	0x00004000


	//   ....[19]....
        /*00fc*/ 	.word	0x00004070


	//   ....[20]....
        /*0100*/ 	.word	0x000040d0


	//   ....[21]....
        /*0104*/ 	.word	0x00004130


	//   ....[22]....
        /*0108*/ 	.word	0x00004190


	//   ....[23]....
        /*010c*/ 	.word	0x00004610


	//   ....[24]....
        /*0110*/ 	.word	0x00004670


	//   ....[25]....
        /*0114*/ 	.word	0x000046d0


	//   ....[26]....
        /*0118*/ 	.word	0x00004730


	//   ....[27]....
        /*011c*/ 	.word	0x000047a0


	//----- nvinfo : EIATTR_EXIT_INSTR_OFFSETS
	.align		4
.L_1042:
        /*0120*/ 	.byte	0x04, 0x1c
        /*0122*/ 	.short	(.L_1044 - .L_1043)


	//   ....[0]....
.L_1043:
        /*0124*/ 	.word	0x00000770


	//   ....[1]....
        /*0128*/ 	.word	0x00003fb0


	//----- nvinfo : EIATTR_MAX_THREADS
	.align		4
.L_1044:
        /*012c*/ 	.byte	0x04, 0x05
        /*012e*/ 	.short	(.L_1046 - .L_1045)
.L_1045:
        /*0130*/ 	.word	0x00000080
        /*0134*/ 	.word	0x00000001
        /*0138*/ 	.word	0x00000001


	//----- nvinfo : EIATTR_CRS_STACK_SIZE
	.align		4
.L_1046:
        /*013c*/ 	.byte	0x04, 0x1e
        /*013e*/ 	.short	(.L_1048 - .L_1047)
.L_1047:
        /*0140*/ 	.word	0x00000000
.L_1048:


//--------------------- .nv.info._ZN10layer_norm31ln_parallel_residual_fwd_kernelINS_13Kernel_traitsI13__nv_bfloat16S2_fS2_fjLj4096ELj1ELj1ELj4ELj16ENS_18Kernel_traits_baseILj4096ES2_S2_fS2_fjLj128EEEEELb0ELb0ELb1EEEvNS_9FwdParamsE --------------------------
	.section	.nv.info._ZN10layer_norm31ln_parallel_residual_fwd_kernelINS_13Kernel_traitsI13__nv_bfloat16S2_fS2_fjLj4096ELj1ELj1ELj4ELj16ENS_18Kernel_traits_baseILj4096ES2_S2_fS2_fjLj128EEEEELb0ELb0ELb1EEEvNS_9FwdParamsE,"",@"SHT_CUDA_INFO"
	.sectionflags	@""
	.align	4


	//----- nvinfo : EIATTR_CUDA_API_VERSION
	.align		4
        /*0000*/ 	.byte	0x04, 0x37
        /*0002*/ 	.short	(.L_1050 - .L_1049)
.L_1049:
        /*0004*/ 	.word	0x00000082


	//----- nvinfo : EIATTR_SW2861232_WAR
	.align		4
.L_1050:
        /*0008*/ 	.byte	0x01, 0x35
	.zero		2


	//----- nvinfo : EIATTR_PARAM_CBANK
	.align		4
        /*000c*/ 	.byte	0x04, 0x0a
        /*000e*/ 	.short	(.L_1052 - .L_1051)
	.align		4
.L_1051:
        /*0010*/ 	.word	index@(.nv.constant0._ZN10layer_norm31ln_parallel_residual_fwd_kernelINS_13Kernel_traitsI13__nv_bfloat16S2_fS2_fjLj4096ELj1ELj1ELj4ELj16ENS_18Kernel_traits_baseILj4096ES2_S2_fS2_fjLj128EEEEELb0ELb0ELb1EEEvNS_9FwdParamsE)
        /*0014*/ 	.short	0x0160
        /*0016*/ 	.short	0x00e8


	//----- nvinfo : EIATTR_CBANK_PARAM_SIZE
	.align		4
.L_1052:
        /*0018*/ 	.byte	0x03, 0x19
        /*001a*/ 	.short	0x00e8


	//----- nvinfo : EIATTR_KPARAM_INFO
	.align		4
        /*001c*/ 	.byte	0x04, 0x17
        /*001e*/ 	.short	(.L_1054 - .L_1053)
.L_1053:
        /*0020*/ 	.word	0x00000000
        /*0024*/ 	.short	0x0000
        /*0026*/ 	.short	0x0000
        /*0028*/ 	.byte	0x00, 0xf0, 0xa1, 0x03


	//----- nvinfo : EIATTR_MAXREG_COUNT
	.align		4
.L_1054:
        /*002c*/ 	.byte	0x03, 0x1b
        /*002e*/ 	.short	0x00ff


	//----- nvinfo : EIATTR_NUM_BARRIERS
	.align		4
        /*0030*/ 	.byte	0x02, 0x4c
        /*0032*/ 	.byte	0x01
	.zero		1


	//----- nvinfo : EIATTR_MERCURY_ISA_VERSION
	.align		4
        /*0034*/ 	.byte	0x03, 0x5f
        /*0036*/ 	.short	0x0000


	//----- nvinfo : EIATTR_COOP_GROUP_MASK_REGIDS
	.align		4
        /*0038*/ 	.byte	0x04, 0x29
        /*003a*/ 	.short	(.L_1056 - .L_1055)


	//   ....[0]....
.L_1055:
        /*003c*/ 	.word	0xffffffff


	//   ....[1]....
        /*0040*/ 	.word	0xffffffff


	//   ....[2]....
        /*0044*/ 	.word	0xffffffff


	//   ....[3]....
        /*0048*/ 	.word	0xffffffff


	//   ....[4]....
        /*004c*/ 	.word	0xffffffff


	//   ....[5]....
        /*0050*/ 	.word	0xffffffff


	//   ....[6]....
        /*0054*/ 	.word	0xffffffff


	//   ....[7]....
        /*0058*/ 	.word	0xffffffff


	//   ....[8]....
        /*005c*/ 	.word	0xffffffff


	//   ....[9]....
        /*0060*/ 	.word	0xffffffff


	//   ....[10]....
        /*0064*/ 	.word	0xffffffff


	//   ....[11]....
        /*0068*/ 	.word	0xffffffff


	//   ....[12]....
        /*006c*/ 	.word	0xffffffff


	//   ....[13]....
        /*0070*/ 	.word	0xffffffff


	//   ....[14]....
        /*0074*/ 	.word	0xffffffff


	//   ....[15]....
        /*0078*/ 	.word	0xffffffff


	//   ....[16]....
        /*007c*/ 	.word	0xffffffff


	//   ....[17]....
        /*0080*/ 	.word	0xffffffff


	//   ....[18]....
        /*0084*/ 	.word	0xffffffff


	//   ....[19]....
        /*0088*/ 	.word	0xffffffff


	//   ....[20]....
        /*008c*/ 	.word	0xffffffff


	//   ....[21]....
        /*0090*/ 	.word	0xffffffff


	//   ....[22]....
        /*0094*/ 	.word	0xffffffff


	//   ....[23]....
        /*0098*/ 	.word	0xffffffff


	//   ....[24]....
        /*009c*/ 	.word	0xffffffff


	//   ....[25]....
        /*00a0*/ 	.word	0xffffffff


	//   ....[26]....
        /*00a4*/ 	.word	0xffffffff


	//   ....[27]....
        /*00a8*/ 	.word	0xffffffff


	//----- nvinfo : EIATTR_COOP_GROUP_INSTR_OFFSETS
	.align		4
.L_1056:
        /*00ac*/ 	.byte	0x04, 0x28
        /*00ae*/ 	.short	(.L_1058 - .L_1057)


	//   ....[0]....
.L_1057:
        /*00b0*/ 	.word	0x000020e0


	//   ....[1]....
        /*00b4*/ 	.word	0x00002110


	//   ....[2]....
        /*00b8*/ 	.word	0x00002130


	//   ....[3]....
        /*00bc*/ 	.word	0x00002150


	//   ....[4]....
        /*00c0*/ 	.word	0x00002170


	//   ....[5]....
        /*00c4*/ 	.word	0x000025a0


	//   ....[6]....
        /*00c8*/ 	.word	0x000025c0


	//   ....[7]....
        /*00cc*/ 	.word	0x000025e0


	//   ....[8]....
        /*00d0*/ 	.word	0x00002600


	//   ....[9]....
        /*00d4*/ 	.word	0x00002620


	//   ....[10]....
        /*00d8*/ 	.word	0x000026f0


	//   ....[11]....
        /*00dc*/ 	.word	0x00002750


	//   ....[12]....
        /*00e0*/ 	.word	0x00002790


	//   ....[13]....
        /*00e4*/ 	.word	0x000027b0


	//   ....[14]....
        /*00e8*/ 	.word	0x00002830


	//   ....[15]....
        /*00ec*/ 	.word	0x00002880


	//   ....[16]....
        /*00f0*/ 	.word	0x00002900


	//   ....[17]....
        /*00f4*/ 	.word	0x00002960


	//   ....[18]....
        /*00f8*/ 	.word	0x00003840


	//   ....[19]....
        /*00fc*/ 	.word	0x000038b0


	//   ....[20]....
        /*0100*/ 	.word	0x00003910


	//   ....[21]....
        /*0104*/ 	.word	0x00003970


	//   ....[22]....
        /*0108*/ 	.word	0x000039d0


	//   ....[23]....
        /*010c*/ 	.word	0x00003e40


	//   ....[24]....
        /*0110*/ 	.word	0x00003ea0


	//   ....[25]....
        /*0114*/ 	.word	0x00003f00


	//   ....[26]....
        /*0118*/ 	.word	0x00003f60


	//   ....[27]....
        /*011c*/ 	.word	0x00003fc0


	//----- nvinfo : EIATTR_EXIT_INSTR_OFFSETS
	.align		4
.L_1058:
        /*0120*/ 	.byte	0x04, 0x1c
        /*0122*/ 	.short	(.L_1060 - .L_1059)


	//   ....[0]....
.L_1059:
        /*0124*/ 	.word	0x000001f0


	//   ....[1]....
        /*0128*/ 	.word	0x000037f0


	//----- nvinfo : EIATTR_MAX_THREADS
	.align		4
.L_1060:
        /*012c*/ 	.byte	0x04, 0x05
        /*012e*/ 	.short	(.L_1062 - .L_1061)
.L_1061:
        /*0130*/ 	.word	0x00000080
        /*0134*/ 	.word	0x00000001
        /*0138*/ 	.word	0x00000001


	//----- nvinfo : EIATTR_CRS_STACK_SIZE
	.align		4
.L_1062:
        /*013c*/ 	.byte	0x04, 0x1e
        /*013e*/ 	.short	(.L_1064 - .L_1063)
.L_1063:
        /*0140*/ 	.word	0x00000000
.L_1064:


//--------------------- .nv.info._ZN10layer_norm31ln_parallel_residual_fwd_kernelINS_13Kernel_traitsI13__nv_bfloat16S2_fS2_fjLj4096ELj1ELj1ELj4ELj16ENS_18Kernel_traits_baseILj4096ES2_S2_fS2_fjLj128EEEEELb0ELb1ELb0EEEvNS_9FwdParamsE --------------------------
	.section	.nv.info._ZN10layer_norm31ln_parallel_residual_fwd_kernelINS_13Kernel_traitsI13__nv_bfloat16S2_fS2_fjLj4096ELj1ELj1ELj4ELj16ENS_18Kernel_traits_baseILj4096ES2_S2_fS2_fjLj128EEEEELb0ELb1ELb0EEEvNS_9FwdParamsE,"",@"SHT_CUDA_INFO"
	.sectionflags	@""
	.align	4


	//----- nvinfo : EIATTR_CUDA_API_VERSION
	.align		4
        /*0000*/ 	.byte	0x04, 0x37
        /*0002*/ 	.short	(.L_1066 - .L_1065)
.L_1065:
        /*0004*/ 	.word	0x00000082


	//----- nvinfo : EIATTR_SW2861232_WAR
	.align		4
.L_1066:
        /*0008*/ 	.byte	0x01, 0x35
	.zero		2


	//----- nvinfo : EIATTR_PARAM_CBANK
	.align		4
        /*000c*/ 	.byte	0x04, 0x0a
        /*000e*/ 	.short	(.L_1068 - .L_1067)
	.align		4
.L_1067:
        /*0010*/ 	.word	index@(.nv.constant0._ZN10layer_norm31ln_parallel_residual_fwd_kernelINS_13Kernel_traitsI13__nv_bfloat16S2_fS2_fjLj4096ELj1ELj1ELj4ELj16ENS_18Kernel_traits_baseILj4096ES2_S2_fS2_fjLj128EEEEELb0ELb1ELb0EEEvNS_9FwdParamsE)
        /*0014*/ 	.short	0x0160
        /*0016*/ 	.short	0x00e8


	//----- nvinfo : EIATTR_CBANK_PARAM_SIZE
	.align		4
.L_1068:
        /*0018*/ 	.byte	0x03, 0x19
        /*001a*/ 	.short	0x00e8


	//----- nvinfo : EIATTR_KPARAM_INFO
	.align		4
        /*001c*/ 	.byte	0x04, 0x17
        /*001e*/ 	.short	(.L_1070 - .L_1069)
.L_1069:
        /*0020*/ 	.word	0x00000000
        /*0024*/ 	.short	0x0000
        /*0026*/ 	.short	0x0000
        /*0028*/ 	.byte	0x00, 0xf0, 0xa1, 0x03


	//----- nvinfo : EIATTR_MAXREG_COUNT
	.align		4
.L_1070:
        /*002c*/ 	.byte	0x03, 0x1b
        /*002e*/ 	.short	0x00ff


	//----- nvinfo : EIATTR_NUM_BARRIERS
	.align		4
        /*0030*/ 	.byte	0x02, 0x4c
        /*0032*/ 	.byte	0x01
	.zero		1


	//----- nvinfo : EIATTR_MERCURY_ISA_VERSION
	.align		4
        /*0034*/ 	.byte	0x03, 0x5f
        /*0036*/ 	.short	0x0000


	//----- nvinfo : EIATTR_COOP_GROUP_MASK_REGIDS
	.align		4
        /*0038*/ 	.byte	0x04, 0x29
        /*003a*/ 	.short	(.L_1072 - .L_1071)


	//   ....[0]....
.L_1071:
        /*003c*/ 	.word	0xffffffff


	//   ....[1]....
        /*0040*/ 	.word	0xffffffff


	//   ....[2]....
        /*0044*/ 	.word	0xffffffff


	//   ....[3]....
        /*0048*/ 	.word	0xffffffff


	//   ....[4]....
        /*004c*/ 	.word	0xffffffff


	//   ....[5]....
        /*0050*/ 	.word	0xffffffff


	//   ....[6]....
        /*0054*/ 	.word	0xffffffff


	//   ....[7]....
        /*0058*/ 	.word	0xffffffff


	//   ....[8]....
        /*005c*/ 	.word	0xffffffff


	//   ....[9]....
        /*0060*/ 	.word	0xffffffff


	//   ....[10]....
        /*0064*/ 	.word	0xffffffff


	//   ....[11]....
        /*0068*/ 	.word	0xffffffff


	//   ....[12]....
        /*006c*/ 	.word	0xffffffff


	//   ....[13]....
        /*0070*/ 	.word	0xffffffff


	//   ....[14]....
        /*0074*/ 	.word	0xffffffff


	//   ....[15]....
        /*0078*/ 	.word	0xffffffff


	//   ....[16]....
        /*007c*/ 	.word	0xffffffff


	//   ....[17]....
        /*0080*/ 	.word	0xffffffff


	//   ....[18]....
        /*0084*/ 	.word	0xffffffff


	//   ....[19]....
        /*0088*/ 	.word	0xffffffff


	//   ....[20]....
        /*008c*/ 	.word	0xffffffff


	//   ....[21]....
        /*0090*/ 	.word	0xffffffff


	//   ....[22]....
        /*0094*/ 	.word	0xffffffff


	//   ....[23]....
        /*0098*/ 	.word	0xffffffff


	//   ....[24]....
        /*009c*/ 	.word	0xffffffff


	//   ....[25]....
        /*00a0*/ 	.word	0xffffffff


	//   ....[26]....
        /*00a4*/ 	.word	0xffffffff


	//   ....[27]....
        /*00a8*/ 	.word	0xffffffff


	//----- nvinfo : EIATTR_COOP_GROUP_INSTR_OFFSETS
	.align		4
.L_1072:
        /*00ac*/ 	.byte	0x04, 0x28
        /*00ae*/ 	.short	(.L_1074 - .L_1073)


	//   ....[0]....
.L_1073:
        /*00b0*/ 	.word	0x000022b0


	//   ....[1]....
        /*00b4*/ 	.word	0x000022e0


	//   ....[2]....
        /*00b8*/ 	.word	0x00002300


	//   ....[3]....
        /*00bc*/ 	.word	0x00002320


	//   ....[4]....
        /*00c0*/ 	.word	0x00002340


	//   ....[5]....
        /*00c4*/ 	.word	0x00002780


	//   ....[6]....
        /*00c8*/ 	.word	0x000027a0


	//   ....[7]....
        /*00cc*/ 	.word	0x000027c0


	//   ....[8]....
        /*00d0*/ 	.word	0x000027e0


	//   ....[9]....
        /*00d4*/ 	.word	0x00002800


	//   ....[10]....
        /*00d8*/ 	.word	0x00002920


	//   ....[11]....
        /*00dc*/ 	.word	0x00002970


	//   ....[12]....
        /*00e0*/ 	.word	0x000029d0


	//   ....[13]....
        /*00e4*/ 	.word	0x00002a00


	//   ....[14]....
        /*00e8*/ 	.word	0x00002a70


	//   ....[15]....
        /*00ec*/ 	.word	0x00002a80


	//   ....[16]....
        /*00f0*/ 	.word	0x00002b50


	//   ....[17]....
        /*00f4*/ 	.word	0x00002b60


	//   ....[18]....
        /*00f8*/ 	.word	0x00003590


	//   ....[19]....
        /*00fc*/ 	.word	0x000035f0


	//   ....[20]....
        /*0100*/ 	.word	0x00003650


	//   ....[21]....
        /*0104*/ 	.word	0x000036b0


	//   ....[22]....
        /*0108*/ 	.word	0x00003710


	//   ....[23]....
        /*010c*/ 	.word	0x00003b90


	//   ....[24]....
        /*0110*/ 	.word	0x00003bf0


	//   ....[25]....
        /*0114*/ 	.word	0x00003c50


	//   ....[26]....
        /*0118*/ 	.word	0x00003cb0


	//   ....[27]....
        /*011c*/ 	.word	0x00003d10


	//----- nvinfo : EIATTR_EXIT_INSTR_OFFSETS
	.align		4
.L_1074:
        /*0120*/ 	.byte	0x04, 0x1c
        /*0122*/ 	.short	(.L_1076 - .L_1075)


	//   ....[0]....
.L_1075:
        /*0124*/ 	.word	0x00000470


	//   ....[1]....
        /*0128*/ 	.word	0x00003530


	//----- nvinfo : EIATTR_MAX_THREADS
	.align		4
.L_1076:
        /*012c*/ 	.byte	0x04, 0x05
        /*012e*/ 	.short	(.L_1078 - .L_1077)
.L_1077:
        /*0130*/ 	.word	0x00000080
        /*0134*/ 	.word	0x00000001
        /*0138*/ 	.word	0x00000001


	//----- nvinfo : EIATTR_CRS_STACK_SIZE
	.align		4
.L_1078:
        /*013c*/ 	.byte	0x04, 0x1e
        /*013e*/ 	.short	(.L_1080 - .L_1079)
.L_1079:
        /*0140*/ 	.word	0x00000000
.L_1080:


//--------------------- .nv.info._ZN10layer_norm31ln_parallel_residual_fwd_kernelINS_13Kernel_traitsI13__nv_bfloat16S2_fS2_fjLj4096ELj1ELj1ELj4ELj16ENS_18Kernel_traits_baseILj4096ES2_S2_fS2_fjLj128EEEEELb0ELb1ELb1EEEvNS_9FwdParamsE --------------------------
	.section	.nv.info._ZN10layer_norm31ln_parallel_residual_fwd_kernelINS_13Kernel_traitsI13__nv_bfloat16S2_fS2_fjLj4096ELj1ELj1ELj4ELj16ENS_18Kernel_traits_baseILj4096ES2_S2_fS2_fjLj128EEEEELb0ELb1ELb1EEEvNS_9FwdParamsE,"",@"SHT_CUDA_INFO"
	.sectionflags	@""
	.align	4


	//----- nvinfo : EIATTR_CUDA_API_VERSION
	.align		4
        /*0000*/ 	.byte	0x04, 0x37
        /*0002*/ 	.short	(.L_1082 - .L_1081)
.L_1081:
        /*0004*/ 	.word	0x00000082


	//----- nvinfo : EIATTR_SW2861232_WAR
	.align		4
.L_1082:
        /*0008*/ 	.byte	0x01, 0x35
	.zero		2


	//----- nvinfo : EIATTR_PARAM_CBANK
	.align		4
        /*000c*/ 	.byte	0x04, 0x0a
        /*000e*/ 	.short	(.L_1084 - .L_1083)
	.align		4
.L_1083:
        /*0010*/ 	.word	index@(.nv.constant0._ZN10layer_norm31ln_parallel_residual_fwd_kernelINS_13Kernel_traitsI13__nv_bfloat16S2_fS2_fjLj4096ELj1ELj1ELj4ELj16ENS_18Kernel_traits_baseILj4096ES2_S2_fS2_fjLj128EEEEELb0ELb1ELb1EEEvNS_9FwdParamsE)
        /*0014*/ 	.short	0x0160
        /*0016*/ 	.short	0x00e8


	//----- nvinfo : EIATTR_CBANK_PARAM_SIZE
	.align		4
.L_1084:
        /*0018*/ 	.byte	0x03, 0x19
        /*001a*/ 	.short	0x00e8


	//----- nvinfo : EIATTR_KPARAM_INFO
	.align		4
        /*001c*/ 	.byte	0x04, 0x17
        /*001e*/ 	.short	(.L_1086 - .L_1085)
.L_1085:
        /*0020*/ 	.word	0x00000000
        /*0024*/ 	.short	0x0000
        /*0026*/ 	.short	0x0000
        /*0028*/ 	.byte	0x00, 0xf0, 0xa1, 0x03


	//----- nvinfo : EIATTR_MAXREG_COUNT
	.align		4
.L_1086:
        /*002c*/ 	.byte	0x03, 0x1b
        /*002e*/ 	.short	0x00ff


	//----- nvinfo : EIATTR_NUM_BARRIERS
	.align		4
        /*0030*/ 	.byte	0x02, 0x4c
        /*0032*/ 	.byte	0x01
	.zero		1


	//----- nvinfo : EIATTR_MERCURY_ISA_VERSION
	.align		4
        /*0034*/ 	.byte	0x03, 0x5f
        /*0036*/ 	.short	0x0000


	//----- nvinfo : EIATTR_COOP_GROUP_MASK_REGIDS
	.align		4
        /*0038*/ 	.byte	0x04, 0x29
        /*003a*/ 	.short	(.L_1088 - .L_1087)


	//   ....[0]....
.L_1087:
        /*003c*/ 	.word	0xffffffff


	//   ....[1]....
        /*0040*/ 	.word	0xffffffff


	//   ....[2]....
        /*0044*/ 	.word	0xffffffff


	//   ....[3]....
        /*0048*/ 	.word	0xffffffff


	//   ....[4]....
        /*004c*/ 	.word	0xffffffff


	//   ....[5]....
        /*0050*/ 	.word	0xffffffff


	//   ....[6]....
        /*0054*/ 	.word	0xffffffff


	//   ....[7]....
        /*0058*/ 	.word	0xffffffff


	//   ....[8]....
        /*005c*/ 	.word	0xffffffff


	//   ....[9]....
        /*0060*/ 	.word	0xffffffff


	//   ....[10]....
        /*0064*/ 	.word	0xffffffff


	//   ....[11]....
        /*0068*/ 	.word	0xffffffff


	//   ....[12]....
        /*006c*/ 	.word	0xffffffff


	//   ....[13]....
        /*0070*/ 	.word	0xffffffff


	//   ....[14]....
        /*0074*/ 	.word	0xffffffff


	//   ....[15]....
        /*0078*/ 	.word	0xffffffff


	//   ....[16]....
        /*007c*/ 	.word	0xffffffff


	//   ....[17]....
        /*0080*/ 	.word	0xffffffff


	//   ....[18]....
        /*0084*/ 	.word	0xffffffff


	//   ....[19]....
        /*0088*/ 	.word	0xffffffff


	//   ....[20]....
        /*008c*/ 	.word	0xffffffff


	//   ....[21]....
        /*0090*/ 	.word	0xffffffff


	//   ....[22]....
        /*0094*/ 	.word	0xffffffff


	//   ....[23]....
        /*0098*/ 	.word	0xffffffff


	//   ....[24]....
        /*009c*/ 	.word	0xffffffff


	//   ....[25]....
        /*00a0*/ 	.word	0xffffffff


	//   ....[26]....
        /*00a4*/ 	.word	0xffffffff


	//   ....[27]....
        /*00a8*/ 	.word	0xffffffff


	//----- nvinfo : EIATTR_COOP_GROUP_INSTR_OFFSETS
	.align		4
.L_1088:
        /*00ac*/ 	.byte	0x04, 0x28
        /*00ae*/ 	.short	(.L_1090 - .L_1089)


	//   ....[0]....
.L_1089:
        /*00b0*/ 	.word	0x00001b20


	//   ....[1]....
        /*00b4*/ 	.word	0x00001b50


	//   ....[2]....
        /*00b8*/ 	.word	0x00001b70


	//   ....[3]....
        /*00bc*/ 	.word	0x00001b90


	//   ....[4]....
        /*00c0*/ 	.word	0x00001bb0


	//   ....[5]....
        /*00c4*/ 	.word	0x00001fe0


	//   ....[6]....
        /*00c8*/ 	.word	0x00002000


	//   ....[7]....
        /*00cc*/ 	.word	0x00002020


	//   ....[8]....
        /*00d0*/ 	.word	0x00002040


	//   ....[9]....
        /*00d4*/ 	.word	0x00002060


	//   ....[10]....
        /*00d8*/ 	.word	0x00002130


	//   ....[11]....
        /*00dc*/ 	.word	0x00002190


	//   ....[12]....
        /*00e0*/ 	.word	0x000021d0


	//   ....[13]....
        /*00e4*/ 	.word	0x000021f0


	//   ....[14]....
        /*00e8*/ 	.word	0x00002280


	//   ....[15]....
        /*00ec*/ 	.word	0x000022c0


	//   ....[16]....
        /*00f0*/ 	.word	0x00002360


	//   ....[17]....
        /*00f4*/ 	.word	0x000023a0


	//   ....[18]....
        /*00f8*/ 	.word	0x00002e90


	//   ....[19]....
        /*00fc*/ 	.word	0x00002f00


	//   ....[20]....
        /*0100*/ 	.word	0x00002f60


	//   ....[21]....
        /*0104*/ 	.word	0x00002fc0


	//   ....[22]....
        /*0108*/ 	.word	0x00003020


	//   ....[23]....
        /*010c*/ 	.word	0x00003490


	//   ....[24]....
        /*0110*/ 	.word	0x000034f0


	//   ....[25]....
        /*0114*/ 	.word	0x00003550


	//   ....[26]....
        /*0118*/ 	.word	0x000035b0


	//   ....[27]....
        /*011c*/ 	.word	0x00003610


	//----- nvinfo : EIATTR_EXIT_INSTR_OFFSETS
	.align		4
.L_1090:
        /*0120*/ 	.byte	0x04, 0x1c
        /*0122*/ 	.short	(.L_1092 - .L_1091)


	//   ....[0]....
.L_1091:
        /*0124*/ 	.word	0x00000130


	//   ....[1]....
        /*0128*/ 	.word	0x00002e40


	//----- nvinfo : EIATTR_MAX_THREADS
	.align		4
.L_1092:
        /*012c*/ 	.byte	0x04, 0x05
        /*012e*/ 	.short	(.L_1094 - .L_1093)
.L_1093:
        /*0130*/ 	.word	0x00000080
        /*0134*/ 	.word	0x00000001
        /*0138*/ 	.word	0x00000001


	//----- nvinfo : EIATTR_CRS_STACK_SIZE
	.align		4
.L_1094:
        /*013c*/ 	.byte	0x04, 0x1e
        /*013e*/ 	.short	(.L_1096 - .L_1095)
.L_1095:
        /*0140*/ 	.word	0x00000000
.L_1096:


//--------------------- .nv.info._ZN10layer_norm31ln_parallel_residual_fwd_kernelINS_13Kernel_traitsI13__nv_bfloat16S2_fS2_fjLj4096ELj1ELj1ELj4ELj16ENS_18Kernel_traits_baseILj4096ES2_S2_fS2_fjLj128EEEEELb1ELb0ELb0EEEvNS_9FwdParamsE --------------------------
	.section	.nv.info._ZN10layer_norm31ln_parallel_residual_fwd_kernelINS_13Kernel_traitsI13__nv_bfloat16S2_fS2_fjLj4096ELj1ELj1ELj4ELj16ENS_18Kernel_traits_baseILj4096ES2_S2_fS2_fjLj128EEEEELb1ELb0ELb0EEEvNS_9FwdParamsE,"",@"SHT_CUDA_INFO"
	.sectionflags	@""
	.align	4


	//----- nvinfo : EIATTR_CUDA_API_VERSION
	.align		4
        /*0000*/ 	.byte	0x04, 0x37
        /*0002*/ 	.short	(.L_1098 - .L_1097)
.L_1097:
        /*0004*/ 	.word	0x00000082


	//----- nvinfo : EIATTR_SW2861232_WAR
	.align		4
.L_1098:
        /*0008*/ 	.byte	0x01, 0x35
	.zero		2


	//----- nvinfo : EIATTR_PARAM_CBANK
	.align		4
        /*000c*/ 	.byte	0x04, 0x0a
        /*000e*/ 	.short	(.L_1100 - .L_1099)
	.align		4
.L_1099:
        /*0010*/ 	.word	index@(.nv.constant0._ZN10layer_norm31ln_parallel_residual_fwd_kernelINS_13Kernel_traitsI13__nv_bfloat16S2_fS2_fjLj4096ELj1ELj1ELj4ELj16ENS_18Kernel_traits_baseILj4096ES2_S2_fS2_fjLj128EEEEELb1ELb0ELb0EEEvNS_9FwdParamsE)
        /*0014*/ 	.short	0x0160
        /*0016*/ 	.short	0x00e8


	//----- nvinfo : EIATTR_CBANK_PARAM_SIZE
	.align		4
.L_1100:
        /*0018*/ 	.byte	0x03, 0x19
        /*001a*/ 	.short	0x00e8


	//----- nvinfo : EIATTR_KPARAM_INFO
	.align		4
        /*001c*/ 	.byte	0x04, 0x17
        /*001e*/ 	.short	(.L_1102 - .L_1101)
.L_1101:
        /*0020*/ 	.word	0x00000000
        /*0024*/ 	.short	0x0000
        /*0026*/ 	.short	0x0000
        /*0028*/ 	.byte	0x00, 0xf0, 0xa1, 0x03


	//----- nvinfo : EIATTR_MAXREG_COUNT
	.align		4
.L_1102:
        /*002c*/ 	.byte	0x03, 0x1b
        /*002e*/ 	.short	0x00ff


	//----- nvinfo : EIATTR_NUM_BARRIERS
	.align		4
        /*0030*/ 	.byte	0x02, 0x4c
        /*0032*/ 	.byte	0x01
	.zero		1


	//----- nvinfo : EIATTR_MERCURY_ISA_VERSION
	.align		4
        /*0034*/ 	.byte	0x03, 0x5f
        /*0036*/ 	.short	0x0000


	//----- nvinfo : EIATTR_COOP_GROUP_MASK_REGIDS
	.align		4
        /*0038*/ 	.byte	0x04, 0x29
        /*003a*/ 	.short	(.L_1104 - .L_1103)


	//   ....[0]....
.L_1103:
        /*003c*/ 	.word	0xffffffff


	//   ....[1]....
        /*0040*/ 	.word	0xffffffff


	//   ....[2]....
        /*0044*/ 	.word	0xffffffff


	//   ....[3]....
        /*0048*/ 	.word	0xffffffff


	//   ....[4]....
        /*004c*/ 	.word	0xffffffff


	//   ....[5]....
        /*0050*/ 	.word	0xffffffff


	//   ....[6]....
        /*0054*/ 	.word	0xffffffff


	//   ....[7]....
        /*0058*/ 	.word	0xffffffff


	//   ....[8]....
        /*005c*/ 	.word	0xffffffff


	//   ....[9]....
        /*0060*/ 	.word	0xffffffff


	//   ....[10]....
        /*0064*/ 	.word	0xffffffff


	//   ....[11]....
        /*0068*/ 	.word	0xffffffff


	//   ....[12]....
        /*006c*/ 	.word	0xffffffff


	//   ....[13]....
        /*0070*/ 	.word	0xffffffff


	//   ....[14]....
        /*0074*/ 	.word	0xffffffff


	//   ....[15]....
        /*0078*/ 	.word	0xffffffff


	//   ....[16]....
        /*007c*/ 	.word	0xffffffff


	//   ....[17]....
        /*0080*/ 	.word	0xffffffff


	//   ....[18]....
        /*0084*/ 	.word	0xffffffff


	//   ....[19]....
        /*0088*/ 	.word	0xffffffff


	//   ....[20]....
        /*008c*/ 	.word	0xffffffff


	//   ....[21]....
        /*0090*/ 	.word	0xffffffff


	//   ....[22]....
        /*0094*/ 	.word	0xffffffff


	//   ....[23]....
        /*0098*/ 	.word	0xffffffff


	//   ....[24]....
        /*009c*/ 	.word	0xffffffff


	//   ....[25]....
        /*00a0*/ 	.word	0xffffffff


	//   ....[26]....
        /*00a4*/ 	.word	0xffffffff


	//   ....[27]....
        /*00a8*/ 	.word	0xffffffff


	//----- nvinfo : EIATTR_COOP_GROUP_INSTR_OFFSETS
	.align		4
.L_1104:
        /*00ac*/ 	.byte	0x04, 0x28
        /*00ae*/ 	.short	(.L_1106 - .L_1105)


	//   ....[0]....
.L_1105:
        /*00b0*/ 	.word	0x00018820


	//   ....[1]....
        /*00b4*/ 	.word	0x00018850


	//   ....[2]....
        /*00b8*/ 	.word	0x00018880


	//   ....[3]....
        /*00bc*/ 	.word	0x000188a0


	//   ....[4]....
        /*00c0*/ 	.word	0x000188c0


	//   ....[5]....
        /*00c4*/ 	.word	0x00018d00


	//   ....[6]....
        /*00c8*/ 	.word	0x00018d20


	//   ....[7]....
        /*00cc*/ 	.word	0x00018d40


	//   ....[8]....
        /*00d0*/ 	.word	0x00018d60


	//   ....[9]....
        /*00d4*/ 	.word	0x00018d80


	//   ....[10]....
        /*00d8*/ 	.word	0x00018eb0


	//   ....[11]....
        /*00dc*/ 	.word	0x00018f00


	//   ....[12]....
        /*00e0*/ 	.word	0x00018f30


	//   ....[13]....
        /*00e4*/ 	.word	0x00018f40


	//   ....[14]....
        /*00e8*/ 	.word	0x00018fc0


	//   ....[15]....
        /*00ec*/ 	.word	0x00019020


	//   ....[16]....
        /*00f0*/ 	.word	0x000190e0


	//   ....[17]....
        /*00f4*/ 	.word	0x000190f0


	//   ....[18]....
        /*00f8*/ 	.word	0x00019ec0


	//   ....[19]....
        /*00fc*/ 	.word	0x00019f30


	//   ....[20]....
        /*0100*/ 	.word	0x00019f90


	//   ....[21]....
        /*0104*/ 	.word	0x00019ff0


	//   ....[22]....
        /*0108*/ 	.word	0x0001a050


	//   ....[23]....
        /*010c*/ 	.word	0x0001a4e0


	//   ....[24]....
        /*0110*/ 	.word	0x0001a540


	//   ....[25]....
        /*0114*/ 	.word	0x0001a5a0


	//   ....[26]....
        /*0118*/ 	.word	0x0001a600


	//   ....[27]....
        /*011c*/ 	.word	0x0001a670


	//----- nvinfo : EIATTR_EXIT_INSTR_OFFSETS
	.align		4
.L_1106:
        /*0120*/ 	.byte	0x04, 0x1c
        /*0122*/ 	.short	(.L_1108 - .L_1107)


	//   ....[0]....
.L_1107:
        /*0124*/ 	.word	0x00000c70


	//   ....[1]....
        /*0128*/ 	.word	0x00019e70


	//----- nvinfo : EIATTR_MAX_THREADS
	.align		4
.L_1108:
        /*012c*/ 	.byte	0x04, 0x05
        /*012e*/ 	.short	(.L_1110 - .L_1109)
.L_1109:
        /*0130*/ 	.word	0x00000080
        /*0134*/ 	.word	0x00000001
        /*0138*/ 	.word	0x00000001


	//----- nvinfo : EIATTR_CRS_STACK_SIZE
	.align		4
.L_1110:
        /*013c*/ 	.byte	0x04, 0x1e
        /*013e*/ 	.short	(.L_1112 - .L_1111)
.L_1111:
        /*0140*/ 	.word	0x00000000
.L_1112:


//--------------------- .nv.info._ZN10layer_norm31ln_parallel_residual_fwd_kernelINS_13Kernel_traitsI13__nv_bfloat16S2_fS2_fjLj4096ELj1ELj1ELj4ELj16ENS_18Kernel_traits_baseILj4096ES2_S2_fS2_fjLj128EEEEELb1ELb0ELb1EEEvNS_9FwdParamsE --------------------------
	.section	.nv.info._ZN10layer_norm31ln_parallel_residual_fwd_kernelINS_13Kernel_traitsI13__nv_bfloat16S2_fS2_fjLj4096ELj1ELj1ELj4ELj16ENS_18Kernel_traits_baseILj4096ES2_S2_fS2_fjLj128EEEEELb1ELb0ELb1EEEvNS_9FwdParamsE,"",@"SHT_CUDA_INFO"
	.sectionflags	@""
	.align	4


	//----- nvinfo : EIATTR_CUDA_API_VERSION
	.align		4
        /*0000*/ 	.byte	0x04, 0x37
        /*0002*/ 	.short	(.L_1114 - .L_1113)
.L_1113:
        /*0004*/ 	.word	0x00000082


	//----- nvinfo : EIATTR_SW2861232_WAR
	.align		4
.L_1114:
        /*0008*/ 	.byte	0x01, 0x35
	.zero		2


	//----- nvinfo : EIATTR_PARAM_CBANK
	.align		4
        /*000c*/ 	.byte	0x04, 0x0a
        /*000e*/ 	.short	(.L_1116 - .L_1115)
	.align		4
.L_1115:
        /*0010*/ 	.word	index@(.nv.constant0._ZN10layer_norm31ln_parallel_residual_fwd_kernelINS_13Kernel_traitsI13__nv_bfloat16S2_fS2_fjLj4096ELj1ELj1ELj4ELj16ENS_18Kernel_traits_baseILj4096ES2_S2_fS2_fjLj128EEEEELb1ELb0ELb1EEEvNS_9FwdParamsE)
        /*0014*/ 	.short	0x0160
        /*0016*/ 	.short	0x00e8


	//----- nvinfo : EIATTR_CBANK_PARAM_SIZE
	.align		4
.L_1116:
        /*0018*/ 	.byte	0x03, 0x19
        /*001a*/ 	.short	0x00e8


	//----- nvinfo : EIATTR_KPARAM_INFO
	.align		4
        /*001c*/ 	.byte	0x04, 0x17
        /*001e*/ 	.short	(.L_1118 - .L_1117)
.L_1117:
        /*0020*/ 	.word	0x00000000
        /*0024*/ 	.short	0x0000
        /*0026*/ 	.short	0x0000
        /*0028*/ 	.byte	0x00, 0xf0, 0xa1, 0x03


	//----- nvinfo : EIATTR_MAXREG_COUNT
	.align		4
.L_1118:
        /*002c*/ 	.byte	0x03, 0x1b
        /*002e*/ 	.short	0x00ff


	//----- nvinfo : EIATTR_NUM_BARRIERS
	.align		4
        /*0030*/ 	.byte	0x02, 0x4c
        /*0032*/ 	.byte	0x01
	.zero		1


	//----- nvinfo : EIATTR_MERCURY_ISA_VERSION
	.align		4
        /*0034*/ 	.byte	0x03, 0x5f
        /*0036*/ 	.short	0x0000


	//----- nvinfo : EIATTR_COOP_GROUP_MASK_REGIDS
	.align		4
        /*0038*/ 	.byte	0x04, 0x29
        /*003a*/ 	.short	(.L_1120 - .L_1119)


	//   ....[0]....
.L_1119:
        /*003c*/ 	.word	0xffffffff


	//   ....[1]....
        /*0040*/ 	.word	0xffffffff


	//   ....[2]....
        /*0044*/ 	.word	0xffffffff


	//   ....[3]....
        /*0048*/ 	.word	0xffffffff


	//   ....[4]....
        /*004c*/ 	.word	0xffffffff


	//   ....[5]....
        /*0050*/ 	.word	0xffffffff


	//   ....[6]....
        /*0054*/ 	.word	0xffffffff


	//   ....[7]....
        /*0058*/ 	.word	0xffffffff


	//   ....[8]....
        /*005c*/ 	.word	0xffffffff


	//   ....[9]....
        /*0060*/ 	.word	0xffffffff


	//   ....[10]....
        /*0064*/ 	.word	0xffffffff


	//   ....[11]....
        /*0068*/ 	.word	0xffffffff


	//   ....[12]....
        /*006c*/ 	.word	0xffffffff


	//   ....[13]....
        /*0070*/ 	.word	0xffffffff


	//   ....[14]....
        /*0074*/ 	.word	0xffffffff


	//   ....[15]....
        /*0078*/ 	.word	0xffffffff


	//   ....[16]....
        /*007c*/ 	.word	0xffffffff


	//   ....[17]....
        /*0080*/ 	.word	0xffffffff


	//   ....[18]....
        /*0084*/ 	.word	0xffffffff


	//   ....[19]....
        /*0088*/ 	.word	0xffffffff


	//   ....[20]....
        /*008c*/ 	.word	0xffffffff


	//   ....[21]....
        /*0090*/ 	.word	0xffffffff


	//   ....[22]....
        /*0094*/ 	.word	0xffffffff


	//   ....[23]....
        /*0098*/ 	.word	0xffffffff


	//   ....[24]....
        /*009c*/ 	.word	0xffffffff


	//   ....[25]....
        /*00a0*/ 	.word	0xffffffff


	//   ....[26]....
        /*00a4*/ 	.word	0xffffffff


	//   ....[27]....
        /*00a8*/ 	.word	0xffffffff


	//----- nvinfo : EIATTR_COOP_GROUP_INSTR_OFFSETS
	.align		4
.L_1120:
        /*00ac*/ 	.byte	0x04, 0x28
        /*00ae*/ 	.short	(.L_1122 - .L_1121)


	//   ....[0]....
.L_1121:
        /*00b0*/ 	.word	0x00017a00


	//   ....[1]....
        /*00b4*/ 	.word	0x00017a30


	//   ....[2]....
        /*00b8*/ 	.word	0x00017a50


	//   ....[3]....
        /*00bc*/ 	.word	0x00017a70


	//   ....[4]....
        /*00c0*/ 	.word	0x00017a90


	//   ....[5]....
        /*00c4*/ 	.word	0x00017ec0


	//   ....[6]....
        /*00c8*/ 	.word	0x00017ee0


	//   ....[7]....
        /*00cc*/ 	.word	0x00017f00


	//   ....[8]....
        /*00d0*/ 	.word	0x00017f20


	//   ....[9]....
        /*00d4*/ 	.word	0x00017f40


	//   ....[10]....
        /*00d8*/ 	.word	0x00018150


	//   ....[11]....
        /*00dc*/ 	.word	0x000181b0


	//   ....[12]....
        /*00e0*/ 	.word	0x00018200


	//   ....[13]....
        /*00e4*/ 	.word	0x00018220


	//   ....[14]....
        /*00e8*/ 	.word	0x000182a0


	//   ....[15]....
        /*00ec*/ 	.word	0x00018310


	//   ....[16]....
        /*00f0*/ 	.word	0x000183b0


	//   ....[17]....
        /*00f4*/ 	.word	0x00018400


	//   ....[18]....
        /*00f8*/ 	.word	0x000193f0


	//   ....[19]....
        /*00fc*/ 	.word	0x00019460


	//   ....[20]....
        /*0100*/ 	.word	0x000194c0


	//   ....[21]....
        /*0104*/ 	.word	0x00019520


	//   ....[22]....
        /*0108*/ 	.word	0x00019580


	//   ....[23]....
        /*010c*/ 	.word	0x000199f0


	//   ....[24]....
        /*0110*/ 	.word	0x00019a50


	//   ....[25]....
        /*0114*/ 	.word	0x00019ab0


	//   ....[26]....
        /*0118*/ 	.word	0x00019b10


	//   ....[27]....
        /*011c*/ 	.word	0x00019b70


	//----- nvinfo : EIATTR_EXIT_INSTR_OFFSETS
	.align		4
.L_1122:
        /*0120*/ 	.byte	0x04, 0x1c
        /*0122*/ 	.short	(.L_1124 - .L_1123)


	//   ....[0]....
.L_1123:
        /*0124*/ 	.word	0x00000250


	//   ....[1]....
        /*0128*/ 	.word	0x000193a0


	//----- nvinfo : EIATTR_MAX_THREADS
	.align		4
.L_1124:
        /*012c*/ 	.byte	0x04, 0x05
        /*012e*/ 	.short	(.L_1126 - .L_1125)
.L_1125:
        /*0130*/ 	.word	0x00000080
        /*0134*/ 	.word	0x00000001
        /*0138*/ 	.word	0x00000001


	//----- nvinfo : EIATTR_CRS_STACK_SIZE
	.align		4
.L_1126:
        /*013c*/ 	.byte	0x04, 0x1e
        /*013e*/ 	.short	(.L_1128 - .L_1127)
.L_1127:
        /*0140*/ 	.word	0x00000000
.L_1128:


//--------------------- .nv.info._ZN10layer_norm31ln_parallel_residual_fwd_kernelINS_13Kernel_traitsI13__nv_bfloat16S2_fS2_fjLj4096ELj1ELj1ELj4ELj16ENS_18Kernel_traits_baseILj4096ES2_S2_fS2_fjLj128EEEEELb1ELb1ELb0EEEvNS_9FwdParamsE --------------------------
	.section	.nv.info._ZN10layer_norm31ln_parallel_residual_fwd_kernelINS_13Kernel_traitsI13__nv_bfloat16S2_fS2_fjLj4096ELj1ELj1ELj4ELj16ENS_18Kernel_traits_baseILj4096ES2_S2_fS2_fjLj128EEEEELb1ELb1ELb0EEEvNS_9FwdParamsE,"",@"SHT_CUDA_INFO"
	.sectionflags	@""
	.align	4


	//----- nvinfo : EIATTR_CUDA_API_VERSION
	.align		4
        /*0000*/ 	.byte	0x04, 0x37
        /*0002*/ 	.short	(.L_1130 - .L_1129)
.L_1129:
        /*0004*/ 	.word	0x00000082


	//----- nvinfo : EIATTR_SW2861232_WAR
	.align		4
.L_1130:
        /*0008*/ 	.byte	0x01, 0x35
	.zero		2


	//----- nvinfo : EIATTR_PARAM_CBANK
	.align		4
        /*000c*/ 	.byte	0x04, 0x0a
        /*000e*/ 	.short	(.L_1132 - .L_1131)
	.align		4
.L_1131:
        /*0010*/ 	.word	index@(.nv.constant0._ZN10layer_norm31ln_parallel_residual_fwd_kernelINS_13Kernel_traitsI13__nv_bfloat16S2_fS2_fjLj4096ELj1ELj1ELj4ELj16ENS_18Kernel_traits_baseILj4096ES2_S2_fS2_fjLj128EEEEELb1ELb1ELb0EEEvNS_9FwdParamsE)
        /*0014*/ 	.short	0x0160
        /*0016*/ 	.short	0x00e8


	//----- nvinfo : EIATTR_CBANK_PARAM_SIZE
	.align		4
.L_1132:
        /*0018*/ 	.byte	0x03, 0x19
        /*001a*/ 	.short	0x00e8


	//----- nvinfo : EIATTR_KPARAM_INFO
	.align		4
        /*001c*/ 	.byte	0x04, 0x17
        /*001e*/ 	.short	(.L_1134 - .L_1133)
.L_1133:
        /*0020*/ 	.word	0x00000000
        /*0024*/ 	.short	0x0000
        /*0026*/ 	.short	0x0000
        /*0028*/ 	.byte	0x00, 0xf0, 0xa1, 0x03


	//----- nvinfo : EIATTR_MAXREG_COUNT
	.align		4
.L_1134:
        /*002c*/ 	.byte	0x03, 0x1b
        /*002e*/ 	.short	0x00ff


	//----- nvinfo : EIATTR_NUM_BARRIERS
	.align		4
        /*0030*/ 	.byte	0x02, 0x4c
        /*0032*/ 	.byte	0x01
	.zero		1


	//----- nvinfo : EIATTR_MERCURY_ISA_VERSION
	.align		4
        /*0034*/ 	.byte	0x03, 0x5f
        /*0036*/ 	.short	0x0000


	//----- nvinfo : EIATTR_COOP_GROUP_MASK_REGIDS
	.align		4
        /*0038*/ 	.byte	0x04, 0x29
        /*003a*/ 	.short	(.L_1136 - .L_1135)


	//   ....[0]....
.L_1135:
        /*003c*/ 	.word	0xffffffff


	//   ....[1]....
        /*0040*/ 	.word	0xffffffff


	//   ....[2]....
        /*0044*/ 	.word	0xffffffff


	//   ....[3]....
        /*0048*/ 	.word	0xffffffff


	//   ....[4]....
        /*004c*/ 	.word	0xffffffff


	//   ....[5]....
        /*0050*/ 	.word	0xffffffff


	//   ....[6]....
        /*0054*/ 	.word	0xffffffff


	//   ....[7]....
        /*0058*/ 	.word	0xffffffff


	//   ....[8]....
        /*005c*/ 	.word	0xffffffff


	//   ....[9]....
        /*0060*/ 	.word	0xffffffff


	//   ....[10]....
        /*0064*/ 	.word	0xffffffff


	//   ....[11]....
        /*0068*/ 	.word	0xffffffff


	//   ....[12]....
        /*006c*/ 	.word	0xffffffff


	//   ....[13]....
        /*0070*/ 	.word	0xffffffff


	//   ....[14]....
        /*0074*/ 	.word	0xffffffff


	//   ....[15]....
        /*0078*/ 	.word	0xffffffff


	//   ....[16]....
        /*007c*/ 	.word	0xffffffff


	//   ....[17]....
        /*0080*/ 	.word	0xffffffff


	//   ....[18]....
        /*0084*/ 	.word	0xffffffff


	//   ....[19]....
        /*0088*/ 	.word	0xffffffff


	//   ....[20]....
        /*008c*/ 	.word	0xffffffff


	//   ....[21]....
        /*0090*/ 	.word	0xffffffff


	//   ....[22]....
        /*0094*/ 	.word	0xffffffff


	//   ....[23]....
        /*0098*/ 	.word	0xffffffff


	//   ....[24]....
        /*009c*/ 	.word	0xffffffff


	//   ....[25]....
        /*00a0*/ 	.word	0xffffffff


	//   ....[26]....
        /*00a4*/ 	.word	0xffffffff


	//   ....[27]....
        /*00a8*/ 	.word	0xffffffff


	//----- nvinfo : EIATTR_COOP_GROUP_INSTR_OFFSETS
	.align		4
.L_1136:
        /*00ac*/ 	.byte	0x04, 0x28
        /*00ae*/ 	.short	(.L_1138 - .L_1137)


	//   ....[0]....
.L_1137:
        /*00b0*/ 	.word	0x00018120


	//   ....[1]....
        /*00b4*/ 	.word	0x00018150


	//   ....[2]....
        /*00b8*/ 	.word	0x00018180


	//   ....[3]....
        /*00bc*/ 	.word	0x000181a0


	//   ....[4]....
        /*00c0*/ 	.word	0x000181c0


	//   ....[5]....
        /*00c4*/ 	.word	0x00018600


	//   ....[6]....
        /*00c8*/ 	.word	0x00018620


	//   ....[7]....
        /*00cc*/ 	.word	0x00018640


	//   ....[8]....
        /*00d0*/ 	.word	0x00018660


	//   ....[9]....
        /*00d4*/ 	.word	0x00018680


	//   ....[10]....
        /*00d8*/ 	.word	0x000187b0


	//   ....[11]....
        /*00dc*/ 	.word	0x00018800


	//   ....[12]....
        /*00e0*/ 	.word	0x00018830


	//   ....[13]....
        /*00e4*/ 	.word	0x00018840


	//   ....[14]....
        /*00e8*/ 	.word	0x000188c0


	//   ....[15]....
        /*00ec*/ 	.word	0x00018920


	//   ....[16]....
        /*00f0*/ 	.word	0x000189e0


	//   ....[17]....
        /*00f4*/ 	.word	0x000189f0


	//   ....[18]....
        /*00f8*/ 	.word	0x00019440


	//   ....[19]....
        /*00fc*/ 	.word	0x000194b0


	//   ....[20]....
        /*0100*/ 	.word	0x00019510


	//   ....[21]....
        /*0104*/ 	.word	0x00019570


	//   ....[22]....
        /*0108*/ 	.word	0x000195d0


	//   ....[23]....
        /*010c*/ 	.word	0x00019a60


	//   ....[24]....
        /*0110*/ 	.word	0x00019ac0


	//   ....[25]....
        /*0114*/ 	.word	0x00019b20


	//   ....[26]....
        /*0118*/ 	.word	0x00019b80


	//   ....[27]....
        /*011c*/ 	.word	0x00019bf0


	//----- nvinfo : EIATTR_EXIT_INSTR_OFFSETS
	.align		4
.L_1138:
        /*0120*/ 	.byte	0x04, 0x1c
        /*0122*/ 	.short	(.L_1140 - .L_1139)


	//   ....[0]....
.L_1139:
        /*0124*/ 	.word	0x00000970


	//   ....[1]....
        /*0128*/ 	.word	0x000193f0


	//----- nvinfo : EIATTR_MAX_THREADS
	.align		4
.L_1140:
        /*012c*/ 	.byte	0x04, 0x05
        /*012e*/ 	.short	(.L_1142 - .L_1141)
.L_1141:
        /*0130*/ 	.word	0x00000080
        /*0134*/ 	.word	0x00000001
        /*0138*/ 	.word	0x00000001


	//----- nvinfo : EIATTR_CRS_STACK_SIZE
	.align		4
.L_1142:
        /*013c*/ 	.byte	0x04, 0x1e
        /*013e*/ 	.short	(.L_1144 - .L_1143)
.L_1143:
        /*0140*/ 	.word	0x00000000
.L_1144:


//--------------------- .nv.info._ZN10layer_norm31ln_parallel_residual_fwd_kernelINS_13Kernel_traitsI13__nv_bfloat16S2_fS2_fjLj4096ELj1ELj1ELj4ELj16ENS_18Kernel_traits_baseILj4096ES2_S2_fS2_fjLj128EEEEELb1ELb1ELb1EEEvNS_9FwdParamsE --------------------------
	.section	.nv.info._ZN10layer_norm31ln_parallel_residual_fwd_kernelINS_13Kernel_traitsI13__nv_bfloat16S2_fS2_fjLj4096ELj1ELj1ELj4ELj16ENS_18Kernel_traits_baseILj4096ES2_S2_fS2_fjLj128EEEEELb1ELb1ELb1EEEvNS_9FwdParamsE,"",@"SHT_CUDA_INFO"
	.sectionflags	@""
	.align	4


	//----- nvinfo : EIATTR_CUDA_API_VERSION
	.align		4
        /*0000*/ 	.byte	0x04, 0x37
        /*0002*/ 	.short	(.L_1146 - .L_1145)
.L_1145:
        /*0004*/ 	.word	0x00000082


	//----- nvinfo : EIATTR_SW2861232_WAR
	.align		4
.L_1146:
        /*0008*/ 	.byte	0x01, 0x35
	.zero		2


	//----- nvinfo : EIATTR_PARAM_CBANK
	.align		4
        /*000c*/ 	.byte	0x04, 0x0a
        /*000e*/ 	.short	(.L_1148 - .L_1147)
	.align		4
.L_1147:
        /*0010*/ 	.word	index@(.nv.constant0._ZN10layer_norm31ln_parallel_residual_fwd_kernelINS_13Kernel_traitsI13__nv_bfloat16S2_fS2_fjLj4096ELj1ELj1ELj4ELj16ENS_18Kernel_traits_baseILj4096ES2_S2_fS2_fjLj128EEEEELb1ELb1ELb1EEEvNS_9FwdParamsE)
        /*0014*/ 	.short	0x0160
        /*0016*/ 	.short	0x00e8


	//----- nvinfo : EIATTR_CBANK_PARAM_SIZE
	.align		4
.L_1148:
        /*0018*/ 	.byte	0x03, 0x19
        /*001a*/ 	.short	0x00e8


	//----- nvinfo : EIATTR_KPARAM_INFO
	.align		4
        /*001c*/ 	.byte	0x04, 0x17
        /*001e*/ 	.short	(.L_1150 - .L_1149)
.L_1149:
        /*0020*/ 	.word	0x00000000
        /*0024*/ 	.short	0x0000
        /*0026*/ 	.short	0x0000
        /*0028*/ 	.byte	0x00, 0xf0, 0xa1, 0x03


	//----- nvinfo : EIATTR_MAXREG_COUNT
	.align		4
.L_1150:
        /*002c*/ 	.byte	0x03, 0x1b
        /*002e*/ 	.short	0x00ff


	//----- nvinfo : EIATTR_NUM_BARRIERS
	.align		4
        /*0030*/ 	.byte	0x02, 0x4c
        /*0032*/ 	.byte	0x01
	.zero		1


	//----- nvinfo : EIATTR_MERCURY_ISA_VERSION
	.align		4
        /*0034*/ 	.byte	0x03, 0x5f
        /*0036*/ 	.short	0x0000


	//----- nvinfo : EIATTR_COOP_GROUP_MASK_REGIDS
	.align		4
        /*0038*/ 	.byte	0x04, 0x29
        /*003a*/ 	.short	(.L_1152 - .L_1151)


	//   ....[0]....
.L_1151:
        /*003c*/ 	.word	0xffffffff


	//   ....[1]....
        /*0040*/ 	.word	0xffffffff


	//   ....[2]....
        /*0044*/ 	.word	0xffffffff


	//   ....[3]....
        /*0048*/ 	.word	0xffffffff


	//   ....[4]....
        /*004c*/ 	.word	0xffffffff


	//   ....[5]....
        /*0050*/ 	.word	0xffffffff


	//   ....[6]....
        /*0054*/ 	.word	0xffffffff


	//   ....[7]....
        /*0058*/ 	.word	0xffffffff


	//   ....[8]....
        /*005c*/ 	.word	0xffffffff


	//   ....[9]....
        /*0060*/ 	.word	0xffffffff


	//   ....[10]....
        /*0064*/ 	.word	0xffffffff


	//   ....[11]....
        /*0068*/ 	.word	0xffffffff


	//   ....[12]....
        /*006c*/ 	.word	0xffffffff


	//   ....[13]....
        /*0070*/ 	.word	0xffffffff


	//   ....[14]....
        /*0074*/ 	.word	0xffffffff


	//   ....[15]....
        /*0078*/ 	.word	0xffffffff


	//   ....[16]....
        /*007c*/ 	.word	0xffffffff


	//   ....[17]....
        /*0080*/ 	.word	0xffffffff


	//   ....[18]....
        /*0084*/ 	.word	0xffffffff


	//   ....[19]....
        /*0088*/ 	.word	0xffffffff


	//   ....[20]....
        /*008c*/ 	.word	0xffffffff


	//   ....[21]....
        /*0090*/ 	.word	0xffffffff


	//   ....[22]....
        /*0094*/ 	.word	0xffffffff


	//   ....[23]....
        /*0098*/ 	.word	0xffffffff


	//   ....[24]....
        /*009c*/ 	.word	0xffffffff


	//   ....[25]....
        /*00a0*/ 	.word	0xffffffff


	//   ....[26]....
        /*00a4*/ 	.word	0xffffffff


	//   ....[27]....
        /*00a8*/ 	.word	0xffffffff


	//----- nvinfo : EIATTR_COOP_GROUP_INSTR_OFFSETS
	.align		4
.L_1152:
        /*00ac*/ 	.byte	0x04, 0x28
        /*00ae*/ 	.short	(.L_1154 - .L_1153)


	//   ....[0]....
.L_1153:
        /*00b0*/ 	.word	0x000172c0


	//   ....[1]....
        /*00b4*/ 	.word	0x000172f0


	//   ....[2]....
        /*00b8*/ 	.word	0x00017310


	//   ....[3]....
        /*00bc*/ 	.word	0x00017330


	//   ....[4]....
        /*00c0*/ 	.word	0x00017350


	//   ....[5]....
        /*00c4*/ 	.word	0x00017780


	//   ....[6]....
        /*00c8*/ 	.word	0x000177a0


	//   ....[7]....
        /*00cc*/ 	.word	0x000177c0


	//   ....[8]....
        /*00d0*/ 	.word	0x000177e0


	//   ....[9]....
        /*00d4*/ 	.word	0x00017800


	//   ....[10]....
        /*00d8*/ 	.word	0x00017910


	//   ....[11]....
        /*00dc*/ 	.word	0x00017960


	//   ....[12]....
        /*00e0*/ 	.word	0x00017970


	//   ....[13]....
        /*00e4*/ 	.word	0x000179e0


	//   ....[14]....
        /*00e8*/ 	.word	0x00017a60


	//   ....[15]....
        /*00ec*/ 	.word	0x00017ab0


	//   ....[16]....
        /*00f0*/ 	.word	0x00017b70


	//   ....[17]....
        /*00f4*/ 	.word	0x00017b80


	//   ....[18]....
        /*00f8*/ 	.word	0x000186b0


	//   ....[19]....
        /*00fc*/ 	.word	0x00018710


	//   ....[20]....
        /*0100*/ 	.word	0x00018770


	//   ....[21]....
        /*0104*/ 	.word	0x000187d0


	//   ....[22]....
        /*0108*/ 	.word	0x00018830


	//   ....[23]....
        /*010c*/ 	.word	0x00018ca0


	//   ....[24]....
        /*0110*/ 	.word	0x00018d00


	//   ....[25]....
        /*0114*/ 	.word	0x00018d60


	//   ....[26]....
        /*0118*/ 	.word	0x00018dc0


	//   ....[27]....
        /*011c*/ 	.word	0x00018e20


	//----- nvinfo : EIATTR_EXIT_INSTR_OFFSETS
	.align		4
.L_1154:
        /*0120*/ 	.byte	0x04, 0x1c
        /*0122*/ 	.short	(.L_1156 - .L_1155)


	//   ....[0]....
.L_1155:
        /*0124*/ 	.word	0x00000570


	//   ....[1]....
        /*0128*/ 	.word	0x00018650


	//----- nvinfo : EIATTR_MAX_THREADS
	.align		4
.L_1156:
        /*012c*/ 	.byte	0x04, 0x05
        /*012e*/ 	.short	(.L_1158 - .L_1157)
.L_1157:
        /*0130*/ 	.word	0x00000080
        /*0134*/ 	.word	0x00000001
        /*0138*/ 	.word	0x00000001


	//----- nvinfo : EIATTR_CRS_STACK_SIZE
	.align		4
.L_1158:
        /*013c*/ 	.byte	0x04, 0x1e
        /*013e*/ 	.short	(.L_1160 - .L_1159)
.L_1159:
        /*0140*/ 	.word	0x00000000
.L_1160:


//--------------------- .nv.info._ZN10layer_norm31ln_parallel_residual_fwd_kernelINS_13Kernel_traitsIf13__nv_bfloat16fS2_fjLj4096ELj1ELj1ELj4ELj16ENS_18Kernel_traits_baseILj4096EfS2_fS2_fjLj128EEEEELb0ELb0ELb0EEEvNS_9FwdParamsE --------------------------
	.section	.nv.info._ZN10layer_norm31ln_parallel_residual_fwd_kernelINS_13Kernel_traitsIf13__nv_bfloat16fS2_fjLj4096ELj1ELj1ELj4ELj16ENS_18Kernel_traits_baseILj4096EfS2_fS2_fjLj128EEEEELb0ELb0ELb0EEEvNS_9FwdParamsE,"",@"SHT_CUDA_INFO"
	.sectionflags	@""
	.align	4


	//----- nvinfo : EIATTR_CUDA_API_VERSION
	.align		4
        /*0000*/ 	.byte	0x04, 0x37
        /*0002*/ 	.short	(.L_1162 - .L_1161)
.L_1161:
        /*0004*/ 	.word	0x00000082


	//----- nvinfo : EIATTR_SW2861232_WAR
	.align		4
.L_1162:
        /*0008*/ 	.byte	0x01, 0x35
	.zero		2


	//----- nvinfo : EIATTR_PARAM_CBANK
	.align		4
        /*000c*/ 	.byte	0x04, 0x0a
        /*000e*/ 	.short	(.L_1164 - .L_1163)
	.align		4
.L_1163:
        /*0010*/ 	.word	index@(.nv.constant0._ZN10layer_norm31ln_parallel_residual_fwd_kernelINS_13Kernel_traitsIf13__nv_bfloat16fS2_fjLj4096ELj1ELj1ELj4ELj16ENS_18Kernel_traits_baseILj4096EfS2_fS2_fjLj128EEEEELb0ELb0ELb0EEEvNS_9FwdParamsE)
        /*0014*/ 	.short	0x0160
        /*0016*/ 	.short	0x00e8


	//----- nvinfo : EIATTR_CBANK_PARAM_SIZE
	.align		4
.L_1164:
        /*0018*/ 	.byte	0x03, 0x19
        /*001a*/ 	.short	0x00e8


	//----- nvinfo : EIATTR_KPARAM_INFO
	.align		4
        /*001c*/ 	.byte	0x04, 0x17
        /*001e*/ 	.short	(.L_1166 - .L_1165)
.L_1165:
        /*0020*/ 	.word	0x00000000
        /*0024*/ 	.short	0x0000
        /*0026*/ 	.short	0x0000
        /*0028*/ 	.byte	0x00, 0xf0, 0xa1, 0x03


	//----- nvinfo : EIATTR_MAXREG_COUNT
	.align		4
.L_1166:
        /*002c*/ 	.byte	0x03, 0x1b
        /*002e*/ 	.short	0x00ff


	//----- nvinfo : EIATTR_NUM_BARRIERS
	.align		4
        /*0030*/ 	.byte	0x02, 0x4c
        /*0032*/ 	.byte	0x01
	.zero		1


	//----- nvinfo : EIATTR_MERCURY_ISA_VERSION
	.align		4
        /*0034*/ 	.byte	0x03, 0x5f
        /*0036*/ 	.short	0x0000


	//----- nvinfo : EIATTR_COOP_GROUP_MASK_REGIDS
	.align		4
        /*0038*/ 	.byte	0x04, 0x29
        /*003a*/ 	.short	(.L_1168 - .L_1167)


	//   ....[0]....
.L_1167:
        /*003c*/ 	.word	0xffffffff


	//   ....[1]....
        /*0040*/ 	.word	0xffffffff


	//   ....[2]....
        /*0044*/ 	.word	0xffffffff


	//   ....[3]....
        /*0048*/ 	.word	0xffffffff


	//   ....[4]....
        /*004c*/ 	.word	0xffffffff


	//   ....[5]....
        /*0050*/ 	.word	0xffffffff


	//   ....[6]....
        /*0054*/ 	.word	0xffffffff


	//   ....[7]....
        /*0058*/ 	.word	0xffffffff


	//   ....[8]....
        /*005c*/ 	.word	0xffffffff


	//   ....[9]....
        /*0060*/ 	.word	0xffffffff


	//   ....[10]....
        /*0064*/ 	.word	0xffffffff


	//   ....[11]....
        /*0068*/ 	.word	0xffffffff


	//   ....[12]....
        /*006c*/ 	.word	0xffffffff


	//   ....[13]....
        /*0070*/ 	.word	0xffffffff


	//   ....[14]....
        /*0074*/ 	.word	0xffffffff


	//   ....[15]....
        /*0078*/ 	.word	0xffffffff


	//   ....[16]....
        /*007c*/ 	.word	0xffffffff


	//   ....[17]....
        /*0080*/ 	.word	0xffffffff


	//   ....[18]....
        /*0084*/ 	.word	0xffffffff


	//   ....[19]....
        /*0088*/ 	.word	0xffffffff


	//   ....[20]....
        /*008c*/ 	.word	0xffffffff


	//   ....[21]....
        /*0090*/ 	.word	0xffffffff


	//   ....[22]....
        /*0094*/ 	.word	0xffffffff


	//   ....[23]....
        /*0098*/ 	.word	0xffffffff


	//   ....[24]....
        /*009c*/ 	.word	0xffffffff


	//   ....[25]....
        /*00a0*/ 	.word	0xffffffff


	//   ....[26]....
        /*00a4*/ 	.word	0xffffffff


	//   ....[27]....
        /*00a8*/ 	.word	0xffffffff


	//----- nvinfo : EIATTR_COOP_GROUP_INSTR_OFFSETS
	.align		4
.L_1168:
        /*00ac*/ 	.byte	0x04, 0x28
        /*00ae*/ 	.short	(.L_1170 - .L_1169)


	//   ....[0]....
.L_1169:
        /*00b0*/ 	.word	0x000023b0


	//   ....[1]....
        /*00b4*/ 	.word	0x000023e0


	//   ....[2]....
        /*00b8*/ 	.word	0x00002400


	//   ....[3]....
        /*00bc*/ 	.word	0x00002420


	//   ....[4]....
        /*00c0*/ 	.word	0x00002440


	//   ....[5]....
        /*00c4*/ 	.word	0x00002880


	//   ....[6]....
        /*00c8*/ 	.word	0x000028a0


	//   ....[7]....
        /*00cc*/ 	.word	0x000028c0


	//   ....[8]....
        /*00d0*/ 	.word	0x000028e0


	//   ....[9]....
        /*00d4*/ 	.word	0x00002900


	//   ....[10]....
        /*00d8*/ 	.word	0x00002a20


	//   ....[11]....
        /*00dc*/ 	.word	0x00002a70


	//   ....[12]....
        /*00e0*/ 	.word	0x00002aa0


	//   ....[13]....
        /*00e4*/ 	.word	0x00002ac0


	//   ....[14]....
        /*00e8*/ 	.word	0x00002b70


	//   ....[15]....
        /*00ec*/ 	.word	0x00002ba0


	//   ....[16]....
        /*00f0*/ 	.word	0x00002c30


	//   ....[17]....
        /*00f4*/ 	.word	0x00002c60


	//   ....[18]....
        /*00f8*/ 	.word	0x00003a00


	//   ....[19]....
        /*00fc*/ 	.word	0x00003a70


	//   ....[20]....
        /*0100*/ 	.word	0x00003ad0


	//   ....[21]....
        /*0104*/ 	.word	0x00003b30


	//   ....[22]....
        /*0108*/ 	.word	0x00003b90


	//   ....[23]....
        /*010c*/ 	.word	0x00004010


	//   ....[24]....
        /*0110*/ 	.word	0x00004070


	//   ....[25]....
        /*0114*/ 	.word	0x000040d0


	//   ....[26]....
        /*0118*/ 	.word	0x00004130


	//   ....[27]....
        /*011c*/ 	.word	0x000041a0


	//----- nvinfo : EIATTR_EXIT_INSTR_OFFSETS
	.align		4
.L_1170:
        /*0120*/ 	.byte	0x04, 0x1c
        /*0122*/ 	.short	(.L_1172 - .L_1171)


	//   ....[0]....
.L_1171:
        /*0124*/ 	.word	0x00000970


	//   ....[1]....
        /*0128*/ 	.word	0x000039b0


	//----- nvinfo : EIATTR_MAX_THREADS
	.align		4
.L_1172:
        /*012c*/ 	.byte	0x04, 0x05
        /*012e*/ 	.short	(.L_1174 - .L_1173)
.L_1173:
        /*0130*/ 	.word	0x00000080
        /*0134*/ 	.word	0x00000001
        /*0138*/ 	.word	0x00000001


	//----- nvinfo : EIATTR_CRS_STACK_SIZE
	.align		4
.L_1174:
        /*013c*/ 	.byte	0x04, 0x1e
        /*013e*/ 	.short	(.L_1176 - .L_1175)
.L_1175:
        /*0140*/ 	.word	0x00000000
.L_1176:


//--------------------- .nv.info._ZN10layer_norm31ln_parallel_residual_fwd_kernelINS_13Kernel_traitsIf13__nv_bfloat16fS2_fjLj4096ELj1ELj1ELj4ELj16ENS_18Kernel_traits_baseILj4096EfS2_fS2_fjLj128EEEEELb0ELb0ELb1EEEvNS_9FwdParamsE --------------------------
	.section	.nv.info._ZN10layer_norm31ln_parallel_residual_fwd_kernelINS_13Kernel_traitsIf13__nv_bfloat16fS2_fjLj4096ELj1ELj1ELj4ELj16ENS_18Kernel_traits_baseILj4096EfS2_fS2_fjLj128EEEEELb0ELb0ELb1EEEvNS_9FwdParamsE,"",@"SHT_CUDA_INFO"
	.sectionflags	@""
	.align	4


	//----- nvinfo : EIATTR_CUDA_API_VERSION
	.align		4
        /*0000*/ 	.byte	0x04, 0x37
        /*0002*/ 	.short	(.L_1178 - .L_1177)
.L_1177:
        /*0004*/ 	.word	0x00000082


	//----- nvinfo : EIATTR_SW2861232_WAR
	.align		4
.L_1178:
        /*0008*/ 	.byte	0x01, 0x35
	.zero		2


	//----- nvinfo : EIATTR_PARAM_CBANK
	.align		4
        /*000c*/ 	.byte	0x04, 0x0a
        /*000e*/ 	.short	(.L_1180 - .L_1179)
	.align		4
.L_1179:
        /*0010*/ 	.word	index@(.nv.constant0._ZN10layer_norm31ln_parallel_residual_fwd_kernelINS_13Kernel_traitsIf13__nv_bfloat16fS2_fjLj4096ELj1ELj1ELj4ELj16ENS_18Kernel_traits_baseILj4096EfS2_fS2_fjLj128EEEEELb0ELb0ELb1EEEvNS_9FwdParamsE)
        /*0014*/ 	.short	0x0160
        /*0016*/ 	.short	0x00e8


	//----- nvinfo : EIATTR_CBANK_PARAM_SIZE
	.align		4
.L_1180:
        /*0018*/ 	.byte	0x03, 0x19
        /*001a*/ 	.short	0x00e8


	//----- nvinfo : EIATTR_KPARAM_INFO
	.align		4
        /*001c*/ 	.byte	0x04, 0x17
        /*001e*/ 	.short	(.L_1182 - .L_1181)
.L_1181:
        /*0020*/ 	.word	0x00000000
        /*0024*/ 	.short	0x0000
        /*0026*/ 	.short	0x0000
        /*0028*/ 	.byte	0x00, 0xf0, 0xa1, 0x03


	//----- nvinfo : EIATTR_MAXREG_COUNT
	.align		4
.L_1182:
        /*002c*/ 	.byte	0x03, 0x1b
        /*002e*/ 	.short	0x00ff


	//----- nvinfo : EIATTR_NUM_BARRIERS
	.align		4
        /*0030*/ 	.byte	0x02, 0x4c
        /*0032*/ 	.byte	0x01
	.zero		1


	//----- nvinfo : EIATTR_MERCURY_ISA_VERSION
	.align		4
        /*0034*/ 	.byte	0x03, 0x5f
        /*0036*/ 	.short	0x0000


	//----- nvinfo : EIATTR_COOP_GROUP_MASK_REGIDS
	.align		4
        /*0038*/ 	.byte	0x04, 0x29
        /*003a*/ 	.short	(.L_1184 - .L_1183)


	//   ....[0]....
.L_1183:
        /*003c*/ 	.word	0xffffffff


	//   ....[1]....
        /*0040*/ 	.word	0xffffffff


	//   ....[2]....
        /*0044*/ 	.word	0xffffffff


	//   ....[3]....
        /*0048*/ 	.word	0xffffffff


	//   ....[4]....
        /*004c*/ 	.word	0xffffffff


	//   ....[5]....
        /*0050*/ 	.word	0xffffffff


	//   ....[6]....
        /*0054*/ 	.word	0xffffffff


	//   ....[7]....
        /*0058*/ 	.word	0xffffffff


	//   ....[8]....
        /*005c*/ 	.word	0xffffffff


	//   ....[9]....
        /*0060*/ 	.word	0xffffffff


	//   ....[10]....
        /*0064*/ 	.word	0xffffffff


	//   ....[11]....
        /*0068*/ 	.word	0xffffffff


	//   ....[12]....
        /*006c*/ 	.word	0xffffffff


	//   ....[13]....
        /*0070*/ 	.word	0xffffffff


	//   ....[14]....
        /*0074*/ 	.word	0xffffffff


	//   ....[15]....
        /*0078*/ 	.word	0xffffffff


	//   ....[16]....
        /*007c*/ 	.word	0xffffffff


	//   ....[17]....
        /*0080*/ 	.word	0xffffffff


	//   ....[18]....
        /*0084*/ 	.word	0xffffffff


	//   ....[19]....
        /*0088*/ 	.word	0xffffffff


	//   ....[20]....
        /*008c*/ 	.word	0xffffffff


	//   ....[21]....
        /*0090*/ 	.word	0xffffffff


	//   ....[22]....
        /*0094*/ 	.word	0xffffffff


	//   ....[23]....
        /*0098*/ 	.word	0xffffffff


	//   ....[24]....
        /*009c*/ 	.word	0xffffffff


	//   ....[25]....
        /*00a0*/ 	.word	0xffffffff


	//   ....[26]....
        /*00a4*/ 	.word	0xffffffff


	//   ....[27]....
        /*00a8*/ 	.word	0xffffffff


	//----- nvinfo : EIATTR_COOP_GROUP_INSTR_OFFSETS
	.align		4
.L_1184:
        /*00ac*/ 	.byte	0x04, 0x28
        /*00ae*/ 	.short	(.L_1186 - .L_1185)


	//   ....[0]....
.L_1185:
        /*00b0*/ 	.word	0x00001c60


	//   ....[1]....
        /*00b4*/ 	.word	0x00001c90


	//   ....[2]....
        /*00b8*/ 	.word	0x00001cb0


	//   ....[3]....
        /*00bc*/ 	.word	0x00001cd0


	//   ....[4]....
        /*00c0*/ 	.word	0x00001cf0


	//   ....[5]....
        /*00c4*/ 	.word	0x00002120


	//   ....[6]....
        /*00c8*/ 	.word	0x00002140


	//   ....[7]....
        /*00cc*/ 	.word	0x00002160


	//   ....[8]....
        /*00d0*/ 	.word	0x00002180


	//   ....[9]....
        /*00d4*/ 	.word	0x000021a0


	//   ....[10]....
        /*00d8*/ 	.word	0x00002270


	//   ....[11]....
        /*00dc*/ 	.word	0x000022d0


	//   ....[12]....
        /*00e0*/ 	.word	0x00002300


	//   ....[13]....
        /*00e4*/ 	.word	0x00002310


	//   ....[14]....
        /*00e8*/ 	.word	0x000023b0


	//   ....[15]....
        /*00ec*/ 	.word	0x00002400


	//   ....[16]....
        /*00f0*/ 	.word	0x000024e0


	//   ....[17]....
        /*00f4*/ 	.word	0x000024f0


	//   ....[18]....
        /*00f8*/ 	.word	0x00003240


	//   ....[19]....
        /*00fc*/ 	.word	0x000032b0


	//   ....[20]....
        /*0100*/ 	.word	0x00003310


	//   ....[21]....
        /*0104*/ 	.word	0x00003370


	//   ....[22]....
        /*0108*/ 	.word	0x000033d0


	//   ....[23]....
        /*010c*/ 	.word	0x00003840


	//   ....[24]....
        /*0110*/ 	.word	0x000038a0


	//   ....[25]....
        /*0114*/ 	.word	0x00003900


	//   ....[26]....
        /*0118*/ 	.word	0x00003960


	//   ....[27]....
        /*011c*/ 	.word	0x000039c0


	//----- nvinfo : EIATTR_EXIT_INSTR_OFFSETS
	.align		4
.L_1186:
        /*0120*/ 	.byte	0x04, 0x1c
        /*0122*/ 	.short	(.L_1188 - .L_1187)


	//   ....[0]....
.L_1187:
        /*0124*/ 	.word	0x00000470


	//   ....[1]....
        /*0128*/ 	.word	0x000031f0


	//----- nvinfo : EIATTR_MAX_THREADS
	.align		4
.L_1188:
        /*012c*/ 	.byte	0x04, 0x05
        /*012e*/ 	.short	(.L_1190 - .L_1189)
.L_1189:
        /*0130*/ 	.word	0x00000080
        /*0134*/ 	.word	0x00000001
        /*0138*/ 	.word	0x00000001


	//----- nvinfo : EIATTR_CRS_STACK_SIZE
	.align		4
.L_1190:
        /*013c*/ 	.byte	0x04, 0x1e
        /*013e*/ 	.short	(.L_1192 - .L_1191)
.L_1191:
        /*0140*/ 	.word	0x00000000
.L_1192:


//--------------------- .nv.info._ZN10layer_norm31ln_parallel_residual_fwd_kernelINS_13Kernel_traitsIf13__nv_bfloat16fS2_fjLj4096ELj1ELj1ELj4ELj16ENS_18Kernel_traits_baseILj4096EfS2_fS2_fjLj128EEEEELb0ELb1ELb0EEEvNS_9FwdParamsE --------------------------
	.section	.nv.info._ZN10layer_norm31ln_parallel_residual_fwd_kernelINS_13Kernel_traitsIf13__nv_bfloat16fS2_fjLj4096ELj1ELj1ELj4ELj16ENS_18Kernel_traits_baseILj4096EfS2_fS2_fjLj128EEEEELb0ELb1ELb0EEEvNS_9FwdParamsE,"",@"SHT_CUDA_INFO"
	.sectionflags	@""
	.align	4


	//----- nvinfo : EIATTR_CUDA_API_VERSION
	.align		4
        /*0000*/ 	.byte	0x04, 0x37
        /*0002*/ 	.short	(.L_1194 - .L_1193)
.L_1193:
        /*0004*/ 	.word	0x00000082


	//----- nvinfo : EIATTR_SW2861232_WAR
	.align		4
.L_1194:
        /*0008*/ 	.byte	0x01, 0x35
	.zero		2


	//----- nvinfo : EIATTR_PARAM_CBANK
	.align		4
        /*000c*/ 	.byte	0x04, 0x0a
        /*000e*/ 	.short	(.L_1196 - .L_1195)
	.align		4
.L_1195:
        /*0010*/ 	.word	index@(.nv.constant0._ZN10layer_norm31ln_parallel_residual_fwd_kernelINS_13Kernel_traitsIf13__nv_bfloat16fS2_fjLj4096ELj1ELj1ELj4ELj16ENS_18Kernel_traits_baseILj4096EfS2_fS2_fjLj128EEEEELb0ELb1ELb0EEEvNS_9FwdParamsE)
        /*0014*/ 	.short	0x0160
        /*0016*/ 	.short	0x00e8


	//----- nvinfo : EIATTR_CBANK_PARAM_SIZE
	.align		4
.L_1196:
        /*0018*/ 	.byte	0x03, 0x19
        /*001a*/ 	.short	0x00e8


	//----- nvinfo : EIATTR_KPARAM_INFO
	.align		4
        /*001c*/ 	.byte	0x04, 0x17
        /*001e*/ 	.short	(.L_1198 - .L_1197)
.L_1197:
        /*0020*/ 	.word	0x00000000
        /*0024*/ 	.short	0x0000
        /*0026*/ 	.short	0x0000
        /*0028*/ 	.byte	0x00, 0xf0, 0xa1, 0x03


	//----- nvinfo : EIATTR_MAXREG_COUNT
	.align		4
.L_1198:
        /*002c*/ 	.byte	0x03, 0x1b
        /*002e*/ 	.short	0x00ff


	//----- nvinfo : EIATTR_NUM_BARRIERS
	.align		4
        /*0030*/ 	.byte	0x02, 0x4c
        /*0032*/ 	.byte	0x01
	.zero		1


	//----- nvinfo : EIATTR_MERCURY_ISA_VERSION
	.align		4
        /*0034*/ 	.byte	0x03, 0x5f
        /*0036*/ 	.short	0x0000


	//----- nvinfo : EIATTR_COOP_GROUP_MASK_REGIDS
	.align		4
        /*0038*/ 	.byte	0x04, 0x29
        /*003a*/ 	.short	(.L_1200 - .L_1199)


	//   ....[0]....
.L_1199:
        /*003c*/ 	.word	0xffffffff


	//   ....[1]....
        /*0040*/ 	.word	0xffffffff


	//   ....[2]....
        /*0044*/ 	.word	0xffffffff


	//   ....[3]....
        /*0048*/ 	.word	0xffffffff


	//   ....[4]....
        /*004c*/ 	.word	0xffffffff


	//   ....[5]....
        /*0050*/ 	.word	0xffffffff


	//   ....[6]....
        /*0054*/ 	.word	0xffffffff


	//   ....[7]....
        /*0058*/ 	.word	0xffffffff


	//   ....[8]....
        /*005c*/ 	.word	0xffffffff


	//   ....[9]....
        /*0060*/ 	.word	0xffffffff


	//   ....[10]....
        /*0064*/ 	.word	0xffffffff


	//   ....[11]....
        /*0068*/ 	.word	0xffffffff


	//   ....[12]....
        /*006c*/ 	.word	0xffffffff


	//   ....[13]....
        /*0070*/ 	.word	0xffffffff


	//   ....[14]....
        /*0074*/ 	.word	0xffffffff


	//   ....[15]....
        /*0078*/ 	.word	0xffffffff


	//   ....[16]....
        /*007c*/ 	.word	0xffffffff


	//   ....[17]....
        /*0080*/ 	.word	0xffffffff


	//   ....[18]....
        /*0084*/ 	.word	0xffffffff


	//   ....[19]....
        /*0088*/ 	.word	0xffffffff


	//   ....[20]....
        /*008c*/ 	.word	0xffffffff


	//   ....[21]....
        /*0090*/ 	.word	0xffffffff


	//   ....[22]....
        /*0094*/ 	.word	0xffffffff


	//   ....[23]....
        /*0098*/ 	.word	0xffffffff


	//   ....[24]....
        /*009c*/ 	.word	0xffffffff


	//   ....[25]....
        /*00a0*/ 	.word	0xffffffff


	//   ....[26]....
        /*00a4*/ 	.word	0xffffffff


	//   ....[27]....
        /*00a8*/ 	.word	0xffffffff


	//----- nvinfo : EIATTR_COOP_GROUP_INSTR_OFFSETS
	.align		4
.L_1200:
        /*00ac*/ 	.byte	0x04, 0x28
        /*00ae*/ 	.short	(.L_1202 - .L_1201)


	//   ....[0]....
.L_1201:
        /*00b0*/ 	.word	0x00001fc0


	//   ....[1]....
        /*00b4*/ 	.word	0x00001ff0


	//   ....[2]....
        /*00b8*/ 	.word	0x00002010


	//   ....[3]....
        /*00bc*/ 	.word	0x00002030


	//   ....[4]....
        /*00c0*/ 	.word	0x00002050


	//   ....[5]....
        /*00c4*/ 	.word	0x00002490


	//   ....[6]....
        /*00c8*/ 	.word	0x000024b0


	//   ....[7]....
        /*00cc*/ 	.word	0x000024d0


	//   ....[8]....
        /*00d0*/ 	.word	0x000024f0


	//   ....[9]....
        /*00d4*/ 	.word	0x00002510


	//   ....[10]....
        /*00d8*/ 	.word	0x00002620


	//   ....[11]....
        /*00dc*/ 	.word	0x00002680


	//   ....[12]....
        /*00e0*/ 	.word	0x000026f0


	//   ....[13]....
        /*00e4*/ 	.word	0x00002710


	//   ....[14]....
        /*00e8*/ 	.word	0x00002780


	//   ....[15]....
        /*00ec*/ 	.word	0x00002790


	//   ....[16]....
        /*00f0*/ 	.word	0x00002860


	//   ....[17]....
        /*00f4*/ 	.word	0x00002870


	//   ....[18]....
        /*00f8*/ 	.word	0x000032a0


	//   ....[19]....
        /*00fc*/ 	.word	0x00003300


	//   ....[20]....
        /*0100*/ 	.word	0x00003360


	//   ....[21]....
        /*0104*/ 	.word	0x000033c0


	//   ....[22]....
        /*0108*/ 	.word	0x00003420


	//   ....[23]....
        /*010c*/ 	.word	0x000038a0


	//   ....[24]....
        /*0110*/ 	.word	0x00003900


	//   ....[25]....
        /*0114*/ 	.word	0x00003960


	//   ....[26]....
        /*0118*/ 	.word	0x000039c0


	//   ....[27]....
        /*011c*/ 	.word	0x00003a20


	//----- nvinfo : EIATTR_EXIT_INSTR_OFFSETS
	.align		4
.L_1202:
        /*0120*/ 	.byte	0x04, 0x1c
        /*0122*/ 	.short	(.L_1204 - .L_1203)


	//   ....[0]....
.L_1203:
        /*0124*/ 	.word	0x00000570


	//   ....[1]....
        /*0128*/ 	.word	0x00003240


	//----- nvinfo : EIATTR_MAX_THREADS
	.align		4
.L_1204:
        /*012c*/ 	.byte	0x04, 0x05
        /*012e*/ 	.short	(.L_1206 - .L_1205)
.L_1205:
        /*0130*/ 	.word	0x00000080
        /*0134*/ 	.word	0x00000001
        /*0138*/ 	.word	0x00000001


	//----- nvinfo : EIATTR_CRS_STACK_SIZE
	.align		4
.L_1206:
        /*013c*/ 	.byte	0x04, 0x1e
        /*013e*/ 	.short	(.L_1208 - .L_1207)
.L_1207:
        /*0140*/ 	.word	0x00000000
.L_1208:


//--------------------- .nv.info._ZN10layer_norm31ln_parallel_residual_fwd_kernelINS_13Kernel_traitsIf13__nv_bfloat16fS2_fjLj4096ELj1ELj1ELj4ELj16ENS_18Kernel_traits_baseILj4096EfS2_fS2_fjLj128EEEEELb0ELb1ELb1EEEvNS_9FwdParamsE --------------------------
	.section	.nv.info._ZN10layer_norm31ln_parallel_residual_fwd_kernelINS_13Kernel_traitsIf13__nv_bfloat16fS2_fjLj4096ELj1ELj1ELj4ELj16ENS_18Kernel_traits_baseILj4096EfS2_fS2_fjLj128EEEEELb0ELb1ELb1EEEvNS_9FwdParamsE,"",@"SHT_CUDA_INFO"
	.sectionflags	@""
	.align	4


	//----- nvinfo : EIATTR_CUDA_API_VERSION
	.align		4
        /*0000*/ 	.byte	0x04, 0x37
        /*0002*/ 	.short	(.L_1210 - .L_1209)
.L_1209:
        /*0004*/ 	.word	0x00000082


	//----- nvinfo : EIATTR_SW2861232_WAR
	.align		4
.L_1210:
        /*0008*/ 	.byte	0x01, 0x35
	.zero		2


	//----- nvinfo : EIATTR_PARAM_CBANK
	.align		4
        /*000c*/ 	.byte	0x04, 0x0a
        /*000e*/ 	.short	(.L_1212 - .L_1211)
	.align		4
.L_1211:
        /*0010*/ 	.word	index@(.nv.constant0._ZN10layer_norm31ln_parallel_residual_fwd_kernelINS_13Kernel_traitsIf13__nv_bfloat16fS2_fjLj4096ELj1ELj1ELj4ELj16ENS_18Kernel_traits_baseILj4096EfS2_fS2_fjLj128EEEEELb0ELb1ELb1EEEvNS_9FwdParamsE)
        /*0014*/ 	.short	0x0160
        /*0016*/ 	.short	0x00e8


	//----- nvinfo : EIATTR_CBANK_PARAM_SIZE
	.align		4
.L_1212:
        /*0018*/ 	.byte	0x03, 0x19
        /*001a*/ 	.short	0x00e8


	//----- nvinfo : EIATTR_KPARAM_INFO
	.align		4
        /*001c*/ 	.byte	0x04, 0x17
        /*001e*/ 	.short	(.L_1214 - .L_1213)
.L_1213:
        /*0020*/ 	.word	0x00000000
        /*0024*/ 	.short	0x0000
        /*0026*/ 	.short	0x0000
        /*0028*/ 	.byte	0x00, 0xf0, 0xa1, 0x03


	//----- nvinfo : EIATTR_MAXREG_COUNT
	.align		4
.L_1214:
        /*002c*/ 	.byte	0x03, 0x1b
        /*002e*/ 	.short	0x00ff


	//----- nvinfo : EIATTR_NUM_BARRIERS
	.align		4
        /*0030*/ 	.byte	0x02, 0x4c
        /*0032*/ 	.byte	0x01
	.zero		1


	//----- nvinfo : EIATTR_MERCURY_ISA_VERSION
	.align		4
        /*0034*/ 	.byte	0x03, 0x5f
        /*0036*/ 	.short	0x0000


	//----- nvinfo : EIATTR_COOP_GROUP_MASK_REGIDS
	.align		4
        /*0038*/ 	.byte	0x04, 0x29
        /*003a*/ 	.short	(.L_1216 - .L_1215)


	//   ....[0]....
.L_1215:
        /*003c*/ 	.word	0xffffffff


	//   ....[1]....
        /*0040*/ 	.word	0xffffffff


	//   ....[2]....
        /*0044*/ 	.word	0xffffffff


	//   ....[3]....
        /*0048*/ 	.word	0xffffffff


	//   ....[4]....
        /*004c*/ 	.word	0xffffffff


	//   ....[5]....
        /*0050*/ 	.word	0xffffffff


	//   ....[6]....
        /*0054*/ 	.word	0xffffffff


	//   ....[7]....
        /*0058*/ 	.word	0xffffffff


	//   ....[8]....
        /*005c*/ 	.word	0xffffffff


	//   ....[9]....
        /*0060*/ 	.word	0xffffffff


	//   ....[10]....
        /*0064*/ 	.word	0xffffffff


	//   ....[11]....
        /*0068*/ 	.word	0xffffffff


	//   ....[12]....
        /*006c*/ 	.word	0xffffffff


	//   ....[13]....
        /*0070*/ 	.word	0xffffffff


	//   ....[14]....
        /*0074*/ 	.word	0xffffffff


	//   ....[15]....
        /*0078*/ 	.word	0xffffffff


	//   ....[16]....
        /*007c*/ 	.word	0xffffffff


	//   ....[17]....
        /*0080*/ 	.word	0xffffffff


	//   ....[18]....
        /*0084*/ 	.word	0xffffffff


	//   ....[19]....
        /*0088*/ 	.word	0xffffffff


	//   ....[20]....
        /*008c*/ 	.word	0xffffffff


	//   ....[21]....
        /*0090*/ 	.word	0xffffffff


	//   ....[22]....
        /*0094*/ 	.word	0xffffffff


	//   ....[23]....
        /*0098*/ 	.word	0xffffffff


	//   ....[24]....
        /*009c*/ 	.word	0xffffffff


	//   ....[25]....
        /*00a0*/ 	.word	0xffffffff


	//   ....[26]....
        /*00a4*/ 	.word	0xffffffff


	//   ....[27]....
        /*00a8*/ 	.word	0xffffffff


	//----- nvinfo : EIATTR_COOP_GROUP_INSTR_OFFSETS
	.align		4
.L_1216:
        /*00ac*/ 	.byte	0x04, 0x28
        /*00ae*/ 	.short	(.L_1218 - .L_1217)


	//   ....[0]....
.L_1217:
        /*00b0*/ 	.word	0x00001930


	//   ....[1]....
        /*00b4*/ 	.word	0x00001960


	//   ....[2]....
        /*00b8*/ 	.word	0x00001980


	//   ....[3]....
        /*00bc*/ 	.word	0x000019a0


	//   ....[4]....
        /*00c0*/ 	.word	0x000019c0


	//   ....[5]....
        /*00c4*/ 	.word	0x00001df0


	//   ....[6]....
        /*00c8*/ 	.word	0x00001e10


	//   ....[7]....
        /*00cc*/ 	.word	0x00001e30


	//   ....[8]....
        /*00d0*/ 	.word	0x00001e50


	//   ....[9]....
        /*00d4*/ 	.word	0x00001e70


	//   ....[10]....
        /*00d8*/ 	.word	0x00001f70


	//   ....[11]....
        /*00dc*/ 	.word	0x00001fc0


	//   ....[12]....
        /*00e0*/ 	.word	0x00001fd0


	//   ....[13]....
        /*00e4*/ 	.word	0x00002040


	//   ....[14]....
        /*00e8*/ 	.word	0x000020c0


	//   ....[15]....
        /*00ec*/ 	.word	0x000020e0


	//   ....[16]....
        /*00f0*/ 	.word	0x00002190


	//   ....[17]....
        /*00f4*/ 	.word	0x000021d0


	//   ....[18]....
        /*00f8*/ 	.word	0x00002b30


	//   ....[19]....
        /*00fc*/ 	.word	0x00002b90


	//   ....[20]....
        /*0100*/ 	.word	0x00002bf0


	//   ....[21]....
        /*0104*/ 	.word	0x00002c50


	//   ....[22]....
        /*0108*/ 	.word	0x00002cb0


	//   ....[23]....
        /*010c*/ 	.word	0x00003120


	//   ....[24]....
        /*0110*/ 	.word	0x00003180


	//   ....[25]....
        /*0114*/ 	.word	0x000031e0


	//   ....[26]....
        /*0118*/ 	.word	0x00003240


	//   ....[27]....
        /*011c*/ 	.word	0x000032a0


	//----- nvinfo : EIATTR_EXIT_INSTR_OFFSETS
	.align		4
.L_1218:
        /*0120*/ 	.byte	0x04, 0x1c
        /*0122*/ 	.short	(.L_1220 - .L_1219)


	//   ....[0]....
.L_1219:
        /*0124*/ 	.word	0x00000260


	//   ....[1]....
        /*0128*/ 	.word	0x00002ad0


	//----- nvinfo : EIATTR_MAX_THREADS
	.align		4
.L_1220:
        /*012c*/ 	.byte	0x04, 0x05
        /*012e*/ 	.short	(.L_1222 - .L_1221)
.L_1221:
        /*0130*/ 	.word	0x00000080
        /*0134*/ 	.word	0x00000001
        /*0138*/ 	.word	0x00000001


	//----- nvinfo : EIATTR_CRS_STACK_SIZE
	.align		4
.L_1222:
        /*013c*/ 	.byte	0x04, 0x1e
        /*013e*/ 	.short	(.L_1224 - .L_1223)
.L_1223:
        /*0140*/ 	.word	0x00000000
.L_1224:


//--------------------- .nv.info._ZN10layer_norm31ln_parallel_residual_fwd_kernelINS_13Kernel_traitsIf13__nv_bfloat16fS2_fjLj4096ELj1ELj1ELj4ELj16ENS_18Kernel_traits_baseILj4096EfS2_fS2_fjLj128EEEEELb1ELb0ELb0EEEvNS_9FwdParamsE --------------------------
	.section	.nv.info._ZN10layer_norm31ln_parallel_residual_fwd_kernelINS_13Kernel_traitsIf13__nv_bfloat16fS2_fjLj4096ELj1ELj1ELj4ELj16ENS_18Kernel_traits_baseILj4096EfS2_fS2_fjLj128EEEEELb1ELb0ELb0EEEvNS_9FwdParamsE,"",@"SHT_CUDA_INFO"
	.sectionflags	@""
	.align	4


	//----- nvinfo : EIATTR_CUDA_API_VERSION
	.align		4
        /*0000*/ 	.byte	0x04, 0x37
        /*0002*/ 	.short	(.L_1226 - .L_1225)
.L_1225:
        /*0004*/ 	.word	0x00000082


	//----- nvinfo : EIATTR_SW2861232_WAR
	.align		4
.L_1226:
        /*0008*/ 	.byte	0x01, 0x35
	.zero		2


	//----- nvinfo : EIATTR_PARAM_CBANK
	.align		4
        /*000c*/ 	.byte	0x04, 0x0a
        /*000e*/ 	.short	(.L_1228 - .L_1227)
	.align		4
.L_1227:
        /*0010*/ 	.word	index@(.nv.constant0._ZN10layer_norm31ln_parallel_residual_fwd_kernelINS_13Kernel_traitsIf13__nv_bfloat16fS2_fjLj4096ELj1ELj1ELj4ELj16ENS_18Kernel_traits_baseILj4096EfS2_fS2_fjLj128EEEEELb1ELb0ELb0EEEvNS_9FwdParamsE)
        /*0014*/ 	.short	0x0160
        /*0016*/ 	.short	0x00e8


	//----- nvinfo : EIATTR_CBANK_PARAM_SIZE
	.align		4
.L_1228:
        /*0018*/ 	.byte	0x03, 0x19
        /*001a*/ 	.short	0x00e8


	//----- nvinfo : EIATTR_KPARAM_INFO
	.align		4
        /*001c*/ 	.byte	0x04, 0x17
        /*001e*/ 	.short	(.L_1230 - .L_1229)
.L_1229:
        /*0020*/ 	.word	0x00000000
        /*0024*/ 	.short	0x0000
        /*0026*/ 	.short	0x0000
        /*0028*/ 	.byte	0x00, 0xf0, 0xa1, 0x03


	//----- nvinfo : EIATTR_MAXREG_COUNT
	.align		4
.L_1230:
        /*002c*/ 	.byte	0x03, 0x1b
        /*002e*/ 	.short	0x00ff


	//----- nvinfo : EIATTR_NUM_BARRIERS
	.align		4
        /*0030*/ 	.byte	0x02, 0x4c
        /*0032*/ 	.byte	0x01
	.zero		1


	//----- nvinfo : EIATTR_MERCURY_ISA_VERSION
	.align		4
        /*0034*/ 	.byte	0x03, 0x5f
        /*0036*/ 	.short	0x0000


	//----- nvinfo : EIATTR_COOP_GROUP_MASK_REGIDS
	.align		4
        /*0038*/ 	.byte	0x04, 0x29
        /*003a*/ 	.short	(.L_1232 - .L_1231)


	//   ....[0]....
.L_1231:
        /*003c*/ 	.word	0xffffffff


	//   ....[1]....
        /*0040*/ 	.word	0xffffffff


	//   ....[2]....
        /*0044*/ 	.word	0xffffffff


	//   ....[3]....
        /*0048*/ 	.word	0xffffffff


	//   ....[4]....
        /*004c*/ 	.word	0xffffffff


	//   ....[5]....
        /*0050*/ 	.word	0xffffffff


	//   ....[6]....
        /*0054*/ 	.word	0xffffffff


	//   ....[7]....
        /*0058*/ 	.word	0xffffffff


	//   ....[8]....
        /*005c*/ 	.word	0xffffffff


	//   ....[9]....
        /*0060*/ 	.word	0xffffffff


	//   ....[10]....
        /*0064*/ 	.word	0xffffffff


	//   ....[11]....
        /*0068*/ 	.word	0xffffffff


	//   ....[12]....
        /*006c*/ 	.word	0xffffffff


	//   ....[13]....
        /*0070*/ 	.word	0xffffffff


	//   ....[14]....
        /*0074*/ 	.word	0xffffffff


	//   ....[15]....
        /*0078*/ 	.word	0xffffffff


	//   ....[16]....
        /*007c*/ 	.word	0xffffffff


	//   ....[17]....
        /*0080*/ 	.word	0xffffffff


	//   ....[18]....
        /*0084*/ 	.word	0xffffffff


	//   ....[19]....
        /*0088*/ 	.word	0xffffffff


	//   ....[20]....
        /*008c*/ 	.word	0xffffffff


	//   ....[21]....
        /*0090*/ 	.word	0xffffffff


	//   ....[22]....
        /*0094*/ 	.word	0xffffffff


	//   ....[23]....
        /*0098*/ 	.word	0xffffffff


	//   ....[24]....
        /*009c*/ 	.word	0xffffffff


	//   ....[25]....
        /*00a0*/ 	.word	0xffffffff


	//   ....[26]....
        /*00a4*/ 	.word	0xffffffff


	//   ....[27]....
        /*00a8*/ 	.word	0xffffffff


	//----- nvinfo : EIATTR_COOP_GROUP_INSTR_OFFSETS
	.align		4
.L_1232:
        /*00ac*/ 	.byte	0x04, 0x28
        /*00ae*/ 	.short	(.L_1234 - .L_1233)


	//   ....[0]....
.L_1233:
        /*00b0*/ 	.word	0x000181a0


	//   ....[1]....
        /*00b4*/ 	.word	0x000181d0


	//   ....[2]....
        /*00b8*/ 	.word	0x00018200


	//   ....[3]....
        /*00bc*/ 	.word	0x00018220


	//   ....[4]....
        /*00c0*/ 	.word	0x00018240


	//   ....[5]....
        /*00c4*/ 	.word	0x00018680


	//   ....[6]....
        /*00c8*/ 	.word	0x000186a0


	//   ....[7]....
        /*00cc*/ 	.word	0x000186c0


	//   ....[8]....
        /*00d0*/ 	.word	0x000186e0


	//   ....[9]....
        /*00d4*/ 	.word	0x00018700


	//   ....[10]....
        /*00d8*/ 	.word	0x00018830


	//   ....[11]....
        /*00dc*/ 	.word	0x00018880


	//   ....[12]....
        /*00e0*/ 	.word	0x000188b0


	//   ....[13]....
        /*00e4*/ 	.word	0x000188d0


	//   ....[14]....
        /*00e8*/ 	.word	0x00018980


	//   ....[15]....
        /*00ec*/ 	.word	0x000189b0


	//   ....[16]....
        /*00f0*/ 	.word	0x00018a40


	//   ....[17]....
        /*00f4*/ 	.word	0x00018a80


	//   ....[18]....
        /*00f8*/ 	.word	0x00019840


	//   ....[19]....
        /*00fc*/ 	.word	0x000198b0


	//   ....[20]....
        /*0100*/ 	.word	0x00019910


	//   ....[21]....
        /*0104*/ 	.word	0x00019970


	//   ....[22]....
        /*0108*/ 	.word	0x000199d0


	//   ....[23]....
        /*010c*/ 	.word	0x00019e60


	//   ....[24]....
        /*0110*/ 	.word	0x00019ec0


	//   ....[25]....
        /*0114*/ 	.word	0x00019f20


	//   ....[26]....
        /*0118*/ 	.word	0x00019f80


	//   ....[27]....
        /*011c*/ 	.word	0x00019ff0


	//----- nvinfo : EIATTR_EXIT_INSTR_OFFSETS
	.align		4
.L_1234:
        /*0120*/ 	.byte	0x04, 0x1c
        /*0122*/ 	.short	(.L_1236 - .L_1235)


	//   ....[0]....
.L_1235:
        /*0124*/ 	.word	0x00000e70


	//   ....[1]....
        /*0128*/ 	.word	0x000197f0


	//----- nvinfo : EIATTR_MAX_THREADS
	.align		4
.L_1236:
        /*012c*/ 	.byte	0x04, 0x05
        /*012e*/ 	.short	(.L_1238 - .L_1237)
.L_1237:
        /*0130*/ 	.word	0x00000080
        /*0134*/ 	.word	0x00000001
        /*0138*/ 	.word	0x00000001


	//----- nvinfo : EIATTR_CRS_STACK_SIZE
	.align		4
.L_1238:
        /*013c*/ 	.byte	0x04, 0x1e
        /*013e*/ 	.short	(.L_1240 - .L_1239)
.L_1239:
        /*0140*/ 	.word	0x00000000
.L_1240:


//--------------------- .nv.info._ZN10layer_norm31ln_parallel_residual_fwd_kernelINS_13Kernel_traitsIf13__nv_bfloat16fS2_fjLj4096ELj1ELj1ELj4ELj16ENS_18Kernel_traits_baseILj4096EfS2_fS2_fjLj128EEEEELb1ELb0ELb1EEEvNS_9FwdParamsE --------------------------
	.section	.nv.info._ZN10layer_norm31ln_parallel_residual_fwd_kernelINS_13Kernel_traitsIf13__nv_bfloat16fS2_fjLj4096ELj1ELj1ELj4ELj16ENS_18Kernel_traits_baseILj4096EfS2_fS2_fjLj128EEEEELb1ELb0ELb1EEEvNS_9FwdParamsE,"",@"SHT_CUDA_INFO"
	.sectionflags	@""
	.align	4


	//----- nvinfo : EIATTR_CUDA_API_VERSION
	.align		4
        /*0000*/ 	.byte	0x04, 0x37
        /*0002*/ 	.short	(.L_1242 - .L_1241)
.L_1241:
        /*0004*/ 	.word	0x00000082


	//----- nvinfo : EIATTR_SW2861232_WAR
	.align		4
.L_1242:
        /*0008*/ 	.byte	0x01, 0x35
	.zero		2


	//----- nvinfo : EIATTR_PARAM_CBANK
	.align		4
        /*000c*/ 	.byte	0x04, 0x0a
        /*000e*/ 	.short	(.L_1244 - .L_1243)
	.align		4
.L_1243:
        /*0010*/ 	.word	index@(.nv.constant0._ZN10layer_norm31ln_parallel_residual_fwd_kernelINS_13Kernel_traitsIf13__nv_bfloat16fS2_fjLj4096ELj1ELj1ELj4ELj16ENS_18Kernel_traits_baseILj4096EfS2_fS2_fjLj128EEEEELb1ELb0ELb1EEEvNS_9FwdParamsE)
        /*0014*/ 	.short	0x0160
        /*0016*/ 	.short	0x00e8


	//----- nvinfo : EIATTR_CBANK_PARAM_SIZE
	.align		4
.L_1244:
        /*0018*/ 	.byte	0x03, 0x19
        /*001a*/ 	.short	0x00e8


	//----- nvinfo : EIATTR_KPARAM_INFO
	.align		4
        /*001c*/ 	.byte	0x04, 0x17
        /*001e*/ 	.short	(.L_1246 - .L_1245)
.L_1245:
        /*0020*/ 	.word	0x00000000
        /*0024*/ 	.short	0x0000
        /*0026*/ 	.short	0x0000
        /*0028*/ 	.byte	0x00, 0xf0, 0xa1, 0x03


	//----- nvinfo : EIATTR_MAXREG_COUNT
	.align		4
.L_1246:
        /*002c*/ 	.byte	0x03, 0x1b
        /*002e*/ 	.short	0x00ff


	//----- nvinfo : EIATTR_NUM_BARRIERS
	.align		4
        /*0030*/ 	.byte	0x02, 0x4c
        /*0032*/ 	.byte	0x01
	.zero		1


	//----- nvinfo : EIATTR_MERCURY_ISA_VERSION
	.align		4
        /*0034*/ 	.byte	0x03, 0x5f
        /*0036*/ 	.short	0x0000


	//----- nvinfo : EIATTR_COOP_GROUP_MASK_REGIDS
	.align		4
        /*0038*/ 	.byte	0x04, 0x29
        /*003a*/ 	.short	(.L_1248 - .L_1247)


	//   ....[0]....
.L_1247:
        /*003c*/ 	.word	0xffffffff


	//   ....[1]....
        /*0040*/ 	.word	0xffffffff


	//   ....[2]....
        /*0044*/ 	.word	0xffffffff


	//   ....[3]....
        /*0048*/ 	.word	0xffffffff


	//   ....[4]....
        /*004c*/ 	.word	0xffffffff


	//   ....[5]....
        /*0050*/ 	.word	0xffffffff


	//   ....[6]....
        /*0054*/ 	.word	0xffffffff


	//   ....[7]....
        /*0058*/ 	.word	0xffffffff


	//   ....[8]....
        /*005c*/ 	.word	0xffffffff


	//   ....[9]....
        /*0060*/ 	.word	0xffffffff


	//   ....[10]....
        /*0064*/ 	.word	0xffffffff


	//   ....[11]....
        /*0068*/ 	.word	0xffffffff


	//   ....[12]....
        /*006c*/ 	.word	0xffffffff


	//   ....[13]....
        /*0070*/ 	.word	0xffffffff


	//   ....[14]....
        /*0074*/ 	.word	0xffffffff


	//   ....[15]....
        /*0078*/ 	.word	0xffffffff


	//   ....[16]....
        /*007c*/ 	.word	0xffffffff


	//   ....[17]....
        /*0080*/ 	.word	0xffffffff


	//   ....[18]....
        /*0084*/ 	.word	0xffffffff


	//   ....[19]....
        /*0088*/ 	.word	0xffffffff


	//   ....[20]....
        /*008c*/ 	.word	0xffffffff


	//   ....[21]....
        /*0090*/ 	.word	0xffffffff


	//   ....[22]....
        /*0094*/ 	.word	0xffffffff


	//   ....[23]....
        /*0098*/ 	.word	0xffffffff


	//   ....[24]....
        /*009c*/ 	.word	0xffffffff


	//   ....[25]....
        /*00a0*/ 	.word	0xffffffff


	//   ....[26]....
        /*00a4*/ 	.word	0xffffffff


	//   ....[27]....
        /*00a8*/ 	.word	0xffffffff


	//----- nvinfo : EIATTR_COOP_GROUP_INSTR_OFFSETS
	.align		4
.L_1248:
        /*00ac*/ 	.byte	0x04, 0x28
        /*00ae*/ 	.short	(.L_1250 - .L_1249)


	//   ....[0]....
.L_1249:
        /*00b0*/ 	.word	0x00017860


	//   ....[1]....
        /*00b4*/ 	.word	0x00017890


	//   ....[2]....
        /*00b8*/ 	.word	0x000178b0


	//   ....[3]....
        /*00bc*/ 	.word	0x000178d0


	//   ....[4]....
        /*00c0*/ 	.word	0x000178f0


	//   ....[5]....
        /*00c4*/ 	.word	0x00017d20


	//   ....[6]....
        /*00c8*/ 	.word	0x00017d40


	//   ....[7]....
        /*00cc*/ 	.word	0x00017d60


	//   ....[8]....
        /*00d0*/ 	.word	0x00017d80


	//   ....[9]....
        /*00d4*/ 	.word	0x00017da0


	//   ....[10]....
        /*00d8*/ 	.word	0x00017ec0


	//   ....[11]....
        /*00dc*/ 	.word	0x00017ef0


	//   ....[12]....
        /*00e0*/ 	.word	0x00017f10


	//   ....[13]....
        /*00e4*/ 	.word	0x00017f20


	//   ....[14]....
        /*00e8*/ 	.word	0x00017fd0


	//   ....[15]....
        /*00ec*/ 	.word	0x00018050


	//   ....[16]....
        /*00f0*/ 	.word	0x000180b0


	//   ....[17]....
        /*00f4*/ 	.word	0x00018110


	//   ....[18]....
        /*00f8*/ 	.word	0x00018e40


	//   ....[19]....
        /*00fc*/ 	.word	0x00018eb0


	//   ....[20]....
        /*0100*/ 	.word	0x00018f10


	//   ....[21]....
        /*0104*/ 	.word	0x00018f70


	//   ....[22]....
        /*0108*/ 	.word	0x00018fd0


	//   ....[23]....
        /*010c*/ 	.word	0x00019440


	//   ....[24]....
        /*0110*/ 	.word	0x000194a0


	//   ....[25]....
        /*0114*/ 	.word	0x00019500


	//   ....[26]....
        /*0118*/ 	.word	0x00019560


	//   ....[27]....
        /*011c*/ 	.word	0x000195c0


	//----- nvinfo : EIATTR_EXIT_INSTR_OFFSETS
	.align		4
.L_1250:
        /*0120*/ 	.byte	0x04, 0x1c
        /*0122*/ 	.short	(.L_1252 - .L_1251)


	//   ....[0]....
.L_1251:
        /*0124*/ 	.word	0x000008c0


	//   ....[1]....
        /*0128*/ 	.word	0x00018df0


	//----- nvinfo : EIATTR_MAX_THREADS
	.align		4
.L_1252:
        /*012c*/ 	.byte	0x04, 0x05
        /*012e*/ 	.short	(.L_1254 - .L_1253)
.L_1253:
        /*0130*/ 	.word	0x00000080
        /*0134*/ 	.word	0x00000001
        /*0138*/ 	.word	0x00000001


	//----- nvinfo : EIATTR_CRS_STACK_SIZE
	.align		4
.L_1254:
        /*013c*/ 	.byte	0x04, 0x1e
        /*013e*/ 	.short	(.L_1256 - .L_1255)
.L_1255:
        /*0140*/ 	.word	0x00000000
.L_1256:


//--------------------- .nv.info._ZN10layer_norm31ln_parallel_residual_fwd_kernelINS_13Kernel_traitsIf13__nv_bfloat16fS2_fjLj4096ELj1ELj1ELj4ELj16ENS_18Kernel_traits_baseILj4096EfS2_fS2_fjLj128EEEEELb1ELb1ELb0EEEvNS_9FwdParamsE --------------------------
	.section	.nv.info._ZN10layer_norm31ln_parallel_residual_fwd_kernelINS_13Kernel_traitsIf13__nv_bfloat16fS2_fjLj4096ELj1ELj1ELj4ELj16ENS_18Kernel_traits_baseILj4096EfS2_fS2_fjLj128EEEEELb1ELb1ELb0EEEvNS_9FwdParamsE,"",@"SHT_CUDA_INFO"
	.sectionflags	@""
	.align	4


	//----- nvinfo : EIATTR_CUDA_API_VERSION
	.align		4
        /*0000*/ 	.byte	0x04, 0x37
        /*0002*/ 	.short	(.L_1258 - .L_1257)
.L_1257:
        /*0004*/ 	.word	0x00000082


	//----- nvinfo : EIATTR_SW2861232_WAR
	.align		4
.L_1258:
        /*0008*/ 	.byte	0x01, 0x35
	.zero		2


	//----- nvinfo : EIATTR_PARAM_CBANK
	.align		4
        /*000c*/ 	.byte	0x04, 0x0a
        /*000e*/ 	.short	(.L_1260 - .L_1259)
	.align		4
.L_1259:
        /*0010*/ 	.word	index@(.nv.constant0._ZN10layer_norm31ln_parallel_residual_fwd_kernelINS_13Kernel_traitsIf13__nv_bfloat16fS2_fjLj4096ELj1ELj1ELj4ELj16ENS_18Kernel_traits_baseILj4096EfS2_fS2_fjLj128EEEEELb1ELb1ELb0EEEvNS_9FwdParamsE)
        /*0014*/ 	.short	0x0160
        /*0016*/ 	.short	0x00e8


	//----- nvinfo : EIATTR_CBANK_PARAM_SIZE
	.align		4
.L_1260:
        /*0018*/ 	.byte	0x03, 0x19
        /*001a*/ 	.short	0x00e8


	//----- nvinfo : EIATTR_KPARAM_INFO
	.align		4
        /*001c*/ 	.byte	0x04, 0x17
        /*001e*/ 	.short	(.L_1262 - .L_1261)
.L_1261:
        /*0020*/ 	.word	0x00000000
        /*0024*/ 	.short	0x0000
        /*0026*/ 	.short	0x0000
        /*0028*/ 	.byte	0x00, 0xf0, 0xa1, 0x03


	//----- nvinfo : EIATTR_MAXREG_COUNT
	.align		4
.L_1262:
        /*002c*/ 	.byte	0x03, 0x1b
        /*002e*/ 	.short	0x00ff


	//----- nvinfo : EIATTR_NUM_BARRIERS
	.align		4
        /*0030*/ 	.byte	0x02, 0x4c
        /*0032*/ 	.byte	0x01
	.zero		1


	//----- nvinfo : EIATTR_MERCURY_ISA_VERSION
	.align		4
        /*0034*/ 	.byte	0x03, 0x5f
        /*0036*/ 	.short	0x0000


	//----- nvinfo : EIATTR_COOP_GROUP_MASK_REGIDS
	.align		4
        /*0038*/ 	.byte	0x04, 0x29
        /*003a*/ 	.short	(.L_1264 - .L_1263)


	//   ....[0]....
.L_1263:
        /*003c*/ 	.word	0xffffffff


	//   ....[1]....
        /*0040*/ 	.word	0xffffffff


	//   ....[2]....
        /*0044*/ 	.word	0xffffffff


	//   ....[3]....
        /*0048*/ 	.word	0xffffffff


	//   ....[4]....
        /*004c*/ 	.word	0xffffffff


	//   ....[5]....
        /*0050*/ 	.word	0xffffffff


	//   ....[6]....
        /*0054*/ 	.word	0xffffffff


	//   ....[7]....
        /*0058*/ 	.word	0xffffffff


	//   ....[8]....
        /*005c*/ 	.word	0xffffffff


	//   ....[9]....
        /*0060*/ 	.word	0xffffffff


	//   ....[10]....
        /*0064*/ 	.word	0xffffffff


	//   ....[11]....
        /*0068*/ 	.word	0xffffffff


	//   ....[12]....
        /*006c*/ 	.word	0xffffffff


	//   ....[13]....
        /*0070*/ 	.word	0xffffffff


	//   ....[14]....
        /*0074*/ 	.word	0xffffffff


	//   ....[15]....
        /*0078*/ 	.word	0xffffffff


	//   ....[16]....
        /*007c*/ 	.word	0xffffffff


	//   ....[17]....
        /*0080*/ 	.word	0xffffffff


	//   ....[18]....
        /*0084*/ 	.word	0xffffffff


	//   ....[19]....
        /*0088*/ 	.word	0xffffffff


	//   ....[20]....
        /*008c*/ 	.word	0xffffffff


	//   ....[21]....
        /*0090*/ 	.word	0xffffffff


	//   ....[22]....
        /*0094*/ 	.word	0xffffffff


	//   ....[23]....
        /*0098*/ 	.word	0xffffffff


	//   ....[24]....
        /*009c*/ 	.word	0xffffffff


	//   ....[25]....
        /*00a0*/ 	.word	0xffffffff


	//   ....[26]....
        /*00a4*/ 	.word	0xffffffff


	//   ....[27]....
        /*00a8*/ 	.word	0xffffffff


	//----- nvinfo : EIATTR_COOP_GROUP_INSTR_OFFSETS
	.align		4
.L_1264:
        /*00ac*/ 	.byte	0x04, 0x28
        /*00ae*/ 	.short	(.L_1266 - .L_1265)


	//   ....[0]....
.L_1265:
        /*00b0*/ 	.word	0x00017e00


	//   ....[1]....
        /*00b4*/ 	.word	0x00017e30


	//   ....[2]....
        /*00b8*/ 	.word	0x00017e60


	//   ....[3]....
        /*00bc*/ 	.word	0x00017e80


	//   ....[4]....
        /*00c0*/ 	.word	0x00017ea0


	//   ....[5]....
        /*00c4*/ 	.word	0x000182e0


	//   ....[6]....
        /*00c8*/ 	.word	0x00018300


	//   ....[7]....
        /*00cc*/ 	.word	0x00018320


	//   ....[8]....
        /*00d0*/ 	.word	0x00018340


	//   ....[9]....
        /*00d4*/ 	.word	0x00018360


	//   ....[10]....
        /*00d8*/ 	.word	0x00018490


	//   ....[11]....
        /*00dc*/ 	.word	0x000184f0


	//   ....[12]....
        /*00e0*/ 	.word	0x00018520


	//   ....[13]....
        /*00e4*/ 	.word	0x00018530


	//   ....[14]....
        /*00e8*/ 	.word	0x000185b0


	//   ....[15]....
        /*00ec*/ 	.word	0x00018610


	//   ....[16]....
        /*00f0*/ 	.word	0x000186d0


	//   ....[17]....
        /*00f4*/ 	.word	0x000186e0


	//   ....[18]....
        /*00f8*/ 	.word	0x00019120


	//   ....[19]....
        /*00fc*/ 	.word	0x00019190


	//   ....[20]....
        /*0100*/ 	.word	0x000191f0


	//   ....[21]....
        /*0104*/ 	.word	0x00019250


	//   ....[22]....
        /*0108*/ 	.word	0x000192b0


	//   ....[23]....
        /*010c*/ 	.word	0x00019740


	//   ....[24]....
        /*0110*/ 	.word	0x000197a0


	//   ....[25]....
        /*0114*/ 	.word	0x00019800


	//   ....[26]....
        /*0118*/ 	.word	0x00019860


	//   ....[27]....
        /*011c*/ 	.word	0x000198d0


	//----- nvinfo : EIATTR_EXIT_INSTR_OFFSETS
	.align		4
.L_1266:
        /*0120*/ 	.byte	0x04, 0x1c
        /*0122*/ 	.short	(.L_1268 - .L_1267)


	//   ....[0]....
.L_1267:
        /*0124*/ 	.word	0x00000a50


	//   ....[1]....
        /*0128*/ 	.word	0x000190d0


	//----- nvinfo : EIATTR_MAX_THREADS
	.align		4
.L_1268:
        /*012c*/ 	.byte	0x04, 0x05
        /*012e*/ 	.short	(.L_1270 - .L_1269)
.L_1269:
        /*0130*/ 	.word	0x00000080
        /*0134*/ 	.word	0x00000001
        /*0138*/ 	.word	0x00000001


	//----- nvinfo : EIATTR_CRS_STACK_SIZE
	.align		4
.L_1270:
        /*013c*/ 	.byte	0x04, 0x1e
        /*013e*/ 	.short	(.L_1272 - .L_1271)
.L_1271:
        /*0140*/ 	.word	0x00000000
.L_1272:


//--------------------- .nv.info._ZN10layer_norm31ln_parallel_residual_fwd_kernelINS_13Kernel_traitsIf13__nv_bfloat16fS2_fjLj4096ELj1ELj1ELj4ELj16ENS_18Kernel_traits_baseILj4096EfS2_fS2_fjLj128EEEEELb1ELb1ELb1EEEvNS_9FwdParamsE --------------------------
	.section	.nv.info._ZN10layer_norm31ln_parallel_residual_fwd_kernelINS_13Kernel_traitsIf13__nv_bfloat16fS2_fjLj4096ELj1ELj1ELj4ELj16ENS_18Kernel_traits_baseILj4096EfS2_fS2_fjLj128EEEEELb1ELb1ELb1EEEvNS_9FwdParamsE,"",@"SHT_CUDA_INFO"
	.sectionflags	@""
	.align	4


	//----- nvinfo : EIATTR_CUDA_API_VERSION
	.align		4
        /*0000*/ 	.byte	0x04, 0x37
        /*0002*/ 	.short	(.L_1274 - .L_1273)
.L_1273:
        /*0004*/ 	.word	0x00000082


	//----- nvinfo : EIATTR_SW2861232_WAR
	.align		4
.L_1274:
        /*0008*/ 	.byte	0x01, 0x35
	.zero		2


	//----- nvinfo : EIATTR_PARAM_CBANK
	.align		4
        /*000c*/ 	.byte	0x04, 0x0a
        /*000e*/ 	.short	(.L_1276 - .L_1275)
	.align		4
.L_1275:
        /*0010*/ 	.word	index@(.nv.constant0._ZN10layer_norm31ln_parallel_residual_fwd_kernelINS_13Kernel_traitsIf13__nv_bfloat16fS2_fjLj4096ELj1ELj1ELj4ELj16ENS_18Kernel_traits_baseILj4096EfS2_fS2_fjLj128EEEEELb1ELb1ELb1EEEvNS_9FwdParamsE)
        /*0014*/ 	.short	0x0160
        /*0016*/ 	.short	0x00e8


	//----- nvinfo : EIATTR_CBANK_PARAM_SIZE
	.align		4
.L_1276:
        /*0018*/ 	.byte	0x03, 0x19
        /*001a*/ 	.short	0x00e8


	//----- nvinfo : EIATTR_KPARAM_INFO
	.align		4
        /*001c*/ 	.byte	0x04, 0x17
        /*001e*/ 	.short	(.L_1278 - .L_1277)
.L_1277:
        /*0020*/ 	.word	0x00000000
        /*0024*/ 	.short	0x0000
        /*0026*/ 	.short	0x0000
        /*0028*/ 	.byte	0x00, 0xf0, 0xa1, 0x03


	//----- nvinfo : EIATTR_MAXREG_COUNT
	.align		4
.L_1278:
        /*002c*/ 	.byte	0x03, 0x1b
        /*002e*/ 	.short	0x00ff


	//----- nvinfo : EIATTR_NUM_BARRIERS
	.align		4
        /*0030*/ 	.byte	0x02, 0x4c
        /*0032*/ 	.byte	0x01
	.zero		1


	//----- nvinfo : EIATTR_MERCURY_ISA_VERSION
	.align		4
        /*0034*/ 	.byte	0x03, 0x5f
        /*0036*/ 	.short	0x0000


	//----- nvinfo : EIATTR_COOP_GROUP_MASK_REGIDS
	.align		4
        /*0038*/ 	.byte	0x04, 0x29
        /*003a*/ 	.short	(.L_1280 - .L_1279)


	//   ....[0]....
.L_1279:
        /*003c*/ 	.word	0xffffffff


	//   ....[1]....
        /*0040*/ 	.word	0xffffffff


	//   ....[2]....
        /*0044*/ 	.word	0xffffffff


	//   ....[3]....
        /*0048*/ 	.word	0xffffffff


	//   ....[4]....
        /*004c*/ 	.word	0xffffffff


	//   ....[5]....
        /*0050*/ 	.word	0xffffffff


	//   ....[6]....
        /*0054*/ 	.word	0xffffffff


	//   ....[7]....
        /*0058*/ 	.word	0xffffffff


	//   ....[8]....
        /*005c*/ 	.word	0xffffffff


	//   ....[9]....
        /*0060*/ 	.word	0xffffffff


	//   ....[10]....
        /*0064*/ 	.word	0xffffffff


	//   ....[11]....
        /*0068*/ 	.word	0xffffffff


	//   ....[12]....
        /*006c*/ 	.word	0xffffffff


	//   ....[13]....
        /*0070*/ 	.word	0xffffffff


	//   ....[14]....
        /*0074*/ 	.word	0xffffffff


	//   ....[15]....
        /*0078*/ 	.word	0xffffffff


	//   ....[16]....
        /*007c*/ 	.word	0xffffffff


	//   ....[17]....
        /*0080*/ 	.word	0xffffffff


	//   ....[18]....
        /*0084*/ 	.word	0xffffffff


	//   ....[19]....
        /*0088*/ 	.word	0xffffffff


	//   ....[20]....
        /*008c*/ 	.word	0xffffffff


	//   ....[21]....
        /*0090*/ 	.word	0xffffffff


	//   ....[22]....
        /*0094*/ 	.word	0xffffffff


	//   ....[23]....
        /*0098*/ 	.word	0xffffffff


	//   ....[24]....
        /*009c*/ 	.word	0xffffffff


	//   ....[25]....
        /*00a0*/ 	.word	0xffffffff


	//   ....[26]....
        /*00a4*/ 	.word	0xffffffff


	//   ....[27]....
        /*00a8*/ 	.word	0xffffffff


	//----- nvinfo : EIATTR_COOP_GROUP_INSTR_OFFSETS
	.align		4
.L_1280:
        /*00ac*/ 	.byte	0x04, 0x28
        /*00ae*/ 	.short	(.L_1282 - .L_1281)


	//   ....[0]....
.L_1281:
        /*00b0*/ 	.word	0x000174d0


	//   ....[1]....
        /*00b4*/ 	.word	0x00017500


	//   ....[2]....
        /*00b8*/ 	.word	0x00017520


	//   ....[3]....
        /*00bc*/ 	.word	0x00017540


	//   ....[4]....
        /*00c0*/ 	.word	0x00017560


	//   ....[5]....
        /*00c4*/ 	.word	0x00017990


	//   ....[6]....
        /*00c8*/ 	.word	0x000179b0


	//   ....[7]....
        /*00cc*/ 	.word	0x000179d0


	//   ....[8]....
        /*00d0*/ 	.word	0x000179f0


	//   ....[9]....
        /*00d4*/ 	.word	0x00017a10


	//   ....[10]....
        /*00d8*/ 	.word	0x00017b10


	//   ....[11]....
        /*00dc*/ 	.word	0x00017b60


	//   ....[12]....
        /*00e0*/ 	.word	0x00017ba0


	//   ....[13]....
        /*00e4*/ 	.word	0x00017bb0


	//   ....[14]....
        /*00e8*/ 	.word	0x00017c40


	//   ....[15]....
        /*00ec*/ 	.word	0x00017ca0


	//   ....[16]....
        /*00f0*/ 	.word	0x00017d10


	//   ....[17]....
        /*00f4*/ 	.word	0x00017d60


	//   ....[18]....
        /*00f8*/ 	.word	0x000186a0


	//   ....[19]....
        /*00fc*/ 	.word	0x00018710


	//   ....[20]....
        /*0100*/ 	.word	0x00018770


	//   ....[21]....
        /*0104*/ 	.word	0x000187d0


	//   ....[22]....
        /*0108*/ 	.word	0x00018830


	//   ....[23]....
        /*010c*/ 	.word	0x00018ca0


	//   ....[24]....
        /*0110*/ 	.word	0x00018d00


	//   ....[25]....
        /*0114*/ 	.word	0x00018d60


	//   ....[26]....
        /*0118*/ 	.word	0x00018dc0


	//   ....[27]....
        /*011c*/ 	.word	0x00018e20


	//----- nvinfo : EIATTR_EXIT_INSTR_OFFSETS
	.align		4
.L_1282:
        /*0120*/ 	.byte	0x04, 0x1c
        /*0122*/ 	.short	(.L_1284 - .L_1283)


	//   ....[0]....
.L_1283:
        /*0124*/ 	.word	0x000006c0


	//   ....[1]....
        /*0128*/ 	.word	0x00018650


	//----- nvinfo : EIATTR_MAX_THREADS
	.align		4
.L_1284:
        /*012c*/ 	.byte	0x04, 0x05
        /*012e*/ 	.short	(.L_1286 - .L_1285)
.L_1285:
        /*0130*/ 	.word	0x00000080
        /*0134*/ 	.word	0x00000001
        /*0138*/ 	.word	0x00000001


	//----- nvinfo : EIATTR_CRS_STACK_SIZE
	.align		4
.L_1286:
        /*013c*/ 	.byte	0x04, 0x1e
        /*013e*/ 	.short	(.L_1288 - .L_1287)
.L_1287:
        /*0140*/ 	.word	0x00000000
.L_1288:


//--------------------- .nv.info._ZN10layer_norm31ln_parallel_residual_fwd_kernelINS_13Kernel_traitsIf6__halfS2_S2_fjLj4096ELj1ELj1ELj4ELj16ENS_18Kernel_traits_baseILj4096EfS2_S2_S2_fjLj128EEEEELb0ELb0ELb0EEEvNS_9FwdParamsE --------------------------
	.section	.nv.info._ZN10layer_norm31ln_parallel_residual_fwd_kernelINS_13Kernel_traitsIf6__halfS2_S2_fjLj4096ELj1ELj1ELj4ELj16ENS_18Kernel_traits_baseILj4096EfS2_S2_S2_fjLj128EEEEELb0ELb0ELb0EEEvNS_9FwdParamsE,"",@"SHT_CUDA_INFO"
	.sectionflags	@""
	.align	4


	//----- nvinfo : EIATTR_CUDA_API_VERSION
	.align		4
        /*0000*/ 	.byte	0x04, 0x37
        /*0002*/ 	.short	(.L_1290 - .L_1289)
.L_1289:
        /*0004*/ 	.word	0x00000082


	//----- nvinfo : EIATTR_SW2861232_WAR
	.align		4
.L_1290:
        /*0008*/ 	.byte	0x01, 0x35
	.zero		2


	//----- nvinfo : EIATTR_PARAM_CBANK
	.align		4
        /*000c*/ 	.byte	0x04, 0x0a
        /*000e*/ 	.short	(.L_1292 - .L_1291)
	.align		4
.L_1291:
        /*0010*/ 	.word	index@(.nv.constant0._ZN10layer_norm31ln_parallel_residual_fwd_kernelINS_13Kernel_traitsIf6__halfS2_S2_fjLj4096ELj1ELj1ELj4ELj16ENS_18Kernel_traits_baseILj4096EfS2_S2_S2_fjLj128EEEEELb0ELb0ELb0EEEvNS_9FwdParamsE)
        /*0014*/ 	.short	0x0160
        /*0016*/ 	.short	0x00e8


	//----- nvinfo : EIATTR_CBANK_PARAM_SIZE
	.align		4
.L_1292:
        /*0018*/ 	.byte	0x03, 0x19
        /*001a*/ 	.short	0x00e8


	//----- nvinfo : EIATTR_KPARAM_INFO
	.align		4
        /*001c*/ 	.byte	0x04, 0x17
        /*001e*/ 	.short	(.L_1294 - .L_1293)
.L_1293:
        /*0020*/ 	.word	0x00000000
        /*0024*/ 	.short	0x0000
        /*0026*/ 	.short	0x0000
        /*0028*/ 	.byte	0x00, 0xf0, 0xa1, 0x03


	//----- nvinfo : EIATTR_MAXREG_COUNT
	.align		4
.L_1294:
        /*002c*/ 	.byte	0x03, 0x1b
        /*002e*/ 	.short	0x00ff


	//----- nvinfo : EIATTR_NUM_BARRIERS
	.align		4
        /*0030*/ 	.byte	0x02, 0x4c
        /*0032*/ 	.byte	0x01
	.zero		1


	//----- nvinfo : EIATTR_MERCURY_ISA_VERSION
	.align		4
        /*0034*/ 	.byte	0x03, 0x5f
        /*0036*/ 	.short	0x0000


	//----- nvinfo : EIATTR_COOP_GROUP_MASK_REGIDS
	.align		4
        /*0038*/ 	.byte	0x04, 0x29
        /*003a*/ 	.short	(.L_1296 - .L_1295)


	//   ....[0]....
.L_1295:
        /*003c*/ 	.word	0xffffffff


	//   ....[1]....
        /*0040*/ 	.word	0xffffffff


	//   ....[2]....
        /*0044*/ 	.word	0xffffffff


	//   ....[3]....
        /*0048*/ 	.word	0xffffffff


	//   ....[4]....
        /*004c*/ 	.word	0xffffffff


	//   ....[5]....
        /*0050*/ 	.word	0xffffffff


	//   ....[6]....
        /*0054*/ 	.word	0xffffffff


	//   ....[7]....
        /*0058*/ 	.word	0xffffffff


	//   ....[8]....
        /*005c*/ 	.word	0xffffffff


	//   ....[9]....
        /*0060*/ 	.word	0xffffffff


	//   ....[10]....
        /*0064*/ 	.word	0xffffffff


	//   ....[11]....
        /*0068*/ 	.word	0xffffffff


	//   ....[12]....
        /*006c*/ 	.word	0xffffffff


	//   ....[13]....
        /*0070*/ 	.word	0xffffffff


	//   ....[14]....
        /*0074*/ 	.word	0xffffffff


	//   ....[15]....
        /*0078*/ 	.word	0xffffffff


	//   ....[16]....
        /*007c*/ 	.word	0xffffffff


	//   ....[17]....
        /*0080*/ 	.word	0xffffffff


	//   ....[18]....
        /*0084*/ 	.word	0xffffffff


	//   ....[19]....
        /*0088*/ 	.word	0xffffffff


	//   ....[20]....
        /*008c*/ 	.word	0xffffffff


	//   ....[21]....
        /*0090*/ 	.word	0xffffffff


	//   ....[22]....
        /*0094*/ 	.word	0xffffffff


	//   ....[23]....
        /*0098*/ 	.word	0xffffffff


	//   ....[24]....
        /*009c*/ 	.word	0xffffffff


	//   ....[25]....
        /*00a0*/ 	.word	0xffffffff


	//   ....[26]....
        /*00a4*/ 	.word	0xffffffff


	//   ....[27]....
        /*00a8*/ 	.word	0xffffffff


	//----- nvinfo : EIATTR_COOP_GROUP_INSTR_OFFSETS
	.align		4
.L_1296:
        /*00ac*/ 	.byte	0x04, 0x28
        /*00ae*/ 	.short	(.L_1298 - .L_1297)


	//   ....[0]....
.L_1297:
        /*00b0*/ 	.word	0x00003390


	//   ....[1]....
        /*00b4*/ 	.word	0x000033c0


	//   ....[2]....
        /*00b8*/ 	.word	0x000033e0


	//   ....[3]....
        /*00bc*/ 	.word	0x00003400


	//   ....[4]....
        /*00c0*/ 	.word	0x00003420


	//   ....[5]....
        /*00c4*/ 	.word	0x00003860


	//   ....[6]....
        /*00c8*/ 	.word	0x00003880


	//   ....[7]....
        /*00cc*/ 	.word	0x000038a0


	//   ....[8]....
        /*00d0*/ 	.word	0x000038c0


	//   ....[9]....
        /*00d4*/ 	.word	0x000038e0


	//   ....[10]....
        /*00d8*/ 	.word	0x00003a00


	//   ....[11]....
        /*00dc*/ 	.word	0x00003a50


	//   ....[12]....
        /*00e0*/ 	.word	0x00003a80


	//   ....[13]....
        /*00e4*/ 	.word	0x00003aa0


	//   ....[14]....
        /*00e8*/ 	.word	0x00003b50


	//   ....[15]....
        /*00ec*/ 	.word	0x00003b80


	//   ....[16]....
        /*00f0*/ 	.word	0x00003c10


	//   ....[17]....
        /*00f4*/ 	.word	0x00003c40


	//   ....[18]....
        /*00f8*/ 	.word	0x00004a00


	//   ....[19]....
        /*00fc*/ 	.word	0x00004a60


	//   ....[20]....
        /*0100*/ 	.word	0x00004ac0


	//   ....[21]....
        /*0104*/ 	.word	0x00004b20


	//   ....[22]....
        /*0108*/ 	.word	0x00004b80


	//   ....[23]....
        /*010c*/ 	.word	0x00005010


	//   ....[24]....
        /*0110*/ 	.word	0x00005070


	//   ....[25]....
        /*0114*/ 	.word	0x000050d0


	//   ....[26]....
        /*0118*/ 	.word	0x00005130


	//   ....[27]....
        /*011c*/ 	.word	0x00005190


	//----- nvinfo : EIATTR_EXIT_INSTR_OFFSETS
	.align		4
.L_1298:
        /*0120*/ 	.byte	0x04, 0x1c
        /*0122*/ 	.short	(.L_1300 - .L_1299)


	//   ....[0]....
.L_1299:
        /*0124*/ 	.word	0x00000980


	//   ....[1]....
        /*0128*/ 	.word	0x000049a0


	//----- nvinfo : EIATTR_MAX_THREADS
	.align		4
.L_1300:
        /*012c*/ 	.byte	0x04, 0x05
        /*012e*/ 	.short	(.L_1302 - .L_1301)
.L_1301:
        /*0130*/ 	.word	0x00000080
        /*0134*/ 	.word	0x00000001
        /*0138*/ 	.word	0x00000001


	//----- nvinfo : EIATTR_CRS_STACK_SIZE
	.align		4
.L_1302:
        /*013c*/ 	.byte	0x04, 0x1e
        /*013e*/ 	.short	(.L_1304 - .L_1303)
.L_1303:
        /*0140*/ 	.word	0x00000000
.L_1304:


//--------------------- .nv.info._ZN10layer_norm31ln_parallel_residual_fwd_kernelINS_13Kernel_traitsIf6__halfS2_S2_fjLj4096ELj1ELj1ELj4ELj16ENS_18Kernel_traits_baseILj4096EfS2_S2_S2_fjLj128EEEEELb0ELb0ELb1EEEvNS_9FwdParamsE --------------------------
	.section	.nv.info._ZN10layer_norm31ln_parallel_residual_fwd_kernelINS_13Kernel_traitsIf6__halfS2_S2_fjLj4096ELj1ELj1ELj4ELj16ENS_18Kernel_traits_baseILj4096EfS2_S2_S2_fjLj128EEEEELb0ELb0ELb1EEEvNS_9FwdParamsE,"",@"SHT_CUDA_INFO"
	.sectionflags	@""
	.align	4


	//----- nvinfo : EIATTR_CUDA_API_VERSION
	.align		4
        /*0000*/ 	.byte	0x04, 0x37
        /*0002*/ 	.short	(.L_1306 - .L_1305)
.L_1305:
        /*0004*/ 	.word	0x00000082


	//----- nvinfo : EIATTR_SW2861232_WAR
	.align		4
.L_1306:
        /*0008*/ 	.byte	0x01, 0x35
	.zero		2


	//----- nvinfo : EIATTR_PARAM_CBANK
	.align		4
        /*000c*/ 	.byte	0x04, 0x0a
        /*000e*/ 	.short	(.L_1308 - .L_1307)
	.align		4
.L_1307:
        /*0010*/ 	.word	index@(.nv.constant0._ZN10layer_norm31ln_parallel_residual_fwd_kernelINS_13Kernel_traitsIf6__halfS2_S2_fjLj4096ELj1ELj1ELj4ELj16ENS_18Kernel_traits_baseILj4096EfS2_S2_S2_fjLj128EEEEELb0ELb0ELb1EEEvNS_9FwdParamsE)
        /*0014*/ 	.short	0x0160
        /*0016*/ 	.short	0x00e8


	//----- nvinfo : EIATTR_CBANK_PARAM_SIZE
	.align		4
.L_1308:
        /*0018*/ 	.byte	0x03, 0x19
        /*001a*/ 	.short	0x00e8


	//----- nvinfo : EIATTR_KPARAM_INFO
	.align		4
        /*001c*/ 	.byte	0x04, 0x17
        /*001e*/ 	.short	(.L_1310 - .L_1309)
.L_1309:
        /*0020*/ 	.word	0x00000000
        /*0024*/ 	.short	0x0000
        /*0026*/ 	.short	0x0000
        /*0028*/ 	.byte	0x00, 0xf0, 0xa1, 0x03


	//----- nvinfo : EIATTR_MAXREG_COUNT
	.align		4
.L_1310:
        /*002c*/ 	.byte	0x03, 0x1b
        /*002e*/ 	.short	0x00ff


	//----- nvinfo : EIATTR_NUM_BARRIERS
	.align		4
        /*0030*/ 	.byte	0x02, 0x4c
        /*0032*/ 	.byte	0x01
	.zero		1


	//----- nvinfo : EIATTR_MERCURY_ISA_VERSION
	.align		4
        /*0034*/ 	.byte	0x03, 0x5f
        /*0036*/ 	.short	0x0000


	//----- nvinfo : EIATTR_COOP_GROUP_MASK_REGIDS
	.align		4
        /*0038*/ 	.byte	0x04, 0x29
        /*003a*/ 	.short	(.L_1312 - .L_1311)


	//   ....[0]....
.L_1311:
        /*003c*/ 	.word	0xffffffff


	//   ....[1]....
        /*0040*/ 	.word	0xffffffff


	//   ....[2]....
        /*0044*/ 	.word	0xffffffff


	//   ....[3]....
        /*0048*/ 	.word	0xffffffff


	//   ....[4]....
        /*004c*/ 	.word	0xffffffff


	//   ....[5]....
        /*0050*/ 	.word	0xffffffff


	//   ....[6]....
        /*0054*/ 	.word	0xffffffff


	//   ....[7]....
        /*0058*/ 	.word	0xffffffff


	//   ....[8]....
        /*005c*/ 	.word	0xffffffff


	//   ....[9]....
        /*0060*/ 	.word	0xffffffff


	//   ....[10]....
        /*0064*/ 	.word	0xffffffff


	//   ....[11]....
        /*0068*/ 	.word	0xffffffff


	//   ....[12]....
        /*006c*/ 	.word	0xffffffff


	//   ....[13]....
        /*0070*/ 	.word	0xffffffff


	//   ....[14]....
        /*0074*/ 	.word	0xffffffff


	//   ....[15]....
        /*0078*/ 	.word	0xffffffff


	//   ....[16]....
        /*007c*/ 	.word	0xffffffff


	//   ....[17]....
        /*0080*/ 	.word	0xffffffff


	//   ....[18]....
        /*0084*/ 	.word	0xffffffff


	//   ....[19]....
        /*0088*/ 	.word	0xffffffff


	//   ....[20]....
        /*008c*/ 	.word	0xffffffff


	//   ....[21]....
        /*0090*/ 	.word	0xffffffff


	//   ....[22]....
        /*0094*/ 	.word	0xffffffff


	//   ....[23]....
        /*0098*/ 	.word	0xffffffff


	//   ....[24]....
        /*009c*/ 	.word	0xffffffff


	//   ....[25]....
        /*00a0*/ 	.word	0xffffffff


	//   ....[26]....
        /*00a4*/ 	.word	0xffffffff


	//   ....[27]....
        /*00a8*/ 	.word	0xffffffff


	//----- nvinfo : EIATTR_COOP_GROUP_INSTR_OFFSETS
	.align		4
.L_1312:
        /*00ac*/ 	.byte	0x04, 0x28
        /*00ae*/ 	.short	(.L_1314 - .L_1313)


	//   ....[0]....
.L_1313:
        /*00b0*/ 	.word	0x00002b40


	//   ....[1]....
        /*00b4*/ 	.word	0x00002b70


	//   ....[2]....
        /*00b8*/ 	.word	0x00002b90


	//   ....[3]....
        /*00bc*/ 	.word	0x00002bb0


	//   ....[4]....
        /*00c0*/ 	.word	0x00002bd0


	//   ....[5]....
        /*00c4*/ 	.word	0x00003000


	//   ....[6]....
        /*00c8*/ 	.word	0x00003020


	//   ....[7]....
        /*00cc*/ 	.word	0x00003040


	//   ....[8]....
        /*00d0*/ 	.word	0x00003060


	//   ....[9]....
        /*00d4*/ 	.word	0x00003080


	//   ....[10]....
        /*00d8*/ 	.word	0x000031a0


	//   ....[11]....
        /*00dc*/ 	.word	0x000031d0


	//   ....[12]....
        /*00e0*/ 	.word	0x000031f0


	//   ....[13]....
        /*00e4*/ 	.word	0x00003200


	//   ....[14]....
        /*00e8*/ 	.word	0x000032a0


	//   ....[15]....
        /*00ec*/ 	.word	0x000032f0


	//   ....[16]....
        /*00f0*/ 	.word	0x000033e0


	//   ....[17]....
        /*00f4*/ 	.word	0x00003400


	//   ....[18]....
        /*00f8*/ 	.word	0x000040e0


	//   ....[19]....
        /*00fc*/ 	.word	0x00004150


	//   ....[20]....
        /*0100*/ 	.word	0x000041b0


	//   ....[21]....
        /*0104*/ 	.word	0x00004210


	//   ....[22]....
        /*0108*/ 	.word	0x00004270


	//   ....[23]....
        /*010c*/ 	.word	0x000046e0


	//   ....[24]....
        /*0110*/ 	.word	0x00004740


	//   ....[25]....
        /*0114*/ 	.word	0x000047a0


	//   ....[26]....
        /*0118*/ 	.word	0x00004800


	//   ....[27]....
        /*011c*/ 	.word	0x00004860


	//----- nvinfo : EIATTR_EXIT_INSTR_OFFSETS
	.align		4
.L_1314:
        /*0120*/ 	.byte	0x04, 0x1c
        /*0122*/ 	.short	(.L_1316 - .L_1315)


	//   ....[0]....
.L_1315:
        /*0124*/ 	.word	0x00000460


	//   ....[1]....
        /*0128*/ 	.word	0x00004090


	//----- nvinfo : EIATTR_MAX_THREADS
	.align		4
.L_1316:
        /*012c*/ 	.byte	0x04, 0x05
        /*012e*/ 	.short	(.L_1318 - .L_1317)
.L_1317:
        /*0130*/ 	.word	0x00000080
        /*0134*/ 	.word	0x00000001
        /*0138*/ 	.word	0x00000001


	//----- nvinfo : EIATTR_CRS_STACK_SIZE
	.align		4
.L_1318:
        /*013c*/ 	.byte	0x04, 0x1e
        /*013e*/ 	.short	(.L_1320 - .L_1319)
.L_1319:
        /*0140*/ 	.word	0x00000000
.L_1320:


//--------------------- .nv.info._ZN10layer_norm31ln_parallel_residual_fwd_kernelINS_13Kernel_traitsIf6__halfS2_S2_fjLj4096ELj1ELj1ELj4ELj16ENS_18Kernel_traits_baseILj4096EfS2_S2_S2_fjLj128EEEEELb0ELb1ELb0EEEvNS_9FwdParamsE --------------------------
	.section	.nv.info._ZN10layer_norm31ln_parallel_residual_fwd_kernelINS_13Kernel_traitsIf6__halfS2_S2_fjLj4096ELj1ELj1ELj4ELj16ENS_18Kernel_traits_baseILj4096EfS2_S2_S2_fjLj128EEEEELb0ELb1ELb0EEEvNS_9FwdParamsE,"",@"SHT_CUDA_INFO"
	.sectionflags	@""
	.align	4


	//----- nvinfo : EIATTR_CUDA_API_VERSION
	.align		4
        /*0000*/ 	.byte	0x04, 0x37
        /*0002*/ 	.short	(.L_1322 - .L_1321)
.L_1321:
        /*0004*/ 	.word	0x00000082


	//----- nvinfo : EIATTR_SW2861232_WAR
	.align		4
.L_1322:
        /*0008*/ 	.byte	0x01, 0x35
	.zero		2


	//----- nvinfo : EIATTR_PARAM_CBANK
	.align		4
        /*000c*/ 	.byte	0x04, 0x0a
        /*000e*/ 	.short	(.L_1324 - .L_1323)
	.align		4
.L_1323:
        /*0010*/ 	.word	index@(.nv.constant0._ZN10layer_norm31ln_parallel_residual_fwd_kernelINS_13Kernel_traitsIf6__halfS2_S2_fjLj4096ELj1ELj1ELj4ELj16ENS_18Kernel_traits_baseILj4096EfS2_S2_S2_fjLj128EEEEELb0ELb1ELb0EEEvNS_9FwdParamsE)
        /*0014*/ 	.short	0x0160
        /*0016*/ 	.short	0x00e8


	//----- nvinfo : EIATTR_CBANK_PARAM_SIZE
	.align		4
.L_1324:
        /*0018*/ 	.byte	0x03, 0x19
        /*001a*/ 	.short	0x00e8


	//----- nvinfo : EIATTR_KPARAM_INFO
	.align		4
        /*001c*/ 	.byte	0x04, 0x17
        /*001e*/ 	.short	(.L_1326 - .L_1325)
.L_1325:
        /*0020*/ 	.word	0x00000000
        /*0024*/ 	.short	0x0000
        /*0026*/ 	.short	0x0000
        /*0028*/ 	.byte	0x00, 0xf0, 0xa1, 0x03


	//----- nvinfo : EIATTR_MAXREG_COUNT
	.align		4
.L_1326:
        /*002c*/ 	.byte	0x03, 0x1b
        /*002e*/ 	.short	0x00ff


	//----- nvinfo : EIATTR_NUM_BARRIERS
	.align		4
        /*0030*/ 	.byte	0x02, 0x4c
        /*0032*/ 	.byte	0x01
	.zero		1


	//----- nvinfo : EIATTR_MERCURY_ISA_VERSION
	.align		4
        /*0034*/ 	.byte	0x03, 0x5f
        /*0036*/ 	.short	0x0000


	//----- nvinfo : EIATTR_COOP_GROUP_MASK_REGIDS
	.align		4
        /*0038*/ 	.byte	0x04, 0x29
        /*003a*/ 	.short	(.L_1328 - .L_1327)


	//   ....[0]....
.L_1327:
        /*003c*/ 	.word	0xffffffff


	//   ....[1]....
        /*0040*/ 	.word	0xffffffff


	//   ....[2]....
        /*0044*/ 	.word	0xffffffff


	//   ....[3]....
        /*0048*/ 	.word	0xffffffff


	//   ....[4]....
        /*004c*/ 	.word	0xffffffff


	//   ....[5]....
        /*0050*/ 	.word	0xffffffff


	//   ....[6]....
        /*0054*/ 	.word	0xffffffff


	//   ....[7]....
        /*0058*/ 	.word	0xffffffff


	//   ....[8]....
        /*005c*/ 	.word	0xffffffff


	//   ....[9]....
        /*0060*/ 	.word	0xffffffff


	//   ....[10]....
        /*0064*/ 	.word	0xffffffff


	//   ....[11]....
        /*0068*/ 	.word	0xffffffff


	//   ....[12]....
        /*006c*/ 	.word	0xffffffff


	//   ....[13]....
        /*0070*/ 	.word	0xffffffff


	//   ....[14]....
        /*0074*/ 	.word	0xffffffff


	//   ....[15]....
        /*0078*/ 	.word	0xffffffff


	//   ....[16]....
        /*007c*/ 	.word	0xffffffff


	//   ....[17]....
        /*0080*/ 	.word	0xffffffff


	//   ....[18]....
        /*0084*/ 	.word	0xffffffff


	//   ....[19]....
        /*0088*/ 	.word	0xffffffff


	//   ....[20]....
        /*008c*/ 	.word	0xffffffff


	//   ....[21]....
        /*0090*/ 	.word	0xffffffff


	//   ....[22]....
        /*0094*/ 	.word	0xffffffff


	//   ....[23]....
        /*0098*/ 	.word	0xffffffff


	//   ....[24]....
        /*009c*/ 	.word	0xffffffff


	//   ....[25]....
        /*00a0*/ 	.word	0xffffffff


	//   ....[26]....
        /*00a4*/ 	.word	0xffffffff


	//   ....[27]....
        /*00a8*/ 	.word	0xffffffff


	//----- nvinfo : EIATTR_COOP_GROUP_INSTR_OFFSETS
	.align		4
.L_1328:
        /*00ac*/ 	.byte	0x04, 0x28
        /*00ae*/ 	.short	(.L_1330 - .L_1329)


	//   ....[0]....
.L_1329:
        /*00b0*/ 	.word	0x00002f90


	//   ....[1]....
        /*00b4*/ 	.word	0x00002fc0


	//   ....[2]....
        /*00b8*/ 	.word	0x00002fe0


	//   ....[3]....
        /*00bc*/ 	.word	0x00003000


	//   ....[4]....
        /*00c0*/ 	.word	0x00003020


	//   ....[5]....
        /*00c4*/ 	.word	0x00003460


	//   ....[6]....
        /*00c8*/ 	.word	0x00003480


	//   ....[7]....
        /*00cc*/ 	.word	0x000034a0


	//   ....[8]....
        /*00d0*/ 	.word	0x000034c0


	//   ....[9]....
        /*00d4*/ 	.word	0x000034e0


	//   ....[10]....
        /*00d8*/ 	.word	0x000035f0


	//   ....[11]....
        /*00dc*/ 	.word	0x00003650


	//   ....[12]....
        /*00e0*/ 	.word	0x000036c0


	//   ....[13]....
        /*00e4*/ 	.word	0x000036e0


	//   ....[14]....
        /*00e8*/ 	.word	0x00003750


	//   ....[15]....
        /*00ec*/ 	.word	0x00003770


	//   ....[16]....
        /*00f0*/ 	.word	0x00003840


	//   ....[17]....
        /*00f4*/ 	.word	0x00003850


	//   ....[18]....
        /*00f8*/ 	.word	0x00004280


	//   ....[19]....
        /*00fc*/ 	.word	0x000042f0


	//   ....[20]....
        /*0100*/ 	.word	0x00004360


	//   ....[21]....
        /*0104*/ 	.word	0x000043d0


	//   ....[22]....
        /*0108*/ 	.word	0x00004440


	//   ....[23]....
        /*010c*/ 	.word	0x000048c0


	//   ....[24]....
        /*0110*/ 	.word	0x00004920


	//   ....[25]....
        /*0114*/ 	.word	0x00004980


	//   ....[26]....
        /*0118*/ 	.word	0x000049e0


	//   ....[27]....
        /*011c*/ 	.word	0x00004a40


	//----- nvinfo : EIATTR_EXIT_INSTR_OFFSETS
	.align		4
.L_1330:
        /*0120*/ 	.byte	0x04, 0x1c
        /*0122*/ 	.short	(.L_1332 - .L_1331)


	//   ....[0]....
.L_1331:
        /*0124*/ 	.word	0x00000580


	//   ....[1]....
        /*0128*/ 	.word	0x00004220


	//----- nvinfo : EIATTR_MAX_THREADS
	.align		4
.L_1332:
        /*012c*/ 	.byte	0x04, 0x05
        /*012e*/ 	.short	(.L_1334 - .L_1333)
.L_1333:
        /*0130*/ 	.word	0x00000080
        /*0134*/ 	.word	0x00000001
        /*0138*/ 	.word	0x00000001


	//----- nvinfo : EIATTR_CRS_STACK_SIZE
	.align		4
.L_1334:
        /*013c*/ 	.byte	0x04, 0x1e
        /*013e*/ 	.short	(.L_1336 - .L_1335)
.L_1335:
        /*0140*/ 	.word	0x00000000
.L_1336:


//--------------------- .nv.info._ZN10layer_norm31ln_parallel_residual_fwd_kernelINS_13Kernel_traitsIf6__halfS2_S2_fjLj4096ELj1ELj1ELj4ELj16ENS_18Kernel_traits_baseILj4096EfS2_S2_S2_fjLj128EEEEELb0ELb1ELb1EEEvNS_9FwdParamsE --------------------------
	.section	.nv.info._ZN10layer_norm31ln_parallel_residual_fwd_kernelINS_13Kernel_traitsIf6__halfS2_S2_fjLj4096ELj1ELj1ELj4ELj16ENS_18Kernel_traits_baseILj4096EfS2_S2_S2_fjLj128EEEEELb0ELb1ELb1EEEvNS_9FwdParamsE,"",@"SHT_CUDA_INFO"
	.sectionflags	@""
	.align	4


	//----- nvinfo : EIATTR_CUDA_API_VERSION
	.align		4
        /*0000*/ 	.byte	0x04, 0x37
        /*0002*/ 	.short	(.L_1338 - .L_1337)
.L_1337:
        /*0004*/ 	.word	0x00000082


	//----- nvinfo : EIATTR_SW2861232_WAR
	.align		4
.L_1338:
        /*0008*/ 	.byte	0x01, 0x35
	.zero		2


	//----- nvinfo : EIATTR_PARAM_CBANK
	.align		4
        /*000c*/ 	.byte	0x04, 0x0a
        /*000e*/ 	.short	(.L_1340 - .L_1339)
	.align		4
.L_1339:
        /*0010*/ 	.word	index@(.nv.constant0._ZN10layer_norm31ln_parallel_residual_fwd_kernelINS_13Kernel_traitsIf6__halfS2_S2_fjLj4096ELj1ELj1ELj4ELj16ENS_18Kernel_traits_baseILj4096EfS2_S2_S2_fjLj128EEEEELb0ELb1ELb1EEEvNS_9FwdParamsE)
        /*0014*/ 	.short	0x0160
        /*0016*/ 	.short	0x00e8


	//----- nvinfo : EIATTR_CBANK_PARAM_SIZE
	.align		4
.L_1340:
        /*0018*/ 	.byte	0x03, 0x19
        /*001a*/ 	.short	0x00e8


	//----- nvinfo : EIATTR_KPARAM_INFO
	.align		4
        /*001c*/ 	.byte	0x04, 0x17
        /*001e*/ 	.short	(.L_1342 - .L_1341)
.L_1341:
        /*0020*/ 	.word	0x00000000
        /*0024*/ 	.short	0x0000
        /*0026*/ 	.short	0x0000
        /*0028*/ 	.byte	0x00, 0xf0, 0xa1, 0x03


	//----- nvinfo : EIATTR_MAXREG_COUNT
	.align		4
.L_1342:
        /*002c*/ 	.byte	0x03, 0x1b
        /*002e*/ 	.short	0x00ff


	//----- nvinfo : EIATTR_NUM_BARRIERS
	.align		4
        /*0030*/ 	.byte	0x02, 0x4c
        /*0032*/ 	.byte	0x01
	.zero		1


	//----- nvinfo : EIATTR_MERCURY_ISA_VERSION
	.align		4
        /*0034*/ 	.byte	0x03, 0x5f
        /*0036*/ 	.short	0x0000


	//----- nvinfo : EIATTR_COOP_GROUP_MASK_REGIDS
	.align		4
        /*0038*/ 	.byte	0x04, 0x29
        /*003a*/ 	.short	(.L_1344 - .L_1343)


	//   ....[0]....
.L_1343:
        /*003c*/ 	.word	0xffffffff


	//   ....[1]....
        /*0040*/ 	.word	0xffffffff


	//   ....[2]....
        /*0044*/ 	.word	0xffffffff


	//   ....[3]....
        /*0048*/ 	.word	0xffffffff


	//   ....[4]....
        /*004c*/ 	.word	0xffffffff


	//   ....[5]....
        /*0050*/ 	.word	0xffffffff


	//   ....[6]....
        /*0054*/ 	.word	0xffffffff


	//   ....[7]....
        /*0058*/ 	.word	0xffffffff


	//   ....[8]....
        /*005c*/ 	.word	0xffffffff


	//   ....[9]....
        /*0060*/ 	.word	0xffffffff


	//   ....[10]....
        /*0064*/ 	.word	0xffffffff


	//   ....[11]....
        /*0068*/ 	.word	0xffffffff


	//   ....[12]....
        /*006c*/ 	.word	0xffffffff


	//   ....[13]....
        /*0070*/ 	.word	0xffffffff


	//   ....[14]....
        /*0074*/ 	.word	0xffffffff


	//   ....[15]....
        /*0078*/ 	.word	0xffffffff


	//   ....[16]....
        /*007c*/ 	.word	0xffffffff


	//   ....[17]....
        /*0080*/ 	.word	0xffffffff


	//   ....[18]....
        /*0084*/ 	.word	0xffffffff


	//   ....[19]....
        /*0088*/ 	.word	0xffffffff


	//   ....[20]....
        /*008c*/ 	.word	0xffffffff


	//   ....[21]....
        /*0090*/ 	.word	0xffffffff


	//   ....[22]....
        /*0094*/ 	.word	0xffffffff


	//   ....[23]....
        /*0098*/ 	.word	0xffffffff


	//   ....[24]....
        /*009c*/ 	.word	0xffffffff


	//   ....[25]....
        /*00a0*/ 	.word	0xffffffff


	//   ....[26]....
        /*00a4*/ 	.word	0xffffffff


	//   ....[27]....
        /*00a8*/ 	.word	0xffffffff


	//----- nvinfo : EIATTR_COOP_GROUP_INSTR_OFFSETS
	.align		4
.L_1344:
        /*00ac*/ 	.byte	0x04, 0x28
        /*00ae*/ 	.short	(.L_1346 - .L_1345)


	//   ....[0]....
.L_1345:
        /*00b0*/ 	.word	0x000029e0


	//   ....[1]....
        /*00b4*/ 	.word	0x00002a10


	//   ....[2]....
        /*00b8*/ 	.word	0x00002a30


	//   ....[3]....
        /*00bc*/ 	.word	0x00002a50


	//   ....[4]....
        /*00c0*/ 	.word	0x00002a70


	//   ....[5]....
        /*00c4*/ 	.word	0x00002ea0


	//   ....[6]....
        /*00c8*/ 	.word	0x00002ec0


	//   ....[7]....
        /*00cc*/ 	.word	0x00002ee0


	//   ....[8]....
        /*00d0*/ 	.word	0x00002f00


	//   ....[9]....
        /*00d4*/ 	.word	0x00002f20


	//   ....[10]....
        /*00d8*/ 	.word	0x00003030


	//   ....[11]....
        /*00dc*/ 	.word	0x00003070


	//   ....[12]....
        /*00e0*/ 	.word	0x00003090


	//   ....[13]....
        /*00e4*/ 	.word	0x000030b0


	//   ....[14]....
        /*00e8*/ 	.word	0x00003170


	//   ....[15]....
        /*00ec*/ 	.word	0x000031b0


	//   ....[16]....
        /*00f0*/ 	.word	0x00003270


	//   ....[17]....
        /*00f4*/ 	.word	0x000032a0


	//   ....[18]....
        /*00f8*/ 	.word	0x00003be0


	//   ....[19]....
        /*00fc*/ 	.word	0x00003c50


	//   ....[20]....
        /*0100*/ 	.word	0x00003cc0


	//   ....[21]....
        /*0104*/ 	.word	0x00003d30


	//   ....[22]....
        /*0108*/ 	.word	0x00003da0


	//   ....[23]....
        /*010c*/ 	.word	0x00004210


	//   ....[24]....
        /*0110*/ 	.word	0x00004270


	//   ....[25]....
        /*0114*/ 	.word	0x000042d0


	//   ....[26]....
        /*0118*/ 	.word	0x00004330


	//   ....[27]....
        /*011c*/ 	.word	0x00004390


	//----- nvinfo : EIATTR_EXIT_INSTR_OFFSETS
	.align		4
.L_1346:
        /*0120*/ 	.byte	0x04, 0x1c
        /*0122*/ 	.short	(.L_1348 - .L_1347)


	//   ....[0]....
.L_1347:
        /*0124*/ 	.word	0x00000270


	//   ....[1]....
        /*0128*/ 	.word	0x00003b80


	//----- nvinfo : EIATTR_MAX_THREADS
	.align		4
.L_1348:
        /*012c*/ 	.byte	0x04, 0x05
        /*012e*/ 	.short	(.L_1350 - .L_1349)
.L_1349:
        /*0130*/ 	.word	0x00000080
        /*0134*/ 	.word	0x00000001
        /*0138*/ 	.word	0x00000001


	//----- nvinfo : EIATTR_CRS_STACK_SIZE
	.align		4
.L_1350:
        /*013c*/ 	.byte	0x04, 0x1e
        /*013e*/ 	.short	(.L_1352 - .L_1351)
.L_1351:
        /*0140*/ 	.word	0x00000000
.L_1352:


//--------------------- .nv.info._ZN10layer_norm31ln_parallel_residual_fwd_kernelINS_13Kernel_traitsIf6__halfS2_S2_fjLj4096ELj1ELj1ELj4ELj16ENS_18Kernel_traits_baseILj4096EfS2_S2_S2_fjLj128EEEEELb1ELb0ELb0EEEvNS_9FwdParamsE --------------------------
	.section	.nv.info._ZN10layer_norm31ln_parallel_residual_fwd_kernelINS_13Kernel_traitsIf6__halfS2_S2_fjLj4096ELj1ELj1ELj4ELj16ENS_18Kernel_traits_baseILj4096EfS2_S2_S2_fjLj128EEEEELb1ELb0ELb0EEEvNS_9FwdParamsE,"",@"SHT_CUDA_INFO"
	.sectionflags	@""
	.align	4


	//----- nvinfo : EIATTR_CUDA_API_VERSION
	.align		4
        /*0000*/ 	.byte	0x04, 0x37
        /*0002*/ 	.short	(.L_1354 - .L_1353)
.L_1353:
        /*0004*/ 	.word	0x00000082


	//----- nvinfo : EIATTR_SW2861232_WAR
	.align		4
.L_1354:
        /*0008*/ 	.byte	0x01, 0x35
	.zero		2


	//----- nvinfo : EIATTR_PARAM_CBANK
	.align		4
        /*000c*/ 	.byte	0x04, 0x0a
        /*000e*/ 	.short	(.L_1356 - .L_1355)
	.align		4
.L_1355:
        /*0010*/ 	.word	index@(.nv.constant0._ZN10layer_norm31ln_parallel_residual_fwd_kernelINS_13Kernel_traitsIf6__halfS2_S2_fjLj4096ELj1ELj1ELj4ELj16ENS_18Kernel_traits_baseILj4096EfS2_S2_S2_fjLj128EEEEELb1ELb0ELb0EEEvNS_9FwdParamsE)
        /*0014*/ 	.short	0x0160
        /*0016*/ 	.short	0x00e8


	//----- nvinfo : EIATTR_CBANK_PARAM_SIZE
	.align		4
.L_1356:
        /*0018*/ 	.byte	0x03, 0x19
        /*001a*/ 	.short	0x00e8


	//----- nvinfo : EIATTR_KPARAM_INFO
	.align		4
        /*001c*/ 	.byte	0x04, 0x17
        /*001e*/ 	.short	(.L_1358 - .L_1357)
.L_1357:
        /*0020*/ 	.word	0x00000000
        /*0024*/ 	.short	0x0000
        /*0026*/ 	.short	0x0000
        /*0028*/ 	.byte	0x00, 0xf0, 0xa1, 0x03


	//----- nvinfo : EIATTR_MAXREG_COUNT
	.align		4
.L_1358:
        /*002c*/ 	.byte	0x03, 0x1b
        /*002e*/ 	.short	0x00ff


	//----- nvinfo : EIATTR_NUM_BARRIERS
	.align		4
        /*0030*/ 	.byte	0x02, 0x4c
        /*0032*/ 	.byte	0x01
	.zero		1


	//----- nvinfo : EIATTR_MERCURY_ISA_VERSION
	.align		4
        /*0034*/ 	.byte	0x03, 0x5f
        /*0036*/ 	.short	0x0000


	//----- nvinfo : EIATTR_COOP_GROUP_MASK_REGIDS
	.align		4
        /*0038*/ 	.byte	0x04, 0x29
        /*003a*/ 	.short	(.L_1360 - .L_1359)


	//   ....[0]....
.L_1359:
        /*003c*/ 	.word	0xffffffff


	//   ....[1]....
        /*0040*/ 	.word	0xffffffff


	//   ....[2]....
        /*0044*/ 	.word	0xffffffff


	//   ....[3]....
        /*0048*/ 	.word	0xffffffff


	//   ....[4]....
        /*004c*/ 	.word	0xffffffff


	//   ....[5]....
        /*0050*/ 	.word	0xffffffff


	//   ....[6]....
        /*0054*/ 	.word	0xffffffff


	//   ....[7]....
        /*0058*/ 	.word	0xffffffff


	//   ....[8]....
        /*005c*/ 	.word	0xffffffff


	//   ....[9]....
        /*0060*/ 	.word	0xffffffff


	//   ....[10]....
        /*0064*/ 	.word	0xffffffff


	//   ....[11]....
        /*0068*/ 	.word	0xffffffff


	//   ....[12]....
        /*006c*/ 	.word	0xffffffff


	//   ....[13]....
        /*0070*/ 	.word	0xffffffff


	//   ....[14]....
        /*0074*/ 	.word	0xffffffff


	//   ....[15]....
        /*0078*/ 	.word	0xffffffff


	//   ....[16]....
        /*007c*/ 	.word	0xffffffff


	//   ....[17]....
        /*0080*/ 	.word	0xffffffff


	//   ....[18]....
        /*0084*/ 	.word	0xffffffff


	//   ....[19]....
        /*0088*/ 	.word	0xffffffff


	//   ....[20]....
        /*008c*/ 	.word	0xffffffff


	//   ....[21]....
        /*0090*/ 	.word	0xffffffff


	//   ....[22]....
        /*0094*/ 	.word	0xffffffff


	//   ....[23]....
        /*0098*/ 	.word	0xffffffff


	//   ....[24]....
        /*009c*/ 	.word	0xffffffff


	//   ....[25]....
        /*00a0*/ 	.word	0xffffffff


	//   ....[26]....
        /*00a4*/ 	.word	0xffffffff


	//   ....[27]....
        /*00a8*/ 	.word	0xffffffff


	//----- nvinfo : EIATTR_COOP_GROUP_INSTR_OFFSETS
	.align		4
.L_1360:
        /*00ac*/ 	.byte	0x04, 0x28
        /*00ae*/ 	.short	(.L_1362 - .L_1361)


	//   ....[0]....
.L_1361:
        /*00b0*/ 	.word	0x000182c0


	//   ....[1]....
        /*00b4*/ 	.word	0x000182f0


	//   ....[2]....
        /*00b8*/ 	.word	0x00018320


	//   ....[3]....
        /*00bc*/ 	.word	0x00018340


	//   ....[4]....
        /*00c0*/ 	.word	0x00018360


	//   ....[5]....
        /*00c4*/ 	.word	0x000187a0


	//   ....[6]....
        /*00c8*/ 	.word	0x000187c0


	//   ....[7]....
        /*00cc*/ 	.word	0x000187e0


	//   ....[8]....
        /*00d0*/ 	.word	0x00018800


	//   ....[9]....
        /*00d4*/ 	.word	0x00018820


	//   ....[10]....
        /*00d8*/ 	.word	0x00018950


	//   ....[11]....
        /*00dc*/ 	.word	0x000189a0


	//   ....[12]....
        /*00e0*/ 	.word	0x000189d0


	//   ....[13]....
        /*00e4*/ 	.word	0x000189e0


	//   ....[14]....
        /*00e8*/ 	.word	0x00018a60


	//   ....[15]....
        /*00ec*/ 	.word	0x00018ac0


	//   ....[16]....
        /*00f0*/ 	.word	0x00018b80


	//   ....[17]....
        /*00f4*/ 	.word	0x00018b90


	//   ....[18]....
        /*00f8*/ 	.word	0x00019960


	//   ....[19]....
        /*00fc*/ 	.word	0x000199d0


	//   ....[20]....
        /*0100*/ 	.word	0x00019a30


	//   ....[21]....
        /*0104*/ 	.word	0x00019a90


	//   ....[22]....
        /*0108*/ 	.word	0x00019af0


	//   ....[23]....
        /*010c*/ 	.word	0x00019f80


	//   ....[24]....
        /*0110*/ 	.word	0x00019fe0


	//   ....[25]....
        /*0114*/ 	.word	0x0001a040


	//   ....[26]....
        /*0118*/ 	.word	0x0001a0a0


	//   ....[27]....
        /*011c*/ 	.word	0x0001a110


	//----- nvinfo : EIATTR_EXIT_INSTR_OFFSETS
	.align		4
.L_1362:
        /*0120*/ 	.byte	0x04, 0x1c
        /*0122*/ 	.short	(.L_1364 - .L_1363)


	//   ....[0]....
.L_1363:
        /*0124*/ 	.word	0x00000e60


	//   ....[1]....
        /*0128*/ 	.word	0x00019910


	//----- nvinfo : EIATTR_MAX_THREADS
	.align		4
.L_1364:
        /*012c*/ 	.byte	0x04, 0x05
        /*012e*/ 	.short	(.L_1366 - .L_1365)
.L_1365:
        /*0130*/ 	.word	0x00000080
        /*0134*/ 	.word	0x00000001
        /*0138*/ 	.word	0x00000001


	//----- nvinfo : EIATTR_CRS_STACK_SIZE
	.align		4
.L_1366:
        /*013c*/ 	.byte	0x04, 0x1e
        /*013e*/ 	.short	(.L_1368 - .L_1367)
.L_1367:
        /*0140*/ 	.word	0x00000000
.L_1368:


//--------------------- .nv.info._ZN10layer_norm31ln_parallel_residual_fwd_kernelINS_13Kernel_traitsIf6__halfS2_S2_fjLj4096ELj1ELj1ELj4ELj16ENS_18Kernel_traits_baseILj4096EfS2_S2_S2_fjLj128EEEEELb1ELb0ELb1EEEvNS_9FwdParamsE --------------------------
	.section	.nv.info._ZN10layer_norm31ln_parallel_residual_fwd_kernelINS_13Kernel_traitsIf6__halfS2_S2_fjLj4096ELj1ELj1ELj4ELj16ENS_18Kernel_traits_baseILj4096EfS2_S2_S2_fjLj128EEEEELb1ELb0ELb1EEEvNS_9FwdParamsE,"",@"SHT_CUDA_INFO"
	.sectionflags	@""
	.align	4


	//----- nvinfo : EIATTR_CUDA_API_VERSION
	.align		4
        /*0000*/ 	.byte	0x04, 0x37
        /*0002*/ 	.short	(.L_1370 - .L_1369)
.L_1369:
        /*0004*/ 	.word	0x00000082


	//----- nvinfo : EIATTR_SW2861232_WAR
	.align		4
.L_1370:
        /*0008*/ 	.byte	0x01, 0x35
	.zero		2


	//----- nvinfo : EIATTR_PARAM_CBANK
	.align		4
        /*000c*/ 	.byte	0x04, 0x0a
        /*000e*/ 	.short	(.L_1372 - .L_1371)
	.align		4
.L_1371:
        /*0010*/ 	.word	index@(.nv.constant0._ZN10layer_norm31ln_parallel_residual_fwd_kernelINS_13Kernel_traitsIf6__halfS2_S2_fjLj4096ELj1ELj1ELj4ELj16ENS_18Kernel_traits_baseILj4096EfS2_S2_S2_fjLj128EEEEELb1ELb0ELb1EEEvNS_9FwdParamsE)
        /*0014*/ 	.short	0x0160
        /*0016*/ 	.short	0x00e8


	//----- nvinfo : EIATTR_CBANK_PARAM_SIZE
	.align		4
.L_1372:
        /*0018*/ 	.byte	0x03, 0x19
        /*001a*/ 	.short	0x00e8


	//----- nvinfo : EIATTR_KPARAM_INFO
	.align		4
        /*001c*/ 	.byte	0x04, 0x17
        /*001e*/ 	.short	(.L_1374 - .L_1373)
.L_1373:
        /*0020*/ 	.word	0x00000000
        /*0024*/ 	.short	0x0000
        /*0026*/ 	.short	0x0000
        /*0028*/ 	.byte	0x00, 0xf0, 0xa1, 0x03


	//----- nvinfo : EIATTR_MAXREG_COUNT
	.align		4
.L_1374:
        /*002c*/ 	.byte	0x03, 0x1b
        /*002e*/ 	.short	0x00ff


	//----- nvinfo : EIATTR_NUM_BARRIERS
	.align		4
        /*0030*/ 	.byte	0x02, 0x4c
        /*0032*/ 	.byte	0x01
	.zero		1


	//----- nvinfo : EIATTR_MERCURY_ISA_VERSION
	.align		4
        /*0034*/ 	.byte	0x03, 0x5f
        /*0036*/ 	.short	0x0000


	//----- nvinfo : EIATTR_COOP_GROUP_MASK_REGIDS
	.align		4
        /*0038*/ 	.byte	0x04, 0x29
        /*003a*/ 	.short	(.L_1376 - .L_1375)


	//   ....[0]....
.L_1375:
        /*003c*/ 	.word	0xffffffff


	//   ....[1]....
        /*0040*/ 	.word	0xffffffff


	//   ....[2]....
        /*0044*/ 	.word	0xffffffff


	//   ....[3]....
        /*0048*/ 	.word	0xffffffff


	//   ....[4]....
        /*004c*/ 	.word	0xffffffff


	//   ....[5]....
        /*0050*/ 	.word	0xffffffff


	//   ....[6]....
        /*0054*/ 	.word	0xffffffff


	//   ....[7]....
        /*0058*/ 	.word	0xffffffff


	//   ....[8]....
        /*005c*/ 	.word	0xffffffff


	//   ....[9]....
        /*0060*/ 	.word	0xffffffff


	//   ....[10]....
        /*0064*/ 	.word	0xffffffff


	//   ....[11]....
        /*0068*/ 	.word	0xffffffff


	//   ....[12]....
        /*006c*/ 	.word	0xffffffff


	//   ....[13]....
        /*0070*/ 	.word	0xffffffff


	//   ....[14]....
        /*0074*/ 	.word	0xffffffff


	//   ....[15]....
        /*0078*/ 	.word	0xffffffff


	//   ....[16]....
        /*007c*/ 	.word	0xffffffff


	//   ....[17]....
        /*0080*/ 	.word	0xffffffff


	//   ....[18]....
        /*0084*/ 	.word	0xffffffff


	//   ....[19]....
        /*0088*/ 	.word	0xffffffff


	//   ....[20]....
        /*008c*/ 	.word	0xffffffff


	//   ....[21]....
        /*0090*/ 	.word	0xffffffff


	//   ....[22]....
        /*0094*/ 	.word	0xffffffff


	//   ....[23]....
        /*0098*/ 	.word	0xffffffff


	//   ....[24]....
        /*009c*/ 	.word	0xffffffff


	//   ....[25]....
        /*00a0*/ 	.word	0xffffffff


	//   ....[26]....
        /*00a4*/ 	.word	0xffffffff


	//   ....[27]....
        /*00a8*/ 	.word	0xffffffff


	//----- nvinfo : EIATTR_COOP_GROUP_INSTR_OFFSETS
	.align		4
.L_1376:
        /*00ac*/ 	.byte	0x04, 0x28
        /*00ae*/ 	.short	(.L_1378 - .L_1377)


	//   ....[0]....
.L_1377:
        /*00b0*/ 	.word	0x00017c30


	//   ....[1]....
        /*00b4*/ 	.word	0x00017c60


	//   ....[2]....
        /*00b8*/ 	.word	0x00017c80


	//   ....[3]....
        /*00bc*/ 	.word	0x00017ca0


	//   ....[4]....
        /*00c0*/ 	.word	0x00017cc0


	//   ....[5]....
        /*00c4*/ 	.word	0x000180f0


	//   ....[6]....
        /*00c8*/ 	.word	0x00018110


	//   ....[7]....
        /*00cc*/ 	.word	0x00018130


	//   ....[8]....
        /*00d0*/ 	.word	0x00018150


	//   ....[9]....
        /*00d4*/ 	.word	0x00018170


	//   ....[10]....
        /*00d8*/ 	.word	0x00018270


	//   ....[11]....
        /*00dc*/ 	.word	0x000182c0


	//   ....[12]....
        /*00e0*/ 	.word	0x000182e0


	//   ....[13]....
        /*00e4*/ 	.word	0x000182f0


	//   ....[14]....
        /*00e8*/ 	.word	0x000183a0


	//   ....[15]....
        /*00ec*/ 	.word	0x000183e0


	//   ....[16]....
        /*00f0*/ 	.word	0x00018490


	//   ....[17]....
        /*00f4*/ 	.word	0x000184d0


	//   ....[18]....
        /*00f8*/ 	.word	0x00019210


	//   ....[19]....
        /*00fc*/ 	.word	0x00019280


	//   ....[20]....
        /*0100*/ 	.word	0x000192e0


	//   ....[21]....
        /*0104*/ 	.word	0x00019340


	//   ....[22]....
        /*0108*/ 	.word	0x000193a0


	//   ....[23]....
        /*010c*/ 	.word	0x00019810


	//   ....[24]....
        /*0110*/ 	.word	0x00019870


	//   ....[25]....
        /*0114*/ 	.word	0x000198d0


	//   ....[26]....
        /*0118*/ 	.word	0x00019930


	//   ....[27]....
        /*011c*/ 	.word	0x00019990


	//----- nvinfo : EIATTR_EXIT_INSTR_OFFSETS
	.align		4
.L_1378:
        /*0120*/ 	.byte	0x04, 0x1c
        /*0122*/ 	.short	(.L_1380 - .L_1379)


	//   ....[0]....
.L_1379:
        /*0124*/ 	.word	0x00000500


	//   ....[1]....
        /*0128*/ 	.word	0x000191c0


	//----- nvinfo : EIATTR_MAX_THREADS
	.align		4
.L_1380:
        /*012c*/ 	.byte	0x04, 0x05
        /*012e*/ 	.short	(.L_1382 - .L_1381)
.L_1381:
        /*0130*/ 	.word	0x00000080
        /*0134*/ 	.word	0x00000001
        /*0138*/ 	.word	0x00000001


	//----- nvinfo : EIATTR_CRS_STACK_SIZE
	.align		4
.L_1382:
        /*013c*/ 	.byte	0x04, 0x1e
        /*013e*/ 	.short	(.L_1384 - .L_1383)
.L_1383:
        /*0140*/ 	.word	0x00000000
.L_1384:


//--------------------- .nv.info._ZN10layer_norm31ln_parallel_residual_fwd_kernelINS_13Kernel_traitsIf6__halfS2_S2_fjLj4096ELj1ELj1ELj4ELj16ENS_18Kernel_traits_baseILj4096EfS2_S2_S2_fjLj128EEEEELb1ELb1ELb0EEEvNS_9FwdParamsE --------------------------
	.section	.nv.info._ZN10layer_norm31ln_parallel_residual_fwd_kernelINS_13Kernel_traitsIf6__halfS2_S2_fjLj4096ELj1ELj1ELj4ELj16ENS_18Kernel_traits_baseILj4096EfS2_S2_S2_fjLj128EEEEELb1ELb1ELb0EEEvNS_9FwdParamsE,"",@"SHT_CUDA_INFO"
	.sectionflags	@""
	.align	4


	//----- nvinfo : EIATTR_CUDA_API_VERSION
	.align		4
        /*0000*/ 	.byte	0x04, 0x37
        /*0002*/ 	.short	(.L_1386 - .L_1385)
.L_1385:
        /*0004*/ 	.word	0x00000082


	//----- nvinfo : EIATTR_SW2861232_WAR
	.align		4
.L_1386:
        /*0008*/ 	.byte	0x01, 0x35
	.zero		2


	//----- nvinfo : EIATTR_PARAM_CBANK
	.align		4
        /*000c*/ 	.byte	0x04, 0x0a
        /*000e*/ 	.short	(.L_1388 - .L_1387)
	.align		4
.L_1387:
        /*0010*/ 	.word	index@(.nv.constant0._ZN10layer_norm31ln_parallel_residual_fwd_kernelINS_13Kernel_traitsIf6__halfS2_S2_fjLj4096ELj1ELj1ELj4ELj16ENS_18Kernel_traits_baseILj4096EfS2_S2_S2_fjLj128EEEEELb1ELb1ELb0EEEvNS_9FwdParamsE)
        /*0014*/ 	.short	0x0160
        /*0016*/ 	.short	0x00e8


	//----- nvinfo : EIATTR_CBANK_PARAM_SIZE
	.align		4
.L_1388:
        /*0018*/ 	.byte	0x03, 0x19
        /*001a*/ 	.short	0x00e8


	//----- nvinfo : EIATTR_KPARAM_INFO
	.align		4
        /*001c*/ 	.byte	0x04, 0x17
        /*001e*/ 	.short	(.L_1390 - .L_1389)
.L_1389:
        /*0020*/ 	.word	0x00000000
        /*0024*/ 	.short	0x0000
        /*0026*/ 	.short	0x0000
        /*0028*/ 	.byte	0x00, 0xf0, 0xa1, 0x03


	//----- nvinfo : EIATTR_MAXREG_COUNT
	.align		4
.L_1390:
        /*002c*/ 	.byte	0x03, 0x1b
        /*002e*/ 	.short	0x00ff


	//----- nvinfo : EIATTR_NUM_BARRIERS
	.align		4
        /*0030*/ 	.byte	0x02, 0x4c
        /*0032*/ 	.byte	0x01
	.zero		1


	//----- nvinfo : EIATTR_MERCURY_ISA_VERSION
	.align		4
        /*0034*/ 	.byte	0x03, 0x5f
        /*0036*/ 	.short	0x0000


	//----- nvinfo : EIATTR_COOP_GROUP_MASK_REGIDS
	.align		4
        /*0038*/ 	.byte	0x04, 0x29
        /*003a*/ 	.short	(.L_1392 - .L_1391)


	//   ....[0]....
.L_1391:
        /*003c*/ 	.word	0xffffffff


	//   ....[1]....
        /*0040*/ 	.word	0xffffffff


	//   ....[2]....
        /*0044*/ 	.word	0xffffffff


	//   ....[3]....
        /*0048*/ 	.word	0xffffffff


	//   ....[4]....
        /*004c*/ 	.word	0xffffffff


	//   ....[5]....
        /*0050*/ 	.word	0xffffffff


	//   ....[6]....
        /*0054*/ 	.word	0xffffffff


	//   ....[7]....
        /*0058*/ 	.word	0xffffffff


	//   ....[8]....
        /*005c*/ 	.word	0xffffffff


	//   ....[9]....
        /*0060*/ 	.word	0xffffffff


	//   ....[10]....
        /*0064*/ 	.word	0xffffffff


	//   ....[11]....
        /*0068*/ 	.word	0xffffffff


	//   ....[12]....
        /*006c*/ 	.word	0xffffffff


	//   ....[13]....
        /*0070*/ 	.word	0xffffffff


	//   ....[14]....
        /*0074*/ 	.word	0xffffffff


	//   ....[15]....
        /*0078*/ 	.word	0xffffffff


	//   ....[16]....
        /*007c*/ 	.word	0xffffffff


	//   ....[17]....
        /*0080*/ 	.word	0xffffffff


	//   ....[18]....
        /*0084*/ 	.word	0xffffffff


	//   ....[19]....
        /*0088*/ 	.word	0xffffffff


	//   ....[20]....
        /*008c*/ 	.word	0xffffffff


	//   ....[21]....
        /*0090*/ 	.word	0xffffffff


	//   ....[22]....
        /*0094*/ 	.word	0xffffffff


	//   ....[23]....
        /*0098*/ 	.word	0xffffffff


	//   ....[24]....
        /*009c*/ 	.word	0xffffffff


	//   ....[25]....
        /*00a0*/ 	.word	0xffffffff


	//   ....[26]....
        /*00a4*/ 	.word	0xffffffff


	//   ....[27]....
        /*00a8*/ 	.word	0xffffffff


	//----- nvinfo : EIATTR_COOP_GROUP_INSTR_OFFSETS
	.align		4
.L_1392:
        /*00ac*/ 	.byte	0x04, 0x28
        /*00ae*/ 	.short	(.L_1394 - .L_1393)


	//   ....[0]....
.L_1393:
        /*00b0*/ 	.word	0x00018280


	//   ....[1]....
        /*00b4*/ 	.word	0x000182b0


	//   ....[2]....
        /*00b8*/ 	.word	0x000182e0


	//   ....[3]....
        /*00bc*/ 	.word	0x00018300


	//   ....[4]....
        /*00c0*/ 	.word	0x00018320


	//   ....[5]....
        /*00c4*/ 	.word	0x00018760


	//   ....[6]....
        /*00c8*/ 	.word	0x00018780


	//   ....[7]....
        /*00cc*/ 	.word	0x000187a0


	//   ....[8]....
        /*00d0*/ 	.word	0x000187c0


	//   ....[9]....
        /*00d4*/ 	.word	0x000187e0


	//   ....[10]....
        /*00d8*/ 	.word	0x00018910


	//   ....[11]....
        /*00dc*/ 	.word	0x00018970


	//   ....[12]....
        /*00e0*/ 	.word	0x000189a0


	//   ....[13]....
        /*00e4*/ 	.word	0x000189b0


	//   ....[14]....
        /*00e8*/ 	.word	0x00018a30


	//   ....[15]....
        /*00ec*/ 	.word	0x00018aa0


	//   ....[16]....
        /*00f0*/ 	.word	0x00018b50


	//   ....[17]....
        /*00f4*/ 	.word	0x00018b60


	//   ....[18]....
        /*00f8*/ 	.word	0x000195b0


	//   ....[19]....
        /*00fc*/ 	.word	0x00019620


	//   ....[20]....
        /*0100*/ 	.word	0x00019680


	//   ....[21]....
        /*0104*/ 	.word	0x000196e0


	//   ....[22]....
        /*0108*/ 	.word	0x00019740


	//   ....[23]....
        /*010c*/ 	.word	0x00019bd0


	//   ....[24]....
        /*0110*/ 	.word	0x00019c30


	//   ....[25]....
        /*0114*/ 	.word	0x00019c90


	//   ....[26]....
        /*0118*/ 	.word	0x00019cf0


	//   ....[27]....
        /*011c*/ 	.word	0x00019d60


	//----- nvinfo : EIATTR_EXIT_INSTR_OFFSETS
	.align		4
.L_1394:
        /*0120*/ 	.byte	0x04, 0x1c
        /*0122*/ 	.short	(.L_1396 - .L_1395)


	//   ....[0]....
.L_1395:
        /*0124*/ 	.word	0x00000a50


	//   ....[1]....
        /*0128*/ 	.word	0x00019550


	//----- nvinfo : EIATTR_MAX_THREADS
	.align		4
.L_1396:
        /*012c*/ 	.byte	0x04, 0x05
        /*012e*/ 	.short	(.L_1398 - .L_1397)
.L_1397:
        /*0130*/ 	.word	0x00000080
        /*0134*/ 	.word	0x00000001
        /*0138*/ 	.word	0x00000001


	//----- nvinfo : EIATTR_CRS_STACK_SIZE
	.align		4
.L_1398:
        /*013c*/ 	.byte	0x04, 0x1e
        /*013e*/ 	.short	(.L_1400 - .L_1399)
.L_1399:
        /*0140*/ 	.word	0x00000000
.L_1400:


//--------------------- .nv.info._ZN10layer_norm31ln_parallel_residual_fwd_kernelINS_13Kernel_traitsIf6__halfS2_S2_fjLj4096ELj1ELj1ELj4ELj16ENS_18Kernel_traits_baseILj4096EfS2_S2_S2_fjLj128EEEEELb1ELb1ELb1EEEvNS_9FwdParamsE --------------------------
	.section	.nv.info._ZN10layer_norm31ln_parallel_residual_fwd_kernelINS_13Kernel_traitsIf6__halfS2_S2_fjLj4096ELj1ELj1ELj4ELj16ENS_18Kernel_traits_baseILj4096EfS2_S2_S2_fjLj128EEEEELb1ELb1ELb1EEEvNS_9FwdParamsE,"",@"SHT_CUDA_INFO"
	.sectionflags	@""
	.align	4


	//----- nvinfo : EIATTR_CUDA_API_VERSION
	.align		4
        /*0000*/ 	.byte	0x04, 0x37
        /*0002*/ 	.short	(.L_1402 - .L_1401)
.L_1401:
        /*0004*/ 	.word	0x00000082


	//----- nvinfo : EIATTR_SW2861232_WAR
	.align		4
.L_1402:
        /*0008*/ 	.byte	0x01, 0x35
	.zero		2


	//----- nvinfo : EIATTR_PARAM_CBANK
	.align		4
        /*000c*/ 	.byte	0x04, 0x0a
        /*000e*/ 	.short	(.L_1404 - .L_1403)
	.align		4
.L_1403:
        /*0010*/ 	.word	index@(.nv.constant0._ZN10layer_norm31ln_parallel_residual_fwd_kernelINS_13Kernel_traitsIf6__halfS2_S2_fjLj4096ELj1ELj1ELj4ELj16ENS_18Kernel_traits_baseILj4096EfS2_S2_S2_fjLj128EEEEELb1ELb1ELb1EEEvNS_9FwdParamsE)
        /*0014*/ 	.short	0x0160
        /*0016*/ 	.short	0x00e8


	//----- nvinfo : EIATTR_CBANK_PARAM_SIZE
	.align		4
.L_1404:
        /*0018*/ 	.byte	0x03, 0x19
        /*001a*/ 	.short	0x00e8


	//----- nvinfo : EIATTR_KPARAM_INFO
	.align		4
        /*001c*/ 	.byte	0x04, 0x17
        /*001e*/ 	.short	(.L_1406 - .L_1405)
.L_1405:
        /*0020*/ 	.word	0x00000000
        /*0024*/ 	.short	0x0000
        /*0026*/ 	.short	0x0000
        /*0028*/ 	.byte	0x00, 0xf0, 0xa1, 0x03


	//----- nvinfo : EIATTR_MAXREG_COUNT
	.align		4
.L_1406:
        /*002c*/ 	.byte	0x03, 0x1b
        /*002e*/ 	.short	0x00ff


	//----- nvinfo : EIATTR_NUM_BARRIERS
	.align		4
        /*0030*/ 	.byte	0x02, 0x4c
        /*0032*/ 	.byte	0x01
	.zero		1


	//----- nvinfo : EIATTR_MERCURY_ISA_VERSION
	.align		4
        /*0034*/ 	.byte	0x03, 0x5f
        /*0036*/ 	.short	0x0000


	//----- nvinfo : EIATTR_COOP_GROUP_MASK_REGIDS
	.align		4
        /*0038*/ 	.byte	0x04, 0x29
        /*003a*/ 	.short	(.L_1408 - .L_1407)


	//   ....[0]....
.L_1407:
        /*003c*/ 	.word	0xffffffff


	//   ....[1]....
        /*0040*/ 	.word	0xffffffff


	//   ....[2]....
        /*0044*/ 	.word	0xffffffff


	//   ....[3]....
        /*0048*/ 	.word	0xffffffff


	//   ....[4]....
        /*004c*/ 	.word	0xffffffff


	//   ....[5]....
        /*0050*/ 	.word	0xffffffff


	//   ....[6]....
        /*0054*/ 	.word	0xffffffff


	//   ....[7]....
        /*0058*/ 	.word	0xffffffff


	//   ....[8]....
        /*005c*/ 	.word	0xffffffff


	//   ....[9]....
        /*0060*/ 	.word	0xffffffff


	//   ....[10]....
        /*0064*/ 	.word	0xffffffff


	//   ....[11]....
        /*0068*/ 	.word	0xffffffff


	//   ....[12]....
        /*006c*/ 	.word	0xffffffff


	//   ....[13]....
        /*0070*/ 	.word	0xffffffff


	//   ....[14]....
        /*0074*/ 	.word	0xffffffff


	//   ....[15]....
        /*0078*/ 	.word	0xffffffff


	//   ....[16]....
        /*007c*/ 	.word	0xffffffff


	//   ....[17]....
        /*0080*/ 	.word	0xffffffff


	//   ....[18]....
        /*0084*/ 	.word	0xffffffff


	//   ....[19]....
        /*0088*/ 	.word	0xffffffff


	//   ....[20]....
        /*008c*/ 	.word	0xffffffff


	//   ....[21]....
        /*0090*/ 	.word	0xffffffff


	//   ....[22]....
        /*0094*/ 	.word	0xffffffff


	//   ....[23]....
        /*0098*/ 	.word	0xffffffff


	//   ....[24]....
        /*009c*/ 	.word	0xffffffff


	//   ....[25]....
        /*00a0*/ 	.word	0xffffffff


	//   ....[26]....
        /*00a4*/ 	.word	0xffffffff


	//   ....[27]....
        /*00a8*/ 	.word	0xffffffff


	//----- nvinfo : EIATTR_COOP_GROUP_INSTR_OFFSETS
	.align		4
.L_1408:
        /*00ac*/ 	.byte	0x04, 0x28
        /*00ae*/ 	.short	(.L_1410 - .L_1409)


	//   ....[0]....
.L_1409:
        /*00b0*/ 	.word	0x00017420


	//   ....[1]....
        /*00b4*/ 	.word	0x00017450


	//   ....[2]....
        /*00b8*/ 	.word	0x00017470


	//   ....[3]....
        /*00bc*/ 	.word	0x00017490


	//   ....[4]....
        /*00c0*/ 	.word	0x000174b0


	//   ....[5]....
        /*00c4*/ 	.word	0x000178e0


	//   ....[6]....
        /*00c8*/ 	.word	0x00017900


	//   ....[7]....
        /*00cc*/ 	.word	0x00017920


	//   ....[8]....
        /*00d0*/ 	.word	0x00017940


	//   ....[9]....
        /*00d4*/ 	.word	0x00017960


	//   ....[10]....
        /*00d8*/ 	.word	0x00017a70


	//   ....[11]....
        /*00dc*/ 	.word	0x00017ac0


	//   ....[12]....
        /*00e0*/ 	.word	0x00017af0


	//   ....[13]....
        /*00e4*/ 	.word	0x00017b00


	//   ....[14]....
        /*00e8*/ 	.word	0x00017b80


	//   ....[15]....
        /*00ec*/ 	.word	0x00017be0


	//   ....[16]....
        /*00f0*/ 	.word	0x00017c90


	//   ....[17]....
        /*00f4*/ 	.word	0x00017cc0


	//   ....[18]....
        /*00f8*/ 	.word	0x000185f0


	//   ....[19]....
        /*00fc*/ 	.word	0x00018660


	//   ....[20]....
        /*0100*/ 	.word	0x000186c0


	//   ....[21]....
        /*0104*/ 	.word	0x00018720


	//   ....[22]....
        /*0108*/ 	.word	0x00018780


	//   ....[23]....
        /*010c*/ 	.word	0x00018bf0


	//   ....[24]....
        /*0110*/ 	.word	0x00018c50


	//   ....[25]....
        /*0114*/ 	.word	0x00018cb0


	//   ....[26]....
        /*0118*/ 	.word	0x00018d10


	//   ....[27]....
        /*011c*/ 	.word	0x00018d70


	//----- nvinfo : EIATTR_EXIT_INSTR_OFFSETS
	.align		4
.L_1410:
        /*0120*/ 	.byte	0x04, 0x1c
        /*0122*/ 	.short	(.L_1412 - .L_1411)


	//   ....[0]....
.L_1411:
        /*0124*/ 	.word	0x000006c0


	//   ....[1]....
        /*0128*/ 	.word	0x000185a0


	//----- nvinfo : EIATTR_MAX_THREADS
	.align		4
.L_1412:
        /*012c*/ 	.byte	0x04, 0x05
        /*012e*/ 	.short	(.L_1414 - .L_1413)
.L_1413:
        /*0130*/ 	.word	0x00000080
        /*0134*/ 	.word	0x00000001
        /*0138*/ 	.word	0x00000001


	//----- nvinfo : EIATTR_CRS_STACK_SIZE
	.align		4
.L_1414:
        /*013c*/ 	.byte	0x04, 0x1e
        /*013e*/ 	.short	(.L_1416 - .L_1415)
.L_1415:
        /*0140*/ 	.word	0x00000000
.L_1416:


//--------------------- .nv.info._ZN10layer_norm31ln_parallel_residual_fwd_kernelINS_13Kernel_traitsI6__halfS2_fS2_fjLj4096ELj1ELj1ELj4ELj16ENS_18Kernel_traits_baseILj4096ES2_S2_fS2_fjLj128EEEEELb0ELb0ELb0EEEvNS_9FwdParamsE --------------------------
	.section	.nv.info._ZN10layer_norm31ln_parallel_residual_fwd_kernelINS_13Kernel_traitsI6__halfS2_fS2_fjLj4096ELj1ELj1ELj4ELj16ENS_18Kernel_traits_baseILj4096ES2_S2_fS2_fjLj128EEEEELb0ELb0ELb0EEEvNS_9FwdParamsE,"",@"SHT_CUDA_INFO"
	.sectionflags	@""
	.align	4


	//----- nvinfo : EIATTR_CUDA_API_VERSION
	.align		4
        /*0000*/ 	.byte	0x04, 0x37
        /*0002*/ 	.short	(.L_1418 - .L_1417)
.L_1417:
        /*0004*/ 	.word	0x00000082


	//----- nvinfo : EIATTR_SW2861232_WAR
	.align		4
.L_1418:
        /*0008*/ 	.byte	0x01, 0x35
	.zero		2


	//----- nvinfo : EIATTR_PARAM_CBANK
	.align		4
        /*000c*/ 	.byte	0x04, 0x0a
        /*000e*/ 	.short	(.L_1420 - .L_1419)
	.align		4
.L_1419:
        /*0010*/ 	.word	index@(.nv.constant0._ZN10layer_norm31ln_parallel_residual_fwd_kernelINS_13Kernel_traitsI6__halfS2_fS2_fjLj4096ELj1ELj1ELj4ELj16ENS_18Kernel_traits_baseILj4096ES2_S2_fS2_fjLj128EEEEELb0ELb0ELb0EEEvNS_9FwdParamsE)
        /*0014*/ 	.short	0x0160
        /*0016*/ 	.short	0x00e8


	//----- nvinfo : EIATTR_CBANK_PARAM_SIZE
	.align		4
.L_1420:
        /*0018*/ 	.byte	0x03, 0x19
        /*001a*/ 	.short	0x00e8


	//----- nvinfo : EIATTR_KPARAM_INFO
	.align		4
        /*001c*/ 	.byte	0x04, 0x17
        /*001e*/ 	.short	(.L_1422 - .L_1421)
.L_1421:
        /*0020*/ 	.word	0x00000000
        /*0024*/ 	.short	0x0000
        /*0026*/ 	.short	0x0000
        /*0028*/ 	.byte	0x00, 0xf0, 0xa1, 0x03


	//----- nvinfo : EIATTR_MAXREG_COUNT
	.align		4
.L_1422:
        /*002c*/ 	.byte	0x03, 0x1b
        /*002e*/ 	.short	0x00ff


	//----- nvinfo : EIATTR_NUM_BARRIERS
	.align		4
        /*0030*/ 	.byte	0x02, 0x4c
        /*0032*/ 	.byte	0x01
	.zero		1


	//----- nvinfo : EIATTR_MERCURY_ISA_VERSION
	.align		4
        /*0034*/ 	.byte	0x03, 0x5f
        /*0036*/ 	.short	0x0000


	//----- nvinfo : EIATTR_COOP_GROUP_MASK_REGIDS
	.align		4
        /*0038*/ 	.byte	0x04, 0x29
        /*003a*/ 	.short	(.L_1424 - .L_1423)


	//   ....[0]....
.L_1423:
        /*003c*/ 	.word	0xffffffff


	//   ....[1]....
        /*0040*/ 	.word	0xffffffff


	//   ....[2]....
        /*0044*/ 	.word	0xffffffff


	//   ....[3]....
        /*0048*/ 	.word	0xffffffff


	//   ....[4]....
        /*004c*/ 	.word	0xffffffff


	//   ....[5]....
        /*0050*/ 	.word	0xffffffff


	//   ....[6]....
        /*0054*/ 	.word	0xffffffff


	//   ....[7]....
        /*0058*/ 	.word	0xffffffff


	//   ....[8]....
        /*005c*/ 	.word	0xffffffff


	//   ....[9]....
        /*0060*/ 	.word	0xffffffff


	//   ....[10]....
        /*0064*/ 	.word	0xffffffff


	//   ....[11]....
        /*0068*/ 	.word	0xffffffff


	//   ....[12]....
        /*006c*/ 	.word	0xffffffff


	//   ....[13]....
        /*0070*/ 	.word	0xffffffff


	//   ....[14]....
        /*0074*/ 	.word	0xffffffff


	//   ....[15]....
        /*0078*/ 	.word	0xffffffff


	//   ....[16]....
        /*007c*/ 	.word	0xffffffff


	//   ....[17]....
        /*0080*/ 	.word	0xffffffff


	//   ....[18]....
        /*0084*/ 	.word	0xffffffff


	//   ....[19]....
        /*0088*/ 	.word	0xffffffff


	//   ....[20]....
        /*008c*/ 	.word	0xffffffff


	//   ....[21]....
        /*0090*/ 	.word	0xffffffff


	//   ....[22]....
        /*0094*/ 	.word	0xffffffff


	//   ....[23]....
        /*0098*/ 	.word	0xffffffff


	//   ....[24]....
        /*009c*/ 	.word	0xffffffff


	//   ....[25]....
        /*00a0*/ 	.word	0xffffffff


	//   ....[26]....
        /*00a4*/ 	.word	0xffffffff


	//   ....[27]....
        /*00a8*/ 	.word	0xffffffff


	//----- nvinfo : EIATTR_COOP_GROUP_INSTR_OFFSETS
	.align		4
.L_1424:
        /*00ac*/ 	.byte	0x04, 0x28
        /*00ae*/ 	.short	(.L_1426 - .L_1425)


	//   ....[0]....
.L_1425:
        /*00b0*/ 	.word	0x000029b0


	//   ....[1]....
        /*00b4*/ 	.word	0x000029e0


	//   ....[2]....
        /*00b8*/ 	.word	0x00002a00


	//   ....[3]....
        /*00bc*/ 	.word	0x00002a20


	//   ....[4]....
        /*00c0*/ 	.word	0x00002a40


	//   ....[5]....
        /*00c4*/ 	.word	0x00002e80


	//   ....[6]....
        /*00c8*/ 	.word	0x00002ea0


	//   ....[7]....
        /*00cc*/ 	.word	0x00002ec0


	//   ....[8]....
        /*00d0*/ 	.word	0x00002ee0


	//   ....[9]....
        /*00d4*/ 	.word	0x00002f00


	//   ....[10]....
        /*00d8*/ 	.word	0x00003020


	//   ....[11]....
        /*00dc*/ 	.word	0x00003070


	//   ....[12]....
        /*00e0*/ 	.word	0x000030a0


	//   ....[13]....
        /*00e4*/ 	.word	0x000030b0


	//   ....[14]....
        /*00e8*/ 	.word	0x00003140


	//   ....[15]....
        /*00ec*/ 	.word	0x00003190


	//   ....[16]....
        /*00f0*/ 	.word	0x00003250


	//   ....[17]....
        /*00f4*/ 	.word	0x00003260


	//   ....[18]....
        /*00f8*/ 	.word	0x00004000


	//   ....[19]....
        /*00fc*/ 	.word	0x00004070


	//   ....[20]....
        /*0100*/ 	.word	0x000040d0


	//   ....[21]....
        /*0104*/ 	.word	0x00004130


	//   ....[22]....
        /*0108*/ 	.word	0x00004190


	//   ....[23]....
        /*010c*/ 	.word	0x00004610


	//   ....[24]....
        /*0110*/ 	.word	0x00004670


	//   ....[25]....
        /*0114*/ 	.word	0x000046d0


	//   ....[26]....
        /*0118*/ 	.word	0x00004730


	//   ....[27]....
        /*011c*/ 	.word	0x000047a0


	//----- nvinfo : EIATTR_EXIT_INSTR_OFFSETS
	.align		4
.L_1426:
        /*0120*/ 	.byte	0x04, 0x1c
        /*0122*/ 	.short	(.L_1428 - .L_1427)


	//   ....[0]....
.L_1427:
        /*0124*/ 	.word	0x00000770


	//   ....[1]....
        /*0128*/ 	.word	0x00003fb0


	//----- nvinfo : EIATTR_MAX_THREADS
	.align		4
.L_1428:
        /*012c*/ 	.byte	0x04, 0x05
        /*012e*/ 	.short	(.L_1430 - .L_1429)
.L_1429:
        /*0130*/ 	.word	0x00000080
        /*0134*/ 	.word	0x00000001
        /*0138*/ 	.word	0x00000001


	//----- nvinfo : EIATTR_CRS_STACK_SIZE
	.align		4
.L_1430:
        /*013c*/ 	.byte	0x04, 0x1e
        /*013e*/ 	.short	(.L_1432 - .L_1431)
.L_1431:
        /*0140*/ 	.word	0x00000000
.L_1432:


//--------------------- .nv.info._ZN10layer_norm31ln_parallel_residual_fwd_kernelINS_13Kernel_traitsI6__halfS2_fS2_fjLj4096ELj1ELj1ELj4ELj16ENS_18Kernel_traits_baseILj4096ES2_S2_fS2_fjLj128EEEEELb0ELb0ELb1EEEvNS_9FwdParamsE --------------------------
	.section	.nv.info._ZN10layer_norm31ln_parallel_residual_fwd_kernelINS_13Kernel_traitsI6__halfS2_fS2_fjLj4096ELj1ELj1ELj4ELj16ENS_18Kernel_traits_baseILj4096ES2_S2_fS2_fjLj128EEEEELb0ELb0ELb1EEEvNS_9FwdParamsE,"",@"SHT_CUDA_INFO"
	.sectionflags	@""
	.align	4


	//----- nvinfo : EIATTR_CUDA_API_VERSION
	.align		4
        /*0000*/ 	.byte	0x04, 0x37
        /*0002*/ 	.short	(.L_1434 - .L_1433)
.L_1433:
        /*0004*/ 	.word	0x00000082


	//----- nvinfo : EIATTR_SW2861232_WAR
	.align		4
.L_1434:
        /*0008*/ 	.byte	0x01, 0x35
	.zero		2


	//----- nvinfo : EIATTR_PARAM_CBANK
	.align		4
        /*000c*/ 	.byte	0x04, 0x0a
        /*000e*/ 	.short	(.L_1436 - .L_1435)
	.align		4
.L_1435:
        /*0010*/ 	.word	index@(.nv.constant0._ZN10layer_norm31ln_parallel_residual_fwd_kernelINS_13Kernel_traitsI6__halfS2_fS2_fjLj4096ELj1ELj1ELj4ELj16ENS_18Kernel_traits_baseILj4096ES2_S2_fS2_fjLj128EEEEELb0ELb0ELb1EEEvNS_9FwdParamsE)
        /*0014*/ 	.short	0x0160
        /*0016*/ 	.short	0x00e8


	//----- nvinfo : EIATTR_CBANK_PARAM_SIZE
	.align		4
.L_1436:
        /*0018*/ 	.byte	0x03, 0x19
        /*001a*/ 	.short	0x00e8


	//----- nvinfo : EIATTR_KPARAM_INFO
	.align		4
        /*001c*/ 	.byte	0x04, 0x17
        /*001e*/ 	.short	(.L_1438 - .L_1437)
.L_1437:
        /*0020*/ 	.word	0x00000000
        /*0024*/ 	.short	0x0000
        /*0026*/ 	.short	0x0000
        /*0028*/ 	.byte	0x00, 0xf0, 0xa1, 0x03


	//----- nvinfo : EIATTR_MAXREG_COUNT
	.align		4
.L_1438:
        /*002c*/ 	.byte	0x03, 0x1b
        /*002e*/ 	.short	0x00ff


	//----- nvinfo : EIATTR_NUM_BARRIERS
	.align		4
        /*0030*/ 	.byte	0x02, 0x4c
        /*0032*/ 	.byte	0x01
	.zero		1


	//----- nvinfo : EIATTR_MERCURY_ISA_VERSION
	.align		4
        /*0034*/ 	.byte	0x03, 0x5f
        /*0036*/ 	.short	0x0000


	//----- nvinfo : EIATTR_COOP_GROUP_MASK_REGIDS
	.align		4
        /*0038*/ 	.byte	0x04, 0x29
        /*003a*/ 	.short	(.L_1440 - .L_1439)


	//   ....[0]....
.L_1439:
        /*003c*/ 	.word	0xffffffff


	//   ....[1]....
        /*0040*/ 	.word	0xffffffff


	//   ....[2]....
        /*0044*/ 	.word	0xffffffff


	//   ....[3]....
        /*0048*/ 	.word	0xffffffff


	//   ....[4]....
        /*004c*/ 	.word	0xffffffff


	//   ....[5]....
        /*0050*/ 	.word	0xffffffff


	//   ....[6]....
        /*0054*/ 	.word	0xffffffff


	//   ....[7]....
        /*0058*/ 	.word	0xffffffff


	//   ....[8]....
        /*005c*/ 	.word	0xffffffff


	//   ....[9]....
        /*0060*/ 	.word	0xffffffff


	//   ....[10]....
        /*0064*/ 	.word	0xffffffff


	//   ....[11]....
        /*0068*/ 	.word	0xffffffff


	//   ....[12]....
        /*006c*/ 	.word	0xffffffff


	//   ....[13]....
        /*0070*/ 	.word	0xffffffff


	//   ....[14]....
        /*0074*/ 	.word	0xffffffff


	//   ....[15]....
        /*0078*/ 	.word	0xffffffff


	//   ....[16]....
        /*007c*/ 	.word	0xffffffff


	//   ....[17]....
        /*0080*/ 	.word	0xffffffff


	//   ....[18]....
        /*0084*/ 	.word	0xffffffff


	//   ....[19]....
        /*0088*/ 	.word	0xffffffff


	//   ....[20]....
        /*008c*/ 	.word	0xffffffff


	//   ....[21]....
        /*0090*/ 	.word	0xffffffff


	//   ....[22]....
        /*0094*/ 	.word	0xffffffff


	//   ....[23]....
        /*0098*/ 	.word	0xffffffff


	//   ....[24]....
        /*009c*/ 	.word	0xffffffff


	//   ....[25]....
        /*00a0*/ 	.word	0xffffffff


	//   ....[26]....
        /*00a4*/ 	.word	0xffffffff


	//   ....[27]....
        /*00a8*/ 	.word	0xffffffff


	//----- nvinfo : EIATTR_COOP_GROUP_INSTR_OFFSETS
	.align		4
.L_1440:
        /*00ac*/ 	.byte	0x04, 0x28
        /*00ae*/ 	.short	(.L_1442 - .L_1441)


	//   ....[0]....
.L_1441:
        /*00b0*/ 	.word	0x000020f0


	//   ....[1]....
        /*00b4*/ 	.word	0x00002120


	//   ....[2]....
        /*00b8*/ 	.word	0x00002140


	//   ....[3]....
        /*00bc*/ 	.word	0x00002160


	//   ....[4]....
        /*00c0*/ 	.word	0x00002180


	//   ....[5]....
        /*00c4*/ 	.word	0x000025b0


	//   ....[6]....
        /*00c8*/ 	.word	0x000025d0


	//   ....[7]....
        /*00cc*/ 	.word	0x000025f0


	//   ....[8]....
        /*00d0*/ 	.word	0x00002610


	//   ....[9]....
        /*00d4*/ 	.word	0x00002630


	//   ....[10]....
        /*00d8*/ 	.word	0x00002700


	//   ....[11]....
        /*00dc*/ 	.word	0x00002760


	//   ....[12]....
        /*00e0*/ 	.word	0x000027a0


	//   ....[13]....
        /*00e4*/ 	.word	0x000027c0


	//   ....[14]....
        /*00e8*/ 	.word	0x00002840


	//   ....[15]....
        /*00ec*/ 	.word	0x00002890


	//   ....[16]....
        /*00f0*/ 	.word	0x00002910


	//   ....[17]....
        /*00f4*/ 	.word	0x00002970


	//   ....[18]....
        /*00f8*/ 	.word	0x00003850


	//   ....[19]....
        /*00fc*/ 	.word	0x000038c0


	//   ....[20]....
        /*0100*/ 	.word	0x00003920


	//   ....[21]....
        /*0104*/ 	.word	0x00003980


	//   ....[22]....
        /*0108*/ 	.word	0x000039e0


	//   ....[23]....
        /*010c*/ 	.word	0x00003e50


	//   ....[24]....
        /*0110*/ 	.word	0x00003eb0


	//   ....[25]....
        /*0114*/ 	.word	0x00003f10


	//   ....[26]....
        /*0118*/ 	.word	0x00003f70


	//   ....[27]....
        /*011c*/ 	.word	0x00003fd0


	//----- nvinfo : EIATTR_EXIT_INSTR_OFFSETS
	.align		4
.L_1442:
        /*0120*/ 	.byte	0x04, 0x1c
        /*0122*/ 	.short	(.L_1444 - .L_1443)


	//   ....[0]....
.L_1443:
        /*0124*/ 	.word	0x000001f0


	//   ....[1]....
        /*0128*/ 	.word	0x00003800


	//----- nvinfo : EIATTR_MAX_THREADS
	.align		4
.L_1444:
        /*012c*/ 	.byte	0x04, 0x05
        /*012e*/ 	.short	(.L_1446 - .L_1445)
.L_1445:
        /*0130*/ 	.word	0x00000080
        /*0134*/ 	.word	0x00000001
        /*0138*/ 	.word	0x00000001


	//----- nvinfo : EIATTR_CRS_STACK_SIZE
	.align		4
.L_1446:
        /*013c*/ 	.byte	0x04, 0x1e
        /*013e*/ 	.short	(.L_1448 - .L_1447)
.L_1447:
        /*0140*/ 	.word	0x00000000
.L_1448:


//--------------------- .nv.info._ZN10layer_norm31ln_parallel_residual_fwd_kernelINS_13Kernel_traitsI6__halfS2_fS2_fjLj4096ELj1ELj1ELj4ELj16ENS_18Kernel_traits_baseILj4096ES2_S2_fS2_fjLj128EEEEELb0ELb1ELb0EEEvNS_9FwdParamsE --------------------------
	.section	.nv.info._ZN10layer_norm31ln_parallel_residual_fwd_kernelINS_13Kernel_traitsI6__halfS2_fS2_fjLj4096ELj1ELj1ELj4ELj16ENS_18Kernel_traits_baseILj4096ES2_S2_fS2_fjLj128EEEEELb0ELb1ELb0EEEvNS_9FwdParamsE,"",@"SHT_CUDA_INFO"
	.sectionflags	@""
	.align	4


	//----- nvinfo : EIATTR_CUDA_API_VERSION
	.align		4
        /*0000*/ 	.byte	0x04, 0x37
        /*0002*/ 	.short	(.L_1450 - .L_1449)
.L_1449:
        /*0004*/ 	.word	0x00000082


	//----- nvinfo : EIATTR_SW2861232_WAR
	.align		4
.L_1450:
        /*0008*/ 	.byte	0x01, 0x35
	.zero		2


	//----- nvinfo : EIATTR_PARAM_CBANK
	.align		4
        /*000c*/ 	.byte	0x04, 0x0a
        /*000e*/ 	.short	(.L_1452 - .L_1451)
	.align		4
.L_1451:
        /*0010*/ 	.word	index@(.nv.constant0._ZN10layer_norm31ln_parallel_residual_fwd_kernelINS_13Kernel_traitsI6__halfS2_fS2_fjLj4096ELj1ELj1ELj4ELj16ENS_18Kernel_traits_baseILj4096ES2_S2_fS2_fjLj128EEEEELb0ELb1ELb0EEEvNS_9FwdParamsE)
        /*0014*/ 	.short	0x0160
        /*0016*/ 	.short	0x00e8


	//----- nvinfo : EIATTR_CBANK_PARAM_SIZE
	.align		4
.L_1452:
        /*0018*/ 	.byte	0x03, 0x19
        /*001a*/ 	.short	0x00e8


	//----- nvinfo : EIATTR_KPARAM_INFO
	.align		4
        /*001c*/ 	.byte	0x04, 0x17
        /*001e*/ 	.short	(.L_1454 - .L_1453)
.L_1453:
        /*0020*/ 	.word	0x00000000
        /*0024*/ 	.short	0x0000
        /*0026*/ 	.short	0x0000
        /*0028*/ 	.byte	0x00, 0xf0, 0xa1, 0x03


	//----- nvinfo : EIATTR_MAXREG_COUNT
	.align		4
.L_1454:
        /*002c*/ 	.byte	0x03, 0x1b
        /*002e*/ 	.short	0x00ff


	//----- nvinfo : EIATTR_NUM_BARRIERS
	.align		4
        /*0030*/ 	.byte	0x02, 0x4c
        /*0032*/ 	.byte	0x01
	.zero		1


	//----- nvinfo : EIATTR_MERCURY_ISA_VERSION
	.align		4
        /*0034*/ 	.byte	0x03, 0x5f
        /*0036*/ 	.short	0x0000


	//----- nvinfo : EIATTR_COOP_GROUP_MASK_REGIDS
	.align		4
        /*0038*/ 	.byte	0x04, 0x29
        /*003a*/ 	.short	(.L_1456 - .L_1455)


	//   ....[0]....
.L_1455:
        /*003c*/ 	.word	0xffffffff


	//   ....[1]....
        /*0040*/ 	.word	0xffffffff


	//   ....[2]....
        /*0044*/ 	.word	0xffffffff


	//   ....[3]....
        /*0048*/ 	.word	0xffffffff


	//   ....[4]....
        /*004c*/ 	.word	0xffffffff


	//   ....[5]....
        /*0050*/ 	.word	0xffffffff


	//   ....[6]....
        /*0054*/ 	.word	0xffffffff


	//   ....[7]....
        /*0058*/ 	.word	0xffffffff


	//   ....[8]....
        /*005c*/ 	.word	0xffffffff


	//   ....[9]....
        /*0060*/ 	.word	0xffffffff


	//   ....[10]....
        /*0064*/ 	.word	0xffffffff


	//   ....[11]....
        /*0068*/ 	.word	0xffffffff


	//   ....[12]....
        /*006c*/ 	.word	0xffffffff


	//   ....[13]....
        /*0070*/ 	.word	0xffffffff


	//   ....[14]....
        /*0074*/ 	.word	0xffffffff


	//   ....[15]....
        /*0078*/ 	.word	0xffffffff


	//   ....[16]....
        /*007c*/ 	.word	0xffffffff


	//   ....[17]....
        /*0080*/ 	.word	0xffffffff


	//   ....[18]....
        /*0084*/ 	.word	0xffffffff


	//   ....[19]....
        /*0088*/ 	.word	0xffffffff


	//   ....[20]....
        /*008c*/ 	.word	0xffffffff


	//   ....[21]....
        /*0090*/ 	.word	0xffffffff


	//   ....[22]....
        /*0094*/ 	.word	0xffffffff


	//   ....[23]....
        /*0098*/ 	.word	0xffffffff


	//   ....[24]....
        /*009c*/ 	.word	0xffffffff


	//   ....[25]....
        /*00a0*/ 	.word	0xffffffff


	//   ....[26]....
        /*00a4*/ 	.word	0xffffffff


	//   ....[27]....
        /*00a8*/ 	.word	0xffffffff


	//----- nvinfo : EIATTR_COOP_GROUP_INSTR_OFFSETS
	.align		4
.L_1456:
        /*00ac*/ 	.byte	0x04, 0x28
        /*00ae*/ 	.short	(.L_1458 - .L_1457)


	//   ....[0]....
.L_1457:
        /*00b0*/ 	.word	0x000022b0


	//   ....[1]....
        /*00b4*/ 	.word	0x000022e0


	//   ....[2]....
        /*00b8*/ 	.word	0x00002300


	//   ....[3]....
        /*00bc*/ 	.word	0x00002320


	//   ....[4]....
        /*00c0*/ 	.word	0x00002340


	//   ....[5]....
        /*00c4*/ 	.word	0x00002780


	//   ....[6]....
        /*00c8*/ 	.word	0x000027a0


	//   ....[7]....
        /*00cc*/ 	.word	0x000027c0


	//   ....[8]....
        /*00d0*/ 	.word	0x000027e0


	//   ....[9]....
        /*00d4*/ 	.word	0x00002800


	//   ....[10]....
        /*00d8*/ 	.word	0x00002920


	//   ....[11]....
        /*00dc*/ 	.word	0x00002970


	//   ....[12]....
        /*00e0*/ 	.word	0x000029d0


	//   ....[13]....
        /*00e4*/ 	.word	0x00002a00


	//   ....[14]....
        /*00e8*/ 	.word	0x00002a70


	//   ....[15]....
        /*00ec*/ 	.word	0x00002a80


	//   ....[16]....
        /*00f0*/ 	.word	0x00002b50


	//   ....[17]....
        /*00f4*/ 	.word	0x00002b60


	//   ....[18]....
        /*00f8*/ 	.word	0x00003590


	//   ....[19]....
        /*00fc*/ 	.word	0x000035f0


	//   ....[20]....
        /*0100*/ 	.word	0x00003650


	//   ....[21]....
        /*0104*/ 	.word	0x000036b0


	//   ....[22]....
        /*0108*/ 	.word	0x00003710


	//   ....[23]....
        /*010c*/ 	.word	0x00003b90


	//   ....[24]....
        /*0110*/ 	.word	0x00003bf0


	//   ....[25]....
        /*0114*/ 	.word	0x00003c50


	//   ....[26]....
        /*0118*/ 	.word	0x00003cb0


	//   ....[27]....
        /*011c*/ 	.word	0x00003d10


	//----- nvinfo : EIATTR_EXIT_INSTR_OFFSETS
	.align		4
.L_1458:
        /*0120*/ 	.byte	0x04, 0x1c
        /*0122*/ 	.short	(.L_1460 - .L_1459)


	//   ....[0]....
.L_1459:
        /*0124*/ 	.word	0x00000470


	//   ....[1]....
        /*0128*/ 	.word	0x00003530


	//----- nvinfo : EIATTR_MAX_THREADS
	.align		4
.L_1460:
        /*012c*/ 	.byte	0x04, 0x05
        /*012e*/ 	.short	(.L_1462 - .L_1461)
.L_1461:
        /*0130*/ 	.word	0x00000080
        /*0134*/ 	.word	0x00000001
        /*0138*/ 	.word	0x00000001


	//----- nvinfo : EIATTR_CRS_STACK_SIZE
	.align		4
.L_1462:
        /*013c*/ 	.byte	0x04, 0x1e
        /*013e*/ 	.short	(.L_1464 - .L_1463)
.L_1463:
        /*0140*/ 	.word	0x00000000
.L_1464:


//--------------------- .nv.info._ZN10layer_norm31ln_parallel_residual_fwd_kernelINS_13Kernel_traitsI6__halfS2_fS2_fjLj4096ELj1ELj1ELj4ELj16ENS_18Kernel_traits_baseILj4096ES2_S2_fS2_fjLj128EEEEELb0ELb1ELb1EEEvNS_9FwdParamsE --------------------------
	.section	.nv.info._ZN10layer_norm31ln_parallel_residual_fwd_kernelINS_13Kernel_traitsI6__halfS2_fS2_fjLj4096ELj1ELj1ELj4ELj16ENS_18Kernel_traits_baseILj4096ES2_S2_fS2_fjLj128EEEEELb0ELb1ELb1EEEvNS_9FwdParamsE,"",@"SHT_CUDA_INFO"
	.sectionflags	@""
	.align	4


	//----- nvinfo : EIATTR_CUDA_API_VERSION
	.align		4
        /*0000*/ 	.byte	0x04, 0x37
        /*0002*/ 	.short	(.L_1466 - .L_1465)
.L_1465:
        /*0004*/ 	.word	0x00000082


	//----- nvinfo : EIATTR_SW2861232_WAR
	.align		4
.L_1466:
        /*0008*/ 	.byte	0x01, 0x35
	.zero		2


	//----- nvinfo : EIATTR_PARAM_CBANK
	.align		4
        /*000c*/ 	.byte	0x04, 0x0a
        /*000e*/ 	.short	(.L_1468 - .L_1467)
	.align		4
.L_1467:
        /*0010*/ 	.word	index@(.nv.constant0._ZN10layer_norm31ln_parallel_residual_fwd_kernelINS_13Kernel_traitsI6__halfS2_fS2_fjLj4096ELj1ELj1ELj4ELj16ENS_18Kernel_traits_baseILj4096ES2_S2_fS2_fjLj128EEEEELb0ELb1ELb1EEEvNS_9FwdParamsE)
        /*0014*/ 	.short	0x0160
        /*0016*/ 	.short	0x00e8


	//----- nvinfo : EIATTR_CBANK_PARAM_SIZE
	.align		4
.L_1468:
        /*0018*/ 	.byte	0x03, 0x19
        /*001a*/ 	.short	0x00e8


	//----- nvinfo : EIATTR_KPARAM_INFO
	.align		4
        /*001c*/ 	.byte	0x04, 0x17
        /*001e*/ 	.short	(.L_1470 - .L_1469)
.L_1469:
        /*0020*/ 	.word	0x00000000
        /*0024*/ 	.short	0x0000
        /*0026*/ 	.short	0x0000
        /*0028*/ 	.byte	0x00, 0xf0, 0xa1, 0x03


	//----- nvinfo : EIATTR_MAXREG_COUNT
	.align		4
.L_1470:
        /*002c*/ 	.byte	0x03, 0x1b
        /*002e*/ 	.short	0x00ff


	//----- nvinfo : EIATTR_NUM_BARRIERS
	.align		4
        /*0030*/ 	.byte	0x02, 0x4c
        /*0032*/ 	.byte	0x01
	.zero		1


	//----- nvinfo : EIATTR_MERCURY_ISA_VERSION
	.align		4
        /*0034*/ 	.byte	0x03, 0x5f
        /*0036*/ 	.short	0x0000


	//----- nvinfo : EIATTR_COOP_GROUP_MASK_REGIDS
	.align		4
        /*0038*/ 	.byte	0x04, 0x29
        /*003a*/ 	.short	(.L_1472 - .L_1471)


	//   ....[0]....
.L_1471:
        /*003c*/ 	.word	0xffffffff


	//   ....[1]....
        /*0040*/ 	.word	0xffffffff


	//   ....[2]....
        /*0044*/ 	.word	0xffffffff


	//   ....[3]....
        /*0048*/ 	.word	0xffffffff


	//   ....[4]....
        /*004c*/ 	.word	0xffffffff


	//   ....[5]....
        /*0050*/ 	.word	0xffffffff


	//   ....[6]....
        /*0054*/ 	.word	0xffffffff


	//   ....[7]....
        /*0058*/ 	.word	0xffffffff


	//   ....[8]....
        /*005c*/ 	.word	0xffffffff


	//   ....[9]....
        /*0060*/ 	.word	0xffffffff


	//   ....[10]....
        /*0064*/ 	.word	0xffffffff


	//   ....[11]....
        /*0068*/ 	.word	0xffffffff


	//   ....[12]....
        /*006c*/ 	.word	0xffffffff


	//   ....[13]....
        /*0070*/ 	.word	0xffffffff


	//   ....[14]....
        /*0074*/ 	.word	0xffffffff


	//   ....[15]....
        /*0078*/ 	.word	0xffffffff


	//   ....[16]....
        /*007c*/ 	.word	0xffffffff


	//   ....[17]....
        /*0080*/ 	.word	0xffffffff


	//   ....[18]....
        /*0084*/ 	.word	0xffffffff


	//   ....[19]....
        /*0088*/ 	.word	0xffffffff


	//   ....[20]....
        /*008c*/ 	.word	0xffffffff


	//   ....[21]....
        /*0090*/ 	.word	0xffffffff


	//   ....[22]....
        /*0094*/ 	.word	0xffffffff


	//   ....[23]....
        /*0098*/ 	.word	0xffffffff


	//   ....[24]....
        /*009c*/ 	.word	0xffffffff


	//   ....[25]....
        /*00a0*/ 	.word	0xffffffff


	//   ....[26]....
        /*00a4*/ 	.word	0xffffffff


	//   ....[27]....
        /*00a8*/ 	.word	0xffffffff


	//----- nvinfo : EIATTR_COOP_GROUP_INSTR_OFFSETS
	.align		4
.L_1472:
        /*00ac*/ 	.byte	0x04, 0x28
        /*00ae*/ 	.short	(.L_1474 - .L_1473)


	//   ....[0]....
.L_1473:
        /*00b0*/ 	.word	0x00001b30


	//   ....[1]....
        /*00b4*/ 	.word	0x00001b60


	//   ....[2]....
        /*00b8*/ 	.word	0x00001b80


	//   ....[3]....
        /*00bc*/ 	.word	0x00001ba0


	//   ....[4]....
        /*00c0*/ 	.word	0x00001bc0


	//   ....[5]....
        /*00c4*/ 	.word	0x00001ff0


	//   ....[6]....
        /*00c8*/ 	.word	0x00002010


	//   ....[7]....
        /*00cc*/ 	.word	0x00002030


	//   ....[8]....
        /*00d0*/ 	.word	0x00002050


	//   ....[9]....
        /*00d4*/ 	.word	0x00002070


	//   ....[10]....
        /*00d8*/ 	.word	0x00002150


	//   ....[11]....
        /*00dc*/ 	.word	0x000021b0


	//   ....[12]....
        /*00e0*/ 	.word	0x000021f0


	//   ....[13]....
        /*00e4*/ 	.word	0x00002210


	//   ....[14]....
        /*00e8*/ 	.word	0x000022a0


	//   ....[15]....
        /*00ec*/ 	.word	0x000022e0


	//   ....[16]....
        /*00f0*/ 	.word	0x00002380


	//   ....[17]....
        /*00f4*/ 	.word	0x000023c0


	//   ....[18]....
        /*00f8*/ 	.word	0x00002ea0


	//   ....[19]....
        /*00fc*/ 	.word	0x00002f10


	//   ....[20]....
        /*0100*/ 	.word	0x00002f70


	//   ....[21]....
        /*0104*/ 	.word	0x00002fd0


	//   ....[22]....
        /*0108*/ 	.word	0x00003030


	//   ....[23]....
        /*010c*/ 	.word	0x000034a0


	//   ....[24]....
        /*0110*/ 	.word	0x00003500


	//   ....[25]....
        /*0114*/ 	.word	0x00003560


	//   ....[26]....
        /*0118*/ 	.word	0x000035c0


	//   ....[27]....
        /*011c*/ 	.word	0x00003620


	//----- nvinfo : EIATTR_EXIT_INSTR_OFFSETS
	.align		4
.L_1474:
        /*0120*/ 	.byte	0x04, 0x1c
        /*0122*/ 	.short	(.L_1476 - .L_1475)


	//   ....[0]....
.L_1475:
        /*0124*/ 	.word	0x00000130


	//   ....[1]....
        /*0128*/ 	.word	0x00002e50


	//----- nvinfo : EIATTR_MAX_THREADS
	.align		4
.L_1476:
        /*012c*/ 	.byte	0x04, 0x05
        /*012e*/ 	.short	(.L_1478 - .L_1477)
.L_1477:
        /*0130*/ 	.word	0x00000080
        /*0134*/ 	.word	0x00000001
        /*0138*/ 	.word	0x00000001


	//----- nvinfo : EIATTR_CRS_STACK_SIZE
	.align		4
.L_1478:
        /*013c*/ 	.byte	0x04, 0x1e
        /*013e*/ 	.short	(.L_1480 - .L_1479)
.L_1479:
        /*0140*/ 	.word	0x00000000
.L_1480:


//--------------------- .nv.info._ZN10layer_norm31ln_parallel_residual_fwd_kernelINS_13Kernel_traitsI6__halfS2_fS2_fjLj4096ELj1ELj1ELj4ELj16ENS_18Kernel_traits_baseILj4096ES2_S2_fS2_fjLj128EEEEELb1ELb0ELb0EEEvNS_9FwdParamsE --------------------------
	.section	.nv.info._ZN10layer_norm31ln_parallel_residual_fwd_kernelINS_13Kernel_traitsI6__halfS2_fS2_fjLj4096ELj1ELj1ELj4ELj16ENS_18Kernel_traits_baseILj4096ES2_S2_fS2_fjLj128EEEEELb1ELb0ELb0EEEvNS_9FwdParamsE,"",@"SHT_CUDA_INFO"
	.sectionflags	@""
	.align	4


	//----- nvinfo : EIATTR_CUDA_API_VERSION
	.align		4
        /*0000*/ 	.byte	0x04, 0x37
        /*0002*/ 	.short	(.L_1482 - .L_1481)
.L_1481:
        /*0004*/ 	.word	0x00000082


	//----- nvinfo : EIATTR_SW2861232_WAR
	.align		4
.L_1482:
        /*0008*/ 	.byte	0x01, 0x35
	.zero		2


	//----- nvinfo : EIATTR_PARAM_CBANK
	.align		4
        /*000c*/ 	.byte	0x04, 0x0a
        /*000e*/ 	.short	(.L_1484 - .L_1483)
	.align		4
.L_1483:
        /*0010*/ 	.word	index@(.nv.constant0._ZN10layer_norm31ln_parallel_residual_fwd_kernelINS_13Kernel_traitsI6__halfS2_fS2_fjLj4096ELj1ELj1ELj4ELj16ENS_18Kernel_traits_baseILj4096ES2_S2_fS2_fjLj128EEEEELb1ELb0ELb0EEEvNS_9FwdParamsE)
        /*0014*/ 	.short	0x0160
        /*0016*/ 	.short	0x00e8


	//----- nvinfo : EIATTR_CBANK_PARAM_SIZE
	.align		4
.L_1484:
        /*0018*/ 	.byte	0x03, 0x19
        /*001a*/ 	.short	0x00e8


	//----- nvinfo : EIATTR_KPARAM_INFO
	.align		4
        /*001c*/ 	.byte	0x04, 0x17
        /*001e*/ 	.short	(.L_1486 - .L_1485)
.L_1485:
        /*0020*/ 	.word	0x00000000
        /*0024*/ 	.short	0x0000
        /*0026*/ 	.short	0x0000
        /*0028*/ 	.byte	0x00, 0xf0, 0xa1, 0x03


	//----- nvinfo : EIATTR_MAXREG_COUNT
	.align		4
.L_1486:
        /*002c*/ 	.byte	0x03, 0x1b
        /*002e*/ 	.short	0x00ff


	//----- nvinfo : EIATTR_NUM_BARRIERS
	.align		4
        /*0030*/ 	.byte	0x02, 0x4c
        /*0032*/ 	.byte	0x01
	.zero		1


	//----- nvinfo : EIATTR_MERCURY_ISA_VERSION
	.align		4
        /*0034*/ 	.byte	0x03, 0x5f
        /*0036*/ 	.short	0x0000


	//----- nvinfo : EIATTR_COOP_GROUP_MASK_REGIDS
	.align		4
        /*0038*/ 	.byte	0x04, 0x29
        /*003a*/ 	.short	(.L_1488 - .L_1487)


	//   ....[0]....
.L_1487:
        /*003c*/ 	.word	0xffffffff


	//   ....[1]....
        /*0040*/ 	.word	0xffffffff


	//   ....[2]....
        /*0044*/ 	.word	0xffffffff


	//   ....[3]....
        /*0048*/ 	.word	0xffffffff


	//   ....[4]....
        /*004c*/ 	.word	0xffffffff


	//   ....[5]....
        /*0050*/ 	.word	0xffffffff


	//   ....[6]....
        /*0054*/ 	.word	0xffffffff


	//   ....[7]....
        /*0058*/ 	.word	0xffffffff


	//   ....[8]....
        /*005c*/ 	.word	0xffffffff


	//   ....[9]....
        /*0060*/ 	.word	0xffffffff


	//   ....[10]....
        /*0064*/ 	.word	0xffffffff


	//   ....[11]....
        /*0068*/ 	.word	0xffffffff


	//   ....[12]....
        /*006c*/ 	.word	0xffffffff


	//   ....[13]....
        /*0070*/ 	.word	0xffffffff


	//   ....[14]....
        /*0074*/ 	.word	0xffffffff


	//   ....[15]....
        /*0078*/ 	.word	0xffffffff


	//   ....[16]....
        /*007c*/ 	.word	0xffffffff


	//   ....[17]....
        /*0080*/ 	.word	0xffffffff


	//   ....[18]....
        /*0084*/ 	.word	0xffffffff


	//   ....[19]....
        /*0088*/ 	.word	0xffffffff


	//   ....[20]....
        /*008c*/ 	.word	0xffffffff


	//   ....[21]....
        /*0090*/ 	.word	0xffffffff


	//   ....[22]....
        /*0094*/ 	.word	0xffffffff


	//   ....[23]....
        /*0098*/ 	.word	0xffffffff


	//   ....[24]....
        /*009c*/ 	.word	0xffffffff


	//   ....[25]....
        /*00a0*/ 	.word	0xffffffff


	//   ....[26]....
        /*00a4*/ 	.word	0xffffffff


	//   ....[27]....
        /*00a8*/ 	.word	0xffffffff


	//----- nvinfo : EIATTR_COOP_GROUP_INSTR_OFFSETS
	.align		4
.L_1488:
        /*00ac*/ 	.byte	0x04, 0x28
        /*00ae*/ 	.short	(.L_1490 - .L_1489)


	//   ....[0]....
.L_1489:
        /*00b0*/ 	.word	0x00018820


	//   ....[1]....
        /*00b4*/ 	.word	0x00018850


	//   ....[2]....
        /*00b8*/ 	.word	0x00018880


	//   ....[3]....
        /*00bc*/ 	.word	0x000188a0


	//   ....[4]....
        /*00c0*/ 	.word	0x000188c0


	//   ....[5]....
        /*00c4*/ 	.word	0x00018d00


	//   ....[6]....
        /*00c8*/ 	.word	0x00018d20


	//   ....[7]....
        /*00cc*/ 	.word	0x00018d40


	//   ....[8]....
        /*00d0*/ 	.word	0x00018d60


	//   ....[9]....
        /*00d4*/ 	.word	0x00018d80


	//   ....[10]....
        /*00d8*/ 	.word	0x00018eb0


	//   ....[11]....
        /*00dc*/ 	.word	0x00018f00


	//   ....[12]....
        /*00e0*/ 	.word	0x00018f30


	//   ....[13]....
        /*00e4*/ 	.word	0x00018f40


	//   ....[14]....
        /*00e8*/ 	.word	0x00018fd0


	//   ....[15]....
        /*00ec*/ 	.word	0x00019020


	//   ....[16]....
        /*00f0*/ 	.word	0x000190e0


	//   ....[17]....
        /*00f4*/ 	.word	0x000190f0


	//   ....[18]....
        /*00f8*/ 	.word	0x00019ec0


	//   ....[19]....
        /*00fc*/ 	.word	0x00019f30


	//   ....[20]....
        /*0100*/ 	.word	0x00019f90


	//   ....[21]....
        /*0104*/ 	.word	0x00019ff0


	//   ....[22]....
        /*0108*/ 	.word	0x0001a050


	//   ....[23]....
        /*010c*/ 	.word	0x0001a4e0


	//   ....[24]....
        /*0110*/ 	.word	0x0001a540


	//   ....[25]....
        /*0114*/ 	.word	0x0001a5a0


	//   ....[26]....
        /*0118*/ 	.word	0x0001a600


	//   ....[27]....
        /*011c*/ 	.word	0x0001a670


	//----- nvinfo : EIATTR_EXIT_INSTR_OFFSETS
	.align		4
.L_1490:
        /*0120*/ 	.byte	0x04, 0x1c
        /*0122*/ 	.short	(.L_1492 - .L_1491)


	//   ....[0]....
.L_1491:
        /*0124*/ 	.word	0x00000c70


	//   ....[1]....
        /*0128*/ 	.word	0x00019e70


	//----- nvinfo : EIATTR_MAX_THREADS
	.align		4
.L_1492:
        /*012c*/ 	.byte	0x04, 0x05
        /*012e*/ 	.short	(.L_1494 - .L_1493)
.L_1493:
        /*0130*/ 	.word	0x00000080
        /*0134*/ 	.word	0x00000001
        /*0138*/ 	.word	0x00000001


	//----- nvinfo : EIATTR_CRS_STACK_SIZE
	.align		4
.L_1494:
        /*013c*/ 	.byte	0x04, 0x1e
        /*013e*/ 	.short	(.L_1496 - .L_1495)
.L_1495:
        /*0140*/ 	.word	0x00000000
.L_1496:


//--------------------- .nv.info._ZN10layer_norm31ln_parallel_residual_fwd_kernelINS_13Kernel_traitsI6__halfS2_fS2_fjLj4096ELj1ELj1ELj4ELj16ENS_18Kernel_traits_baseILj4096ES2_S2_fS2_fjLj128EEEEELb1ELb0ELb1EEEvNS_9FwdParamsE --------------------------
	.section	.nv.info._ZN10layer_norm31ln_parallel_residual_fwd_kernelINS_13Kernel_traitsI6__halfS2_fS2_fjLj4096ELj1ELj1ELj4ELj16ENS_18Kernel_traits_baseILj4096ES2_S2_fS2_fjLj128EEEEELb1ELb0ELb1EEEvNS_9FwdParamsE,"",@"SHT_CUDA_INFO"
	.sectionflags	@""
	.align	4


	//----- nvinfo : EIATTR_CUDA_API_VERSION
	.align		4
        /*0000*/ 	.byte	0x04, 0x37
        /*0002*/ 	.short	(.L_1498 - .L_1497)
.L_1497:
        /*0004*/ 	.word	0x00000082


	//----- nvinfo : EIATTR_SW2861232_WAR
	.align		4
.L_1498:
        /*0008*/ 	.byte	0x01, 0x35
	.zero		2


	//----- nvinfo : EIATTR_PARAM_CBANK
	.align		4
        /*000c*/ 	.byte	0x04, 0x0a
        /*000e*/ 	.short	(.L_1500 - .L_1499)
	.align		4
.L_1499:
        /*0010*/ 	.word	index@(.nv.constant0._ZN10layer_norm31ln_parallel_residual_fwd_kernelINS_13Kernel_traitsI6__halfS2_fS2_fjLj4096ELj1ELj1ELj4ELj16ENS_18Kernel_traits_baseILj4096ES2_S2_fS2_fjLj128EEEEELb1ELb0ELb1EEEvNS_9FwdParamsE)
        /*0014*/ 	.short	0x0160
        /*0016*/ 	.short	0x00e8


	//----- nvinfo : EIATTR_CBANK_PARAM_SIZE
	.align		4
.L_1500:
        /*0018*/ 	.byte	0x03, 0x19
        /*001a*/ 	.short	0x00e8


	//----- nvinfo : EIATTR_KPARAM_INFO
	.align		4
        /*001c*/ 	.byte	0x04, 0x17
        /*001e*/ 	.short	(.L_1502 - .L_1501)
.L_1501:
        /*0020*/ 	.word	0x00000000
        /*0024*/ 	.short	0x0000
        /*0026*/ 	.short	0x0000
        /*0028*/ 	.byte	0x00, 0xf0, 0xa1, 0x03


	//----- nvinfo : EIATTR_MAXREG_COUNT
	.align		4
.L_1502:
        /*002c*/ 	.byte	0x03, 0x1b
        /*002e*/ 	.short	0x00ff


	//----- nvinfo : EIATTR_NUM_BARRIERS
	.align		4
        /*0030*/ 	.byte	0x02, 0x4c
        /*0032*/ 	.byte	0x01
	.zero		1


	//----- nvinfo : EIATTR_MERCURY_ISA_VERSION
	.align		4
        /*0034*/ 	.byte	0x03, 0x5f
        /*0036*/ 	.short	0x0000


	//----- nvinfo : EIATTR_COOP_GROUP_MASK_REGIDS
	.align		4
        /*0038*/ 	.byte	0x04, 0x29
        /*003a*/ 	.short	(.L_1504 - .L_1503)


	//   ....[0]....
.L_1503:
        /*003c*/ 	.word	0xffffffff


	//   ....[1]....
        /*0040*/ 	.word	0xffffffff


	//   ....[2]....
        /*0044*/ 	.word	0xffffffff


	//   ....[3]....
        /*0048*/ 	.word	0xffffffff


	//   ....[4]....
        /*004c*/ 	.word	0xffffffff


	//   ....[5]....
        /*0050*/ 	.word	0xffffffff


	//   ....[6]....
        /*0054*/ 	.word	0xffffffff


	//   ....[7]....
        /*0058*/ 	.word	0xffffffff


	//   ....[8]....
        /*005c*/ 	.word	0xffffffff


	//   ....[9]....
        /*0060*/ 	.word	0xffffffff


	//   ....[10]....
        /*0064*/ 	.word	0xffffffff


	//   ....[11]....
        /*0068*/ 	.word	0xffffffff


	//   ....[12]....
        /*006c*/ 	.word	0xffffffff


	//   ....[13]....
        /*0070*/ 	.word	0xffffffff


	//   ....[14]....
        /*0074*/ 	.word	0xffffffff


	//   ....[15]....
        /*0078*/ 	.word	0xffffffff


	//   ....[16]....
        /*007c*/ 	.word	0xffffffff


	//   ....[17]....
        /*0080*/ 	.word	0xffffffff


	//   ....[18]....
        /*0084*/ 	.word	0xffffffff


	//   ....[19]....
        /*0088*/ 	.word	0xffffffff


	//   ....[20]....
        /*008c*/ 	.word	0xffffffff


	//   ....[21]....
        /*0090*/ 	.word	0xffffffff


	//   ....[22]....
        /*0094*/ 	.word	0xffffffff


	//   ....[23]....
        /*0098*/ 	.word	0xffffffff


	//   ....[24]....
        /*009c*/ 	.word	0xffffffff


	//   ....[25]....
        /*00a0*/ 	.word	0xffffffff


	//   ....[26]....
        /*00a4*/ 	.word	0xffffffff


	//   ....[27]....
        /*00a8*/ 	.word	0xffffffff


	//----- nvinfo : EIATTR_COOP_GROUP_INSTR_OFFSETS
	.align		4
.L_1504:
        /*00ac*/ 	.byte	0x04, 0x28
        /*00ae*/ 	.short	(.L_1506 - .L_1505)


	//   ....[0]....
.L_1505:
        /*00b0*/ 	.word	0x000179c0


	//   ....[1]....
        /*00b4*/ 	.word	0x000179f0


	//   ....[2]....
        /*00b8*/ 	.word	0x00017a10


	//   ....[3]....
        /*00bc*/ 	.word	0x00017a30


	//   ....[4]....
        /*00c0*/ 	.word	0x00017a50


	//   ....[5]....
        /*00c4*/ 	.word	0x00017e80


	//   ....[6]....
        /*00c8*/ 	.word	0x00017ea0


	//   ....[7]....
        /*00cc*/ 	.word	0x00017ec0


	//   ....[8]....
        /*00d0*/ 	.word	0x00017ee0


	//   ....[9]....
        /*00d4*/ 	.word	0x00017f00


	//   ....[10]....
        /*00d8*/ 	.word	0x00018130


	//   ....[11]....
        /*00dc*/ 	.word	0x00018190


	//   ....[12]....
        /*00e0*/ 	.word	0x000181d0


	//   ....[13]....
        /*00e4*/ 	.word	0x000181f0


	//   ....[14]....
        /*00e8*/ 	.word	0x00018270


	//   ....[15]....
        /*00ec*/ 	.word	0x000182e0


	//   ....[16]....
        /*00f0*/ 	.word	0x00018370


	//   ....[17]....
        /*00f4*/ 	.word	0x000183d0


	//   ....[18]....
        /*00f8*/ 	.word	0x000193b0


	//   ....[19]....
        /*00fc*/ 	.word	0x00019420


	//   ....[20]....
        /*0100*/ 	.word	0x00019480


	//   ....[21]....
        /*0104*/ 	.word	0x000194e0


	//   ....[22]....
        /*0108*/ 	.word	0x00019540


	//   ....[23]....
        /*010c*/ 	.word	0x000199b0


	//   ....[24]....
        /*0110*/ 	.word	0x00019a10


	//   ....[25]....
        /*0114*/ 	.word	0x00019a70


	//   ....[26]....
        /*0118*/ 	.word	0x00019ad0


	//   ....[27]....
        /*011c*/ 	.word	0x00019b30


	//----- nvinfo : EIATTR_EXIT_INSTR_OFFSETS
	.align		4
.L_1506:
        /*0120*/ 	.byte	0x04, 0x1c
        /*0122*/ 	.short	(.L_1508 - .L_1507)


	//   ....[0]....
.L_1507:
        /*0124*/ 	.word	0x00000250


	//   ....[1]....
        /*0128*/ 	.word	0x00019360


	//----- nvinfo : EIATTR_MAX_THREADS
	.align		4
.L_1508:
        /*012c*/ 	.byte	0x04, 0x05
        /*012e*/ 	.short	(.L_1510 - .L_1509)
.L_1509:
        /*0130*/ 	.word	0x00000080
        /*0134*/ 	.word	0x00000001
        /*0138*/ 	.word	0x00000001


	//----- nvinfo : EIATTR_CRS_STACK_SIZE
	.align		4
.L_1510:
        /*013c*/ 	.byte	0x04, 0x1e
        /*013e*/ 	.short	(.L_1512 - .L_1511)
.L_1511:
        /*0140*/ 	.word	0x00000000
.L_1512:


//--------------------- .nv.info._ZN10layer_norm31ln_parallel_residual_fwd_kernelINS_13Kernel_traitsI6__halfS2_fS2_fjLj4096ELj1ELj1ELj4ELj16ENS_18Kernel_traits_baseILj4096ES2_S2_fS2_fjLj128EEEEELb1ELb1ELb0EEEvNS_9FwdParamsE --------------------------
	.section	.nv.info._ZN10layer_norm31ln_parallel_residual_fwd_kernelINS_13Kernel_traitsI6__halfS2_fS2_fjLj4096ELj1ELj1ELj4ELj16ENS_18Kernel_traits_baseILj4096ES2_S2_fS2_fjLj128EEEEELb1ELb1ELb0EEEvNS_9FwdParamsE,"",@"SHT_CUDA_INFO"
	.sectionflags	@""
	.align	4


	//----- nvinfo : EIATTR_CUDA_API_VERSION
	.align		4
        /*0000*/ 	.byte	0x04, 0x37
        /*0002*/ 	.short	(.L_1514 - .L_1513)
.L_1513:
        /*0004*/ 	.word	0x00000082


	//----- nvinfo : EIATTR_SW2861232_WAR
	.align		4
.L_1514:
        /*0008*/ 	.byte	0x01, 0x35
	.zero		2


	//----- nvinfo : EIATTR_PARAM_CBANK
	.align		4
        /*000c*/ 	.byte	0x04, 0x0a
        /*000e*/ 	.short	(.L_1516 - .L_1515)
	.align		4
.L_1515:
        /*0010*/ 	.word	index@(.nv.constant0._ZN10layer_norm31ln_parallel_residual_fwd_kernelINS_13Kernel_traitsI6__halfS2_fS2_fjLj4096ELj1ELj1ELj4ELj16ENS_18Kernel_traits_baseILj4096ES2_S2_fS2_fjLj128EEEEELb1ELb1ELb0EEEvNS_9FwdParamsE)
        /*0014*/ 	.short	0x0160
        /*0016*/ 	.short	0x00e8


	//----- nvinfo : EIATTR_CBANK_PARAM_SIZE
	.align		4
.L_1516:
        /*0018*/ 	.byte	0x03, 0x19
        /*001a*/ 	.short	0x00e8


	//----- nvinfo : EIATTR_KPARAM_INFO
	.align		4
        /*001c*/ 	.byte	0x04, 0x17
        /*001e*/ 	.short	(.L_1518 - .L_1517)
.L_1517:
        /*0020*/ 	.word	0x00000000
        /*0024*/ 	.short	0x0000
        /*0026*/ 	.short	0x0000
        /*0028*/ 	.byte	0x00, 0xf0, 0xa1, 0x03


	//----- nvinfo : EIATTR_MAXREG_COUNT
	.align		4
.L_1518:
        /*002c*/ 	.byte	0x03, 0x1b
        /*002e*/ 	.short	0x00ff


	//----- nvinfo : EIATTR_NUM_BARRIERS
	.align		4
        /*0030*/ 	.byte	0x02, 0x4c
        /*0032*/ 	.byte	0x01
	.zero		1


	//----- nvinfo : EIATTR_MERCURY_ISA_VERSION
	.align		4
        /*0034*/ 	.byte	0x03, 0x5f
        /*0036*/ 	.short	0x0000


	//----- nvinfo : EIATTR_COOP_GROUP_MASK_REGIDS
	.align		4
        /*0038*/ 	.byte	0x04, 0x29
        /*003a*/ 	.short	(.L_1520 - .L_1519)


	//   ....[0]....
.L_1519:
        /*003c*/ 	.word	0xffffffff


	//   ....[1]....
        /*0040*/ 	.word	0xffffffff


	//   ....[2]....
        /*0044*/ 	.word	0xffffffff


	//   ....[3]....
        /*0048*/ 	.word	0xffffffff


	//   ....[4]....
        /*004c*/ 	.word	0xffffffff


	//   ....[5]....
        /*0050*/ 	.word	0xffffffff


	//   ....[6]....
        /*0054*/ 	.word	0xffffffff


	//   ....[7]....
        /*0058*/ 	.word	0xffffffff


	//   ....[8]....
        /*005c*/ 	.word	0xffffffff


	//   ....[9]....
        /*0060*/ 	.word	0xffffffff


	//   ....[10]....
        /*0064*/ 	.word	0xffffffff


	//   ....[11]....
        /*0068*/ 	.word	0xffffffff


	//   ....[12]....
        /*006c*/ 	.word	0xffffffff


	//   ....[13]....
        /*0070*/ 	.word	0xffffffff


	//   ....[14]....
        /*0074*/ 	.word	0xffffffff


	//   ....[15]....
        /*0078*/ 	.word	0xffffffff


	//   ....[16]....
        /*007c*/ 	.word	0xffffffff


	//   ....[17]....
        /*0080*/ 	.word	0xffffffff


	//   ....[18]....
        /*0084*/ 	.word	0xffffffff


	//   ....[19]....
        /*0088*/ 	.word	0xffffffff


	//   ....[20]....
        /*008c*/ 	.word	0xffffffff


	//   ....[21]....
        /*0090*/ 	.word	0xffffffff


	//   ....[22]....
        /*0094*/ 	.word	0xffffffff


	//   ....[23]....
        /*0098*/ 	.word	0xffffffff


	//   ....[24]....
        /*009c*/ 	.word	0xffffffff


	//   ....[25]....
        /*00a0*/ 	.word	0xffffffff


	//   ....[26]....
        /*00a4*/ 	.word	0xffffffff


	//   ....[27]....
        /*00a8*/ 	.word	0xffffffff


	//----- nvinfo : EIATTR_COOP_GROUP_INSTR_OFFSETS
	.align		4
.L_1520:
        /*00ac*/ 	.byte	0x04, 0x28
        /*00ae*/ 	.short	(.L_1522 - .L_1521)


	//   ....[0]....
.L_1521:
        /*00b0*/ 	.word	0x00018120


	//   ....[1]....
        /*00b4*/ 	.word	0x00018150


	//   ....[2]....
        /*00b8*/ 	.word	0x00018180


	//   ....[3]....
        /*00bc*/ 	.word	0x000181a0


	//   ....[4]....
        /*00c0*/ 	.word	0x000181c0


	//   ....[5]....
        /*00c4*/ 	.word	0x00018600


	//   ....[6]....
        /*00c8*/ 	.word	0x00018620


	//   ....[7]....
        /*00cc*/ 	.word	0x00018640


	//   ....[8]....
        /*00d0*/ 	.word	0x00018660


	//   ....[9]....
        /*00d4*/ 	.word	0x00018680


	//   ....[10]....
        /*00d8*/ 	.word	0x000187b0


	//   ....[11]....
        /*00dc*/ 	.word	0x00018800


	//   ....[12]....
        /*00e0*/ 	.word	0x00018830


	//   ....[13]....
        /*00e4*/ 	.word	0x00018840


	//   ....[14]....
        /*00e8*/ 	.word	0x000188d0


	//   ....[15]....
        /*00ec*/ 	.word	0x00018920


	//   ....[16]....
        /*00f0*/ 	.word	0x000189e0


	//   ....[17]....
        /*00f4*/ 	.word	0x000189f0


	//   ....[18]....
        /*00f8*/ 	.word	0x00019440


	//   ....[19]....
        /*00fc*/ 	.word	0x000194b0


	//   ....[20]....
        /*0100*/ 	.word	0x00019510


	//   ....[21]....
        /*0104*/ 	.word	0x00019570


	//   ....[22]....
        /*0108*/ 	.word	0x000195d0


	//   ....[23]....
        /*010c*/ 	.word	0x00019a60


	//   ....[24]....
        /*0110*/ 	.word	0x00019ac0


	//   ....[25]....
        /*0114*/ 	.word	0x00019b20


	//   ....[26]....
        /*0118*/ 	.word	0x00019b80


	//   ....[27]....
        /*011c*/ 	.word	0x00019bf0


	//----- nvinfo : EIATTR_EXIT_INSTR_OFFSETS
	.align		4
.L_1522:
        /*0120*/ 	.byte	0x04, 0x1c
        /*0122*/ 	.short	(.L_1524 - .L_1523)


	//   ....[0]....
.L_1523:
        /*0124*/ 	.word	0x00000970


	//   ....[1]....
        /*0128*/ 	.word	0x000193f0


	//----- nvinfo : EIATTR_MAX_THREADS
	.align		4
.L_1524:
        /*012c*/ 	.byte	0x04, 0x05
        /*012e*/ 	.short	(.L_1526 - .L_1525)
.L_1525:
        /*0130*/ 	.word	0x00000080
        /*0134*/ 	.word	0x00000001
        /*0138*/ 	.word	0x00000001


	//----- nvinfo : EIATTR_CRS_STACK_SIZE
	.align		4
.L_1526:
        /*013c*/ 	.byte	0x04, 0x1e
        /*013e*/ 	.short	(.L_1528 - .L_1527)
.L_1527:
        /*0140*/ 	.word	0x00000000
.L_1528:


//--------------------- .nv.info._ZN10layer_norm31ln_parallel_residual_fwd_kernelINS_13Kernel_traitsI6__halfS2_fS2_fjLj4096ELj1ELj1ELj4ELj16ENS_18Kernel_traits_baseILj4096ES2_S2_fS2_fjLj128EEEEELb1ELb1ELb1EEEvNS_9FwdParamsE --------------------------
	.section	.nv.info._ZN10layer_norm31ln_parallel_residual_fwd_kernelINS_13Kernel_traitsI6__halfS2_fS2_fjLj4096ELj1ELj1ELj4ELj16ENS_18Kernel_traits_baseILj4096ES2_S2_fS2_fjLj128EEEEELb1ELb1ELb1EEEvNS_9FwdParamsE,"",@"SHT_CUDA_INFO"
	.sectionflags	@""
	.align	4


	//----- nvinfo : EIATTR_CUDA_API_VERSION
	.align		4
        /*0000*/ 	.byte	0x04, 0x37
        /*0002*/ 	.short	(.L_1530 - .L_1529)
.L_1529:
        /*0004*/ 	.word	0x00000082


	//----- nvinfo : EIATTR_SW2861232_WAR
	.align		4
.L_1530:
        /*0008*/ 	.byte	0x01, 0x35
	.zero		2


	//----- nvinfo : EIATTR_PARAM_CBANK
	.align		4
        /*000c*/ 	.byte	0x04, 0x0a
        /*000e*/ 	.short	(.L_1532 - .L_1531)
	.align		4
.L_1531:
        /*0010*/ 	.word	index@(.nv.constant0._ZN10layer_norm31ln_parallel_residual_fwd_kernelINS_13Kernel_traitsI6__halfS2_fS2_fjLj4096ELj1ELj1ELj4ELj16ENS_18Kernel_traits_baseILj4096ES2_S2_fS2_fjLj128EEEEELb1ELb1ELb1EEEvNS_9FwdParamsE)
        /*0014*/ 	.short	0x0160
        /*0016*/ 	.short	0x00e8


	//----- nvinfo : EIATTR_CBANK_PARAM_SIZE
	.align		4
.L_1532:
        /*0018*/ 	.byte	0x03, 0x19
        /*001a*/ 	.short	0x00e8


	//----- nvinfo : EIATTR_KPARAM_INFO
	.align		4
        /*001c*/ 	.byte	0x04, 0x17
        /*001e*/ 	.short	(.L_1534 - .L_1533)
.L_1533:
        /*0020*/ 	.word	0x00000000
        /*0024*/ 	.short	0x0000
        /*0026*/ 	.short	0x0000
        /*0028*/ 	.byte	0x00, 0xf0, 0xa1, 0x03


	//----- nvinfo : EIATTR_MAXREG_COUNT
	.align		4
.L_1534:
        /*002c*/ 	.byte	0x03, 0x1b
        /*002e*/ 	.short	0x00ff


	//----- nvinfo : EIATTR_NUM_BARRIERS
	.align		4
        /*0030*/ 	.byte	0x02, 0x4c
        /*0032*/ 	.byte	0x01
	.zero		1


	//----- nvinfo : EIATTR_MERCURY_ISA_VERSION
	.align		4
        /*0034*/ 	.byte	0x03, 0x5f
        /*0036*/ 	.short	0x0000


	//----- nvinfo : EIATTR_COOP_GROUP_MASK_REGIDS
	.align		4
        /*0038*/ 	.byte	0x04, 0x29
        /*003a*/ 	.short	(.L_1536 - .L_1535)


	//   ....[0]....
.L_1535:
        /*003c*/ 	.word	0xffffffff


	//   ....[1]....
        /*0040*/ 	.word	0xffffffff


	//   ....[2]....
        /*0044*/ 	.word	0xffffffff


	//   ....[3]....
        /*0048*/ 	.word	0xffffffff


	//   ....[4]....
        /*004c*/ 	.word	0xffffffff


	//   ....[5]....
        /*0050*/ 	.word	0xffffffff


	//   ....[6]....
        /*0054*/ 	.word	0xffffffff


	//   ....[7]....
        /*0058*/ 	.word	0xffffffff


	//   ....[8]....
        /*005c*/ 	.word	0xffffffff


	//   ....[9]....
        /*0060*/ 	.word	0xffffffff


	//   ....[10]....
        /*0064*/ 	.word	0xffffffff


	//   ....[11]....
        /*0068*/ 	.word	0xffffffff


	//   ....[12]....
        /*006c*/ 	.word	0xffffffff


	//   ....[13]....
        /*0070*/ 	.word	0xffffffff


	//   ....[14]....
        /*0074*/ 	.word	0xffffffff


	//   ....[15]....
        /*0078*/ 	.word	0xffffffff


	//   ....[16]....
        /*007c*/ 	.word	0xffffffff


	//   ....[17]....
        /*0080*/ 	.word	0xffffffff


	//   ....[18]....
        /*0084*/ 	.word	0xffffffff


	//   ....[19]....
        /*0088*/ 	.word	0xffffffff


	//   ....[20]....
        /*008c*/ 	.word	0xffffffff


	//   ....[21]....
        /*0090*/ 	.word	0xffffffff


	//   ....[22]....
        /*0094*/ 	.word	0xffffffff


	//   ....[23]....
        /*0098*/ 	.word	0xffffffff


	//   ....[24]....
        /*009c*/ 	.word	0xffffffff


	//   ....[25]....
        /*00a0*/ 	.word	0xffffffff


	//   ....[26]....
        /*00a4*/ 	.word	0xffffffff


	//   ....[27]....
        /*00a8*/ 	.word	0xffffffff


	//----- nvinfo : EIATTR_COOP_GROUP_INSTR_OFFSETS
	.align		4
.L_1536:
        /*00ac*/ 	.byte	0x04, 0x28
        /*00ae*/ 	.short	(.L_1538 - .L_1537)


	//   ....[0]....
.L_1537:
        /*00b0*/ 	.word	0x000172c0


	//   ....[1]....
        /*00b4*/ 	.word	0x000172f0


	//   ....[2]....
        /*00b8*/ 	.word	0x00017310


	//   ....[3]....
        /*00bc*/ 	.word	0x00017330


	//   ....[4]....
        /*00c0*/ 	.word	0x00017350


	//   ....[5]....
        /*00c4*/ 	.word	0x00017780


	//   ....[6]....
        /*00c8*/ 	.word	0x000177a0


	//   ....[7]....
        /*00cc*/ 	.word	0x000177c0


	//   ....[8]....
        /*00d0*/ 	.word	0x000177e0


	//   ....[9]....
        /*00d4*/ 	.word	0x00017800


	//   ....[10]....
        /*00d8*/ 	.word	0x00017900


	//   ....[11]....
        /*00dc*/ 	.word	0x00017960


	//   ....[12]....
        /*00e0*/ 	.word	0x00017970


	//   ....[13]....
        /*00e4*/ 	.word	0x000179e0


	//   ....[14]....
        /*00e8*/ 	.word	0x00017a60


	//   ....[15]....
        /*00ec*/ 	.word	0x00017ab0


	//   ....[16]....
        /*00f0*/ 	.word	0x00017b70


	//   ....[17]....
        /*00f4*/ 	.word	0x00017b80


	//   ....[18]....
        /*00f8*/ 	.word	0x000186b0


	//   ....[19]....
        /*00fc*/ 	.word	0x00018710


	//   ....[20]....
        /*0100*/ 	.word	0x00018770


	//   ....[21]....
        /*0104*/ 	.word	0x000187d0


	//   ....[22]....
        /*0108*/ 	.word	0x00018830


	//   ....[23]....
        /*010c*/ 	.word	0x00018ca0


	//   ....[24]....
        /*0110*/ 	.word	0x00018d00


	//   ....[25]....
        /*0114*/ 	.word	0x00018d60


	//   ....[26]....
        /*0118*/ 	.word	0x00018dc0


	//   ....[27]....
        /*011c*/ 	.word	0x00018e20


	//----- nvinfo : EIATTR_EXIT_INSTR_OFFSETS
	.align		4
.L_1538:
        /*0120*/ 	.byte	0x04, 0x1c
        /*0122*/ 	.short	(.L_1540 - .L_1539)


	//   ....[0]....
.L_1539:
        /*0124*/ 	.word	0x00000570


	//   ....[1]....
        /*0128*/ 	.word	0x00018650


	//----- nvinfo : EIATTR_MAX_THREADS
	.align		4
.L_1540:
        /*012c*/ 	.byte	0x04, 0x05
        /*012e*/ 	.short	(.L_1542 - .L_1541)
.L_1541:
        /*0130*/ 	.word	0x00000080
        /*0134*/ 	.word	0x00000001
        /*0138*/ 	.word	0x00000001


	//----- nvinfo : EIATTR_CRS_STACK_SIZE
	.align		4
.L_1542:
        /*013c*/ 	.byte	0x04, 0x1e
        /*013e*/ 	.short	(.L_1544 - .L_1543)
.L_1543:
        /*0140*/ 	.word	0x00000000
.L_1544:


//--------------------- .nv.info._ZN10layer_norm31ln_parallel_residual_fwd_kernelINS_13Kernel_traitsIf6__halffS2_fjLj4096ELj1ELj1ELj4ELj16ENS_18Kernel_traits_baseILj4096EfS2_fS2_fjLj128EEEEELb0ELb0ELb0EEEvNS_9FwdParamsE --------------------------
	.section	.nv.info._ZN10layer_norm31ln_parallel_residual_fwd_kernelINS_13Kernel_traitsIf6__halffS2_fjLj4096ELj1ELj1ELj4ELj16ENS_18Kernel_traits_baseILj4096EfS2_fS2_fjLj128EEEEELb0ELb0ELb0EEEvNS_9FwdParamsE,"",@"SHT_CUDA_INFO"
	.sectionflags	@""
	.align	4


	//----- nvinfo : EIATTR_CUDA_API_VERSION
	.align		4
        /*0000*/ 	.byte	0x04, 0x37
        /*0002*/ 	.short	(.L_1546 - .L_1545)
.L_1545:
        /*0004*/ 	.word	0x00000082


	//----- nvinfo : EIATTR_SW2861232_WAR
	.align		4
.L_1546:
        /*0008*/ 	.byte	0x01, 0x35
	.zero		2


	//----- nvinfo : EIATTR_PARAM_CBANK
	.align		4
        /*000c*/ 	.byte	0x04, 0x0a
        /*000e*/ 	.short	(.L_1548 - .L_1547)
	.align		4
.L_1547:
        /*0010*/ 	.word	index@(.nv.constant0._ZN10layer_norm31ln_parallel_residual_fwd_kernelINS_13Kernel_traitsIf6__halffS2_fjLj4096ELj1ELj1ELj4ELj16ENS_18Kernel_traits_baseILj4096EfS2_fS2_fjLj128EEEEELb0ELb0ELb0EEEvNS_9FwdParamsE)
        /*0014*/ 	.short	0x0160
        /*0016*/ 	.short	0x00e8


	//----- nvinfo : EIATTR_CBANK_PARAM_SIZE
	.align		4
.L_1548:
        /*0018*/ 	.byte	0x03, 0x19
        /*001a*/ 	.short	0x00e8


	//----- nvinfo : EIATTR_KPARAM_INFO
	.align		4
        /*001c*/ 	.byte	0x04, 0x17
        /*001e*/ 	.short	(.L_1550 - .L_1549)
.L_1549:
        /*0020*/ 	.word	0x00000000
        /*0024*/ 	.short	0x0000
        /*0026*/ 	.short	0x0000
        /*0028*/ 	.byte	0x00, 0xf0, 0xa1, 0x03


	//----- nvinfo : EIATTR_MAXREG_COUNT
	.align		4
.L_1550:
        /*002c*/ 	.byte	0x03, 0x1b
        /*002e*/ 	.short	0x00ff


	//----- nvinfo : EIATTR_NUM_BARRIERS
	.align		4
        /*0030*/ 	.byte	0x02, 0x4c
        /*0032*/ 	.byte	0x01
	.zero		1


	//----- nvinfo : EIATTR_MERCURY_ISA_VERSION
	.align		4
        /*0034*/ 	.byte	0x03, 0x5f
        /*0036*/ 	.short	0x0000


	//----- nvinfo : EIATTR_COOP_GROUP_MASK_REGIDS
	.align		4
        /*0038*/ 	.byte	0x04, 0x29
        /*003a*/ 	.short	(.L_1552 - .L_1551)


	//   ....[0]....
.L_1551:
        /*003c*/ 	.word	0xffffffff


	//   ....[1]....
        /*0040*/ 	.word	0xffffffff


	//   ....[2]....
        /*0044*/ 	.word	0xffffffff


	//   ....[3]....
        /*0048*/ 	.word	0xffffffff


	//   ....[4]....
        /*004c*/ 	.word	0xffffffff


	//   ....[5]....
        /*0050*/ 	.word	0xffffffff


	//   ....[6]....
        /*0054*/ 	.word	0xffffffff


	//   ....[7]....
        /*0058*/ 	.word	0xffffffff


	//   ....[8]....
        /*005c*/ 	.word	0xffffffff


	//   ....[9]....
        /*0060*/ 	.word	0xffffffff


	//   ....[10]....
        /*0064*/ 	.word	0xffffffff


	//   ....[11]....
        /*0068*/ 	.word	0xffffffff


	//   ....[12]....
        /*006c*/ 	.word	0xffffffff


	//   ....[13]....
        /*0070*/ 	.word	0xffffffff


	//   ....[14]....
        /*0074*/ 	.word	0xffffffff


	//   ....[15]....
        /*0078*/ 	.word	0xffffffff


	//   ....[16]....
        /*007c*/ 	.word	0xffffffff


	//   ....[17]....
        /*0080*/ 	.word	0xffffffff


	//   ....[18]....
        /*0084*/ 	.word	0xffffffff


	//   ....[19]....
        /*0088*/ 	.word	0xffffffff


	//   ....[20]....
        /*008c*/ 	.word	0xffffffff


	//   ....[21]....
        /*0090*/ 	.word	0xffffffff


	//   ....[22]....
        /*0094*/ 	.word	0xffffffff


	//   ....[23]....
        /*0098*/ 	.word	0xffffffff


	//   ....[24]....
        /*009c*/ 	.word	0xffffffff


	//   ....[25]....
        /*00a0*/ 	.word	0xffffffff


	//   ....[26]....
        /*00a4*/ 	.word	0xffffffff


	//   ....[27]....
        /*00a8*/ 	.word	0xffffffff


	//----- nvinfo : EIATTR_COOP_GROUP_INSTR_OFFSETS
	.align		4
.L_1552:
        /*00ac*/ 	.byte	0x04, 0x28
        /*00ae*/ 	.short	(.L_1554 - .L_1553)


	//   ....[0]....
.L_1553:
        /*00b0*/ 	.word	0x000023b0


	//   ....[1]....
        /*00b4*/ 	.word	0x000023e0


	//   ....[2]....
        /*00b8*/ 	.word	0x00002400


	//   ....[3]....
        /*00bc*/ 	.word	0x00002420


	//   ....[4]....
        /*00c0*/ 	.word	0x00002440


	//   ....[5]....
        /*00c4*/ 	.word	0x00002880


	//   ....[6]....
        /*00c8*/ 	.word	0x000028a0


	//   ....[7]....
        /*00cc*/ 	.word	0x000028c0


	//   ....[8]....
        /*00d0*/ 	.word	0x000028e0


	//   ....[9]....
        /*00d4*/ 	.word	0x00002900


	//   ....[10]....
        /*00d8*/ 	.word	0x00002a20


	//   ....[11]....
        /*00dc*/ 	.word	0x00002a70


	//   ....[12]....
        /*00e0*/ 	.word	0x00002aa0


	//   ....[13]....
        /*00e4*/ 	.word	0x00002ac0


	//   ....[14]....
        /*00e8*/ 	.word	0x00002b70


	//   ....[15]....
        /*00ec*/ 	.word	0x00002ba0


	//   ....[16]....
        /*00f0*/ 	.word	0x00002c30


	//   ....[17]....
        /*00f4*/ 	.word	0x00002c60


	//   ....[18]....
        /*00f8*/ 	.word	0x00003a00


	//   ....[19]....
        /*00fc*/ 	.word	0x00003a70


	//   ....[20]....
        /*0100*/ 	.word	0x00003ad0


	//   ....[21]....
        /*0104*/ 	.word	0x00003b30


	//   ....[22]....
        /*0108*/ 	.word	0x00003b90


	//   ....[23]....
        /*010c*/ 	.word	0x00004010


	//   ....[24]....
        /*0110*/ 	.word	0x00004070


	//   ....[25]....
        /*0114*/ 	.word	0x000040d0


	//   ....[26]....
        /*0118*/ 	.word	0x00004130


	//   ....[27]....
        /*011c*/ 	.word	0x000041a0


	//----- nvinfo : EIATTR_EXIT_INSTR_OFFSETS
	.align		4
.L_1554:
        /*0120*/ 	.byte	0x04, 0x1c
        /*0122*/ 	.short	(.L_1556 - .L_1555)


	//   ....[0]....
.L_1555:
        /*0124*/ 	.word	0x00000970


	//   ....[1]....
        /*0128*/ 	.word	0x000039b0


	//----- nvinfo : EIATTR_MAX_THREADS
	.align		4
.L_1556:
        /*012c*/ 	.byte	0x04, 0x05
        /*012e*/ 	.short	(.L_1558 - .L_1557)
.L_1557:
        /*0130*/ 	.word	0x00000080
        /*0134*/ 	.word	0x00000001
        /*0138*/ 	.word	0x00000001


	//----- nvinfo : EIATTR_CRS_STACK_SIZE
	.align		4
.L_1558:
        /*013c*/ 	.byte	0x04, 0x1e
        /*013e*/ 	.short	(.L_1560 - .L_1559)
.L_1559:
        /*0140*/ 	.word	0x00000000
.L_1560:


//--------------------- .nv.info._ZN10layer_norm31ln_parallel_residual_fwd_kernelINS_13Kernel_traitsIf6__halffS2_fjLj4096ELj1ELj1ELj4ELj16ENS_18Kernel_traits_baseILj4096EfS2_fS2_fjLj128EEEEELb0ELb0ELb1EEEvNS_9FwdParamsE --------------------------
	.section	.nv.info._ZN10layer_norm31ln_parallel_residual_fwd_kernelINS_13Kernel_traitsIf6__halffS2_fjLj4096ELj1ELj1ELj4ELj16ENS_18Kernel_traits_baseILj4096EfS2_fS2_fjLj128EEEEELb0ELb0ELb1EEEvNS_9FwdParamsE,"",@"SHT_CUDA_INFO"
	.sectionflags	@""
	.align	4


	//----- nvinfo : EIATTR_CUDA_API_VERSION
	.align		4
        /*0000*/ 	.byte	0x04, 0x37
        /*0002*/ 	.short	(.L_1562 - .L_1561)
.L_1561:
        /*0004*/ 	.word	0x00000082


	//----- nvinfo : EIATTR_SW2861232_WAR
	.align		4
.L_1562:
        /*0008*/ 	.byte	0x01, 0x35
	.zero		2


	//----- nvinfo : EIATTR_PARAM_CBANK
	.align		4
        /*000c*/ 	.byte	0x04, 0x0a
        /*000e*/ 	.short	(.L_1564 - .L_1563)
	.align		4
.L_1563:
        /*0010*/ 	.word	index@(.nv.constant0._ZN10layer_norm31ln_parallel_residual_fwd_kernelINS_13Kernel_traitsIf6__halffS2_fjLj4096ELj1ELj1ELj4ELj16ENS_18Kernel_traits_baseILj4096EfS2_fS2_fjLj128EEEEELb0ELb0ELb1EEEvNS_9FwdParamsE)
        /*0014*/ 	.short	0x0160
        /*0016*/ 	.short	0x00e8


	//----- nvinfo : EIATTR_CBANK_PARAM_SIZE
	.align		4
.L_1564:
        /*0018*/ 	.byte	0x03, 0x19
        /*001a*/ 	.short	0x00e8


	//----- nvinfo : EIATTR_KPARAM_INFO
	.align		4
        /*001c*/ 	.byte	0x04, 0x17
        /*001e*/ 	.short	(.L_1566 - .L_1565)
.L_1565:
        /*0020*/ 	.word	0x00000000
        /*0024*/ 	.short	0x0000
        /*0026*/ 	.short	0x0000
        /*0028*/ 	.byte	0x00, 0xf0, 0xa1, 0x03


	//----- nvinfo : EIATTR_MAXREG_COUNT
	.align		4
.L_1566:
        /*002c*/ 	.byte	0x03, 0x1b
        /*002e*/ 	.short	0x00ff


	//----- nvinfo : EIATTR_NUM_BARRIERS
	.align		4
        /*0030*/ 	.byte	0x02, 0x4c
        /*0032*/ 	.byte	0x01
	.zero		1


	//----- nvinfo : EIATTR_MERCURY_ISA_VERSION
	.align		4
        /*0034*/ 	.byte	0x03, 0x5f
        /*0036*/ 	.short	0x0000


	//----- nvinfo : EIATTR_COOP_GROUP_MASK_REGIDS
	.align		4
        /*0038*/ 	.byte	0x04, 0x29
        /*003a*/ 	.short	(.L_1568 - .L_1567)


	//   ....[0]....
.L_1567:
        /*003c*/ 	.word	0xffffffff


	//   ....[1]....
        /*0040*/ 	.word	0xffffffff


	//   ....[2]....
        /*0044*/ 	.word	0xffffffff


	//   ....[3]....
        /*0048*/ 	.word	0xffffffff


	//   ....[4]....
        /*004c*/ 	.word	0xffffffff


	//   ....[5]....
        /*0050*/ 	.word	0xffffffff


	//   ....[6]....
        /*0054*/ 	.word	0xffffffff


	//   ....[7]....
        /*0058*/ 	.word	0xffffffff


	//   ....[8]....
        /*005c*/ 	.word	0xffffffff


	//   ....[9]....
        /*0060*/ 	.word	0xffffffff


	//   ....[10]....
        /*0064*/ 	.word	0xffffffff


	//   ....[11]....
        /*0068*/ 	.word	0xffffffff


	//   ....[12]....
        /*006c*/ 	.word	0xffffffff


	//   ....[13]....
        /*0070*/ 	.word	0xffffffff


	//   ....[14]....
        /*0074*/ 	.word	0xffffffff


	//   ....[15]....
        /*0078*/ 	.word	0xffffffff


	//   ....[16]....
        /*007c*/ 	.word	0xffffffff


	//   ....[17]....
        /*0080*/ 	.word	0xffffffff


	//   ....[18]....
        /*0084*/ 	.word	0xffffffff


	//   ....[19]....
        /*0088*/ 	.word	0xffffffff


	//   ....[20]....
        /*008c*/ 	.word	0xffffffff


	//   ....[21]....
        /*0090*/ 	.word	0xffffffff


	//   ....[22]....
        /*0094*/ 	.word	0xffffffff


	//   ....[23]....
        /*0098*/ 	.word	0xffffffff


	//   ....[24]....
        /*009c*/ 	.word	0xffffffff


	//   ....[25]....
        /*00a0*/ 	.word	0xffffffff


	//   ....[26]....
        /*00a4*/ 	.word	0xffffffff


	//   ....[27]....
        /*00a8*/ 	.word	0xffffffff


	//----- nvinfo : EIATTR_COOP_GROUP_INSTR_OFFSETS
	.align		4
.L_1568:
        /*00ac*/ 	.byte	0x04, 0x28
        /*00ae*/ 	.short	(.L_1570 - .L_1569)


	//   ....[0]....
.L_1569:
        /*00b0*/ 	.word	0x00001c60


	//   ....[1]....
        /*00b4*/ 	.word	0x00001c90


	//   ....[2]....
        /*00b8*/ 	.word	0x00001cb0


	//   ....[3]....
        /*00bc*/ 	.word	0x00001cd0


	//   ....[4]....
        /*00c0*/ 	.word	0x00001cf0


	//   ....[5]....
        /*00c4*/ 	.word	0x00002120


	//   ....[6]....
        /*00c8*/ 	.word	0x00002140


	//   ....[7]....
        /*00cc*/ 	.word	0x00002160


	//   ....[8]....
        /*00d0*/ 	.word	0x00002180


	//   ....[9]....
        /*00d4*/ 	.word	0x000021a0


	//   ....[10]....
        /*00d8*/ 	.word	0x00002270


	//   ....[11]....
        /*00dc*/ 	.word	0x000022d0


	//   ....[12]....
        /*00e0*/ 	.word	0x00002300


	//   ....[13]....
        /*00e4*/ 	.word	0x00002310


	//   ....[14]....
        /*00e8*/ 	.word	0x000023b0


	//   ....[15]....
        /*00ec*/ 	.word	0x00002400


	//   ....[16]....
        /*00f0*/ 	.word	0x000024e0


	//   ....[17]....
        /*00f4*/ 	.word	0x000024f0


	//   ....[18]....
        /*00f8*/ 	.word	0x00003240


	//   ....[19]....
        /*00fc*/ 	.word	0x000032b0


	//   ....[20]....
        /*0100*/ 	.word	0x00003310


	//   ....[21]....
        /*0104*/ 	.word	0x00003370


	//   ....[22]....
        /*0108*/ 	.word	0x000033d0


	//   ....[23]....
        /*010c*/ 	.word	0x00003840


	//   ....[24]....
        /*0110*/ 	.word	0x000038a0


	//   ....[25]....
        /*0114*/ 	.word	0x00003900


	//   ....[26]....
        /*0118*/ 	.word	0x00003960


	//   ....[27]....
        /*011c*/ 	.word	0x000039c0


	//----- nvinfo : EIATTR_EXIT_INSTR_OFFSETS
	.align		4
.L_1570:
        /*0120*/ 	.byte	0x04, 0x1c
        /*0122*/ 	.short	(.L_1572 - .L_1571)


	//   ....[0]....
.L_1571:
        /*0124*/ 	.word	0x00000470


	//   ....[1]....
        /*0128*/ 	.word	0x000031f0


	//----- nvinfo : EIATTR_MAX_THREADS
	.align		4
.L_1572:
        /*012c*/ 	.byte	0x04, 0x05
        /*012e*/ 	.short	(.L_1574 - .L_1573)
.L_1573:
        /*0130*/ 	.word	0x00000080
        /*0134*/ 	.word	0x00000001
        /*0138*/ 	.word	0x00000001


	//----- nvinfo : EIATTR_CRS_STACK_SIZE
	.align		4
.L_1574:
        /*013c*/ 	.byte	0x04, 0x1e
        /*013e*/ 	.short	(.L_1576 - .L_1575)
.L_1575:
        /*0140*/ 	.word	0x00000000
.L_1576:


//--------------------- .nv.info._ZN10layer_norm31ln_parallel_residual_fwd_kernelINS_13Kernel_traitsIf6__halffS2_fjLj4096ELj1ELj1ELj4ELj16ENS_18Kernel_traits_baseILj4096EfS2_fS2_fjLj128EEEEELb0ELb1ELb0EEEvNS_9FwdParamsE --------------------------
	.section	.nv.info._ZN10layer_norm31ln_parallel_residual_fwd_kernelINS_13Kernel_traitsIf6__halffS2_fjLj4096ELj1ELj1ELj4ELj16ENS_18Kernel_traits_baseILj4096EfS2_fS2_fjLj128EEEEELb0ELb1ELb0EEEvNS_9FwdParamsE,"",@"SHT_CUDA_INFO"
	.sectionflags	@""
	.align	4


	//----- nvinfo : EIATTR_CUDA_API_VERSION
	.align		4
        /*0000*/ 	.byte	0x04, 0x37
        /*0002*/ 	.short	(.L_1578 - .L_1577)
.L_1577:
        /*0004*/ 	.word	0x00000082


	//----- nvinfo : EIATTR_SW2861232_WAR
	.align		4
.L_1578:
        /*0008*/ 	.byte	0x01, 0x35
	.zero		2


	//----- nvinfo : EIATTR_PARAM_CBANK
	.align		4
        /*000c*/ 	.byte	0x04, 0x0a
        /*000e*/ 	.short	(.L_1580 - .L_1579)
	.align		4
.L_1579:
        /*0010*/ 	.word	index@(.nv.constant0._ZN10layer_norm31ln_parallel_residual_fwd_kernelINS_13Kernel_traitsIf6__halffS2_fjLj4096ELj1ELj1ELj4ELj16ENS_18Kernel_traits_baseILj4096EfS2_fS2_fjLj128EEEEELb0ELb1ELb0EEEvNS_9FwdParamsE)
        /*0014*/ 	.short	0x0160
        /*0016*/ 	.short	0x00e8


	//----- nvinfo : EIATTR_CBANK_PARAM_SIZE
	.align		4
.L_1580:
        /*0018*/ 	.byte	0x03, 0x19
        /*001a*/ 	.short	0x00e8


	//----- nvinfo : EIATTR_KPARAM_INFO
	.align		4
        /*001c*/ 	.byte	0x04, 0x17
        /*001e*/ 	.short	(.L_1582 - .L_1581)
.L_1581:
        /*0020*/ 	.word	0x00000000
        /*0024*/ 	.short	0x0000
        /*0026*/ 	.short	0x0000
        /*0028*/ 	.byte	0x00, 0xf0, 0xa1, 0x03


	//----- nvinfo : EIATTR_MAXREG_COUNT
	.align		4
.L_1582:
        /*002c*/ 	.byte	0x03, 0x1b
        /*002e*/ 	.short	0x00ff


	//----- nvinfo : EIATTR_NUM_BARRIERS
	.align		4
        /*0030*/ 	.byte	0x02, 0x4c
        /*0032*/ 	.byte	0x01
	.zero		1


	//----- nvinfo : EIATTR_MERCURY_ISA_VERSION
	.align		4
        /*0034*/ 	.byte	0x03, 0x5f
        /*0036*/ 	.short	0x0000


	//----- nvinfo : EIATTR_COOP_GROUP_MASK_REGIDS
	.align		4
        /*0038*/ 	.byte	0x04, 0x29
        /*003a*/ 	.short	(.L_1584 - .L_1583)


	//   ....[0]....
.L_1583:
        /*003c*/ 	.word	0xffffffff


	//   ....[1]....
        /*0040*/ 	.word	0xffffffff


	//   ....[2]....
        /*0044*/ 	.word	0xffffffff


	//   ....[3]....
        /*0048*/ 	.word	0xffffffff


	//   ....[4]....
        /*004c*/ 	.word	0xffffffff


	//   ....[5]....
        /*0050*/ 	.word	0xffffffff


	//   ....[6]....
        /*0054*/ 	.word	0xffffffff


	//   ....[7]....
        /*0058*/ 	.word	0xffffffff


	//   ....[8]....
        /*005c*/ 	.word	0xffffffff


	//   ....[9]....
        /*0060*/ 	.word	0xffffffff


	//   ....[10]....
        /*0064*/ 	.word	0xffffffff


	//   ....[11]....
        /*0068*/ 	.word	0xffffffff


	//   ....[12]....
        /*006c*/ 	.word	0xffffffff


	//   ....[13]....
        /*0070*/ 	.word	0xffffffff


	//   ....[14]....
        /*0074*/ 	.word	0xffffffff


	//   ....[15]....
        /*0078*/ 	.word	0xffffffff


	//   ....[16]....
        /*007c*/ 	.word	0xffffffff


	//   ....[17]....
        /*0080*/ 	.word	0xffffffff


	//   ....[18]....
        /*0084*/ 	.word	0xffffffff


	//   ....[19]....
        /*0088*/ 	.word	0xffffffff


	//   ....[20]....
        /*008c*/ 	.word	0xffffffff


	//   ....[21]....
        /*0090*/ 	.word	0xffffffff


	//   ....[22]....
        /*0094*/ 	.word	0xffffffff


	//   ....[23]....
        /*0098*/ 	.word	0xffffffff


	//   ....[24]....
        /*009c*/ 	.word	0xffffffff


	//   ....[25]....
        /*00a0*/ 	.word	0xffffffff


	//   ....[26]....
        /*00a4*/ 	.word	0xffffffff


	//   ....[27]....
        /*00a8*/ 	.word	0xffffffff


	//----- nvinfo : EIATTR_COOP_GROUP_INSTR_OFFSETS
	.align		4
.L_1584:
        /*00ac*/ 	.byte	0x04, 0x28
        /*00ae*/ 	.short	(.L_1586 - .L_1585)


	//   ....[0]....
.L_1585:
        /*00b0*/ 	.word	0x00001fc0


	//   ....[1]....
        /*00b4*/ 	.word	0x00001ff0


	//   ....[2]....
        /*00b8*/ 	.word	0x00002010


	//   ....[3]....
        /*00bc*/ 	.word	0x00002030


	//   ....[4]....
        /*00c0*/ 	.word	0x00002050


	//   ....[5]....
        /*00c4*/ 	.word	0x00002490


	//   ....[6]....
        /*00c8*/ 	.word	0x000024b0


	//   ....[7]....
        /*00cc*/ 	.word	0x000024d0


	//   ....[8]....
        /*00d0*/ 	.word	0x000024f0


	//   ....[9]....
        /*00d4*/ 	.word	0x00002510


	//   ....[10]....
        /*00d8*/ 	.word	0x00002620


	//   ....[11]....
        /*00dc*/ 	.word	0x00002680


	//   ....[12]....
        /*00e0*/ 	.word	0x000026f0


	//   ....[13]....
        /*00e4*/ 	.word	0x00002710


	//   ....[14]....
        /*00e8*/ 	.word	0x00002780


	//   ....[15]....
        /*00ec*/ 	.word	0x00002790


	//   ....[16]....
        /*00f0*/ 	.word	0x00002860


	//   ....[17]....
        /*00f4*/ 	.word	0x00002870


	//   ....[18]....
        /*00f8*/ 	.word	0x000032a0


	//   ....[19]....
        /*00fc*/ 	.word	0x00003300


	//   ....[20]....
        /*0100*/ 	.word	0x00003360


	//   ....[21]....
        /*0104*/ 	.word	0x000033c0


	//   ....[22]....
        /*0108*/ 	.word	0x00003420


	//   ....[23]....
        /*010c*/ 	.word	0x000038a0


	//   ....[24]....
        /*0110*/ 	.word	0x00003900


	//   ....[25]....
        /*0114*/ 	.word	0x00003960


	//   ....[26]....
        /*0118*/ 	.word	0x000039c0


	//   ....[27]....
        /*011c*/ 	.word	0x00003a20


	//----- nvinfo : EIATTR_EXIT_INSTR_OFFSETS
	.align		4
.L_1586:
        /*0120*/ 	.byte	0x04, 0x1c
        /*0122*/ 	.short	(.L_1588 - .L_1587)


	//   ....[0]....
.L_1587:
        /*0124*/ 	.word	0x00000570


	//   ....[1]....
        /*0128*/ 	.word	0x00003240


	//----- nvinfo : EIATTR_MAX_THREADS
	.align		4
.L_1588:
        /*012c*/ 	.byte	0x04, 0x05
        /*012e*/ 	.short	(.L_1590 - .L_1589)
.L_1589:
        /*0130*/ 	.word	0x00000080
        /*0134*/ 	.word	0x00000001
        /*0138*/ 	.word	0x00000001


	//----- nvinfo : EIATTR_CRS_STACK_SIZE
	.align		4
.L_1590:
        /*013c*/ 	.byte	0x04, 0x1e
        /*013e*/ 	.short	(.L_1592 - .L_1591)
.L_1591:
        /*0140*/ 	.word	0x00000000
.L_1592:


//--------------------- .nv.info._ZN10layer_norm31ln_parallel_residual_fwd_kernelINS_13Kernel_traitsIf6__halffS2_fjLj4096ELj1ELj1ELj4ELj16ENS_18Kernel_traits_baseILj4096EfS2_fS2_fjLj128EEEEELb0ELb1ELb1EEEvNS_9FwdParamsE --------------------------
	.section	.nv.info._ZN10layer_norm31ln_parallel_residual_fwd_kernelINS_13Kernel_traitsIf6__halffS2_fjLj4096ELj1ELj1ELj4ELj16ENS_18Kernel_traits_baseILj4096EfS2_fS2_fjLj128EEEEELb0ELb1ELb1EEEvNS_9FwdParamsE,"",@"SHT_CUDA_INFO"
	.sectionflags	@""
	.align	4


	//----- nvinfo : EIATTR_CUDA_API_VERSION
	.align		4
        /*0000*/ 	.byte	0x04, 0x37
        /*0002*/ 	.short	(.L_1594 - .L_1593)
.L_1593:
        /*0004*/ 	.word	0x00000082


	//----- nvinfo : EIATTR_SW2861232_WAR
	.align		4
.L_1594:
        /*0008*/ 	.byte	0x01, 0x35
	.zero		2


	//----- nvinfo : EIATTR_PARAM_CBANK
	.align		4
        /*000c*/ 	.byte	0x04, 0x0a
        /*000e*/ 	.short	(.L_1596 - .L_1595)
	.align		4
.L_1595:
        /*0010*/ 	.word	index@(.nv.constant0._ZN10layer_norm31ln_parallel_residual_fwd_kernelINS_13Kernel_traitsIf6__halffS2_fjLj4096ELj1ELj1ELj4ELj16ENS_18Kernel_traits_baseILj4096EfS2_fS2_fjLj128EEEEELb0ELb1ELb1EEEvNS_9FwdParamsE)
        /*0014*/ 	.short	0x0160
        /*0016*/ 	.short	0x00e8


	//----- nvinfo : EIATTR_CBANK_PARAM_SIZE
	.align		4
.L_1596:
        /*0018*/ 	.byte	0x03, 0x19
        /*001a*/ 	.short	0x00e8


	//----- nvinfo : EIATTR_KPARAM_INFO
	.align		4
        /*001c*/ 	.byte	0x04, 0x17
        /*001e*/ 	.short	(.L_1598 - .L_1597)
.L_1597:
        /*0020*/ 	.word	0x00000000
        /*0024*/ 	.short	0x0000
        /*0026*/ 	.short	0x0000
        /*0028*/ 	.byte	0x00, 0xf0, 0xa1, 0x03


	//----- nvinfo : EIATTR_MAXREG_COUNT
	.align		4
.L_1598:
        /*002c*/ 	.byte	0x03, 0x1b
        /*002e*/ 	.short	0x00ff


	//----- nvinfo : EIATTR_NUM_BARRIERS
	.align		4
        /*0030*/ 	.byte	0x02, 0x4c
        /*0032*/ 	.byte	0x01
	.zero		1


	//----- nvinfo : EIATTR_MERCURY_ISA_VERSION
	.align		4
        /*0034*/ 	.byte	0x03, 0x5f
        /*0036*/ 	.short	0x0000


	//----- nvinfo : EIATTR_COOP_GROUP_MASK_REGIDS
	.align		4
        /*0038*/ 	.byte	0x04, 0x29
        /*003a*/ 	.short	(.L_1600 - .L_1599)


	//   ....[0]....
.L_1599:
        /*003c*/ 	.word	0xffffffff


	//   ....[1]....
        /*0040*/ 	.word	0xffffffff


	//   ....[2]....
        /*0044*/ 	.word	0xffffffff


	//   ....[3]....
        /*0048*/ 	.word	0xffffffff


	//   ....[4]....
        /*004c*/ 	.word	0xffffffff


	//   ....[5]....
        /*0050*/ 	.word	0xffffffff


	//   ....[6]....
        /*0054*/ 	.word	0xffffffff


	//   ....[7]....
        /*0058*/ 	.word	0xffffffff


	//   ....[8]....
        /*005c*/ 	.word	0xffffffff


	//   ....[9]....
        /*0060*/ 	.word	0xffffffff


	//   ....[10]....
        /*0064*/ 	.word	0xffffffff


	//   ....[11]....
        /*0068*/ 	.word	0xffffffff


	//   ....[12]....
        /*006c*/ 	.word	0xffffffff


	//   ....[13]....
        /*0070*/ 	.word	0xffffffff


	//   ....[14]....
        /*0074*/ 	.word	0xffffffff


	//   ....[15]....
        /*0078*/ 	.word	0xffffffff


	//   ....[16]....
        /*007c*/ 	.word	0xffffffff


	//   ....[17]....
        /*0080*/ 	.word	0xffffffff


	//   ....[18]....
        /*0084*/ 	.word	0xffffffff


	//   ....[19]....
        /*0088*/ 	.word	0xffffffff


	//   ....[20]....
        /*008c*/ 	.word	0xffffffff


	//   ....[21]....
        /*0090*/ 	.word	0xffffffff


	//   ....[22]....
        /*0094*/ 	.word	0xffffffff


	//   ....[23]....
        /*0098*/ 	.word	0xffffffff


	//   ....[24]....
        /*009c*/ 	.word	0xffffffff


	//   ....[25]....
        /*00a0*/ 	.word	0xffffffff


	//   ....[26]....
        /*00a4*/ 	.word	0xffffffff


	//   ....[27]....
        /*00a8*/ 	.word	0xffffffff


	//----- nvinfo : EIATTR_COOP_GROUP_INSTR_OFFSETS
	.align		4
.L_1600:
        /*00ac*/ 	.byte	0x04, 0x28
        /*00ae*/ 	.short	(.L_1602 - .L_1601)


	//   ....[0]....
.L_1601:
        /*00b0*/ 	.word	0x00001930


	//   ....[1]....
        /*00b4*/ 	.word	0x00001960


	//   ....[2]....
        /*00b8*/ 	.word	0x00001980


	//   ....[3]....
        /*00bc*/ 	.word	0x000019a0


	//   ....[4]....
        /*00c0*/ 	.word	0x000019c0


	//   ....[5]....
        /*00c4*/ 	.word	0x00001df0


	//   ....[6]....
        /*00c8*/ 	.word	0x00001e10


	//   ....[7]....
        /*00cc*/ 	.word	0x00001e30


	//   ....[8]....
        /*00d0*/ 	.word	0x00001e50


	//   ....[9]....
        /*00d4*/ 	.word	0x00001e70


	//   ....[10]....
        /*00d8*/ 	.word	0x00001f70


	//   ....[11]....
        /*00dc*/ 	.word	0x00001fc0


	//   ....[12]....
        /*00e0*/ 	.word	0x00001fd0


	//   ....[13]....
        /*00e4*/ 	.word	0x00002040


	//   ....[14]....
        /*00e8*/ 	.word	0x000020c0


	//   ....[15]....
        /*00ec*/ 	.word	0x000020e0


	//   ....[16]....
        /*00f0*/ 	.word	0x00002190


	//   ....[17]....
        /*00f4*/ 	.word	0x000021d0


	//   ....[18]....
        /*00f8*/ 	.word	0x00002b30


	//   ....[19]....
        /*00fc*/ 	.word	0x00002b90


	//   ....[20]....
        /*0100*/ 	.word	0x00002bf0


	//   ....[21]....
        /*0104*/ 	.word	0x00002c50


	//   ....[22]....
        /*0108*/ 	.word	0x00002cb0


	//   ....[23]....
        /*010c*/ 	.word	0x00003120


	//   ....[24]....
        /*0110*/ 	.word	0x00003180


	//   ....[25]....
        /*0114*/ 	.word	0x000031e0


	//   ....[26]....
        /*0118*/ 	.word	0x00003240


	//   ....[27]....
        /*011c*/ 	.word	0x000032a0


	//----- nvinfo : EIATTR_EXIT_INSTR_OFFSETS
	.align		4
.L_1602:
        /*0120*/ 	.byte	0x04, 0x1c
        /*0122*/ 	.short	(.L_1604 - .L_1603)


	//   ....[0]....
.L_1603:
        /*0124*/ 	.word	0x00000260


	//   ....[1]....
        /*0128*/ 	.word	0x00002ad0


	//----- nvinfo : EIATTR_MAX_THREADS
	.align		4
.L_1604:
        /*012c*/ 	.byte	0x04, 0x05
        /*012e*/ 	.short	(.L_1606 - .L_1605)
.L_1605:
        /*0130*/ 	.word	0x00000080
        /*0134*/ 	.word	0x00000001
        /*0138*/ 	.word	0x00000001


	//----- nvinfo : EIATTR_CRS_STACK_SIZE
	.align		4
.L_1606:
        /*013c*/ 	.byte	0x04, 0x1e
        /*013e*/ 	.short	(.L_1608 - .L_1607)
.L_1607:
        /*0140*/ 	.word	0x00000000
.L_1608:


//--------------------- .nv.info._ZN10layer_norm31ln_parallel_residual_fwd_kernelINS_13Kernel_traitsIf6__halffS2_fjLj4096ELj1ELj1ELj4ELj16ENS_18Kernel_traits_baseILj4096EfS2_fS2_fjLj128EEEEELb1ELb0ELb0EEEvNS_9FwdParamsE --------------------------
	.section	.nv.info._ZN10layer_norm31ln_parallel_residual_fwd_kernelINS_13Kernel_traitsIf6__halffS2_fjLj4096ELj1ELj1ELj4ELj16ENS_18Kernel_traits_baseILj4096EfS2_fS2_fjLj128EEEEELb1ELb0ELb0EEEvNS_9FwdParamsE,"",@"SHT_CUDA_INFO"
	.sectionflags	@""
	.align	4


	//----- nvinfo : EIATTR_CUDA_API_VERSION
	.align		4
        /*0000*/ 	.byte	0x04, 0x37
        /*0002*/ 	.short	(.L_1610 - .L_1609)
.L_1609:
        /*0004*/ 	.word	0x00000082


	//----- nvinfo : EIATTR_SW2861232_WAR
	.align		4
.L_1610:
        /*0008*/ 	.byte	0x01, 0x35
	.zero		2


	//----- nvinfo : EIATTR_PARAM_CBANK
	.align		4
        /*000c*/ 	.byte	0x04, 0x0a
        /*000e*/ 	.short	(.L_1612 - .L_1611)
	.align		4
.L_1611:
        /*0010*/ 	.word	index@(.nv.constant0._ZN10layer_norm31ln_parallel_residual_fwd_kernelINS_13Kernel_traitsIf6__halffS2_fjLj4096ELj1ELj1ELj4ELj16ENS_18Kernel_traits_baseILj4096EfS2_fS2_fjLj128EEEEELb1ELb0ELb0EEEvNS_9FwdParamsE)
        /*0014*/ 	.short	0x0160
        /*0016*/ 	.short	0x00e8


	//----- nvinfo : EIATTR_CBANK_PARAM_SIZE
	.align		4
.L_1612:
        /*0018*/ 	.byte	0x03, 0x19
        /*001a*/ 	.short	0x00e8


	//----- nvinfo : EIATTR_KPARAM_INFO
	.align		4
        /*001c*/ 	.byte	0x04, 0x17
        /*001e*/ 	.short	(.L_1614 - .L_1613)
.L_1613:
        /*0020*/ 	.word	0x00000000
        /*0024*/ 	.short	0x0000
        /*0026*/ 	.short	0x0000
        /*0028*/ 	.byte	0x00, 0xf0, 0xa1, 0x03


	//----- nvinfo : EIATTR_MAXREG_COUNT
	.align		4
.L_1614:
        /*002c*/ 	.byte	0x03, 0x1b
        /*002e*/ 	.short	0x00ff


	//----- nvinfo : EIATTR_NUM_BARRIERS
	.align		4
        /*0030*/ 	.byte	0x02, 0x4c
        /*0032*/ 	.byte	0x01
	.zero		1


	//----- nvinfo : EIATTR_MERCURY_ISA_VERSION
	.align		4
        /*0034*/ 	.byte	0x03, 0x5f
        /*0036*/ 	.short	0x0000


	//----- nvinfo : EIATTR_COOP_GROUP_MASK_REGIDS
	.align		4
        /*0038*/ 	.byte	0x04, 0x29
        /*003a*/ 	.short	(.L_1616 - .L_1615)


	//   ....[0]....
.L_1615:
        /*003c*/ 	.word	0xffffffff


	//   ....[1]....
        /*0040*/ 	.word	0xffffffff


	//   ....[2]....
        /*0044*/ 	.word	0xffffffff


	//   ....[3]....
        /*0048*/ 	.word	0xffffffff


	//   ....[4]....
        /*004c*/ 	.word	0xffffffff


	//   ....[5]....
        /*0050*/ 	.word	0xffffffff


	//   ....[6]....
        /*0054*/ 	.word	0xffffffff


	//   ....[7]....
        /*0058*/ 	.word	0xffffffff


	//   ....[8]....
        /*005c*/ 	.word	0xffffffff


	//   ....[9]....
        /*0060*/ 	.word	0xffffffff


	//   ....[10]....
        /*0064*/ 	.word	0xffffffff


	//   ....[11]....
        /*0068*/ 	.word	0xffffffff


	//   ....[12]....
        /*006c*/ 	.word	0xffffffff


	//   ....[13]....
        /*0070*/ 	.word	0xffffffff


	//   ....[14]....
        /*0074*/ 	.word	0xffffffff


	//   ....[15]....
        /*0078*/ 	.word	0xffffffff


	//   ....[16]....
        /*007c*/ 	.word	0xffffffff


	//   ....[17]....
        /*0080*/ 	.word	0xffffffff


	//   ....[18]....
        /*0084*/ 	.word	0xffffffff


	//   ....[19]....
        /*0088*/ 	.word	0xffffffff


	//   ....[20]....
        /*008c*/ 	.word	0xffffffff


	//   ....[21]....
        /*0090*/ 	.word	0xffffffff


	//   ....[22]....
        /*0094*/ 	.word	0xffffffff


	//   ....[23]....
        /*0098*/ 	.word	0xffffffff


	//   ....[24]....
        /*009c*/ 	.word	0xffffffff


	//   ....[25]....
        /*00a0*/ 	.word	0xffffffff


	//   ....[26]....
        /*00a4*/ 	.word	0xffffffff


	//   ....[27]....
        /*00a8*/ 	.word	0xffffffff


	//----- nvinfo : EIATTR_COOP_GROUP_INSTR_OFFSETS
	.align		4
.L_1616:
        /*00ac*/ 	.byte	0x04, 0x28
        /*00ae*/ 	.short	(.L_1618 - .L_1617)


	//   ....[0]....
.L_1617:
        /*00b0*/ 	.word	0x000181a0


	//   ....[1]....
        /*00b4*/ 	.word	0x000181d0


	//   ....[2]....
        /*00b8*/ 	.word	0x00018200


	//   ....[3]....
        /*00bc*/ 	.word	0x00018220


	//   ....[4]....
        /*00c0*/ 	.word	0x00018240


	//   ....[5]....
        /*00c4*/ 	.word	0x00018680


	//   ....[6]....
        /*00c8*/ 	.word	0x000186a0


	//   ....[7]....
        /*00cc*/ 	.word	0x000186c0


	//   ....[8]....
        /*00d0*/ 	.word	0x000186e0


	//   ....[9]....
        /*00d4*/ 	.word	0x00018700


	//   ....[10]....
        /*00d8*/ 	.word	0x00018830


	//   ....[11]....
        /*00dc*/ 	.word	0x00018880


	//   ....[12]....
        /*00e0*/ 	.word	0x000188b0


	//   ....[13]....
        /*00e4*/ 	.word	0x000188d0


	//   ....[14]....
        /*00e8*/ 	.word	0x00018980


	//   ....[15]....
        /*00ec*/ 	.word	0x000189b0


	//   ....[16]....
        /*00f0*/ 	.word	0x00018a40


	//   ....[17]....
        /*00f4*/ 	.word	0x00018a80


	//   ....[18]....
        /*00f8*/ 	.word	0x00019840


	//   ....[19]....
        /*00fc*/ 	.word	0x000198b0


	//   ....[20]....
        /*0100*/ 	.word	0x00019910


	//   ....[21]....
        /*0104*/ 	.word	0x00019970


	//   ....[22]....
        /*0108*/ 	.word	0x000199d0


	//   ....[23]....
        /*010c*/ 	.word	0x00019e60


	//   ....[24]....
        /*0110*/ 	.word	0x00019ec0


	//   ....[25]....
        /*0114*/ 	.word	0x00019f20


	//   ....[26]....
        /*0118*/ 	.word	0x00019f80


	//   ....[27]....
        /*011c*/ 	.word	0x00019ff0


	//----- nvinfo : EIATTR_EXIT_INSTR_OFFSETS
	.align		4
.L_1618:
        /*0120*/ 	.byte	0x04, 0x1c
        /*0122*/ 	.short	(.L_1620 - .L_1619)


	//   ....[0]....
.L_1619:
        /*0124*/ 	.word	0x00000e70


	//   ....[1]....
        /*0128*/ 	.word	0x000197f0


	//----- nvinfo : EIATTR_MAX_THREADS
	.align		4
.L_1620:
        /*012c*/ 	.byte	0x04, 0x05
        /*012e*/ 	.short	(.L_1622 - .L_1621)
.L_1621:
        /*0130*/ 	.word	0x00000080
        /*0134*/ 	.word	0x00000001
        /*0138*/ 	.word	0x00000001


	//----- nvinfo : EIATTR_CRS_STACK_SIZE
	.align		4
.L_1622:
        /*013c*/ 	.byte	0x04, 0x1e
        /*013e*/ 	.short	(.L_1624 - .L_1623)
.L_1623:
        /*0140*/ 	.word	0x00000000
.L_1624:


//--------------------- .nv.info._ZN10layer_norm31ln_parallel_residual_fwd_kernelINS_13Kernel_traitsIf6__halffS2_fjLj4096ELj1ELj1ELj4ELj16ENS_18Kernel_traits_baseILj4096EfS2_fS2_fjLj128EEEEELb1ELb0ELb1EEEvNS_9FwdParamsE --------------------------
	.section	.nv.info._ZN10layer_norm31ln_parallel_residual_fwd_kernelINS_13Kernel_traitsIf6__halffS2_fjLj4096ELj1ELj1ELj4ELj16ENS_18Kernel_traits_baseILj4096EfS2_fS2_fjLj128EEEEELb1ELb0ELb1EEEvNS_9FwdParamsE,"",@"SHT_CUDA_INFO"
	.sectionflags	@""
	.align	4


	//----- nvinfo : EIATTR_CUDA_API_VERSION
	.align		4
        /*0000*/ 	.byte	0x04, 0x37
        /*0002*/ 	.short	(.L_1626 - .L_1625)
.L_1625:
        /*0004*/ 	.word	0x00000082


	//----- nvinfo : EIATTR_SW2861232_WAR
	.align		4
.L_1626:
        /*0008*/ 	.byte	0x01, 0x35
	.zero		2


	//----- nvinfo : EIATTR_PARAM_CBANK
	.align		4
        /*000c*/ 	.byte	0x04, 0x0a
        /*000e*/ 	.short	(.L_1628 - .L_1627)
	.align		4
.L_1627:
        /*0010*/ 	.word	index@(.nv.constant0._ZN10layer_norm31ln_parallel_residual_fwd_kernelINS_13Kernel_traitsIf6__halffS2_fjLj4096ELj1ELj1ELj4ELj16ENS_18Kernel_traits_baseILj4096EfS2_fS2_fjLj128EEEEELb1ELb0ELb1EEEvNS_9FwdParamsE)
        /*0014*/ 	.short	0x0160
        /*0016*/ 	.short	0x00e8


	//----- nvinfo : EIATTR_CBANK_PARAM_SIZE
	.align		4
.L_1628:
        /*0018*/ 	.byte	0x03, 0x19
        /*001a*/ 	.short	0x00e8


	//----- nvinfo : EIATTR_KPARAM_INFO
	.align		4
        /*001c*/ 	.byte	0x04, 0x17
        /*001e*/ 	.short	(.L_1630 - .L_1629)
.L_1629:
        /*0020*/ 	.word	0x00000000
        /*0024*/ 	.short	0x0000
        /*0026*/ 	.short	0x0000
        /*0028*/ 	.byte	0x00, 0xf0, 0xa1, 0x03


	//----- nvinfo : EIATTR_MAXREG_COUNT
	.align		4
.L_1630:
        /*002c*/ 	.byte	0x03, 0x1b
        /*002e*/ 	.short	0x00ff


	//----- nvinfo : EIATTR_NUM_BARRIERS
	.align		4
        /*0030*/ 	.byte	0x02, 0x4c
        /*0032*/ 	.byte	0x01
	.zero		1


	//----- nvinfo : EIATTR_MERCURY_ISA_VERSION
	.align		4
        /*0034*/ 	.byte	0x03, 0x5f
        /*0036*/ 	.short	0x0000


	//----- nvinfo : EIATTR_COOP_GROUP_MASK_REGIDS
	.align		4
        /*0038*/ 	.byte	0x04, 0x29
        /*003a*/ 	.short	(.L_1632 - .L_1631)


	//   ....[0]....
.L_1631:
        /*003c*/ 	.word	0xffffffff


	//   ....[1]....
        /*0040*/ 	.word	0xffffffff


	//   ....[2]....
        /*0044*/ 	.word	0xffffffff


	//   ....[3]....
        /*0048*/ 	.word	0xffffffff


	//   ....[4]....
        /*004c*/ 	.word	0xffffffff


	//   ....[5]....
        /*0050*/ 	.word	0xffffffff


	//   ....[6]....
        /*0054*/ 	.word	0xffffffff


	//   ....[7]....
        /*0058*/ 	.word	0xffffffff


	//   ....[8]....
        /*005c*/ 	.word	0xffffffff


	//   ....[9]....
        /*0060*/ 	.word	0xffffffff


	//   ....[10]....
        /*0064*/ 	.word	0xffffffff


	//   ....[11]....
        /*0068*/ 	.word	0xffffffff


	//   ....[12]....
        /*006c*/ 	.word	0xffffffff


	//   ....[13]....
        /*0070*/ 	.word	0xffffffff


	//   ....[14]....
        /*0074*/ 	.word	0xffffffff


	//   ....[15]....
        /*0078*/ 	.word	0xffffffff


	//   ....[16]....
        /*007c*/ 	.word	0xffffffff


	//   ....[17]....
        /*0080*/ 	.word	0xffffffff


	//   ....[18]....
        /*0084*/ 	.word	0xffffffff


	//   ....[19]....
        /*0088*/ 	.word	0xffffffff


	//   ....[20]....
        /*008c*/ 	.word	0xffffffff


	//   ....[21]....
        /*0090*/ 	.word	0xffffffff


	//   ....[22]....
        /*0094*/ 	.word	0xffffffff


	//   ....[23]....
        /*0098*/ 	.word	0xffffffff


	//   ....[24]....
        /*009c*/ 	.word	0xffffffff


	//   ....[25]....
        /*00a0*/ 	.word	0xffffffff


	//   ....[26]....
        /*00a4*/ 	.word	0xffffffff


	//   ....[27]....
        /*00a8*/ 	.word	0xffffffff


	//----- nvinfo : EIATTR_COOP_GROUP_INSTR_OFFSETS
	.align		4
.L_1632:
        /*00ac*/ 	.byte	0x04, 0x28
        /*00ae*/ 	.short	(.L_1634 - .L_1633)


	//   ....[0]....
.L_1633:
        /*00b0*/ 	.word	0x00017860


	//   ....[1]....
        /*00b4*/ 	.word	0x00017890


	//   ....[2]....
        /*00b8*/ 	.word	0x000178b0


	//   ....[3]....
        /*00bc*/ 	.word	0x000178d0


	//   ....[4]....
        /*00c0*/ 	.word	0x000178f0


	//   ....[5]....
        /*00c4*/ 	.word	0x00017d20


	//   ....[6]....
        /*00c8*/ 	.word	0x00017d40


	//   ....[7]....
        /*00cc*/ 	.word	0x00017d60


	//   ....[8]....
        /*00d0*/ 	.word	0x00017d80


	//   ....[9]....
        /*00d4*/ 	.word	0x00017da0


	//   ....[10]....
        /*00d8*/ 	.word	0x00017ec0


	//   ....[11]....
        /*00dc*/ 	.word	0x00017ef0


	//   ....[12]....
        /*00e0*/ 	.word	0x00017f10


	//   ....[13]....
        /*00e4*/ 	.word	0x00017f20


	//   ....[14]....
        /*00e8*/ 	.word	0x00017fd0


	//   ....[15]....
        /*00ec*/ 	.word	0x00018050


	//   ....[16]....
        /*00f0*/ 	.word	0x000180b0


	//   ....[17]....
        /*00f4*/ 	.word	0x00018110


	//   ....[18]....
        /*00f8*/ 	.word	0x00018e40


	//   ....[19]....
        /*00fc*/ 	.word	0x00018eb0


	//   ....[20]....
        /*0100*/ 	.word	0x00018f10


	//   ....[21]....
        /*0104*/ 	.word	0x00018f70


	//   ....[22]....
        /*0108*/ 	.word	0x00018fd0


	//   ....[23]....
        /*010c*/ 	.word	0x00019440


	//   ....[24]....
        /*0110*/ 	.word	0x000194a0


	//   ....[25]....
        /*0114*/ 	.word	0x00019500


	//   ....[26]....
        /*0118*/ 	.word	0x00019560


	//   ....[27]....
        /*011c*/ 	.word	0x000195c0


	//----- nvinfo : EIATTR_EXIT_INSTR_OFFSETS
	.align		4
.L_1634:
        /*0120*/ 	.byte	0x04, 0x1c
        /*0122*/ 	.short	(.L_1636 - .L_1635)


	//   ....[0]....
.L_1635:
        /*0124*/ 	.word	0x000008c0


	//   ....[1]....
        /*0128*/ 	.word	0x00018df0


	//----- nvinfo : EIATTR_MAX_THREADS
	.align		4
.L_1636:
        /*012c*/ 	.byte	0x04, 0x05
        /*012e*/ 	.short	(.L_1638 - .L_1637)
.L_1637:
        /*0130*/ 	.word	0x00000080
        /*0134*/ 	.word	0x00000001
        /*0138*/ 	.word	0x00000001


	//----- nvinfo : EIATTR_CRS_STACK_SIZE
	.align		4
.L_1638:
        /*013c*/ 	.byte	0x04, 0x1e
        /*013e*/ 	.short	(.L_1640 - .L_1639)
.L_1639:
        /*0140*/ 	.word	0x00000000
.L_1640:


//--------------------- .nv.info._ZN10layer_norm31ln_parallel_residual_fwd_kernelINS_13Kernel_traitsIf6__halffS2_fjLj4096ELj1ELj1ELj4ELj16ENS_18Kernel_traits_baseILj4096EfS2_fS2_fjLj128EEEEELb1ELb1ELb0EEEvNS_9FwdParamsE --------------------------
	.section	.nv.info._ZN10layer_norm31ln_parallel_residual_fwd_kernelINS_13Kernel_traitsIf6__halffS2_fjLj4096ELj1ELj1ELj4ELj16ENS_18Kernel_traits_baseILj4096EfS2_fS2_fjLj128EEEEELb1ELb1ELb0EEEvNS_9FwdParamsE,"",@"SHT_CUDA_INFO"
	.sectionflags	@""
	.align	4


	//----- nvinfo : EIATTR_CUDA_API_VERSION
	.align		4
        /*0000*/ 	.byte	0x04, 0x37
        /*0002*/ 	.short	(.L_1642 - .L_1641)
.L_1641:
        /*0004*/ 	.word	0x00000082


	//----- nvinfo : EIATTR_SW2861232_WAR
	.align		4
.L_1642:
        /*0008*/ 	.byte	0x01, 0x35
	.zero		2


	//----- nvinfo : EIATTR_PARAM_CBANK
	.align		4
        /*000c*/ 	.byte	0x04, 0x0a
        /*000e*/ 	.short	(.L_1644 - .L_1643)
	.align		4
.L_1643:
        /*0010*/ 	.word	index@(.nv.constant0._ZN10layer_norm31ln_parallel_residual_fwd_kernelINS_13Kernel_traitsIf6__halffS2_fjLj4096ELj1ELj1ELj4ELj16ENS_18Kernel_traits_baseILj4096EfS2_fS2_fjLj128EEEEELb1ELb1ELb0EEEvNS_9FwdParamsE)
        /*0014*/ 	.short	0x0160
        /*0016*/ 	.short	0x00e8


	//----- nvinfo : EIATTR_CBANK_PARAM_SIZE
	.align		4
.L_1644:
        /*0018*/ 	.byte	0x03, 0x19
        /*001a*/ 	.short	0x00e8


	//----- nvinfo : EIATTR_KPARAM_INFO
	.align		4
        /*001c*/ 	.byte	0x04, 0x17
        /*001e*/ 	.short	(.L_1646 - .L_1645)
.L_1645:
        /*0020*/ 	.word	0x00000000
        /*0024*/ 	.short	0x0000
        /*0026*/ 	.short	0x0000
        /*0028*/ 	.byte	0x00, 0xf0, 0xa1, 0x03


	//----- nvinfo : EIATTR_MAXREG_COUNT
	.align		4
.L_1646:
        /*002c*/ 	.byte	0x03, 0x1b
        /*002e*/ 	.short	0x00ff


	//----- nvinfo : EIATTR_NUM_BARRIERS
	.align		4
        /*0030*/ 	.byte	0x02, 0x4c
        /*0032*/ 	.byte	0x01
	.zero		1


	//----- nvinfo : EIATTR_MERCURY_ISA_VERSION
	.align		4
        /*0034*/ 	.byte	0x03, 0x5f
        /*0036*/ 	.short	0x0000


	//----- nvinfo : EIATTR_COOP_GROUP_MASK_REGIDS
	.align		4
        /*0038*/ 	.byte	0x04, 0x29
        /*003a*/ 	.short	(.L_1648 - .L_1647)


	//   ....[0]....
.L_1647:
        /*003c*/ 	.word	0xffffffff


	//   ....[1]....
        /*0040*/ 	.word	0xffffffff


	//   ....[2]....
        /*0044*/ 	.word	0xffffffff


	//   ....[3]....
        /*0048*/ 	.word	0xffffffff


	//   ....[4]....
        /*004c*/ 	.word	0xffffffff


	//   ....[5]....
        /*0050*/ 	.word	0xffffffff


	//   ....[6]....
        /*0054*/ 	.word	0xffffffff


	//   ....[7]....
        /*0058*/ 	.word	0xffffffff


	//   ....[8]....
        /*005c*/ 	.word	0xffffffff


	//   ....[9]....
        /*0060*/ 	.word	0xffffffff


	//   ....[10]....
        /*0064*/ 	.word	0xffffffff


	//   ....[11]....
        /*0068*/ 	.word	0xffffffff


	//   ....[12]....
        /*006c*/ 	.word	0xffffffff


	//   ....[13]....
        /*0070*/ 	.word	0xffffffff


	//   ....[14]....
        /*0074*/ 	.word	0xffffffff


	//   ....[15]....
        /*0078*/ 	.word	0xffffffff


	//   ....[16]....
        /*007c*/ 	.word	0xffffffff


	//   ....[17]....
        /*0080*/ 	.word	0xffffffff


	//   ....[18]....
        /*0084*/ 	.word	0xffffffff


	//   ....[19]....
        /*0088*/ 	.word	0xffffffff


	//   ....[20]....
        /*008c*/ 	.word	0xffffffff


	//   ....[21]....
        /*0090*/ 	.word	0xffffffff


	//   ....[22]....
        /*0094*/ 	.word	0xffffffff


	//   ....[23]....
        /*0098*/ 	.word	0xffffffff


	//   ....[24]....
        /*009c*/ 	.word	0xffffffff


	//   ....[25]....
        /*00a0*/ 	.word	0xffffffff


	//   ....[26]....
        /*00a4*/ 	.word	0xffffffff


	//   ....[27]....
        /*00a8*/ 	.word	0xffffffff


	//----- nvinfo : EIATTR_COOP_GROUP_INSTR_OFFSETS
	.align		4
.L_1648:
        /*00ac*/ 	.byte	0x04, 0x28
        /*00ae*/ 	.short	(.L_1650 - .L_1649)


	//   ....[0]....
.L_1649:
        /*00b0*/ 	.word	0x00017e00


	//   ....[1]....
        /*00b4*/ 	.word	0x00017e30


	//   ....[2]....
        /*00b8*/ 	.word	0x00017e60


	//   ....[3]....
        /*00bc*/ 	.word	0x00017e80


	//   ....[4]....
        /*00c0*/ 	.word	0x00017ea0


	//   ....[5]....
        /*00c4*/ 	.word	0x000182e0


	//   ....[6]....
        /*00c8*/ 	.word	0x00018300


	//   ....[7]....
        /*00cc*/ 	.word	0x00018320


	//   ....[8]....
        /*00d0*/ 	.word	0x00018340


	//   ....[9]....
        /*00d4*/ 	.word	0x00018360


	//   ....[10]....
        /*00d8*/ 	.word	0x00018490


	//   ....[11]....
        /*00dc*/ 	.word	0x000184f0


	//   ....[12]....
        /*00e0*/ 	.word	0x00018520


	//   ....[13]....
        /*00e4*/ 	.word	0x00018530


	//   ....[14]....
        /*00e8*/ 	.word	0x000185c0


	//   ....[15]....
        /*00ec*/ 	.word	0x00018610


	//   ....[16]....
        /*00f0*/ 	.word	0x000186d0


	//   ....[17]....
        /*00f4*/ 	.word	0x000186e0


	//   ....[18]....
        /*00f8*/ 	.word	0x00019120


	//   ....[19]....
        /*00fc*/ 	.word	0x00019190


	//   ....[20]....
        /*0100*/ 	.word	0x000191f0


	//   ....[21]....
        /*0104*/ 	.word	0x00019250


	//   ....[22]....
        /*0108*/ 	.word	0x000192b0


	//   ....[23]....
        /*010c*/ 	.word	0x00019740


	//   ....[24]....
        /*0110*/ 	.word	0x000197a0


	//   ....[25]....
        /*0114*/ 	.word	0x00019800


	//   ....[26]....
        /*0118*/ 	.word	0x00019860


	//   ....[27]....
        /*011c*/ 	.word	0x000198d0


	//----- nvinfo : EIATTR_EXIT_INSTR_OFFSETS
	.align		4
.L_1650:
        /*0120*/ 	.byte	0x04, 0x1c
        /*0122*/ 	.short	(.L_1652 - .L_1651)


	//   ....[0]....
.L_1651:
        /*0124*/ 	.word	0x00000a50


	//   ....[1]....
        /*0128*/ 	.word	0x000190d0


	//----- nvinfo : EIATTR_MAX_THREADS
	.align		4
.L_1652:
        /*012c*/ 	.byte	0x04, 0x05
        /*012e*/ 	.short	(.L_1654 - .L_1653)
.L_1653:
        /*0130*/ 	.word	0x00000080
        /*0134*/ 	.word	0x00000001
        /*0138*/ 	.word	0x00000001


	//----- nvinfo : EIATTR_CRS_STACK_SIZE
	.align		4
.L_1654:
        /*013c*/ 	.byte	0x04, 0x1e
        /*013e*/ 	.short	(.L_1656 - .L_1655)
.L_1655:
        /*0140*/ 	.word	0x00000000
.L_1656:


//--------------------- .nv.info._ZN10layer_norm31ln_parallel_residual_fwd_kernelINS_13Kernel_traitsIf6__halffS2_fjLj4096ELj1ELj1ELj4ELj16ENS_18Kernel_traits_baseILj4096EfS2_fS2_fjLj128EEEEELb1ELb1ELb1EEEvNS_9FwdParamsE --------------------------
	.section	.nv.info._ZN10layer_norm31ln_parallel_residual_fwd_kernelINS_13Kernel_traitsIf6__halffS2_fjLj4096ELj1ELj1ELj4ELj16ENS_18Kernel_traits_baseILj4096EfS2_fS2_fjLj128EEEEELb1ELb1ELb1EEEvNS_9FwdParamsE,"",@"SHT_CUDA_INFO"
	.sectionflags	@""
	.align	4


	//----- nvinfo : EIATTR_CUDA_API_VERSION
	.align		4
        /*0000*/ 	.byte	0x04, 0x37
        /*0002*/ 	.short	(.L_1658 - .L_1657)
.L_1657:
        /*0004*/ 	.word	0x00000082


	//----- nvinfo : EIATTR_SW2861232_WAR
	.align		4
.L_1658:
        /*0008*/ 	.byte	0x01, 0x35
	.zero		2


	//----- nvinfo : EIATTR_PARAM_CBANK
	.align		4
        /*000c*/ 	.byte	0x04, 0x0a
        /*000e*/ 	.short	(.L_1660 - .L_1659)
	.align		4
.L_1659:
        /*0010*/ 	.word	index@(.nv.constant0._ZN10layer_norm31ln_parallel_residual_fwd_kernelINS_13Kernel_traitsIf6__halffS2_fjLj4096ELj1ELj1ELj4ELj16ENS_18Kernel_traits_baseILj4096EfS2_fS2_fjLj128EEEEELb1ELb1ELb1EEEvNS_9FwdParamsE)
        /*0014*/ 	.short	0x0160
        /*0016*/ 	.short	0x00e8


	//----- nvinfo : EIATTR_CBANK_PARAM_SIZE
	.align		4
.L_1660:
        /*0018*/ 	.byte	0x03, 0x19
        /*001a*/ 	.short	0x00e8


	//----- nvinfo : EIATTR_KPARAM_INFO
	.align		4
        /*001c*/ 	.byte	0x04, 0x17
        /*001e*/ 	.short	(.L_1662 - .L_1661)
.L_1661:
        /*0020*/ 	.word	0x00000000
        /*0024*/ 	.short	0x0000
        /*0026*/ 	.short	0x0000
        /*0028*/ 	.byte	0x00, 0xf0, 0xa1, 0x03


	//----- nvinfo : EIATTR_MAXREG_COUNT
	.align		4
.L_1662:
        /*002c*/ 	.byte	0x03, 0x1b
        /*002e*/ 	.short	0x00ff


	//----- nvinfo : EIATTR_NUM_BARRIERS
	.align		4
        /*0030*/ 	.byte	0x02, 0x4c
        /*0032*/ 	.byte	0x01
	.zero		1


	//----- nvinfo : EIATTR_MERCURY_ISA_VERSION
	.align		4
        /*0034*/ 	.byte	0x03, 0x5f
        /*0036*/ 	.short	0x0000


	//----- nvinfo : EIATTR_COOP_GROUP_MASK_REGIDS
	.align		4
        /*0038*/ 	.byte	0x04, 0x29
        /*003a*/ 	.short	(.L_1664 - .L_1663)


	//   ....[0]....
.L_1663:
        /*003c*/ 	.word	0xffffffff


	//   ....[1]....
        /*0040*/ 	.word	0xffffffff


	//   ....[2]....
        /*0044*/ 	.word	0xffffffff


	//   ....[3]....
        /*0048*/ 	.word	0xffffffff


	//   ....[4]....
        /*004c*/ 	.word	0xffffffff


	//   ....[5]....
        /*0050*/ 	.word	0xffffffff


	//   ....[6]....
        /*0054*/ 	.word	0xffffffff


	//   ....[7]....
        /*0058*/ 	.word	0xffffffff


	//   ....[8]....
        /*005c*/ 	.word	0xffffffff


	//   ....[9]....
        /*0060*/ 	.word	0xffffffff


	//   ....[10]....
        /*0064*/ 	.word	0xffffffff


	//   ....[11]....
        /*0068*/ 	.word	0xffffffff


	//   ....[12]....
        /*006c*/ 	.word	0xffffffff


	//   ....[13]....
        /*0070*/ 	.word	0xffffffff


	//   ....[14]....
        /*0074*/ 	.word	0xffffffff


	//   ....[15]....
        /*0078*/ 	.word	0xffffffff


	//   ....[16]....
        /*007c*/ 	.word	0xffffffff


	//   ....[17]....
        /*0080*/ 	.word	0xffffffff


	//   ....[18]....
        /*0084*/ 	.word	0xffffffff


	//   ....[19]....
        /*0088*/ 	.word	0xffffffff


	//   ....[20]....
        /*008c*/ 	.word	0xffffffff


	//   ....[21]....
        /*0090*/ 	.word	0xffffffff


	//   ....[22]....
        /*0094*/ 	.word	0xffffffff


	//   ....[23]....
        /*0098*/ 	.word	0xffffffff


	//   ....[24]....
        /*009c*/ 	.word	0xffffffff


	//   ....[25]....
        /*00a0*/ 	.word	0xffffffff


	//   ....[26]....
        /*00a4*/ 	.word	0xffffffff


	//   ....[27]....
        /*00a8*/ 	.word	0xffffffff


	//----- nvinfo : EIATTR_COOP_GROUP_INSTR_OFFSETS
	.align		4
.L_1664:
        /*00ac*/ 	.byte	0x04, 0x28
        /*00ae*/ 	.short	(.L_1666 - .L_1665)


	//   ....[0]....
.L_1665:
        /*00b0*/ 	.word	0x000174d0


	//   ....[1]....
        /*00b4*/ 	.word	0x00017500


	//   ....[2]....
        /*00b8*/ 	.word	0x00017520


	//   ....[3]....
        /*00bc*/ 	.word	0x00017540


	//   ....[4]....
        /*00c0*/ 	.word	0x00017560


	//   ....[5]....
        /*00c4*/ 	.word	0x00017990


	//   ....[6]....
        /*00c8*/ 	.word	0x000179b0


	//   ....[7]....
        /*00cc*/ 	.word	0x000179d0


	//   ....[8]....
        /*00d0*/ 	.word	0x000179f0


	//   ....[9]....
        /*00d4*/ 	.word	0x00017a10


	//   ....[10]....
        /*00d8*/ 	.word	0x00017b10


	//   ....[11]....
        /*00dc*/ 	.word	0x00017b60


	//   ....[12]....
        /*00e0*/ 	.word	0x00017ba0


	//   ....[13]....
        /*00e4*/ 	.word	0x00017bb0


	//   ....[14]....
        /*00e8*/ 	.word	0x00017c40


	//   ....[15]....
        /*00ec*/ 	.word	0x00017ca0


	//   ....[16]....
        /*00f0*/ 	.word	0x00017d10


	//   ....[17]....
        /*00f4*/ 	.word	0x00017d60


	//   ....[18]....
        /*00f8*/ 	.word	0x000186a0


	//   ....[19]....
        /*00fc*/ 	.word	0x00018710


	//   ....[20]....
        /*0100*/ 	.word	0x00018770


	//   ....[21]....
        /*0104*/ 	.word	0x000187d0


	//   ....[22]....
        /*0108*/ 	.word	0x00018830


	//   ....[23]....
        /*010c*/ 	.word	0x00018ca0


	//   ....[24]....
        /*0110*/ 	.word	0x00018d00


	//   ....[25]....
        /*0114*/ 	.word	0x00018d60


	//   ....[26]....
        /*0118*/ 	.word	0x00018dc0


	//   ....[27]....
        /*011c*/ 	.word	0x00018e20


	//----- nvinfo : EIATTR_EXIT_INSTR_OFFSETS
	.align		4
.L_1666:
        /*0120*/ 	.byte	0x04, 0x1c
        /*0122*/ 	.short	(.L_1668 - .L_1667)


	//   ....[0]....
.L_1667:
        /*0124*/ 	.word	0x000006c0


	//   ....[1]....
        /*0128*/ 	.word	0x00018650


	//----- nvinfo : EIATTR_MAX_THREADS
	.align		4
.L_1668:
        /*012c*/ 	.byte	0x04, 0x05
        /*012e*/ 	.short	(.L_1670 - .L_1669)
.L_1669:
        /*0130*/ 	.word	0x00000080
        /*0134*/ 	.word	0x00000001
        /*0138*/ 	.word	0x00000001


	//----- nvinfo : EIATTR_CRS_STACK_SIZE
	.align		4
.L_1670:
        /*013c*/ 	.byte	0x04, 0x1e
        /*013e*/ 	.short	(.L_1672 - .L_1671)
.L_1671:
        /*0140*/ 	.word	0x00000000
.L_1672:


//--------------------- .nv.info._ZN10layer_norm31ln_parallel_residual_fwd_kernelINS_13Kernel_traitsI6__halfffffjLj4096ELj1ELj1ELj4ELj16ENS_18Kernel_traits_baseILj4096ES2_ffffjLj128EEEEELb0ELb0ELb0EEEvNS_9FwdParamsE --------------------------
	.section	.nv.info._ZN10layer_norm31ln_parallel_residual_fwd_kernelINS_13Kernel_traitsI6__halfffffjLj4096ELj1ELj1ELj4ELj16ENS_18Kernel_traits_baseILj4096ES2_ffffjLj128EEEEELb0ELb0ELb0EEEvNS_9FwdParamsE,"",@"SHT_CUDA_INFO"
	.sectionflags	@""
	.align	4


	//----- nvinfo : EIATTR_CUDA_API_VERSION
	.align		4
        /*0000*/ 	.byte	0x04, 0x37
        /*0002*/ 	.short	(.L_1674 - .L_1673)
.L_1673:
        /*0004*/ 	.word	0x00000082


	//----- nvinfo : EIATTR_SW2861232_WAR
	.align		4
.L_1674:
        /*0008*/ 	.byte	0x01, 0x35
	.zero		2


	//----- nvinfo : EIATTR_PARAM_CBANK
	.align		4
        /*000c*/ 	.byte	0x04, 0x0a
        /*000e*/ 	.short	(.L_1676 - .L_1675)
	.align		4
.L_1675:
        /*0010*/ 	.word	index@(.nv.constant0._ZN10layer_norm31ln_parallel_residual_fwd_kernelINS_13Kernel_traitsI6__halfffffjLj4096ELj1ELj1ELj4ELj16ENS_18Kernel_traits_baseILj4096ES2_ffffjLj128EEEEELb0ELb0ELb0EEEvNS_9FwdParamsE)
        /*0014*/ 	.short	0x0160
        /*0016*/ 	.short	0x00e8


	//----- nvinfo : EIATTR_CBANK_PARAM_SIZE
	.align		4
.L_1676:
        /*0018*/ 	.byte	0x03, 0x19
        /*001a*/ 	.short	0x00e8


	//----- nvinfo : EIATTR_KPARAM_INFO
	.align		4
        /*001c*/ 	.byte	0x04, 0x17
        /*001e*/ 	.short	(.L_1678 - .L_1677)
.L_1677:
        /*0020*/ 	.word	0x00000000
        /*0024*/ 	.short	0x0000
        /*0026*/ 	.short	0x0000
        /*0028*/ 	.byte	0x00, 0xf0, 0xa1, 0x03


	//----- nvinfo : EIATTR_MAXREG_COUNT
	.align		4
.L_1678:
        /*002c*/ 	.byte	0x03, 0x1b
        /*002e*/ 	.short	0x00ff


	//----- nvinfo : EIATTR_NUM_BARRIERS
	.align		4
        /*0030*/ 	.byte	0x02, 0x4c
        /*0032*/ 	.byte	0x01
	.zero		1


	//----- nvinfo : EIATTR_MERCURY_ISA_VERSION
	.align		4
        /*0034*/ 	.byte	0x03, 0x5f
        /*0036*/ 	.short	0x0000


	//----- nvinfo : EIATTR_COOP_GROUP_MASK_REGIDS
	.align		4
        /*0038*/ 	.byte	0x04, 0x29
        /*003a*/ 	.short	(.L_1680 - .L_1679)


	//   ....[0]....
.L_1679:
        /*003c*/ 	.word	0xffffffff


	//   ....[1]....
        /*0040*/ 	.word	0xffffffff


	//   ....[2]....
        /*0044*/ 	.word	0xffffffff


	//   ....[3]....
        /*0048*/ 	.word	0xffffffff


	//   ....[4]....
        /*004c*/ 	.word	0xffffffff


	//   ....[5]....
        /*0050*/ 	.word	0xffffffff


	//   ....[6]....
        /*0054*/ 	.word	0xffffffff


	//   ....[7]....
        /*0058*/ 	.word	0xffffffff


	//   ....[8]....
        /*005c*/ 	.word	0xffffffff


	//   ....[9]....
        /*0060*/ 	.word	0xffffffff


	//   ....[10]....
        /*0064*/ 	.word	0xffffffff


	//   ....[11]....
        /*0068*/ 	.word	0xffffffff


	//   ....[12]....
        /*006c*/ 	.word	0xffffffff


	//   ....[13]....
        /*0070*/ 	.word	0xffffffff


	//   ....[14]....
        /*0074*/ 	.word	0xffffffff


	//   ....[15]....
        /*0078*/ 	.word	0xffffffff


	//   ....[16]....
        /*007c*/ 	.word	0xffffffff


	//   ....[17]....
        /*0080*/ 	.word	0xffffffff


	//   ....[18]....
        /*0084*/ 	.word	0xffffffff


	//   ....[19]....
        /*0088*/ 	.word	0xffffffff


	//   ....[20]....
        /*008c*/ 	.word	0xffffffff


	//   ....[21]....
        /*0090*/ 	.word	0xffffffff


	//   ....[22]....
        /*0094*/ 	.word	0xffffffff


	//   ....[23]....
        /*0098*/ 	.word	0xffffffff


	//   ....[24]....
        /*009c*/ 	.word	0xffffffff


	//   ....[25]....
        /*00a0*/ 	.word	0xffffffff


	//   ....[26]....
        /*00a4*/ 	.word	0xffffffff


	//   ....[27]....
        /*00a8*/ 	.word	0xffffffff


	//----- nvinfo : EIATTR_COOP_GROUP_INSTR_OFFSETS
	.align		4
.L_1680:
        /*00ac*/ 	.byte	0x04, 0x28
        /*00ae*/ 	.short	(.L_1682 - .L_1681)


	//   ....[0]....
.L_1681:
        /*00b0*/ 	.word	0x00004200


	//   ....[1]....
        /*00b4*/ 	.word	0x00004230


	//   ....[2]....
        /*00b8*/ 	.word	0x00004270


	//   ....[3]....
        /*00bc*/ 	.word	0x00004290


	//   ....[4]....
        /*00c0*/ 	.word	0x000042b0


	//   ....[5]....
        /*00c4*/ 	.word	0x00004710


	//   ....[6]....
        /*00c8*/ 	.word	0x00004730


	//   ....[7]....
        /*00cc*/ 	.word	0x00004750


	//   ....[8]....
        /*00d0*/ 	.word	0x00004770


	//   ....[9]....
        /*00d4*/ 	.word	0x00004790


	//   ....[10]....
        /*00d8*/ 	.word	0x000048b0


	//   ....[11]....
        /*00dc*/ 	.word	0x00004900


	//   ....[12]....
        /*00e0*/ 	.word	0x00004930


	//   ....[13]....
        /*00e4*/ 	.word	0x00004940


	//   ....[14]....
        /*00e8*/ 	.word	0x000049c0


	//   ....[15]....
        /*00ec*/ 	.word	0x00004a20


	//   ....[16]....
        /*00f0*/ 	.word	0x00004ae0


	//   ....[17]....
        /*00f4*/ 	.word	0x00004af0


	//   ....[18]....
        /*00f8*/ 	.word	0x000059b0


	//   ....[19]....
        /*00fc*/ 	.word	0x00005a20


	//   ....[20]....
        /*0100*/ 	.word	0x00005a80


	//   ....[21]....
        /*0104*/ 	.word	0x00005ae0


	//   ....[22]....
        /*0108*/ 	.word	0x00005b40


	//   ....[23]....
        /*010c*/ 	.word	0x00006000


	//   ....[24]....
        /*0110*/ 	.word	0x00006060


	//   ....[25]....
        /*0114*/ 	.word	0x000060c0


	//   ....[26]....
        /*0118*/ 	.word	0x00006120


	//   ....[27]....
        /*011c*/ 	.word	0x00006190


	//----- nvinfo : EIATTR_EXIT_INSTR_OFFSETS
	.align		4
.L_1682:
        /*0120*/ 	.byte	0x04, 0x1c
        /*0122*/ 	.short	(.L_1684 - .L_1683)


	//   ....[0]....
.L_1683:
        /*0124*/ 	.word	0x00000de0


	//   ....[1]....
        /*0128*/ 	.word	0x00005960


	//----- nvinfo : EIATTR_MAX_THREADS
	.align		4
.L_1684:
        /*012c*/ 	.byte	0x04, 0x05
        /*012e*/ 	.short	(.L_1686 - .L_1685)
.L_1685:
        /*0130*/ 	.word	0x00000080
        /*0134*/ 	.word	0x00000001
        /*0138*/ 	.word	0x00000001


	//----- nvinfo : EIATTR_CRS_STACK_SIZE
	.align		4
.L_1686:
        /*013c*/ 	.byte	0x04, 0x1e
        /*013e*/ 	.short	(.L_1688 - .L_1687)
.L_1687:
        /*0140*/ 	.word	0x00000000
.L_1688:


//--------------------- .nv.info._ZN10layer_norm31ln_parallel_residual_fwd_kernelINS_13Kernel_traitsI6__halfffffjLj4096ELj1ELj1ELj4ELj16ENS_18Kernel_traits_baseILj4096ES2_ffffjLj128EEEEELb0ELb0ELb1EEEvNS_9FwdParamsE --------------------------
	.section	.nv.info._ZN10layer_norm31ln_parallel_residual_fwd_kernelINS_13Kernel_traitsI6__halfffffjLj4096ELj1ELj1ELj4ELj16ENS_18Kernel_traits_baseILj4096ES2_ffffjLj128EEEEELb0ELb0ELb1EEEvNS_9FwdParamsE,"",@"SHT_CUDA_INFO"
	.sectionflags	@""
	.align	4


	//----- nvinfo : EIATTR_CUDA_API_VERSION
	.align		4
        /*0000*/ 	.byte	0x04, 0x37
        /*0002*/ 	.short	(.L_1690 - .L_1689)
.L_1689:
        /*0004*/ 	.word	0x00000082


	//----- nvinfo : EIATTR_SW2861232_WAR
	.align		4
.L_1690:
        /*0008*/ 	.byte	0x01, 0x35
	.zero		2


	//----- nvinfo : EIATTR_PARAM_CBANK
	.align		4
        /*000c*/ 	.byte	0x04, 0x0a
        /*000e*/ 	.short	(.L_1692 - .L_1691)
	.align		4
.L_1691:
        /*0010*/ 	.word	index@(.nv.constant0._ZN10layer_norm31ln_parallel_residual_fwd_kernelINS_13Kernel_traitsI6__halfffffjLj4096ELj1ELj1ELj4ELj16ENS_18Kernel_traits_baseILj4096ES2_ffffjLj128EEEEELb0ELb0ELb1EEEvNS_9FwdParamsE)
        /*0014*/ 	.short	0x0160
        /*0016*/ 	.short	0x00e8


	//----- nvinfo : EIATTR_CBANK_PARAM_SIZE
	.align		4
.L_1692:
        /*0018*/ 	.byte	0x03, 0x19
        /*001a*/ 	.short	0x00e8


	//----- nvinfo : EIATTR_KPARAM_INFO
	.align		4
        /*001c*/ 	.byte	0x04, 0x17
        /*001e*/ 	.short	(.L_1694 - .L_1693)
.L_1693:
        /*0020*/ 	.word	0x00000000
        /*0024*/ 	.short	0x0000
        /*0026*/ 	.short	0x0000
        /*0028*/ 	.byte	0x00, 0xf0, 0xa1, 0x03


	//----- nvinfo : EIATTR_MAXREG_COUNT
	.align		4
.L_1694:
        /*002c*/ 	.byte	0x03, 0x1b
        /*002e*/ 	.short	0x00ff


	//----- nvinfo : EIATTR_NUM_BARRIERS
	.align		4
        /*0030*/ 	.byte	0x02, 0x4c
        /*0032*/ 	.byte	0x01
	.zero		1


	//----- nvinfo : EIATTR_MERCURY_ISA_VERSION
	.align		4
        /*0034*/ 	.byte	0x03, 0x5f
        /*0036*/ 	.short	0x0000


	//----- nvinfo : EIATTR_COOP_GROUP_MASK_REGIDS
	.align		4
        /*0038*/ 	.byte	0x04, 0x29
        /*003a*/ 	.short	(.L_1696 - .L_1695)


	//   ....[0]....
.L_1695:
        /*003c*/ 	.word	0xffffffff


	//   ....[1]....
        /*0040*/ 	.word	0xffffffff


	//   ....[2]....
        /*0044*/ 	.word	0xffffffff


	//   ....[3]....
        /*0048*/ 	.word	0xffffffff


	//   ....[4]....
        /*004c*/ 	.word	0xffffffff


	//   ....[5]....
        /*0050*/ 	.word	0xffffffff


	//   ....[6]....
        /*0054*/ 	.word	0xffffffff


	//   ....[7]....
        /*0058*/ 	.word	0xffffffff


	//   ....[8]....
        /*005c*/ 	.word	0xffffffff


	//   ....[9]....
        /*0060*/ 	.word	0xffffffff


	//   ....[10]....
        /*0064*/ 	.word	0xffffffff


	//   ....[11]....
        /*0068*/ 	.word	0xffffffff


	//   ....[12]....
        /*006c*/ 	.word	0xffffffff


	//   ....[13]....
        /*0070*/ 	.word	0xffffffff


	//   ....[14]....
        /*0074*/ 	.word	0xffffffff


	//   ....[15]....
        /*0078*/ 	.word	0xffffffff


	//   ....[16]....
        /*007c*/ 	.word	0xffffffff


	//   ....[17]....
        /*0080*/ 	.word	0xffffffff


	//   ....[18]....
        /*0084*/ 	.word	0xffffffff


	//   ....[19]....
        /*0088*/ 	.word	0xffffffff


	//   ....[20]....
        /*008c*/ 	.word	0xffffffff


	//   ....[21]....
        /*0090*/ 	.word	0xffffffff


	//   ....[22]....
        /*0094*/ 	.word	0xffffffff


	//   ....[23]....
        /*0098*/ 	.word	0xffffffff


	//   ....[24]....
        /*009c*/ 	.word	0xffffffff


	//   ....[25]....
        /*00a0*/ 	.word	0xffffffff


	//   ....[26]....
        /*00a4*/ 	.word	0xffffffff


	//   ....[27]....
        /*00a8*/ 	.word	0xffffffff


	//----- nvinfo : EIATTR_COOP_GROUP_INSTR_OFFSETS
	.align		4
.L_1696:
        /*00ac*/ 	.byte	0x04, 0x28
        /*00ae*/ 	.short	(.L_1698 - .L_1697)


	//   ....[0]....
.L_1697:
        /*00b0*/ 	.word	0x00003300


	//   ....[1]....
        /*00b4*/ 	.word	0x00003330


	//   ....[2]....
        /*00b8*/ 	.word	0x00003350


	//   ....[3]....
        /*00bc*/ 	.word	0x00003370


	//   ....[4]....
        /*00c0*/ 	.word	0x00003390


	//   ....[5]....
        /*00c4*/ 	.word	0x000037c0


	//   ....[6]....
        /*00c8*/ 	.word	0x000037e0


	//   ....[7]....
        /*00cc*/ 	.word	0x00003800


	//   ....[8]....
        /*00d0*/ 	.word	0x00003820


	//   ....[9]....
        /*00d4*/ 	.word	0x00003840


	//   ....[10]....
        /*00d8*/ 	.word	0x00003970


	//   ....[11]....
        /*00dc*/ 	.word	0x000039a0


	//   ....[12]....
        /*00e0*/ 	.word	0x000039c0


	//   ....[13]....
        /*00e4*/ 	.word	0x000039d0


	//   ....[14]....
        /*00e8*/ 	.word	0x00003a90


	//   ....[15]....
        /*00ec*/ 	.word	0x00003b00


	//   ....[16]....
        /*00f0*/ 	.word	0x00003b70


	//   ....[17]....
        /*00f4*/ 	.word	0x00003bd0


	//   ....[18]....
        /*00f8*/ 	.word	0x00004780


	//   ....[19]....
        /*00fc*/ 	.word	0x000047f0


	//   ....[20]....
        /*0100*/ 	.word	0x00004850


	//   ....[21]....
        /*0104*/ 	.word	0x000048b0


	//   ....[22]....
        /*0108*/ 	.word	0x00004910


	//   ....[23]....
        /*010c*/ 	.word	0x00004d80


	//   ....[24]....
        /*0110*/ 	.word	0x00004de0


	//   ....[25]....
        /*0114*/ 	.word	0x00004e40


	//   ....[26]....
        /*0118*/ 	.word	0x00004ea0


	//   ....[27]....
        /*011c*/ 	.word	0x00004f00


	//----- nvinfo : EIATTR_EXIT_INSTR_OFFSETS
	.align		4
.L_1698:
        /*0120*/ 	.byte	0x04, 0x1c
        /*0122*/ 	.short	(.L_1700 - .L_1699)


	//   ....[0]....
.L_1699:
        /*0124*/ 	.word	0x00000580


	//   ....[1]....
        /*0128*/ 	.word	0x00004730


	//----- nvinfo : EIATTR_MAX_THREADS
	.align		4
.L_1700:
        /*012c*/ 	.byte	0x04, 0x05
        /*012e*/ 	.short	(.L_1702 - .L_1701)
.L_1701:
        /*0130*/ 	.word	0x00000080
        /*0134*/ 	.word	0x00000001
        /*0138*/ 	.word	0x00000001


	//----- nvinfo : EIATTR_CRS_STACK_SIZE
	.align		4
.L_1702:
        /*013c*/ 	.byte	0x04, 0x1e
        /*013e*/ 	.short	(.L_1704 - .L_1703)
.L_1703:
        /*0140*/ 	.word	0x00000000
.L_1704:


//--------------------- .nv.info._ZN10layer_norm31ln_parallel_residual_fwd_kernelINS_13Kernel_traitsI6__halfffffjLj4096ELj1ELj1ELj4ELj16ENS_18Kernel_traits_baseILj4096ES2_ffffjLj128EEEEELb0ELb1ELb0EEEvNS_9FwdParamsE --------------------------
	.section	.nv.info._ZN10layer_norm31ln_parallel_residual_fwd_kernelINS_13Kernel_traitsI6__halfffffjLj4096ELj1ELj1ELj4ELj16ENS_18Kernel_traits_baseILj4096ES2_ffffjLj128EEEEELb0ELb1ELb0EEEvNS_9FwdParamsE,"",@"SHT_CUDA_INFO"
	.sectionflags	@""
	.align	4


	//----- nvinfo : EIATTR_CUDA_API_VERSION
	.align		4
        /*0000*/ 	.byte	0x04, 0x37
        /*0002*/ 	.short	(.L_1706 - .L_1705)
.L_1705:
        /*0004*/ 	.word	0x00000082


	//----- nvinfo : EIATTR_SW2861232_WAR
	.align		4
.L_1706:
        /*0008*/ 	.byte	0x01, 0x35
	.zero		2


	//----- nvinfo : EIATTR_PARAM_CBANK
	.align		4
        /*000c*/ 	.byte	0x04, 0x0a
        /*000e*/ 	.short	(.L_1708 - .L_1707)
	.align		4
.L_1707:
        /*0010*/ 	.word	index@(.nv.constant0._ZN10layer_norm31ln_parallel_residual_fwd_kernelINS_13Kernel_traitsI6__halfffffjLj4096ELj1ELj1ELj4ELj16ENS_18Kernel_traits_baseILj4096ES2_ffffjLj128EEEEELb0ELb1ELb0EEEvNS_9FwdParamsE)
        /*0014*/ 	.short	0x0160
        /*0016*/ 	.short	0x00e8


	//----- nvinfo : EIATTR_CBANK_PARAM_SIZE
	.align		4
.L_1708:
        /*0018*/ 	.byte	0x03, 0x19
        /*001a*/ 	.short	0x00e8


	//----- nvinfo : EIATTR_KPARAM_INFO
	.align		4
        /*001c*/ 	.byte	0x04, 0x17
        /*001e*/ 	.short	(.L_1710 - .L_1709)
.L_1709:
        /*0020*/ 	.word	0x00000000
        /*0024*/ 	.short	0x0000
        /*0026*/ 	.short	0x0000
        /*0028*/ 	.byte	0x00, 0xf0, 0xa1, 0x03


	//----- nvinfo : EIATTR_MAXREG_COUNT
	.align		4
.L_1710:
        /*002c*/ 	.byte	0x03, 0x1b
        /*002e*/ 	.short	0x00ff


	//----- nvinfo : EIATTR_NUM_BARRIERS
	.align		4
        /*0030*/ 	.byte	0x02, 0x4c
        /*0032*/ 	.byte	0x01
	.zero		1


	//----- nvinfo : EIATTR_MERCURY_ISA_VERSION
	.align		4
        /*0034*/ 	.byte	0x03, 0x5f
        /*0036*/ 	.short	0x0000


	//----- nvinfo : EIATTR_COOP_GROUP_MASK_REGIDS
	.align		4
        /*0038*/ 	.byte	0x04, 0x29
        /*003a*/ 	.short	(.L_1712 - .L_1711)


	//   ....[0]....
.L_1711:
        /*003c*/ 	.word	0xffffffff


	//   ....[1]....
        /*0040*/ 	.word	0xffffffff


	//   ....[2]....
        /*0044*/ 	.word	0xffffffff


	//   ....[3]....
        /*0048*/ 	.word	0xffffffff


	//   ....[4]....
        /*004c*/ 	.word	0xffffffff


	//   ....[5]....
        /*0050*/ 	.word	0xffffffff


	//   ....[6]....
        /*0054*/ 	.word	0xffffffff


	//   ....[7]....
        /*0058*/ 	.word	0xffffffff


	//   ....[8]....
        /*005c*/ 	.word	0xffffffff


	//   ....[9]....
        /*0060*/ 	.word	0xffffffff


	//   ....[10]....
        /*0064*/ 	.word	0xffffffff


	//   ....[11]....
        /*0068*/ 	.word	0xffffffff


	//   ....[12]....
        /*006c*/ 	.word	0xffffffff


	//   ....[13]....
        /*0070*/ 	.word	0xffffffff


	//   ....[14]....
        /*0074*/ 	.word	0xffffffff


	//   ....[15]....
        /*0078*/ 	.word	0xffffffff


	//   ....[16]....
        /*007c*/ 	.word	0xffffffff


	//   ....[17]....
        /*0080*/ 	.word	0xffffffff


	//   ....[18]....
        /*0084*/ 	.word	0xffffffff


	//   ....[19]....
        /*0088*/ 	.word	0xffffffff


	//   ....[20]....
        /*008c*/ 	.word	0xffffffff


	//   ....[21]....
        /*0090*/ 	.word	0xffffffff


	//   ....[22]....
        /*0094*/ 	.word	0xffffffff


	//   ....[23]....
        /*0098*/ 	.word	0xffffffff


	//   ....[24]....
        /*009c*/ 	.word	0xffffffff


	//   ....[25]....
        /*00a0*/ 	.word	0xffffffff


	//   ....[26]....
        /*00a4*/ 	.word	0xffffffff


	//   ....[27]....
        /*00a8*/ 	.word	0xffffffff


	//----- nvinfo : EIATTR_COOP_GROUP_INSTR_OFFSETS
	.align		4
.L_1712:
        /*00ac*/ 	.byte	0x04, 0x28
        /*00ae*/ 	.short	(.L_1714 - .L_1713)


	//   ....[0]....
.L_1713:
        /*00b0*/ 	.word	0x00003570


	//   ....[1]....
        /*00b4*/ 	.word	0x000035a0


	//   ....[2]....
        /*00b8*/ 	.word	0x000035e0


	//   ....[3]....
        /*00bc*/ 	.word	0x00003600


	//   ....[4]....
        /*00c0*/ 	.word	0x00003620


	//   ....[5]....
        /*00c4*/ 	.word	0x00003a80


	//   ....[6]....
        /*00c8*/ 	.word	0x00003aa0


	//   ....[7]....
        /*00cc*/ 	.word	0x00003ac0


	//   ....[8]....
        /*00d0*/ 	.word	0x00003ae0


	//   ....[9]....
        /*00d4*/ 	.word	0x00003b00


	//   ....[10]....
        /*00d8*/ 	.word	0x00003c20


	//   ....[11]....
        /*00dc*/ 	.word	0x00003c70


	//   ....[12]....
        /*00e0*/ 	.word	0x00003cd0


	//   ....[13]....
        /*00e4*/ 	.word	0x00003d00


	//   ....[14]....
        /*00e8*/ 	.word	0x00003d70


	//   ....[15]....
        /*00ec*/ 	.word	0x00003df0


	//   ....[16]....
        /*00f0*/ 	.word	0x00003e20


	//   ....[17]....
        /*00f4*/ 	.word	0x00003e70


	//   ....[18]....
        /*00f8*/ 	.word	0x000049c0


	//   ....[19]....
        /*00fc*/ 	.word	0x00004a20


	//   ....[20]....
        /*0100*/ 	.word	0x00004a80


	//   ....[21]....
        /*0104*/ 	.word	0x00004ae0


	//   ....[22]....
        /*0108*/ 	.word	0x00004b40


	//   ....[23]....
        /*010c*/ 	.word	0x00005000


	//   ....[24]....
        /*0110*/ 	.word	0x00005060


	//   ....[25]....
        /*0114*/ 	.word	0x000050c0


	//   ....[26]....
        /*0118*/ 	.word	0x00005120


	//   ....[27]....
        /*011c*/ 	.word	0x00005180


	//----- nvinfo : EIATTR_EXIT_INSTR_OFFSETS
	.align		4
.L_1714:
        /*0120*/ 	.byte	0x04, 0x1c
        /*0122*/ 	.short	(.L_1716 - .L_1715)


	//   ....[0]....
.L_1715:
        /*0124*/ 	.word	0x00000860


	//   ....[1]....
        /*0128*/ 	.word	0x00004960


	//----- nvinfo : EIATTR_MAX_THREADS
	.align		4
.L_1716:
        /*012c*/ 	.byte	0x04, 0x05
        /*012e*/ 	.short	(.L_1718 - .L_1717)
.L_1717:
        /*0130*/ 	.word	0x00000080
        /*0134*/ 	.word	0x00000001
        /*0138*/ 	.word	0x00000001


	//----- nvinfo : EIATTR_CRS_STACK_SIZE
	.align		4
.L_1718:
        /*013c*/ 	.byte	0x04, 0x1e
        /*013e*/ 	.short	(.L_1720 - .L_1719)
.L_1719:
        /*0140*/ 	.word	0x00000000
.L_1720:


//--------------------- .nv.info._ZN10layer_norm31ln_parallel_residual_fwd_kernelINS_13Kernel_traitsI6__halfffffjLj4096ELj1ELj1ELj4ELj16ENS_18Kernel_traits_baseILj4096ES2_ffffjLj128EEEEELb0ELb1ELb1EEEvNS_9FwdParamsE --------------------------
	.section	.nv.info._ZN10layer_norm31ln_parallel_residual_fwd_kernelINS_13Kernel_traitsI6__halfffffjLj4096ELj1ELj1ELj4ELj16ENS_18Kernel_traits_baseILj4096ES2_ffffjLj128EEEEELb0ELb1ELb1EEEvNS_9FwdParamsE,"",@"SHT_CUDA_INFO"
	.sectionflags	@""
	.align	4


	//----- nvinfo : EIATTR_CUDA_API_VERSION
	.align		4
        /*0000*/ 	.byte	0x04, 0x37
        /*0002*/ 	.short	(.L_1722 - .L_1721)
.L_1721:
        /*0004*/ 	.word	0x00000082


	//----- nvinfo : EIATTR_SW2861232_WAR
	.align		4
.L_1722:
        /*0008*/ 	.byte	0x01, 0x35
	.zero		2


	//----- nvinfo : EIATTR_PARAM_CBANK
	.align		4
        /*000c*/ 	.byte	0x04, 0x0a
        /*000e*/ 	.short	(.L_1724 - .L_1723)
	.align		4
.L_1723:
        /*0010*/ 	.word	index@(.nv.constant0._ZN10layer_norm31ln_parallel_residual_fwd_kernelINS_13Kernel_traitsI6__halfffffjLj4096ELj1ELj1ELj4ELj16ENS_18Kernel_traits_baseILj4096ES2_ffffjLj128EEEEELb0ELb1ELb1EEEvNS_9FwdParamsE)
        /*0014*/ 	.short	0x0160
        /*0016*/ 	.short	0x00e8


	//----- nvinfo : EIATTR_CBANK_PARAM_SIZE
	.align		4
.L_1724:
        /*0018*/ 	.byte	0x03, 0x19
        /*001a*/ 	.short	0x00e8


	//----- nvinfo : EIATTR_KPARAM_INFO
	.align		4
        /*001c*/ 	.byte	0x04, 0x17
        /*001e*/ 	.short	(.L_1726 - .L_1725)
.L_1725:
        /*0020*/ 	.word	0x00000000
        /*0024*/ 	.short	0x0000
        /*0026*/ 	.short	0x0000
        /*0028*/ 	.byte	0x00, 0xf0, 0xa1, 0x03


	//----- nvinfo : EIATTR_MAXREG_COUNT
	.align		4
.L_1726:
        /*002c*/ 	.byte	0x03, 0x1b
        /*002e*/ 	.short	0x00ff


	//----- nvinfo : EIATTR_NUM_BARRIERS
	.align		4
        /*0030*/ 	.byte	0x02, 0x4c
        /*0032*/ 	.byte	0x01
	.zero		1


	//----- nvinfo : EIATTR_MERCURY_ISA_VERSION
	.align		4
        /*0034*/ 	.byte	0x03, 0x5f
        /*0036*/ 	.short	0x0000


	//----- nvinfo : EIATTR_COOP_GROUP_MASK_REGIDS
	.align		4
        /*0038*/ 	.byte	0x04, 0x29
        /*003a*/ 	.short	(.L_1728 - .L_1727)


	//   ....[0]....
.L_1727:
        /*003c*/ 	.word	0xffffffff


	//   ....[1]....
        /*0040*/ 	.word	0xffffffff


	//   ....[2]....
        /*0044*/ 	.word	0xffffffff


	//   ....[3]....
        /*0048*/ 	.word	0xffffffff


	//   ....[4]....
        /*004c*/ 	.word	0xffffffff


	//   ....[5]....
        /*0050*/ 	.word	0xffffffff


	//   ....[6]....
        /*0054*/ 	.word	0xffffffff


	//   ....[7]....
        /*0058*/ 	.word	0xffffffff


	//   ....[8]....
        /*005c*/ 	.word	0xffffffff


	//   ....[9]....
        /*0060*/ 	.word	0xffffffff


	//   ....[10]....
        /*0064*/ 	.word	0xffffffff


	//   ....[11]....
        /*0068*/ 	.word	0xffffffff


	//   ....[12]....
        /*006c*/ 	.word	0xffffffff


	//   ....[13]....
        /*0070*/ 	.word	0xffffffff


	//   ....[14]....
        /*0074*/ 	.word	0xffffffff


	//   ....[15]....
        /*0078*/ 	.word	0xffffffff


	//   ....[16]....
        /*007c*/ 	.word	0xffffffff


	//   ....[17]....
        /*0080*/ 	.word	0xffffffff


	//   ....[18]....
        /*0084*/ 	.word	0xffffffff


	//   ....[19]....
        /*0088*/ 	.word	0xffffffff


	//   ....[20]....
        /*008c*/ 	.word	0xffffffff


	//   ....[21]....
        /*0090*/ 	.word	0xffffffff


	//   ....[22]....
        /*0094*/ 	.word	0xffffffff


	//   ....[23]....
        /*0098*/ 	.word	0xffffffff


	//   ....[24]....
        /*009c*/ 	.word	0xffffffff


	//   ....[25]....
        /*00a0*/ 	.word	0xffffffff


	//   ....[26]....
        /*00a4*/ 	.word	0xffffffff


	//   ....[27]....
        /*00a8*/ 	.word	0xffffffff


	//----- nvinfo : EIATTR_COOP_GROUP_INSTR_OFFSETS
	.align		4
.L_1728:
        /*00ac*/ 	.byte	0x04, 0x28
        /*00ae*/ 	.short	(.L_1730 - .L_1729)


	//   ....[0]....
.L_1729:
        /*00b0*/ 	.word	0x00002690


	//   ....[1]....
        /*00b4*/ 	.word	0x000026c0


	//   ....[2]....
        /*00b8*/ 	.word	0x000026e0


	//   ....[3]....
        /*00bc*/ 	.word	0x00002700


	//   ....[4]....
        /*00c0*/ 	.word	0x00002720


	//   ....[5]....
        /*00c4*/ 	.word	0x00002b50


	//   ....[6]....
        /*00c8*/ 	.word	0x00002b70


	//   ....[7]....
        /*00cc*/ 	.word	0x00002b90


	//   ....[8]....
        /*00d0*/ 	.word	0x00002bb0


	//   ....[9]....
        /*00d4*/ 	.word	0x00002bd0


	//   ....[10]....
        /*00d8*/ 	.word	0x00002cd0


	//   ....[11]....
        /*00dc*/ 	.word	0x00002d20


	//   ....[12]....
        /*00e0*/ 	.word	0x00002d40


	//   ....[13]....
        /*00e4*/ 	.word	0x00002d60


	//   ....[14]....
        /*00e8*/ 	.word	0x00002e00


	//   ....[15]....
        /*00ec*/ 	.word	0x00002e50


	//   ....[16]....
        /*00f0*/ 	.word	0x00002ec0


	//   ....[17]....
        /*00f4*/ 	.word	0x00002f20


	//   ....[18]....
        /*00f8*/ 	.word	0x000037b0


	//   ....[19]....
        /*00fc*/ 	.word	0x00003820


	//   ....[20]....
        /*0100*/ 	.word	0x00003880


	//   ....[21]....
        /*0104*/ 	.word	0x000038e0


	//   ....[22]....
        /*0108*/ 	.word	0x00003940


	//   ....[23]....
        /*010c*/ 	.word	0x00003db0


	//   ....[24]....
        /*0110*/ 	.word	0x00003e10


	//   ....[25]....
        /*0114*/ 	.word	0x00003e70


	//   ....[26]....
        /*0118*/ 	.word	0x00003ed0


	//   ....[27]....
        /*011c*/ 	.word	0x00003f30


	//----- nvinfo : EIATTR_EXIT_INSTR_OFFSETS
	.align		4
.L_1730:
        /*0120*/ 	.byte	0x04, 0x1c
        /*0122*/ 	.short	(.L_1732 - .L_1731)


	//   ....[0]....
.L_1731:
        /*0124*/ 	.word	0x00000160


	//   ....[1]....
        /*0128*/ 	.word	0x00003760


	//----- nvinfo : EIATTR_MAX_THREADS
	.align		4
.L_1732:
        /*012c*/ 	.byte	0x04, 0x05
        /*012e*/ 	.short	(.L_1734 - .L_1733)
.L_1733:
        /*0130*/ 	.word	0x00000080
        /*0134*/ 	.word	0x00000001
        /*0138*/ 	.word	0x00000001


	//----- nvinfo : EIATTR_CRS_STACK_SIZE
	.align		4
.L_1734:
        /*013c*/ 	.byte	0x04, 0x1e
        /*013e*/ 	.short	(.L_1736 - .L_1735)
.L_1735:
        /*0140*/ 	.word	0x00000000
.L_1736:


//--------------------- .nv.info._ZN10layer_norm31ln_parallel_residual_fwd_kernelINS_13Kernel_traitsI6__halfffffjLj4096ELj1ELj1ELj4ELj16ENS_18Kernel_traits_baseILj4096ES2_ffffjLj128EEEEELb1ELb0ELb0EEEvNS_9FwdParamsE --------------------------
	.section	.nv.info._ZN10layer_norm31ln_parallel_residual_fwd_kernelINS_13Kernel_traitsI6__halfffffjLj4096ELj1ELj1ELj4ELj16ENS_18Kernel_traits_baseILj4096ES2_ffffjLj128EEEEELb1ELb0ELb0EEEvNS_9FwdParamsE,"",@"SHT_CUDA_INFO"
	.sectionflags	@""
	.align	4


	//----- nvinfo : EIATTR_CUDA_API_VERSION
	.align		4
        /*0000*/ 	.byte	0x04, 0x37
        /*0002*/ 	.short	(.L_1738 - .L_1737)
.L_1737:
        /*0004*/ 	.word	0x00000082


	//----- nvinfo : EIATTR_SW2861232_WAR
	.align		4
.L_1738:
        /*0008*/ 	.byte	0x01, 0x35
	.zero		2


	//----- nvinfo : EIATTR_PARAM_CBANK
	.align		4
        /*000c*/ 	.byte	0x04, 0x0a
        /*000e*/ 	.short	(.L_1740 - .L_1739)
	.align		4
.L_1739:
        /*0010*/ 	.word	index@(.nv.constant0._ZN10layer_norm31ln_parallel_residual_fwd_kernelINS_13Kernel_traitsI6__halfffffjLj4096ELj1ELj1ELj4ELj16ENS_18Kernel_traits_baseILj4096ES2_ffffjLj128EEEEELb1ELb0ELb0EEEvNS_9FwdParamsE)
        /*0014*/ 	.short	0x0160
        /*0016*/ 	.short	0x00e8


	//----- nvinfo : EIATTR_CBANK_PARAM_SIZE
	.align		4
.L_1740:
        /*0018*/ 	.byte	0x03, 0x19
        /*001a*/ 	.short	0x00e8


	//----- nvinfo : EIATTR_KPARAM_INFO
	.align		4
        /*001c*/ 	.byte	0x04, 0x17
        /*001e*/ 	.short	(.L_1742 - .L_1741)
.L_1741:
        /*0020*/ 	.word	0x00000000
        /*0024*/ 	.short	0x0000
        /*0026*/ 	.short	0x0000
        /*0028*/ 	.byte	0x00, 0xf0, 0xa1, 0x03


	//----- nvinfo : EIATTR_MAXREG_COUNT
	.align		4
.L_1742:
        /*002c*/ 	.byte	0x03, 0x1b
        /*002e*/ 	.short	0x00ff


	//----- nvinfo : EIATTR_NUM_BARRIERS
	.align		4
        /*0030*/ 	.byte	0x02, 0x4c
        /*0032*/ 	.byte	0x01
	.zero		1


	//----- nvinfo : EIATTR_MERCURY_ISA_VERSION
	.align		4
        /*0034*/ 	.byte	0x03, 0x5f
        /*0036*/ 	.short	0x0000


	//----- nvinfo : EIATTR_COOP_GROUP_MASK_REGIDS
	.align		4
        /*0038*/ 	.byte	0x04, 0x29
        /*003a*/ 	.short	(.L_1744 - .L_1743)


	//   ....[0]....
.L_1743:
        /*003c*/ 	.word	0xffffffff


	//   ....[1]....
        /*0040*/ 	.word	0xffffffff


	//   ....[2]....
        /*0044*/ 	.word	0xffffffff


	//   ....[3]....
        /*0048*/ 	.word	0xffffffff


	//   ....[4]....
        /*004c*/ 	.word	0xffffffff


	//   ....[5]....
        /*0050*/ 	.word	0xffffffff


	//   ....[6]....
        /*0054*/ 	.word	0xffffffff


	//   ....[7]....
        /*0058*/ 	.word	0xffffffff


	//   ....[8]....
        /*005c*/ 	.word	0xffffffff


	//   ....[9]....
        /*0060*/ 	.word	0xffffffff


	//   ....[10]....
        /*0064*/ 	.word	0xffffffff


	//   ....[11]....
        /*0068*/ 	.word	0xffffffff


	//   ....[12]....
        /*006c*/ 	.word	0xffffffff


	//   ....[13]....
        /*0070*/ 	.word	0xffffffff


	//   ....[14]....
        /*0074*/ 	.word	0xffffffff


	//   ....[15]....
        /*0078*/ 	.word	0xffffffff


	//   ....[16]....
        /*007c*/ 	.word	0xffffffff


	//   ....[17]....
        /*0080*/ 	.word	0xffffffff


	//   ....[18]....
        /*0084*/ 	.word	0xffffffff


	//   ....[19]....
        /*0088*/ 	.word	0xffffffff


	//   ....[20]....
        /*008c*/ 	.word	0xffffffff


	//   ....[21]....
        /*0090*/ 	.word	0xffffffff


	//   ....[22]....
        /*0094*/ 	.word	0xffffffff


	//   ....[23]....
        /*0098*/ 	.word	0xffffffff


	//   ....[24]....
        /*009c*/ 	.word	0xffffffff


	//   ....[25]....
        /*00a0*/ 	.word	0xffffffff


	//   ....[26]....
        /*00a4*/ 	.word	0xffffffff


	//   ....[27]....
        /*00a8*/ 	.word	0xffffffff


	//----- nvinfo : EIATTR_COOP_GROUP_INSTR_OFFSETS
	.align		4
.L_1744:
        /*00ac*/ 	.byte	0x04, 0x28
        /*00ae*/ 	.short	(.L_1746 - .L_1745)


	//   ....[0]....
.L_1745:
        /*00b0*/ 	.word	0x000194b0


	//   ....[1]....
        /*00b4*/ 	.word	0x000194e0


	//   ....[2]....
        /*00b8*/ 	.word	0x00019520


	//   ....[3]....
        /*00bc*/ 	.word	0x00019540


	//   ....[4]....
        /*00c0*/ 	.word	0x00019560


	//   ....[5]....
        /*00c4*/ 	.word	0x000199b0


	//   ....[6]....
        /*00c8*/ 	.word	0x000199d0


	//   ....[7]....
        /*00cc*/ 	.word	0x000199f0


	//   ....[8]....
        /*00d0*/ 	.word	0x00019a10


	//   ....[9]....
        /*00d4*/ 	.word	0x00019a30


	//   ....[10]....
        /*00d8*/ 	.word	0x00019b60


	//   ....[11]....
        /*00dc*/ 	.word	0x00019bb0


	//   ....[12]....
        /*00e0*/ 	.word	0x00019be0


	//   ....[13]....
        /*00e4*/ 	.word	0x00019bf0


	//   ....[14]....
        /*00e8*/ 	.word	0x00019c70


	//   ....[15]....
        /*00ec*/ 	.word	0x00019cd0


	//   ....[16]....
        /*00f0*/ 	.word	0x00019d90


	//   ....[17]....
        /*00f4*/ 	.word	0x00019da0


	//   ....[18]....
        /*00f8*/ 	.word	0x0001ac60


	//   ....[19]....
        /*00fc*/ 	.word	0x0001acd0


	//   ....[20]....
        /*0100*/ 	.word	0x0001ad30


	//   ....[21]....
        /*0104*/ 	.word	0x0001ad90


	//   ....[22]....
        /*0108*/ 	.word	0x0001adf0


	//   ....[23]....
        /*010c*/ 	.word	0x0001b2a0


	//   ....[24]....
        /*0110*/ 	.word	0x0001b300


	//   ....[25]....
        /*0114*/ 	.word	0x0001b360


	//   ....[26]....
        /*0118*/ 	.word	0x0001b3c0


	//   ....[27]....
        /*011c*/ 	.word	0x0001b430


	//----- nvinfo : EIATTR_EXIT_INSTR_OFFSETS
	.align		4
.L_1746:
        /*0120*/ 	.byte	0x04, 0x1c
        /*0122*/ 	.short	(.L_1748 - .L_1747)


	//   ....[0]....
.L_1747:
        /*0124*/ 	.word	0x00001250


	//   ....[1]....
        /*0128*/ 	.word	0x0001ac10


	//----- nvinfo : EIATTR_MAX_THREADS
	.align		4
.L_1748:
        /*012c*/ 	.byte	0x04, 0x05
        /*012e*/ 	.short	(.L_1750 - .L_1749)
.L_1749:
        /*0130*/ 	.word	0x00000080
        /*0134*/ 	.word	0x00000001
        /*0138*/ 	.word	0x00000001


	//----- nvinfo : EIATTR_CRS_STACK_SIZE
	.align		4
.L_1750:
        /*013c*/ 	.byte	0x04, 0x1e
        /*013e*/ 	.short	(.L_1752 - .L_1751)
.L_1751:
        /*0140*/ 	.word	0x00000000
.L_1752:


//--------------------- .nv.info._ZN10layer_norm31ln_parallel_residual_fwd_kernelINS_13Kernel_traitsI6__halfffffjLj4096ELj1ELj1ELj4ELj16ENS_18Kernel_traits_baseILj4096ES2_ffffjLj128EEEEELb1ELb0ELb1EEEvNS_9FwdParamsE --------------------------
	.section	.nv.info._ZN10layer_norm31ln_parallel_residual_fwd_kernelINS_13Kernel_traitsI6__halfffffjLj4096ELj1ELj1ELj4ELj16ENS_18Kernel_traits_baseILj4096ES2_ffffjLj128EEEEELb1ELb0ELb1EEEvNS_9FwdParamsE,"",@"SHT_CUDA_INFO"
	.sectionflags	@""
	.align	4


	//----- nvinfo : EIATTR_CUDA_API_VERSION
	.align		4
        /*0000*/ 	.byte	0x04, 0x37
        /*0002*/ 	.short	(.L_1754 - .L_1753)
.L_1753:
        /*0004*/ 	.word	0x00000082


	//----- nvinfo : EIATTR_SW2861232_WAR
	.align		4
.L_1754:
        /*0008*/ 	.byte	0x01, 0x35
	.zero		2


	//----- nvinfo : EIATTR_PARAM_CBANK
	.align		4
        /*000c*/ 	.byte	0x04, 0x0a
        /*000e*/ 	.short	(.L_1756 - .L_1755)
	.align		4
.L_1755:
        /*0010*/ 	.word	index@(.nv.constant0._ZN10layer_norm31ln_parallel_residual_fwd_kernelINS_13Kernel_traitsI6__halfffffjLj4096ELj1ELj1ELj4ELj16ENS_18Kernel_traits_baseILj4096ES2_ffffjLj128EEEEELb1ELb0ELb1EEEvNS_9FwdParamsE)
        /*0014*/ 	.short	0x0160
        /*0016*/ 	.short	0x00e8


	//----- nvinfo : EIATTR_CBANK_PARAM_SIZE
	.align		4
.L_1756:
        /*0018*/ 	.byte	0x03, 0x19
        /*001a*/ 	.short	0x00e8


	//----- nvinfo : EIATTR_KPARAM_INFO
	.align		4
        /*001c*/ 	.byte	0x04, 0x17
        /*001e*/ 	.short	(.L_1758 - .L_1757)
.L_1757:
        /*0020*/ 	.word	0x00000000
        /*0024*/ 	.short	0x0000
        /*0026*/ 	.short	0x0000
        /*0028*/ 	.byte	0x00, 0xf0, 0xa1, 0x03


	//----- nvinfo : EIATTR_MAXREG_COUNT
	.align		4
.L_1758:
        /*002c*/ 	.byte	0x03, 0x1b
        /*002e*/ 	.short	0x00ff


	//----- nvinfo : EIATTR_NUM_BARRIERS
	.align		4
        /*0030*/ 	.byte	0x02, 0x4c
        /*0032*/ 	.byte	0x01
	.zero		1


	//----- nvinfo : EIATTR_MERCURY_ISA_VERSION
	.align		4
        /*0034*/ 	.byte	0x03, 0x5f
        /*0036*/ 	.short	0x0000


	//----- nvinfo : EIATTR_COOP_GROUP_MASK_REGIDS
	.align		4
        /*0038*/ 	.byte	0x04, 0x29
        /*003a*/ 	.short	(.L_1760 - .L_1759)


	//   ....[0]....
.L_1759:
        /*003c*/ 	.word	0xffffffff


	//   ....[1]....
        /*0040*/ 	.word	0xffffffff


	//   ....[2]....
        /*0044*/ 	.word	0xffffffff


	//   ....[3]....
        /*0048*/ 	.word	0xffffffff


	//   ....[4]....
        /*004c*/ 	.word	0xffffffff


	//   ....[5]....
        /*0050*/ 	.word	0xffffffff


	//   ....[6]....
        /*0054*/ 	.word	0xffffffff


	//   ....[7]....
        /*0058*/ 	.word	0xffffffff


	//   ....[8]....
        /*005c*/ 	.word	0xffffffff


	//   ....[9]....
        /*0060*/ 	.word	0xffffffff


	//   ....[10]....
        /*0064*/ 	.word	0xffffffff


	//   ....[11]....
        /*0068*/ 	.word	0xffffffff


	//   ....[12]....
        /*006c*/ 	.word	0xffffffff


	//   ....[13]....
        /*0070*/ 	.word	0xffffffff


	//   ....[14]....
        /*0074*/ 	.word	0xffffffff


	//   ....[15]....
        /*0078*/ 	.word	0xffffffff


	//   ....[16]....
        /*007c*/ 	.word	0xffffffff


	//   ....[17]....
        /*0080*/ 	.word	0xffffffff


	//   ....[18]....
        /*0084*/ 	.word	0xffffffff


	//   ....[19]....
        /*0088*/ 	.word	0xffffffff


	//   ....[20]....
        /*008c*/ 	.word	0xffffffff


	//   ....[21]....
        /*0090*/ 	.word	0xffffffff


	//   ....[22]....
        /*0094*/ 	.word	0xffffffff


	//   ....[23]....
        /*0098*/ 	.word	0xffffffff


	//   ....[24]....
        /*009c*/ 	.word	0xffffffff


	//   ....[25]....
        /*00a0*/ 	.word	0xffffffff


	//   ....[26]....
        /*00a4*/ 	.word	0xffffffff


	//   ....[27]....
        /*00a8*/ 	.word	0xffffffff


	//----- nvinfo : EIATTR_COOP_GROUP_INSTR_OFFSETS
	.align		4
.L_1760:
        /*00ac*/ 	.byte	0x04, 0x28
        /*00ae*/ 	.short	(.L_1762 - .L_1761)


	//   ....[0]....
.L_1761:
        /*00b0*/ 	.word	0x00018100


	//   ....[1]....
        /*00b4*/ 	.word	0x00018130


	//   ....[2]....
        /*00b8*/ 	.word	0x00018150


	//   ....[3]....
        /*00bc*/ 	.word	0x00018170


	//   ....[4]....
        /*00c0*/ 	.word	0x00018190


	//   ....[5]....
        /*00c4*/ 	.word	0x000185c0


	//   ....[6]....
        /*00c8*/ 	.word	0x000185e0


	//   ....[7]....
        /*00cc*/ 	.word	0x00018600


	//   ....[8]....
        /*00d0*/ 	.word	0x00018620


	//   ....[9]....
        /*00d4*/ 	.word	0x00018640


	//   ....[10]....
        /*00d8*/ 	.word	0x00018770


	//   ....[11]....
        /*00dc*/ 	.word	0x000187a0


	//   ....[12]....
        /*00e0*/ 	.word	0x000187c0


	//   ....[13]....
        /*00e4*/ 	.word	0x000187d0


	//   ....[14]....
        /*00e8*/ 	.word	0x00018870


	//   ....[15]....
        /*00ec*/ 	.word	0x000188f0


	//   ....[16]....
        /*00f0*/ 	.word	0x00018970


	//   ....[17]....
        /*00f4*/ 	.word	0x00018a00


	//   ....[18]....
        /*00f8*/ 	.word	0x000195d0


	//   ....[19]....
        /*00fc*/ 	.word	0x00019640


	//   ....[20]....
        /*0100*/ 	.word	0x000196a0


	//   ....[21]....
        /*0104*/ 	.word	0x00019700


	//   ....[22]....
        /*0108*/ 	.word	0x00019760


	//   ....[23]....
        /*010c*/ 	.word	0x00019bd0


	//   ....[24]....
        /*0110*/ 	.word	0x00019c30


	//   ....[25]....
        /*0114*/ 	.word	0x00019c90


	//   ....[26]....
        /*0118*/ 	.word	0x00019cf0


	//   ....[27]....
        /*011c*/ 	.word	0x00019d50


	//----- nvinfo : EIATTR_EXIT_INSTR_OFFSETS
	.align		4
.L_1762:
        /*0120*/ 	.byte	0x04, 0x1c
        /*0122*/ 	.short	(.L_1764 - .L_1763)


	//   ....[0]....
.L_1763:
        /*0124*/ 	.word	0x00000590


	//   ....[1]....
        /*0128*/ 	.word	0x00019580


	//----- nvinfo : EIATTR_MAX_THREADS
	.align		4
.L_1764:
        /*012c*/ 	.byte	0x04, 0x05
        /*012e*/ 	.short	(.L_1766 - .L_1765)
.L_1765:
        /*0130*/ 	.word	0x00000080
        /*0134*/ 	.word	0x00000001
        /*0138*/ 	.word	0x00000001


	//----- nvinfo : EIATTR_CRS_STACK_SIZE
	.align		4
.L_1766:
        /*013c*/ 	.byte	0x04, 0x1e
        /*013e*/ 	.short	(.L_1768 - .L_1767)
.L_1767:
        /*0140*/ 	.word	0x00000000
.L_1768:


//--------------------- .nv.info._ZN10layer_norm31ln_parallel_residual_fwd_kernelINS_13Kernel_traitsI6__halfffffjLj4096ELj1ELj1ELj4ELj16ENS_18Kernel_traits_baseILj4096ES2_ffffjLj128EEEEELb1ELb1ELb0EEEvNS_9FwdParamsE --------------------------
	.section	.nv.info._ZN10layer_norm31ln_parallel_residual_fwd_kernelINS_13Kernel_traitsI6__halfffffjLj4096ELj1ELj1ELj4ELj16ENS_18Kernel_traits_baseILj4096ES2_ffffjLj128EEEEELb1ELb1ELb0EEEvNS_9FwdParamsE,"",@"SHT_CUDA_INFO"
	.sectionflags	@""
	.align	4


	//----- nvinfo : EIATTR_CUDA_API_VERSION
	.align		4
        /*0000*/ 	.byte	0x04, 0x37
        /*0002*/ 	.short	(.L_1770 - .L_1769)
.L_1769:
        /*0004*/ 	.word	0x00000082


	//----- nvinfo : EIATTR_SW2861232_WAR
	.align		4
.L_1770:
        /*0008*/ 	.byte	0x01, 0x35
	.zero		2


	//----- nvinfo : EIATTR_PARAM_CBANK
	.align		4
        /*000c*/ 	.byte	0x04, 0x0a
        /*000e*/ 	.short	(.L_1772 - .L_1771)
	.align		4
.L_1771:
        /*0010*/ 	.word	index@(.nv.constant0._ZN10layer_norm31ln_parallel_residual_fwd_kernelINS_13Kernel_traitsI6__halfffffjLj4096ELj1ELj1ELj4ELj16ENS_18Kernel_traits_baseILj4096ES2_ffffjLj128EEEEELb1ELb1ELb0EEEvNS_9FwdParamsE)
        /*0014*/ 	.short	0x0160
        /*0016*/ 	.short	0x00e8


	//----- nvinfo : EIATTR_CBANK_PARAM_SIZE
	.align		4
.L_1772:
        /*0018*/ 	.byte	0x03, 0x19
        /*001a*/ 	.short	0x00e8


	//----- nvinfo : EIATTR_KPARAM_INFO
	.align		4
        /*001c*/ 	.byte	0x04, 0x17
        /*001e*/ 	.short	(.L_1774 - .L_1773)
.L_1773:
        /*0020*/ 	.word	0x00000000
        /*0024*/ 	.short	0x0000
        /*0026*/ 	.short	0x0000
        /*0028*/ 	.byte	0x00, 0xf0, 0xa1, 0x03


	//----- nvinfo : EIATTR_MAXREG_COUNT
	.align		4
.L_1774:
        /*002c*/ 	.byte	0x03, 0x1b
        /*002e*/ 	.short	0x00ff


	//----- nvinfo : EIATTR_NUM_BARRIERS
	.align		4
        /*0030*/ 	.byte	0x02, 0x4c
        /*0032*/ 	.byte	0x01
	.zero		1


	//----- nvinfo : EIATTR_MERCURY_ISA_VERSION
	.align		4
        /*0034*/ 	.byte	0x03, 0x5f
        /*0036*/ 	.short	0x0000


	//----- nvinfo : EIATTR_COOP_GROUP_MASK_REGIDS
	.align		4
        /*0038*/ 	.byte	0x04, 0x29
        /*003a*/ 	.short	(.L_1776 - .L_1775)


	//   ....[0]....
.L_1775:
        /*003c*/ 	.word	0xffffffff


	//   ....[1]....
        /*0040*/ 	.word	0xffffffff


	//   ....[2]....
        /*0044*/ 	.word	0xffffffff


	//   ....[3]....
        /*0048*/ 	.word	0xffffffff


	//   ....[4]....
        /*004c*/ 	.word	0xffffffff


	//   ....[5]....
        /*0050*/ 	.word	0xffffffff


	//   ....[6]....
        /*0054*/ 	.word	0xffffffff


	//   ....[7]....
        /*0058*/ 	.word	0xffffffff


	//   ....[8]....
        /*005c*/ 	.word	0xffffffff


	//   ....[9]....
        /*0060*/ 	.word	0xffffffff


	//   ....[10]....
        /*0064*/ 	.word	0xffffffff


	//   ....[11]....
        /*0068*/ 	.word	0xffffffff


	//   ....[12]....
        /*006c*/ 	.word	0xffffffff


	//   ....[13]....
        /*0070*/ 	.word	0xffffffff


	//   ....[14]....
        /*0074*/ 	.word	0xffffffff


	//   ....[15]....
        /*0078*/ 	.word	0xffffffff


	//   ....[16]....
        /*007c*/ 	.word	0xffffffff


	//   ....[17]....
        /*0080*/ 	.word	0xffffffff


	//   ....[18]....
        /*0084*/ 	.word	0xffffffff


	//   ....[19]....
        /*0088*/ 	.word	0xffffffff


	//   ....[20]....
        /*008c*/ 	.word	0xffffffff


	//   ....[21]....
        /*0090*/ 	.word	0xffffffff


	//   ....[22]....
        /*0094*/ 	.word	0xffffffff


	//   ....[23]....
        /*0098*/ 	.word	0xffffffff


	//   ....[24]....
        /*009c*/ 	.word	0xffffffff


	//   ....[25]....
        /*00a0*/ 	.word	0xffffffff


	//   ....[26]....
        /*00a4*/ 	.word	0xffffffff


	//   ....[27]....
        /*00a8*/ 	.word	0xffffffff


	//----- nvinfo : EIATTR_COOP_GROUP_INSTR_OFFSETS
	.align		4
.L_1776:
        /*00ac*/ 	.byte	0x04, 0x28
        /*00ae*/ 	.short	(.L_1778 - .L_1777)


	//   ....[0]....
.L_1777:
        /*00b0*/ 	.word	0x00018760


	//   ....[1]....
        /*00b4*/ 	.word	0x00018790


	//   ....[2]....
        /*00b8*/ 	.word	0x000187d0


	//   ....[3]....
        /*00bc*/ 	.word	0x000187f0


	//   ....[4]....
        /*00c0*/ 	.word	0x00018810


	//   ....[5]....
        /*00c4*/ 	.word	0x00018c60


	//   ....[6]....
        /*00c8*/ 	.word	0x00018c80


	//   ....[7]....
        /*00cc*/ 	.word	0x00018ca0


	//   ....[8]....
        /*00d0*/ 	.word	0x00018cc0


	//   ....[9]....
        /*00d4*/ 	.word	0x00018ce0


	//   ....[10]....
        /*00d8*/ 	.word	0x00018e00


	//   ....[11]....
        /*00dc*/ 	.word	0x00018e50


	//   ....[12]....
        /*00e0*/ 	.word	0x00018e80


	//   ....[13]....
        /*00e4*/ 	.word	0x00018ef0


	//   ....[14]....
        /*00e8*/ 	.word	0x00018f40


	//   ....[15]....
        /*00ec*/ 	.word	0x00018fe0


	//   ....[16]....
        /*00f0*/ 	.word	0x00019010


	//   ....[17]....
        /*00f4*/ 	.word	0x00019080


	//   ....[18]....
        /*00f8*/ 	.word	0x00019ba0


	//   ....[19]....
        /*00fc*/ 	.word	0x00019c10


	//   ....[20]....
        /*0100*/ 	.word	0x00019c70


	//   ....[21]....
        /*0104*/ 	.word	0x00019cd0


	//   ....[22]....
        /*0108*/ 	.word	0x00019d30


	//   ....[23]....
        /*010c*/ 	.word	0x0001a1e0


	//   ....[24]....
        /*0110*/ 	.word	0x0001a240


	//   ....[25]....
        /*0114*/ 	.word	0x0001a2a0


	//   ....[26]....
        /*0118*/ 	.word	0x0001a300


	//   ....[27]....
        /*011c*/ 	.word	0x0001a370


	//----- nvinfo : EIATTR_EXIT_INSTR_OFFSETS
	.align		4
.L_1778:
        /*0120*/ 	.byte	0x04, 0x1c
        /*0122*/ 	.short	(.L_1780 - .L_1779)


	//   ....[0]....
.L_1779:
        /*0124*/ 	.word	0x00000cb0


	//   ....[1]....
        /*0128*/ 	.word	0x00019b50


	//----- nvinfo : EIATTR_MAX_THREADS
	.align		4
.L_1780:
        /*012c*/ 	.byte	0x04, 0x05
        /*012e*/ 	.short	(.L_1782 - .L_1781)
.L_1781:
        /*0130*/ 	.word	0x00000080
        /*0134*/ 	.word	0x00000001
        /*0138*/ 	.word	0x00000001


	//----- nvinfo : EIATTR_CRS_STACK_SIZE
	.align		4
.L_1782:
        /*013c*/ 	.byte	0x04, 0x1e
        /*013e*/ 	.short	(.L_1784 - .L_1783)
.L_1783:
        /*0140*/ 	.word	0x00000000
.L_1784:


//--------------------- .nv.info._ZN10layer_norm31ln_parallel_residual_fwd_kernelINS_13Kernel_traitsI6__halfffffjLj4096ELj1ELj1ELj4ELj16ENS_18Kernel_traits_baseILj4096ES2_ffffjLj128EEEEELb1ELb1ELb1EEEvNS_9FwdParamsE --------------------------
	.section	.nv.info._ZN10layer_norm31ln_parallel_residual_fwd_kernelINS_13Kernel_traitsI6__halfffffjLj4096ELj1ELj1ELj4ELj16ENS_18Kernel_traits_baseILj4096ES2_ffffjLj128EEEEELb1ELb1ELb1EEEvNS_9FwdParamsE,"",@"SHT_CUDA_INFO"
	.sectionflags	@""
	.align	4


	//----- nvinfo : EIATTR_CUDA_API_VERSION
	.align		4
        /*0000*/ 	.byte	0x04, 0x37
        /*0002*/ 	.short	(.L_1786 - .L_1785)
.L_1785:
        /*0004*/ 	.word	0x00000082


	//----- nvinfo : EIATTR_SW2861232_WAR
	.align		4
.L_1786:
        /*0008*/ 	.byte	0x01, 0x35
	.zero		2


	//----- nvinfo : EIATTR_PARAM_CBANK
	.align		4
        /*000c*/ 	.byte	0x04, 0x0a
        /*000e*/ 	.short	(.L_1788 - .L_1787)
	.align		4
.L_1787:
        /*0010*/ 	.word	index@(.nv.constant0._ZN10layer_norm31ln_parallel_residual_fwd_kernelINS_13Kernel_traitsI6__halfffffjLj4096ELj1ELj1ELj4ELj16ENS_18Kernel_traits_baseILj4096ES2_ffffjLj128EEEEELb1ELb1ELb1EEEvNS_9FwdParamsE)
        /*0014*/ 	.short	0x0160
        /*0016*/ 	.short	0x00e8


	//----- nvinfo : EIATTR_CBANK_PARAM_SIZE
	.align		4
.L_1788:
        /*0018*/ 	.byte	0x03, 0x19
        /*001a*/ 	.short	0x00e8


	//----- nvinfo : EIATTR_KPARAM_INFO
	.align		4
        /*001c*/ 	.byte	0x04, 0x17
        /*001e*/ 	.short	(.L_1790 - .L_1789)
.L_1789:
        /*0020*/ 	.word	0x00000000
        /*0024*/ 	.short	0x0000
        /*0026*/ 	.short	0x0000
        /*0028*/ 	.byte	0x00, 0xf0, 0xa1, 0x03


	//----- nvinfo : EIATTR_MAXREG_COUNT
	.align		4
.L_1790:
        /*002c*/ 	.byte	0x03, 0x1b
        /*002e*/ 	.short	0x00ff


	//----- nvinfo : EIATTR_NUM_BARRIERS
	.align		4
        /*0030*/ 	.byte	0x02, 0x4c
        /*0032*/ 	.byte	0x01
	.zero		1


	//----- nvinfo : EIATTR_MERCURY_ISA_VERSION
	.align		4
        /*0034*/ 	.byte	0x03, 0x5f
        /*0036*/ 	.short	0x0000


	//----- nvinfo : EIATTR_COOP_GROUP_MASK_REGIDS
	.align		4
        /*0038*/ 	.byte	0x04, 0x29
        /*003a*/ 	.short	(.L_1792 - .L_1791)


	//   ....[0]....
.L_1791:
        /*003c*/ 	.word	0xffffffff


	//   ....[1]....
        /*0040*/ 	.word	0xffffffff


	//   ....[2]....
        /*0044*/ 	.word	0xffffffff


	//   ....[3]....
        /*0048*/ 	.word	0xffffffff


	//   ....[4]....
        /*004c*/ 	.word	0xffffffff


	//   ....[5]....
        /*0050*/ 	.word	0xffffffff


	//   ....[6]....
        /*0054*/ 	.word	0xffffffff


	//   ....[7]....
        /*0058*/ 	.word	0xffffffff


	//   ....[8]....
        /*005c*/ 	.word	0xffffffff


	//   ....[9]....
        /*0060*/ 	.word	0xffffffff


	//   ....[10]....
        /*0064*/ 	.word	0xffffffff


	//   ....[11]....
        /*0068*/ 	.word	0xffffffff


	//   ....[12]....
        /*006c*/ 	.word	0xffffffff


	//   ....[13]....
        /*0070*/ 	.word	0xffffffff


	//   ....[14]....
        /*0074*/ 	.word	0xffffffff


	//   ....[15]....
        /*0078*/ 	.word	0xffffffff


	//   ....[16]....
        /*007c*/ 	.word	0xffffffff


	//   ....[17]....
        /*0080*/ 	.word	0xffffffff


	//   ....[18]....
        /*0084*/ 	.word	0xffffffff


	//   ....[19]....
        /*0088*/ 	.word	0xffffffff


	//   ....[20]....
        /*008c*/ 	.word	0xffffffff


	//   ....[21]....
        /*0090*/ 	.word	0xffffffff


	//   ....[22]....
        /*0094*/ 	.word	0xffffffff


	//   ....[23]....
        /*0098*/ 	.word	0xffffffff


	//   ....[24]....
        /*009c*/ 	.word	0xffffffff


	//   ....[25]....
        /*00a0*/ 	.word	0xffffffff


	//   ....[26]....
        /*00a4*/ 	.word	0xffffffff


	//   ....[27]....
        /*00a8*/ 	.word	0xffffffff


	//----- nvinfo : EIATTR_COOP_GROUP_INSTR_OFFSETS
	.align		4
.L_1792:
        /*00ac*/ 	.byte	0x04, 0x28
        /*00ae*/ 	.short	(.L_1794 - .L_1793)


	//   ....[0]....
.L_1793:
        /*00b0*/ 	.word	0x00017660


	//   ....[1]....
        /*00b4*/ 	.word	0x00017690


	//   ....[2]....
        /*00b8*/ 	.word	0x000176b0


	//   ....[3]....
        /*00bc*/ 	.word	0x000176d0


	//   ....[4]....
        /*00c0*/ 	.word	0x000176f0


	//   ....[5]....
        /*00c4*/ 	.word	0x00017b20


	//   ....[6]....
        /*00c8*/ 	.word	0x00017b40


	//   ....[7]....
        /*00cc*/ 	.word	0x00017b60


	//   ....[8]....
        /*00d0*/ 	.word	0x00017b80


	//   ....[9]....
        /*00d4*/ 	.word	0x00017ba0


	//   ....[10]....
        /*00d8*/ 	.word	0x00017cb0


	//   ....[11]....
        /*00dc*/ 	.word	0x00017d00


	//   ....[12]....
        /*00e0*/ 	.word	0x00017d40


	//   ....[13]....
        /*00e4*/ 	.word	0x00017d50


	//   ....[14]....
        /*00e8*/ 	.word	0x00017de0


	//   ....[15]....
        /*00ec*/ 	.word	0x00017e40


	//   ....[16]....
        /*00f0*/ 	.word	0x00017ef0


	//   ....[17]....
        /*00f4*/ 	.word	0x00017f70


	//   ....[18]....
        /*00f8*/ 	.word	0x000187d0


	//   ....[19]....
        /*00fc*/ 	.word	0x00018840


	//   ....[20]....
        /*0100*/ 	.word	0x000188a0


	//   ....[21]....
        /*0104*/ 	.word	0x00018900


	//   ....[22]....
        /*0108*/ 	.word	0x00018960


	//   ....[23]....
        /*010c*/ 	.word	0x00018dd0


	//   ....[24]....
        /*0110*/ 	.word	0x00018e30


	//   ....[25]....
        /*0114*/ 	.word	0x00018e90


	//   ....[26]....
        /*0118*/ 	.word	0x00018ef0


	//   ....[27]....
        /*011c*/ 	.word	0x00018f50


	//----- nvinfo : EIATTR_EXIT_INSTR_OFFSETS
	.align		4
.L_1794:
        /*0120*/ 	.byte	0x04, 0x1c
        /*0122*/ 	.short	(.L_1796 - .L_1795)


	//   ....[0]....
.L_1795:
        /*0124*/ 	.word	0x000005c0


	//   ....[1]....
        /*0128*/ 	.word	0x00018780


	//----- nvinfo : EIATTR_MAX_THREADS
	.align		4
.L_1796:
        /*012c*/ 	.byte	0x04, 0x05
        /*012e*/ 	.short	(.L_1798 - .L_1797)
.L_1797:
        /*0130*/ 	.word	0x00000080
        /*0134*/ 	.word	0x00000001
        /*0138*/ 	.word	0x00000001


	//----- nvinfo : EIATTR_CRS_STACK_SIZE
	.align		4
.L_1798:
        /*013c*/ 	.byte	0x04, 0x1e
        /*013e*/ 	.short	(.L_1800 - .L_1799)
.L_1799:
        /*0140*/ 	.word	0x00000000
.L_1800:


//--------------------- .nv.info._ZN10layer_norm31ln_parallel_residual_fwd_kernelINS_13Kernel_traitsIfffffjLj4096ELj1ELj1ELj4ELj16ENS_18Kernel_traits_baseILj4096EfffffjLj128EEEEELb0ELb0ELb0EEEvNS_9FwdParamsE --------------------------
	.section	.nv.info._ZN10layer_norm31ln_parallel_residual_fwd_kernelINS_13Kernel_traitsIfffffjLj4096ELj1ELj1ELj4ELj16ENS_18Kernel_traits_baseILj4096EfffffjLj128EEEEELb0ELb0ELb0EEEvNS_9FwdParamsE,"",@"SHT_CUDA_INFO"
	.sectionflags	@""
	.align	4


	//----- nvinfo : EIATTR_CUDA_API_VERSION
	.align		4
        /*0000*/ 	.byte	0x04, 0x37
        /*0002*/ 	.short	(.L_1802 - .L_1801)
.L_1801:
        /*0004*/ 	.word	0x00000082


	//----- nvinfo : EIATTR_SW2861232_WAR
	.align		4
.L_1802:
        /*0008*/ 	.byte	0x01, 0x35
	.zero		2


	//----- nvinfo : EIATTR_PARAM_CBANK
	.align		4
        /*000c*/ 	.byte	0x04, 0x0a
        /*000e*/ 	.short	(.L_1804 - .L_1803)
	.align		4
.L_1803:
        /*0010*/ 	.word	index@(.nv.constant0._ZN10layer_norm31ln_parallel_residual_fwd_kernelINS_13Kernel_traitsIfffffjLj4096ELj1ELj1ELj4ELj16ENS_18Kernel_traits_baseILj4096EfffffjLj128EEEEELb0ELb0ELb0EEEvNS_9FwdParamsE)
        /*0014*/ 	.short	0x0160
        /*0016*/ 	.short	0x00e8


	//----- nvinfo : EIATTR_CBANK_PARAM_SIZE
	.align		4
.L_1804:
        /*0018*/ 	.byte	0x03, 0x19
        /*001a*/ 	.short	0x00e8


	//----- nvinfo : EIATTR_KPARAM_INFO
	.align		4
        /*001c*/ 	.byte	0x04, 0x17
        /*001e*/ 	.short	(.L_1806 - .L_1805)
.L_1805:
        /*0020*/ 	.word	0x00000000
        /*0024*/ 	.short	0x0000
        /*0026*/ 	.short	0x0000
        /*0028*/ 	.byte	0x00, 0xf0, 0xa1, 0x03


	//----- nvinfo : EIATTR_MAXREG_COUNT
	.align		4
.L_1806:
        /*002c*/ 	.byte	0x03, 0x1b
        /*002e*/ 	.short	0x00ff


	//----- nvinfo : EIATTR_NUM_BARRIERS
	.align		4
        /*0030*/ 	.byte	0x02, 0x4c
        /*0032*/ 	.byte	0x01
	.zero		1


	//----- nvinfo : EIATTR_MERCURY_ISA_VERSION
	.align		4
        /*0034*/ 	.byte	0x03, 0x5f
        /*0036*/ 	.short	0x0000


	//----- nvinfo : EIATTR_COOP_GROUP_MASK_REGIDS
	.align		4
        /*0038*/ 	.byte	0x04, 0x29
        /*003a*/ 	.short	(.L_1808 - .L_1807)


	//   ....[0]....
.L_1807:
        /*003c*/ 	.word	0xffffffff


	//   ....[1]....
        /*0040*/ 	.word	0xffffffff


	//   ....[2]....
        /*0044*/ 	.word	0xffffffff


	//   ....[3]....
        /*0048*/ 	.word	0xffffffff


	//   ....[4]....
        /*004c*/ 	.word	0xffffffff


	//   ....[5]....
        /*0050*/ 	.word	0xffffffff


	//   ....[6]....
        /*0054*/ 	.word	0xffffffff


	//   ....[7]....
        /*0058*/ 	.word	0xffffffff


	//   ....[8]....
        /*005c*/ 	.word	0xffffffff


	//   ....[9]....
        /*0060*/ 	.word	0xffffffff


	//   ....[10]....
        /*0064*/ 	.word	0xffffffff


	//   ....[11]....
        /*0068*/ 	.word	0xffffffff


	//   ....[12]....
        /*006c*/ 	.word	0xffffffff


	//   ....[13]....
        /*0070*/ 	.word	0xffffffff


	//   ....[14]....
        /*0074*/ 	.word	0xffffffff


	//   ....[15]....
        /*0078*/ 	.word	0xffffffff


	//   ....[16]....
        /*007c*/ 	.word	0xffffffff


	//   ....[17]....
        /*0080*/ 	.word	0xffffffff


	//   ....[18]....
        /*0084*/ 	.word	0xffffffff


	//   ....[19]....
        /*0088*/ 	.word	0xffffffff


	//   ....[20]....
        /*008c*/ 	.word	0xffffffff


	//   ....[21]....
        /*0090*/ 	.word	0xffffffff


	//   ....[22]....
        /*0094*/ 	.word	0xffffffff


	//   ....[23]....
        /*0098*/ 	.word	0xffffffff


	//   ....[24]....
        /*009c*/ 	.word	0xffffffff


	//   ....[25]....
        /*00a0*/ 	.word	0xffffffff


	//   ....[26]....
        /*00a4*/ 	.word	0xffffffff


	//   ....[27]....
        /*00a8*/ 	.word	0xffffffff


	//----- nvinfo : EIATTR_COOP_GROUP_INSTR_OFFSETS
	.align		4
.L_1808:
        /*00ac*/ 	.byte	0x04, 0x28
        /*00ae*/ 	.short	(.L_1810 - .L_1809)


	//   ....[0]....
.L_1809:
        /*00b0*/ 	.word	0x000034f0


	//   ....[1]....
        /*00b4*/ 	.word	0x00003520


	//   ....[2]....
        /*00b8*/ 	.word	0x00003560


	//   ....[3]....
        /*00bc*/ 	.word	0x00003580


	//   ....[4]....
        /*00c0*/ 	.word	0x000035a0


	//   ....[5]....
        /*00c4*/ 	.word	0x00003a00


	//   ....[6]....
        /*00c8*/ 	.word	0x00003a20


	//   ....[7]....
        /*00cc*/ 	.word	0x00003a40


	//   ....[8]....
        /*00d0*/ 	.word	0x00003a60


	//   ....[9]....
        /*00d4*/ 	.word	0x00003a80


	//   ....[10]....
        /*00d8*/ 	.word	0x00003ba0


	//   ....[11]....
        /*00dc*/ 	.word	0x00003c00


	//   ....[12]....
        /*00e0*/ 	.word	0x00003c30


	//   ....[13]....
        /*00e4*/ 	.word	0x00003c50


	//   ....[14]....
        /*00e8*/ 	.word	0x00003cf0


	//   ....[15]....
        /*00ec*/ 	.word	0x00003d30


	//   ....[16]....
        /*00f0*/ 	.word	0x00003dd0


	//   ....[17]....
        /*00f4*/ 	.word	0x00003df0


	//   ....[18]....
        /*00f8*/ 	.word	0x00004ca0


	//   ....[19]....
        /*00fc*/ 	.word	0x00004d10


	//   ....[20]....
        /*0100*/ 	.word	0x00004d70


	//   ....[21]....
        /*0104*/ 	.word	0x00004dd0


	//   ....[22]....
        /*0108*/ 	.word	0x00004e30


	//   ....[23]....
        /*010c*/ 	.word	0x000052f0


	//   ....[24]....
        /*0110*/ 	.word	0x00005350


	//   ....[25]....
        /*0114*/ 	.word	0x000053b0


	//   ....[26]....
        /*0118*/ 	.word	0x00005410


	//   ....[27]....
        /*011c*/ 	.word	0x00005480


	//----- nvinfo : EIATTR_EXIT_INSTR_OFFSETS
	.align		4
.L_1810:
        /*0120*/ 	.byte	0x04, 0x1c
        /*0122*/ 	.short	(.L_1812 - .L_1811)


	//   ....[0]....
.L_1811:
        /*0124*/ 	.word	0x00000ea0


	//   ....[1]....
        /*0128*/ 	.word	0x00004c50


	//----- nvinfo : EIATTR_MAX_THREADS
	.align		4
.L_1812:
        /*012c*/ 	.byte	0x04, 0x05
        /*012e*/ 	.short	(.L_1814 - .L_1813)
.L_1813:
        /*0130*/ 	.word	0x00000080
        /*0134*/ 	.word	0x00000001
        /*0138*/ 	.word	0x00000001


	//----- nvinfo : EIATTR_CRS_STACK_SIZE
	.align		4
.L_1814:
        /*013c*/ 	.byte	0x04, 0x1e
        /*013e*/ 	.short	(.L_1816 - .L_1815)
.L_1815:
        /*0140*/ 	.word	0x00000000
.L_1816:


//--------------------- .nv.info._ZN10layer_norm31ln_parallel_residual_fwd_kernelINS_13Kernel_traitsIfffffjLj4096ELj1ELj1ELj4ELj16ENS_18Kernel_traits_baseILj4096EfffffjLj128EEEEELb0ELb0ELb1EEEvNS_9FwdParamsE --------------------------
	.section	.nv.info._ZN10layer_norm31ln_parallel_residual_fwd_kernelINS_13Kernel_traitsIfffffjLj4096ELj1ELj1ELj4ELj16ENS_18Kernel_traits_baseILj4096EfffffjLj128EEEEELb0ELb0ELb1EEEvNS_9FwdParamsE,"",@"SHT_CUDA_INFO"
	.sectionflags	@""
	.align	4


	//----- nvinfo : EIATTR_CUDA_API_VERSION
	.align		4
        /*0000*/ 	.byte	0x04, 0x37
        /*0002*/ 	.short	(.L_1818 - .L_1817)
.L_1817:
        /*0004*/ 	.word	0x00000082


	//----- nvinfo : EIATTR_SW2861232_WAR
	.align		4
.L_1818:
        /*0008*/ 	.byte	0x01, 0x35
	.zero		2


	//----- nvinfo : EIATTR_PARAM_CBANK
	.align		4
        /*000c*/ 	.byte	0x04, 0x0a
        /*000e*/ 	.short	(.L_1820 - .L_1819)
	.align		4
.L_1819:
        /*0010*/ 	.word	index@(.nv.constant0._ZN10layer_norm31ln_parallel_residual_fwd_kernelINS_13Kernel_traitsIfffffjLj4096ELj1ELj1ELj4ELj16ENS_18Kernel_traits_baseILj4096EfffffjLj128EEEEELb0ELb0ELb1EEEvNS_9FwdParamsE)
        /*0014*/ 	.short	0x0160
        /*0016*/ 	.short	0x00e8


	//----- nvinfo : EIATTR_CBANK_PARAM_SIZE
	.align		4
.L_1820:
        /*0018*/ 	.byte	0x03, 0x19
        /*001a*/ 	.short	0x00e8


	//----- nvinfo : EIATTR_KPARAM_INFO
	.align		4
        /*001c*/ 	.byte	0x04, 0x17
        /*001e*/ 	.short	(.L_1822 - .L_1821)
.L_1821:
        /*0020*/ 	.word	0x00000000
        /*0024*/ 	.short	0x0000
        /*0026*/ 	.short	0x0000
        /*0028*/ 	.byte	0x00, 0xf0, 0xa1, 0x03


	//----- nvinfo : EIATTR_MAXREG_COUNT
	.align		4
.L_1822:
        /*002c*/ 	.byte	0x03, 0x1b
        /*002e*/ 	.short	0x00ff


	//----- nvinfo : EIATTR_NUM_BARRIERS
	.align		4
        /*0030*/ 	.byte	0x02, 0x4c
        /*0032*/ 	.byte	0x01
	.zero		1


	//----- nvinfo : EIATTR_MERCURY_ISA_VERSION
	.align		4
        /*0034*/ 	.byte	0x03, 0x5f
        /*0036*/ 	.short	0x0000


	//----- nvinfo : EIATTR_COOP_GROUP_MASK_REGIDS
	.align		4
        /*0038*/ 	.byte	0x04, 0x29
        /*003a*/ 	.short	(.L_1824 - .L_1823)


	//   ....[0]....
.L_1823:
        /*003c*/ 	.word	0xffffffff


	//   ....[1]....
        /*0040*/ 	.word	0xffffffff


	//   ....[2]....
        /*0044*/ 	.word	0xffffffff


	//   ....[3]....
        /*0048*/ 	.word	0xffffffff


	//   ....[4]....
        /*004c*/ 	.word	0xffffffff


	//   ....[5]....
        /*0050*/ 	.word	0xffffffff


	//   ....[6]....
        /*0054*/ 	.word	0xffffffff


	//   ....[7]....
        /*0058*/ 	.word	0xffffffff


	//   ....[8]....
        /*005c*/ 	.word	0xffffffff


	//   ....[9]....
        /*0060*/ 	.word	0xffffffff


	//   ....[10]....
        /*0064*/ 	.word	0xffffffff


	//   ....[11]....
        /*0068*/ 	.word	0xffffffff


	//   ....[12]....
        /*006c*/ 	.word	0xffffffff


	//   ....[13]....
        /*0070*/ 	.word	0xffffffff


	//   ....[14]....
        /*0074*/ 	.word	0xffffffff


	//   ....[15]....
        /*0078*/ 	.word	0xffffffff


	//   ....[16]....
        /*007c*/ 	.word	0xffffffff


	//   ....[17]....
        /*0080*/ 	.word	0xffffffff


	//   ....[18]....
        /*0084*/ 	.word	0xffffffff


	//   ....[19]....
        /*0088*/ 	.word	0xffffffff


	//   ....[20]....
        /*008c*/ 	.word	0xffffffff


	//   ....[21]....
        /*0090*/ 	.word	0xffffffff


	//   ....[22]....
        /*0094*/ 	.word	0xffffffff


	//   ....[23]....
        /*0098*/ 	.word	0xffffffff


	//   ....[24]....
        /*009c*/ 	.word	0xffffffff


	//   ....[25]....
        /*00a0*/ 	.word	0xffffffff


	//   ....[26]....
        /*00a4*/ 	.word	0xffffffff


	//   ....[27]....
        /*00a8*/ 	.word	0xffffffff


	//----- nvinfo : EIATTR_COOP_GROUP_INSTR_OFFSETS
	.align		4
.L_1824:
        /*00ac*/ 	.byte	0x04, 0x28
        /*00ae*/ 	.short	(.L_1826 - .L_1825)


	//   ....[0]....
.L_1825:
        /*00b0*/ 	.word	0x00002800


	//   ....[1]....
        /*00b4*/ 	.word	0x00002830


	//   ....[2]....
        /*00b8*/ 	.word	0x00002850


	//   ....[3]....
        /*00bc*/ 	.word	0x00002870


	//   ....[4]....
        /*00c0*/ 	.word	0x00002890


	//   ....[5]....
        /*00c4*/ 	.word	0x00002cc0


	//   ....[6]....
        /*00c8*/ 	.word	0x00002ce0


	//   ....[7]....
        /*00cc*/ 	.word	0x00002d00


	//   ....[8]....
        /*00d0*/ 	.word	0x00002d20


	//   ....[9]....
        /*00d4*/ 	.word	0x00002d40


	//   ....[10]....
        /*00d8*/ 	.word	0x00002e70


	//   ....[11]....
        /*00dc*/ 	.word	0x00002ea0


	//   ....[12]....
        /*00e0*/ 	.word	0x00002ec0


	//   ....[13]....
        /*00e4*/ 	.word	0x00002ed0


	//   ....[14]....
        /*00e8*/ 	.word	0x00002f90


	//   ....[15]....
        /*00ec*/ 	.word	0x00002fe0


	//   ....[16]....
        /*00f0*/ 	.word	0x00003070


	//   ....[17]....
        /*00f4*/ 	.word	0x000030d0


	//   ....[18]....
        /*00f8*/ 	.word	0x00003c80


	//   ....[19]....
        /*00fc*/ 	.word	0x00003cf0


	//   ....[20]....
        /*0100*/ 	.word	0x00003d50


	//   ....[21]....
        /*0104*/ 	.word	0x00003db0


	//   ....[22]....
        /*0108*/ 	.word	0x00003e10


	//   ....[23]....
        /*010c*/ 	.word	0x00004280


	//   ....[24]....
        /*0110*/ 	.word	0x000042e0


	//   ....[25]....
        /*0114*/ 	.word	0x00004340


	//   ....[26]....
        /*0118*/ 	.word	0x000043a0


	//   ....[27]....
        /*011c*/ 	.word	0x00004400


	//----- nvinfo : EIATTR_EXIT_INSTR_OFFSETS
	.align		4
.L_1826:
        /*0120*/ 	.byte	0x04, 0x1c
        /*0122*/ 	.short	(.L_1828 - .L_1827)


	//   ....[0]....
.L_1827:
        /*0124*/ 	.word	0x000008d0


	//   ....[1]....
        /*0128*/ 	.word	0x00003c30


	//----- nvinfo : EIATTR_MAX_THREADS
	.align		4
.L_1828:
        /*012c*/ 	.byte	0x04, 0x05
        /*012e*/ 	.short	(.L_1830 - .L_1829)
.L_1829:
        /*0130*/ 	.word	0x00000080
        /*0134*/ 	.word	0x00000001
        /*0138*/ 	.word	0x00000001


	//----- nvinfo : EIATTR_CRS_STACK_SIZE
	.align		4
.L_1830:
        /*013c*/ 	.byte	0x04, 0x1e
        /*013e*/ 	.short	(.L_1832 - .L_1831)
.L_1831:
        /*0140*/ 	.word	0x00000000
.L_1832:


//--------------------- .nv.info._ZN10layer_norm31ln_parallel_residual_fwd_kernelINS_13Kernel_traitsIfffffjLj4096ELj1ELj1ELj4ELj16ENS_18Kernel_traits_baseILj4096EfffffjLj128EEEEELb0ELb1ELb0EEEvNS_9FwdParamsE --------------------------
	.section	.nv.info._ZN10layer_norm31ln_parallel_residual_fwd_kernelINS_13Kernel_traitsIfffffjLj4096ELj1ELj1ELj4ELj16ENS_18Kernel_traits_baseILj4096EfffffjLj128EEEEELb0ELb1ELb0EEEvNS_9FwdParamsE,"",@"SHT_CUDA_INFO"
	.sectionflags	@""
	.align	4


	//----- nvinfo : EIATTR_CUDA_API_VERSION
	.align		4
        /*0000*/ 	.byte	0x04, 0x37
        /*0002*/ 	.short	(.L_1834 - .L_1833)
.L_1833:
        /*0004*/ 	.word	0x00000082


	//----- nvinfo : EIATTR_SW2861232_WAR
	.align		4
.L_1834:
        /*0008*/ 	.byte	0x01, 0x35
	.zero		2


	//----- nvinfo : EIATTR_PARAM_CBANK
	.align		4
        /*000c*/ 	.byte	0x04, 0x0a
        /*000e*/ 	.short	(.L_1836 - .L_1835)
	.align		4
.L_1835:
        /*0010*/ 	.word	index@(.nv.constant0._ZN10layer_norm31ln_parallel_residual_fwd_kernelINS_13Kernel_traitsIfffffjLj4096ELj1ELj1ELj4ELj16ENS_18Kernel_traits_baseILj4096EfffffjLj128EEEEELb0ELb1ELb0EEEvNS_9FwdParamsE)
        /*0014*/ 	.short	0x0160
        /*0016*/ 	.short	0x00e8


	//----- nvinfo : EIATTR_CBANK_PARAM_SIZE
	.align		4
.L_1836:
        /*0018*/ 	.byte	0x03, 0x19
        /*001a*/ 	.short	0x00e8


	//----- nvinfo : EIATTR_KPARAM_INFO
	.align		4
        /*001c*/ 	.byte	0x04, 0x17
        /*001e*/ 	.short	(.L_1838 - .L_1837)
.L_1837:
        /*0020*/ 	.word	0x00000000
        /*0024*/ 	.short	0x0000
        /*0026*/ 	.short	0x0000
        /*0028*/ 	.byte	0x00, 0xf0, 0xa1, 0x03


	//----- nvinfo : EIATTR_MAXREG_COUNT
	.align		4
.L_1838:
        /*002c*/ 	.byte	0x03, 0x1b
        /*002e*/ 	.short	0x00ff


	//----- nvinfo : EIATTR_NUM_BARRIERS
	.align		4
        /*0030*/ 	.byte	0x02, 0x4c
        /*0032*/ 	.byte	0x01
	.zero		1


	//----- nvinfo : EIATTR_MERCURY_ISA_VERSION
	.align		4
        /*0034*/ 	.byte	0x03, 0x5f
        /*0036*/ 	.short	0x0000


	//----- nvinfo : EIATTR_COOP_GROUP_MASK_REGIDS
	.align		4
        /*0038*/ 	.byte	0x04, 0x29
        /*003a*/ 	.short	(.L_1840 - .L_1839)


	//   ....[0]....
.L_1839:
        /*003c*/ 	.word	0xffffffff


	//   ....[1]....
        /*0040*/ 	.word	0xffffffff


	//   ....[2]....
        /*0044*/ 	.word	0xffffffff


	//   ....[3]....
        /*0048*/ 	.word	0xffffffff


	//   ....[4]....
        /*004c*/ 	.word	0xffffffff


	//   ....[5]....
        /*0050*/ 	.word	0xffffffff


	//   ....[6]....
        /*0054*/ 	.word	0xffffffff


	//   ....[7]....
        /*0058*/ 	.word	0xffffffff


	//   ....[8]....
        /*005c*/ 	.word	0xffffffff


	//   ....[9]....
        /*0060*/ 	.word	0xffffffff


	//   ....[10]....
        /*0064*/ 	.word	0xffffffff


	//   ....[11]....
        /*0068*/ 	.word	0xffffffff


	//   ....[12]....
        /*006c*/ 	.word	0xffffffff


	//   ....[13]....
        /*0070*/ 	.word	0xffffffff


	//   ....[14]....
        /*0074*/ 	.word	0xffffffff


	//   ....[15]....
        /*0078*/ 	.word	0xffffffff


	//   ....[16]....
        /*007c*/ 	.word	0xffffffff


	//   ....[17]....
        /*0080*/ 	.word	0xffffffff


	//   ....[18]....
        /*0084*/ 	.word	0xffffffff


	//   ....[19]....
        /*0088*/ 	.word	0xffffffff


	//   ....[20]....
        /*008c*/ 	.word	0xffffffff


	//   ....[21]....
        /*0090*/ 	.word	0xffffffff


	//   ....[22]....
        /*0094*/ 	.word	0xffffffff


	//   ....[23]....
        /*0098*/ 	.word	0xffffffff


	//   ....[24]....
        /*009c*/ 	.word	0xffffffff


	//   ....[25]....
        /*00a0*/ 	.word	0xffffffff


	//   ....[26]....
        /*00a4*/ 	.word	0xffffffff


	//   ....[27]....
        /*00a8*/ 	.word	0xffffffff


	//----- nvinfo : EIATTR_COOP_GROUP_INSTR_OFFSETS
	.align		4
.L_1840:
        /*00ac*/ 	.byte	0x04, 0x28
        /*00ae*/ 	.short	(.L_1842 - .L_1841)


	//   ....[0]....
.L_1841:
        /*00b0*/ 	.word	0x00002ef0


	//   ....[1]....
        /*00b4*/ 	.word	0x00002f20


	//   ....[2]....
        /*00b8*/ 	.word	0x00002f60


	//   ....[3]....
        /*00bc*/ 	.word	0x00002f80


	//   ....[4]....
        /*00c0*/ 	.word	0x00002fa0


	//   ....[5]....
        /*00c4*/ 	.word	0x00003400


	//   ....[6]....
        /*00c8*/ 	.word	0x00003420


	//   ....[7]....
        /*00cc*/ 	.word	0x00003440


	//   ....[8]....
        /*00d0*/ 	.word	0x00003460


	//   ....[9]....
        /*00d4*/ 	.word	0x00003480


	//   ....[10]....
        /*00d8*/ 	.word	0x000035a0


	//   ....[11]....
        /*00dc*/ 	.word	0x00003600


	//   ....[12]....
        /*00e0*/ 	.word	0x00003680


	//   ....[13]....
        /*00e4*/ 	.word	0x000036c0


	//   ....[14]....
        /*00e8*/ 	.word	0x000036e0


	//   ....[15]....
        /*00ec*/ 	.word	0x00003780


	//   ....[16]....
        /*00f0*/ 	.word	0x000037c0


	//   ....[17]....
        /*00f4*/ 	.word	0x000037f0


	//   ....[18]....
        /*00f8*/ 	.word	0x00004340


	//   ....[19]....
        /*00fc*/ 	.word	0x000043a0


	//   ....[20]....
        /*0100*/ 	.word	0x00004400


	//   ....[21]....
        /*0104*/ 	.word	0x00004460


	//   ....[22]....
        /*0108*/ 	.word	0x000044c0


	//   ....[23]....
        /*010c*/ 	.word	0x00004980


	//   ....[24]....
        /*0110*/ 	.word	0x000049e0


	//   ....[25]....
        /*0114*/ 	.word	0x00004a40


	//   ....[26]....
        /*0118*/ 	.word	0x00004aa0


	//   ....[27]....
        /*011c*/ 	.word	0x00004b00


	//----- nvinfo : EIATTR_EXIT_INSTR_OFFSETS
	.align		4
.L_1842:
        /*0120*/ 	.byte	0x04, 0x1c
        /*0122*/ 	.short	(.L_1844 - .L_1843)


	//   ....[0]....
.L_1843:
        /*0124*/ 	.word	0x000008a0


	//   ....[1]....
        /*0128*/ 	.word	0x000042e0


	//----- nvinfo : EIATTR_MAX_THREADS
	.align		4
.L_1844:
        /*012c*/ 	.byte	0x04, 0x05
        /*012e*/ 	.short	(.L_1846 - .L_1845)
.L_1845:
        /*0130*/ 	.word	0x00000080
        /*0134*/ 	.word	0x00000001
        /*0138*/ 	.word	0x00000001


	//----- nvinfo : EIATTR_CRS_STACK_SIZE
	.align		4
.L_1846:
        /*013c*/ 	.byte	0x04, 0x1e
        /*013e*/ 	.short	(.L_1848 - .L_1847)
.L_1847:
        /*0140*/ 	.word	0x00000000
.L_1848:


//--------------------- .nv.info._ZN10layer_norm31ln_parallel_residual_fwd_kernelINS_13Kernel_traitsIfffffjLj4096ELj1ELj1ELj4ELj16ENS_18Kernel_traits_baseILj4096EfffffjLj128EEEEELb0ELb1ELb1EEEvNS_9FwdParamsE --------------------------
	.section	.nv.info._ZN10layer_norm31ln_parallel_residual_fwd_kernelINS_13Kernel_traitsIfffffjLj4096ELj1ELj1ELj4ELj16ENS_18Kernel_traits_baseILj4096EfffffjLj128EEEEELb0ELb1ELb1EEEvNS_9FwdParamsE,"",@"SHT_CUDA_INFO"
	.sectionflags	@""
	.align	4


	//----- nvinfo : EIATTR_CUDA_API_VERSION
	.align		4
        /*0000*/ 	.byte	0x04, 0x37
        /*0002*/ 	.short	(.L_1850 - .L_1849)
.L_1849:
        /*0004*/ 	.word	0x00000082


	//----- nvinfo : EIATTR_SW2861232_WAR
	.align		4
.L_1850:
        /*0008*/ 	.byte	0x01, 0x35
	.zero		2


	//----- nvinfo : EIATTR_PARAM_CBANK
	.align		4
        /*000c*/ 	.byte	0x04, 0x0a
        /*000e*/ 	.short	(.L_1852 - .L_1851)
	.align		4
.L_1851:
        /*0010*/ 	.word	index@(.nv.constant0._ZN10layer_norm31ln_parallel_residual_fwd_kernelINS_13Kernel_traitsIfffffjLj4096ELj1ELj1ELj4ELj16ENS_18Kernel_traits_baseILj4096EfffffjLj128EEEEELb0ELb1ELb1EEEvNS_9FwdParamsE)
        /*0014*/ 	.short	0x0160
        /*0016*/ 	.short	0x00e8


	//----- nvinfo : EIATTR_CBANK_PARAM_SIZE
	.align		4
.L_1852:
        /*0018*/ 	.byte	0x03, 0x19
        /*001a*/ 	.short	0x00e8


	//----- nvinfo : EIATTR_KPARAM_INFO
	.align		4
        /*001c*/ 	.byte	0x04, 0x17
        /*001e*/ 	.short	(.L_1854 - .L_1853)
.L_1853:
        /*0020*/ 	.word	0x00000000
        /*0024*/ 	.short	0x0000
        /*0026*/ 	.short	0x0000
        /*0028*/ 	.byte	0x00, 0xf0, 0xa1, 0x03


	//----- nvinfo : EIATTR_MAXREG_COUNT
	.align		4
.L_1854:
        /*002c*/ 	.byte	0x03, 0x1b
        /*002e*/ 	.short	0x00ff


	//----- nvinfo : EIATTR_NUM_BARRIERS
	.align		4
        /*0030*/ 	.byte	0x02, 0x4c
        /*0032*/ 	.byte	0x01
	.zero		1


	//----- nvinfo : EIATTR_MERCURY_ISA_VERSION
	.align		4
        /*0034*/ 	.byte	0x03, 0x5f
        /*0036*/ 	.short	0x0000


	//----- nvinfo : EIATTR_COOP_GROUP_MASK_REGIDS
	.align		4
        /*0038*/ 	.byte	0x04, 0x29
        /*003a*/ 	.short	(.L_1856 - .L_1855)


	//   ....[0]....
.L_1855:
        /*003c*/ 	.word	0xffffffff


	//   ....[1]....
        /*0040*/ 	.word	0xffffffff


	//   ....[2]....
        /*0044*/ 	.word	0xffffffff


	//   ....[3]....
        /*0048*/ 	.word	0xffffffff


	//   ....[4]....
        /*004c*/ 	.word	0xffffffff


	//   ....[5]....
        /*0050*/ 	.word	0xffffffff


	//   ....[6]....
        /*0054*/ 	.word	0xffffffff


	//   ....[7]....
        /*0058*/ 	.word	0xffffffff


	//   ....[8]....
        /*005c*/ 	.word	0xffffffff


	//   ....[9]....
        /*0060*/ 	.word	0xffffffff


	//   ....[10]....
        /*0064*/ 	.word	0xffffffff


	//   ....[11]....
        /*0068*/ 	.word	0xffffffff


	//   ....[12]....
        /*006c*/ 	.word	0xffffffff


	//   ....[13]....
        /*0070*/ 	.word	0xffffffff


	//   ....[14]....
        /*0074*/ 	.word	0xffffffff


	//   ....[15]....
        /*0078*/ 	.word	0xffffffff


	//   ....[16]....
        /*007c*/ 	.word	0xffffffff


	//   ....[17]....
        /*0080*/ 	.word	0xffffffff


	//   ....[18]....
        /*0084*/ 	.word	0xffffffff


	//   ....[19]....
        /*0088*/ 	.word	0xffffffff


	//   ....[20]....
        /*008c*/ 	.word	0xffffffff


	//   ....[21]....
        /*0090*/ 	.word	0xffffffff


	//   ....[22]....
        /*0094*/ 	.word	0xffffffff


	//   ....[23]....
        /*0098*/ 	.word	0xffffffff


	//   ....[24]....
        /*009c*/ 	.word	0xffffffff


	//   ....[25]....
        /*00a0*/ 	.word	0xffffffff


	//   ....[26]....
        /*00a4*/ 	.word	0xffffffff


	//   ....[27]....
        /*00a8*/ 	.word	0xffffffff


	//----- nvinfo : EIATTR_COOP_GROUP_INSTR_OFFSETS
	.align		4
.L_1856:
        /*00ac*/ 	.byte	0x04, 0x28
        /*00ae*/ 	.short	(.L_1858 - .L_1857)


	//   ....[0]....
.L_1857:
        /*00b0*/ 	.word	0x000022a0


	//   ....[1]....
        /*00b4*/ 	.word	0x000022d0


	//   ....[2]....
        /*00b8*/ 	.word	0x000022f0


	//   ....[3]....
        /*00bc*/ 	.word	0x00002310


	//   ....[4]....
        /*00c0*/ 	.word	0x00002330


	//   ....[5]....
        /*00c4*/ 	.word	0x00002760


	//   ....[6]....
        /*00c8*/ 	.word	0x00002780


	//   ....[7]....
        /*00cc*/ 	.word	0x000027a0


	//   ....[8]....
        /*00d0*/ 	.word	0x000027c0


	//   ....[9]....
        /*00d4*/ 	.word	0x000027e0


	//   ....[10]....
        /*00d8*/ 	.word	0x000028b0


	//   ....[11]....
        /*00dc*/ 	.word	0x00002900


	//   ....[12]....
        /*00e0*/ 	.word	0x00002920


	//   ....[13]....
        /*00e4*/ 	.word	0x00002940


	//   ....[14]....
        /*00e8*/ 	.word	0x000029e0


	//   ....[15]....
        /*00ec*/ 	.word	0x00002a40


	//   ....[16]....
        /*00f0*/ 	.word	0x00002ab0


	//   ....[17]....
        /*00f4*/ 	.word	0x00002b00


	//   ....[18]....
        /*00f8*/ 	.word	0x000033f0


	//   ....[19]....
        /*00fc*/ 	.word	0x00003460


	//   ....[20]....
        /*0100*/ 	.word	0x000034c0


	//   ....[21]....
        /*0104*/ 	.word	0x00003520


	//   ....[22]....
        /*0108*/ 	.word	0x00003580


	//   ....[23]....
        /*010c*/ 	.word	0x000039f0


	//   ....[24]....
        /*0110*/ 	.word	0x00003a50


	//   ....[25]....
        /*0114*/ 	.word	0x00003ab0


	//   ....[26]....
        /*0118*/ 	.word	0x00003b10


	//   ....[27]....
        /*011c*/ 	.word	0x00003b70


	//----- nvinfo : EIATTR_EXIT_INSTR_OFFSETS
	.align		4
.L_1858:
        /*0120*/ 	.byte	0x04, 0x1c
        /*0122*/ 	.short	(.L_1860 - .L_1859)


	//   ....[0]....
.L_1859:
        /*0124*/ 	.word	0x00000270


	//   ....[1]....
        /*0128*/ 	.word	0x000033a0


	//----- nvinfo : EIATTR_MAX_THREADS
	.align		4
.L_1860:
        /*012c*/ 	.byte	0x04, 0x05
        /*012e*/ 	.short	(.L_1862 - .L_1861)
.L_1861:
        /*0130*/ 	.word	0x00000080
        /*0134*/ 	.word	0x00000001
        /*0138*/ 	.word	0x00000001


	//----- nvinfo : EIATTR_CRS_STACK_SIZE
	.align		4
.L_1862:
        /*013c*/ 	.byte	0x04, 0x1e
        /*013e*/ 	.short	(.L_1864 - .L_1863)
.L_1863:
        /*0140*/ 	.word	0x00000000
.L_1864:


//--------------------- .nv.info._ZN10layer_norm31ln_parallel_residual_fwd_kernelINS_13Kernel_traitsIfffffjLj4096ELj1ELj1ELj4ELj16ENS_18Kernel_traits_baseILj4096EfffffjLj128EEEEELb1ELb0ELb0EEEvNS_9FwdParamsE --------------------------
	.section	.nv.info._ZN10layer_norm31ln_parallel_residual_fwd_kernelINS_13Kernel_traitsIfffffjLj4096ELj1ELj1ELj4ELj16ENS_18Kernel_traits_baseILj4096EfffffjLj128EEEEELb1ELb0ELb0EEEvNS_9FwdParamsE,"",@"SHT_CUDA_INFO"
	.sectionflags	@""
	.align	4


	//----- nvinfo : EIATTR_CUDA_API_VERSION
	.align		4
        /*0000*/ 	.byte	0x04, 0x37
        /*0002*/ 	.short	(.L_1866 - .L_1865)
.L_1865:
        /*0004*/ 	.word	0x00000082


	//----- nvinfo : EIATTR_SW2861232_WAR
	.align		4
.L_1866:
        /*0008*/ 	.byte	0x01, 0x35
	.zero		2


	//----- nvinfo : EIATTR_PARAM_CBANK
	.align		4
        /*000c*/ 	.byte	0x04, 0x0a
        /*000e*/ 	.short	(.L_1868 - .L_1867)
	.align		4
.L_1867:
        /*0010*/ 	.word	index@(.nv.constant0._ZN10layer_norm31ln_parallel_residual_fwd_kernelINS_13Kernel_traitsIfffffjLj4096ELj1ELj1ELj4ELj16ENS_18Kernel_traits_baseILj4096EfffffjLj128EEEEELb1ELb0ELb0EEEvNS_9FwdParamsE)
        /*0014*/ 	.short	0x0160
        /*0016*/ 	.short	0x00e8


	//----- nvinfo : EIATTR_CBANK_PARAM_SIZE
	.align		4
.L_1868:
        /*0018*/ 	.byte	0x03, 0x19
        /*001a*/ 	.short	0x00e8


	//----- nvinfo : EIATTR_KPARAM_INFO
	.align		4
        /*001c*/ 	.byte	0x04, 0x17
        /*001e*/ 	.short	(.L_1870 - .L_1869)
.L_1869:
        /*0020*/ 	.word	0x00000000
        /*0024*/ 	.short	0x0000
        /*0026*/ 	.short	0x0000
        /*0028*/ 	.byte	0x00, 0xf0, 0xa1, 0x03


	//----- nvinfo : EIATTR_MAXREG_COUNT
	.align		4
.L_1870:
        /*002c*/ 	.byte	0x03, 0x1b
        /*002e*/ 	.short	0x00ff


	//----- nvinfo : EIATTR_NUM_BARRIERS
	.align		4
        /*0030*/ 	.byte	0x02, 0x4c
        /*0032*/ 	.byte	0x01
	.zero		1


	//----- nvinfo : EIATTR_MERCURY_ISA_VERSION
	.align		4
        /*0034*/ 	.byte	0x03, 0x5f
        /*0036*/ 	.short	0x0000


	//----- nvinfo : EIATTR_COOP_GROUP_MASK_REGIDS
	.align		4
        /*0038*/ 	.byte	0x04, 0x29
        /*003a*/ 	.short	(.L_1872 - .L_1871)


	//   ....[0]....
.L_1871:
        /*003c*/ 	.word	0xffffffff


	//   ....[1]....
        /*0040*/ 	.word	0xffffffff


	//   ....[2]....
        /*0044*/ 	.word	0xffffffff


	//   ....[3]....
        /*0048*/ 	.word	0xffffffff


	//   ....[4]....
        /*004c*/ 	.word	0xffffffff


	//   ....[5]....
        /*0050*/ 	.word	0xffffffff


	//   ....[6]....
        /*0054*/ 	.word	0xffffffff


	//   ....[7]....
        /*0058*/ 	.word	0xffffffff


	//   ....[8]....
        /*005c*/ 	.word	0xffffffff


	//   ....[9]....
        /*0060*/ 	.word	0xffffffff


	//   ....[10]....
        /*0064*/ 	.word	0xffffffff


	//   ....[11]....
        /*0068*/ 	.word	0xffffffff


	//   ....[12]....
        /*006c*/ 	.word	0xffffffff


	//   ....[13]....
        /*0070*/ 	.word	0xffffffff


	//   ....[14]....
        /*0074*/ 	.word	0xffffffff


	//   ....[15]....
        /*0078*/ 	.word	0xffffffff


	//   ....[16]....
        /*007c*/ 	.word	0xffffffff


	//   ....[17]....
        /*0080*/ 	.word	0xffffffff


	//   ....[18]....
        /*0084*/ 	.word	0xffffffff


	//   ....[19]....
        /*0088*/ 	.word	0xffffffff


	//   ....[20]....
        /*008c*/ 	.word	0xffffffff


	//   ....[21]....
        /*0090*/ 	.word	0xffffffff


	//   ....[22]....
        /*0094*/ 	.word	0xffffffff


	//   ....[23]....
        /*0098*/ 	.word	0xffffffff


	//   ....[24]....
        /*009c*/ 	.word	0xffffffff


	//   ....[25]....
        /*00a0*/ 	.word	0xffffffff


	//   ....[26]....
        /*00a4*/ 	.word	0xffffffff


	//   ....[27]....
        /*00a8*/ 	.word	0xffffffff


	//----- nvinfo : EIATTR_COOP_GROUP_INSTR_OFFSETS
	.align		4
.L_1872:
        /*00ac*/ 	.byte	0x04, 0x28
        /*00ae*/ 	.short	(.L_1874 - .L_1873)


	//   ....[0]....
.L_1873:
        /*00b0*/ 	.word	0x000187b0


	//   ....[1]....
        /*00b4*/ 	.word	0x000187e0


	//   ....[2]....
        /*00b8*/ 	.word	0x00018820


	//   ....[3]....
        /*00bc*/ 	.word	0x00018840


	//   ....[4]....
        /*00c0*/ 	.word	0x00018860


	//   ....[5]....
        /*00c4*/ 	.word	0x00018cb0


	//   ....[6]....
        /*00c8*/ 	.word	0x00018cd0


	//   ....[7]....
        /*00cc*/ 	.word	0x00018cf0


	//   ....[8]....
        /*00d0*/ 	.word	0x00018d10


	//   ....[9]....
        /*00d4*/ 	.word	0x00018d30


	//   ....[10]....
        /*00d8*/ 	.word	0x00018e60


	//   ....[11]....
        /*00dc*/ 	.word	0x00018eb0


	//   ....[12]....
        /*00e0*/ 	.word	0x00018ee0


	//   ....[13]....
        /*00e4*/ 	.word	0x00018ef0


	//   ....[14]....
        /*00e8*/ 	.word	0x00018f70


	//   ....[15]....
        /*00ec*/ 	.word	0x00018fd0


	//   ....[16]....
        /*00f0*/ 	.word	0x00019090


	//   ....[17]....
        /*00f4*/ 	.word	0x000190a0


	//   ....[18]....
        /*00f8*/ 	.word	0x00019f60


	//   ....[19]....
        /*00fc*/ 	.word	0x00019fd0


	//   ....[20]....
        /*0100*/ 	.word	0x0001a030


	//   ....[21]....
        /*0104*/ 	.word	0x0001a090


	//   ....[22]....
        /*0108*/ 	.word	0x0001a0f0


	//   ....[23]....
        /*010c*/ 	.word	0x0001a5a0


	//   ....[24]....
        /*0110*/ 	.word	0x0001a600


	//   ....[25]....
        /*0114*/ 	.word	0x0001a660


	//   ....[26]....
        /*0118*/ 	.word	0x0001a6c0


	//   ....[27]....
        /*011c*/ 	.word	0x0001a730


	//----- nvinfo : EIATTR_EXIT_INSTR_OFFSETS
	.align		4
.L_1874:
        /*0120*/ 	.byte	0x04, 0x1c
        /*0122*/ 	.short	(.L_1876 - .L_1875)


	//   ....[0]....
.L_1875:
        /*0124*/ 	.word	0x00001240


	//   ....[1]....
        /*0128*/ 	.word	0x00019f10


	//----- nvinfo : EIATTR_MAX_THREADS
	.align		4
.L_1876:
        /*012c*/ 	.byte	0x04, 0x05
        /*012e*/ 	.short	(.L_1878 - .L_1877)
.L_1877:
        /*0130*/ 	.word	0x00000080
        /*0134*/ 	.word	0x00000001
        /*0138*/ 	.word	0x00000001


	//----- nvinfo : EIATTR_CRS_STACK_SIZE
	.align		4
.L_1878:
        /*013c*/ 	.byte	0x04, 0x1e
        /*013e*/ 	.short	(.L_1880 - .L_1879)
.L_1879:
        /*0140*/ 	.word	0x00000000
.L_1880:


//--------------------- .nv.info._ZN10layer_norm31ln_parallel_residual_fwd_kernelINS_13Kernel_traitsIfffffjLj4096ELj1ELj1ELj4ELj16ENS_18Kernel_traits_baseILj4096EfffffjLj128EEEEELb1ELb0ELb1EEEvNS_9FwdParamsE --------------------------
	.section	.nv.info._ZN10layer_norm31ln_parallel_residual_fwd_kernelINS_13Kernel_traitsIfffffjLj4096ELj1ELj1ELj4ELj16ENS_18Kernel_traits_baseILj4096EfffffjLj128EEEEELb1ELb0ELb1EEEvNS_9FwdParamsE,"",@"SHT_CUDA_INFO"
	.sectionflags	@""
	.align	4


	//----- nvinfo : EIATTR_CUDA_API_VERSION
	.align		4
        /*0000*/ 	.byte	0x04, 0x37
        /*0002*/ 	.short	(.L_1882 - .L_1881)
.L_1881:
        /*0004*/ 	.word	0x00000082


	//----- nvinfo : EIATTR_SW2861232_WAR
	.align		4
.L_1882:
        /*0008*/ 	.byte	0x01, 0x35
	.zero		2


	//----- nvinfo : EIATTR_PARAM_CBANK
	.align		4
        /*000c*/ 	.byte	0x04, 0x0a
        /*000e*/ 	.short	(.L_1884 - .L_1883)
	.align		4
.L_1883:
        /*0010*/ 	.word	index@(.nv.constant0._ZN10layer_norm31ln_parallel_residual_fwd_kernelINS_13Kernel_traitsIfffffjLj4096ELj1ELj1ELj4ELj16ENS_18Kernel_traits_baseILj4096EfffffjLj128EEEEELb1ELb0ELb1EEEvNS_9FwdParamsE)
        /*0014*/ 	.short	0x0160
        /*0016*/ 	.short	0x00e8


	//----- nvinfo : EIATTR_CBANK_PARAM_SIZE
	.align		4
.L_1884:
        /*0018*/ 	.byte	0x03, 0x19
        /*001a*/ 	.short	0x00e8


	//----- nvinfo : EIATTR_KPARAM_INFO
	.align		4
        /*001c*/ 	.byte	0x04, 0x17
        /*001e*/ 	.short	(.L_1886 - .L_1885)
.L_1885:
        /*0020*/ 	.word	0x00000000
        /*0024*/ 	.short	0x0000
        /*0026*/ 	.short	0x0000
        /*0028*/ 	.byte	0x00, 0xf0, 0xa1, 0x03


	//----- nvinfo : EIATTR_MAXREG_COUNT
	.align		4
.L_1886:
        /*002c*/ 	.byte	0x03, 0x1b
        /*002e*/ 	.short	0x00ff


	//----- nvinfo : EIATTR_NUM_BARRIERS
	.align		4
        /*0030*/ 	.byte	0x02, 0x4c
        /*0032*/ 	.byte	0x01
	.zero		1


	//----- nvinfo : EIATTR_MERCURY_ISA_VERSION
	.align		4
        /*0034*/ 	.byte	0x03, 0x5f
        /*0036*/ 	.short	0x0000


	//----- nvinfo : EIATTR_COOP_GROUP_MASK_REGIDS
	.align		4
        /*0038*/ 	.byte	0x04, 0x29
        /*003a*/ 	.short	(.L_1888 - .L_1887)


	//   ....[0]....
.L_1887:
        /*003c*/ 	.word	0xffffffff


	//   ....[1]....
        /*0040*/ 	.word	0xffffffff


	//   ....[2]....
        /*0044*/ 	.word	0xffffffff


	//   ....[3]....
        /*0048*/ 	.word	0xffffffff


	//   ....[4]....
        /*004c*/ 	.word	0xffffffff


	//   ....[5]....
        /*0050*/ 	.word	0xffffffff


	//   ....[6]....
        /*0054*/ 	.word	0xffffffff


	//   ....[7]....
        /*0058*/ 	.word	0xffffffff


	//   ....[8]....
        /*005c*/ 	.word	0xffffffff


	//   ....[9]....
        /*0060*/ 	.word	0xffffffff


	//   ....[10]....
        /*0064*/ 	.word	0xffffffff


	//   ....[11]....
        /*0068*/ 	.word	0xffffffff


	//   ....[12]....
        /*006c*/ 	.word	0xffffffff


	//   ....[13]....
        /*0070*/ 	.word	0xffffffff


	//   ....[14]....
        /*0074*/ 	.word	0xffffffff


	//   ....[15]....
        /*0078*/ 	.word	0xffffffff


	//   ....[16]....
        /*007c*/ 	.word	0xffffffff


	//   ....[17]....
        /*0080*/ 	.word	0xffffffff


	//   ....[18]....
        /*0084*/ 	.word	0xffffffff


	//   ....[19]....
        /*0088*/ 	.word	0xffffffff


	//   ....[20]....
        /*008c*/ 	.word	0xffffffff


	//   ....[21]....
        /*0090*/ 	.word	0xffffffff


	//   ....[22]....
        /*0094*/ 	.word	0xffffffff


	//   ....[23]....
        /*0098*/ 	.word	0xffffffff


	//   ....[24]....
        /*009c*/ 	.word	0xffffffff


	//   ....[25]....
        /*00a0*/ 	.word	0xffffffff


	//   ....[26]....
        /*00a4*/ 	.word	0xffffffff


	//   ....[27]....
        /*00a8*/ 	.word	0xffffffff


	//----- nvinfo : EIATTR_COOP_GROUP_INSTR_OFFSETS
	.align		4
.L_1888:
        /*00ac*/ 	.byte	0x04, 0x28
        /*00ae*/ 	.short	(.L_1890 - .L_1889)


	//   ....[0]....
.L_1889:
        /*00b0*/ 	.word	0x000176e0


	//   ....[1]....
        /*00b4*/ 	.word	0x00017710


	//   ....[2]....
        /*00b8*/ 	.word	0x00017730


	//   ....[3]....
        /*00bc*/ 	.word	0x00017750


	//   ....[4]....
        /*00c0*/ 	.word	0x00017770


	//   ....[5]....
        /*00c4*/ 	.word	0x00017ba0


	//   ....[6]....
        /*00c8*/ 	.word	0x00017bc0


	//   ....[7]....
        /*00cc*/ 	.word	0x00017be0


	//   ....[8]....
        /*00d0*/ 	.word	0x00017c00


	//   ....[9]....
        /*00d4*/ 	.word	0x00017c20


	//   ....[10]....
        /*00d8*/ 	.word	0x00017d50


	//   ....[11]....
        /*00dc*/ 	.word	0x00017d80


	//   ....[12]....
        /*00e0*/ 	.word	0x00017da0


	//   ....[13]....
        /*00e4*/ 	.word	0x00017db0


	//   ....[14]....
        /*00e8*/ 	.word	0x00017e70


	//   ....[15]....
        /*00ec*/ 	.word	0x00017ec0


	//   ....[16]....
        /*00f0*/ 	.word	0x00017f40


	//   ....[17]....
        /*00f4*/ 	.word	0x00017fd0


	//   ....[18]....
        /*00f8*/ 	.word	0x00018bb0


	//   ....[19]....
        /*00fc*/ 	.word	0x00018c20


	//   ....[20]....
        /*0100*/ 	.word	0x00018c80


	//   ....[21]....
        /*0104*/ 	.word	0x00018ce0


	//   ....[22]....
        /*0108*/ 	.word	0x00018d40


	//   ....[23]....
        /*010c*/ 	.word	0x000191b0


	//   ....[24]....
        /*0110*/ 	.word	0x00019210


	//   ....[25]....
        /*0114*/ 	.word	0x00019270


	//   ....[26]....
        /*0118*/ 	.word	0x000192d0


	//   ....[27]....
        /*011c*/ 	.word	0x00019330


	//----- nvinfo : EIATTR_EXIT_INSTR_OFFSETS
	.align		4
.L_1890:
        /*0120*/ 	.byte	0x04, 0x1c
        /*0122*/ 	.short	(.L_1892 - .L_1891)


	//   ....[0]....
.L_1891:
        /*0124*/ 	.word	0x000008a0


	//   ....[1]....
        /*0128*/ 	.word	0x00018b60


	//----- nvinfo : EIATTR_MAX_THREADS
	.align		4
.L_1892:
        /*012c*/ 	.byte	0x04, 0x05
        /*012e*/ 	.short	(.L_1894 - .L_1893)
.L_1893:
        /*0130*/ 	.word	0x00000080
        /*0134*/ 	.word	0x00000001
        /*0138*/ 	.word	0x00000001


	//----- nvinfo : EIATTR_CRS_STACK_SIZE
	.align		4
.L_1894:
        /*013c*/ 	.byte	0x04, 0x1e
        /*013e*/ 	.short	(.L_1896 - .L_1895)
.L_1895:
        /*0140*/ 	.word	0x00000000
.L_1896:


//--------------------- .nv.info._ZN10layer_norm31ln_parallel_residual_fwd_kernelINS_13Kernel_traitsIfffffjLj4096ELj1ELj1ELj4ELj16ENS_18Kernel_traits_baseILj4096EfffffjLj128EEEEELb1ELb1ELb0EEEvNS_9FwdParamsE --------------------------
	.section	.nv.info._ZN10layer_norm31ln_parallel_residual_fwd_kernelINS_13Kernel_traitsIfffffjLj4096ELj1ELj1ELj4ELj16ENS_18Kernel_traits_baseILj4096EfffffjLj128EEEEELb1ELb1ELb0EEEvNS_9FwdParamsE,"",@"SHT_CUDA_INFO"
	.sectionflags	@""
	.align	4


	//----- nvinfo : EIATTR_CUDA_API_VERSION
	.align		4
        /*0000*/ 	.byte	0x04, 0x37
        /*0002*/ 	.short	(.L_1898 - .L_1897)
.L_1897:
        /*0004*/ 	.word	0x00000082


	//----- nvinfo : EIATTR_SW2861232_WAR
	.align		4
.L_1898:
        /*0008*/ 	.byte	0x01, 0x35
	.zero		2


	//----- nvinfo : EIATTR_PARAM_CBANK
	.align		4
        /*000c*/ 	.byte	0x04, 0x0a
        /*000e*/ 	.short	(.L_1900 - .L_1899)
	.align		4
.L_1899:
        /*0010*/ 	.word	index@(.nv.constant0._ZN10layer_norm31ln_parallel_residual_fwd_kernelINS_13Kernel_traitsIfffffjLj4096ELj1ELj1ELj4ELj16ENS_18Kernel_traits_baseILj4096EfffffjLj128EEEEELb1ELb1ELb0EEEvNS_9FwdParamsE)
        /*0014*/ 	.short	0x0160
        /*0016*/ 	.short	0x00e8


	//----- nvinfo : EIATTR_CBANK_PARAM_SIZE
	.align		4
.L_1900:
        /*0018*/ 	.byte	0x03, 0x19
        /*001a*/ 	.short	0x00e8


	//----- nvinfo : EIATTR_KPARAM_INFO
	.align		4
        /*001c*/ 	.byte	0x04, 0x17
        /*001e*/ 	.short	(.L_1902 - .L_1901)
.L_1901:
        /*0020*/ 	.word	0x00000000
        /*0024*/ 	.short	0x0000
        /*0026*/ 	.short	0x0000
        /*0028*/ 	.byte	0x00, 0xf0, 0xa1, 0x03


	//----- nvinfo : EIATTR_MAXREG_COUNT
	.align		4
.L_1902:
        /*002c*/ 	.byte	0x03, 0x1b
        /*002e*/ 	.short	0x00ff


	//----- nvinfo : EIATTR_NUM_BARRIERS
	.align		4
        /*0030*/ 	.byte	0x02, 0x4c
        /*0032*/ 	.byte	0x01
	.zero		1


	//----- nvinfo : EIATTR_MERCURY_ISA_VERSION
	.align		4
        /*0034*/ 	.byte	0x03, 0x5f
        /*0036*/ 	.short	0x0000


	//----- nvinfo : EIATTR_COOP_GROUP_MASK_REGIDS
	.align		4
        /*0038*/ 	.byte	0x04, 0x29
        /*003a*/ 	.short	(.L_1904 - .L_1903)


	//   ....[0]....
.L_1903:
        /*003c*/ 	.word	0xffffffff


	//   ....[1]....
        /*0040*/ 	.word	0xffffffff


	//   ....[2]....
        /*0044*/ 	.word	0xffffffff


	//   ....[3]....
        /*0048*/ 	.word	0xffffffff


	//   ....[4]....
        /*004c*/ 	.word	0xffffffff


	//   ....[5]....
        /*0050*/ 	.word	0xffffffff


	//   ....[6]....
        /*0054*/ 	.word	0xffffffff


	//   ....[7]....
        /*0058*/ 	.word	0xffffffff


	//   ....[8]....
        /*005c*/ 	.word	0xffffffff


	//   ....[9]....
        /*0060*/ 	.word	0xffffffff


	//   ....[10]....
        /*0064*/ 	.word	0xffffffff


	//   ....[11]....
        /*0068*/ 	.word	0xffffffff


	//   ....[12]....
        /*006c*/ 	.word	0xffffffff


	//   ....[13]....
        /*0070*/ 	.word	0xffffffff


	//   ....[14]....
        /*0074*/ 	.word	0xffffffff


	//   ....[15]....
        /*0078*/ 	.word	0xffffffff


	//   ....[16]....
        /*007c*/ 	.word	0xffffffff


	//   ....[17]....
        /*0080*/ 	.word	0xffffffff


	//   ....[18]....
        /*0084*/ 	.word	0xffffffff


	//   ....[19]....
        /*0088*/ 	.word	0xffffffff


	//   ....[20]....
        /*008c*/ 	.word	0xffffffff


	//   ....[21]....
        /*0090*/ 	.word	0xffffffff


	//   ....[22]....
        /*0094*/ 	.word	0xffffffff


	//   ....[23]....
        /*0098*/ 	.word	0xffffffff


	//   ....[24]....
        /*009c*/ 	.word	0xffffffff


	//   ....[25]....
        /*00a0*/ 	.word	0xffffffff


	//   ....[26]....
        /*00a4*/ 	.word	0xffffffff


	//   ....[27]....
        /*00a8*/ 	.word	0xffffffff


	//----- nvinfo : EIATTR_COOP_GROUP_INSTR_OFFSETS
	.align		4
.L_1904:
        /*00ac*/ 	.byte	0x04, 0x28
        /*00ae*/ 	.short	(.L_1906 - .L_1905)


	//   ....[0]....
.L_1905:
        /*00b0*/ 	.word	0x00017c30


	//   ....[1]....
        /*00b4*/ 	.word	0x00017c60


	//   ....[2]....
        /*00b8*/ 	.word	0x00017ca0


	//   ....[3]....
        /*00bc*/ 	.word	0x00017cc0


	//   ....[4]....
        /*00c0*/ 	.word	0x00017ce0


	//   ....[5]....
        /*00c4*/ 	.word	0x00018130


	//   ....[6]....
        /*00c8*/ 	.word	0x00018150


	//   ....[7]....
        /*00cc*/ 	.word	0x00018170


	//   ....[8]....
        /*00d0*/ 	.word	0x00018190


	//   ....[9]....
        /*00d4*/ 	.word	0x000181b0


	//   ....[10]....
        /*00d8*/ 	.word	0x000182d0


	//   ....[11]....
        /*00dc*/ 	.word	0x00018320


	//   ....[12]....
        /*00e0*/ 	.word	0x00018350


	//   ....[13]....
        /*00e4*/ 	.word	0x000183d0


	//   ....[14]....
        /*00e8*/ 	.word	0x00018410


	//   ....[15]....
        /*00ec*/ 	.word	0x000184a0


	//   ....[16]....
        /*00f0*/ 	.word	0x000184d0


	//   ....[17]....
        /*00f4*/ 	.word	0x00018550


	//   ....[18]....
        /*00f8*/ 	.word	0x00019070


	//   ....[19]....
        /*00fc*/ 	.word	0x000190e0


	//   ....[20]....
        /*0100*/ 	.word	0x00019140


	//   ....[21]....
        /*0104*/ 	.word	0x000191a0


	//   ....[22]....
        /*0108*/ 	.word	0x00019200


	//   ....[23]....
        /*010c*/ 	.word	0x000196b0


	//   ....[24]....
        /*0110*/ 	.word	0x00019710


	//   ....[25]....
        /*0114*/ 	.word	0x00019770


	//   ....[26]....
        /*0118*/ 	.word	0x000197d0


	//   ....[27]....
        /*011c*/ 	.word	0x00019840


	//----- nvinfo : EIATTR_EXIT_INSTR_OFFSETS
	.align		4
.L_1906:
        /*0120*/ 	.byte	0x04, 0x1c
        /*0122*/ 	.short	(.L_1908 - .L_1907)


	//   ....[0]....
.L_1907:
        /*0124*/ 	.word	0x00000d20


	//   ....[1]....
        /*0128*/ 	.word	0x00019020


	//----- nvinfo : EIATTR_MAX_THREADS
	.align		4
.L_1908:
        /*012c*/ 	.byte	0x04, 0x05
        /*012e*/ 	.short	(.L_1910 - .L_1909)
.L_1909:
        /*0130*/ 	.word	0x00000080
        /*0134*/ 	.word	0x00000001
        /*0138*/ 	.word	0x00000001


	//----- nvinfo : EIATTR_CRS_STACK_SIZE
	.align		4
.L_1910:
        /*013c*/ 	.byte	0x04, 0x1e
        /*013e*/ 	.short	(.L_1912 - .L_1911)
.L_1911:
        /*0140*/ 	.word	0x00000000
.L_1912:


//--------------------- .nv.info._ZN10layer_norm31ln_parallel_residual_fwd_kernelINS_13Kernel_traitsIfffffjLj4096ELj1ELj1ELj4ELj16ENS_18Kernel_traits_baseILj4096EfffffjLj128EEEEELb1ELb1ELb1EEEvNS_9FwdParamsE --------------------------
	.section	.nv.info._ZN10layer_norm31ln_parallel_residual_fwd_kernelINS_13Kernel_traitsIfffffjLj4096ELj1ELj1ELj4ELj16ENS_18Kernel_traits_baseILj4096EfffffjLj128EEEEELb1ELb1ELb1EEEvNS_9FwdParamsE,"",@"SHT_CUDA_INFO"
	.sectionflags	@""
	.align	4


	//----- nvinfo : EIATTR_CUDA_API_VERSION
	.align		4
        /*0000*/ 	.byte	0x04, 0x37
        /*0002*/ 	.short	(.L_1914 - .L_1913)
.L_1913:
        /*0004*/ 	.word	0x00000082


	//----- nvinfo : EIATTR_SW2861232_WAR
	.align		4
.L_1914:
        /*0008*/ 	.byte	0x01, 0x35
	.zero		2


	//----- nvinfo : EIATTR_PARAM_CBANK
	.align		4
        /*000c*/ 	.byte	0x04, 0x0a
        /*000e*/ 	.short	(.L_1916 - .L_1915)
	.align		4
.L_1915:
        /*0010*/ 	.word	index@(.nv.constant0._ZN10layer_norm31ln_parallel_residual_fwd_kernelINS_13Kernel_traitsIfffffjLj4096ELj1ELj1ELj4ELj16ENS_18Kernel_traits_baseILj4096EfffffjLj128EEEEELb1ELb1ELb1EEEvNS_9FwdParamsE)
        /*0014*/ 	.short	0x0160
        /*0016*/ 	.short	0x00e8


	//----- nvinfo : EIATTR_CBANK_PARAM_SIZE
	.align		4
.L_1916:
        /*0018*/ 	.byte	0x03, 0x19
        /*001a*/ 	.short	0x00e8


	//----- nvinfo : EIATTR_KPARAM_INFO
	.align		4
        /*001c*/ 	.byte	0x04, 0x17
        /*001e*/ 	.short	(.L_1918 - .L_1917)
.L_1917:
        /*0020*/ 	.word	0x00000000
        /*0024*/ 	.short	0x0000
        /*0026*/ 	.short	0x0000
        /*0028*/ 	.byte	0x00, 0xf0, 0xa1, 0x03


	//----- nvinfo : EIATTR_MAXREG_COUNT
	.align		4
.L_1918:
        /*002c*/ 	.byte	0x03, 0x1b
        /*002e*/ 	.short	0x00ff


	//----- nvinfo : EIATTR_NUM_BARRIERS
	.align		4
        /*0030*/ 	.byte	0x02, 0x4c
        /*0032*/ 	.byte	0x01
	.zero		1


	//----- nvinfo : EIATTR_MERCURY_ISA_VERSION
	.align		4
        /*0034*/ 	.byte	0x03, 0x5f
        /*0036*/ 	.short	0x0000


	//----- nvinfo : EIATTR_COOP_GROUP_MASK_REGIDS
	.align		4
        /*0038*/ 	.byte	0x04, 0x29
        /*003a*/ 	.short	(.L_1920 - .L_1919)


	//   ....[0]....
.L_1919:
        /*003c*/ 	.word	0xffffffff


	//   ....[1]....
        /*0040*/ 	.word	0xffffffff


	//   ....[2]....
        /*0044*/ 	.word	0xffffffff


	//   ....[3]....
        /*0048*/ 	.word	0xffffffff


	//   ....[4]....
        /*004c*/ 	.word	0xffffffff


	//   ....[5]....
        /*0050*/ 	.word	0xffffffff


	//   ....[6]....
        /*0054*/ 	.word	0xffffffff


	//   ....[7]....
        /*0058*/ 	.word	0xffffffff


	//   ....[8]....
        /*005c*/ 	.word	0xffffffff


	//   ....[9]....
        /*0060*/ 	.word	0xffffffff


	//   ....[10]....
        /*0064*/ 	.word	0xffffffff


	//   ....[11]....
        /*0068*/ 	.word	0xffffffff


	//   ....[12]....
        /*006c*/ 	.word	0xffffffff


	//   ....[13]....
        /*0070*/ 	.word	0xffffffff


	//   ....[14]....
        /*0074*/ 	.word	0xffffffff


	//   ....[15]....
        /*0078*/ 	.word	0xffffffff


	//   ....[16]....
        /*007c*/ 	.word	0xffffffff


	//   ....[17]....
        /*0080*/ 	.word	0xffffffff


	//   ....[18]....
        /*0084*/ 	.word	0xffffffff


	//   ....[19]....
        /*0088*/ 	.word	0xffffffff


	//   ....[20]....
        /*008c*/ 	.word	0xffffffff


	//   ....[21]....
        /*0090*/ 	.word	0xffffffff


	//   ....[22]....
        /*0094*/ 	.word	0xffffffff


	//   ....[23]....
        /*0098*/ 	.word	0xffffffff


	//   ....[24]....
        /*009c*/ 	.word	0xffffffff


	//   ....[25]....
        /*00a0*/ 	.word	0xffffffff


	//   ....[26]....
        /*00a4*/ 	.word	0xffffffff


	//   ....[27]....
        /*00a8*/ 	.word	0xffffffff


	//----- nvinfo : EIATTR_COOP_GROUP_INSTR_OFFSETS
	.align		4
.L_1920:
        /*00ac*/ 	.byte	0x04, 0x28
        /*00ae*/ 	.short	(.L_1922 - .L_1921)


	//   ....[0]....
.L_1921:
        /*00b0*/ 	.word	0x00017080


	//   ....[1]....
        /*00b4*/ 	.word	0x000170b0


	//   ....[2]....
        /*00b8*/ 	.word	0x000170d0


	//   ....[3]....
        /*00bc*/ 	.word	0x000170f0


	//   ....[4]....
        /*00c0*/ 	.word	0x00017110


	//   ....[5]....
        /*00c4*/ 	.word	0x00017540


	//   ....[6]....
        /*00c8*/ 	.word	0x00017560


	//   ....[7]....
        /*00cc*/ 	.word	0x00017580


	//   ....[8]....
        /*00d0*/ 	.word	0x000175a0


	//   ....[9]....
        /*00d4*/ 	.word	0x000175c0


	//   ....[10]....
        /*00d8*/ 	.word	0x000176c0


	//   ....[11]....
        /*00dc*/ 	.word	0x00017720


	//   ....[12]....
        /*00e0*/ 	.word	0x00017760


	//   ....[13]....
        /*00e4*/ 	.word	0x00017780


	//   ....[14]....
        /*00e8*/ 	.word	0x00017800


	//   ....[15]....
        /*00ec*/ 	.word	0x00017860


	//   ....[16]....
        /*00f0*/ 	.word	0x000178c0


	//   ....[17]....
        /*00f4*/ 	.word	0x00017940


	//   ....[18]....
        /*00f8*/ 	.word	0x000181f0


	//   ....[19]....
        /*00fc*/ 	.word	0x00018260


	//   ....[20]....
        /*0100*/ 	.word	0x000182c0


	//   ....[21]....
        /*0104*/ 	.word	0x00018320


	//   ....[22]....
        /*0108*/ 	.word	0x00018380


	//   ....[23]....
        /*010c*/ 	.word	0x000187f0


	//   ....[24]....
        /*0110*/ 	.word	0x00018850


	//   ....[25]....
        /*0114*/ 	.word	0x000188b0


	//   ....[26]....
        /*0118*/ 	.word	0x00018910


	//   ....[27]....
        /*011c*/ 	.word	0x00018970


	//----- nvinfo : EIATTR_EXIT_INSTR_OFFSETS
	.align		4
.L_1922:
        /*0120*/ 	.byte	0x04, 0x1c
        /*0122*/ 	.short	(.L_1924 - .L_1923)


	//   ....[0]....
.L_1923:
        /*0124*/ 	.word	0x000006c0


	//   ....[1]....
        /*0128*/ 	.word	0x000181a0


	//----- nvinfo : EIATTR_MAX_THREADS
	.align		4
.L_1924:
        /*012c*/ 	.byte	0x04, 0x05
        /*012e*/ 	.short	(.L_1926 - .L_1925)
.L_1925:
        /*0130*/ 	.word	0x00000080
        /*0134*/ 	.word	0x00000001
        /*0138*/ 	.word	0x00000001


	//----- nvinfo : EIATTR_CRS_STACK_SIZE
	.align		4
.L_1926:
        /*013c*/ 	.byte	0x04, 0x1e
        /*013e*/ 	.short	(.L_1928 - .L_1927)
.L_1927:
        /*0140*/ 	.word	0x00000000
.L_1928:


//--------------------- .nv.callgraph             --------------------------
	.section	.nv.callgraph,"",@"SHT_CUDA_CALLGRAPH"
	.align	4
	.sectionentsize	8
	.align		4
        /*0000*/ 	.word	0x00000000
	.align		4
        /*0004*/ 	.word	0xffffffff
	.align		4
        /*0008*/ 	.word	0x00000000
	.align		4
        /*000c*/ 	.word	0xfffffffe
	.align		4
        /*0010*/ 	.word	0x00000000
	.align		4
        /*0014*/ 	.word	0xfffffffd
	.align		4
        /*0018*/ 	.word	0x00000000
	.align		4
        /*001c*/ 	.word	0xfffffffc


//--------------------- .nv.rel.action            --------------------------
	.section	.nv.rel.action,"",@"SHT_CUDA_RELOCINFO"
	.align	8
	.sectionentsize	8
        /*0000*/ 	.byte	0x73, 0x00, 0x00, 0x00, 0x00, 0x00, 0x00, 0x00, 0x00, 0x00, 0x00, 0x11, 0x25, 0x00, 0x05, 0x36


//--------------------- .nv.constant4             --------------------------
	.section	.nv.constant4,"a",@progbits
	.align	8
	.align		8
.nv.constant4:
        /*0000*/ 	.dword	precalc_xorwow_matrix
	.align		8
        /*0008*/ 	.dword	precalc_xorwow_offset_matrix
	.align		8
        /*0010*/ 	.dword	mrg32k3aM1
	.align		8
        /*0018*/ 	.dword	mrg32k3aM2
	.align		8
        /*0020*/ 	.dword	mrg32k3aM1SubSeq
	.align		8
        /*0028*/ 	.dword	mrg32k3aM2SubSeq
	.align		8
        /*0030*/ 	.dword	mrg32k3aM1Seq
	.align		8
        /*0038*/ 	.dword	mrg32k3aM2Seq


//--------------------- .nv.constant3             --------------------------
	.section	.nv.constant3,"a",@progbits
	.align	8
.nv.constant3:
	.type		__cr_lgamma_table,@object
	.size		__cr_lgamma_table,(.L_8 - __cr_lgamma_table)
__cr_lgamma_table:
        /*0000*/ 	.byte	0x00, 0x00, 0x00, 0x00, 0x00, 0x00, 0x00, 0x00, 0x00, 0x00, 0x00, 0x00, 0x00, 0x00, 0x00, 0x00
        /*0010*/ 	.byte	0xef, 0x39, 0xfa, 0xfe, 0x42, 0x2e, 0xe6, 0x3f, 0x02, 0x20, 0x2a, 0xfa, 0x0b, 0xab, 0xfc, 0x3f
        /*0020*/ 	.byte	0xf9, 0x2c, 0x92, 0x7c, 0xa7, 0x6c, 0x09, 0x40, 0xc9, 0x79, 0x44, 0x3c, 0x64, 0x26, 0x13, 0x40
        /*0030*/ 	.byte	0xca, 0x01, 0xcf, 0x3a, 0x27, 0x51, 0x1a, 0x40, 0x30, 0xcc, 0x2d, 0xf3, 0xe1, 0x0c, 0x21, 0x40
        /*0040*/ 	.byte	0x0d, 0xb7, 0xfc, 0x82, 0x8e, 0x35, 0x25, 0x40
.L_8:


//--------------------- .nv.constant0._ZN10layer_norm31ln_parallel_residual_fwd_kernelINS_13Kernel_traitsI13__nv_bfloat16S2_S2_S2_fjLj4096ELj1ELj1ELj4ELj16ENS_18Kernel_traits_baseILj4096ES2_S2_S2_S2_fjLj128EEEEELb0ELb0ELb0EEEvNS_9FwdParamsE --------------------------
	.section	.nv.constant0._ZN10layer_norm31ln_parallel_residual_fwd_kernelINS_13Kernel_traitsI13__nv_bfloat16S2_S2_S2_fjLj4096ELj1ELj1ELj4ELj16ENS_18Kernel_traits_baseILj4096ES2_S2_S2_S2_fjLj128EEEEELb0ELb0ELb0EEEvNS_9FwdParamsE,"a",@progbits
	.sectionflags	@""
	.align	4
.nv.constant0._ZN10layer_norm31ln_parallel_residual_fwd_kernelINS_13Kernel_traitsI13__nv_bfloat16S2_S2_S2_fjLj4096ELj1ELj1ELj4ELj16ENS_18Kernel_traits_baseILj4096ES2_S2_S2_S2_fjLj128EEEEELb0ELb0ELb0EEEvNS_9FwdParamsE:
	.zero		584


//--------------------- .nv.constant0._ZN10layer_norm31ln_parallel_residual_fwd_kernelINS_13Kernel_traitsI13__nv_bfloat16S2_S2_S2_fjLj4096ELj1ELj1ELj4ELj16ENS_18Kernel_traits_baseILj4096ES2_S2_S2_S2_fjLj128EEEEELb0ELb0ELb1EEEvNS_9FwdParamsE --------------------------
	.section	.nv.constant0._ZN10layer_norm31ln_parallel_residual_fwd_kernelINS_13Kernel_traitsI13__nv_bfloat16S2_S2_S2_fjLj4096ELj1ELj1ELj4ELj16ENS_18Kernel_traits_baseILj4096ES2_S2_S2_S2_fjLj128EEEEELb0ELb0ELb1EEEvNS_9FwdParamsE,"a",@progbits
	.sectionflags	@""
	.align	4
.nv.constant0._ZN10layer_norm31ln_parallel_residual_fwd_kernelINS_13Kernel_traitsI13__nv_bfloat16S2_S2_S2_fjLj4096ELj1ELj1ELj4ELj16ENS_18Kernel_traits_baseILj4096ES2_S2_S2_S2_fjLj128EEEEELb0ELb0ELb1EEEvNS_9FwdParamsE:
	.zero		584


//--------------------- .nv.constant0._ZN10layer_norm31ln_parallel_residual_fwd_kernelINS_13Kernel_traitsI13__nv_bfloat16S2_S2_S2_fjLj4096ELj1ELj1ELj4ELj16ENS_18Kernel_traits_baseILj4096ES2_S2_S2_S2_fjLj128EEEEELb0ELb1ELb0EEEvNS_9FwdParamsE --------------------------
	.section	.nv.constant0._ZN10layer_norm31ln_parallel_residual_fwd_kernelINS_13Kernel_traitsI13__nv_bfloat16S2_S2_S2_fjLj4096ELj1ELj1ELj4ELj16ENS_18Kernel_traits_baseILj4096ES2_S2_S2_S2_fjLj128EEEEELb0ELb1ELb0EEEvNS_9FwdParamsE,"a",@progbits
	.sectionflags	@""
	.align	4
.nv.constant0._ZN10layer_norm31ln_parallel_residual_fwd_kernelINS_13Kernel_traitsI13__nv_bfloat16S2_S2_S2_fjLj4096ELj1ELj1ELj4ELj16ENS_18Kernel_traits_baseILj4096ES2_S2_S2_S2_fjLj128EEEEELb0ELb1ELb0EEEvNS_9FwdParamsE:
	.zero		584


//--------------------- .nv.constant0._ZN10layer_norm31ln_parallel_residual_fwd_kernelINS_13Kernel_traitsI13__nv_bfloat16S2_S2_S2_fjLj4096ELj1ELj1ELj4ELj16ENS_18Kernel_traits_baseILj4096ES2_S2_S2_S2_fjLj128EEEEELb0ELb1ELb1EEEvNS_9FwdParamsE --------------------------
	.section	.nv.constant0._ZN10layer_norm31ln_parallel_residual_fwd_kernelINS_13Kernel_traitsI13__nv_bfloat16S2_S2_S2_fjLj4096ELj1ELj1ELj4ELj16ENS_18Kernel_traits_baseILj4096ES2_S2_S2_S2_fjLj128EEEEELb0ELb1ELb1EEEvNS_9FwdParamsE,"a",@progbits
	.sectionflags	@""
	.align	4
.nv.constant0._ZN10layer_norm31ln_parallel_residual_fwd_kernelINS_13Kernel_traitsI13__nv_bfloat16S2_S2_S2_fjLj4096ELj1ELj1ELj4ELj16ENS_18Kernel_traits_baseILj4096ES2_S2_S2_S2_fjLj128EEEEELb0ELb1ELb1EEEvNS_9FwdParamsE:
	.zero		584


//--------------------- .nv.constant0._ZN10layer_norm31ln_parallel_residual_fwd_kernelINS_13Kernel_traitsI13__nv_bfloat16S2_S2_S2_fjLj4096ELj1ELj1ELj4ELj16ENS_18Kernel_traits_baseILj4096ES2_S2_S2_S2_fjLj128EEEEELb1ELb0ELb0EEEvNS_9FwdParamsE --------------------------
	.section	.nv.constant0._ZN10layer_norm31ln_parallel_residual_fwd_kernelINS_13Kernel_traitsI13__nv_bfloat16S2_S2_S2_fjLj4096ELj1ELj1ELj4ELj16ENS_18Kernel_traits_baseILj4096ES2_S2_S2_S2_fjLj128EEEEELb1ELb0ELb0EEEvNS_9FwdParamsE,"a",@progbits
	.sectionflags	@""
	.align	4
.nv.constant0._ZN10layer_norm31ln_parallel_residual_fwd_kernelINS_13Kernel_traitsI13__nv_bfloat16S2_S2_S2_fjLj4096ELj1ELj1ELj4ELj16ENS_18Kernel_traits_baseILj4096ES2_S2_S2_S2_fjLj128EEEEELb1ELb0ELb0EEEvNS_9FwdParamsE:
	.zero		584


//--------------------- .nv.constant0._ZN10layer_norm31ln_parallel_residual_fwd_kernelINS_13Kernel_traitsI13__nv_bfloat16S2_S2_S2_fjLj4096ELj1ELj1ELj4ELj16ENS_18Kernel_traits_baseILj4096ES2_S2_S2_S2_fjLj128EEEEELb1ELb0ELb1EEEvNS_9FwdParamsE --------------------------
	.section	.nv.constant0._ZN10layer_norm31ln_parallel_residual_fwd_kernelINS_13Kernel_traitsI13__nv_bfloat16S2_S2_S2_fjLj4096ELj1ELj1ELj4ELj16ENS_18Kernel_traits_baseILj4096ES2_S2_S2_S2_fjLj128EEEEELb1ELb0ELb1EEEvNS_9FwdParamsE,"a",@progbits
	.sectionflags	@""
	.align	4
.nv.constant0._ZN10layer_norm31ln_parallel_residual_fwd_kernelINS_13Kernel_traitsI13__nv_bfloat16S2_S2_S2_fjLj4096ELj1ELj1ELj4ELj16ENS_18Kernel_traits_baseILj4096ES2_S2_S2_S2_fjLj128EEEEELb1ELb0ELb1EEEvNS_9FwdParamsE:
	.zero		584


//--------------------- .nv.constant0._ZN10layer_norm31ln_parallel_residual_fwd_kernelINS_13Kernel_traitsI13__nv_bfloat16S2_S2_S2_fjLj4096ELj1ELj1ELj4ELj16ENS_18Kernel_traits_baseILj4096ES2_S2_S2_S2_fjLj128EEEEELb1ELb1ELb0EEEvNS_9FwdParamsE --------------------------
	.section	.nv.constant0._ZN10layer_norm31ln_parallel_residual_fwd_kernelINS_13Kernel_traitsI13__nv_bfloat16S2_S2_S2_fjLj4096ELj1ELj1ELj4ELj16ENS_18Kernel_traits_baseILj4096ES2_S2_S2_S2_fjLj128EEEEELb1ELb1ELb0EEEvNS_9FwdParamsE,"a",@progbits
	.sectionflags	@""
	.align	4
.nv.constant0._ZN10layer_norm31ln_parallel_residual_fwd_kernelINS_13Kernel_traitsI13__nv_bfloat16S2_S2_S2_fjLj4096ELj1ELj1ELj4ELj16ENS_18Kernel_traits_baseILj4096ES2_S2_S2_S2_fjLj128EEEEELb1ELb1ELb0EEEvNS_9FwdParamsE:
	.zero		584


//--------------------- .nv.constant0._ZN10layer_norm31ln_parallel_residual_fwd_kernelINS_13Kernel_traitsI13__nv_bfloat16S2_S2_S2_fjLj4096ELj1ELj1ELj4ELj16ENS_18Kernel_traits_baseILj4096ES2_S2_S2_S2_fjLj128EEEEELb1ELb1ELb1EEEvNS_9FwdParamsE --------------------------
	.section	.nv.constant0._ZN10layer_norm31ln_parallel_residual_fwd_kernelINS_13Kernel_traitsI13__nv_bfloat16S2_S2_S2_fjLj4096ELj1ELj1ELj4ELj16ENS_18Kernel_traits_baseILj4096ES2_S2_S2_S2_fjLj128EEEEELb1ELb1ELb1EEEvNS_9FwdParamsE,"a",@progbits
	.sectionflags	@""
	.align	4
.nv.constant0._ZN10layer_norm31ln_parallel_residual_fwd_kernelINS_13Kernel_traitsI13__nv_bfloat16S2_S2_S2_fjLj4096ELj1ELj1ELj4ELj16ENS_18Kernel_traits_baseILj4096ES2_S2_S2_S2_fjLj128EEEEELb1ELb1ELb1EEEvNS_9FwdParamsE:
	.zero		584


//--------------------- .nv.constant0._ZN10layer_norm31ln_parallel_residual_fwd_kernelINS_13Kernel_traitsI6__halfS2_S2_S2_fjLj4096ELj1ELj1ELj4ELj16ENS_18Kernel_traits_baseILj4096ES2_S2_S2_S2_fjLj128EEEEELb0ELb0ELb0EEEvNS_9FwdParamsE --------------------------
	.section	.nv.constant0._ZN10layer_norm31ln_parallel_residual_fwd_kernelINS_13Kernel_traitsI6__halfS2_S2_S2_fjLj4096ELj1ELj1ELj4ELj16ENS_18Kernel_traits_baseILj4096ES2_S2_S2_S2_fjLj128EEEEELb0ELb0ELb0EEEvNS_9FwdParamsE,"a",@progbits
	.sectionflags	@""
	.align	4
.nv.constant0._ZN10layer_norm31ln_parallel_residual_fwd_kernelINS_13Kernel_traitsI6__halfS2_S2_S2_fjLj4096ELj1ELj1ELj4ELj16ENS_18Kernel_traits_baseILj4096ES2_S2_S2_S2_fjLj128EEEEELb0ELb0ELb0EEEvNS_9FwdParamsE:
	.zero		584


//--------------------- .nv.constant0._ZN10layer_norm31ln_parallel_residual_fwd_kernelINS_13Kernel_traitsI6__halfS2_S2_S2_fjLj4096ELj1ELj1ELj4ELj16ENS_18Kernel_traits_baseILj4096ES2_S2_S2_S2_fjLj128EEEEELb0ELb0ELb1EEEvNS_9FwdParamsE --------------------------
	.section	.nv.constant0._ZN10layer_norm31ln_parallel_residual_fwd_kernelINS_13Kernel_traitsI6__halfS2_S2_S2_fjLj4096ELj1ELj1ELj4ELj16ENS_18Kernel_traits_baseILj4096ES2_S2_S2_S2_fjLj128EEEEELb0ELb0ELb1EEEvNS_9FwdParamsE,"a",@progbits
	.sectionflags	@""
	.align	4
.nv.constant0._ZN10layer_norm31ln_parallel_residual_fwd_kernelINS_13Kernel_traitsI6__halfS2_S2_S2_fjLj4096ELj1ELj1ELj4ELj16ENS_18Kernel_traits_baseILj4096ES2_S2_S2_S2_fjLj128EEEEELb0ELb0ELb1EEEvNS_9FwdParamsE:
	.zero		584


//--------------------- .nv.constant0._ZN10layer_norm31ln_parallel_residual_fwd_kernelINS_13Kernel_traitsI6__halfS2_S2_S2_fjLj4096ELj1ELj1ELj4ELj16ENS_18Kernel_traits_baseILj4096ES2_S2_S2_S2_fjLj128EEEEELb0ELb1ELb0EEEvNS_9FwdParamsE --------------------------
	.section	.nv.constant0._ZN10layer_norm31ln_parallel_residual_fwd_kernelINS_13Kernel_traitsI6__halfS2_S2_S2_fjLj4096ELj1ELj1ELj4ELj16ENS_18Kernel_traits_baseILj4096ES2_S2_S2_S2_fjLj128EEEEELb0ELb1ELb0EEEvNS_9FwdParamsE,"a",@progbits
	.sectionflags	@""
	.align	4
.nv.constant0._ZN10layer_norm31ln_parallel_residual_fwd_kernelINS_13Kernel_traitsI6__halfS2_S2_S2_fjLj4096ELj1ELj1ELj4ELj16ENS_18Kernel_traits_baseILj4096ES2_S2_S2_S2_fjLj128EEEEELb0ELb1ELb0EEEvNS_9FwdParamsE:
	.zero		584


//--------------------- .nv.constant0._ZN10layer_norm31ln_parallel_residual_fwd_kernelINS_13Kernel_traitsI6__halfS2_S2_S2_fjLj4096ELj1ELj1ELj4ELj16ENS_18Kernel_traits_baseILj4096ES2_S2_S2_S2_fjLj128EEEEELb0ELb1ELb1EEEvNS_9FwdParamsE --------------------------
	.section	.nv.constant0._ZN10layer_norm31ln_parallel_residual_fwd_kernelINS_13Kernel_traitsI6__halfS2_S2_S2_fjLj4096ELj1ELj1ELj4ELj16ENS_18Kernel_traits_baseILj4096ES2_S2_S2_S2_fjLj128EEEEELb0ELb1ELb1EEEvNS_9FwdParamsE,"a",@progbits
	.sectionflags	@""
	.align	4
.nv.constant0._ZN10layer_norm31ln_parallel_residual_fwd_kernelINS_13Kernel_traitsI6__halfS2_S2_S2_fjLj4096ELj1ELj1ELj4ELj16ENS_18Kernel_traits_baseILj4096ES2_S2_S2_S2_fjLj128EEEEELb0ELb1ELb1EEEvNS_9FwdParamsE:
	.zero		584


//--------------------- .nv.constant0._ZN10layer_norm31ln_parallel_residual_fwd_kernelINS_13Kernel_traitsI6__halfS2_S2_S2_fjLj4096ELj1ELj1ELj4ELj16ENS_18Kernel_traits_baseILj4096ES2_S2_S2_S2_fjLj128EEEEELb1ELb0ELb0EEEvNS_9FwdParamsE --------------------------
	.section	.nv.constant0._ZN10layer_norm31ln_parallel_residual_fwd_kernelINS_13Kernel_traitsI6__halfS2_S2_S2_fjLj4096ELj1ELj1ELj4ELj16ENS_18Kernel_traits_baseILj4096ES2_S2_S2_S2_fjLj128EEEEELb1ELb0ELb0EEEvNS_9FwdParamsE,"a",@progbits
	.sectionflags	@""
	.align	4
.nv.constant0._ZN10layer_norm31ln_parallel_residual_fwd_kernelINS_13Kernel_traitsI6__halfS2_S2_S2_fjLj4096ELj1ELj1ELj4ELj16ENS_18Kernel_traits_baseILj4096ES2_S2_S2_S2_fjLj128EEEEELb1ELb0ELb0EEEvNS_9FwdParamsE:
	.zero		584


//--------------------- .nv.constant0._ZN10layer_norm31ln_parallel_residual_fwd_kernelINS_13Kernel_traitsI6__halfS2_S2_S2_fjLj4096ELj1ELj1ELj4ELj16ENS_18Kernel_traits_baseILj4096ES2_S2_S2_S2_fjLj128EEEEELb1ELb0ELb1EEEvNS_9FwdParamsE --------------------------
	.section	.nv.constant0._ZN10layer_norm31ln_parallel_residual_fwd_kernelINS_13Kernel_traitsI6__halfS2_S2_S2_fjLj4096ELj1ELj1ELj4ELj16ENS_18Kernel_traits_baseILj4096ES2_S2_S2_S2_fjLj128EEEEELb1ELb0ELb1EEEvNS_9FwdParamsE,"a",@progbits
	.sectionflags	@""
	.align	4
.nv.constant0._ZN10layer_norm31ln_parallel_residual_fwd_kernelINS_13Kernel_traitsI6__halfS2_S2_S2_fjLj4096ELj1ELj1ELj4ELj16ENS_18Kernel_traits_baseILj4096ES2_S2_S2_S2_fjLj128EEEEELb1ELb0ELb1EEEvNS_9FwdParamsE:
	.zero		584


//--------------------- .nv.constant0._ZN10layer_norm31ln_parallel_residual_fwd_kernelINS_13Kernel_traitsI6__halfS2_S2_S2_fjLj4096ELj1ELj1ELj4ELj16ENS_18Kernel_traits_baseILj4096ES2_S2_S2_S2_fjLj128EEEEELb1ELb1ELb0EEEvNS_9FwdParamsE --------------------------
	.section	.nv.constant0._ZN10layer_norm31ln_parallel_residual_fwd_kernelINS_13Kernel_traitsI6__halfS2_S2_S2_fjLj4096ELj1ELj1ELj4ELj16ENS_18Kernel_traits_baseILj4096ES2_S2_S2_S2_fjLj128EEEEELb1ELb1ELb0EEEvNS_9FwdParamsE,"a",@progbits
	.sectionflags	@""
	.align	4
.nv.constant0._ZN10layer_norm31ln_parallel_residual_fwd_kernelINS_13Kernel_traitsI6__halfS2_S2_S2_fjLj4096ELj1ELj1ELj4ELj16ENS_18Kernel_traits_baseILj4096ES2_S2_S2_S2_fjLj128EEEEELb1ELb1ELb0EEEvNS_9FwdParamsE:
	.zero		584


//--------------------- .nv.constant0._ZN10layer_norm31ln_parallel_residual_fwd_kernelINS_13Kernel_traitsI6__halfS2_S2_S2_fjLj4096ELj1ELj1ELj4ELj16ENS_18Kernel_traits_baseILj4096ES2_S2_S2_S2_fjLj128EEEEELb1ELb1ELb1EEEvNS_9FwdParamsE --------------------------
	.section	.nv.constant0._ZN10layer_norm31ln_parallel_residual_fwd_kernelINS_13Kernel_traitsI6__halfS2_S2_S2_fjLj4096ELj1ELj1ELj4ELj16ENS_18Kernel_traits_baseILj4096ES2_S2_S2_S2_fjLj128EEEEELb1ELb1ELb1EEEvNS_9FwdParamsE,"a",@progbits
	.sectionflags	@""
	.align	4
.nv.constant0._ZN10layer_norm31ln_parallel_residual_fwd_kernelINS_13Kernel_traitsI6__halfS2_S2_S2_fjLj4096ELj1ELj1ELj4ELj16ENS_18Kernel_traits_baseILj4096ES2_S2_S2_S2_fjLj128EEEEELb1ELb1ELb1EEEvNS_9FwdParamsE:
	.zero		584


//--------------------- .nv.constant0._ZN10layer_norm31ln_parallel_residual_fwd_kernelINS_13Kernel_traitsIf13__nv_bfloat16S2_S2_fjLj4096ELj1ELj1ELj4ELj16ENS_18Kernel_traits_baseILj4096EfS2_S2_S2_fjLj128EEEEELb0ELb0ELb0EEEvNS_9FwdParamsE --------------------------
	.section	.nv.constant0._ZN10layer_norm31ln_parallel_residual_fwd_kernelINS_13Kernel_traitsIf13__nv_bfloat16S2_S2_fjLj4096ELj1ELj1ELj4ELj16ENS_18Kernel_traits_baseILj4096EfS2_S2_S2_fjLj128EEEEELb0ELb0ELb0EEEvNS_9FwdParamsE,"a",@progbits
	.sectionflags	@""
	.align	4
.nv.constant0._ZN10layer_norm31ln_parallel_residual_fwd_kernelINS_13Kernel_traitsIf13__nv_bfloat16S2_S2_fjLj4096ELj1ELj1ELj4ELj16ENS_18Kernel_traits_baseILj4096EfS2_S2_S2_fjLj128EEEEELb0ELb0ELb0EEEvNS_9FwdParamsE:
	.zero		584


//--------------------- .nv.constant0._ZN10layer_norm31ln_parallel_residual_fwd_kernelINS_13Kernel_traitsIf13__nv_bfloat16S2_S2_fjLj4096ELj1ELj1ELj4ELj16ENS_18Kernel_traits_baseILj4096EfS2_S2_S2_fjLj128EEEEELb0ELb0ELb1EEEvNS_9FwdParamsE --------------------------
	.section	.nv.constant0._ZN10layer_norm31ln_parallel_residual_fwd_kernelINS_13Kernel_traitsIf13__nv_bfloat16S2_S2_fjLj4096ELj1ELj1ELj4ELj16ENS_18Kernel_traits_baseILj4096EfS2_S2_S2_fjLj128EEEEELb0ELb0ELb1EEEvNS_9FwdParamsE,"a",@progbits
	.sectionflags	@""
	.align	4
.nv.constant0._ZN10layer_norm31ln_parallel_residual_fwd_kernelINS_13Kernel_traitsIf13__nv_bfloat16S2_S2_fjLj4096ELj1ELj1ELj4ELj16ENS_18Kernel_traits_baseILj4096EfS2_S2_S2_fjLj128EEEEELb0ELb0ELb1EEEvNS_9FwdParamsE:
	.zero		584


//--------------------- .nv.constant0._ZN10layer_norm31ln_parallel_residual_fwd_kernelINS_13Kernel_traitsIf13__nv_bfloat16S2_S2_fjLj4096ELj1ELj1ELj4ELj16ENS_18Kernel_traits_baseILj4096EfS2_S2_S2_fjLj128EEEEELb0ELb1ELb0EEEvNS_9FwdParamsE --------------------------
	.section	.nv.constant0._ZN10layer_norm31ln_parallel_residual_fwd_kernelINS_13Kernel_traitsIf13__nv_bfloat16S2_S2_fjLj4096ELj1ELj1ELj4ELj16ENS_18Kernel_traits_baseILj4096EfS2_S2_S2_fjLj128EEEEELb0ELb1ELb0EEEvNS_9FwdParamsE,"a",@progbits
	.sectionflags	@""
	.align	4
.nv.constant0._ZN10layer_norm31ln_parallel_residual_fwd_kernelINS_13Kernel_traitsIf13__nv_bfloat16S2_S2_fjLj4096ELj1ELj1ELj4ELj16ENS_18Kernel_traits_baseILj4096EfS2_S2_S2_fjLj128EEEEELb0ELb1ELb0EEEvNS_9FwdParamsE:
	.zero		584


//--------------------- .nv.constant0._ZN10layer_norm31ln_parallel_residual_fwd_kernelINS_13Kernel_traitsIf13__nv_bfloat16S2_S2_fjLj4096ELj1ELj1ELj4ELj16ENS_18Kernel_traits_baseILj4096EfS2_S2_S2_fjLj128EEEEELb0ELb1ELb1EEEvNS_9FwdParamsE --------------------------
	.section	.nv.constant0._ZN10layer_norm31ln_parallel_residual_fwd_kernelINS_13Kernel_traitsIf13__nv_bfloat16S2_S2_fjLj4096ELj1ELj1ELj4ELj16ENS_18Kernel_traits_baseILj4096EfS2_S2_S2_fjLj128EEEEELb0ELb1ELb1EEEvNS_9FwdParamsE,"a",@progbits
	.sectionflags	@""
	.align	4
.nv.constant0._ZN10layer_norm31ln_parallel_residual_fwd_kernelINS_13Kernel_traitsIf13__nv_bfloat16S2_S2_fjLj4096ELj1ELj1ELj4ELj16ENS_18Kernel_traits_baseILj4096EfS2_S2_S2_fjLj128EEEEELb0ELb1ELb1EEEvNS_9FwdParamsE:
	.zero		584


//--------------------- .nv.constant0._ZN10layer_norm31ln_parallel_residual_fwd_kernelINS_13Kernel_traitsIf13__nv_bfloat16S2_S2_fjLj4096ELj1ELj1ELj4ELj16ENS_18Kernel_traits_baseILj4096EfS2_S2_S2_fjLj128EEEEELb1ELb0ELb0EEEvNS_9FwdParamsE --------------------------
	.section	.nv.constant0._ZN10layer_norm31ln_parallel_residual_fwd_kernelINS_13Kernel_traitsIf13__nv_bfloat16S2_S2_fjLj4096ELj1ELj1ELj4ELj16ENS_18Kernel_traits_baseILj4096EfS2_S2_S2_fjLj128EEEEELb1ELb0ELb0EEEvNS_9FwdParamsE,"a",@progbits
	.sectionflags	@""
	.align	4
.nv.constant0._ZN10layer_norm31ln_parallel_residual_fwd_kernelINS_13Kernel_traitsIf13__nv_bfloat16S2_S2_fjLj4096ELj1ELj1ELj4ELj16ENS_18Kernel_traits_baseILj4096EfS2_S2_S2_fjLj128EEEEELb1ELb0ELb0EEEvNS_9FwdParamsE:
	.zero		584


//--------------------- .nv.constant0._ZN10layer_norm31ln_parallel_residual_fwd_kernelINS_13Kernel_traitsIf13__nv_bfloat16S2_S2_fjLj4096ELj1ELj1ELj4ELj16ENS_18Kernel_traits_baseILj4096EfS2_S2_S2_fjLj128EEEEELb1ELb0ELb1EEEvNS_9FwdParamsE --------------------------
	.section	.nv.constant0._ZN10layer_norm31ln_parallel_residual_fwd_kernelINS_13Kernel_traitsIf13__nv_bfloat16S2_S2_fjLj4096ELj1ELj1ELj4ELj16ENS_18Kernel_traits_baseILj4096EfS2_S2_S2_fjLj128EEEEELb1ELb0ELb1EEEvNS_9FwdParamsE,"a",@progbits
	.sectionflags	@""
	.align	4
.nv.constant0._ZN10layer_norm31ln_parallel_residual_fwd_kernelINS_13Kernel_traitsIf13__nv_bfloat16S2_S2_fjLj4096ELj1ELj1ELj4ELj16ENS_18Kernel_traits_baseILj4096EfS2_S2_S2_fjLj128EEEEELb1ELb0ELb1EEEvNS_9FwdParamsE:
	.zero		584


//--------------------- .nv.constant0._ZN10layer_norm31ln_parallel_residual_fwd_kernelINS_13Kernel_traitsIf13__nv_bfloat16S2_S2_fjLj4096ELj1ELj1ELj4ELj16ENS_18Kernel_traits_baseILj4096EfS2_S2_S2_fjLj128EEEEELb1ELb1ELb0EEEvNS_9FwdParamsE --------------------------
	.section	.nv.constant0._ZN10layer_norm31ln_parallel_residual_fwd_kernelINS_13Kernel_traitsIf13__nv_bfloat16S2_S2_fjLj4096ELj1ELj1ELj4ELj16ENS_18Kernel_traits_baseILj4096EfS2_S2_S2_fjLj128EEEEELb1ELb1ELb0EEEvNS_9FwdParamsE,"a",@progbits
	.sectionflags	@""
	.align	4
.nv.constant0._ZN10layer_norm31ln_parallel_residual_fwd_kernelINS_13Kernel_traitsIf13__nv_bfloat16S2_S2_fjLj4096ELj1ELj1ELj4ELj16ENS_18Kernel_traits_baseILj4096EfS2_S2_S2_fjLj128EEEEELb1ELb1ELb0EEEvNS_9FwdParamsE:
	.zero		584


//--------------------- .nv.constant0._ZN10layer_norm31ln_parallel_residual_fwd_kernelINS_13Kernel_traitsIf13__nv_bfloat16S2_S2_fjLj4096ELj1ELj1ELj4ELj16ENS_18Kernel_traits_baseILj4096EfS2_S2_S2_fjLj128EEEEELb1ELb1ELb1EEEvNS_9FwdParamsE --------------------------
	.section	.nv.constant0._ZN10layer_norm31ln_parallel_residual_fwd_kernelINS_13Kernel_traitsIf13__nv_bfloat16S2_S2_fjLj4096ELj1ELj1ELj4ELj16ENS_18Kernel_traits_baseILj4096EfS2_S2_S2_fjLj128EEEEELb1ELb1ELb1EEEvNS_9FwdParamsE,"a",@progbits
	.sectionflags	@""
	.align	4
.nv.constant0._ZN10layer_norm31ln_parallel_residual_fwd_kernelINS_13Kernel_traitsIf13__nv_bfloat16S2_S2_fjLj4096ELj1ELj1ELj4ELj16ENS_18Kernel_traits_baseILj4096EfS2_S2_S2_fjLj128EEEEELb1ELb1ELb1EEEvNS_9FwdParamsE:
	.zero		584


//--------------------- .nv.constant0._ZN10layer_norm31ln_parallel_residual_fwd_kernelINS_13Kernel_traitsI13__nv_bfloat16S2_fS2_fjLj4096ELj1ELj1ELj4ELj16ENS_18Kernel_traits_baseILj4096ES2_S2_fS2_fjLj128EEEEELb0ELb0ELb0EEEvNS_9FwdParamsE --------------------------
	.section	.nv.constant0._ZN10layer_norm31ln_parallel_residual_fwd_kernelINS_13Kernel_traitsI13__nv_bfloat16S2_fS2_fjLj4096ELj1ELj1ELj4ELj16ENS_18Kernel_traits_baseILj4096ES2_S2_fS2_fjLj128EEEEELb0ELb0ELb0EEEvNS_9FwdParamsE,"a",@progbits
	.sectionflags	@""
	.align	4
.nv.constant0._ZN10layer_norm31ln_parallel_residual_fwd_kernelINS_13Kernel_traitsI13__nv_bfloat16S2_fS2_fjLj4096ELj1ELj1ELj4ELj16ENS_18Kernel_traits_baseILj4096ES2_S2_fS2_fjLj128EEEEELb0ELb0ELb0EEEvNS_9FwdParamsE:
	.zero		584


//--------------------- .nv.constant0._ZN10layer_norm31ln_parallel_residual_fwd_kernelINS_13Kernel_traitsI13__nv_bfloat16S2_fS2_fjLj4096ELj1ELj1ELj4ELj16ENS_18Kernel_traits_baseILj4096ES2_S2_fS2_fjLj128EEEEELb0ELb0ELb1EEEvNS_9FwdParamsE --------------------------
	.section	.nv.constant0._ZN10layer_norm31ln_parallel_residual_fwd_kernelINS_13Kernel_traitsI13__nv_bfloat16S2_fS2_fjLj4096ELj1ELj1ELj4ELj16ENS_18Kernel_traits_baseILj4096ES2_S2_fS2_fjLj128EEEEELb0ELb0ELb1EEEvNS_9FwdParamsE,"a",@progbits
	.sectionflags	@""
	.align	4
.nv.constant0._ZN10layer_norm31ln_parallel_residual_fwd_kernelINS_13Kernel_traitsI13__nv_bfloat16S2_fS2_fjLj4096ELj1ELj1ELj4ELj16ENS_18Kernel_traits_baseILj4096ES2_S2_fS2_fjLj128EEEEELb0ELb0ELb1EEEvNS_9FwdParamsE:
	.zero		584


//--------------------- .nv.constant0._ZN10layer_norm31ln_parallel_residual_fwd_kernelINS_13Kernel_traitsI13__nv_bfloat16S2_fS2_fjLj4096ELj1ELj1ELj4ELj16ENS_18Kernel_traits_baseILj4096ES2_S2_fS2_fjLj128EEEEELb0ELb1ELb0EEEvNS_9FwdParamsE --------------------------
	.section	.nv.constant0._ZN10layer_norm31ln_parallel_residual_fwd_kernelINS_13Kernel_traitsI13__nv_bfloat16S2_fS2_fjLj4096ELj1ELj1ELj4ELj16ENS_18Kernel_traits_baseILj4096ES2_S2_fS2_fjLj128EEEEELb0ELb1ELb0EEEvNS_9FwdParamsE,"a",@progbits
	.sectionflags	@""
	.align	4
.nv.constant0._ZN10layer_norm31ln_parallel_residual_fwd_kernelINS_13Kernel_traitsI13__nv_bfloat16S2_fS2_fjLj4096ELj1ELj1ELj4ELj16ENS_18Kernel_traits_baseILj4096ES2_S2_fS2_fjLj128EEEEELb0ELb1ELb0EEEvNS_9FwdParamsE:
	.zero		584


//--------------------- .nv.constant0._ZN10layer_norm31ln_parallel_residual_fwd_kernelINS_13Kernel_traitsI13__nv_bfloat16S2_fS2_fjLj4096ELj1ELj1ELj4ELj16ENS_18Kernel_traits_baseILj4096ES2_S2_fS2_fjLj128EEEEELb0ELb1ELb1EEEvNS_9FwdParamsE --------------------------
	.section	.nv.constant0._ZN10layer_norm31ln_parallel_residual_fwd_kernelINS_13Kernel_traitsI13__nv_bfloat16S2_fS2_fjLj4096ELj1ELj1ELj4ELj16ENS_18Kernel_traits_baseILj4096ES2_S2_fS2_fjLj128EEEEELb0ELb1ELb1EEEvNS_9FwdParamsE,"a",@progbits
	.sectionflags	@""
	.align	4
.nv.constant0._ZN10layer_norm31ln_parallel_residual_fwd_kernelINS_13Kernel_traitsI13__nv_bfloat16S2_fS2_fjLj4096ELj1ELj1ELj4ELj16ENS_18Kernel_traits_baseILj4096ES2_S2_fS2_fjLj128EEEEELb0ELb1ELb1EEEvNS_9FwdParamsE:
	.zero		584


//--------------------- .nv.constant0._ZN10layer_norm31ln_parallel_residual_fwd_kernelINS_13Kernel_traitsI13__nv_bfloat16S2_fS2_fjLj4096ELj1ELj1ELj4ELj16ENS_18Kernel_traits_baseILj4096ES2_S2_fS2_fjLj128EEEEELb1ELb0ELb0EEEvNS_9FwdParamsE --------------------------
	.section	.nv.constant0._ZN10layer_norm31ln_parallel_residual_fwd_kernelINS_13Kernel_traitsI13__nv_bfloat16S2_fS2_fjLj4096ELj1ELj1ELj4ELj16ENS_18Kernel_traits_baseILj4096ES2_S2_fS2_fjLj128EEEEELb1ELb0ELb0EEEvNS_9FwdParamsE,"a",@progbits
	.sectionflags	@""
	.align	4
.nv.constant0._ZN10layer_norm31ln_parallel_residual_fwd_kernelINS_13Kernel_traitsI13__nv_bfloat16S2_fS2_fjLj4096ELj1ELj1ELj4ELj16ENS_18Kernel_traits_baseILj4096ES2_S2_fS2_fjLj128EEEEELb1ELb0ELb0EEEvNS_9FwdParamsE:
	.zero		584


//--------------------- .nv.constant0._ZN10layer_norm31ln_parallel_residual_fwd_kernelINS_13Kernel_traitsI13__nv_bfloat16S2_fS2_fjLj4096ELj1ELj1ELj4ELj16ENS_18Kernel_traits_baseILj4096ES2_S2_fS2_fjLj128EEEEELb1ELb0ELb1EEEvNS_9FwdParamsE --------------------------
	.section	.nv.constant0._ZN10layer_norm31ln_parallel_residual_fwd_kernelINS_13Kernel_traitsI13__nv_bfloat16S2_fS2_fjLj4096ELj1ELj1ELj4ELj16ENS_18Kernel_traits_baseILj4096ES2_S2_fS2_fjLj128EEEEELb1ELb0ELb1EEEvNS_9FwdParamsE,"a",@progbits
	.sectionflags	@""
	.align	4
.nv.constant0._ZN10layer_norm31ln_parallel_residual_fwd_kernelINS_13Kernel_traitsI13__nv_bfloat16S2_fS2_fjLj4096ELj1ELj1ELj4ELj16ENS_18Kernel_traits_baseILj4096ES2_S2_fS2_fjLj128EEEEELb1ELb0ELb1EEEvNS_9FwdParamsE:
	.zero		584


//--------------------- .nv.constant0._ZN10layer_norm31ln_parallel_residual_fwd_kernelINS_13Kernel_traitsI13__nv_bfloat16S2_fS2_fjLj4096ELj1ELj1ELj4ELj16ENS_18Kernel_traits_baseILj4096ES2_S2_fS2_fjLj128EEEEELb1ELb1ELb0EEEvNS_9FwdParamsE --------------------------
	.section	.nv.constant0._ZN10layer_norm31ln_parallel_residual_fwd_kernelINS_13Kernel_traitsI13__nv_bfloat16S2_fS2_fjLj4096ELj1ELj1ELj4ELj16ENS_18Kernel_traits_baseILj4096ES2_S2_fS2_fjLj128EEEEELb1ELb1ELb0EEEvNS_9FwdParamsE,"a",@progbits
	.sectionflags	@""
	.align	4
.nv.constant0._ZN10layer_norm31ln_parallel_residual_fwd_kernelINS_13Kernel_traitsI13__nv_bfloat16S2_fS2_fjLj4096ELj1ELj1ELj4ELj16ENS_18Kernel_traits_baseILj4096ES2_S2_fS2_fjLj128EEEEELb1ELb1ELb0EEEvNS_9FwdParamsE:
	.zero		584


//--------------------- .nv.constant0._ZN10layer_norm31ln_parallel_residual_fwd_kernelINS_13Kernel_traitsI13__nv_bfloat16S2_fS2_fjLj4096ELj1ELj1ELj4ELj16ENS_18Kernel_traits_baseILj4096ES2_S2_fS2_fjLj128EEEEELb1ELb1ELb1EEEvNS_9FwdParamsE --------------------------
	.section	.nv.constant0._ZN10layer_norm31ln_parallel_residual_fwd_kernelINS_13Kernel_traitsI13__nv_bfloat16S2_fS2_fjLj4096ELj1ELj1ELj4ELj16ENS_18Kernel_traits_baseILj4096ES2_S2_fS2_fjLj128EEEEELb1ELb1ELb1EEEvNS_9FwdParamsE,"a",@progbits
	.sectionflags	@""
	.align	4
.nv.constant0._ZN10layer_norm31ln_parallel_residual_fwd_kernelINS_13Kernel_traitsI13__nv_bfloat16S2_fS2_fjLj4096ELj1ELj1ELj4ELj16ENS_18Kernel_traits_baseILj4096ES2_S2_fS2_fjLj128EEEEELb1ELb1ELb1EEEvNS_9FwdParamsE:
	.zero		584


//--------------------- .nv.constant0._ZN10layer_norm31ln_parallel_residual_fwd_kernelINS_13Kernel_traitsIf13__nv_bfloat16fS2_fjLj4096ELj1ELj1ELj4ELj16ENS_18Kernel_traits_baseILj4096EfS2_fS2_fjLj128EEEEELb0ELb0ELb0EEEvNS_9FwdParamsE --------------------------
	.section	.nv.constant0._ZN10layer_norm31ln_parallel_residual_fwd_kernelINS_13Kernel_traitsIf13__nv_bfloat16fS2_fjLj4096ELj1ELj1ELj4ELj16ENS_18Kernel_traits_baseILj4096EfS2_fS2_fjLj128EEEEELb0ELb0ELb0EEEvNS_9FwdParamsE,"a",@progbits
	.sectionflags	@""
	.align	4
.nv.constant0._ZN10layer_norm31ln_parallel_residual_fwd_kernelINS_13Kernel_traitsIf13__nv_bfloat16fS2_fjLj4096ELj1ELj1ELj4ELj16ENS_18Kernel_traits_baseILj4096EfS2_fS2_fjLj128EEEEELb0ELb0ELb0EEEvNS_9FwdParamsE:
	.zero		584


//--------------------- .nv.constant0._ZN10layer_norm31ln_parallel_residual_fwd_kernelINS_13Kernel_traitsIf13__nv_bfloat16fS2_fjLj4096ELj1ELj1ELj4ELj16ENS_18Kernel_traits_baseILj4096EfS2_fS2_fjLj128EEEEELb0ELb0ELb1EEEvNS_9FwdParamsE --------------------------
	.section	.nv.constant0._ZN10layer_norm31ln_parallel_residual_fwd_kernelINS_13Kernel_traitsIf13__nv_bfloat16fS2_fjLj4096ELj1ELj1ELj4ELj16ENS_18Kernel_traits_baseILj4096EfS2_fS2_fjLj128EEEEELb0ELb0ELb1EEEvNS_9FwdParamsE,"a",@progbits
	.sectionflags	@""
	.align	4
.nv.constant0._ZN10layer_norm31ln_parallel_residual_fwd_kernelINS_13Kernel_traitsIf13__nv_bfloat16fS2_fjLj4096ELj1ELj1ELj4ELj16ENS_18Kernel_traits_baseILj4096EfS2_fS2_fjLj128EEEEELb0ELb0ELb1EEEvNS_9FwdParamsE:
	.zero		584


//--------------------- .nv.constant0._ZN10layer_norm31ln_parallel_residual_fwd_kernelINS_13Kernel_traitsIf13__nv_bfloat16fS2_fjLj4096ELj1ELj1ELj4ELj16ENS_18Kernel_traits_baseILj4096EfS2_fS2_fjLj128EEEEELb0ELb1ELb0EEEvNS_9FwdParamsE --------------------------
	.section	.nv.constant0._ZN10layer_norm31ln_parallel_residual_fwd_kernelINS_13Kernel_traitsIf13__nv_bfloat16fS2_fjLj4096ELj1ELj1ELj4ELj16ENS_18Kernel_traits_baseILj4096EfS2_fS2_fjLj128EEEEELb0ELb1ELb0EEEvNS_9FwdParamsE,"a",@progbits
	.sectionflags	@""
	.align	4
.nv.constant0._ZN10layer_norm31ln_parallel_residual_fwd_kernelINS_13Kernel_traitsIf13__nv_bfloat16fS2_fjLj4096ELj1ELj1ELj4ELj16ENS_18Kernel_traits_baseILj4096EfS2_fS2_fjLj128EEEEELb0ELb1ELb0EEEvNS_9FwdParamsE:
	.zero		584


//--------------------- .nv.constant0._ZN10layer_norm31ln_parallel_residual_fwd_kernelINS_13Kernel_traitsIf13__nv_bfloat16fS2_fjLj4096ELj1ELj1ELj4ELj16ENS_18Kernel_traits_baseILj4096EfS2_fS2_fjLj128EEEEELb0ELb1ELb1EEEvNS_9FwdParamsE --------------------------
	.section	.nv.constant0._ZN10layer_norm31ln_parallel_residual_fwd_kernelINS_13Kernel_traitsIf13__nv_bfloat16fS2_fjLj4096ELj1ELj1ELj4ELj16ENS_18Kernel_traits_baseILj4096EfS2_fS2_fjLj128EEEEELb0ELb1ELb1EEEvNS_9FwdParamsE,"a",@progbits
	.sectionflags	@""
	.align	4
.nv.constant0._ZN10layer_norm31ln_parallel_residual_fwd_kernelINS_13Kernel_traitsIf13__nv_bfloat16fS2_fjLj4096ELj1ELj1ELj4ELj16ENS_18Kernel_traits_baseILj4096EfS2_fS2_fjLj128EEEEELb0ELb1ELb1EEEvNS_9FwdParamsE:
	.zero		584


//--------------------- .nv.constant0._ZN10layer_norm31ln_parallel_residual_fwd_kernelINS_13Kernel_traitsIf13__nv_bfloat16fS2_fjLj4096ELj1ELj1ELj4ELj16ENS_18Kernel_traits_baseILj4096EfS2_fS2_fjLj128EEEEELb1ELb0ELb0EEEvNS_9FwdParamsE --------------------------
	.section	.nv.constant0._ZN10layer_norm31ln_parallel_residual_fwd_kernelINS_13Kernel_traitsIf13__nv_bfloat16fS2_fjLj4096ELj1ELj1ELj4ELj16ENS_18Kernel_traits_baseILj4096EfS2_fS2_fjLj128EEEEELb1ELb0ELb0EEEvNS_9FwdParamsE,"a",@progbits
	.sectionflags	@""
	.align	4
.nv.constant0._ZN10layer_norm31ln_parallel_residual_fwd_kernelINS_13Kernel_traitsIf13__nv_bfloat16fS2_fjLj4096ELj1ELj1ELj4ELj16ENS_18Kernel_traits_baseILj4096EfS2_fS2_fjLj128EEEEELb1ELb0ELb0EEEvNS_9FwdParamsE:
	.zero		584


//--------------------- .nv.constant0._ZN10layer_norm31ln_parallel_residual_fwd_kernelINS_13Kernel_traitsIf13__nv_bfloat16fS2_fjLj4096ELj1ELj1ELj4ELj16ENS_18Kernel_traits_baseILj4096EfS2_fS2_fjLj128EEEEELb1ELb0ELb1EEEvNS_9FwdParamsE --------------------------
	.section	.nv.constant0._ZN10layer_norm31ln_parallel_residual_fwd_kernelINS_13Kernel_traitsIf13__nv_bfloat16fS2_fjLj4096ELj1ELj1ELj4ELj16ENS_18Kernel_traits_baseILj4096EfS2_fS2_fjLj128EEEEELb1ELb0ELb1EEEvNS_9FwdParamsE,"a",@progbits
	.sectionflags	@""
	.align	4
.nv.constant0._ZN10layer_norm31ln_parallel_residual_fwd_kernelINS_13Kernel_traitsIf13__nv_bfloat16fS2_fjLj4096ELj1ELj1ELj4ELj16ENS_18Kernel_traits_baseILj4096EfS2_fS2_fjLj128EEEEELb1ELb0ELb1EEEvNS_9FwdParamsE:
	.zero		584


//--------------------- .nv.constant0._ZN10layer_norm31ln_parallel_residual_fwd_kernelINS_13Kernel_traitsIf13__nv_bfloat16fS2_fjLj4096ELj1ELj1ELj4ELj16ENS_18Kernel_traits_baseILj4096EfS2_fS2_fjLj128EEEEELb1ELb1ELb0EEEvNS_9FwdParamsE --------------------------
	.section	.nv.constant0._ZN10layer_norm31ln_parallel_residual_fwd_kernelINS_13Kernel_traitsIf13__nv_bfloat16fS2_fjLj4096ELj1ELj1ELj4ELj16ENS_18Kernel_traits_baseILj4096EfS2_fS2_fjLj128EEEEELb1ELb1ELb0EEEvNS_9FwdParamsE,"a",@progbits
	.sectionflags	@""
	.align	4
.nv.constant0._ZN10layer_norm31ln_parallel_residual_fwd_kernelINS_13Kernel_traitsIf13__nv_bfloat16fS2_fjLj4096ELj1ELj1ELj4ELj16ENS_18Kernel_traits_baseILj4096EfS2_fS2_fjLj128EEEEELb1ELb1ELb0EEEvNS_9FwdParamsE:
	.zero		584


//--------------------- .nv.constant0._ZN10layer_norm31ln_parallel_residual_fwd_kernelINS_13Kernel_traitsIf13__nv_bfloat16fS2_fjLj4096ELj1ELj1ELj4ELj16ENS_18Kernel_traits_baseILj4096EfS2_fS2_fjLj128EEEEELb1ELb1ELb1EEEvNS_9FwdParamsE --------------------------
	.section	.nv.constant0._ZN10layer_norm31ln_parallel_residual_fwd_kernelINS_13Kernel_traitsIf13__nv_bfloat16fS2_fjLj4096ELj1ELj1ELj4ELj16ENS_18Kernel_traits_baseILj4096EfS2_fS2_fjLj128EEEEELb1ELb1ELb1EEEvNS_9FwdParamsE,"a",@progbits
	.sectionflags	@""
	.align	4
.nv.constant0._ZN10layer_norm31ln_parallel_residual_fwd_kernelINS_13Kernel_traitsIf13__nv_bfloat16fS2_fjLj4096ELj1ELj1ELj4ELj16ENS_18Kernel_traits_baseILj4096EfS2_fS2_fjLj128EEEEELb1ELb1ELb1EEEvNS_9FwdParamsE:
	.zero		584


//--------------------- .nv.constant0._ZN10layer_norm31ln_parallel_residual_fwd_kernelINS_13Kernel_traitsIf6__halfS2_S2_fjLj4096ELj1ELj1ELj4ELj16ENS_18Kernel_traits_baseILj4096EfS2_S2_S2_fjLj128EEEEELb0ELb0ELb0EEEvNS_9FwdParamsE --------------------------
	.section	.nv.constant0._ZN10layer_norm31ln_parallel_residual_fwd_kernelINS_13Kernel_traitsIf6__halfS2_S2_fjLj4096ELj1ELj1ELj4ELj16ENS_18Kernel_traits_baseILj4096EfS2_S2_S2_fjLj128EEEEELb0ELb0ELb0EEEvNS_9FwdParamsE,"a",@progbits
	.sectionflags	@""
	.align	4
.nv.constant0._ZN10layer_norm31ln_parallel_residual_fwd_kernelINS_13Kernel_traitsIf6__halfS2_S2_fjLj4096ELj1ELj1ELj4ELj16ENS_18Kernel_traits_baseILj4096EfS2_S2_S2_fjLj128EEEEELb0ELb0ELb0EEEvNS_9FwdParamsE:
	.zero		584


//--------------------- .nv.constant0._ZN10layer_norm31ln_parallel_residual_fwd_kernelINS_13Kernel_traitsIf6__halfS2_S2_fjLj4096ELj1ELj1ELj4ELj16ENS_18Kernel_traits_baseILj4096EfS2_S2_S2_fjLj128EEEEELb0ELb0ELb1EEEvNS_9FwdParamsE --------------------------
	.section	.nv.constant0._ZN10layer_norm31ln_parallel_residual_fwd_kernelINS_13Kernel_traitsIf6__halfS2_S2_fjLj4096ELj1ELj1ELj4ELj16ENS_18Kernel_traits_baseILj4096EfS2_S2_S2_fjLj128EEEEELb0ELb0ELb1EEEvNS_9FwdParamsE,"a",@progbits
	.sectionflags	@""
	.align	4
.nv.constant0._ZN10layer_norm31ln_parallel_residual_fwd_kernelINS_13Kernel_traitsIf6__halfS2_S2_fjLj4096ELj1ELj1ELj4ELj16ENS_18Kernel_traits_baseILj4096EfS2_S2_S2_fjLj128EEEEELb0ELb0ELb1EEEvNS_9FwdParamsE:
	.zero		584


//--------------------- .nv.constant0._ZN10layer_norm31ln_parallel_residual_fwd_kernelINS_13Kernel_traitsIf6__halfS2_S2_fjLj4096ELj1ELj1ELj4ELj16ENS_18Kernel_traits_baseILj4096EfS2_S2_S2_fjLj128EEEEELb0ELb1ELb0EEEvNS_9FwdParamsE --------------------------
	.section	.nv.constant0._ZN10layer_norm31ln_parallel_residual_fwd_kernelINS_13Kernel_traitsIf6__halfS2_S2_fjLj4096ELj1ELj1ELj4ELj16ENS_18Kernel_traits_baseILj4096EfS2_S2_S2_fjLj128EEEEELb0ELb1ELb0EEEvNS_9FwdParamsE,"a",@progbits
	.sectionflags	@""
	.align	4
.nv.constant0._ZN10layer_norm31ln_parallel_residual_fwd_kernelINS_13Kernel_traitsIf6__halfS2_S2_fjLj4096ELj1ELj1ELj4ELj16ENS_18Kernel_traits_baseILj4096EfS2_S2_S2_fjLj128EEEEELb0ELb1ELb0EEEvNS_9FwdParamsE:
	.zero		584


//--------------------- .nv.constant0._ZN10layer_norm31ln_parallel_residual_fwd_kernelINS_13Kernel_traitsIf6__halfS2_S2_fjLj4096ELj1ELj1ELj4ELj16ENS_18Kernel_traits_baseILj4096EfS2_S2_S2_fjLj128EEEEELb0ELb1ELb1EEEvNS_9FwdParamsE --------------------------
	.section	.nv.constant0._ZN10layer_norm31ln_parallel_residual_fwd_kernelINS_13Kernel_traitsIf6__halfS2_S2_fjLj4096ELj1ELj1ELj4ELj16ENS_18Kernel_traits_baseILj4096EfS2_S2_S2_fjLj128EEEEELb0ELb1ELb1EEEvNS_9FwdParamsE,"a",@progbits
	.sectionflags	@""
	.align	4
.nv.constant0._ZN10layer_norm31ln_parallel_residual_fwd_kernelINS_13Kernel_traitsIf6__halfS2_S2_fjLj4096ELj1ELj1ELj4ELj16ENS_18Kernel_traits_baseILj4096EfS2_S2_S2_fjLj128EEEEELb0ELb1ELb1EEEvNS_9FwdParamsE:
	.zero		584


//--------------------- .nv.constant0._ZN10layer_norm31ln_parallel_residual_fwd_kernelINS_13Kernel_traitsIf6__halfS2_S2_fjLj4096ELj1ELj1ELj4ELj16ENS_18Kernel_traits_baseILj4096EfS2_S2_S2_fjLj128EEEEELb1ELb0ELb0EEEvNS_9FwdParamsE --------------------------
	.section	.nv.constant0._ZN10layer_norm31ln_parallel_residual_fwd_kernelINS_13Kernel_traitsIf6__halfS2_S2_fjLj4096ELj1ELj1ELj4ELj16ENS_18Kernel_traits_baseILj4096EfS2_S2_S2_fjLj128EEEEELb1ELb0ELb0EEEvNS_9FwdParamsE,"a",@progbits
	.sectionflags	@""
	.align	4
.nv.constant0._ZN10layer_norm31ln_parallel_residual_fwd_kernelINS_13Kernel_traitsIf6__halfS2_S2_fjLj4096ELj1ELj1ELj4ELj16ENS_18Kernel_traits_baseILj4096EfS2_S2_S2_fjLj128EEEEELb1ELb0ELb0EEEvNS_9FwdParamsE:
	.zero		584


//--------------------- .nv.constant0._ZN10layer_norm31ln_parallel_residual_fwd_kernelINS_13Kernel_traitsIf6__halfS2_S2_fjLj4096ELj1ELj1ELj4ELj16ENS_18Kernel_traits_baseILj4096EfS2_S2_S2_fjLj128EEEEELb1ELb0ELb1EEEvNS_9FwdParamsE --------------------------
	.section	.nv.constant0._ZN10layer_norm31ln_parallel_residual_fwd_kernelINS_13Kernel_traitsIf6__halfS2_S2_fjLj4096ELj1ELj1ELj4ELj16ENS_18Kernel_traits_baseILj4096EfS2_S2_S2_fjLj128EEEEELb1ELb0ELb1EEEvNS_9FwdParamsE,"a",@progbits
	.sectionflags	@""
	.align	4
.nv.constant0._ZN10layer_norm31ln_parallel_residual_fwd_kernelINS_13Kernel_traitsIf6__halfS2_S2_fjLj4096ELj1ELj1ELj4ELj16ENS_18Kernel_traits_baseILj4096EfS2_S2_S2_fjLj128EEEEELb1ELb0ELb1EEEvNS_9FwdParamsE:
	.zero		584


//--------------------- .nv.constant0._ZN10layer_norm31ln_parallel_residual_fwd_kernelINS_13Kernel_traitsIf6__halfS2_S2_fjLj4096ELj1ELj1ELj4ELj16ENS_18Kernel_traits_baseILj4096EfS2_S2_S2_fjLj128EEEEELb1ELb1ELb0EEEvNS_9FwdParamsE --------------------------
	.section	.nv.constant0._ZN10layer_norm31ln_parallel_residual_fwd_kernelINS_13Kernel_traitsIf6__halfS2_S2_fjLj4096ELj1ELj1ELj4ELj16ENS_18Kernel_traits_baseILj4096EfS2_S2_S2_fjLj128EEEEELb1ELb1ELb0EEEvNS_9FwdParamsE,"a",@progbits
	.sectionflags	@""
	.align	4
.nv.constant0._ZN10layer_norm31ln_parallel_residual_fwd_kernelINS_13Kernel_traitsIf6__halfS2_S2_fjLj4096ELj1ELj1ELj4ELj16ENS_18Kernel_traits_baseILj4096EfS2_S2_S2_fjLj128EEEEELb1ELb1ELb0EEEvNS_9FwdParamsE:
	.zero		584


//--------------------- .nv.constant0._ZN10layer_norm31ln_parallel_residual_fwd_kernelINS_13Kernel_traitsIf6__halfS2_S2_fjLj4096ELj1ELj1ELj4ELj16ENS_18Kernel_traits_baseILj4096EfS2_S2_S2_fjLj128EEEEELb1ELb1ELb1EEEvNS_9FwdParamsE --------------------------
	.section	.nv.constant0._ZN10layer_norm31ln_parallel_residual_fwd_kernelINS_13Kernel_traitsIf6__halfS2_S2_fjLj4096ELj1ELj1ELj4ELj16ENS_18Kernel_traits_baseILj4096EfS2_S2_S2_fjLj128EEEEELb1ELb1ELb1EEEvNS_9FwdParamsE,"a",@progbits
	.sectionflags	@""
	.align	4
.nv.constant0._ZN10layer_norm31ln_parallel_residual_fwd_kernelINS_13Kernel_traitsIf6__halfS2_S2_fjLj4096ELj1ELj1ELj4ELj16ENS_18Kernel_traits_baseILj4096EfS2_S2_S2_fjLj128EEEEELb1ELb1ELb1EEEvNS_9FwdParamsE:
	.zero		584


//--------------------- .nv.constant0._ZN10layer_norm31ln_parallel_residual_fwd_kernelINS_13Kernel_traitsI6__halfS2_fS2_fjLj4096ELj1ELj1ELj4ELj16ENS_18Kernel_traits_baseILj4096ES2_S2_fS2_fjLj128EEEEELb0ELb0ELb0EEEvNS_9FwdParamsE --------------------------
	.section	.nv.constant0._ZN10layer_norm31ln_parallel_residual_fwd_kernelINS_13Kernel_traitsI6__halfS2_fS2_fjLj4096ELj1ELj1ELj4ELj16ENS_18Kernel_traits_baseILj4096ES2_S2_fS2_fjLj128EEEEELb0ELb0ELb0EEEvNS_9FwdParamsE,"a",@progbits
	.sectionflags	@""
	.align	4
.nv.constant0._ZN10layer_norm31ln_parallel_residual_fwd_kernelINS_13Kernel_traitsI6__halfS2_fS2_fjLj4096ELj1ELj1ELj4ELj16ENS_18Kernel_traits_baseILj4096ES2_S2_fS2_fjLj128EEEEELb0ELb0ELb0EEEvNS_9FwdParamsE:
	.zero		584


//--------------------- .nv.constant0._ZN10layer_norm31ln_parallel_residual_fwd_kernelINS_13Kernel_traitsI6__halfS2_fS2_fjLj4096ELj1ELj1ELj4ELj16ENS_18Kernel_traits_baseILj4096ES2_S2_fS2_fjLj128EEEEELb0ELb0ELb1EEEvNS_9FwdParamsE --------------------------
	.section	.nv.constant0._ZN10layer_norm31ln_parallel_residual_fwd_kernelINS_13Kernel_traitsI6__halfS2_fS2_fjLj4096ELj1ELj1ELj4ELj16ENS_18Kernel_traits_baseILj4096ES2_S2_fS2_fjLj128EEEEELb0ELb0ELb1EEEvNS_9FwdParamsE,"a",@progbits
	.sectionflags	@""
	.align	4
.nv.constant0._ZN10layer_norm31ln_parallel_residual_fwd_kernelINS_13Kernel_traitsI6__halfS2_fS2_fjLj4096ELj1ELj1ELj4ELj16ENS_18Kernel_traits_baseILj4096ES2_S2_fS2_fjLj128EEEEELb0ELb0ELb1EEEvNS_9FwdParamsE:
	.zero		584


//--------------------- .nv.constant0._ZN10layer_norm31ln_parallel_residual_fwd_kernelINS_13Kernel_traitsI6__halfS2_fS2_fjLj4096ELj1ELj1ELj4ELj16ENS_18Kernel_traits_baseILj4096ES2_S2_fS2_fjLj128EEEEELb0ELb1ELb0EEEvNS_9FwdParamsE --------------------------
	.section	.nv.constant0._ZN10layer_norm31ln_parallel_residual_fwd_kernelINS_13Kernel_traitsI6__halfS2_fS2_fjLj4096ELj1ELj1ELj4ELj16ENS_18Kernel_traits_baseILj4096ES2_S2_fS2_fjLj128EEEEELb0ELb1ELb0EEEvNS_9FwdParamsE,"a",@progbits
	.sectionflags	@""
	.align	4
.nv.constant0._ZN10layer_norm31ln_parallel_residual_fwd_kernelINS_13Kernel_traitsI6__halfS2_fS2_fjLj4096ELj1ELj1ELj4ELj16ENS_18Kernel_traits_baseILj4096ES2_S2_fS2_fjLj128EEEEELb0ELb1ELb0EEEvNS_9FwdParamsE:
	.zero		584


//--------------------- .nv.constant0._ZN10layer_norm31ln_parallel_residual_fwd_kernelINS_13Kernel_traitsI6__halfS2_fS2_fjLj4096ELj1ELj1ELj4ELj16ENS_18Kernel_traits_baseILj4096ES2_S2_fS2_fjLj128EEEEELb0ELb1ELb1EEEvNS_9FwdParamsE --------------------------
	.section	.nv.constant0._ZN10layer_norm31ln_parallel_residual_fwd_kernelINS_13Kernel_traitsI6__halfS2_fS2_fjLj4096ELj1ELj1ELj4ELj16ENS_18Kernel_traits_baseILj4096ES2_S2_fS2_fjLj128EEEEELb0ELb1ELb1EEEvNS_9FwdParamsE,"a",@progbits
	.sectionflags	@""
	.align	4
.nv.constant0._ZN10layer_norm31ln_parallel_residual_fwd_kernelINS_13Kernel_traitsI6__halfS2_fS2_fjLj4096ELj1ELj1ELj4ELj16ENS_18Kernel_traits_baseILj4096ES2_S2_fS2_fjLj128EEEEELb0ELb1ELb1EEEvNS_9FwdParamsE:
	.zero		584


//--------------------- .nv.constant0._ZN10layer_norm31ln_parallel_residual_fwd_kernelINS_13Kernel_traitsI6__halfS2_fS2_fjLj4096ELj1ELj1ELj4ELj16ENS_18Kernel_traits_baseILj4096ES2_S2_fS2_fjLj128EEEEELb1ELb0ELb0EEEvNS_9FwdParamsE --------------------------
	.section	.nv.constant0._ZN10layer_norm31ln_parallel_residual_fwd_kernelINS_13Kernel_traitsI6__halfS2_fS2_fjLj4096ELj1ELj1ELj4ELj16ENS_18Kernel_traits_baseILj4096ES2_S2_fS2_fjLj128EEEEELb1ELb0ELb0EEEvNS_9FwdParamsE,"a",@progbits
	.sectionflags	@""
	.align	4
.nv.constant0._ZN10layer_norm31ln_parallel_residual_fwd_kernelINS_13Kernel_traitsI6__halfS2_fS2_fjLj4096ELj1ELj1ELj4ELj16ENS_18Kernel_traits_baseILj4096ES2_S2_fS2_fjLj128EEEEELb1ELb0ELb0EEEvNS_9FwdParamsE:
	.zero		584


//--------------------- .nv.constant0._ZN10layer_norm31ln_parallel_residual_fwd_kernelINS_13Kernel_traitsI6__halfS2_fS2_fjLj4096ELj1ELj1ELj4ELj16ENS_18Kernel_traits_baseILj4096ES2_S2_fS2_fjLj128EEEEELb1ELb0ELb1EEEvNS_9FwdParamsE --------------------------
	.section	.nv.constant0._ZN10layer_norm31ln_parallel_residual_fwd_kernelINS_13Kernel_traitsI6__halfS2_fS2_fjLj4096ELj1ELj1ELj4ELj16ENS_18Kernel_traits_baseILj4096ES2_S2_fS2_fjLj128EEEEELb1ELb0ELb1EEEvNS_9FwdParamsE,"a",@progbits
	.sectionflags	@""
	.align	4
.nv.constant0._ZN10layer_norm31ln_parallel_residual_fwd_kernelINS_13Kernel_traitsI6__halfS2_fS2_fjLj4096ELj1ELj1ELj4ELj16ENS_18Kernel_traits_baseILj4096ES2_S2_fS2_fjLj128EEEEELb1ELb0ELb1EEEvNS_9FwdParamsE:
	.zero		584


//--------------------- .nv.constant0._ZN10layer_norm31ln_parallel_residual_fwd_kernelINS_13Kernel_traitsI6__halfS2_fS2_fjLj4096ELj1ELj1ELj4ELj16ENS_18Kernel_traits_baseILj4096ES2_S2_fS2_fjLj128EEEEELb1ELb1ELb0EEEvNS_9FwdParamsE --------------------------
	.section	.nv.constant0._ZN10layer_norm31ln_parallel_residual_fwd_kernelINS_13Kernel_traitsI6__halfS2_fS2_fjLj4096ELj1ELj1ELj4ELj16ENS_18Kernel_traits_baseILj4096ES2_S2_fS2_fjLj128EEEEELb1ELb1ELb0EEEvNS_9FwdParamsE,"a",@progbits
	.sectionflags	@""
	.align	4
.nv.constant0._ZN10layer_norm31ln_parallel_residual_fwd_kernelINS_13Kernel_traitsI6__halfS2_fS2_fjLj4096ELj1ELj1ELj4ELj16ENS_18Kernel_traits_baseILj4096ES2_S2_fS2_fjLj128EEEEELb1ELb1ELb0EEEvNS_9FwdParamsE:
	.zero		584


//--------------------- .nv.constant0._ZN10layer_norm31ln_parallel_residual_fwd_kernelINS_13Kernel_traitsI6__halfS2_fS2_fjLj4096ELj1ELj1ELj4ELj16ENS_18Kernel_traits_baseILj4096ES2_S2_fS2_fjLj128EEEEELb1ELb1ELb1EEEvNS_9FwdParamsE --------------------------
	.section	.nv.constant0._ZN10layer_norm31ln_parallel_residual_fwd_kernelINS_13Kernel_traitsI6__halfS2_fS2_fjLj4096ELj1ELj1ELj4ELj16ENS_18Kernel_traits_baseILj4096ES2_S2_fS2_fjLj128EEEEELb1ELb1ELb1EEEvNS_9FwdParamsE,"a",@progbits
	.sectionflags	@""
	.align	4
.nv.constant0._ZN10layer_norm31ln_parallel_residual_fwd_kernelINS_13Kernel_traitsI6__halfS2_fS2_fjLj4096ELj1ELj1ELj4ELj16ENS_18Kernel_traits_baseILj4096ES2_S2_fS2_fjLj128EEEEELb1ELb1ELb1EEEvNS_9FwdParamsE:
	.zero		584


//--------------------- .nv.constant0._ZN10layer_norm31ln_parallel_residual_fwd_kernelINS_13Kernel_traitsIf6__halffS2_fjLj4096ELj1ELj1ELj4ELj16ENS_18Kernel_traits_baseILj4096EfS2_fS2_fjLj128EEEEELb0ELb0ELb0EEEvNS_9FwdParamsE --------------------------
	.section	.nv.constant0._ZN10layer_norm31ln_parallel_residual_fwd_kernelINS_13Kernel_traitsIf6__halffS2_fjLj4096ELj1ELj1ELj4ELj16ENS_18Kernel_traits_baseILj4096EfS2_fS2_fjLj128EEEEELb0ELb0ELb0EEEvNS_9FwdParamsE,"a",@progbits
	.sectionflags	@""
	.align	4
.nv.constant0._ZN10layer_norm31ln_parallel_residual_fwd_kernelINS_13Kernel_traitsIf6__halffS2_fjLj4096ELj1ELj1ELj4ELj16ENS_18Kernel_traits_baseILj4096EfS2_fS2_fjLj128EEEEELb0ELb0ELb0EEEvNS_9FwdParamsE:
	.zero		584


//--------------------- .nv.constant0._ZN10layer_norm31ln_parallel_residual_fwd_kernelINS_13Kernel_traitsIf6__halffS2_fjLj4096ELj1ELj1ELj4ELj16ENS_18Kernel_traits_baseILj4096EfS2_fS2_fjLj128EEEEELb0ELb0ELb1EEEvNS_9FwdParamsE --------------------------
	.section	.nv.constant0._ZN10layer_norm31ln_parallel_residual_fwd_kernelINS_13Kernel_traitsIf6__halffS2_fjLj4096ELj1ELj1ELj4ELj16ENS_18Kernel_traits_baseILj4096EfS2_fS2_fjLj128EEEEELb0ELb0ELb1EEEvNS_9FwdParamsE,"a",@progbits
	.sectionflags	@""
	.align	4
.nv.constant0._ZN10layer_norm31ln_parallel_residual_fwd_kernelINS_13Kernel_traitsIf6__halffS2_fjLj4096ELj1ELj1ELj4ELj16ENS_18Kernel_traits_baseILj4096EfS2_fS2_fjLj128EEEEELb0ELb0ELb1EEEvNS_9FwdParamsE:
	.zero		584


//--------------------- .nv.constant0._ZN10layer_norm31ln_parallel_residual_fwd_kernelINS_13Kernel_traitsIf6__halffS2_fjLj4096ELj1ELj1ELj4ELj16ENS_18Kernel_traits_baseILj4096EfS2_fS2_fjLj128EEEEELb0ELb1ELb0EEEvNS_9FwdParamsE --------------------------
	.section	.nv.constant0._ZN10layer_norm31ln_parallel_residual_fwd_kernelINS_13Kernel_traitsIf6__halffS2_fjLj4096ELj1ELj1ELj4ELj16ENS_18Kernel_traits_baseILj4096EfS2_fS2_fjLj128EEEEELb0ELb1ELb0EEEvNS_9FwdParamsE,"a",@progbits
	.sectionflags	@""
	.align	4
.nv.constant0._ZN10layer_norm31ln_parallel_residual_fwd_kernelINS_13Kernel_traitsIf6__halffS2_fjLj4096ELj1ELj1ELj4ELj16ENS_18Kernel_traits_baseILj4096EfS2_fS2_fjLj128EEEEELb0ELb1ELb0EEEvNS_9FwdParamsE:
	.zero		584


//--------------------- .nv.constant0._ZN10layer_norm31ln_parallel_residual_fwd_kernelINS_13Kernel_traitsIf6__halffS2_fjLj4096ELj1ELj1ELj4ELj16ENS_18Kernel_traits_baseILj4096EfS2_fS2_fjLj128EEEEELb0ELb1ELb1EEEvNS_9FwdParamsE --------------------------
	.section	.nv.constant0._ZN10layer_norm31ln_parallel_residual_fwd_kernelINS_13Kernel_traitsIf6__halffS2_fjLj4096ELj1ELj1ELj4ELj16ENS_18Kernel_traits_baseILj4096EfS2_fS2_fjLj128EEEEELb0ELb1ELb1EEEvNS_9FwdParamsE,"a",@progbits
	.sectionflags	@""
	.align	4
.nv.constant0._ZN10layer_norm31ln_parallel_residual_fwd_kernelINS_13Kernel_traitsIf6__halffS2_fjLj4096ELj1ELj1ELj4ELj16ENS_18Kernel_traits_baseILj4096EfS2_fS2_fjLj128EEEEELb0ELb1ELb1EEEvNS_9FwdParamsE:
	.zero		584


//--------------------- .nv.constant0._ZN10layer_norm31ln_parallel_residual_fwd_kernelINS_13Kernel_traitsIf6__halffS2_fjLj4096ELj1ELj1ELj4ELj16ENS_18Kernel_traits_baseILj4096EfS2_fS2_fjLj128EEEEELb1ELb0ELb0EEEvNS_9FwdParamsE --------------------------
	.section	.nv.constant0._ZN10layer_norm31ln_parallel_residual_fwd_kernelINS_13Kernel_traitsIf6__halffS2_fjLj4096ELj1ELj1ELj4ELj16ENS_18Kernel_traits_baseILj4096EfS2_fS2_fjLj128EEEEELb1ELb0ELb0EEEvNS_9FwdParamsE,"a",@progbits
	.sectionflags	@""
	.align	4
.nv.constant0._ZN10layer_norm31ln_parallel_residual_fwd_kernelINS_13Kernel_traitsIf6__halffS2_fjLj4096ELj1ELj1ELj4ELj16ENS_18Kernel_traits_baseILj4096EfS2_fS2_fjLj128EEEEELb1ELb0ELb0EEEvNS_9FwdParamsE:
	.zero		584


//--------------------- .nv.constant0._ZN10layer_norm31ln_parallel_residual_fwd_kernelINS_13Kernel_traitsIf6__halffS2_fjLj4096ELj1ELj1ELj4ELj16ENS_18Kernel_traits_baseILj4096EfS2_fS2_fjLj128EEEEELb1ELb0ELb1EEEvNS_9FwdParamsE --------------------------
	.section	.nv.constant0._ZN10layer_norm31ln_parallel_residual_fwd_kernelINS_13Kernel_traitsIf6__halffS2_fjLj4096ELj1ELj1ELj4ELj16ENS_18Kernel_traits_baseILj4096EfS2_fS2_fjLj128EEEEELb1ELb0ELb1EEEvNS_9FwdParamsE,"a",@progbits
	.sectionflags	@""
	.align	4
.nv.constant0._ZN10layer_norm31ln_parallel_residual_fwd_kernelINS_13Kernel_traitsIf6__halffS2_fjLj4096ELj1ELj1ELj4ELj16ENS_18Kernel_traits_baseILj4096EfS2_fS2_fjLj128EEEEELb1ELb0ELb1EEEvNS_9FwdParamsE:
	.zero		584


//--------------------- .nv.constant0._ZN10layer_norm31ln_parallel_residual_fwd_kernelINS_13Kernel_traitsIf6__halffS2_fjLj4096ELj1ELj1ELj4ELj16ENS_18Kernel_traits_baseILj4096EfS2_fS2_fjLj128EEEEELb1ELb1ELb0EEEvNS_9FwdParamsE --------------------------
	.section	.nv.constant0._ZN10layer_norm31ln_parallel_residual_fwd_kernelINS_13Kernel_traitsIf6__halffS2_fjLj4096ELj1ELj1ELj4ELj16ENS_18Kernel_traits_baseILj4096EfS2_fS2_fjLj128EEEEELb1ELb1ELb0EEEvNS_9FwdParamsE,"a",@progbits
	.sectionflags	@""
	.align	4
.nv.constant0._ZN10layer_norm31ln_parallel_residual_fwd_kernelINS_13Kernel_traitsIf6__halffS2_fjLj4096ELj1ELj1ELj4ELj16ENS_18Kernel_traits_baseILj4096EfS2_fS2_fjLj128EEEEELb1ELb1ELb0EEEvNS_9FwdParamsE:
	.zero		584


//--------------------- .nv.constant0._ZN10layer_norm31ln_parallel_residual_fwd_kernelINS_13Kernel_traitsIf6__halffS2_fjLj4096ELj1ELj1ELj4ELj16ENS_18Kernel_traits_baseILj4096EfS2_fS2_fjLj128EEEEELb1ELb1ELb1EEEvNS_9FwdParamsE --------------------------
	.section	.nv.constant0._ZN10layer_norm31ln_parallel_residual_fwd_kernelINS_13Kernel_traitsIf6__halffS2_fjLj4096ELj1ELj1ELj4ELj16ENS_18Kernel_traits_baseILj4096EfS2_fS2_fjLj128EEEEELb1ELb1ELb1EEEvNS_9FwdParamsE,"a",@progbits
	.sectionflags	@""
	.align	4
.nv.constant0._ZN10layer_norm31ln_parallel_residual_fwd_kernelINS_13Kernel_traitsIf6__halffS2_fjLj4096ELj1ELj1ELj4ELj16ENS_18Kernel_traits_baseILj4096EfS2_fS2_fjLj128EEEEELb1ELb1ELb1EEEvNS_9FwdParamsE:
	.zero		584


//--------------------- .nv.constant0._ZN10layer_norm31ln_parallel_residual_fwd_kernelINS_13Kernel_traitsI6__halfffffjLj4096ELj1ELj1ELj4ELj16ENS_18Kernel_traits_baseILj4096ES2_ffffjLj128EEEEELb0ELb0ELb0EEEvNS_9FwdParamsE --------------------------
	.section	.nv.constant0._ZN10layer_norm31ln_parallel_residual_fwd_kernelINS_13Kernel_traitsI6__halfffffjLj4096ELj1ELj1ELj4ELj16ENS_18Kernel_traits_baseILj4096ES2_ffffjLj128EEEEELb0ELb0ELb0EEEvNS_9FwdParamsE,"a",@progbits
	.sectionflags	@""
	.align	4
.nv.constant0._ZN10layer_norm31ln_parallel_residual_fwd_kernelINS_13Kernel_traitsI6__halfffffjLj4096ELj1ELj1ELj4ELj16ENS_18Kernel_traits_baseILj4096ES2_ffffjLj128EEEEELb0ELb0ELb0EEEvNS_9FwdParamsE:
	.zero		584


//--------------------- .nv.constant0._ZN10layer_norm31ln_parallel_residual_fwd_kernelINS_13Kernel_traitsI6__halfffffjLj4096ELj1ELj1ELj4ELj16ENS_18Kernel_traits_baseILj4096ES2_ffffjLj128EEEEELb0ELb0ELb1EEEvNS_9FwdParamsE --------------------------
	.section	.nv.constant0._ZN10layer_norm31ln_parallel_residual_fwd_kernelINS_13Kernel_traitsI6__halfffffjLj4096ELj1ELj1ELj4ELj16ENS_18Kernel_traits_baseILj4096ES2_ffffjLj128EEEEELb0ELb0ELb1EEEvNS_9FwdParamsE,"a",@progbits
	.sectionflags	@""
	.align	4
.nv.constant0._ZN10layer_norm31ln_parallel_residual_fwd_kernelINS_13Kernel_traitsI6__halfffffjLj4096ELj1ELj1ELj4ELj16ENS_18Kernel_traits_baseILj4096ES2_ffffjLj128EEEEELb0ELb0ELb1EEEvNS_9FwdParamsE:
	.zero		584


//--------------------- .nv.constant0._ZN10layer_norm31ln_parallel_residual_fwd_kernelINS_13Kernel_traitsI6__halfffffjLj4096ELj1ELj1ELj4ELj16ENS_18Kernel_traits_baseILj4096ES2_ffffjLj128EEEEELb0ELb1ELb0EEEvNS_9FwdParamsE --------------------------
	.section	.nv.constant0._ZN10layer_norm31ln_parallel_residual_fwd_kernelINS_13Kernel_traitsI6__halfffffjLj4096ELj1ELj1ELj4ELj16ENS_18Kernel_traits_baseILj4096ES2_ffffjLj128EEEEELb0ELb1ELb0EEEvNS_9FwdParamsE,"a",@progbits
	.sectionflags	@""
	.align	4
.nv.constant0._ZN10layer_norm31ln_parallel_residual_fwd_kernelINS_13Kernel_traitsI6__halfffffjLj4096ELj1ELj1ELj4ELj16ENS_18Kernel_traits_baseILj4096ES2_ffffjLj128EEEEELb0ELb1ELb0EEEvNS_9FwdParamsE:
	.zero		584


//--------------------- .nv.constant0._ZN10layer_norm31ln_parallel_residual_fwd_kernelINS_13Kernel_traitsI6__halfffffjLj4096ELj1ELj1ELj4ELj16ENS_18Kernel_traits_baseILj4096ES2_ffffjLj128EEEEELb0ELb1ELb1EEEvNS_9FwdParamsE --------------------------
	.section	.nv.constant0._ZN10layer_norm31ln_parallel_residual_fwd_kernelINS_13Kernel_traitsI6__halfffffjLj4096ELj1ELj1ELj4ELj16ENS_18Kernel_traits_baseILj4096ES2_ffffjLj128EEEEELb0ELb1ELb1EEEvNS_9FwdParamsE,"a",@progbits
	.sectionflags	@""
	.align	4
.nv.constant0._ZN10layer_norm31ln_parallel_residual_fwd_kernelINS_13Kernel_traitsI6__halfffffjLj4096ELj1ELj1ELj4ELj16ENS_18Kernel_traits_baseILj4096ES2_ffffjLj128EEEEELb0ELb1ELb1EEEvNS_9FwdParamsE:
	.zero		584


//--------------------- .nv.constant0._ZN10layer_norm31ln_parallel_residual_fwd_kernelINS_13Kernel_traitsI6__halfffffjLj4096ELj1ELj1ELj4ELj16ENS_18Kernel_traits_baseILj4096ES2_ffffjLj128EEEEELb1ELb0ELb0EEEvNS_9FwdParamsE --------------------------
	.section	.nv.constant0._ZN10layer_norm31ln_parallel_residual_fwd_kernelINS_13Kernel_traitsI6__halfffffjLj4096ELj1ELj1ELj4ELj16ENS_18Kernel_traits_baseILj4096ES2_ffffjLj128EEEEELb1ELb0ELb0EEEvNS_9FwdParamsE,"a",@progbits
	.sectionflags	@""
	.align	4
.nv.constant0._ZN10layer_norm31ln_parallel_residual_fwd_kernelINS_13Kernel_traitsI6__halfffffjLj4096ELj1ELj1ELj4ELj16ENS_18Kernel_traits_baseILj4096ES2_ffffjLj128EEEEELb1ELb0ELb0EEEvNS_9FwdParamsE:
	.zero		584


//--------------------- .nv.constant0._ZN10layer_norm31ln_parallel_residual_fwd_kernelINS_13Kernel_traitsI6__halfffffjLj4096ELj1ELj1ELj4ELj16ENS_18Kernel_traits_baseILj4096ES2_ffffjLj128EEEEELb1ELb0ELb1EEEvNS_9FwdParamsE --------------------------
	.section	.nv.constant0._ZN10layer_norm31ln_parallel_residual_fwd_kernelINS_13Kernel_traitsI6__halfffffjLj4096ELj1ELj1ELj4ELj16ENS_18Kernel_traits_baseILj4096ES2_ffffjLj128EEEEELb1ELb0ELb1EEEvNS_9FwdParamsE,"a",@progbits
	.sectionflags	@""
	.align	4
.nv.constant0._ZN10layer_norm31ln_parallel_residual_fwd_kernelINS_13Kernel_traitsI6__halfffffjLj4096ELj1ELj1ELj4ELj16ENS_18Kernel_traits_baseILj4096ES2_ffffjLj128EEEEELb1ELb0ELb1EEEvNS_9FwdParamsE:
	.zero		584


//--------------------- .nv.constant0._ZN10layer_norm31ln_parallel_residual_fwd_kernelINS_13Kernel_traitsI6__halfffffjLj4096ELj1ELj1ELj4ELj16ENS_18Kernel_traits_baseILj4096ES2_ffffjLj128EEEEELb1ELb1ELb0EEEvNS_9FwdParamsE --------------------------
	.section	.nv.constant0._ZN10layer_norm31ln_parallel_residual_fwd_kernelINS_13Kernel_traitsI6__halfffffjLj4096ELj1ELj1ELj4ELj16ENS_18Kernel_traits_baseILj4096ES2_ffffjLj128EEEEELb1ELb1ELb0EEEvNS_9FwdParamsE,"a",@progbits
	.sectionflags	@""
	.align	4
.nv.constant0._ZN10layer_norm31ln_parallel_residual_fwd_kernelINS_13Kernel_traitsI6__halfffffjLj4096ELj1ELj1ELj4ELj16ENS_18Kernel_traits_baseILj4096ES2_ffffjLj128EEEEELb1ELb1ELb0EEEvNS_9FwdParamsE:
	.zero		584


//--------------------- .nv.constant0._ZN10layer_norm31ln_parallel_residual_fwd_kernelINS_13Kernel_traitsI6__halfffffjLj4096ELj1ELj1ELj4ELj16ENS_18Kernel_traits_baseILj4096ES2_ffffjLj128EEEEELb1ELb1ELb1EEEvNS_9FwdParamsE --------------------------
	.section	.nv.constant0._ZN10layer_norm31ln_parallel_residual_fwd_kernelINS_13Kernel_traitsI6__halfffffjLj4096ELj1ELj1ELj4ELj16ENS_18Kernel_traits_baseILj4096ES2_ffffjLj128EEEEELb1ELb1ELb1EEEvNS_9FwdParamsE,"a",@progbits
	.sectionflags	@""
	.align	4
.nv.constant0._ZN10layer_norm31ln_parallel_residual_fwd_kernelINS_13Kernel_traitsI6__halfffffjLj4096ELj1ELj1ELj4ELj16ENS_18Kernel_traits_baseILj4096ES2_ffffjLj128EEEEELb1ELb1ELb1EEEvNS_9FwdParamsE:
	.zero		584


//--------------------- .nv.constant0._ZN10layer_norm31ln_parallel_residual_fwd_kernelINS_13Kernel_traitsIfffffjLj4096ELj1ELj1ELj4ELj16ENS_18Kernel_traits_baseILj4096EfffffjLj128EEEEELb0ELb0ELb0EEEvNS_9FwdParamsE --------------------------
	.section	.nv.constant0._ZN10layer_norm31ln_parallel_residual_fwd_kernelINS_13Kernel_traitsIfffffjLj4096ELj1ELj1ELj4ELj16ENS_18Kernel_traits_baseILj4096EfffffjLj128EEEEELb0ELb0ELb0EEEvNS_9FwdParamsE,"a",@progbits
	.sectionflags	@""
	.align	4
.nv.constant0._ZN10layer_norm31ln_parallel_residual_fwd_kernelINS_13Kernel_traitsIfffffjLj4096ELj1ELj1ELj4ELj16ENS_18Kernel_traits_baseILj4096EfffffjLj128EEEEELb0ELb0ELb0EEEvNS_9FwdParamsE:
	.zero		584


//--------------------- .nv.constant0._ZN10layer_norm31ln_parallel_residual_fwd_kernelINS_13Kernel_traitsIfffffjLj4096ELj1ELj1ELj4ELj16ENS_18Kernel_traits_baseILj4096EfffffjLj128EEEEELb0ELb0ELb1EEEvNS_9FwdParamsE --------------------------
	.section	.nv.constant0._ZN10layer_norm31ln_parallel_residual_fwd_kernelINS_13Kernel_traitsIfffffjLj4096ELj1ELj1ELj4ELj16ENS_18Kernel_traits_baseILj4096EfffffjLj128EEEEELb0ELb0ELb1EEEvNS_9FwdParamsE,"a",@progbits
	.sectionflags	@""
	.align	4
.nv.constant0._ZN10layer_norm31ln_parallel_residual_fwd_kernelINS_13Kernel_traitsIfffffjLj4096ELj1ELj1ELj4ELj16ENS_18Kernel_traits_baseILj4096EfffffjLj128EEEEELb0ELb0ELb1EEEvNS_9FwdParamsE:
	.zero		584


//--------------------- .nv.constant0._ZN10layer_norm31ln_parallel_residual_fwd_kernelINS_13Kernel_traitsIfffffjLj4096ELj1ELj1ELj4ELj16ENS_18Kernel_traits_baseILj4096EfffffjLj128EEEEELb0ELb1ELb0EEEvNS_9FwdParamsE --------------------------
	.section	.nv.constant0._ZN10layer_norm31ln_parallel_residual_fwd_kernelINS_13Kernel_traitsIfffffjLj4096ELj1ELj1ELj4ELj16ENS_18Kernel_traits_baseILj4096EfffffjLj128EEEEELb0ELb1ELb0EEEvNS_9FwdParamsE,"a",@progbits
	.sectionflags	@""
	.align	4
.nv.constant0._ZN10layer_norm31ln_parallel_residual_fwd_kernelINS_13Kernel_traitsIfffffjLj4096ELj1ELj1ELj4ELj16ENS_18Kernel_traits_baseILj4096EfffffjLj128EEEEELb0ELb1ELb0EEEvNS_9FwdParamsE:
	.zero		584


//--------------------- .nv.constant0._ZN10layer_norm31ln_parallel_residual_fwd_kernelINS_13Kernel_traitsIfffffjLj4096ELj1ELj1ELj4ELj16ENS_18Kernel_traits_baseILj4096EfffffjLj128EEEEELb0ELb1ELb1EEEvNS_9FwdParamsE --------------------------
	.section	.nv.constant0._ZN10layer_norm31ln_parallel_residual_fwd_kernelINS_13Kernel_traitsIfffffjLj4096ELj1ELj1ELj4ELj16ENS_18Kernel_traits_baseILj4096EfffffjLj128EEEEELb0ELb1ELb1EEEvNS_9FwdParamsE,"a",@progbits
	.sectionflags	@""
	.align	4
.nv.constant0._ZN10layer_norm31ln_parallel_residual_fwd_kernelINS_13Kernel_traitsIfffffjLj4096ELj1ELj1ELj4ELj16ENS_18Kernel_traits_baseILj4096EfffffjLj128EEEEELb0ELb1ELb1EEEvNS_9FwdParamsE:
	.zero		584


//--------------------- .nv.constant0._ZN10layer_norm31ln_parallel_residual_fwd_kernelINS_13Kernel_traitsIfffffjLj4096ELj1ELj1ELj4ELj16ENS_18Kernel_traits_baseILj4096EfffffjLj128EEEEELb1ELb0ELb0EEEvNS_9FwdParamsE --------------------------
	.section	.nv.constant0._ZN10layer_norm31ln_parallel_residual_fwd_kernelINS_13Kernel_traitsIfffffjLj4096ELj1ELj1ELj4ELj16ENS_18Kernel_traits_baseILj4096EfffffjLj128EEEEELb1ELb0ELb0EEEvNS_9FwdParamsE,"a",@progbits
	.sectionflags	@""
	.align	4
.nv.constant0._ZN10layer_norm31ln_parallel_residual_fwd_kernelINS_13Kernel_traitsIfffffjLj4096ELj1ELj1ELj4ELj16ENS_18Kernel_traits_baseILj4096EfffffjLj128EEEEELb1ELb0ELb0EEEvNS_9FwdParamsE:
	.zero		584


//--------------------- .nv.constant0._ZN10layer_norm31ln_parallel_residual_fwd_kernelINS_13Kernel_traitsIfffffjLj4096ELj1ELj1ELj4ELj16ENS_18Kernel_traits_baseILj4096EfffffjLj128EEEEELb1ELb0ELb1EEEvNS_9FwdParamsE --------------------------
	.section	.nv.constant0._ZN10layer_norm31ln_parallel_residual_fwd_kernelINS_13Kernel_traitsIfffffjLj4096ELj1ELj1ELj4ELj16ENS_18Kernel_traits_baseILj4096EfffffjLj128EEEEELb1ELb0ELb1EEEvNS_9FwdParamsE,"a",@progbits
	.sectionflags	@""
	.align	4
.nv.constant0._ZN10layer_norm31ln_parallel_residual_fwd_kernelINS_13Kernel_traitsIfffffjLj4096ELj1ELj1ELj4ELj16ENS_18Kernel_traits_baseILj4096EfffffjLj128EEEEELb1ELb0ELb1EEEvNS_9FwdParamsE:
	.zero		584


//--------------------- .nv.constant0._ZN10layer_norm31ln_parallel_residual_fwd_kernelINS_13Kernel_traitsIfffffjLj4096ELj1ELj1ELj4ELj16ENS_18Kernel_traits_baseILj4096EfffffjLj128EEEEELb1ELb1ELb0EEEvNS_9FwdParamsE --------------------------
	.section	.nv.constant0._ZN10layer_norm31ln_parallel_residual_fwd_kernelINS_13Kernel_traitsIfffffjLj4096ELj1ELj1ELj4ELj16ENS_18Kernel_traits_baseILj4096EfffffjLj128EEEEELb1ELb1ELb0EEEvNS_9FwdParamsE,"a",@progbits
	.sectionflags	@""
	.align	4
.nv.constant0._ZN10layer_norm31ln_parallel_residual_fwd_kernelINS_13Kernel_traitsIfffffjLj4096ELj1ELj1ELj4ELj16ENS_18Kernel_traits_baseILj4096EfffffjLj128EEEEELb1ELb1ELb0EEEvNS_9FwdParamsE:
	.zero		584


//--------------------- .nv.constant0._ZN10layer_norm31ln_parallel_residual_fwd_kernelINS_13Kernel_traitsIfffffjLj4096ELj1ELj1ELj4ELj16ENS_18Kernel_traits_baseILj4096EfffffjLj128EEEEELb1ELb1ELb1EEEvNS_9FwdParamsE --------------------------
	.section	.nv.constant0._ZN10layer_norm31ln_parallel_residual_fwd_kernelINS_13Kernel_traitsIfffffjLj4096ELj1ELj1ELj4ELj16ENS_18Kernel_traits_baseILj4096EfffffjLj128EEEEELb1ELb1ELb1EEEvNS_9FwdParamsE,"a",@progbits
	.sectionflags	@""
	.align	4
.nv.constant0._ZN10layer_norm31ln_parallel_residual_fwd_kernelINS_13Kernel_traitsIfffffjLj4096ELj1ELj1ELj4ELj16ENS_18Kernel_traits_baseILj4096EfffffjLj128EEEEELb1ELb1ELb1EEEvNS_9FwdParamsE:
	.zero		584


//--------------------- .text._ZN10layer_norm31ln_parallel_residual_fwd_kernelINS_13Kernel_traitsI13__nv_bfloat16S2_S2_S2_fjLj4096ELj1ELj1ELj4ELj16ENS_18Kernel_traits_baseILj4096ES2_S2_S2_S2_fjLj128EEEEELb0ELb0ELb0EEEvNS_9FwdParamsE --------------------------
	.section	.text._ZN10layer_norm31ln_parallel_residual_fwd_kernelINS_13Kernel_traitsI13__nv_bfloat16S2_S2_S2_fjLj4096ELj1ELj1ELj4ELj16ENS_18Kernel_traits_baseILj4096ES2_S2_S2_S2_fjLj128EEEEELb0ELb0ELb0EEEvNS_9FwdParamsE,"ax",@progbits
	.sectioninfo	@"SHI_REGISTERS=234"
	.align	128
        .global         _ZN10layer_norm31ln_parallel_residual_fwd_kernelINS_13Kernel_traitsI13__nv_bfloat16S2_S2_S2_fjLj4096ELj1ELj1ELj4ELj16ENS_18Kernel_traits_baseILj4096ES2_S2_S2_S2_fjLj128EEEEELb0ELb0ELb0EEEvNS_9FwdParamsE
        .type           _ZN10layer_norm31ln_parallel_residual_fwd_kernelINS_13Kernel_traitsI13__nv_bfloat16S2_S2_S2_fjLj4096ELj1ELj1ELj4ELj16ENS_18Kernel_traits_baseILj4096ES2_S2_S2_S2_fjLj128EEEEELb0ELb0ELb0EEEvNS_9FwdParamsE,@function
        .size           _ZN10layer_norm31ln_parallel_residual_fwd_kernelINS_13Kernel_traitsI13__nv_bfloat16S2_S2_S2_fjLj4096ELj1ELj1ELj4ELj16ENS_18Kernel_traits_baseILj4096ES2_S2_S2_S2_fjLj128EEEEELb0ELb0ELb0EEEvNS_9FwdParamsE,(.L_x_26460 - _ZN10layer_norm31ln_parallel_residual_fwd_kernelINS_13Kernel_traitsI13__nv_bfloat16S2_S2_S2_fjLj4096ELj1ELj1ELj4ELj16ENS_18Kernel_traits_baseILj4096ES2_S2_S2_S2_fjLj128EEEEELb0ELb0ELb0EEEvNS_9FwdParamsE)
        .other          _ZN10layer_norm31ln_parallel_residual_fwd_kernelINS_13Kernel_traitsI13__nv_bfloat16S2_S2_S2_fjLj4096ELj1ELj1ELj4ELj16ENS_18Kernel_traits_baseILj4096ES2_S2_S2_S2_fjLj128EEEEELb0ELb0ELb0EEEvNS_9FwdParamsE,@"STO_CUDA_ENTRY STV_DEFAULT"
_ZN10layer_norm31ln_parallel_residual_fwd_kernelINS_13Kernel_traitsI13__nv_bfloat16S2_S2_S2_fjLj4096ELj1ELj1ELj4ELj16ENS_18Kernel_traits_baseILj4096ES2_S2_S2_S2_fjLj128EEEEELb0ELb0ELb0EEEvNS_9FwdParamsE:
.text._ZN10layer_norm31ln_parallel_residual_fwd_kernelINS_13Kernel_traitsI13__nv_bfloat16S2_S2_S2_fjLj4096ELj1ELj1ELj4ELj16ENS_18Kernel_traits_baseILj4096ES2_S2_S2_S2_fjLj128EEEEELb0ELb0ELb0EEEvNS_9FwdParamsE:
[----:B------:R-:W-:Y:S02]  /*0000*/  IMAD.MOV.U32 R1, RZ, RZ, c[0x0][0x28] ;  /* 0x00000a00ff017624 */ /* 0x000fe400078e00ff */
[----:B------:R-:W0:Y:S01]  /*0010*/  S2R R51, SR_TID.X ;  /* 0x0000000000337919 */ /* 0x000e220000002100 */
[----:B------:R-:W-:Y:S01]  /*0020*/  IMAD.MOV.U32 R0, RZ, RZ, c[0x0][0x168] ;  /* 0x00005a00ff007624 */ /* 0x000fe200078e00ff */
[----:B------:R-:W-:Y:S01]  /*0030*/  ULDC.64 UR4, c[0x0][0x118] ;  /* 0x0000460000047ab9 */ /* 0x000fe20000000a00 */
[----:B------:R-:W-:Y:S03]  /*0040*/  BSSY B0, `(.L_x_0) ;  /* 0x0000023000007945 */ /* 0x000fe60003800000 */
[----:B------:R-:W-:-:S04]  /*0050*/  SHF.R.S32.HI R0, RZ, 0x1f, R0 ;  /* 0x0000001fff007819 */ /* 0x000fc80000011400 */
[----:B------:R-:W-:Y:S02]  /*0060*/  LEA.HI R116, R0, c[0x0][0x168], RZ, 0x3 ;  /* 0x00005a0000747a11 */ /* 0x000fe400078f18ff */
[C---:B0-----:R-:W-:Y:S02]  /*0070*/  LOP3.LUT R3, R51.reuse, 0x7f, RZ, 0xc, !PT ;  /* 0x0000007f33037812 */ /* 0x041fe400078e0cff */
[----:B------:R-:W-:Y:S02]  /*0080*/  LOP3.LUT R60, R51, 0x7f, RZ, 0xc0, !PT ;  /* 0x0000007f333c7812 */ /* 0x000fe400078ec0ff */
[----:B------:R-:W-:-:S04]  /*0090*/  LEA.HI.SX32 R50, R116, R3, 0x1d ;  /* 0x0000000374327211 */ /* 0x000fc800078feaff */
[C---:B------:R-:W-:Y:S02]  /*00a0*/  LOP3.LUT P5, RZ, R50.reuse, 0xffffff80, RZ, 0xc0, !PT ;  /* 0xffffff8032ff7812 */ /* 0x040fe400078ac0ff */
[C---:B------:R-:W-:Y:S02]  /*00b0*/  ISETP.GE.U32.AND P6, PT, R50.reuse, 0x100, PT ;  /* 0x000001003200780c */ /* 0x040fe40003fc6070 */
[C---:B------:R-:W-:Y:S02]  /*00c0*/  ISETP.GE.U32.AND P4, PT, R50.reuse, 0x180, PT ;  /* 0x000001803200780c */ /* 0x040fe40003f86070 */
[----:B------:R-:W-:Y:S02]  /*00d0*/  ISETP.GE.U32.AND P3, PT, R50, 0x200, PT ;  /* 0x000002003200780c */ /* 0x000fe40003f66070 */
[----:B------:R-:W-:-:S05]  /*00e0*/  P2R R0, PR, RZ, 0x40 ;  /* 0x00000040ff007803 */ /* 0x000fca0000000000 */
[----:B------:R-:W-:Y:S05]  /*00f0*/  @!P5 BRA `(.L_x_1) ;  /* 0x000001700000d947 */ /* 0x000fea0003800000 */
[----:B------:R-:W-:Y:S01]  /*0100*/  ISETP.NE.U32.AND P0, PT, RZ, c[0x0][0x218], PT ;  /* 0x00008600ff007a0c */ /* 0x000fe20003f05070 */
[C---:B------:R-:W-:Y:S01]  /*0110*/  IMAD.SHL.U32 R24, R60.reuse, 0x10, RZ ;  /* 0x000000103c187824 */ /* 0x040fe200078e00ff */
[----:B------:R-:W-:Y:S02]  /*0120*/  ISETP.NE.U32.AND P1, PT, RZ, c[0x0][0x220], PT ;  /* 0x00008800ff007a0c */ /* 0x000fe40003f25070 */
[----:B------:R-:W-:Y:S02]  /*0130*/  ISETP.NE.AND.EX P0, PT, RZ, c[0x0][0x21c], PT, P0 ;  /* 0x00008700ff007a0c */ /* 0x000fe40003f05300 */
[----:B------:R-:W-:Y:S02]  /*0140*/  ISETP.NE.AND.EX P1, PT, RZ, c[0x0][0x224], PT, P1 ;  /* 0x00008900ff007a0c */ /* 0x000fe40003f25310 */
[----:B------:R-:W-:-:S09]  /*0150*/  SHF.L.U64.HI R0, R60, 0x4, RZ ;  /* 0x000000043c007819 */ /* 0x000fd200000102ff */
[----:B------:R-:W-:-:S04]  /*0160*/  @P0 LEA R14, P2, R60, c[0x0][0x218], 0x4 ;  /* 0x000086003c0e0a11 */ /* 0x000fc800078420ff */
[----:B------:R-:W-:Y:S02]  /*0170*/  @P0 LEA.HI.X R15, R60, c[0x0][0x21c], RZ, 0x4, P2 ;  /* 0x000087003c0f0a11 */ /* 0x000fe400010f24ff */
[----:B------:R-:W-:Y:S01]  /*0180*/  @P1 IADD3 R6, P2, R24, c[0x0][0x220], RZ ;  /* 0x0000880018061a10 */ /* 0x000fe20007f5e0ff */
[----:B------:R-:W-:-:S03]  /*0190*/  IMAD.MOV.U32 R3, RZ, RZ, 0x10 ;  /* 0x00000010ff037424 */ /* 0x000fc600078e00ff */
[----:B------:R-:W-:Y:S01]  /*01a0*/  @P1 IADD3.X R7, R0, c[0x0][0x224], RZ, P2, !PT ;  /* 0x0000890000071a10 */ /* 0x000fe200017fe4ff */
[----:B------:R-:W5:Y:S01]  /*01b0*/  @P0 LDG.E.128 R12, [R14.64] ;  /* 0x000000040e0c0981 */ /* 0x000f62000c1e1d00 */
[----:B------:R-:W-:Y:S01]  /*01c0*/  IADD3 R24, P2, R24, c[0x0][0x1b8], RZ ;  /* 0x00006e0018187a10 */ /* 0x000fe20007f5e0ff */
[----:B------:R-:W-:-:S03]  /*01d0*/  IMAD.WIDE.U32 R2, R60, R3, c[0x0][0x1b0] ;  /* 0x00006c003c027625 */ /* 0x000fc600078e0003 */
[----:B------:R-:W-:Y:S01]  /*01e0*/  IADD3.X R25, R0, c[0x0][0x1bc], RZ, P2, !PT ;  /* 0x00006f0000197a10 */ /* 0x000fe200017fe4ff */
[----:B------:R-:W5:Y:S04]  /*01f0*/  @P1 LDG.E.128 R4, [R6.64] ;  /* 0x0000000406041981 */ /* 0x000f68000c1e1d00 */
[----:B------:R0:W5:Y:S04]  /*0200*/  LDG.E.128 R40, [R2.64] ;  /* 0x0000000402287981 */ /* 0x000168000c1e1d00 */
[----:B------:R-:W5:Y:S01]  /*0210*/  LDG.E.128 R24, [R24.64] ;  /* 0x0000000418187981 */ /* 0x000f62000c1e1d00 */
[----:B------:R-:W-:Y:S01]  /*0220*/  LOP3.LUT R60, R60, 0x80, RZ, 0xfc, !PT ;  /* 0x000000803c3c7812 */ /* 0x000fe200078efcff */
[----:B------:R-:W-:Y:S01]  /*0230*/  @!P0 CS2R R12, SRZ ;  /* 0x00000000000c8805 */ /* 0x000fe2000001ff00 */
[----:B------:R-:W-:Y:S01]  /*0240*/  @!P0 CS2R R14, SRZ ;  /* 0x00000000000e8805 */ /* 0x000fe2000001ff00 */
[----:B------:R-:W-:Y:S01]  /*0250*/  @!P1 CS2R R4, SRZ ;  /* 0x0000000000049805 */ /* 0x000fe2000001ff00 */
[----:B------:R-:W-:-:S02]  /*0260*/  @!P1 CS2R R6, SRZ ;  /* 0x0000000000069805 */ /* 0x000fc4000001ff00 */
.L_x_1:
[----:B0-----:R-:W-:Y:S05]  /*0270*/  BSYNC B0 ;  /* 0x0000000000007941 */ /* 0x001fea0003800000 */
.L_x_0:
[----:B------:R-:W-:Y:S01]  /*0280*/  BSSY B0, `(.L_x_2) ;  /* 0x0000019000007945 */ /* 0x000fe20003800000 */
[----:B------:R-:W-:Y:S05]  /*0290*/  @!P6 BRA `(.L_x_3) ;  /* 0x000001700000e947 */ /* 0x000fea0003800000 */
[----:B------:R-:W-:Y:S01]  /*02a0*/  ISETP.NE.U32.AND P0, PT, RZ, c[0x0][0x218], PT ;  /* 0x00008600ff007a0c */ /* 0x000fe20003f05070 */
[----:B------:R-:W-:Y:S01]  /*02b0*/  IMAD.SHL.U32 R52, R60, 0x10, RZ ;  /* 0x000000103c347824 */ /* 0x000fe200078e00ff */
[----:B------:R-:W-:-:S02]  /*02c0*/  ISETP.NE.U32.AND P1, PT, RZ, c[0x0][0x220], PT ;  /* 0x00008800ff007a0c */ /* 0x000fc40003f25070 */
        /* <DEDUP_REMOVED lines=13> */
[----:B------:R-:W5:Y:S04]  /*03a0*/  LDG.E.128 R8, [R8.64] ;  /* 0x0000000408087981 */ /* 0x000f68000c1e1d00 */
[----:B------:R-:W5:Y:S01]  /*03b0*/  LDG.E.128 R52, [R52.64] ;  /* 0x0000000434347981 */ /* 0x000f62000c1e1d00 */
[----:B------:R-:W-:Y:S01]  /*03c0*/  IADD3 R60, R60, 0x80, RZ ;  /* 0x000000803c3c7810 */ /* 0x000fe20007ffe0ff */
[----:B------:R-:W-:Y:S01]  /*03d0*/  @!P0 CS2R R92, SRZ ;  /* 0x00000000005c8805 */ /* 0x000fe2000001ff00 */
[----:B------:R-:W-:Y:S01]  /*03e0*/  @!P0 CS2R R94, SRZ ;  /* 0x00000000005e8805 */ /* 0x000fe2000001ff00 */
[----:B------:R-:W-:Y:S01]  /*03f0*/  @!P1 CS2R R88, SRZ ;  /* 0x0000000000589805 */ /* 0x000fe2000001ff00 */
[----:B------:R-:W-:-:S02]  /*0400*/  @!P1 CS2R R90, SRZ ;  /* 0x00000000005a9805 */ /* 0x000fc4000001ff00 */
.L_x_3:
[----:B------:R-:W-:Y:S05]  /*0410*/  BSYNC B0 ;  /* 0x0000000000007941 */ /* 0x000fea0003800000 */
.L_x_2:
        /* <DEDUP_REMOVED lines=25> */
.L_x_5:
[----:B------:R-:W-:Y:S05]  /*05b0*/  BSYNC B0 ;  /* 0x0000000000007941 */ /* 0x000fea0003800000 */
.L_x_4:
[----:B------:R-:W-:Y:S01]  /*05c0*/  BSSY B0, `(.L_x_6) ;  /* 0x0000018000007945 */ /* 0x000fe20003800000 */
[----:B------:R-:W-:Y:S05]  /*05d0*/  @!P3 BRA `(.L_x_7) ;  /* 0x000001600000b947 */ /* 0x000fea0003800000 */
[----:B------:R-:W-:Y:S01]  /*05e0*/  ISETP.NE.U32.AND P0, PT, RZ, c[0x0][0x218], PT ;  /* 0x00008600ff007a0c */ /* 0x000fe20003f05070 */
[----:B------:R-:W-:Y:S01]  /*05f0*/  IMAD.SHL.U32 R56, R60, 0x10, RZ ;  /* 0x000000103c387824 */ /* 0x000fe200078e00ff */
[----:B------:R-:W-:-:S02]  /*0600*/  ISETP.NE.U32.AND P1, PT, RZ, c[0x0][0x220], PT ;  /* 0x00008800ff007a0c */ /* 0x000fc40003f25070 */
[----:B------:R-:W-:Y:S02]  /*0610*/  ISETP.NE.AND.EX P0, PT, RZ, c[0x0][0x21c], PT, P0 ;  /* 0x00008700ff007a0c */ /* 0x000fe40003f05300 */
[----:B------:R-:W-:Y:S02]  /*0620*/  ISETP.NE.AND.EX P1, PT, RZ, c[0x0][0x224], PT, P1 ;  /* 0x00008900ff007a0c */ /* 0x000fe40003f25310 */
[----:B------:R-:W-:-:S09]  /*0630*/  SHF.R.U32.HI R0, RZ, 0x1c, R60 ;  /* 0x0000001cff007819 */ /* 0x000fd2000001163c */
[----:B------:R-:W-:-:S04]  /*0640*/  @P0 LEA R2, P2, R60, c[0x0][0x218], 0x4 ;  /* 0x000086003c020a11 */ /* 0x000fc800078420ff */
[----:B------:R-:W-:Y:S02]  /*0650*/  @P0 LEA.HI.X R3, R60, c[0x0][0x21c], RZ, 0x4, P2 ;  /* 0x000087003c030a11 */ /* 0x000fe400010f24ff */
[----:B------:R-:W-:Y:S01]  /*0660*/  @P1 IADD3 R66, P2, R56, c[0x0][0x220], RZ ;  /* 0x0000880038421a10 */ /* 0x000fe20007f5e0ff */
[----:B------:R-:W-:Y:S02]  /*0670*/  IMAD.MOV.U32 R61, RZ, RZ, 0x10 ;  /* 0x00000010ff3d7424 */ /* 0x000fe400078e00ff */
[----:B------:R0:W5:Y:S01]  /*0680*/  @P0 LDG.E.128 R68, [R2.64] ;  /* 0x0000000402440981 */ /* 0x000162000c1e1d00 */
[----:B------:R-:W-:Y:S02]  /*0690*/  @P1 IADD3.X R67, R0, c[0x0][0x224], RZ, P2, !PT ;  /* 0x0000890000431a10 */ /* 0x000fe400017fe4ff */
[----:B------:R-:W-:Y:S01]  /*06a0*/  IADD3 R56, P2, R56, c[0x0][0x1b8], RZ ;  /* 0x00006e0038387a10 */ /* 0x000fe20007f5e0ff */
[----:B------:R-:W-:-:S03]  /*06b0*/  IMAD.WIDE.U32 R60, R60, R61, c[0x0][0x1b0] ;  /* 0x00006c003c3c7625 */ /* 0x000fc600078e003d */
[----:B------:R-:W-:Y:S01]  /*06c0*/  IADD3.X R57, R0, c[0x0][0x1bc], RZ, P2, !PT ;  /* 0x00006f0000397a10 */ /* 0x000fe200017fe4ff */
[----:B------:R-:W5:Y:S04]  /*06d0*/  @P1 LDG.E.128 R64, [R66.64] ;  /* 0x0000000442401981 */ /* 0x000f68000c1e1d00 */
[----:B------:R-:W5:Y:S04]  /*06e0*/  LDG.E.128 R60, [R60.64] ;  /* 0x000000043c3c7981 */ /* 0x000f68000c1e1d00 */
[----:B------:R-:W5:Y:S01]  /*06f0*/  LDG.E.128 R56, [R56.64] ;  /* 0x0000000438387981 */ /* 0x000f62000c1e1d00 */
[----:B------:R-:W-:Y:S01]  /*0700*/  @!P0 CS2R R68, SRZ ;  /* 0x0000000000448805 */ /* 0x000fe2000001ff00 */
[----:B------:R-:W-:Y:S01]  /*0710*/  @!P0 CS2R R70, SRZ ;  /* 0x0000000000468805 */ /* 0x000fe2000001ff00 */
[----:B------:R-:W-:Y:S01]  /*0720*/  @!P1 CS2R R64, SRZ ;  /* 0x0000000000409805 */ /* 0x000fe2000001ff00 */
[----:B------:R-:W-:-:S02]  /*0730*/  @!P1 CS2R R66, SRZ ;  /* 0x0000000000429805 */ /* 0x000fc4000001ff00 */
.L_x_7:
[----:B0-----:R-:W-:Y:S05]  /*0740*/  BSYNC B0 ;  /* 0x0000000000007941 */ /* 0x001fea0003800000 */
.L_x_6:
[----:B------:R-:W0:Y:S01]  /*0750*/  S2UR UR6, SR_CTAID.X ;  /* 0x00000000000679c3 */ /* 0x000e220000002500 */
[----:B------:R-:W-:-:S02]  /*0760*/  IMAD.MOV.U32 R0, RZ, RZ, c[0x0][0x180] ;  /* 0x00006000ff007624 */ /* 0x000fc400078e00ff */
[----:B------:R-:W-:-:S03]  /*0770*/  IMAD.MOV.U32 R2, RZ, RZ, c[0x0][0x184] ;  /* 0x00006100ff027624 */ /* 0x000fc600078e00ff */
[----:B------:R-:W-:-:S04]  /*0780*/  LOP3.LUT P2, RZ, R0, c[0x0][0x178], RZ, 0xfc, !PT ;  /* 0x00005e0000ff7a12 */ /* 0x000fc8000784fcff */
[----:B------:R-:W-:Y:S02]  /*0790*/  LOP3.LUT P2, RZ, R2, c[0x0][0x17c], RZ, 0xfc, P2 ;  /* 0x00005f0002ff7a12 */ /* 0x000fe4000104fcff */
[----:B0-----:R-:W-:-:S04]  /*07a0*/  LEA.HI R152, R51, UR6, RZ, 0x19 ;  /* 0x0000000633987c11 */ /* 0x001fc8000f8fc8ff */
[----:B------:R-:W-:-:S13]  /*07b0*/  ISETP.GE.AND P0, PT, R152, c[0x0][0x164], PT ;  /* 0x0000590098007a0c */ /* 0x000fda0003f06270 */
[----:B------:R-:W-:Y:S05]  /*07c0*/  @P0 EXIT ;  /* 0x000000000000094d */ /* 0x000fea0003800000 */
[--C-:B-----5:R-:W-:Y:S01]  /*07d0*/  PRMT R104, RZ, 0x5410, R86.reuse ;  /* 0x00005410ff687816 */ /* 0x120fe20000000056 */
[----:B------:R-:W-:Y:S01]  /*07e0*/  IMAD.MOV.U32 R151, RZ, RZ, 0x1 ;  /* 0x00000001ff977424 */ /* 0x000fe200078e00ff */
[----:B------:R-:W-:Y:S01]  /*07f0*/  PRMT R109, RZ, 0x7610, R86 ;  /* 0x00007610ff6d7816 */ /* 0x000fe20000000056 */
[----:B------:R-:W-:Y:S01]  /*0800*/  ULDC.U8 UR6, c[0x0][0x1f0] ;  /* 0x00007c0000067ab9 */ /* 0x000fe20000000000 */
[--C-:B------:R-:W-:Y:S02]  /*0810*/  PRMT R86, RZ, 0x5410, R72.reuse ;  /* 0x00005410ff567816 */ /* 0x100fe40000000048 */
[----:B------:R-:W-:Y:S02]  /*0820*/  PRMT R108, RZ, 0x7610, R72 ;  /* 0x00007610ff6c7816 */ /* 0x000fe40000000048 */
[----:B------:R-:W-:Y:S02]  /*0830*/  SHF.R.S32.HI R72, RZ, 0x3, R116 ;  /* 0x00000003ff487819 */ /* 0x000fe40000011474 */
[----:B------:R-:W-:-:S02]  /*0840*/  PRMT R107, RZ, 0x5410, R87 ;  /* 0x00005410ff6b7816 */ /* 0x000fc40000000057 */
[----:B------:R-:W-:Y:S02]  /*0850*/  PRMT R106, RZ, 0x7610, R87 ;  /* 0x00007610ff6a7816 */ /* 0x000fe40000000057 */
[--C-:B------:R-:W-:Y:S02]  /*0860*/  PRMT R87, RZ, 0x5410, R73.reuse ;  /* 0x00005410ff577816 */ /* 0x100fe40000000049 */
[----:B------:R-:W-:Y:S02]  /*0870*/  PRMT R111, RZ, 0x7610, R73 ;  /* 0x00007610ff6f7816 */ /* 0x000fe40000000049 */
[--C-:B------:R-:W-:Y:S02]  /*0880*/  PRMT R110, RZ, 0x5410, R74.reuse ;  /* 0x00005410ff6e7816 */ /* 0x100fe4000000004a */
[----:B------:R-:W-:Y:S02]  /*0890*/  PRMT R113, RZ, 0x7610, R74 ;  /* 0x00007610ff717816 */ /* 0x000fe4000000004a */
[----:B------:R-:W-:-:S02]  /*08a0*/  LOP3.LUT R74, R51, 0x60, RZ, 0xc0, !PT ;  /* 0x00000060334a7812 */ /* 0x000fc400078ec0ff */
[----:B------:R-:W-:Y:S02]  /*08b0*/  LOP3.LUT R73, R72, 0x7f, RZ, 0xc0, !PT ;  /* 0x0000007f48497812 */ /* 0x000fe400078ec0ff */
[----:B------:R-:W-:Y:S02]  /*08c0*/  SHF.R.U32.HI R72, RZ, 0x2, R72 ;  /* 0x00000002ff487819 */ /* 0x000fe40000011648 */
[--C-:B------:R-:W-:Y:S01]  /*08d0*/  PRMT R112, RZ, 0x5410, R75.reuse ;  /* 0x00005410ff707816 */ /* 0x100fe2000000004b */
[----:B------:R-:W-:Y:S01]  /*08e0*/  IMAD.IADD R74, R73, 0x1, -R74 ;  /* 0x00000001494a7824 */ /* 0x000fe200078e0a4a */
[----:B------:R-:W-:Y:S02]  /*08f0*/  PRMT R114, RZ, 0x7610, R75 ;  /* 0x00007610ff727816 */ /* 0x000fe4000000004b */
[----:B------:R-:W-:Y:S02]  /*0900*/  LOP3.LUT R75, R72, 0x3fffffe0, RZ, 0xc0, !PT ;  /* 0x3fffffe0484b7812 */ /* 0x000fe400078ec0ff */
[----:B------:R-:W-:-:S02]  /*0910*/  IMNMX R74, RZ, R74, !PT ;  /* 0x0000004aff4a7217 */ /* 0x000fc40007800200 */
[--C-:B------:R-:W-:Y:S02]  /*0920*/  PRMT R119, RZ, 0x5410, R83.reuse ;  /* 0x00005410ff777816 */ /* 0x100fe40000000053 */
[----:B------:R-:W-:Y:S02]  /*0930*/  IMNMX R74, R74, 0x20, PT ;  /* 0x000000204a4a7817 */ /* 0x000fe40003800200 */
[----:B------:R-:W-:Y:S02]  /*0940*/  PRMT R121, RZ, 0x7610, R83 ;  /* 0x00007610ff797816 */ /* 0x000fe40000000053 */
[--C-:B------:R-:W-:Y:S01]  /*0950*/  PRMT R83, RZ, 0x5410, R60.reuse ;  /* 0x00005410ff537816 */ /* 0x100fe2000000003c */
[----:B------:R-:W-:Y:S01]  /*0960*/  IMAD.IADD R74, R74, 0x1, R75 ;  /* 0x000000014a4a7824 */ /* 0x000fe200078e024b */
[----:B------:R-:W-:Y:S01]  /*0970*/  PRMT R120, RZ, 0x7610, R60 ;  /* 0x00007610ff787816 */ /* 0x000fe2000000003c */
[----:B------:R-:W-:Y:S01]  /*0980*/  IMAD.SHL.U32 R60, R51, 0x20, RZ ;  /* 0x00000020333c7824 */ /* 0x000fe200078e00ff */
[--C-:B------:R-:W-:Y:S01]  /*0990*/  PRMT R32, RZ, 0x5410, R24.reuse ;  /* 0x00005410ff207816 */ /* 0x100fe20000000018 */
[----:B------:R-:W-:Y:S01]  /*09a0*/  IMAD.SHL.U32 R74, R74, 0x8, RZ ;  /* 0x000000084a4a7824 */ /* 0x000fe200078e00ff */
[----:B------:R-:W-:-:S02]  /*09b0*/  PRMT R33, RZ, 0x7610, R24 ;  /* 0x00007610ff217816 */ /* 0x000fc40000000018 */
[----:B------:R-:W-:Y:S02]  /*09c0*/  LOP3.LUT R60, R60, 0x3e0, RZ, 0xc0, !PT ;  /* 0x000003e03c3c7812 */ /* 0x000fe400078ec0ff */
[--C-:B------:R-:W-:Y:S01]  /*09d0*/  PRMT R30, RZ, 0x5410, R25.reuse ;  /* 0x00005410ff1e7816 */ /* 0x100fe20000000019 */
[----:B------:R-:W0:Y:S01]  /*09e0*/  I2F.U32 R74, R74 ;  /* 0x0000004a004a7306 */ /* 0x000e220000201000 */
[----:B------:R-:W-:Y:S01]  /*09f0*/  PRMT R31, RZ, 0x7610, R25 ;  /* 0x00007610ff1f7816 */ /* 0x000fe20000000019 */
[----:B------:R-:W-:Y:S01]  /*0a00*/  IMAD.IADD R60, R73, 0x1, -R60 ;  /* 0x00000001493c7824 */ /* 0x000fe200078e0a3c */
[--C-:B------:R-:W-:Y:S02]  /*0a10*/  PRMT R25, RZ, 0x5410, R4.reuse ;  /* 0x00005410ff197816 */ /* 0x100fe40000000004 */
[----:B------:R-:W-:Y:S02]  /*0a20*/  PRMT R24, RZ, 0x7610, R4 ;  /* 0x00007610ff187816 */ /* 0x000fe40000000004 */
[----:B------:R-:W-:-:S02]  /*0a30*/  IMNMX R60, RZ, R60, !PT ;  /* 0x0000003cff3c7217 */ /* 0x000fc40007800200 */
[--C-:B------:R-:W-:Y:S02]  /*0a40*/  PRMT R23, RZ, 0x5410, R5.reuse ;  /* 0x00005410ff177816 */ /* 0x100fe40000000005 */
[----:B------:R-:W-:Y:S02]  /*0a50*/  PRMT R22, RZ, 0x7610, R5 ;  /* 0x00007610ff167816 */ /* 0x000fe40000000005 */
[--C-:B------:R-:W-:Y:S02]  /*0a60*/  PRMT R21, RZ, 0x5410, R6.reuse ;  /* 0x00005410ff157816 */ /* 0x100fe40000000006 */
[----:B------:R-:W-:Y:S01]  /*0a70*/  PRMT R20, RZ, 0x7610, R6 ;  /* 0x00007610ff147816 */ /* 0x000fe20000000006 */
[----:B0-----:R0:W1:Y:S01]  /*0a80*/  MUFU.RCP R145, R74 ;  /* 0x0000004a00917308 */ /* 0x0010620000001000 */
[--C-:B------:R-:W-:Y:S02]  /*0a90*/  PRMT R19, RZ, 0x5410, R7.reuse ;  /* 0x00005410ff137816 */ /* 0x100fe40000000007 */
[----:B------:R-:W-:-:S02]  /*0aa0*/  PRMT R18, RZ, 0x7610, R7 ;  /* 0x00007610ff127816 */ /* 0x000fc40000000007 */
[--C-:B------:R-:W-:Y:S02]  /*0ab0*/  PRMT R7, RZ, 0x5410, R93.reuse ;  /* 0x00005410ff077816 */ /* 0x100fe4000000005d */
[----:B------:R-:W-:Y:S02]  /*0ac0*/  PRMT R6, RZ, 0x7610, R93 ;  /* 0x00007610ff067816 */ /* 0x000fe4000000005d */
[--C-:B------:R-:W-:Y:S02]  /*0ad0*/  PRMT R5, RZ, 0x5410, R94.reuse ;  /* 0x00005410ff057816 */ /* 0x100fe4000000005e */
[----:B------:R-:W-:Y:S02]  /*0ae0*/  PRMT R4, RZ, 0x7610, R94 ;  /* 0x00007610ff047816 */ /* 0x000fe4000000005e */
[--C-:B------:R-:W-:Y:S02]  /*0af0*/  PRMT R3, RZ, 0x5410, R95.reuse ;  /* 0x00005410ff037816 */ /* 0x100fe4000000005f */
[----:B------:R-:W-:-:S02]  /*0b00*/  PRMT R2, RZ, 0x7610, R95 ;  /* 0x00007610ff027816 */ /* 0x000fc4000000005f */
[--C-:B------:R-:W-:Y:S02]  /*0b10*/  PRMT R93, RZ, 0x5410, R54.reuse ;  /* 0x00005410ff5d7816 */ /* 0x100fe40000000036 */
[----:B------:R-:W-:Y:S02]  /*0b20*/  PRMT R94, RZ, 0x7610, R54 ;  /* 0x00007610ff5e7816 */ /* 0x000fe40000000036 */
[----:B------:R-:W-:Y:S02]  /*0b30*/  IMNMX R60, R60, 0x20, PT ;  /* 0x000000203c3c7817 */ /* 0x000fe40003800200 */
[--C-:B------:R-:W-:Y:S02]  /*0b40*/  PRMT R54, RZ, 0x5410, R55.reuse ;  /* 0x00005410ff367816 */ /* 0x100fe40000000037 */
[----:B------:R-:W-:Y:S01]  /*0b50*/  PRMT R95, RZ, 0x7610, R55 ;  /* 0x00007610ff5f7816 */ /* 0x000fe20000000037 */
[----:B------:R-:W-:Y:S01]  /*0b60*/  IMAD.IADD R60, R75, 0x1, R60 ;  /* 0x000000014b3c7824 */ /* 0x000fe200078e023c */
[----:B------:R-:W-:-:S02]  /*0b70*/  PRMT R55, RZ, 0x5410, R88 ;  /* 0x00005410ff377816 */ /* 0x000fc40000000058 */
[----:B------:R-:W-:Y:S01]  /*0b80*/  PRMT R99, RZ, 0x7610, R88 ;  /* 0x00007610ff637816 */ /* 0x000fe20000000058 */
[----:B------:R-:W-:Y:S01]  /*0b90*/  IMAD.SHL.U32 R150, R60, 0x8, RZ ;  /* 0x000000083c967824 */ /* 0x000fe200078e00ff */
[--C-:B------:R-:W-:Y:S02]  /*0ba0*/  PRMT R97, RZ, 0x5410, R89.reuse ;  /* 0x00005410ff617816 */ /* 0x100fe40000000059 */
[----:B------:R-:W-:Y:S02]  /*0bb0*/  PRMT R96, RZ, 0x7610, R89 ;  /* 0x00007610ff607816 */ /* 0x000fe40000000059 */
[--C-:B------:R-:W-:Y:S02]  /*0bc0*/  PRMT R88, RZ, 0x5410, R90.reuse ;  /* 0x00005410ff587816 */ /* 0x100fe4000000005a */
[----:B------:R-:W-:Y:S02]  /*0bd0*/  PRMT R101, RZ, 0x7610, R90 ;  /* 0x00007610ff657816 */ /* 0x000fe4000000005a */
[----:B------:R-:W-:-:S02]  /*0be0*/  PRMT R89, RZ, 0x5410, R91 ;  /* 0x00005410ff597816 */ /* 0x000fc4000000005b */
[----:B------:R-:W-:Y:S02]  /*0bf0*/  PRMT R98, RZ, 0x7610, R91 ;  /* 0x00007610ff627816 */ /* 0x000fe4000000005b */
        /* <DEDUP_REMOVED lines=38> */
[----:B------:R-:W-:Y:S02]  /*0e60*/  PRMT R42, RZ, 0x5410, R43 ;  /* 0x00005410ff2a7816 */ /* 0x000fe4000000002b */
[----:B------:R-:W-:Y:S02]  /*0e70*/  PRMT R26, RZ, 0x5410, R27 ;  /* 0x00005410ff1a7816 */ /* 0x000fe4000000001b */
[----:B------:R-:W-:-:S02]  /*0e80*/  PRMT R10, RZ, 0x5410, R11 ;  /* 0x00005410ff0a7816 */ /* 0x000fc4000000000b */
[----:B------:R-:W-:Y:S02]  /*0e90*/  PRMT R52, RZ, 0x5410, R53 ;  /* 0x00005410ff347816 */ /* 0x000fe40000000035 */
[----:B------:R-:W-:Y:S02]  /*0ea0*/  PRMT R79, RZ, 0x5410, R84 ;  /* 0x00005410ff4f7816 */ /* 0x000fe40000000054 */
        /* <DEDUP_REMOVED lines=38> */
[----:B01----:R-:W-:Y:S02]  /*1110*/  PRMT R163, RZ, 0x7610, R67 ;  /* 0x00007610ffa37816 */ /* 0x003fe40000000043 */
.L_x_155:
[----:B------:R-:W-:Y:S01]  /*1120*/  IMAD R68, R152, c[0x0][0x168], RZ ;  /* 0x00005a0098447a24 */ /* 0x000fe200078e02ff */
[----:B------:R-:W-:Y:S01]  /*1130*/  LOP3.LUT R158, R51, 0x7f, RZ, 0xc0, !PT ;  /* 0x0000007f339e7812 */ /* 0x000fe200078ec0ff */
[----:B------:R-:W-:Y:S03]  /*1140*/  BSSY B0, `(.L_x_8) ;  /* 0x0000099000007945 */ /* 0x000fe60003800000 */
[----:B------:R-:W-:-:S04]  /*1150*/  SHF.R.S32.HI R69, RZ, 0x1f, R68 ;  /* 0x0000001fff457819 */ /* 0x000fc80000011444 */
[----:B------:R-:W-:-:S04]  /*1160*/  LEA.HI R69, R69, R68, RZ, 0x3 ;  /* 0x0000004445457211 */ /* 0x000fc800078f18ff */
[----:B------:R-:W-:-:S05]  /*1170*/  LEA.HI.SX32 R158, R69, R158, 0x1d ;  /* 0x0000009e459e7211 */ /* 0x000fca00078feaff */
[----:B------:R-:W-:Y:S01]  /*1180*/  IMAD.MOV.U32 R136, RZ, RZ, R158 ;  /* 0x000000ffff887224 */ /* 0x000fe200078e009e */
[----:B------:R-:W-:Y:S05]  /*1190*/  @!P5 BRA `(.L_x_9) ;  /* 0x000009300000d947 */ /* 0x000fea0003800000 */
[----:B------:R-:W-:Y:S01]  /*11a0*/  ISETP.NE.U32.AND P0, PT, RZ, c[0x0][0x178], PT ;  /* 0x00005e00ff007a0c */ /* 0x000fe20003f05070 */
[----:B------:R-:W-:-:S03]  /*11b0*/  IMAD.MOV.U32 R69, RZ, RZ, 0x10 ;  /* 0x00000010ff457424 */ /* 0x000fc600078e00ff */
[----:B------:R-:W-:Y:S01]  /*11c0*/  ISETP.NE.AND.EX P0, PT, RZ, c[0x0][0x17c], PT, P0 ;  /* 0x00005f00ff007a0c */ /* 0x000fe20003f05300 */
[----:B------:R-:W-:-:S06]  /*11d0*/  IMAD.WIDE.U32 R68, R158, R69, c[0x0][0x170] ;  /* 0x00005c009e447625 */ /* 0x000fcc00078e0045 */
[----:B------:R-:W2:Y:S06]  /*11e0*/  LDG.E.128 R68, [R68.64] ;  /* 0x0000000444447981 */ /* 0x000eac000c1e1d00 */
[----:B------:R-:W-:-:S04]  /*11f0*/  @P0 LEA R74, P1, R158, c[0x0][0x178], 0x4 ;  /* 0x00005e009e4a0a11 */ /* 0x000fc800078220ff */
[----:B------:R-:W-:Y:S02]  /*1200*/  @P0 LEA.HI.X R75, R158, c[0x0][0x17c], RZ, 0x4, P1 ;  /* 0x00005f009e4b0a11 */ /* 0x000fe400008f24ff */
[----:B------:R-:W-:-:S03]  /*1210*/  ISETP.NE.U32.AND P1, PT, RZ, c[0x0][0x180], PT ;  /* 0x00006000ff007a0c */ /* 0x000fc60003f25070 */
[----:B------:R0:W5:Y:S01]  /*1220*/  @P0 LDG.E.128 R56, [R74.64] ;  /* 0x000000044a380981 */ /* 0x000162000c1e1d00 */
[----:B------:R-:W-:-:S13]  /*1230*/  ISETP.NE.AND.EX P1, PT, RZ, c[0x0][0x184], PT, P1 ;  /* 0x00006100ff007a0c */ /* 0x000fda0003f25310 */
[----:B------:R-:W-:-:S04]  /*1240*/  @P1 LEA R72, P6, R158, c[0x0][0x180], 0x4 ;  /* 0x000060009e481a11 */ /* 0x000fc800078c20ff */
[----:B------:R-:W-:-:S05]  /*1250*/  @P1 LEA.HI.X R73, R158, c[0x0][0x184], RZ, 0x4, P6 ;  /* 0x000061009e491a11 */ /* 0x000fca00030f24ff */
[----:B------:R0:W5:Y:S01]  /*1260*/  @P1 LDG.E.128 R60, [R72.64] ;  /* 0x00000004483c1981 */ /* 0x000162000c1e1d00 */
[----:B------:R-:W-:-:S04]  /*1270*/  ISETP.NE.U32.AND P6, PT, RZ, c[0x0][0x178], PT ;  /* 0x00005e00ff007a0c */ /* 0x000fc80003fc5070 */
[----:B------:R-:W-:Y:S02]  /*1280*/  ISETP.NE.AND.EX P6, PT, RZ, c[0x0][0x17c], PT, P6 ;  /* 0x00005f00ff007a0c */ /* 0x000fe40003fc5360 */
[----:B--2---:R-:W-:-:S11]  /*1290*/  PRMT R161, RZ, 0x5410, R68 ;  /* 0x00005410ffa17816 */ /* 0x004fd60000000044 */
[----:B------:R-:W-:Y:S05]  /*12a0*/  @P6 BRA `(.L_x_10) ;  /* 0x0000008000006947 */ /* 0x000fea0003800000 */
[----:B0-----:R-:W-:-:S04]  /*12b0*/  ISETP.NE.U32.AND P0, PT, RZ, c[0x0][0x180], PT ;  /* 0x00006000ff007a0c */ /* 0x001fc80003f05070 */
[----:B------:R-:W-:-:S13]  /*12c0*/  ISETP.NE.AND.EX P0, PT, RZ, c[0x0][0x184], PT, P0 ;  /* 0x00006100ff007a0c */ /* 0x000fda0003f05300 */
[----:B------:R-:W-:Y:S05]  /*12d0*/  @P0 BRA `(.L_x_11) ;  /* 0x0000002000000947 */ /* 0x000fea0003800000 */
[----:B------:R-:W-:Y:S05]  /*12e0*/  @P2 BRA `(.L_x_12) ;  /* 0x0000008000002947 */ /* 0x000fea0003800000 */
[----:B------:R-:W-:Y:S05]  /*12f0*/  BRA `(.L_x_13) ;  /* 0x0000009000007947 */ /* 0x000fea0003800000 */
.L_x_11:
[----:B-----5:R-:W-:-:S05]  /*1300*/  PRMT R72, RZ, 0x5410, R60 ;  /* 0x00005410ff487816 */ /* 0x020fca000000003c */
[----:B------:R-:W-:Y:S01]  /*1310*/  FADD.FTZ R161, R72, R161 ;  /* 0x000000a148a17221 */ /* 0x000fe20000010000 */
[----:B------:R-:W-:Y:S05]  /*1320*/  BRA `(.L_x_12) ;  /* 0x0000004000007947 */ /* 0x000fea0003800000 */
.L_x_10:
[----:B0----5:R-:W-:-:S05]  /*1330*/  PRMT R72, RZ, 0x5410, R56 ;  /* 0x00005410ff487816 */ /* 0x021fca0000000038 */
[----:B------:R-:W-:Y:S01]  /*1340*/  FADD.FTZ R161, R72, R161 ;  /* 0x000000a148a17221 */ /* 0x000fe20000010000 */
[----:B------:R-:W-:-:S05]  /*1350*/  @P1 PRMT R72, RZ, 0x5410, R60 ;  /* 0x00005410ff481816 */ /* 0x000fca000000003c */
[----:B------:R-:W-:-:S05]  /*1360*/  @P1 FADD.FTZ R161, R72, R161 ;  /* 0x000000a148a11221 */ /* 0x000fca0000010000 */
.L_x_12:
[----:B------:R-:W-:-:S04]  /*1370*/  F2FP.BF16.PACK_AB R72, RZ, R161 ;  /* 0x000000a1ff48723e */ /* 0x000fc800000010ff */
[----:B------:R-:W-:Y:S02]  /*1380*/  PRMT R64, R72, 0x7610, R64 ;  /* 0x0000761048407816 */ /* 0x000fe40000000040 */
.L_x_13:
[----:B------:R-:W-:Y:S01]  /*1390*/  PRMT R179, RZ, 0x7610, R68 ;  /* 0x00007610ffb37816 */ /* 0x000fe20000000044 */
[----:B------:R-:W-:Y:S05]  /*13a0*/  @P6 BRA `(.L_x_14) ;  /* 0x0000008000006947 */ /* 0x000fea0003800000 */
[----:B------:R-:W-:-:S04]  /*13b0*/  ISETP.NE.U32.AND P0, PT, RZ, c[0x0][0x180], PT ;  /* 0x00006000ff007a0c */ /* 0x000fc80003f05070 */
[----:B------:R-:W-:-:S13]  /*13c0*/  ISETP.NE.AND.EX P0, PT, RZ, c[0x0][0x184], PT, P0 ;  /* 0x00006100ff007a0c */ /* 0x000fda0003f05300 */
[----:B------:R-:W-:Y:S05]  /*13d0*/  @P0 BRA `(.L_x_15) ;  /* 0x0000002000000947 */ /* 0x000fea0003800000 */
[----:B------:R-:W-:Y:S05]  /*13e0*/  @P2 BRA `(.L_x_16) ;  /* 0x0000008000002947 */ /* 0x000fea0003800000 */
[----:B------:R-:W-:Y:S05]  /*13f0*/  BRA `(.L_x_17) ;  /* 0x0000009000007947 */ /* 0x000fea0003800000 */
.L_x_15:
[----:B-----5:R-:W-:-:S05]  /*1400*/  PRMT R68, RZ, 0x7610, R60 ;  /* 0x00007610ff447816 */ /* 0x020fca000000003c */
[----:B------:R-:W-:Y:S01]  /*1410*/  FADD.FTZ R179, R68, R179 ;  /* 0x000000b344b37221 */ /* 0x000fe20000010000 */
[----:B------:R-:W-:Y:S05]  /*1420*/  BRA `(.L_x_16) ;  /* 0x0000004000007947 */ /* 0x000fea0003800000 */
.L_x_14:
[----:B-----5:R-:W-:-:S05]  /*1430*/  PRMT R68, RZ, 0x7610, R56 ;  /* 0x00007610ff447816 */ /* 0x020fca0000000038 */
[----:B------:R-:W-:Y:S01]  /*1440*/  FADD.FTZ R179, R68, R179 ;  /* 0x000000b344b37221 */ /* 0x000fe20000010000 */
[----:B------:R-:W-:-:S05]  /*1450*/  @P1 PRMT R68, RZ, 0x7610, R60 ;  /* 0x00007610ff441816 */ /* 0x000fca000000003c */
[----:B------:R-:W-:-:S05]  /*1460*/  @P1 FADD.FTZ R179, R68, R179 ;  /* 0x000000b344b31221 */ /* 0x000fca0000010000 */
.L_x_16:
[----:B------:R-:W-:-:S04]  /*1470*/  F2FP.BF16.PACK_AB R68, RZ, R179 ;  /* 0x000000b3ff44723e */ /* 0x000fc800000010ff */
[----:B------:R-:W-:Y:S02]  /*1480*/  PRMT R64, R64, 0x5410, R68 ;  /* 0x0000541040407816 */ /* 0x000fe40000000044 */
.L_x_17:
[----:B------:R-:W-:Y:S01]  /*1490*/  PRMT R177, RZ, 0x5410, R69 ;  /* 0x00005410ffb17816 */ /* 0x000fe20000000045 */
[----:B------:R-:W-:Y:S05]  /*14a0*/  @P6 BRA `(.L_x_18) ;  /* 0x0000008000006947 */ /* 0x000fea0003800000 */
[----:B------:R-:W-:-:S04]  /*14b0*/  ISETP.NE.U32.AND P0, PT, RZ, c[0x0][0x180], PT ;  /* 0x00006000ff007a0c */ /* 0x000fc80003f05070 */
[----:B------:R-:W-:-:S13]  /*14c0*/  ISETP.NE.AND.EX P0, PT, RZ, c[0x0][0x184], PT, P0 ;  /* 0x00006100ff007a0c */ /* 0x000fda0003f05300 */
[----:B------:R-:W-:Y:S05]  /*14d0*/  @P0 BRA `(.L_x_19) ;  /* 0x0000002000000947 */ /* 0x000fea0003800000 */
[----:B------:R-:W-:Y:S05]  /*14e0*/  @P2 BRA `(.L_x_20) ;  /* 0x0000008000002947 */ /* 0x000fea0003800000 */
[----:B------:R-:W-:Y:S05]  /*14f0*/  BRA `(.L_x_21) ;  /* 0x0000009000007947 */ /* 0x000fea0003800000 */
.L_x_19:
[----:B-----5:R-:W-:-:S05]  /*1500*/  PRMT R68, RZ, 0x5410, R61 ;  /* 0x00005410ff447816 */ /* 0x020fca000000003d */
[----:B------:R-:W-:Y:S01]  /*1510*/  FADD.FTZ R177, R68, R177 ;  /* 0x000000b144b17221 */ /* 0x000fe20000010000 */
[----:B------:R-:W-:Y:S05]  /*1520*/  BRA `(.L_x_20) ;  /* 0x0000004000007947 */ /* 0x000fea0003800000 */
.L_x_18:
[----:B-----5:R-:W-:-:S05]  /*1530*/  PRMT R68, RZ, 0x5410, R57 ;  /* 0x00005410ff447816 */ /* 0x020fca0000000039 */
[----:B------:R-:W-:Y:S01]  /*1540*/  FADD.FTZ R177, R68, R177 ;  /* 0x000000b144b17221 */ /* 0x000fe20000010000 */
[----:B------:R-:W-:-:S05]  /*1550*/  @P1 PRMT R68, RZ, 0x5410, R61 ;  /* 0x00005410ff441816 */ /* 0x000fca000000003d */
[----:B------:R-:W-:-:S05]  /*1560*/  @P1 FADD.FTZ R177, R68, R177 ;  /* 0x000000b144b11221 */ /* 0x000fca0000010000 */
.L_x_20:
[----:B------:R-:W-:-:S04]  /*1570*/  F2FP.BF16.PACK_AB R68, RZ, R177 ;  /* 0x000000b1ff44723e */ /* 0x000fc800000010ff */
[----:B------:R-:W-:Y:S02]  /*1580*/  PRMT R65, R68, 0x7610, R65 ;  /* 0x0000761044417816 */ /* 0x000fe40000000041 */
.L_x_21:
[----:B------:R-:W-:Y:S01]  /*1590*/  PRMT R199, RZ, 0x7610, R69 ;  /* 0x00007610ffc77816 */ /* 0x000fe20000000045 */
[----:B------:R-:W-:Y:S05]  /*15a0*/  @P6 BRA `(.L_x_22) ;  /* 0x0000008000006947 */ /* 0x000fea0003800000 */
[----:B------:R-:W-:-:S04]  /*15b0*/  ISETP.NE.U32.AND P0, PT, RZ, c[0x0][0x180], PT ;  /* 0x00006000ff007a0c */ /* 0x000fc80003f05070 */
[----:B------:R-:W-:-:S13]  /*15c0*/  ISETP.NE.AND.EX P0, PT, RZ, c[0x0][0x184], PT, P0 ;  /* 0x00006100ff007a0c */ /* 0x000fda0003f05300 */
[----:B------:R-:W-:Y:S05]  /*15d0*/  @P0 BRA `(.L_x_23) ;  /* 0x0000002000000947 */ /* 0x000fea0003800000 */
[----:B------:R-:W-:Y:S05]  /*15e0*/  @P2 BRA `(.L_x_24) ;  /* 0x0000008000002947 */ /* 0x000fea0003800000 */
[----:B------:R-:W-:Y:S05]  /*15f0*/  BRA `(.L_x_25) ;  /* 0x0000009000007947 */ /* 0x000fea0003800000 */
.L_x_23:
[----:B-----5:R-:W-:-:S05]  /*1600*/  PRMT R68, RZ, 0x7610, R61 ;  /* 0x00007610ff447816 */ /* 0x020fca000000003d */
[----:B------:R-:W-:Y:S01]  /*1610*/  FADD.FTZ R199, R68, R199 ;  /* 0x000000c744c77221 */ /* 0x000fe20000010000 */
[----:B------:R-:W-:Y:S05]  /*1620*/  BRA `(.L_x_24) ;  /* 0x0000004000007947 */ /* 0x000fea0003800000 */
.L_x_22:
[----:B-----5:R-:W-:-:S05]  /*1630*/  PRMT R68, RZ, 0x7610, R57 ;  /* 0x00007610ff447816 */ /* 0x020fca0000000039 */
[----:B------:R-:W-:Y:S01]  /*1640*/  FADD.FTZ R199, R68, R199 ;  /* 0x000000c744c77221 */ /* 0x000fe20000010000 */
[----:B------:R-:W-:-:S05]  /*1650*/  @P1 PRMT R68, RZ, 0x7610, R61 ;  /* 0x00007610ff441816 */ /* 0x000fca000000003d */
[----:B------:R-:W-:-:S05]  /*1660*/  @P1 FADD.FTZ R199, R68, R199 ;  /* 0x000000c744c71221 */ /* 0x000fca0000010000 */
.L_x_24:
[----:B------:R-:W-:-:S04]  /*1670*/  F2FP.BF16.PACK_AB R68, RZ, R199 ;  /* 0x000000c7ff44723e */ /* 0x000fc800000010ff */
[----:B------:R-:W-:Y:S02]  /*1680*/  PRMT R65, R65, 0x5410, R68 ;  /* 0x0000541041417816 */ /* 0x000fe40000000044 */
.L_x_25:
[----:B------:R-:W-:Y:S01]  /*1690*/  PRMT R197, RZ, 0x5410, R70 ;  /* 0x00005410ffc57816 */ /* 0x000fe20000000046 */
[----:B------:R-:W-:Y:S05]  /*16a0*/  @P6 BRA `(.L_x_26) ;  /* 0x0000008000006947 */ /* 0x000fea0003800000 */
[----:B------:R-:W-:-:S04]  /*16b0*/  ISETP.NE.U32.AND P0, PT, RZ, c[0x0][0x180], PT ;  /* 0x00006000ff007a0c */ /* 0x000fc80003f05070 */
[----:B------:R-:W-:-:S13]  /*16c0*/  ISETP.NE.AND.EX P0, PT, RZ, c[0x0][0x184], PT, P0 ;  /* 0x00006100ff007a0c */ /* 0x000fda0003f05300 */
[----:B------:R-:W-:Y:S05]  /*16d0*/  @P0 BRA `(.L_x_27) ;  /* 0x0000002000000947 */ /* 0x000fea0003800000 */
[----:B------:R-:W-:Y:S05]  /*16e0*/  @P2 BRA `(.L_x_28) ;  /* 0x0000008000002947 */ /* 0x000fea0003800000 */
[----:B------:R-:W-:Y:S05]  /*16f0*/  BRA `(.L_x_29) ;  /* 0x0000009000007947 */ /* 0x000fea0003800000 */
.L_x_27:
[----:B-----5:R-:W-:-:S05]  /*1700*/  PRMT R68, RZ, 0x5410, R62 ;  /* 0x00005410ff447816 */ /* 0x020fca000000003e */
[----:B------:R-:W-:Y:S01]  /*1710*/  FADD.FTZ R197, R68, R197 ;  /* 0x000000c544c57221 */ /* 0x000fe20000010000 */
[----:B------:R-:W-:Y:S05]  /*1720*/  BRA `(.L_x_28) ;  /* 0x0000004000007947 */ /* 0x000fea0003800000 */
.L_x_26:
[----:B-----5:R-:W-:-:S05]  /*1730*/  PRMT R68, RZ, 0x5410, R58 ;  /* 0x00005410ff447816 */ /* 0x020fca000000003a */
[----:B------:R-:W-:Y:S01]  /*1740*/  FADD.FTZ R197, R68, R197 ;  /* 0x000000c544c57221 */ /* 0x000fe20000010000 */
[----:B------:R-:W-:-:S05]  /*1750*/  @P1 PRMT R68, RZ, 0x5410, R62 ;  /* 0x00005410ff441816 */ /* 0x000fca000000003e */
[----:B------:R-:W-:-:S05]  /*1760*/  @P1 FADD.FTZ R197, R68, R197 ;  /* 0x000000c544c51221 */ /* 0x000fca0000010000 */
.L_x_28:
[----:B------:R-:W-:-:S04]  /*1770*/  F2FP.BF16.PACK_AB R68, RZ, R197 ;  /* 0x000000c5ff44723e */ /* 0x000fc800000010ff */
[----:B------:R-:W-:Y:S02]  /*1780*/  PRMT R66, R68, 0x7610, R66 ;  /* 0x0000761044427816 */ /* 0x000fe40000000042 */
.L_x_29:
[----:B------:R-:W-:Y:S01]  /*1790*/  PRMT R201, RZ, 0x7610, R70 ;  /* 0x00007610ffc97816 */ /* 0x000fe20000000046 */
[----:B------:R-:W-:Y:S05]  /*17a0*/  @P6 BRA `(.L_x_30) ;  /* 0x0000008000006947 */ /* 0x000fea0003800000 */
[----:B------:R-:W-:-:S04]  /*17b0*/  ISETP.NE.U32.AND P0, PT, RZ, c[0x0][0x180], PT ;  /* 0x00006000ff007a0c */ /* 0x000fc80003f05070 */
[----:B------:R-:W-:-:S13]  /*17c0*/  ISETP.NE.AND.EX P0, PT, RZ, c[0x0][0x184], PT, P0 ;  /* 0x00006100ff007a0c */ /* 0x000fda0003f05300 */
[----:B------:R-:W-:Y:S05]  /*17d0*/  @P0 BRA `(.L_x_31) ;  /* 0x0000002000000947 */ /* 0x000fea0003800000 */
[----:B------:R-:W-:Y:S05]  /*17e0*/  @P2 BRA `(.L_x_32) ;  /* 0x0000008000002947 */ /* 0x000fea0003800000 */
[----:B------:R-:W-:Y:S05]  /*17f0*/  BRA `(.L_x_33) ;  /* 0x0000009000007947 */ /* 0x000fea0003800000 */
.L_x_31:
[----:B-----5:R-:W-:-:S05]  /*1800*/  PRMT R68, RZ, 0x7610, R62 ;  /* 0x00007610ff447816 */ /* 0x020fca000000003e */
[----:B------:R-:W-:Y:S01]  /*1810*/  FADD.FTZ R201, R68, R201 ;  /* 0x000000c944c97221 */ /* 0x000fe20000010000 */
[----:B------:R-:W-:Y:S05]  /*1820*/  BRA `(.L_x_32) ;  /* 0x0000004000007947 */ /* 0x000fea0003800000 */
.L_x_30:
[----:B-----5:R-:W-:-:S05]  /*1830*/  PRMT R68, RZ, 0x7610, R58 ;  /* 0x00007610ff447816 */ /* 0x020fca000000003a */
[----:B------:R-:W-:Y:S01]  /*1840*/  FADD.FTZ R201, R68, R201 ;  /* 0x000000c944c97221 */ /* 0x000fe20000010000 */
[----:B------:R-:W-:-:S05]  /*1850*/  @P1 PRMT R68, RZ, 0x7610, R62 ;  /* 0x00007610ff441816 */ /* 0x000fca000000003e */
[----:B------:R-:W-:-:S05]  /*1860*/  @P1 FADD.FTZ R201, R68, R201 ;  /* 0x000000c944c91221 */ /* 0x000fca0000010000 */
.L_x_32:
[----:B------:R-:W-:-:S04]  /*1870*/  F2FP.BF16.PACK_AB R68, RZ, R201 ;  /* 0x000000c9ff44723e */ /* 0x000fc800000010ff */
[----:B------:R-:W-:Y:S02]  /*1880*/  PRMT R66, R66, 0x5410, R68 ;  /* 0x0000541042427816 */ /* 0x000fe40000000044 */
.L_x_33:
[----:B------:R-:W-:Y:S01]  /*1890*/  PRMT R203, RZ, 0x5410, R71 ;  /* 0x00005410ffcb7816 */ /* 0x000fe20000000047 */
[----:B------:R-:W-:Y:S05]  /*18a0*/  @P6 BRA `(.L_x_34) ;  /* 0x0000008000006947 */ /* 0x000fea0003800000 */
[----:B------:R-:W-:-:S04]  /*18b0*/  ISETP.NE.U32.AND P0, PT, RZ, c[0x0][0x180], PT ;  /* 0x00006000ff007a0c */ /* 0x000fc80003f05070 */
[----:B------:R-:W-:-:S13]  /*18c0*/  ISETP.NE.AND.EX P0, PT, RZ, c[0x0][0x184], PT, P0 ;  /* 0x00006100ff007a0c */ /* 0x000fda0003f05300 */
[----:B------:R-:W-:Y:S05]  /*18d0*/  @P0 BRA `(.L_x_35) ;  /* 0x0000002000000947 */ /* 0x000fea0003800000 */
[----:B------:R-:W-:Y:S05]  /*18e0*/  @P2 BRA `(.L_x_36) ;  /* 0x0000008000002947 */ /* 0x000fea0003800000 */
[----:B------:R-:W-:Y:S05]  /*18f0*/  BRA `(.L_x_37) ;  /* 0x0000009000007947 */ /* 0x000fea0003800000 */
.L_x_35:
[----:B-----5:R-:W-:-:S05]  /*1900*/  PRMT R68, RZ, 0x5410, R63 ;  /* 0x00005410ff447816 */ /* 0x020fca000000003f */
[----:B------:R-:W-:Y:S01]  /*1910*/  FADD.FTZ R203, R68, R203 ;  /* 0x000000cb44cb7221 */ /* 0x000fe20000010000 */
[----:B------:R-:W-:Y:S05]  /*1920*/  BRA `(.L_x_36) ;  /* 0x0000004000007947 */ /* 0x000fea0003800000 */
.L_x_34:
[----:B-----5:R-:W-:-:S05]  /*1930*/  PRMT R68, RZ, 0x5410, R59 ;  /* 0x00005410ff447816 */ /* 0x020fca000000003b */
[----:B------:R-:W-:Y:S01]  /*1940*/  FADD.FTZ R203, R68, R203 ;  /* 0x000000cb44cb7221 */ /* 0x000fe20000010000 */
[----:B------:R-:W-:-:S05]  /*1950*/  @P1 PRMT R68, RZ, 0x5410, R63 ;  /* 0x00005410ff441816 */ /* 0x000fca000000003f */
[----:B------:R-:W-:-:S05]  /*1960*/  @P1 FADD.FTZ R203, R68, R203 ;  /* 0x000000cb44cb1221 */ /* 0x000fca0000010000 */
.L_x_36:
[----:B------:R-:W-:-:S04]  /*1970*/  F2FP.BF16.PACK_AB R68, RZ, R203 ;  /* 0x000000cbff44723e */ /* 0x000fc800000010ff */
[----:B------:R-:W-:Y:S02]  /*1980*/  PRMT R67, R68, 0x7610, R67 ;  /* 0x0000761044437816 */ /* 0x000fe40000000043 */
.L_x_37:
[----:B------:R-:W-:Y:S01]  /*1990*/  PRMT R217, RZ, 0x7610, R71 ;  /* 0x00007610ffd97816 */ /* 0x000fe20000000047 */
[----:B------:R-:W-:Y:S05]  /*19a0*/  @P6 BRA `(.L_x_38) ;  /* 0x0000008000006947 */ /* 0x000fea0003800000 */
[----:B------:R-:W-:-:S04]  /*19b0*/  ISETP.NE.U32.AND P0, PT, RZ, c[0x0][0x180], PT ;  /* 0x00006000ff007a0c */ /* 0x000fc80003f05070 */
[----:B------:R-:W-:-:S13]  /*19c0*/  ISETP.NE.AND.EX P0, PT, RZ, c[0x0][0x184], PT, P0 ;  /* 0x00006100ff007a0c */ /* 0x000fda0003f05300 */
[----:B------:R-:W-:Y:S05]  /*19d0*/  @P0 BRA `(.L_x_39) ;  /* 0x0000002000000947 */ /* 0x000fea0003800000 */
[----:B------:R-:W-:Y:S05]  /*19e0*/  @P2 BRA `(.L_x_40) ;  /* 0x0000008000002947 */ /* 0x000fea0003800000 */
[----:B------:R-:W-:Y:S05]  /*19f0*/  BRA `(.L_x_41) ;  /* 0x0000009000007947 */ /* 0x000fea0003800000 */
.L_x_39:
[----:B-----5:R-:W-:-:S05]  /*1a00*/  PRMT R68, RZ, 0x7610, R63 ;  /* 0x00007610ff447816 */ /* 0x020fca000000003f */
[----:B------:R-:W-:Y:S01]  /*1a10*/  FADD.FTZ R217, R68, R217 ;  /* 0x000000d944d97221 */ /* 0x000fe20000010000 */
[----:B------:R-:W-:Y:S05]  /*1a20*/  BRA `(.L_x_40) ;  /* 0x0000004000007947 */ /* 0x000fea0003800000 */
.L_x_38:
[----:B-----5:R-:W-:-:S05]  /*1a30*/  PRMT R68, RZ, 0x7610, R59 ;  /* 0x00007610ff447816 */ /* 0x020fca000000003b */
[----:B------:R-:W-:Y:S01]  /*1a40*/  FADD.FTZ R217, R68, R217 ;  /* 0x000000d944d97221 */ /* 0x000fe20000010000 */
[----:B------:R-:W-:-:S05]  /*1a50*/  @P1 PRMT R68, RZ, 0x7610, R63 ;  /* 0x00007610ff441816 */ /* 0x000fca000000003f */
[----:B------:R-:W-:-:S05]  /*1a60*/  @P1 FADD.FTZ R217, R68, R217 ;  /* 0x000000d944d91221 */ /* 0x000fca0000010000 */
.L_x_40:
[----:B------:R-:W-:-:S04]  /*1a70*/  F2FP.BF16.PACK_AB R68, RZ, R217 ;  /* 0x000000d9ff44723e */ /* 0x000fc800000010ff */
[----:B------:R-:W-:Y:S02]  /*1a80*/  PRMT R67, R67, 0x5410, R68 ;  /* 0x0000541043437816 */ /* 0x000fe40000000044 */
.L_x_41:
[C---:B------:R-:W-:Y:S02]  /*1a90*/  @P2 LEA R68, P0, R158.reuse, c[0x0][0x188], 0x4 ;  /* 0x000062009e442a11 */ /* 0x040fe400078020ff */
[C---:B------:R-:W-:Y:S02]  /*1aa0*/  IADD3 R136, R158.reuse, 0x80, RZ ;  /* 0x000000809e887810 */ /* 0x040fe40007ffe0ff */
[----:B------:R-:W-:-:S05]  /*1ab0*/  @P2 LEA.HI.X R69, R158, c[0x0][0x18c], RZ, 0x4, P0 ;  /* 0x000063009e452a11 */ /* 0x000fca00000f24ff */
[----:B------:R0:W-:Y:S04]  /*1ac0*/  @P2 STG.E.128 [R68.64], R64 ;  /* 0x0000004044002986 */ /* 0x0001e8000c101d04 */
.L_x_9:
[----:B------:R-:W-:Y:S05]  /*1ad0*/  BSYNC B0 ;  /* 0x0000000000007941 */ /* 0x000fea0003800000 */
.L_x_8:
[----:B------:R-:W-:Y:S01]  /*1ae0*/  ISETP.GE.U32.AND P0, PT, R50, 0x100, PT ;  /* 0x000001003200780c */ /* 0x000fe20003f06070 */
[----:B------:R-:W-:-:S12]  /*1af0*/  BSSY B0, `(.L_x_42) ;  /* 0x0000095000007945 */ /* 0x000fd80003800000 */
[----:B------:R-:W-:Y:S05]  /*1b00*/  @!P0 BRA `(.L_x_43) ;  /* 0x0000093000008947 */ /* 0x000fea0003800000 */
[----:B------:R-:W-:Y:S01]  /*1b10*/  ISETP.NE.U32.AND P0, PT, RZ, c[0x0][0x178], PT ;  /* 0x00005e00ff007a0c */ /* 0x000fe20003f05070 */
[----:B0-----:R-:W-:-:S03]  /*1b20*/  IMAD.MOV.U32 R69, RZ, RZ, 0x10 ;  /* 0x00000010ff457424 */ /* 0x001fc600078e00ff */
[----:B------:R-:W-:Y:S01]  /*1b30*/  ISETP.NE.AND.EX P0, PT, RZ, c[0x0][0x17c], PT, P0 ;  /* 0x00005f00ff007a0c */ /* 0x000fe20003f05300 */
[----:B------:R-:W-:-:S06]  /*1b40*/  IMAD.WIDE.U32 R68, R136, R69, c[0x0][0x170] ;  /* 0x00005c0088447625 */ /* 0x000fcc00078e0045 */
[----:B------:R-:W2:Y:S06]  /*1b50*/  LDG.E.128 R68, [R68.64] ;  /* 0x0000000444447981 */ /* 0x000eac000c1e1d00 */
[----:B------:R-:W-:-:S04]  /*1b60*/  @P0 LEA R74, P1, R136, c[0x0][0x178], 0x4 ;  /* 0x00005e00884a0a11 */ /* 0x000fc800078220ff */
[----:B------:R-:W-:Y:S02]  /*1b70*/  @P0 LEA.HI.X R75, R136, c[0x0][0x17c], RZ, 0x4, P1 ;  /* 0x00005f00884b0a11 */ /* 0x000fe400008f24ff */
[----:B------:R-:W-:-:S03]  /*1b80*/  ISETP.NE.U32.AND P1, PT, RZ, c[0x0][0x180], PT ;  /* 0x00006000ff007a0c */ /* 0x000fc60003f25070 */
[----:B-----5:R0:W5:Y:S01]  /*1b90*/  @P0 LDG.E.128 R56, [R74.64] ;  /* 0x000000044a380981 */ /* 0x020162000c1e1d00 */
        /* <DEDUP_REMOVED lines=13> */
.L_x_45:
[----:B-----5:R-:W-:-:S05]  /*1c70*/  PRMT R72, RZ, 0x5410, R60 ;  /* 0x00005410ff487816 */ /* 0x020fca000000003c */
[----:B------:R-:W-:Y:S01]  /*1c80*/  FADD.FTZ R159, R72, R159 ;  /* 0x0000009f489f7221 */ /* 0x000fe20000010000 */
[----:B------:R-:W-:Y:S05]  /*1c90*/  BRA `(.L_x_46) ;  /* 0x0000004000007947 */ /* 0x000fea0003800000 */
.L_x_44:
[----:B0----5:R-:W-:-:S05]  /*1ca0*/  PRMT R72, RZ, 0x5410, R56 ;  /* 0x00005410ff487816 */ /* 0x021fca0000000038 */
[----:B------:R-:W-:Y:S01]  /*1cb0*/  FADD.FTZ R159, R72, R159 ;  /* 0x0000009f489f7221 */ /* 0x000fe20000010000 */
[----:B------:R-:W-:-:S05]  /*1cc0*/  @P1 PRMT R72, RZ, 0x5410, R60 ;  /* 0x00005410ff481816 */ /* 0x000fca000000003c */
[----:B------:R-:W-:-:S05]  /*1cd0*/  @P1 FADD.FTZ R159, R72, R159 ;  /* 0x0000009f489f1221 */ /* 0x000fca0000010000 */
.L_x_46:
[----:B------:R-:W-:-:S04]  /*1ce0*/  F2FP.BF16.PACK_AB R72, RZ, R159 ;  /* 0x0000009fff48723e */ /* 0x000fc800000010ff */
[----:B------:R-:W-:Y:S02]  /*1cf0*/  PRMT R64, R72, 0x7610, R64 ;  /* 0x0000761048407816 */ /* 0x000fe40000000040 */
.L_x_47:
[----:B------:R-:W-:Y:S01]  /*1d00*/  PRMT R175, RZ, 0x7610, R68 ;  /* 0x00007610ffaf7816 */ /* 0x000fe20000000044 */
[----:B------:R-:W-:Y:S05]  /*1d10*/  @P6 BRA `(.L_x_48) ;  /* 0x0000008000006947 */ /* 0x000fea0003800000 */
[----:B------:R-:W-:-:S04]  /*1d20*/  ISETP.NE.U32.AND P0, PT, RZ, c[0x0][0x180], PT ;  /* 0x00006000ff007a0c */ /* 0x000fc80003f05070 */
[----:B------:R-:W-:-:S13]  /*1d30*/  ISETP.NE.AND.EX P0, PT, RZ, c[0x0][0x184], PT, P0 ;  /* 0x00006100ff007a0c */ /* 0x000fda0003f05300 */
[----:B------:R-:W-:Y:S05]  /*1d40*/  @P0 BRA `(.L_x_49) ;  /* 0x0000002000000947 */ /* 0x000fea0003800000 */
[----:B------:R-:W-:Y:S05]  /*1d50*/  @P2 BRA `(.L_x_50) ;  /* 0x0000008000002947 */ /* 0x000fea0003800000 */
[----:B------:R-:W-:Y:S05]  /*1d60*/  BRA `(.L_x_51) ;  /* 0x0000009000007947 */ /* 0x000fea0003800000 */
.L_x_49:
[----:B-----5:R-:W-:-:S05]  /*1d70*/  PRMT R68, RZ, 0x7610, R60 ;  /* 0x00007610ff447816 */ /* 0x020fca000000003c */
[----:B------:R-:W-:Y:S01]  /*1d80*/  FADD.FTZ R175, R68, R175 ;  /* 0x000000af44af7221 */ /* 0x000fe20000010000 */
[----:B------:R-:W-:Y:S05]  /*1d90*/  BRA `(.L_x_50) ;  /* 0x0000004000007947 */ /* 0x000fea0003800000 */
.L_x_48:
[----:B-----5:R-:W-:-:S05]  /*1da0*/  PRMT R68, RZ, 0x7610, R56 ;  /* 0x00007610ff447816 */ /* 0x020fca0000000038 */
[----:B------:R-:W-:Y:S01]  /*1db0*/  FADD.FTZ R175, R68, R175 ;  /* 0x000000af44af7221 */ /* 0x000fe20000010000 */
[----:B------:R-:W-:-:S05]  /*1dc0*/  @P1 PRMT R68, RZ, 0x7610, R60 ;  /* 0x00007610ff441816 */ /* 0x000fca000000003c */
[----:B------:R-:W-:-:S05]  /*1dd0*/  @P1 FADD.FTZ R175, R68, R175 ;  /* 0x000000af44af1221 */ /* 0x000fca0000010000 */
.L_x_50:
[----:B------:R-:W-:-:S04]  /*1de0*/  F2FP.BF16.PACK_AB R68, RZ, R175 ;  /* 0x000000afff44723e */ /* 0x000fc800000010ff */
[----:B------:R-:W-:Y:S02]  /*1df0*/  PRMT R64, R64, 0x5410, R68 ;  /* 0x0000541040407816 */ /* 0x000fe40000000044 */
.L_x_51:
[----:B------:R-:W-:Y:S01]  /*1e00*/  PRMT R173, RZ, 0x5410, R69 ;  /* 0x00005410ffad7816 */ /* 0x000fe20000000045 */
[----:B------:R-:W-:Y:S05]  /*1e10*/  @P6 BRA `(.L_x_52) ;  /* 0x0000008000006947 */ /* 0x000fea0003800000 */
[----:B------:R-:W-:-:S04]  /*1e20*/  ISETP.NE.U32.AND P0, PT, RZ, c[0x0][0x180], PT ;  /* 0x00006000ff007a0c */ /* 0x000fc80003f05070 */
[----:B------:R-:W-:-:S13]  /*1e30*/  ISETP.NE.AND.EX P0, PT, RZ, c[0x0][0x184], PT, P0 ;  /* 0x00006100ff007a0c */ /* 0x000fda0003f05300 */
[----:B------:R-:W-:Y:S05]  /*1e40*/  @P0 BRA `(.L_x_53) ;  /* 0x0000002000000947 */ /* 0x000fea0003800000 */
[----:B------:R-:W-:Y:S05]  /*1e50*/  @P2 BRA `(.L_x_54) ;  /* 0x0000008000002947 */ /* 0x000fea0003800000 */
[----:B------:R-:W-:Y:S05]  /*1e60*/  BRA `(.L_x_55) ;  /* 0x0000009000007947 */ /* 0x000fea0003800000 */
.L_x_53:
[----:B-----5:R-:W-:-:S05]  /*1e70*/  PRMT R68, RZ, 0x5410, R61 ;  /* 0x00005410ff447816 */ /* 0x020fca000000003d */
[----:B------:R-:W-:Y:S01]  /*1e80*/  FADD.FTZ R173, R68, R173 ;  /* 0x000000ad44ad7221 */ /* 0x000fe20000010000 */
[----:B------:R-:W-:Y:S05]  /*1e90*/  BRA `(.L_x_54) ;  /* 0x0000004000007947 */ /* 0x000fea0003800000 */
.L_x_52:
[----:B-----5:R-:W-:-:S05]  /*1ea0*/  PRMT R68, RZ, 0x5410, R57 ;  /* 0x00005410ff447816 */ /* 0x020fca0000000039 */
[----:B------:R-:W-:Y:S01]  /*1eb0*/  FADD.FTZ R173, R68, R173 ;  /* 0x000000ad44ad7221 */ /* 0x000fe20000010000 */
[----:B------:R-:W-:-:S05]  /*1ec0*/  @P1 PRMT R68, RZ, 0x5410, R61 ;  /* 0x00005410ff441816 */ /* 0x000fca000000003d */
[----:B------:R-:W-:-:S05]  /*1ed0*/  @P1 FADD.FTZ R173, R68, R173 ;  /* 0x000000ad44ad1221 */ /* 0x000fca0000010000 */
.L_x_54:
[----:B------:R-:W-:-:S04]  /*1ee0*/  F2FP.BF16.PACK_AB R68, RZ, R173 ;  /* 0x000000adff44723e */ /* 0x000fc800000010ff */
[----:B------:R-:W-:Y:S02]  /*1ef0*/  PRMT R65, R68, 0x7610, R65 ;  /* 0x0000761044417816 */ /* 0x000fe40000000041 */
.L_x_55:
[----:B------:R-:W-:Y:S01]  /*1f00*/  PRMT R195, RZ, 0x7610, R69 ;  /* 0x00007610ffc37816 */ /* 0x000fe20000000045 */
[----:B------:R-:W-:Y:S05]  /*1f10*/  @P6 BRA `(.L_x_56) ;  /* 0x0000008000006947 */ /* 0x000fea0003800000 */
[----:B------:R-:W-:-:S04]  /*1f20*/  ISETP.NE.U32.AND P0, PT, RZ, c[0x0][0x180], PT ;  /* 0x00006000ff007a0c */ /* 0x000fc80003f05070 */
[----:B------:R-:W-:-:S13]  /*1f30*/  ISETP.NE.AND.EX P0, PT, RZ, c[0x0][0x184], PT, P0 ;  /* 0x00006100ff007a0c */ /* 0x000fda0003f05300 */
[----:B------:R-:W-:Y:S05]  /*1f40*/  @P0 BRA `(.L_x_57) ;  /* 0x0000002000000947 */ /* 0x000fea0003800000 */
[----:B------:R-:W-:Y:S05]  /*1f50*/  @P2 BRA `(.L_x_58) ;  /* 0x0000008000002947 */ /* 0x000fea0003800000 */
[----:B------:R-:W-:Y:S05]  /*1f60*/  BRA `(.L_x_59) ;  /* 0x0000009000007947 */ /* 0x000fea0003800000 */
.L_x_57:
[----:B-----5:R-:W-:-:S05]  /*1f70*/  PRMT R68, RZ, 0x7610, R61 ;  /* 0x00007610ff447816 */ /* 0x020fca000000003d */
[----:B------:R-:W-:Y:S01]  /*1f80*/  FADD.FTZ R195, R68, R195 ;  /* 0x000000c344c37221 */ /* 0x000fe20000010000 */
[----:B------:R-:W-:Y:S05]  /*1f90*/  BRA `(.L_x_58) ;  /* 0x0000004000007947 */ /* 0x000fea0003800000 */
.L_x_56:
[----:B-----5:R-:W-:-:S05]  /*1fa0*/  PRMT R68, RZ, 0x7610, R57 ;  /* 0x00007610ff447816 */ /* 0x020fca0000000039 */
[----:B------:R-:W-:Y:S01]  /*1fb0*/  FADD.FTZ R195, R68, R195 ;  /* 0x000000c344c37221 */ /* 0x000fe20000010000 */
[----:B------:R-:W-:-:S05]  /*1fc0*/  @P1 PRMT R68, RZ, 0x7610, R61 ;  /* 0x00007610ff441816 */ /* 0x000fca000000003d */
[----:B------:R-:W-:-:S05]  /*1fd0*/  @P1 FADD.FTZ R195, R68, R195 ;  /* 0x000000c344c31221 */ /* 0x000fca0000010000 */
.L_x_58:
[----:B------:R-:W-:-:S04]  /*1fe0*/  F2FP.BF16.PACK_AB R68, RZ, R195 ;  /* 0x000000c3ff44723e */ /* 0x000fc800000010ff */
[----:B------:R-:W-:Y:S02]  /*1ff0*/  PRMT R65, R65, 0x5410, R68 ;  /* 0x0000541041417816 */ /* 0x000fe40000000044 */
.L_x_59:
[----:B------:R-:W-:Y:S01]  /*2000*/  PRMT R193, RZ, 0x5410, R70 ;  /* 0x00005410ffc17816 */ /* 0x000fe20000000046 */
[----:B------:R-:W-:Y:S05]  /*2010*/  @P6 BRA `(.L_x_60) ;  /* 0x0000008000006947 */ /* 0x000fea0003800000 */
[----:B------:R-:W-:-:S04]  /*2020*/  ISETP.NE.U32.AND P0, PT, RZ, c[0x0][0x180], PT ;  /* 0x00006000ff007a0c */ /* 0x000fc80003f05070 */
[----:B------:R-:W-:-:S13]  /*2030*/  ISETP.NE.AND.EX P0, PT, RZ, c[0x0][0x184], PT, P0 ;  /* 0x00006100ff007a0c */ /* 0x000fda0003f05300 */
[----:B------:R-:W-:Y:S05]  /*2040*/  @P0 BRA `(.L_x_61) ;  /* 0x0000002000000947 */ /* 0x000fea0003800000 */
[----:B------:R-:W-:Y:S05]  /*2050*/  @P2 BRA `(.L_x_62) ;  /* 0x0000008000002947 */ /* 0x000fea0003800000 */
[----:B------:R-:W-:Y:S05]  /*2060*/  BRA `(.L_x_63) ;  /* 0x0000009000007947 */ /* 0x000fea0003800000 */
.L_x_61:
[----:B-----5:R-:W-:-:S05]  /*2070*/  PRMT R68, RZ, 0x5410, R62 ;  /* 0x00005410ff447816 */ /* 0x020fca000000003e */
[----:B------:R-:W-:Y:S01]  /*2080*/  FADD.FTZ R193, R68, R193 ;  /* 0x000000c144c17221 */ /* 0x000fe20000010000 */
[----:B------:R-:W-:Y:S05]  /*2090*/  BRA `(.L_x_62) ;  /* 0x0000004000007947 */ /* 0x000fea0003800000 */
.L_x_60:
[----:B-----5:R-:W-:-:S05]  /*20a0*/  PRMT R68, RZ, 0x5410, R58 ;  /* 0x00005410ff447816 */ /* 0x020fca000000003a */
[----:B------:R-:W-:Y:S01]  /*20b0*/  FADD.FTZ R193, R68, R193 ;  /* 0x000000c144c17221 */ /* 0x000fe20000010000 */
[----:B------:R-:W-:-:S05]  /*20c0*/  @P1 PRMT R68, RZ, 0x5410, R62 ;  /* 0x00005410ff441816 */ /* 0x000fca000000003e */
[----:B------:R-:W-:-:S05]  /*20d0*/  @P1 FADD.FTZ R193, R68, R193 ;  /* 0x000000c144c11221 */ /* 0x000fca0000010000 */
.L_x_62:
[----:B------:R-:W-:-:S04]  /*20e0*/  F2FP.BF16.PACK_AB R68, RZ, R193 ;  /* 0x000000c1ff44723e */ /* 0x000fc800000010ff */
[----:B------:R-:W-:Y:S02]  /*20f0*/  PRMT R66, R68, 0x7610, R66 ;  /* 0x0000761044427816 */ /* 0x000fe40000000042 */
.L_x_63:
[----:B------:R-:W-:Y:S01]  /*2100*/  PRMT R205, RZ, 0x7610, R70 ;  /* 0x00007610ffcd7816 */ /* 0x000fe20000000046 */
[----:B------:R-:W-:Y:S05]  /*2110*/  @P6 BRA `(.L_x_64) ;  /* 0x0000008000006947 */ /* 0x000fea0003800000 */
[----:B------:R-:W-:-:S04]  /*2120*/  ISETP.NE.U32.AND P0, PT, RZ, c[0x0][0x180], PT ;  /* 0x00006000ff007a0c */ /* 0x000fc80003f05070 */
[----:B------:R-:W-:-:S13]  /*2130*/  ISETP.NE.AND.EX P0, PT, RZ, c[0x0][0x184], PT, P0 ;  /* 0x00006100ff007a0c */ /* 0x000fda0003f05300 */
[----:B------:R-:W-:Y:S05]  /*2140*/  @P0 BRA `(.L_x_65) ;  /* 0x0000002000000947 */ /* 0x000fea0003800000 */
[----:B------:R-:W-:Y:S05]  /*2150*/  @P2 BRA `(.L_x_66) ;  /* 0x0000008000002947 */ /* 0x000fea0003800000 */
[----:B------:R-:W-:Y:S05]  /*2160*/  BRA `(.L_x_67) ;  /* 0x0000009000007947 */ /* 0x000fea0003800000 */
.L_x_65:
[----:B-----5:R-:W-:-:S05]  /*2170*/  PRMT R68, RZ, 0x7610, R62 ;  /* 0x00007610ff447816 */ /* 0x020fca000000003e */
[----:B------:R-:W-:Y:S01]  /*2180*/  FADD.FTZ R205, R68, R205 ;  /* 0x000000cd44cd7221 */ /* 0x000fe20000010000 */
[----:B------:R-:W-:Y:S05]  /*2190*/  BRA `(.L_x_66) ;  /* 0x0000004000007947 */ /* 0x000fea0003800000 */
.L_x_64:
[----:B-----5:R-:W-:-:S05]  /*21a0*/  PRMT R68, RZ, 0x7610, R58 ;  /* 0x00007610ff447816 */ /* 0x020fca000000003a */
[----:B------:R-:W-:Y:S01]  /*21b0*/  FADD.FTZ R205, R68, R205 ;  /* 0x000000cd44cd7221 */ /* 0x000fe20000010000 */
[----:B------:R-:W-:-:S05]  /*21c0*/  @P1 PRMT R68, RZ, 0x7610, R62 ;  /* 0x00007610ff441816 */ /* 0x000fca000000003e */
[----:B------:R-:W-:-:S05]  /*21d0*/  @P1 FADD.FTZ R205, R68, R205 ;  /* 0x000000cd44cd1221 */ /* 0x000fca0000010000 */
.L_x_66:
[----:B------:R-:W-:-:S04]  /*21e0*/  F2FP.BF16.PACK_AB R68, RZ, R205 ;  /* 0x000000cdff44723e */ /* 0x000fc800000010ff */
[----:B------:R-:W-:Y:S02]  /*21f0*/  PRMT R66, R66, 0x5410, R68 ;  /* 0x0000541042427816 */ /* 0x000fe40000000044 */
.L_x_67:
[----:B------:R-:W-:Y:S01]  /*2200*/  PRMT R207, RZ, 0x5410, R71 ;  /* 0x00005410ffcf7816 */ /* 0x000fe20000000047 */
[----:B------:R-:W-:Y:S05]  /*2210*/  @P6 BRA `(.L_x_68) ;  /* 0x0000008000006947 */ /* 0x000fea0003800000 */
[----:B------:R-:W-:-:S04]  /*2220*/  ISETP.NE.U32.AND P0, PT, RZ, c[0x0][0x180], PT ;  /* 0x00006000ff007a0c */ /* 0x000fc80003f05070 */
[----:B------:R-:W-:-:S13]  /*2230*/  ISETP.NE.AND.EX P0, PT, RZ, c[0x0][0x184], PT, P0 ;  /* 0x00006100ff007a0c */ /* 0x000fda0003f05300 */
[----:B------:R-:W-:Y:S05]  /*2240*/  @P0 BRA `(.L_x_69) ;  /* 0x0000002000000947 */ /* 0x000fea0003800000 */
[----:B------:R-:W-:Y:S05]  /*2250*/  @P2 BRA `(.L_x_70) ;  /* 0x0000008000002947 */ /* 0x000fea0003800000 */
[----:B------:R-:W-:Y:S05]  /*2260*/  BRA `(.L_x_71) ;  /* 0x0000009000007947 */ /* 0x000fea0003800000 */
.L_x_69:
[----:B-----5:R-:W-:-:S05]  /*2270*/  PRMT R68, RZ, 0x5410, R63 ;  /* 0x00005410ff447816 */ /* 0x020fca000000003f */
[----:B------:R-:W-:Y:S01]  /*2280*/  FADD.FTZ R207, R68, R207 ;  /* 0x000000cf44cf7221 */ /* 0x000fe20000010000 */
[----:B------:R-:W-:Y:S05]  /*2290*/  BRA `(.L_x_70) ;  /* 0x0000004000007947 */ /* 0x000fea0003800000 */
.L_x_68:
[----:B-----5:R-:W-:-:S05]  /*22a0*/  PRMT R68, RZ, 0x5410, R59 ;  /* 0x00005410ff447816 */ /* 0x020fca000000003b */
[----:B------:R-:W-:Y:S01]  /*22b0*/  FADD.FTZ R207, R68, R207 ;  /* 0x000000cf44cf7221 */ /* 0x000fe20000010000 */
[----:B------:R-:W-:-:S05]  /*22c0*/  @P1 PRMT R68, RZ, 0x5410, R63 ;  /* 0x00005410ff441816 */ /* 0x000fca000000003f */
[----:B------:R-:W-:-:S05]  /*22d0*/  @P1 FADD.FTZ R207, R68, R207 ;  /* 0x000000cf44cf1221 */ /* 0x000fca0000010000 */
.L_x_70:
[----:B------:R-:W-:-:S04]  /*22e0*/  F2FP.BF16.PACK_AB R68, RZ, R207 ;  /* 0x000000cfff44723e */ /* 0x000fc800000010ff */
[----:B------:R-:W-:Y:S02]  /*22f0*/  PRMT R67, R68, 0x7610, R67 ;  /* 0x0000761044437816 */ /* 0x000fe40000000043 */
.L_x_71:
[----:B------:R-:W-:Y:S01]  /*2300*/  PRMT R219, RZ, 0x7610, R71 ;  /* 0x00007610ffdb7816 */ /* 0x000fe20000000047 */
[----:B------:R-:W-:Y:S05]  /*2310*/  @P6 BRA `(.L_x_72) ;  /* 0x0000008000006947 */ /* 0x000fea0003800000 */
[----:B------:R-:W-:-:S04]  /*2320*/  ISETP.NE.U32.AND P0, PT, RZ, c[0x0][0x180], PT ;  /* 0x00006000ff007a0c */ /* 0x000fc80003f05070 */
[----:B------:R-:W-:-:S13]  /*2330*/  ISETP.NE.AND.EX P0, PT, RZ, c[0x0][0x184], PT, P0 ;  /* 0x00006100ff007a0c */ /* 0x000fda0003f05300 */
[----:B------:R-:W-:Y:S05]  /*2340*/  @P0 BRA `(.L_x_73) ;  /* 0x0000002000000947 */ /* 0x000fea0003800000 */
[----:B------:R-:W-:Y:S05]  /*2350*/  @P2 BRA `(.L_x_74) ;  /* 0x0000008000002947 */ /* 0x000fea0003800000 */
[----:B------:R-:W-:Y:S05]  /*2360*/  BRA `(.L_x_75) ;  /* 0x0000009000007947 */ /* 0x000fea0003800000 */
.L_x_73:
[----:B-----5:R-:W-:-:S05]  /*2370*/  PRMT R68, RZ, 0x7610, R63 ;  /* 0x00007610ff447816 */ /* 0x020fca000000003f */
[----:B------:R-:W-:Y:S01]  /*2380*/  FADD.FTZ R219, R68, R219 ;  /* 0x000000db44db7221 */ /* 0x000fe20000010000 */
[----:B------:R-:W-:Y:S05]  /*2390*/  BRA `(.L_x_74) ;  /* 0x0000004000007947 */ /* 0x000fea0003800000 */
.L_x_72:
[----:B-----5:R-:W-:-:S05]  /*23a0*/  PRMT R68, RZ, 0x7610, R59 ;  /* 0x00007610ff447816 */ /* 0x020fca000000003b */
[----:B------:R-:W-:Y:S01]  /*23b0*/  FADD.FTZ R219, R68, R219 ;  /* 0x000000db44db7221 */ /* 0x000fe20000010000 */
[----:B------:R-:W-:-:S05]  /*23c0*/  @P1 PRMT R68, RZ, 0x7610, R63 ;  /* 0x00007610ff441816 */ /* 0x000fca000000003f */
[----:B------:R-:W-:-:S05]  /*23d0*/  @P1 FADD.FTZ R219, R68, R219 ;  /* 0x000000db44db1221 */ /* 0x000fca0000010000 */
.L_x_74:
[----:B------:R-:W-:-:S04]  /*23e0*/  F2FP.BF16.PACK_AB R68, RZ, R219 ;  /* 0x000000dbff44723e */ /* 0x000fc800000010ff */
[----:B------:R-:W-:Y:S02]  /*23f0*/  PRMT R67, R67, 0x5410, R68 ;  /* 0x0000541043437816 */ /* 0x000fe40000000044 */
.L_x_75:
[----:B------:R-:W-:-:S04]  /*2400*/  @P2 LEA R68, P0, R136, c[0x0][0x188], 0x4 ;  /* 0x0000620088442a11 */ /* 0x000fc800078020ff */
[C---:B------:R-:W-:Y:S02]  /*2410*/  @P2 LEA.HI.X R69, R136.reuse, c[0x0][0x18c], RZ, 0x4, P0 ;  /* 0x0000630088452a11 */ /* 0x040fe400000f24ff */
[----:B------:R-:W-:-:S03]  /*2420*/  IADD3 R136, R136, 0x80, RZ ;  /* 0x0000008088887810 */ /* 0x000fc60007ffe0ff */
[----:B------:R0:W-:Y:S04]  /*2430*/  @P2 STG.E.128 [R68.64], R64 ;  /* 0x0000004044002986 */ /* 0x0001e8000c101d04 */
.L_x_43:
[----:B------:R-:W-:Y:S05]  /*2440*/  BSYNC B0 ;  /* 0x0000000000007941 */ /* 0x000fea0003800000 */
.L_x_42:
[----:B------:R-:W-:Y:S01]  /*2450*/  BSSY B0, `(.L_x_76) ;  /* 0x0000095000007945 */ /* 0x000fe20003800000 */
        /* <DEDUP_REMOVED lines=23> */
.L_x_79:
[----:B-----5:R-:W-:-:S05]  /*25d0*/  PRMT R72, RZ, 0x5410, R60 ;  /* 0x00005410ff487816 */ /* 0x020fca000000003c */
[----:B------:R-:W-:Y:S01]  /*25e0*/  FADD.FTZ R165, R72, R165 ;  /* 0x000000a548a57221 */ /* 0x000fe20000010000 */
[----:B------:R-:W-:Y:S05]  /*25f0*/  BRA `(.L_x_80) ;  /* 0x0000004000007947 */ /* 0x000fea0003800000 */
.L_x_78:
[----:B0----5:R-:W-:-:S05]  /*2600*/  PRMT R72, RZ, 0x5410, R56 ;  /* 0x00005410ff487816 */ /* 0x021fca0000000038 */
[----:B------:R-:W-:Y:S01]  /*2610*/  FADD.FTZ R165, R72, R165 ;  /* 0x000000a548a57221 */ /* 0x000fe20000010000 */
[----:B------:R-:W-:-:S05]  /*2620*/  @P1 PRMT R72, RZ, 0x5410, R60 ;  /* 0x00005410ff481816 */ /* 0x000fca000000003c */
[----:B------:R-:W-:-:S05]  /*2630*/  @P1 FADD.FTZ R165, R72, R165 ;  /* 0x000000a548a51221 */ /* 0x000fca0000010000 */
.L_x_80:
[----:B------:R-:W-:-:S04]  /*2640*/  F2FP.BF16.PACK_AB R72, RZ, R165 ;  /* 0x000000a5ff48723e */ /* 0x000fc800000010ff */
[----:B------:R-:W-:Y:S02]  /*2650*/  PRMT R64, R72, 0x7610, R64 ;  /* 0x0000761048407816 */ /* 0x000fe40000000040 */
.L_x_81:
[----:B------:R-:W-:Y:S01]  /*2660*/  PRMT R171, RZ, 0x7610, R68 ;  /* 0x00007610ffab7816 */ /* 0x000fe20000000044 */
[----:B------:R-:W-:Y:S05]  /*2670*/  @P6 BRA `(.L_x_82) ;  /* 0x0000008000006947 */ /* 0x000fea0003800000 */
[----:B------:R-:W-:-:S04]  /*2680*/  ISETP.NE.U32.AND P0, PT, RZ, c[0x0][0x180], PT ;  /* 0x00006000ff007a0c */ /* 0x000fc80003f05070 */
[----:B------:R-:W-:-:S13]  /*2690*/  ISETP.NE.AND.EX P0, PT, RZ, c[0x0][0x184], PT, P0 ;  /* 0x00006100ff007a0c */ /* 0x000fda0003f05300 */
[----:B------:R-:W-:Y:S05]  /*26a0*/  @P0 BRA `(.L_x_83) ;  /* 0x0000002000000947 */ /* 0x000fea0003800000 */
[----:B------:R-:W-:Y:S05]  /*26b0*/  @P2 BRA `(.L_x_84) ;  /* 0x0000008000002947 */ /* 0x000fea0003800000 */
[----:B------:R-:W-:Y:S05]  /*26c0*/  BRA `(.L_x_85) ;  /* 0x0000009000007947 */ /* 0x000fea0003800000 */
.L_x_83:
[----:B-----5:R-:W-:-:S05]  /*26d0*/  PRMT R68, RZ, 0x7610, R60 ;  /* 0x00007610ff447816 */ /* 0x020fca000000003c */
[----:B------:R-:W-:Y:S01]  /*26e0*/  FADD.FTZ R171, R68, R171 ;  /* 0x000000ab44ab7221 */ /* 0x000fe20000010000 */
[----:B------:R-:W-:Y:S05]  /*26f0*/  BRA `(.L_x_84) ;  /* 0x0000004000007947 */ /* 0x000fea0003800000 */
.L_x_82:
[----:B-----5:R-:W-:-:S05]  /*2700*/  PRMT R68, RZ, 0x7610, R56 ;  /* 0x00007610ff447816 */ /* 0x020fca0000000038 */
[----:B------:R-:W-:Y:S01]  /*2710*/  FADD.FTZ R171, R68, R171 ;  /* 0x000000ab44ab7221 */ /* 0x000fe20000010000 */
[----:B------:R-:W-:-:S05]  /*2720*/  @P1 PRMT R68, RZ, 0x7610, R60 ;  /* 0x00007610ff441816 */ /* 0x000fca000000003c */
[----:B------:R-:W-:-:S05]  /*2730*/  @P1 FADD.FTZ R171, R68, R171 ;  /* 0x000000ab44ab1221 */ /* 0x000fca0000010000 */
.L_x_84:
[----:B------:R-:W-:-:S04]  /*2740*/  F2FP.BF16.PACK_AB R68, RZ, R171 ;  /* 0x000000abff44723e */ /* 0x000fc800000010ff */
[----:B------:R-:W-:Y:S02]  /*2750*/  PRMT R64, R64, 0x5410, R68 ;  /* 0x0000541040407816 */ /* 0x000fe40000000044 */
.L_x_85:
[----:B------:R-:W-:Y:S01]  /*2760*/  PRMT R169, RZ, 0x5410, R69 ;  /* 0x00005410ffa97816 */ /* 0x000fe20000000045 */
[----:B------:R-:W-:Y:S05]  /*2770*/  @P6 BRA `(.L_x_86) ;  /* 0x0000008000006947 */ /* 0x000fea0003800000 */
[----:B------:R-:W-:-:S04]  /*2780*/  ISETP.NE.U32.AND P0, PT, RZ, c[0x0][0x180], PT ;  /* 0x00006000ff007a0c */ /* 0x000fc80003f05070 */
[----:B------:R-:W-:-:S13]  /*2790*/  ISETP.NE.AND.EX P0, PT, RZ, c[0x0][0x184], PT, P0 ;  /* 0x00006100ff007a0c */ /* 0x000fda0003f05300 */
[----:B------:R-:W-:Y:S05]  /*27a0*/  @P0 BRA `(.L_x_87) ;  /* 0x0000002000000947 */ /* 0x000fea0003800000 */
[----:B------:R-:W-:Y:S05]  /*27b0*/  @P2 BRA `(.L_x_88) ;  /* 0x0000008000002947 */ /* 0x000fea0003800000 */
[----:B------:R-:W-:Y:S05]  /*27c0*/  BRA `(.L_x_89) ;  /* 0x0000009000007947 */ /* 0x000fea0003800000 */
.L_x_87:
[----:B-----5:R-:W-:-:S05]  /*27d0*/  PRMT R68, RZ, 0x5410, R61 ;  /* 0x00005410ff447816 */ /* 0x020fca000000003d */
[----:B------:R-:W-:Y:S01]  /*27e0*/  FADD.FTZ R169, R68, R169 ;  /* 0x000000a944a97221 */ /* 0x000fe20000010000 */
[----:B------:R-:W-:Y:S05]  /*27f0*/  BRA `(.L_x_88) ;  /* 0x0000004000007947 */ /* 0x000fea0003800000 */
.L_x_86:
[----:B-----5:R-:W-:-:S05]  /*2800*/  PRMT R68, RZ, 0x5410, R57 ;  /* 0x00005410ff447816 */ /* 0x020fca0000000039 */
[----:B------:R-:W-:Y:S01]  /*2810*/  FADD.FTZ R169, R68, R169 ;  /* 0x000000a944a97221 */ /* 0x000fe20000010000 */
[----:B------:R-:W-:-:S05]  /*2820*/  @P1 PRMT R68, RZ, 0x5410, R61 ;  /* 0x00005410ff441816 */ /* 0x000fca000000003d */
[----:B------:R-:W-:-:S05]  /*2830*/  @P1 FADD.FTZ R169, R68, R169 ;  /* 0x000000a944a91221 */ /* 0x000fca0000010000 */
.L_x_88:
[----:B------:R-:W-:-:S04]  /*2840*/  F2FP.BF16.PACK_AB R68, RZ, R169 ;  /* 0x000000a9ff44723e */ /* 0x000fc800000010ff */
[----:B------:R-:W-:Y:S02]  /*2850*/  PRMT R65, R68, 0x7610, R65 ;  /* 0x0000761044417816 */ /* 0x000fe40000000041 */
.L_x_89:
[----:B------:R-:W-:Y:S01]  /*2860*/  PRMT R191, RZ, 0x7610, R69 ;  /* 0x00007610ffbf7816 */ /* 0x000fe20000000045 */
[----:B------:R-:W-:Y:S05]  /*2870*/  @P6 BRA `(.L_x_90) ;  /* 0x0000008000006947 */ /* 0x000fea0003800000 */
[----:B------:R-:W-:-:S04]  /*2880*/  ISETP.NE.U32.AND P0, PT, RZ, c[0x0][0x180], PT ;  /* 0x00006000ff007a0c */ /* 0x000fc80003f05070 */
[----:B------:R-:W-:-:S13]  /*2890*/  ISETP.NE.AND.EX P0, PT, RZ, c[0x0][0x184], PT, P0 ;  /* 0x00006100ff007a0c */ /* 0x000fda0003f05300 */
[----:B------:R-:W-:Y:S05]  /*28a0*/  @P0 BRA `(.L_x_91) ;  /* 0x0000002000000947 */ /* 0x000fea0003800000 */
[----:B------:R-:W-:Y:S05]  /*28b0*/  @P2 BRA `(.L_x_92) ;  /* 0x0000008000002947 */ /* 0x000fea0003800000 */
[----:B------:R-:W-:Y:S05]  /*28c0*/  BRA `(.L_x_93) ;  /* 0x0000009000007947 */ /* 0x000fea0003800000 */
.L_x_91:
[----:B-----5:R-:W-:-:S05]  /*28d0*/  PRMT R68, RZ, 0x7610, R61 ;  /* 0x00007610ff447816 */ /* 0x020fca000000003d */
[----:B------:R-:W-:Y:S01]  /*28e0*/  FADD.FTZ R191, R68, R191 ;  /* 0x000000bf44bf7221 */ /* 0x000fe20000010000 */
[----:B------:R-:W-:Y:S05]  /*28f0*/  BRA `(.L_x_92) ;  /* 0x0000004000007947 */ /* 0x000fea0003800000 */
.L_x_90:
[----:B-----5:R-:W-:-:S05]  /*2900*/  PRMT R68, RZ, 0x7610, R57 ;  /* 0x00007610ff447816 */ /* 0x020fca0000000039 */
[----:B------:R-:W-:Y:S01]  /*2910*/  FADD.FTZ R191, R68, R191 ;  /* 0x000000bf44bf7221 */ /* 0x000fe20000010000 */
[----:B------:R-:W-:-:S05]  /*2920*/  @P1 PRMT R68, RZ, 0x7610, R61 ;  /* 0x00007610ff441816 */ /* 0x000fca000000003d */
[----:B------:R-:W-:-:S05]  /*2930*/  @P1 FADD.FTZ R191, R68, R191 ;  /* 0x000000bf44bf1221 */ /* 0x000fca0000010000 */
.L_x_92:
[----:B------:R-:W-:-:S04]  /*2940*/  F2FP.BF16.PACK_AB R68, RZ, R191 ;  /* 0x000000bfff44723e */ /* 0x000fc800000010ff */
[----:B------:R-:W-:Y:S02]  /*2950*/  PRMT R65, R65, 0x5410, R68 ;  /* 0x0000541041417816 */ /* 0x000fe40000000044 */
.L_x_93:
[----:B------:R-:W-:Y:S01]  /*2960*/  PRMT R189, RZ, 0x5410, R70 ;  /* 0x00005410ffbd7816 */ /* 0x000fe20000000046 */
[----:B------:R-:W-:Y:S05]  /*2970*/  @P6 BRA `(.L_x_94) ;  /* 0x0000008000006947 */ /* 0x000fea0003800000 */
[----:B------:R-:W-:-:S04]  /*2980*/  ISETP.NE.U32.AND P0, PT, RZ, c[0x0][0x180], PT ;  /* 0x00006000ff007a0c */ /* 0x000fc80003f05070 */
[----:B------:R-:W-:-:S13]  /*2990*/  ISETP.NE.AND.EX P0, PT, RZ, c[0x0][0x184], PT, P0 ;  /* 0x00006100ff007a0c */ /* 0x000fda0003f05300 */
[----:B------:R-:W-:Y:S05]  /*29a0*/  @P0 BRA `(.L_x_95) ;  /* 0x0000002000000947 */ /* 0x000fea0003800000 */
[----:B------:R-:W-:Y:S05]  /*29b0*/  @P2 BRA `(.L_x_96) ;  /* 0x0000008000002947 */ /* 0x000fea0003800000 */
[----:B------:R-:W-:Y:S05]  /*29c0*/  BRA `(.L_x_97) ;  /* 0x0000009000007947 */ /* 0x000fea0003800000 */
.L_x_95:
[----:B-----5:R-:W-:-:S05]  /*29d0*/  PRMT R68, RZ, 0x5410, R62 ;  /* 0x00005410ff447816 */ /* 0x020fca000000003e */
[----:B------:R-:W-:Y:S01]  /*29e0*/  FADD.FTZ R189, R68, R189 ;  /* 0x000000bd44bd7221 */ /* 0x000fe20000010000 */
[----:B------:R-:W-:Y:S05]  /*29f0*/  BRA `(.L_x_96) ;  /* 0x0000004000007947 */ /* 0x000fea0003800000 */
.L_x_94:
[----:B-----5:R-:W-:-:S05]  /*2a00*/  PRMT R68, RZ, 0x5410, R58 ;  /* 0x00005410ff447816 */ /* 0x020fca000000003a */
[----:B------:R-:W-:Y:S01]  /*2a10*/  FADD.FTZ R189, R68, R189 ;  /* 0x000000bd44bd7221 */ /* 0x000fe20000010000 */
[----:B------:R-:W-:-:S05]  /*2a20*/  @P1 PRMT R68, RZ, 0x5410, R62 ;  /* 0x00005410ff441816 */ /* 0x000fca000000003e */
[----:B------:R-:W-:-:S05]  /*2a30*/  @P1 FADD.FTZ R189, R68, R189 ;  /* 0x000000bd44bd1221 */ /* 0x000fca0000010000 */
.L_x_96:
[----:B------:R-:W-:-:S04]  /*2a40*/  F2FP.BF16.PACK_AB R68, RZ, R189 ;  /* 0x000000bdff44723e */ /* 0x000fc800000010ff */
[----:B------:R-:W-:Y:S02]  /*2a50*/  PRMT R66, R68, 0x7610, R66 ;  /* 0x0000761044427816 */ /* 0x000fe40000000042 */
.L_x_97:
[----:B------:R-:W-:Y:S01]  /*2a60*/  PRMT R209, RZ, 0x7610, R70 ;  /* 0x00007610ffd17816 */ /* 0x000fe20000000046 */
[----:B------:R-:W-:Y:S05]  /*2a70*/  @P6 BRA `(.L_x_98) ;  /* 0x0000008000006947 */ /* 0x000fea0003800000 */
[----:B------:R-:W-:-:S04]  /*2a80*/  ISETP.NE.U32.AND P0, PT, RZ, c[0x0][0x180], PT ;  /* 0x00006000ff007a0c */ /* 0x000fc80003f05070 */
[----:B------:R-:W-:-:S13]  /*2a90*/  ISETP.NE.AND.EX P0, PT, RZ, c[0x0][0x184], PT, P0 ;  /* 0x00006100ff007a0c */ /* 0x000fda0003f05300 */
[----:B------:R-:W-:Y:S05]  /*2aa0*/  @P0 BRA `(.L_x_99) ;  /* 0x0000002000000947 */ /* 0x000fea0003800000 */
[----:B------:R-:W-:Y:S05]  /*2ab0*/  @P2 BRA `(.L_x_100) ;  /* 0x0000008000002947 */ /* 0x000fea0003800000 */
[----:B------:R-:W-:Y:S05]  /*2ac0*/  BRA `(.L_x_101) ;  /* 0x0000009000007947 */ /* 0x000fea0003800000 */
.L_x_99:
[----:B-----5:R-:W-:-:S05]  /*2ad0*/  PRMT R68, RZ, 0x7610, R62 ;  /* 0x00007610ff447816 */ /* 0x020fca000000003e */
[----:B------:R-:W-:Y:S01]  /*2ae0*/  FADD.FTZ R209, R68, R209 ;  /* 0x000000d144d17221 */ /* 0x000fe20000010000 */
[----:B------:R-:W-:Y:S05]  /*2af0*/  BRA `(.L_x_100) ;  /* 0x0000004000007947 */ /* 0x000fea0003800000 */
.L_x_98:
[----:B-----5:R-:W-:-:S05]  /*2b00*/  PRMT R68, RZ, 0x7610, R58 ;  /* 0x00007610ff447816 */ /* 0x020fca000000003a */
[----:B------:R-:W-:Y:S01]  /*2b10*/  FADD.FTZ R209, R68, R209 ;  /* 0x000000d144d17221 */ /* 0x000fe20000010000 */
[----:B------:R-:W-:-:S05]  /*2b20*/  @P1 PRMT R68, RZ, 0x7610, R62 ;  /* 0x00007610ff441816 */ /* 0x000fca000000003e */
[----:B------:R-:W-:-:S05]  /*2b30*/  @P1 FADD.FTZ R209, R68, R209 ;  /* 0x000000d144d11221 */ /* 0x000fca0000010000 */
.L_x_100:
[----:B------:R-:W-:-:S04]  /*2b40*/  F2FP.BF16.PACK_AB R68, RZ, R209 ;  /* 0x000000d1ff44723e */ /* 0x000fc800000010ff */
[----:B------:R-:W-:Y:S02]  /*2b50*/  PRMT R66, R66, 0x5410, R68 ;  /* 0x0000541042427816 */ /* 0x000fe40000000044 */
.L_x_101:
[----:B------:R-:W-:Y:S01]  /*2b60*/  PRMT R211, RZ, 0x5410, R71 ;  /* 0x00005410ffd37816 */ /* 0x000fe20000000047 */
[----:B------:R-:W-:Y:S05]  /*2b70*/  @P6 BRA `(.L_x_102) ;  /* 0x0000008000006947 */ /* 0x000fea0003800000 */
[----:B------:R-:W-:-:S04]  /*2b80*/  ISETP.NE.U32.AND P0, PT, RZ, c[0x0][0x180], PT ;  /* 0x00006000ff007a0c */ /* 0x000fc80003f05070 */
[----:B------:R-:W-:-:S13]  /*2b90*/  ISETP.NE.AND.EX P0, PT, RZ, c[0x0][0x184], PT, P0 ;  /* 0x00006100ff007a0c */ /* 0x000fda0003f05300 */
[----:B------:R-:W-:Y:S05]  /*2ba0*/  @P0 BRA `(.L_x_103) ;  /* 0x0000002000000947 */ /* 0x000fea0003800000 */
[----:B------:R-:W-:Y:S05]  /*2bb0*/  @P2 BRA `(.L_x_104) ;  /* 0x0000008000002947 */ /* 0x000fea0003800000 */
[----:B------:R-:W-:Y:S05]  /*2bc0*/  BRA `(.L_x_105) ;  /* 0x0000009000007947 */ /* 0x000fea0003800000 */
.L_x_103:
[----:B-----5:R-:W-:-:S05]  /*2bd0*/  PRMT R68, RZ, 0x5410, R63 ;  /* 0x00005410ff447816 */ /* 0x020fca000000003f */
[----:B------:R-:W-:Y:S01]  /*2be0*/  FADD.FTZ R211, R68, R211 ;  /* 0x000000d344d37221 */ /* 0x000fe20000010000 */
[----:B------:R-:W-:Y:S05]  /*2bf0*/  BRA `(.L_x_104) ;  /* 0x0000004000007947 */ /* 0x000fea0003800000 */
.L_x_102:
[----:B-----5:R-:W-:-:S05]  /*2c00*/  PRMT R68, RZ, 0x5410, R59 ;  /* 0x00005410ff447816 */ /* 0x020fca000000003b */
[----:B------:R-:W-:Y:S01]  /*2c10*/  FADD.FTZ R211, R68, R211 ;  /* 0x000000d344d37221 */ /* 0x000fe20000010000 */
[----:B------:R-:W-:-:S05]  /*2c20*/  @P1 PRMT R68, RZ, 0x5410, R63 ;  /* 0x00005410ff441816 */ /* 0x000fca000000003f */
[----:B------:R-:W-:-:S05]  /*2c30*/  @P1 FADD.FTZ R211, R68, R211 ;  /* 0x000000d344d31221 */ /* 0x000fca0000010000 */
.L_x_104:
[----:B------:R-:W-:-:S04]  /*2c40*/  F2FP.BF16.PACK_AB R68, RZ, R211 ;  /* 0x000000d3ff44723e */ /* 0x000fc800000010ff */
[----:B------:R-:W-:Y:S02]  /*2c50*/  PRMT R67, R68, 0x7610, R67 ;  /* 0x0000761044437816 */ /* 0x000fe40000000043 */
.L_x_105:
[----:B------:R-:W-:Y:S01]  /*2c60*/  PRMT R221, RZ, 0x7610, R71 ;  /* 0x00007610ffdd7816 */ /* 0x000fe20000000047 */
[----:B------:R-:W-:Y:S05]  /*2c70*/  @P6 BRA `(.L_x_106) ;  /* 0x0000008000006947 */ /* 0x000fea0003800000 */
[----:B------:R-:W-:-:S04]  /*2c80*/  ISETP.NE.U32.AND P0, PT, RZ, c[0x0][0x180], PT ;  /* 0x00006000ff007a0c */ /* 0x000fc80003f05070 */
[----:B------:R-:W-:-:S13]  /*2c90*/  ISETP.NE.AND.EX P0, PT, RZ, c[0x0][0x184], PT, P0 ;  /* 0x00006100ff007a0c */ /* 0x000fda0003f05300 */
[----:B------:R-:W-:Y:S05]  /*2ca0*/  @P0 BRA `(.L_x_107) ;  /* 0x0000002000000947 */ /* 0x000fea0003800000 */
[----:B------:R-:W-:Y:S05]  /*2cb0*/  @P2 BRA `(.L_x_108) ;  /* 0x0000008000002947 */ /* 0x000fea0003800000 */
[----:B------:R-:W-:Y:S05]  /*2cc0*/  BRA `(.L_x_109) ;  /* 0x0000009000007947 */ /* 0x000fea0003800000 */
.L_x_107:
[----:B-----5:R-:W-:-:S05]  /*2cd0*/  PRMT R68, RZ, 0x7610, R63 ;  /* 0x00007610ff447816 */ /* 0x020fca000000003f */
[----:B------:R-:W-:Y:S01]  /*2ce0*/  FADD.FTZ R221, R68, R221 ;  /* 0x000000dd44dd7221 */ /* 0x000fe20000010000 */
[----:B------:R-:W-:Y:S05]  /*2cf0*/  BRA `(.L_x_108) ;  /* 0x0000004000007947 */ /* 0x000fea0003800000 */
.L_x_106:
[----:B-----5:R-:W-:-:S05]  /*2d00*/  PRMT R68, RZ, 0x7610, R59 ;  /* 0x00007610ff447816 */ /* 0x020fca000000003b */
[----:B------:R-:W-:Y:S01]  /*2d10*/  FADD.FTZ R221, R68, R221 ;  /* 0x000000dd44dd7221 */ /* 0x000fe20000010000 */
[----:B------:R-:W-:-:S05]  /*2d20*/  @P1 PRMT R68, RZ, 0x7610, R63 ;  /* 0x00007610ff441816 */ /* 0x000fca000000003f */
[----:B------:R-:W-:-:S05]  /*2d30*/  @P1 FADD.FTZ R221, R68, R221 ;  /* 0x000000dd44dd1221 */ /* 0x000fca0000010000 */
.L_x_108:
[----:B------:R-:W-:-:S04]  /*2d40*/  F2FP.BF16.PACK_AB R68, RZ, R221 ;  /* 0x000000ddff44723e */ /* 0x000fc800000010ff */
[----:B------:R-:W-:Y:S02]  /*2d50*/  PRMT R67, R67, 0x5410, R68 ;  /* 0x0000541043437816 */ /* 0x000fe40000000044 */
.L_x_109:
[----:B------:R-:W-:-:S04]  /*2d60*/  @P2 LEA R68, P0, R136, c[0x0][0x188], 0x4 ;  /* 0x0000620088442a11 */ /* 0x000fc800078020ff */
[C---:B------:R-:W-:Y:S02]  /*2d70*/  @P2 LEA.HI.X R69, R136.reuse, c[0x0][0x18c], RZ, 0x4, P0 ;  /* 0x0000630088452a11 */ /* 0x040fe400000f24ff */
[----:B------:R-:W-:-:S03]  /*2d80*/  IADD3 R136, R136, 0x80, RZ ;  /* 0x0000008088887810 */ /* 0x000fc60007ffe0ff */
[----:B------:R0:W-:Y:S04]  /*2d90*/  @P2 STG.E.128 [R68.64], R64 ;  /* 0x0000004044002986 */ /* 0x0001e8000c101d04 */
.L_x_77:
[----:B------:R-:W-:Y:S05]  /*2da0*/  BSYNC B0 ;  /* 0x0000000000007941 */ /* 0x000fea0003800000 */
.L_x_76:
        /* <DEDUP_REMOVED lines=24> */
.L_x_113:
[----:B-----5:R-:W-:-:S05]  /*2f30*/  PRMT R72, RZ, 0x5410, R60 ;  /* 0x00005410ff487816 */ /* 0x020fca000000003c */
[----:B------:R-:W-:Y:S01]  /*2f40*/  FADD.FTZ R167, R72, R167 ;  /* 0x000000a748a77221 */ /* 0x000fe20000010000 */
[----:B------:R-:W-:Y:S05]  /*2f50*/  BRA `(.L_x_114) ;  /* 0x0000004000007947 */ /* 0x000fea0003800000 */
.L_x_112:
[----:B0----5:R-:W-:-:S05]  /*2f60*/  PRMT R72, RZ, 0x5410, R56 ;  /* 0x00005410ff487816 */ /* 0x021fca0000000038 */
[----:B------:R-:W-:Y:S01]  /*2f70*/  FADD.FTZ R167, R72, R167 ;  /* 0x000000a748a77221 */ /* 0x000fe20000010000 */
[----:B------:R-:W-:-:S05]  /*2f80*/  @P1 PRMT R72, RZ, 0x5410, R60 ;  /* 0x00005410ff481816 */ /* 0x000fca000000003c */
[----:B------:R-:W-:-:S05]  /*2f90*/  @P1 FADD.FTZ R167, R72, R167 ;  /* 0x000000a748a71221 */ /* 0x000fca0000010000 */
.L_x_114:
[----:B------:R-:W-:-:S04]  /*2fa0*/  F2FP.BF16.PACK_AB R72, RZ, R167 ;  /* 0x000000a7ff48723e */ /* 0x000fc800000010ff */
[----:B------:R-:W-:Y:S02]  /*2fb0*/  PRMT R64, R72, 0x7610, R64 ;  /* 0x0000761048407816 */ /* 0x000fe40000000040 */
.L_x_115:
[----:B------:R-:W-:Y:S01]  /*2fc0*/  PRMT R181, RZ, 0x7610, R68 ;  /* 0x00007610ffb57816 */ /* 0x000fe20000000044 */
[----:B------:R-:W-:Y:S05]  /*2fd0*/  @P6 BRA `(.L_x_116) ;  /* 0x0000008000006947 */ /* 0x000fea0003800000 */
[----:B------:R-:W-:-:S04]  /*2fe0*/  ISETP.NE.U32.AND P0, PT, RZ, c[0x0][0x180], PT ;  /* 0x00006000ff007a0c */ /* 0x000fc80003f05070 */
[----:B------:R-:W-:-:S13]  /*2ff0*/  ISETP.NE.AND.EX P0, PT, RZ, c[0x0][0x184], PT, P0 ;  /* 0x00006100ff007a0c */ /* 0x000fda0003f05300 */
[----:B------:R-:W-:Y:S05]  /*3000*/  @P0 BRA `(.L_x_117) ;  /* 0x0000002000000947 */ /* 0x000fea0003800000 */
[----:B------:R-:W-:Y:S05]  /*3010*/  @P2 BRA `(.L_x_118) ;  /* 0x0000008000002947 */ /* 0x000fea0003800000 */
[----:B------:R-:W-:Y:S05]  /*3020*/  BRA `(.L_x_119) ;  /* 0x0000009000007947 */ /* 0x000fea0003800000 */
.L_x_117:
[----:B-----5:R-:W-:-:S05]  /*3030*/  PRMT R68, RZ, 0x7610, R60 ;  /* 0x00007610ff447816 */ /* 0x020fca000000003c */
[----:B------:R-:W-:Y:S01]  /*3040*/  FADD.FTZ R181, R68, R181 ;  /* 0x000000b544b57221 */ /* 0x000fe20000010000 */
[----:B------:R-:W-:Y:S05]  /*3050*/  BRA `(.L_x_118) ;  /* 0x0000004000007947 */ /* 0x000fea0003800000 */
.L_x_116:
[----:B-----5:R-:W-:-:S05]  /*3060*/  PRMT R68, RZ, 0x7610, R56 ;  /* 0x00007610ff447816 */ /* 0x020fca0000000038 */
[----:B------:R-:W-:Y:S01]  /*3070*/  FADD.FTZ R181, R68, R181 ;  /* 0x000000b544b57221 */ /* 0x000fe20000010000 */
[----:B------:R-:W-:-:S05]  /*3080*/  @P1 PRMT R68, RZ, 0x7610, R60 ;  /* 0x00007610ff441816 */ /* 0x000fca000000003c */
[----:B------:R-:W-:-:S05]  /*3090*/  @P1 FADD.FTZ R181, R68, R181 ;  /* 0x000000b544b51221 */ /* 0x000fca0000010000 */
.L_x_118:
[----:B------:R-:W-:-:S04]  /*30a0*/  F2FP.BF16.PACK_AB R68, RZ, R181 ;  /* 0x000000b5ff44723e */ /* 0x000fc800000010ff */
[----:B------:R-:W-:Y:S02]  /*30b0*/  PRMT R64, R64, 0x5410, R68 ;  /* 0x0000541040407816 */ /* 0x000fe40000000044 */
.L_x_119:
[----:B------:R-:W-:Y:S01]  /*30c0*/  PRMT R183, RZ, 0x5410, R69 ;  /* 0x00005410ffb77816 */ /* 0x000fe20000000045 */
[----:B------:R-:W-:Y:S05]  /*30d0*/  @P6 BRA `(.L_x_120) ;  /* 0x0000008000006947 */ /* 0x000fea0003800000 */
[----:B------:R-:W-:-:S04]  /*30e0*/  ISETP.NE.U32.AND P0, PT, RZ, c[0x0][0x180], PT ;  /* 0x00006000ff007a0c */ /* 0x000fc80003f05070 */
[----:B------:R-:W-:-:S13]  /*30f0*/  ISETP.NE.AND.EX P0, PT, RZ, c[0x0][0x184], PT, P0 ;  /* 0x00006100ff007a0c */ /* 0x000fda0003f05300 */
[----:B------:R-:W-:Y:S05]  /*3100*/  @P0 BRA `(.L_x_121) ;  /* 0x0000002000000947 */ /* 0x000fea0003800000 */
[----:B------:R-:W-:Y:S05]  /*3110*/  @P2 BRA `(.L_x_122) ;  /* 0x0000008000002947 */ /* 0x000fea0003800000 */
[----:B------:R-:W-:Y:S05]  /*3120*/  BRA `(.L_x_123) ;  /* 0x0000009000007947 */ /* 0x000fea0003800000 */
.L_x_121:
[----:B-----5:R-:W-:-:S05]  /*3130*/  PRMT R68, RZ, 0x5410, R61 ;  /* 0x00005410ff447816 */ /* 0x020fca000000003d */
[----:B------:R-:W-:Y:S01]  /*3140*/  FADD.FTZ R183, R68, R183 ;  /* 0x000000b744b77221 */ /* 0x000fe20000010000 */
[----:B------:R-:W-:Y:S05]  /*3150*/  BRA `(.L_x_122) ;  /* 0x0000004000007947 */ /* 0x000fea0003800000 */
.L_x_120:
[----:B-----5:R-:W-:-:S05]  /*3160*/  PRMT R68, RZ, 0x5410, R57 ;  /* 0x00005410ff447816 */ /* 0x020fca0000000039 */
[----:B------:R-:W-:Y:S01]  /*3170*/  FADD.FTZ R183, R68, R183 ;  /* 0x000000b744b77221 */ /* 0x000fe20000010000 */
[----:B------:R-:W-:-:S05]  /*3180*/  @P1 PRMT R68, RZ, 0x5410, R61 ;  /* 0x00005410ff441816 */ /* 0x000fca000000003d */
[----:B------:R-:W-:-:S05]  /*3190*/  @P1 FADD.FTZ R183, R68, R183 ;  /* 0x000000b744b71221 */ /* 0x000fca0000010000 */
.L_x_122:
[----:B------:R-:W-:-:S04]  /*31a0*/  F2FP.BF16.PACK_AB R68, RZ, R183 ;  /* 0x000000b7ff44723e */ /* 0x000fc800000010ff */
[----:B------:R-:W-:Y:S02]  /*31b0*/  PRMT R65, R68, 0x7610, R65 ;  /* 0x0000761044417816 */ /* 0x000fe40000000041 */
.L_x_123:
[----:B------:R-:W-:Y:S01]  /*31c0*/  PRMT R187, RZ, 0x7610, R69 ;  /* 0x00007610ffbb7816 */ /* 0x000fe20000000045 */
[----:B------:R-:W-:Y:S05]  /*31d0*/  @P6 BRA `(.L_x_124) ;  /* 0x0000008000006947 */ /* 0x000fea0003800000 */
[----:B------:R-:W-:-:S04]  /*31e0*/  ISETP.NE.U32.AND P0, PT, RZ, c[0x0][0x180], PT ;  /* 0x00006000ff007a0c */ /* 0x000fc80003f05070 */
[----:B------:R-:W-:-:S13]  /*31f0*/  ISETP.NE.AND.EX P0, PT, RZ, c[0x0][0x184], PT, P0 ;  /* 0x00006100ff007a0c */ /* 0x000fda0003f05300 */
[----:B------:R-:W-:Y:S05]  /*3200*/  @P0 BRA `(.L_x_125) ;  /* 0x0000002000000947 */ /* 0x000fea0003800000 */
[----:B------:R-:W-:Y:S05]  /*3210*/  @P2 BRA `(.L_x_126) ;  /* 0x0000008000002947 */ /* 0x000fea0003800000 */
[----:B------:R-:W-:Y:S05]  /*3220*/  BRA `(.L_x_127) ;  /* 0x0000009000007947 */ /* 0x000fea0003800000 */
.L_x_125:
[----:B-----5:R-:W-:-:S05]  /*3230*/  PRMT R68, RZ, 0x7610, R61 ;  /* 0x00007610ff447816 */ /* 0x020fca000000003d */
[----:B------:R-:W-:Y:S01]  /*3240*/  FADD.FTZ R187, R68, R187 ;  /* 0x000000bb44bb7221 */ /* 0x000fe20000010000 */
[----:B------:R-:W-:Y:S05]  /*3250*/  BRA `(.L_x_126) ;  /* 0x0000004000007947 */ /* 0x000fea0003800000 */
.L_x_124:
[----:B-----5:R-:W-:-:S05]  /*3260*/  PRMT R68, RZ, 0x7610, R57 ;  /* 0x00007610ff447816 */ /* 0x020fca0000000039 */
[----:B------:R-:W-:Y:S01]  /*3270*/  FADD.FTZ R187, R68, R187 ;  /* 0x000000bb44bb7221 */ /* 0x000fe20000010000 */
[----:B------:R-:W-:-:S05]  /*3280*/  @P1 PRMT R68, RZ, 0x7610, R61 ;  /* 0x00007610ff441816 */ /* 0x000fca000000003d */
[----:B------:R-:W-:-:S05]  /*3290*/  @P1 FADD.FTZ R187, R68, R187 ;  /* 0x000000bb44bb1221 */ /* 0x000fca0000010000 */
.L_x_126:
[----:B------:R-:W-:-:S04]  /*32a0*/  F2FP.BF16.PACK_AB R68, RZ, R187 ;  /* 0x000000bbff44723e */ /* 0x000fc800000010ff */
[----:B------:R-:W-:Y:S02]  /*32b0*/  PRMT R65, R65, 0x5410, R68 ;  /* 0x0000541041417816 */ /* 0x000fe40000000044 */
.L_x_127:
[----:B------:R-:W-:Y:S01]  /*32c0*/  PRMT R185, RZ, 0x5410, R70 ;  /* 0x00005410ffb97816 */ /* 0x000fe20000000046 */
[----:B------:R-:W-:Y:S05]  /*32d0*/  @P6 BRA `(.L_x_128) ;  /* 0x0000008000006947 */ /* 0x000fea0003800000 */
[----:B------:R-:W-:-:S04]  /*32e0*/  ISETP.NE.U32.AND P0, PT, RZ, c[0x0][0x180], PT ;  /* 0x00006000ff007a0c */ /* 0x000fc80003f05070 */
[----:B------:R-:W-:-:S13]  /*32f0*/  ISETP.NE.AND.EX P0, PT, RZ, c[0x0][0x184], PT, P0 ;  /* 0x00006100ff007a0c */ /* 0x000fda0003f05300 */
[----:B------:R-:W-:Y:S05]  /*3300*/  @P0 BRA `(.L_x_129) ;  /* 0x0000002000000947 */ /* 0x000fea0003800000 */
[----:B------:R-:W-:Y:S05]  /*3310*/  @P2 BRA `(.L_x_130) ;  /* 0x0000008000002947 */ /* 0x000fea0003800000 */
[----:B------:R-:W-:Y:S05]  /*3320*/  BRA `(.L_x_131) ;  /* 0x0000009000007947 */ /* 0x000fea0003800000 */
.L_x_129:
[----:B-----5:R-:W-:-:S05]  /*3330*/  PRMT R68, RZ, 0x5410, R62 ;  /* 0x00005410ff447816 */ /* 0x020fca000000003e */
[----:B------:R-:W-:Y:S01]  /*3340*/  FADD.FTZ R185, R68, R185 ;  /* 0x000000b944b97221 */ /* 0x000fe20000010000 */
[----:B------:R-:W-:Y:S05]  /*3350*/  BRA `(.L_x_130) ;  /* 0x0000004000007947 */ /* 0x000fea0003800000 */
.L_x_128:
[----:B-----5:R-:W-:-:S05]  /*3360*/  PRMT R68, RZ, 0x5410, R58 ;  /* 0x00005410ff447816 */ /* 0x020fca000000003a */
[----:B------:R-:W-:Y:S01]  /*3370*/  FADD.FTZ R185, R68, R185 ;  /* 0x000000b944b97221 */ /* 0x000fe20000010000 */
[----:B------:R-:W-:-:S05]  /*3380*/  @P1 PRMT R68, RZ, 0x5410, R62 ;  /* 0x00005410ff441816 */ /* 0x000fca000000003e */
[----:B------:R-:W-:-:S05]  /*3390*/  @P1 FADD.FTZ R185, R68, R185 ;  /* 0x000000b944b91221 */ /* 0x000fca0000010000 */
.L_x_130:
[----:B------:R-:W-:-:S04]  /*33a0*/  F2FP.BF16.PACK_AB R68, RZ, R185 ;  /* 0x000000b9ff44723e */ /* 0x000fc800000010ff */
[----:B------:R-:W-:Y:S02]  /*33b0*/  PRMT R66, R68, 0x7610, R66 ;  /* 0x0000761044427816 */ /* 0x000fe40000000042 */
.L_x_131:
[----:B------:R-:W-:Y:S01]  /*33c0*/  PRMT R213, RZ, 0x7610, R70 ;  /* 0x00007610ffd57816 */ /* 0x000fe20000000046 */
[----:B------:R-:W-:Y:S05]  /*33d0*/  @P6 BRA `(.L_x_132) ;  /* 0x0000008000006947 */ /* 0x000fea0003800000 */
[----:B------:R-:W-:-:S04]  /*33e0*/  ISETP.NE.U32.AND P0, PT, RZ, c[0x0][0x180], PT ;  /* 0x00006000ff007a0c */ /* 0x000fc80003f05070 */
[----:B------:R-:W-:-:S13]  /*33f0*/  ISETP.NE.AND.EX P0, PT, RZ, c[0x0][0x184], PT, P0 ;  /* 0x00006100ff007a0c */ /* 0x000fda0003f05300 */
[----:B------:R-:W-:Y:S05]  /*3400*/  @P0 BRA `(.L_x_133) ;  /* 0x0000002000000947 */ /* 0x000fea0003800000 */
[----:B------:R-:W-:Y:S05]  /*3410*/  @P2 BRA `(.L_x_134) ;  /* 0x0000008000002947 */ /* 0x000fea0003800000 */
[----:B------:R-:W-:Y:S05]  /*3420*/  BRA `(.L_x_135) ;  /* 0x0000009000007947 */ /* 0x000fea0003800000 */
.L_x_133:
[----:B-----5:R-:W-:-:S05]  /*3430*/  PRMT R68, RZ, 0x7610, R62 ;  /* 0x00007610ff447816 */ /* 0x020fca000000003e */
[----:B------:R-:W-:Y:S01]  /*3440*/  FADD.FTZ R213, R68, R213 ;  /* 0x000000d544d57221 */ /* 0x000fe20000010000 */
[----:B------:R-:W-:Y:S05]  /*3450*/  BRA `(.L_x_134) ;  /* 0x0000004000007947 */ /* 0x000fea0003800000 */
.L_x_132:
[----:B-----5:R-:W-:-:S05]  /*3460*/  PRMT R68, RZ, 0x7610, R58 ;  /* 0x00007610ff447816 */ /* 0x020fca000000003a */
[----:B------:R-:W-:Y:S01]  /*3470*/  FADD.FTZ R213, R68, R213 ;  /* 0x000000d544d57221 */ /* 0x000fe20000010000 */
[----:B------:R-:W-:-:S05]  /*3480*/  @P1 PRMT R68, RZ, 0x7610, R62 ;  /* 0x00007610ff441816 */ /* 0x000fca000000003e */
[----:B------:R-:W-:-:S05]  /*3490*/  @P1 FADD.FTZ R213, R68, R213 ;  /* 0x000000d544d51221 */ /* 0x000fca0000010000 */
.L_x_134:
[----:B------:R-:W-:-:S04]  /*34a0*/  F2FP.BF16.PACK_AB R68, RZ, R213 ;  /* 0x000000d5ff44723e */ /* 0x000fc800000010ff */
[----:B------:R-:W-:Y:S02]  /*34b0*/  PRMT R66, R66, 0x5410, R68 ;  /* 0x0000541042427816 */ /* 0x000fe40000000044 */
.L_x_135:
[----:B------:R-:W-:Y:S01]  /*34c0*/  PRMT R215, RZ, 0x5410, R71 ;  /* 0x00005410ffd77816 */ /* 0x000fe20000000047 */
[----:B------:R-:W-:Y:S05]  /*34d0*/  @P6 BRA `(.L_x_136) ;  /* 0x0000008000006947 */ /* 0x000fea0003800000 */
[----:B------:R-:W-:-:S04]  /*34e0*/  ISETP.NE.U32.AND P0, PT, RZ, c[0x0][0x180], PT ;  /* 0x00006000ff007a0c */ /* 0x000fc80003f05070 */
[----:B------:R-:W-:-:S13]  /*34f0*/  ISETP.NE.AND.EX P0, PT, RZ, c[0x0][0x184], PT, P0 ;  /* 0x00006100ff007a0c */ /* 0x000fda0003f05300 */
[----:B------:R-:W-:Y:S05]  /*3500*/  @P0 BRA `(.L_x_137) ;  /* 0x0000002000000947 */ /* 0x000fea0003800000 */
[----:B------:R-:W-:Y:S05]  /*3510*/  @P2 BRA `(.L_x_138) ;  /* 0x0000008000002947 */ /* 0x000fea0003800000 */
[----:B------:R-:W-:Y:S05]  /*3520*/  BRA `(.L_x_139) ;  /* 0x0000009000007947 */ /* 0x000fea0003800000 */
.L_x_137:
[----:B-----5:R-:W-:-:S05]  /*3530*/  PRMT R68, RZ, 0x5410, R63 ;  /* 0x00005410ff447816 */ /* 0x020fca000000003f */
[----:B------:R-:W-:Y:S01]  /*3540*/  FADD.FTZ R215, R68, R215 ;  /* 0x000000d744d77221 */ /* 0x000fe20000010000 */
[----:B------:R-:W-:Y:S05]  /*3550*/  BRA `(.L_x_138) ;  /* 0x0000004000007947 */ /* 0x000fea0003800000 */
.L_x_136:
[----:B-----5:R-:W-:-:S05]  /*3560*/  PRMT R68, RZ, 0x5410, R59 ;  /* 0x00005410ff447816 */ /* 0x020fca000000003b */
[----:B------:R-:W-:Y:S01]  /*3570*/  FADD.FTZ R215, R68, R215 ;  /* 0x000000d744d77221 */ /* 0x000fe20000010000 */
[----:B------:R-:W-:-:S05]  /*3580*/  @P1 PRMT R68, RZ, 0x5410, R63 ;  /* 0x00005410ff441816 */ /* 0x000fca000000003f */
[----:B------:R-:W-:-:S05]  /*3590*/  @P1 FADD.FTZ R215, R68, R215 ;  /* 0x000000d744d71221 */ /* 0x000fca0000010000 */
.L_x_138:
[----:B------:R-:W-:-:S04]  /*35a0*/  F2FP.BF16.PACK_AB R68, RZ, R215 ;  /* 0x000000d7ff44723e */ /* 0x000fc800000010ff */
[----:B------:R-:W-:Y:S02]  /*35b0*/  PRMT R67, R68, 0x7610, R67 ;  /* 0x0000761044437816 */ /* 0x000fe40000000043 */
.L_x_139:
[----:B------:R-:W-:Y:S01]  /*35c0*/  PRMT R223, RZ, 0x7610, R71 ;  /* 0x00007610ffdf7816 */ /* 0x000fe20000000047 */
[----:B------:R-:W-:Y:S05]  /*35d0*/  @P6 BRA `(.L_x_140) ;  /* 0x0000008000006947 */ /* 0x000fea0003800000 */
[----:B------:R-:W-:-:S04]  /*35e0*/  ISETP.NE.U32.AND P0, PT, RZ, c[0x0][0x180], PT ;  /* 0x00006000ff007a0c */ /* 0x000fc80003f05070 */
[----:B------:R-:W-:-:S13]  /*35f0*/  ISETP.NE.AND.EX P0, PT, RZ, c[0x0][0x184], PT, P0 ;  /* 0x00006100ff007a0c */ /* 0x000fda0003f05300 */
[----:B------:R-:W-:Y:S05]  /*3600*/  @P0 BRA `(.L_x_141) ;  /* 0x0000002000000947 */ /* 0x000fea0003800000 */
[----:B------:R-:W-:Y:S05]  /*3610*/  @P2 BRA `(.L_x_142) ;  /* 0x0000008000002947 */ /* 0x000fea0003800000 */
[----:B------:R-:W-:Y:S05]  /*3620*/  BRA `(.L_x_143) ;  /* 0x0000009000007947 */ /* 0x000fea0003800000 */
.L_x_141:
[----:B-----5:R-:W-:-:S05]  /*3630*/  PRMT R68, RZ, 0x7610, R63 ;  /* 0x00007610ff447816 */ /* 0x020fca000000003f */
[----:B------:R-:W-:Y:S01]  /*3640*/  FADD.FTZ R223, R68, R223 ;  /* 0x000000df44df7221 */ /* 0x000fe20000010000 */
[----:B------:R-:W-:Y:S05]  /*3650*/  BRA `(.L_x_142) ;  /* 0x0000004000007947 */ /* 0x000fea0003800000 */
.L_x_140:
[----:B-----5:R-:W-:-:S05]  /*3660*/  PRMT R68, RZ, 0x7610, R59 ;  /* 0x00007610ff447816 */ /* 0x020fca000000003b */
[----:B------:R-:W-:Y:S01]  /*3670*/  FADD.FTZ R223, R68, R223 ;  /* 0x000000df44df7221 */ /* 0x000fe20000010000 */
[----:B------:R-:W-:-:S05]  /*3680*/  @P1 PRMT R68, RZ, 0x7610, R63 ;  /* 0x00007610ff441816 */ /* 0x000fca000000003f */
[----:B------:R-:W-:-:S05]  /*3690*/  @P1 FADD.FTZ R223, R68, R223 ;  /* 0x000000df44df1221 */ /* 0x000fca0000010000 */
.L_x_142:
[----:B------:R-:W-:-:S04]  /*36a0*/  F2FP.BF16.PACK_AB R68, RZ, R223 ;  /* 0x000000dfff44723e */ /* 0x000fc800000010ff */
[----:B------:R-:W-:Y:S02]  /*36b0*/  PRMT R67, R67, 0x5410, R68 ;  /* 0x0000541043437816 */ /* 0x000fe40000000044 */
.L_x_143:
[----:B------:R-:W-:-:S04]  /*36c0*/  @P2 LEA R68, P0, R136, c[0x0][0x188], 0x4 ;  /* 0x0000620088442a11 */ /* 0x000fc800078020ff */
[----:B------:R-:W-:-:S05]  /*36d0*/  @P2 LEA.HI.X R69, R136, c[0x0][0x18c], RZ, 0x4, P0 ;  /* 0x0000630088452a11 */ /* 0x000fca00000f24ff */
[----:B------:R0:W-:Y:S04]  /*36e0*/  @P2 STG.E.128 [R68.64], R64 ;  /* 0x0000004044002986 */ /* 0x0001e8000c101d04 */
.L_x_111:
[----:B------:R-:W-:Y:S05]  /*36f0*/  BSYNC B0 ;  /* 0x0000000000007941 */ /* 0x000fea0003800000 */
.L_x_110:
[----:B0-----:R-:W-:Y:S01]  /*3700*/  FADD.FTZ R68, RZ, R161 ;  /* 0x000000a1ff447221 */ /* 0x001fe20000010000 */
[C---:B------:R-:W-:Y:S02]  /*3710*/  ISETP.GT.U32.AND P0, PT, R50.reuse, 0xff, PT ;  /* 0x000000ff3200780c */ /* 0x040fe40003f04070 */
[----:B------:R-:W-:Y:S01]  /*3720*/  LOP3.LUT P1, RZ, R151, 0xff, RZ, 0xc0, !PT ;  /* 0x000000ff97ff7812 */ /* 0x000fe2000782c0ff */
[----:B------:R-:W-:Y:S01]  /*3730*/  FADD.FTZ R68, R179, R68 ;  /* 0x00000044b3447221 */ /* 0x000fe20000010000 */
[----:B------:R-:W-:Y:S02]  /*3740*/  SHF.R.U32.HI R72, RZ, 0x5, R51 ;  /* 0x00000005ff487819 */ /* 0x000fe40000011633 */
[----:B------:R-:W-:Y:S01]  /*3750*/  ISETP.GT.U32.AND P6, PT, R50, 0x1ff, PT ;  /* 0x000001ff3200780c */ /* 0x000fe20003fc4070 */
[----:B------:R-:W-:Y:S01]  /*3760*/  FADD.FTZ R68, R177, R68 ;  /* 0x00000044b1447221 */ /* 0x000fe20000010000 */
[----:B------:R-:W-:-:S03]  /*3770*/  LOP3.LUT R72, R72, 0x7fffffc, RZ, 0xc0, !PT ;  /* 0x07fffffc48487812 */ /* 0x000fc600078ec0ff */
[----:B------:R-:W-:-:S04]  /*3780*/  FADD.FTZ R68, R199, R68 ;  /* 0x00000044c7447221 */ /* 0x000fc80000010000 */
[----:B------:R-:W-:Y:S01]  /*3790*/  FADD.FTZ R68, R197, R68 ;  /* 0x00000044c5447221 */ /* 0x000fe20000010000 */
[----:B------:R-:W-:Y:S02]  /*37a0*/  @!P1 IADD3 R72, R72, 0x4, RZ ;  /* 0x0000000448489810 */ /* 0x000fe40007ffe0ff */
[----:B------:R-:W-:Y:S01]  /*37b0*/  ISETP.GT.U32.AND P1, PT, R50, 0x17f, PT ;  /* 0x0000017f3200780c */ /* 0x000fe20003f24070 */
[----:B------:R-:W-:-:S04]  /*37c0*/  FADD.FTZ R68, R201, R68 ;  /* 0x00000044c9447221 */ /* 0x000fc80000010000 */
[----:B------:R-:W-:-:S04]  /*37d0*/  FADD.FTZ R68, R203, R68 ;  /* 0x00000044cb447221 */ /* 0x000fc80000010000 */
[----:B------:R-:W-:-:S05]  /*37e0*/  FADD.FTZ R68, R217, R68 ;  /* 0x00000044d9447221 */ /* 0x000fca0000010000 */
[----:B------:R-:W-:-:S05]  /*37f0*/  FSEL R68, R68, RZ, P5 ;  /* 0x000000ff44447208 */ /* 0x000fca0002800000 */
[----:B------:R-:W-:-:S04]  /*3800*/  FADD.FTZ R70, R159, R68 ;  /* 0x000000449f467221 */ /* 0x000fc80000010000 */
[----:B------:R-:W-:-:S04]  /*3810*/  FADD.FTZ R70, R175, R70 ;  /* 0x00000046af467221 */ /* 0x000fc80000010000 */
[----:B------:R-:W-:-:S04]  /*3820*/  FADD.FTZ R70, R173, R70 ;  /* 0x00000046ad467221 */ /* 0x000fc80000010000 */
[----:B------:R-:W-:-:S04]  /*3830*/  FADD.FTZ R70, R195, R70 ;  /* 0x00000046c3467221 */ /* 0x000fc80000010000 */
[----:B------:R-:W-:-:S04]  /*3840*/  FADD.FTZ R70, R193, R70 ;  /* 0x00000046c1467221 */ /* 0x000fc80000010000 */
[----:B------:R-:W-:-:S04]  /*3850*/  FADD.FTZ R70, R205, R70 ;  /* 0x00000046cd467221 */ /* 0x000fc80000010000 */
[----:B------:R-:W-:-:S04]  /*3860*/  FADD.FTZ R70, R207, R70 ;  /* 0x00000046cf467221 */ /* 0x000fc80000010000 */
[----:B------:R-:W-:-:S04]  /*3870*/  @P0 FADD.FTZ R68, R219, R70 ;  /* 0x00000046db440221 */ /* 0x000fc80000010000 */
        /* <DEDUP_REMOVED lines=15> */
[----:B------:R-:W-:Y:S01]  /*3970*/  @P6 FADD.FTZ R68, R223, R70 ;  /* 0x00000046df446221 */ /* 0x000fe20000010000 */
[----:B------:R-:W-:Y:S05]  /*3980*/  BRA.DIV ~URZ, `(.L_x_144) ;  /* 0x000016227f007947 */ /* 0x000fea000b800000 */
[----:B------:R0:W1:Y:S02]  /*3990*/  SHFL.BFLY PT, R69, R68, 0x1, 0x1f ;  /* 0x0c201f0044457f89 */ /* 0x00006400000e0000 */
.L_x_156:
[----:B-1----:R-:W-:Y:S01]  /*39a0*/  FADD.FTZ R74, R68, R69 ;  /* 0x00000045444a7221 */ /* 0x002fe20000010000 */
[----:B------:R-:W-:Y:S05]  /*39b0*/  BRA.DIV ~URZ, `(.L_x_145) ;  /* 0x000016627f007947 */ /* 0x000fea000b800000 */
[----:B0-----:R-:W0:Y:S02]  /*39c0*/  SHFL.BFLY PT, R68, R74, 0x2, 0x1f ;  /* 0x0c401f004a447f89 */ /* 0x001e2400000e0000 */
[----:B0-----:R-:W-:-:S05]  /*39d0*/  FADD.FTZ R69, R74, R68 ;  /* 0x000000444a457221 */ /* 0x001fca0000010000 */
[----:B------:R-:W0:Y:S02]  /*39e0*/  SHFL.BFLY PT, R68, R69, 0x4, 0x1f ;  /* 0x0c801f0045447f89 */ /* 0x000e2400000e0000 */
[----:B0-----:R-:W-:-:S05]  /*39f0*/  FADD.FTZ R70, R69, R68 ;  /* 0x0000004445467221 */ /* 0x001fca0000010000 */
[----:B------:R-:W0:Y:S02]  /*3a00*/  SHFL.BFLY PT, R71, R70, 0x8, 0x1f ;  /* 0x0d001f0046477f89 */ /* 0x000e2400000e0000 */
[----:B0-----:R-:W-:-:S05]  /*3a10*/  FADD.FTZ R71, R70, R71 ;  /* 0x0000004746477221 */ /* 0x001fca0000010000 */
[----:B------:R-:W0:Y:S02]  /*3a20*/  SHFL.BFLY PT, R68, R71, 0x10, 0x1f ;  /* 0x0e001f0047447f89 */ /* 0x000e2400000e0000 */
[----:B0-----:R-:W-:-:S04]  /*3a30*/  FADD.FTZ R68, R71, R68 ;  /* 0x0000004447447221 */ /* 0x001fc80000010000 */
[----:B------:R-:W-:-:S04]  /*3a40*/  FMUL.FTZ R68, R145, R68 ;  /* 0x0000004491447220 */ /* 0x000fc80000410000 */
[--C-:B------:R-:W-:Y:S02]  /*3a50*/  FADD.FTZ R73, R161, -R68.reuse ;  /* 0x80000044a1497221 */ /* 0x100fe40000010000 */
[--C-:B------:R-:W-:Y:S02]  /*3a60*/  FADD.FTZ R74, R179, -R68.reuse ;  /* 0x80000044b34a7221 */ /* 0x100fe40000010000 */
[----:B------:R-:W-:Y:S02]  /*3a70*/  FFMA.FTZ R73, R73, R73, RZ ;  /* 0x0000004949497223 */ /* 0x000fe400000100ff */
[--C-:B------:R-:W-:Y:S02]  /*3a80*/  FADD.FTZ R136, R177, -R68.reuse ;  /* 0x80000044b1887221 */ /* 0x100fe40000010000 */
[----:B------:R-:W-:Y:S02]  /*3a90*/  FFMA.FTZ R73, R74, R74, R73 ;  /* 0x0000004a4a497223 */ /* 0x000fe40000010049 */
[----:B------:R-:W-:-:S02]  /*3aa0*/  FADD.FTZ R74, R199, -R68 ;  /* 0x80000044c74a7221 */ /* 0x000fc40000010000 */
[----:B------:R-:W-:Y:S02]  /*3ab0*/  FFMA.FTZ R73, R136, R136, R73 ;  /* 0x0000008888497223 */ /* 0x000fe40000010049 */
[--C-:B------:R-:W-:Y:S02]  /*3ac0*/  FADD.FTZ R70, R197, -R68.reuse ;  /* 0x80000044c5467221 */ /* 0x100fe40000010000 */
[----:B------:R-:W-:Y:S02]  /*3ad0*/  FFMA.FTZ R73, R74, R74, R73 ;  /* 0x0000004a4a497223 */ /* 0x000fe40000010049 */
        /* <DEDUP_REMOVED lines=9> */
[--C-:B------:R-:W-:Y:S01]  /*3b70*/  FADD.FTZ R71, R173, -R68.reuse ;  /* 0x80000044ad477221 */ /* 0x100fe20000010000 */
[----:B------:R-:W-:Y:S01]  /*3b80*/  FSEL R73, R73, RZ, P5 ;  /* 0x000000ff49497208 */ /* 0x000fe20002800000 */
[----:B------:R-:W-:-:S04]  /*3b90*/  FADD.FTZ R74, R167, -R68 ;  /* 0x80000044a74a7221 */ /* 0x000fc80000010000 */
[----:B------:R-:W-:-:S04]  /*3ba0*/  FFMA.FTZ R70, R70, R70, R73 ;  /* 0x0000004646467223 */ /* 0x000fc80000010049 */
[----:B------:R-:W-:Y:S02]  /*3bb0*/  FFMA.FTZ R70, R69, R69, R70 ;  /* 0x0000004545467223 */ /* 0x000fe40000010046 */
[----:B------:R-:W-:Y:S02]  /*3bc0*/  FADD.FTZ R69, R195, -R68 ;  /* 0x80000044c3457221 */ /* 0x000fe40000010000 */
[----:B------:R-:W-:Y:S02]  /*3bd0*/  FFMA.FTZ R70, R71, R71, R70 ;  /* 0x0000004747467223 */ /* 0x000fe40000010046 */
[----:B------:R-:W-:Y:S02]  /*3be0*/  FADD.FTZ R71, R193, -R68 ;  /* 0x80000044c1477221 */ /* 0x000fe40000010000 */
[----:B------:R-:W-:Y:S02]  /*3bf0*/  FFMA.FTZ R70, R69, R69, R70 ;  /* 0x0000004545467223 */ /* 0x000fe40000010046 */
[----:B------:R-:W-:-:S02]  /*3c00*/  FADD.FTZ R69, R205, -R68 ;  /* 0x80000044cd457221 */ /* 0x000fc40000010000 */
[----:B------:R-:W-:Y:S02]  /*3c10*/  FFMA.FTZ R70, R71, R71, R70 ;  /* 0x0000004747467223 */ /* 0x000fe40000010046 */
[----:B------:R-:W-:Y:S02]  /*3c20*/  FADD.FTZ R71, R207, -R68 ;  /* 0x80000044cf477221 */ /* 0x000fe40000010000 */
[----:B------:R-:W-:Y:S02]  /*3c30*/  FFMA.FTZ R70, R69, R69, R70 ;  /* 0x0000004545467223 */ /* 0x000fe40000010046 */
[----:B------:R-:W-:Y:S02]  /*3c40*/  FADD.FTZ R69, R219, -R68 ;  /* 0x80000044db457221 */ /* 0x000fe40000010000 */
[----:B------:R-:W-:Y:S02]  /*3c50*/  FFMA.FTZ R70, R71, R71, R70 ;  /* 0x0000004747467223 */ /* 0x000fe40000010046 */
[----:B------:R-:W-:-:S02]  /*3c60*/  FADD.FTZ R71, R169, -R68 ;  /* 0x80000044a9477221 */ /* 0x000fc40000010000 */
[----:B------:R-:W-:Y:S02]  /*3c70*/  @P0 FFMA.FTZ R73, R69, R69, R70 ;  /* 0x0000004545490223 */ /* 0x000fe40000010046 */
[--C-:B------:R-:W-:Y:S02]  /*3c80*/  FADD.FTZ R70, R165, -R68.reuse ;  /* 0x80000044a5467221 */ /* 0x100fe40000010000 */
[----:B------:R-:W-:Y:S02]  /*3c90*/  FADD.FTZ R69, R171, -R68 ;  /* 0x80000044ab457221 */ /* 0x000fe40000010000 */
        /* <DEDUP_REMOVED lines=26> */
[----:B------:R-:W-:-:S04]  /*3e40*/  FFMA.FTZ R74, R71, R71, R74 ;  /* 0x00000047474a7223 */ /* 0x000fc8000001004a */
[----:B------:R-:W-:-:S05]  /*3e50*/  @P6 FFMA.FTZ R73, R69, R69, R74 ;  /* 0x0000004545496223 */ /* 0x000fca000001004a */
[----:B------:R-:W0:Y:S02]  /*3e60*/  SHFL.BFLY PT, R70, R73, 0x1, 0x1f ;  /* 0x0c201f0049467f89 */ /* 0x000e2400000e0000 */
[----:B0-----:R-:W-:-:S05]  /*3e70*/  FADD.FTZ R70, R73, R70 ;  /* 0x0000004649467221 */ /* 0x001fca0000010000 */
[----:B------:R-:W0:Y:S02]  /*3e80*/  SHFL.BFLY PT, R69, R70, 0x2, 0x1f ;  /* 0x0c401f0046457f89 */ /* 0x000e2400000e0000 */
[----:B0-----:R-:W-:-:S05]  /*3e90*/  FADD.FTZ R69, R70, R69 ;  /* 0x0000004546457221 */ /* 0x001fca0000010000 */
[----:B------:R-:W0:Y:S02]  /*3ea0*/  SHFL.BFLY PT, R74, R69, 0x4, 0x1f ;  /* 0x0c801f00454a7f89 */ /* 0x000e2400000e0000 */
[----:B0-----:R-:W-:-:S05]  /*3eb0*/  FADD.FTZ R74, R69, R74 ;  /* 0x0000004a454a7221 */ /* 0x001fca0000010000 */
[----:B------:R-:W0:Y:S02]  /*3ec0*/  SHFL.BFLY PT, R71, R74, 0x8, 0x1f ;  /* 0x0d001f004a477f89 */ /* 0x000e2400000e0000 */
[----:B0-----:R-:W-:-:S05]  /*3ed0*/  FADD.FTZ R75, R74, R71 ;  /* 0x000000474a4b7221 */ /* 0x001fca0000010000 */
[----:B------:R0:W1:Y:S02]  /*3ee0*/  SHFL.BFLY PT, R136, R75, 0x10, 0x1f ;  /* 0x0e001f004b887f89 */ /* 0x00006400000e0000 */
.L_x_157:
[C---:B------:R-:W-:Y:S01]  /*3ef0*/  LOP3.LUT P0, RZ, R51.reuse, 0x1f, RZ, 0xc0, !PT ;  /* 0x0000001f33ff7812 */ /* 0x040fe2000780c0ff */
[----:B-1----:R-:W-:Y:S01]  /*3f00*/  FADD.FTZ R69, R136, R75 ;  /* 0x0000004b88457221 */ /* 0x002fe20000010000 */
[----:B------:R-:W-:Y:S01]  /*3f10*/  SHF.R.U32.HI R70, RZ, 0x5, R51 ;  /* 0x00000005ff467819 */ /* 0x000fe20000011633 */
[----:B------:R-:W-:Y:S01]  /*3f20*/  WARPSYNC 0xffffffff ;  /* 0xffffffff00007948 */ /* 0x000fe20003800000 */
[----:B------:R-:W-:Y:S02]  /*3f30*/  LOP3.LUT R73, R51, 0x1f, RZ, 0xc0, !PT ;  /* 0x0000001f33497812 */ /* 0x000fe400078ec0ff */
[----:B------:R-:W-:-:S07]  /*3f40*/  LOP3.LUT R70, R70, 0x3, RZ, 0xc0, !PT ;  /* 0x0000000346467812 */ /* 0x000fce00078ec0ff */
[----:B------:R-:W-:-:S05]  /*3f50*/  @!P0 IMAD.IADD R71, R72, 0x1, R70 ;  /* 0x0000000148478824 */ /* 0x000fca00078e0246 */
[----:B------:R1:W-:Y:S01]  /*3f60*/  @!P0 STS.64 [R71.X8], R68 ;  /* 0x0000004447008388 */ /* 0x0003e20000008a00 */
[----:B------:R-:W-:-:S11]  /*3f70*/  ISETP.GT.U32.AND P0, PT, R73, 0x3, PT ;  /* 0x000000034900780c */ /* 0x000fd60003f04070 */
[----:B------:R-:W-:Y:S01]  /*3f80*/  BAR.SYNC.DEFER_BLOCKING 0x0 ;  /* 0x0000000000007b1d */ /* 0x000fe20000010000 */
[----:B-1----:R-:W-:Y:S01]  /*3f90*/  CS2R R68, SRZ ;  /* 0x0000000000447805 */ /* 0x002fe2000001ff00 */
[----:B------:R-:W-:Y:S01]  /*3fa0*/  @!P0 IMAD.IADD R72, R72, 0x1, R73 ;  /* 0x0000000148488824 */ /* 0x000fe200078e0249 */
[----:B------:R-:W-:Y:S01]  /*3fb0*/  ISETP.NE.AND P1, PT, RZ, UR6, PT ;  /* 0x00000006ff007c0c */ /* 0x000fe2000bf25270 */
[----:B------:R-:W-:Y:S02]  /*3fc0*/  IMAD.MOV.U32 R71, RZ, RZ, RZ ;  /* 0x000000ffff477224 */ /* 0x000fe400078e00ff */
[----:B------:R-:W-:Y:S01]  /*3fd0*/  @!P0 IMAD.MOV.U32 R71, RZ, RZ, R150 ;  /* 0x000000ffff478224 */ /* 0x000fe200078e0096 */
[----:B------:R-:W-:Y:S03]  /*3fe0*/  BSSY B0, `(.L_x_146) ;  /* 0x0000062000007945 */ /* 0x000fe60003800000 */
[----:B------:R-:W-:Y:S01]  /*3ff0*/  I2F R138, R71 ;  /* 0x00000047008a7306 */ /* 0x000fe20000201400 */
[----:B------:R-:W1:Y:S04]  /*4000*/  SHFL.DOWN PT, R74, R71, 0x2, 0x1f ;  /* 0x08401f00474a7f89 */ /* 0x000e6800000e0000 */
[----:B------:R2:W3:Y:S01]  /*4010*/  @!P0 LDS.64 R68, [R72.X8] ;  /* 0x0000000048448984 */ /* 0x0004e20000008a00 */
[----:B------:R-:W-:Y:S01]  /*4020*/  LOP3.LUT P0, RZ, R70, 0x1f, R51, 0xf8, !PT ;  /* 0x0000001f46ff7812 */ /* 0x000fe2000780f833 */
[----:B01----:R-:W-:-:S02]  /*4030*/  IMAD.IADD R75, R74, 0x1, R71 ;  /* 0x000000014a4b7824 */ /* 0x003fc400078e0247 */
[----:B------:R-:W-:Y:S03]  /*4040*/  I2F R74, R74 ;  /* 0x0000004a004a7306 */ /* 0x000fe60000201400 */
[----:B------:R-:W-:Y:S05]  /*4050*/  SHFL.DOWN PT, R162, R75, 0x1, 0x1f ;  /* 0x08201f004ba27f89 */ /* 0x000fea00000e0000 */
[----:B------:R-:W2:Y:S08]  /*4060*/  I2F R137, R75 ;  /* 0x0000004b00897306 */ /* 0x000eb00000201400 */
[----:B--2---:R-:W0:Y:S01]  /*4070*/  MUFU.RCP R72, R137 ;  /* 0x0000008900487308 */ /* 0x004e220000001000 */
[----:B---3--:R-:W1:Y:S04]  /*4080*/  SHFL.DOWN PT, R73, R68, 0x2, 0x1f ;  /* 0x08401f0044497f89 */ /* 0x008e6800000e0000 */
[----:B------:R-:W2:Y:S01]  /*4090*/  SHFL.DOWN PT, R136, R69, 0x2, 0x1f ;  /* 0x08401f0045887f89 */ /* 0x000ea200000e0000 */
[----:B-1----:R-:W-:-:S02]  /*40a0*/  FMUL.FTZ R139, R73, R74 ;  /* 0x0000004a498b7220 */ /* 0x002fc40000410000 */
[----:B------:R-:W-:Y:S02]  /*40b0*/  FADD.FTZ R73, -R73, R68 ;  /* 0x0000004449497221 */ /* 0x000fe40000010100 */
[----:B------:R-:W-:Y:S02]  /*40c0*/  FFMA.FTZ R139, R138, R68, R139 ;  /* 0x000000448a8b7223 */ /* 0x000fe4000001008b */
[----:B------:R-:W-:Y:S02]  /*40d0*/  FMUL.FTZ R73, R73, R73 ;  /* 0x0000004949497220 */ /* 0x000fe40000410000 */
[----:B0-----:R-:W-:Y:S02]  /*40e0*/  FMUL.FTZ R160, R72, R139 ;  /* 0x0000008b48a07220 */ /* 0x001fe40000410000 */
[----:B------:R-:W-:Y:S02]  /*40f0*/  FMUL.FTZ R73, R73, R138 ;  /* 0x0000008a49497220 */ /* 0x000fe40000410000 */
[----:B------:R-:W-:-:S02]  /*4100*/  IMAD.IADD R138, R75, 0x1, R162 ;  /* 0x000000014b8a7824 */ /* 0x000fc400078e02a2 */
[----:B------:R-:W0:Y:S01]  /*4110*/  SHFL.DOWN PT, R75, R160, 0x1, 0x1f ;  /* 0x08201f00a04b7f89 */ /* 0x000e2200000e0000 */
[----:B--2---:R-:W-:Y:S01]  /*4120*/  FADD.FTZ R71, R136, R69 ;  /* 0x0000004588477221 */ /* 0x004fe20000010000 */
[----:B------:R-:W-:Y:S01]  /*4130*/  I2F R162, R162 ;  /* 0x000000a200a27306 */ /* 0x000fe20000201400 */
[----:B------:R-:W-:-:S04]  /*4140*/  FMUL.FTZ R73, R73, R74 ;  /* 0x0000004a49497220 */ /* 0x000fc80000410000 */
[----:B------:R-:W-:-:S03]  /*4150*/  FFMA.FTZ R71, R72, R73, R71 ;  /* 0x0000004948477223 */ /* 0x000fc60000010047 */
[----:B------:R-:W1:Y:S02]  /*4160*/  I2F R138, R138 ;  /* 0x0000008a008a7306 */ /* 0x000e640000201400 */
[----:B------:R-:W2:Y:S01]  /*4170*/  SHFL.DOWN PT, R68, R71, 0x1, 0x1f ;  /* 0x08201f0047447f89 */ /* 0x000ea200000e0000 */
[----:B0-----:R-:W-:-:S05]  /*4180*/  FADD.FTZ R72, R160, -R75 ;  /* 0x8000004ba0487221 */ /* 0x001fca0000010000 */
[----:B-1----:R-:W0:Y:S01]  /*4190*/  MUFU.RCP R69, R138 ;  /* 0x0000008a00457308 */ /* 0x002e220000001000 */
[----:B------:R-:W-:Y:S02]  /*41a0*/  FMUL.FTZ R75, R75, R162 ;  /* 0x000000a24b4b7220 */ /* 0x000fe40000410000 */
[----:B------:R-:W-:Y:S02]  /*41b0*/  FMUL.FTZ R72, R72, R72 ;  /* 0x0000004848487220 */ /* 0x000fe40000410000 */
[C---:B------:R-:W-:Y:S02]  /*41c0*/  FFMA.FTZ R74, R137.reuse, R160, R75 ;  /* 0x000000a0894a7223 */ /* 0x040fe4000001004b */
[----:B------:R-:W-:Y:S02]  /*41d0*/  FMUL.FTZ R72, R137, R72 ;  /* 0x0000004889487220 */ /* 0x000fe40000410000 */
[----:B--2---:R-:W-:Y:S02]  /*41e0*/  FADD.FTZ R68, R71, R68 ;  /* 0x0000004447447221 */ /* 0x004fe40000010000 */
[----:B------:R-:W-:-:S02]  /*41f0*/  FMUL.FTZ R72, R72, R162 ;  /* 0x000000a248487220 */ /* 0x000fc40000410000 */
[----:B------:R-:W-:Y:S02]  /*4200*/  IMAD.MOV.U32 R71, RZ, RZ, c[0x0][0x1e0] ;  /* 0x00007800ff477624 */ /* 0x000fe400078e00ff */
[C---:B0-----:R-:W-:Y:S02]  /*4210*/  FMUL.FTZ R74, R69.reuse, R74 ;  /* 0x0000004a454a7220 */ /* 0x041fe40000410000 */
[----:B------:R-:W-:-:S03]  /*4220*/  FFMA.FTZ R68, R69, R72, R68 ;  /* 0x0000004845447223 */ /* 0x000fc60000010044 */
[----:B------:R-:W0:Y:S04]  /*4230*/  SHFL.IDX PT, R73, R74, RZ, 0x1f ;  /* 0x00001fff4a497589 */ /* 0x000e2800000e0000 */
[----:B------:R-:W1:Y:S01]  /*4240*/  SHFL.IDX PT, R68, R68, RZ, 0x1f ;  /* 0x00001fff44447589 */ /* 0x000e6200000e0000 */
[C---:B0-----:R-:W-:Y:S01]  /*4250*/  FMUL.FTZ R69, R73.reuse, R73 ;  /* 0x0000004949457220 */ /* 0x041fe20000410000 */
[----:B------:R-:W-:-:S04]  /*4260*/  FSEL R160, R73, RZ, !P1 ;  /* 0x000000ff49a07208 */ /* 0x000fc80004800000 */
[----:B------:R-:W-:Y:S01]  /*4270*/  FSEL R70, R69, RZ, P1 ;  /* 0x000000ff45467208 */ /* 0x000fe20000800000 */
[----:B-1----:R-:W-:Y:S02]  /*4280*/  FFMA.FTZ R69, R68, R71, c[0x0][0x228] ;  /* 0x00008a0044457623 */ /* 0x002fe40000010047 */
[----:B------:R-:W-:Y:S02]  /*4290*/  @!P0 IMAD.MOV.U32 R71, RZ, RZ, 0x4 ;  /* 0x00000004ff478424 */ /* 0x000fe400078e00ff */
[----:B------:R-:W-:Y:S02]  /*42a0*/  FADD.FTZ R225, R69, R70 ;  /* 0x0000004645e17221 */ /* 0x000fe40000010000 */
[----:B------:R-:W-:Y:S02]  /*42b0*/  @!P0 IMAD.MOV.U32 R69, RZ, RZ, 0x4 ;  /* 0x00000004ff458424 */ /* 0x000fe400078e00ff */
[C---:B------:R-:W-:Y:S02]  /*42c0*/  @!P0 IMAD.WIDE R70, R152.reuse, R71, c[0x0][0x1a8] ;  /* 0x00006a0098468625 */ /* 0x040fe400078e0247 */
[----:B------:R-:W0:Y:S02]  /*42d0*/  MUFU.RSQ R225, R225 ;  /* 0x000000e100e17308 */ /* 0x000e240000001400 */
[----:B------:R-:W-:-:S05]  /*42e0*/  @!P0 IMAD.WIDE R68, R152, R69, c[0x0][0x1a0] ;  /* 0x0000680098448625 */ /* 0x000fca00078e0245 */
[----:B------:R1:W-:Y:S04]  /*42f0*/  @!P0 STG.E [R68.64], R73 ;  /* 0x0000004944008986 */ /* 0x0003e8000c101904 */
[----:B0-----:R1:W-:Y:S01]  /*4300*/  @!P0 STG.E [R70.64], R225 ;  /* 0x000000e146008986 */ /* 0x0013e2000c101904 */
[----:B------:R-:W-:Y:S05]  /*4310*/  @!P5 BRA `(.L_x_147) ;  /* 0x000002e00000d947 */ /* 0x000fea0003800000 */
[--C-:B-1----:R-:W-:Y:S02]  /*4320*/  FADD.FTZ R68, R161, -R160.reuse ;  /* 0x800000a0a1447221 */ /* 0x102fe40000010000 */
[--C-:B------:R-:W-:Y:S02]  /*4330*/  FADD.FTZ R70, R179, -R160.reuse ;  /* 0x800000a0b3467221 */ /* 0x100fe40000010000 */
[--C-:B------:R-:W-:Y:S02]  /*4340*/  FADD.FTZ R74, R177, -R160.reuse ;  /* 0x800000a0b14a7221 */ /* 0x100fe40000010000 */
[----:B------:R-:W-:-:S02]  /*4350*/  FADD.FTZ R136, R199, -R160 ;  /* 0x800000a0c7887221 */ /* 0x000fc40000010000 */
[--C-:B------:R-:W-:Y:S02]  /*4360*/  FADD.FTZ R138, R197, -R160.reuse ;  /* 0x800000a0c58a7221 */ /* 0x100fe40000010000 */
[--C-:B------:R-:W-:Y:S02]  /*4370*/  FADD.FTZ R162, R201, -R160.reuse ;  /* 0x800000a0c9a27221 */ /* 0x100fe40000010000 */
[--C-:B------:R-:W-:Y:S02]  /*4380*/  FADD.FTZ R164, R203, -R160.reuse ;  /* 0x800000a0cba47221 */ /* 0x100fe40000010000 */
[----:B------:R-:W-:Y:S02]  /*4390*/  FADD.FTZ R166, R217, -R160 ;  /* 0x800000a0d9a67221 */ /* 0x000fe40000010000 */
[C---:B------:R-:W-:Y:S02]  /*43a0*/  FMUL.FTZ R72, R225.reuse, R68 ;  /* 0x00000044e1487220 */ /* 0x040fe40000410000 */
[----:B------:R-:W-:-:S02]  /*43b0*/  FMUL.FTZ R73, R225, R70 ;  /* 0x00000046e1497220 */ /* 0x000fc40000410000 */
[C---:B------:R-:W-:Y:S02]  /*43c0*/  FMUL.FTZ R74, R225.reuse, R74 ;  /* 0x0000004ae14a7220 */ /* 0x040fe40000410000 */
[C---:B------:R-:W-:Y:S02]  /*43d0*/  FMUL.FTZ R75, R225.reuse, R136 ;  /* 0x00000088e14b7220 */ /* 0x040fe40000410000 */
[C---:B------:R-:W-:Y:S02]  /*43e0*/  FMUL.FTZ R138, R225.reuse, R138 ;  /* 0x0000008ae18a7220 */ /* 0x040fe40000410000 */
[C---:B------:R-:W-:Y:S02]  /*43f0*/  FMUL.FTZ R162, R225.reuse, R162 ;  /* 0x000000a2e1a27220 */ /* 0x040fe40000410000 */
[C---:B------:R-:W-:Y:S02]  /*4400*/  FMUL.FTZ R164, R225.reuse, R164 ;  /* 0x000000a4e1a47220 */ /* 0x040fe40000410000 */
[----:B------:R-:W-:-:S02]  /*4410*/  FMUL.FTZ R166, R225, R166 ;  /* 0x000000a6e1a67220 */ /* 0x000fc40000410000 */
[----:B------:R-:W-:Y:S02]  /*4420*/  FFMA.FTZ R68, R48, R72, R41 ;  /* 0x0000004830447223 */ /* 0x000fe40000010029 */
[----:B------:R-:W-:Y:S02]  /*4430*/  FFMA.FTZ R69, R49, R73, R40 ;  /* 0x0000004931457223 */ /* 0x000fe40000010028 */
[----:B------:R-:W-:Y:S02]  /*4440*/  FFMA.FTZ R70, R46, R74, R39 ;  /* 0x0000004a2e467223 */ /* 0x000fe40000010027 */
[----:B------:R-:W-:Y:S01]  /*4450*/  FFMA.FTZ R71, R47, R75, R38 ;  /* 0x0000004b2f477223 */ /* 0x000fe20000010026 */
[----:B------:R-:W-:Y:S01]  /*4460*/  F2FP.BF16.PACK_AB R68, R69, R68 ;  /* 0x000000444544723e */ /* 0x000fe200000010ff */
[----:B------:R-:W-:Y:S02]  /*4470*/  FFMA.FTZ R136, R44, R138, R37 ;  /* 0x0000008a2c887223 */ /* 0x000fe40000010025 */
[----:B------:R-:W-:Y:S01]  /*4480*/  FFMA.FTZ R137, R45, R162, R36 ;  /* 0x000000a22d897223 */ /* 0x000fe20000010024 */
[----:B------:R-:W-:Y:S01]  /*4490*/  F2FP.BF16.PACK_AB R69, R71, R70 ;  /* 0x000000464745723e */ /* 0x000fe200000010ff */
[----:B------:R-:W-:-:S02]  /*44a0*/  FFMA.FTZ R139, R42, R164, R35 ;  /* 0x000000a42a8b7223 */ /* 0x000fc40000010023 */
[----:B------:R-:W-:Y:S01]  /*44b0*/  FFMA.FTZ R168, R43, R166, R34 ;  /* 0x000000a62ba87223 */ /* 0x000fe20000010022 */
[----:B------:R-:W-:Y:S01]  /*44c0*/  F2FP.BF16.PACK_AB R70, R137, R136 ;  /* 0x000000888946723e */ /* 0x000fe200000010ff */
[----:B------:R-:W-:Y:S02]  /*44d0*/  FFMA.FTZ R72, R32, R72, R25 ;  /* 0x0000004820487223 */ /* 0x000fe40000010019 */
[----:B------:R-:W-:Y:S01]  /*44e0*/  FFMA.FTZ R136, R30, R74, R23 ;  /* 0x0000004a1e887223 */ /* 0x000fe20000010017 */
[----:B------:R-:W-:Y:S01]  /*44f0*/  F2FP.BF16.PACK_AB R71, R168, R139 ;  /* 0x0000008ba847723e */ /* 0x000fe200000010ff */
[----:B------:R-:W-:Y:S02]  /*4500*/  FFMA.FTZ R139, R31, R75, R22 ;  /* 0x0000004b1f8b7223 */ /* 0x000fe40000010016 */
[----:B------:R-:W-:Y:S02]  /*4510*/  FFMA.FTZ R137, R33, R73, R24 ;  /* 0x0000004921897223 */ /* 0x000fe40000010018 */
[----:B------:R-:W-:Y:S01]  /*4520*/  FFMA.FTZ R74, R28, R138, R21 ;  /* 0x0000008a1c4a7223 */ /* 0x000fe20000010015 */
[----:B------:R-:W-:Y:S01]  /*4530*/  F2FP.BF16.PACK_AB R73, R139, R136 ;  /* 0x000000888b49723e */ /* 0x000fe200000010ff */
[----:B------:R-:W-:Y:S01]  /*4540*/  FFMA.FTZ R164, R26, R164, R19 ;  /* 0x000000a41aa47223 */ /* 0x000fe20000010013 */
[----:B------:R-:W-:Y:S01]  /*4550*/  F2FP.BF16.PACK_AB R72, R137, R72 ;  /* 0x000000488948723e */ /* 0x000fe200000010ff */
[----:B------:R-:W-:-:S02]  /*4560*/  FFMA.FTZ R229, R27, R166, R18 ;  /* 0x000000a61be57223 */ /* 0x000fc40000010012 */
[----:B------:R-:W-:Y:S02]  /*4570*/  FFMA.FTZ R227, R29, R162, R20 ;  /* 0x000000a21de37223 */ /* 0x000fe40000010014 */
[----:B------:R-:W-:Y:S01]  /*4580*/  IMAD.MOV.U32 R231, RZ, RZ, 0x10 ;  /* 0x00000010ffe77424 */ /* 0x000fe200078e00ff */
[----:B------:R-:W-:Y:S02]  /*4590*/  F2FP.BF16.PACK_AB R75, R229, R164 ;  /* 0x000000a4e54b723e */ /* 0x000fe400000010ff */
[----:B------:R-:W-:Y:S01]  /*45a0*/  F2FP.BF16.PACK_AB R74, R227, R74 ;  /* 0x0000004ae34a723e */ /* 0x000fe200000010ff */
[----:B------:R-:W-:-:S04]  /*45b0*/  IMAD.WIDE.U32 R136, R158, R231, c[0x0][0x208] ;  /* 0x000082009e887625 */ /* 0x000fc800078e00e7 */
[C---:B------:R-:W-:Y:S01]  /*45c0*/  IMAD.WIDE.U32 R138, R158.reuse, R231, c[0x0][0x210] ;  /* 0x000084009e8a7625 */ /* 0x040fe200078e00e7 */
[----:B------:R0:W-:Y:S01]  /*45d0*/  STG.E.128 [R136.64], R68 ;  /* 0x0000004488007986 */ /* 0x0001e2000c101d04 */
[----:B------:R-:W-:-:S03]  /*45e0*/  IADD3 R158, R158, 0x80, RZ ;  /* 0x000000809e9e7810 */ /* 0x000fc60007ffe0ff */
[----:B------:R0:W-:Y:S04]  /*45f0*/  STG.E.128 [R138.64], R72 ;  /* 0x000000488a007986 */ /* 0x0001e8000c101d04 */
.L_x_147:
[----:B------:R-:W-:Y:S05]  /*4600*/  BSYNC B0 ;  /* 0x0000000000007941 */ /* 0x000fea0003800000 */
.L_x_146:
[----:B------:R-:W-:Y:S01]  /*4610*/  ISETP.GE.U32.AND P0, PT, R50, 0x100, PT ;  /* 0x000001003200780c */ /* 0x000fe20003f06070 */
[----:B------:R-:W-:-:S12]  /*4620*/  BSSY B0, `(.L_x_148) ;  /* 0x0000030000007945 */ /* 0x000fd80003800000 */
[----:B------:R-:W-:Y:S05]  /*4630*/  @!P0 BRA `(.L_x_149) ;  /* 0x000002e000008947 */ /* 0x000fea0003800000 */
[--C-:B01----:R-:W-:Y:S02]  /*4640*/  FADD.FTZ R68, R159, -R160.reuse ;  /* 0x800000a09f447221 */ /* 0x103fe40000010000 */
[--C-:B------:R-:W-:Y:S02]  /*4650*/  FADD.FTZ R70, R175, -R160.reuse ;  /* 0x800000a0af467221 */ /* 0x100fe40000010000 */
[--C-:B------:R-:W-:Y:S02]  /*4660*/  FADD.FTZ R74, R173, -R160.reuse ;  /* 0x800000a0ad4a7221 */ /* 0x100fe40000010000 */
[--C-:B------:R-:W-:Y:S02]  /*4670*/  FADD.FTZ R136, R195, -R160.reuse ;  /* 0x800000a0c3887221 */ /* 0x100fe40000010000 */
[--C-:B------:R-:W-:Y:S02]  /*4680*/  FADD.FTZ R138, R193, -R160.reuse ;  /* 0x800000a0c18a7221 */ /* 0x100fe40000010000 */
[----:B------:R-:W-:-:S02]  /*4690*/  FADD.FTZ R162, R205, -R160 ;  /* 0x800000a0cda27221 */ /* 0x000fc40000010000 */
[--C-:B------:R-:W-:Y:S02]  /*46a0*/  FADD.FTZ R164, R207, -R160.reuse ;  /* 0x800000a0cfa47221 */ /* 0x100fe40000010000 */
[----:B------:R-:W-:Y:S02]  /*46b0*/  FADD.FTZ R166, R219, -R160 ;  /* 0x800000a0dba67221 */ /* 0x000fe40000010000 */
[C---:B------:R-:W-:Y:S02]  /*46c0*/  FMUL.FTZ R72, R225.reuse, R68 ;  /* 0x00000044e1487220 */ /* 0x040fe40000410000 */
[C---:B------:R-:W-:Y:S02]  /*46d0*/  FMUL.FTZ R73, R225.reuse, R70 ;  /* 0x00000046e1497220 */ /* 0x040fe40000410000 */
[C---:B------:R-:W-:Y:S02]  /*46e0*/  FMUL.FTZ R74, R225.reuse, R74 ;  /* 0x0000004ae14a7220 */ /* 0x040fe40000410000 */
[----:B------:R-:W-:-:S02]  /*46f0*/  FMUL.FTZ R75, R225, R136 ;  /* 0x00000088e14b7220 */ /* 0x000fc40000410000 */
[C---:B------:R-:W-:Y:S02]  /*4700*/  FMUL.FTZ R138, R225.reuse, R138 ;  /* 0x0000008ae18a7220 */ /* 0x040fe40000410000 */
[C---:B------:R-:W-:Y:S02]  /*4710*/  FMUL.FTZ R162, R225.reuse, R162 ;  /* 0x000000a2e1a27220 */ /* 0x040fe40000410000 */
[C---:B------:R-:W-:Y:S02]  /*4720*/  FMUL.FTZ R164, R225.reuse, R164 ;  /* 0x000000a4e1a47220 */ /* 0x040fe40000410000 */
[----:B------:R-:W-:Y:S02]  /*4730*/  FMUL.FTZ R166, R225, R166 ;  /* 0x000000a6e1a67220 */ /* 0x000fe40000410000 */
[----:B------:R-:W-:Y:S02]  /*4740*/  FFMA.FTZ R68, R16, R72, R9 ;  /* 0x0000004810447223 */ /* 0x000fe40000010009 */
[----:B------:R-:W-:-:S02]  /*4750*/  FFMA.FTZ R69, R17, R73, R8 ;  /* 0x0000004911457223 */ /* 0x000fc40000010008 */
[----:B------:R-:W-:Y:S02]  /*4760*/  FFMA.FTZ R70, R14, R74, R7 ;  /* 0x0000004a0e467223 */ /* 0x000fe40000010007 */
[----:B------:R-:W-:Y:S01]  /*4770*/  FFMA.FTZ R71, R15, R75, R6 ;  /* 0x0000004b0f477223 */ /* 0x000fe20000010006 */
[----:B------:R-:W-:Y:S01]  /*4780*/  F2FP.BF16.PACK_AB R68, R69, R68 ;  /* 0x000000444544723e */ /* 0x000fe200000010ff */
        /* <DEDUP_REMOVED lines=25> */
.L_x_149:
[----:B------:R-:W-:Y:S05]  /*4920*/  BSYNC B0 ;  /* 0x0000000000007941 */ /* 0x000fea0003800000 */
.L_x_148:
[----:B------:R-:W-:Y:S01]  /*4930*/  BSSY B0, `(.L_x_150) ;  /* 0x0000030000007945 */ /* 0x000fe20003800000 */
        /* <DEDUP_REMOVED lines=47> */
.L_x_151:
[----:B------:R-:W-:Y:S05]  /*4c30*/  BSYNC B0 ;  /* 0x0000000000007941 */ /* 0x000fea0003800000 */
.L_x_150:
        /* <DEDUP_REMOVED lines=44> */
[----:B------:R-:W-:Y:S01]  /*4f00*/  IMAD.WIDE.U32 R138, R158, R229, c[0x0][0x210] ;  /* 0x000084009e8a7625 */ /* 0x000fe200078e00e5 */
[----:B------:R0:W-:Y:S04]  /*4f10*/  STG.E.128 [R136.64], R68 ;  /* 0x0000004488007986 */ /* 0x0001e8000c101d04 */
[----:B------:R0:W-:Y:S02]  /*4f20*/  STG.E.128 [R138.64], R72 ;  /* 0x000000488a007986 */ /* 0x0001e4000c101d04 */
.L_x_153:
[----:B------:R-:W-:Y:S05]  /*4f30*/  BSYNC B0 ;  /* 0x0000000000007941 */ /* 0x000fea0003800000 */
.L_x_152:
[----:B------:R-:W-:Y:S02]  /*4f40*/  IADD3 R152, R152, c[0x0][0x160], RZ ;  /* 0x0000580098987a10 */ /* 0x000fe40007ffe0ff */
[----:B------:R-:W-:Y:S02]  /*4f50*/  LOP3.LUT P1, RZ, R151, 0xff, RZ, 0xc0, !PT ;  /* 0x000000ff97ff7812 */ /* 0x000fe4000782c0ff */
[----:B------:R-:W-:Y:S02]  /*4f60*/  ISETP.GE.AND P0, PT, R152, c[0x0][0x164], PT ;  /* 0x0000590098007a0c */ /* 0x000fe40003f06270 */
[----:B------:R-:W-:-:S11]  /*4f70*/  SEL R151, RZ, 0x1, P1 ;  /* 0x00000001ff977807 */ /* 0x000fd60000800000 */
[----:B01---5:R-:W-:Y:S01]  /*4f80*/  @P0 CALL.REL.NOINC `(.L_x_154) ;  /* 0x0000001000000944 */ /* 0x023fe20003c00000 */
[----:B------:R-:W-:Y:S05]  /*4f90*/  BRA `(.L_x_155) ;  /* 0xffffc18000007947 */ /* 0x000fea000383ffff */
.L_x_154:
[----:B------:R-:W-:Y:S05]  /*4fa0*/  EXIT ;  /* 0x000000000000794d */ /* 0x000fea0003800000 */
.L_x_144:
[----:B------:R-:W-:Y:S01]  /*4fb0*/  IMAD.MOV.U32 R74, RZ, RZ, R68 ;  /* 0x000000ffff4a7224 */ /* 0x000fe200078e0044 */
[----:B------:R-:W-:Y:S01]  /*4fc0*/  MOV R70, 0x5010 ;  /* 0x0000501000467802 */ /* 0x000fe20000000f00 */
[----:B------:R-:W-:Y:S02]  /*4fd0*/  IMAD.MOV.U32 R69, RZ, RZ, 0x1 ;  /* 0x00000001ff457424 */ /* 0x000fe400078e00ff */
[----:B------:R-:W-:Y:S02]  /*4fe0*/  IMAD.MOV.U32 R73, RZ, RZ, 0x1f ;  /* 0x0000001fff497424 */ /* 0x000fe400078e00ff */
[----:B------:R-:W-:Y:S02]  /*4ff0*/  IMAD.MOV.U32 R136, RZ, RZ, -0x1 ;  /* 0xffffffffff887424 */ /* 0x000fe400078e00ff */
[----:B-----5:R-:W-:Y:S05]  /*5000*/  CALL.REL.NOINC `($__internal_0_$__cuda_sm70_shflsync_bfly_p) ;  /* 0x000007b000007944 */ /* 0x020fea0003c00000 */
[----:B01----:R-:W-:Y:S05]  /*5010*/  BRA `(.L_x_156) ;  /* 0xffffe98000007947 */ /* 0x003fea000383ffff */
.L_x_145:
[----:B------:R-:W-:Y:S01]  /*5020*/  IMAD.MOV.U32 R69, RZ, RZ, 0x2 ;  /* 0x00000002ff457424 */ /* 0x000fe200078e00ff */
[----:B------:R-:W-:Y:S01]  /*5030*/  MOV R70, 0x5070 ;  /* 0x0000507000467802 */ /* 0x000fe20000000f00 */
[----:B------:R-:W-:Y:S02]  /*5040*/  IMAD.MOV.U32 R73, RZ, RZ, 0x1f ;  /* 0x0000001fff497424 */ /* 0x000fe400078e00ff */
[----:B------:R-:W-:-:S02]  /*5050*/  IMAD.MOV.U32 R136, RZ, RZ, -0x1 ;  /* 0xffffffffff887424 */ /* 0x000fc400078e00ff */
[----:B0----5:R-:W-:Y:S05]  /*5060*/  CALL.REL.NOINC `($__internal_0_$__cuda_sm70_shflsync_bfly_p) ;  /* 0x0000075000007944 */ /* 0x021fea0003c00000 */
[----:B01----:R-:W-:Y:S01]  /*5070*/  FADD.FTZ R74, R74, R69 ;  /* 0x000000454a4a7221 */ /* 0x003fe20000010000 */
[----:B------:R-:W-:Y:S01]  /*5080*/  MOV R70, 0x50d0 ;  /* 0x000050d000467802 */ /* 0x000fe20000000f00 */
[----:B------:R-:W-:-:S02]  /*5090*/  IMAD.MOV.U32 R69, RZ, RZ, 0x4 ;  /* 0x00000004ff457424 */ /* 0x000fc400078e00ff */
[----:B------:R-:W-:Y:S02]  /*50a0*/  IMAD.MOV.U32 R73, RZ, RZ, 0x1f ;  /* 0x0000001fff497424 */ /* 0x000fe400078e00ff */
[----:B------:R-:W-:Y:S02]  /*50b0*/  IMAD.MOV.U32 R136, RZ, RZ, -0x1 ;  /* 0xffffffffff887424 */ /* 0x000fe400078e00ff */
[----:B------:R-:W-:Y:S05]  /*50c0*/  CALL.REL.NOINC `($__internal_0_$__cuda_sm70_shflsync_bfly_p) ;  /* 0x000006f000007944 */ /* 0x000fea0003c00000 */
[----:B01----:R-:W-:Y:S01]  /*50d0*/  FADD.FTZ R74, R74, R69 ;  /* 0x000000454a4a7221 */ /* 0x003fe20000010000 */
[----:B------:R-:W-:Y:S01]  /*50e0*/  MOV R70, 0x5130 ;  /* 0x0000513000467802 */ /* 0x000fe20000000f00 */
[----:B------:R-:W-:Y:S02]  /*50f0*/  IMAD.MOV.U32 R69, RZ, RZ, 0x8 ;  /* 0x00000008ff457424 */ /* 0x000fe400078e00ff */
[----:B------:R-:W-:Y:S02]  /*5100*/  IMAD.MOV.U32 R73, RZ, RZ, 0x1f ;  /* 0x0000001fff497424 */ /* 0x000fe400078e00ff */
[----:B------:R-:W-:Y:S02]  /*5110*/  IMAD.MOV.U32 R136, RZ, RZ, -0x1 ;  /* 0xffffffffff887424 */ /* 0x000fe400078e00ff */
[----:B------:R-:W-:Y:S05]  /*5120*/  CALL.REL.NOINC `($__internal_0_$__cuda_sm70_shflsync_bfly_p) ;  /* 0x0000069000007944 */ /* 0x000fea0003c00000 */
[----:B01----:R-:W-:Y:S01]  /*5130*/  FADD.FTZ R74, R74, R69 ;  /* 0x000000454a4a7221 */ /* 0x003fe20000010000 */
[----:B------:R-:W-:Y:S01]  /*5140*/  MOV R70, 0x5190 ;  /* 0x0000519000467802 */ /* 0x000fe20000000f00 */
[----:B------:R-:W-:-:S02]  /*5150*/  IMAD.MOV.U32 R69, RZ, RZ, 0x10 ;  /* 0x00000010ff457424 */ /* 0x000fc400078e00ff */
[----:B------:R-:W-:Y:S02]  /*5160*/  IMAD.MOV.U32 R73, RZ, RZ, 0x1f ;  /* 0x0000001fff497424 */ /* 0x000fe400078e00ff */
[----:B------:R-:W-:Y:S02]  /*5170*/  IMAD.MOV.U32 R136, RZ, RZ, -0x1 ;  /* 0xffffffffff887424 */ /* 0x000fe400078e00ff */
[----:B------:R-:W-:Y:S05]  /*5180*/  CALL.REL.NOINC `($__internal_0_$__cuda_sm70_shflsync_bfly_p) ;  /* 0x0000063000007944 */ /* 0x000fea0003c00000 */
[----:B-1----:R-:W-:Y:S02]  /*5190*/  FADD.FTZ R68, R74, R69 ;  /* 0x000000454a447221 */ /* 0x002fe40000010000 */
[----:B0-----:R-:W-:Y:S02]  /*51a0*/  IMAD.MOV.U32 R73, RZ, RZ, 0x1f ;  /* 0x0000001fff497424 */ /* 0x001fe400078e00ff */
        /* <DEDUP_REMOVED lines=35> */
[----:B------:R-:W-:Y:S02]  /*53e0*/  @P0 FFMA.FTZ R74, R70, R70, R69 ;  /* 0x00000046464a0223 */ /* 0x000fe40000010045 */
[--C-:B------:R-:W-:Y:S02]  /*53f0*/  FADD.FTZ R69, R165, -R68.reuse ;  /* 0x80000044a5457221 */ /* 0x100fe40000010000 */
[----:B------:R-:W-:Y:S02]  /*5400*/  FADD.FTZ R70, R171, -R68 ;  /* 0x80000044ab467221 */ /* 0x000fe40000010000 */
        /* <DEDUP_REMOVED lines=14> */
[----:B------:R-:W-:Y:S02]  /*54f0*/  FADD.FTZ R70, R181, -R68 ;  /* 0x80000044b5467221 */ /* 0x000fe40000010000 */
[----:B------:R-:W-:Y:S02]  /*5500*/  FFMA.FTZ R71, R71, R71, R74 ;  /* 0x0000004747477223 */ /* 0x000fe4000001004a */
[----:B------:R-:W-:Y:S02]  /*5510*/  IMAD.MOV.U32 R69, RZ, RZ, 0x1 ;  /* 0x00000001ff457424 */ /* 0x000fe400078e00ff */
        /* <DEDUP_REMOVED lines=9> */
[----:B------:R-:W-:Y:S02]  /*55b0*/  FADD.FTZ R70, R223, -R68 ;  /* 0x80000044df467221 */ /* 0x000fe40000010000 */
[----:B------:R-:W-:Y:S02]  /*55c0*/  FFMA.FTZ R71, R136, R136, R71 ;  /* 0x0000008888477223 */ /* 0x000fe40000010047 */
[----:B------:R-:W-:Y:S02]  /*55d0*/  IMAD.MOV.U32 R136, RZ, RZ, -0x1 ;  /* 0xffffffffff887424 */ /* 0x000fe400078e00ff */
[----:B------:R-:W-:Y:S01]  /*55e0*/  @P6 FFMA.FTZ R74, R70, R70, R71 ;  /* 0x00000046464a6223 */ /* 0x000fe20000010047 */
[----:B------:R-:W-:Y:S02]  /*55f0*/  MOV R70, 0x5610 ;  /* 0x0000561000467802 */ /* 0x000fe40000000f00 */
[----:B------:R-:W-:Y:S05]  /*5600*/  CALL.REL.NOINC `($__internal_0_$__cuda_sm70_shflsync_bfly_p) ;  /* 0x000001b000007944 */ /* 0x000fea0003c00000 */
        /* <DEDUP_REMOVED lines=18> */
[----:B-1----:R-:W-:Y:S01]  /*5730*/  FADD.FTZ R75, R74, R69 ;  /* 0x000000454a4b7221 */ /* 0x002fe20000010000 */
[----:B------:R-:W-:Y:S01]  /*5740*/  MOV R70, 0x57a0 ;  /* 0x000057a000467802 */ /* 0x000fe20000000f00 */
[----:B------:R-:W-:Y:S02]  /*5750*/  IMAD.MOV.U32 R69, RZ, RZ, 0x10 ;  /* 0x00000010ff457424 */ /* 0x000fe400078e00ff */
[----:B0-----:R-:W-:Y:S02]  /*5760*/  IMAD.MOV.U32 R73, RZ, RZ, 0x1f ;  /* 0x0000001fff497424 */ /* 0x001fe400078e00ff */
[----:B------:R-:W-:Y:S02]  /*5770*/  IMAD.MOV.U32 R136, RZ, RZ, -0x1 ;  /* 0xffffffffff887424 */ /* 0x000fe400078e00ff */
[----:B------:R-:W-:-:S02]  /*5780*/  IMAD.MOV.U32 R74, RZ, RZ, R75 ;  /* 0x000000ffff4a7224 */ /* 0x000fc400078e004b */
[----:B------:R-:W-:Y:S05]  /*5790*/  CALL.REL.NOINC `($__internal_0_$__cuda_sm70_shflsync_bfly_p) ;  /* 0x0000002000007944 */ /* 0x000fea0003c00000 */
[----:B01----:R-:W-:Y:S01]  /*57a0*/  IMAD.MOV.U32 R136, RZ, RZ, R69 ;  /* 0x000000ffff887224 */ /* 0x003fe200078e0045 */
[----:B------:R-:W-:Y:S05]  /*57b0*/  BRA `(.L_x_157) ;  /* 0xffffe73000007947 */ /* 0x000fea000383ffff */
        .weak           $__internal_0_$__cuda_sm70_shflsync_bfly_p
        .type           $__internal_0_$__cuda_sm70_shflsync_bfly_p,@function
        .size           $__internal_0_$__cuda_sm70_shflsync_bfly_p,(.L_x_26460 - $__internal_0_$__cuda_sm70_shflsync_bfly_p)
$__internal_0_$__cuda_sm70_shflsync_bfly_p:
[----:B------:R-:W-:Y:S01]  /*57c0*/  IMAD.MOV.U32 R71, RZ, RZ, 0x0 ;  /* 0x00000000ff477424 */ /* 0x000fe200078e00ff */
[----:B------:R-:W-:Y:S04]  /*57d0*/  WARPSYNC R136 ;  /* 0x0000008800007348 */ /* 0x000fe80003800000 */
[----:B------:R0:W1:Y:S01]  /*57e0*/  SHFL.BFLY PT, R69, R74, R69, R73 ;  /* 0x0c0000454a457389 */ /* 0x00006200000e0049 */
[----:B------:R-:W-:Y:S05]  /*57f0*/  RET.REL.NODEC R70 `(_ZN10layer_norm31ln_parallel_residual_fwd_kernelINS_13Kernel_traitsI13__nv_bfloat16S2_S2_S2_fjLj4096ELj1ELj1ELj4ELj16ENS_18Kernel_traits_baseILj4096ES2_S2_S2_S2_fjLj128EEEEELb0ELb0ELb0EEEvNS_9FwdParamsE) ;  /* 0xffffa80046007950 */ /* 0x000fea0003c3ffff */
.L_x_158:
[----:B------:R-:W-:-:S00]  /*5800*/  BRA `(.L_x_158) ;  /* 0xfffffff000007947 */ /* 0x000fc0000383ffff */
[----:B------:R-:W-:-:S00]  /*5810*/  NOP ;  /* 0x0000000000007918 */ /* 0x000fc00000000000 */
        /* <DEDUP_REMOVED lines=14> */
.L_x_26460:


//--------------------- .text._ZN10layer_norm31ln_parallel_residual_fwd_kernelINS_13Kernel_traitsI13__nv_bfloat16S2_S2_S2_fjLj4096ELj1ELj1ELj4ELj16ENS_18Kernel_traits_baseILj4096ES2_S2_S2_S2_fjLj128EEEEELb0ELb0ELb1EEEvNS_9FwdParamsE --------------------------
	.section	.text._ZN10layer_norm31ln_parallel_residual_fwd_kernelINS_13Kernel_traitsI13__nv_bfloat16S2_S2_S2_fjLj4096ELj1ELj1ELj4ELj16ENS_18Kernel_traits_baseILj4096ES2_S2_S2_S2_fjLj128EEEEELb0ELb0ELb1EEEvNS_9FwdParamsE,"ax",@progbits
	.sectioninfo	@"SHI_REGISTERS=168"
	.align	128
        .global         _ZN10layer_norm31ln_parallel_residual_fwd_kernelINS_13Kernel_traitsI13__nv_bfloat16S2_S2_S2_fjLj4096ELj1ELj1ELj4ELj16ENS_18Kernel_traits_baseILj4096ES2_S2_S2_S2_fjLj128EEEEELb0ELb0ELb1EEEvNS_9FwdParamsE
        .type           _ZN10layer_norm31ln_parallel_residual_fwd_kernelINS_13Kernel_traitsI13__nv_bfloat16S2_S2_S2_fjLj4096ELj1ELj1ELj4ELj16ENS_18Kernel_traits_baseILj4096ES2_S2_S2_S2_fjLj128EEEEELb0ELb0ELb1EEEvNS_9FwdParamsE,@function
        .size           _ZN10layer_norm31ln_parallel_residual_fwd_kernelINS_13Kernel_traitsI13__nv_bfloat16S2_S2_S2_fjLj4096ELj1ELj1ELj4ELj16ENS_18Kernel_traits_baseILj4096ES2_S2_S2_S2_fjLj128EEEEELb0ELb0ELb1EEEvNS_9FwdParamsE,(.L_x_26461 - _ZN10layer_norm31ln_parallel_residual_fwd_kernelINS_13Kernel_traitsI13__nv_bfloat16S2_S2_S2_fjLj4096ELj1ELj1ELj4ELj16ENS_18Kernel_traits_baseILj4096ES2_S2_S2_S2_fjLj128EEEEELb0ELb0ELb1EEEvNS_9FwdParamsE)
        .other          _ZN10layer_norm31ln_parallel_residual_fwd_kernelINS_13Kernel_traitsI13__nv_bfloat16S2_S2_S2_fjLj4096ELj1ELj1ELj4ELj16ENS_18Kernel_traits_baseILj4096ES2_S2_S2_S2_fjLj128EEEEELb0ELb0ELb1EEEvNS_9FwdParamsE,@"STO_CUDA_ENTRY STV_DEFAULT"
_ZN10layer_norm31ln_parallel_residual_fwd_kernelINS_13Kernel_traitsI13__nv_bfloat16S2_S2_S2_fjLj4096ELj1ELj1ELj4ELj16ENS_18Kernel_traits_baseILj4096ES2_S2_S2_S2_fjLj128EEEEELb0ELb0ELb1EEEvNS_9FwdParamsE:
.text._ZN10layer_norm31ln_parallel_residual_fwd_kernelINS_13Kernel_traitsI13__nv_bfloat16S2_S2_S2_fjLj4096ELj1ELj1ELj4ELj16ENS_18Kernel_traits_baseILj4096ES2_S2_S2_S2_fjLj128EEEEELb0ELb0ELb1EEEvNS_9FwdParamsE:
[----:B------:R-:W-:Y:S02]  /*0000*/  IMAD.MOV.U32 R1, RZ, RZ, c[0x0][0x28] ;  /* 0x00000a00ff017624 */ /* 0x000fe400078e00ff */
[----:B------:R-:W0:Y:S01]  /*0010*/  S2R R27, SR_TID.X ;  /* 0x00000000001b7919 */ /* 0x000e220000002100 */
[----:B------:R-:W-:Y:S01]  /*0020*/  ISETP.NE.U32.AND P2, PT, RZ, c[0x0][0x220], PT ;  /* 0x00008800ff007a0c */ /* 0x000fe20003f45070 */
[----:B------:R-:W-:Y:S01]  /*0030*/  ULDC.64 UR4, c[0x0][0x118] ;  /* 0x0000460000047ab9 */ /* 0x000fe20000000a00 */
[----:B------:R-:W-:Y:S02]  /*0040*/  ISETP.NE.U32.AND P1, PT, RZ, c[0x0][0x218], PT ;  /* 0x00008600ff007a0c */ /* 0x000fe40003f25070 */
[----:B------:R-:W-:Y:S01]  /*0050*/  ISETP.NE.AND.EX P2, PT, RZ, c[0x0][0x224], PT, P2 ;  /* 0x00008900ff007a0c */ /* 0x000fe20003f45320 */
[----:B------:R-:W1:Y:S01]  /*0060*/  S2UR UR6, SR_CTAID.X ;  /* 0x00000000000679c3 */ /* 0x000e620000002500 */
[----:B------:R-:W-:Y:S01]  /*0070*/  ISETP.NE.AND.EX P1, PT, RZ, c[0x0][0x21c], PT, P1 ;  /* 0x00008700ff007a0c */ /* 0x000fe20003f25310 */
[C---:B0-----:R-:W-:Y:S01]  /*0080*/  IMAD.SHL.U32 R0, R27.reuse, 0x10, RZ ;  /* 0x000000101b007824 */ /* 0x041fe200078e00ff */
[----:B------:R-:W-:-:S04]  /*0090*/  LOP3.LUT R26, R27, 0x7f, RZ, 0xc0, !PT ;  /* 0x0000007f1b1a7812 */ /* 0x000fc800078ec0ff */
[----:B------:R-:W-:Y:S01]  /*00a0*/  LOP3.LUT R0, R0, 0x7f0, RZ, 0xc0, !PT ;  /* 0x000007f000007812 */ /* 0x000fe200078ec0ff */
[----:B------:R-:W-:-:S03]  /*00b0*/  IMAD.SHL.U32 R8, R26, 0x10, RZ ;  /* 0x000000101a087824 */ /* 0x000fc600078e00ff */
[----:B------:R-:W-:-:S05]  /*00c0*/  IADD3 R2, P0, R0, c[0x0][0x218], RZ ;  /* 0x0000860000027a10 */ /* 0x000fca0007f1e0ff */
[----:B------:R-:W-:Y:S01]  /*00d0*/  IMAD.X R3, RZ, RZ, c[0x0][0x21c], P0 ;  /* 0x00008700ff037624 */ /* 0x000fe200000e06ff */
[----:B------:R-:W-:Y:S02]  /*00e0*/  IADD3 R10, P0, R8, c[0x0][0x220], RZ ;  /* 0x00008800080a7a10 */ /* 0x000fe40007f1e0ff */
[----:B------:R-:W-:Y:S02]  /*00f0*/  SHF.R.U32.HI R122, RZ, 0x7, R27 ;  /* 0x00000007ff7a7819 */ /* 0x000fe4000001161b */
[----:B------:R0:W5:Y:S01]  /*0100*/  @P1 LDG.E.128 R12, [R2.64] ;  /* 0x00000004020c1981 */ /* 0x000162000c1e1d00 */
[----:B------:R-:W-:-:S03]  /*0110*/  IMAD.X R11, RZ, RZ, c[0x0][0x224], P0 ;  /* 0x00008900ff0b7624 */ /* 0x000fc600000e06ff */
[----:B------:R0:W5:Y:S04]  /*0120*/  @P1 LDG.E.128 R4, [R2.64+0x800] ;  /* 0x0008000402041981 */ /* 0x000168000c1e1d00 */
[----:B------:R2:W5:Y:S04]  /*0130*/  @P2 LDG.E.128 R72, [R10.64] ;  /* 0x000000040a482981 */ /* 0x000568000c1e1d00 */
[----:B------:R2:W5:Y:S04]  /*0140*/  @P2 LDG.E.128 R60, [R10.64+0x800] ;  /* 0x000800040a3c2981 */ /* 0x000568000c1e1d00 */
[----:B------:R2:W5:Y:S04]  /*0150*/  @P2 LDG.E.128 R56, [R10.64+0x1000] ;  /* 0x001000040a382981 */ /* 0x000568000c1e1d00 */
[----:B------:R2:W5:Y:S01]  /*0160*/  @P2 LDG.E.128 R52, [R10.64+0x1800] ;  /* 0x001800040a342981 */ /* 0x000562000c1e1d00 */
[----:B-1----:R-:W-:-:S03]  /*0170*/  IADD3 R123, R122, UR6, RZ ;  /* 0x000000067a7b7c10 */ /* 0x002fc6000fffe0ff */
[----:B------:R0:W5:Y:S01]  /*0180*/  @P1 LDG.E.128 R80, [R2.64+0x1000] ;  /* 0x0010000402501981 */ /* 0x000162000c1e1d00 */
[----:B------:R-:W-:Y:S02]  /*0190*/  ISETP.GE.AND P0, PT, R123, c[0x0][0x164], PT ;  /* 0x000059007b007a0c */ /* 0x000fe40003f06270 */
[----:B------:R-:W-:Y:S01]  /*01a0*/  IADD3 R8, P4, R8, c[0x0][0x1b8], RZ ;  /* 0x00006e0008087a10 */ /* 0x000fe20007f9e0ff */
[----:B------:R0:W5:Y:S04]  /*01b0*/  @P1 LDG.E.128 R76, [R2.64+0x1800] ;  /* 0x00180004024c1981 */ /* 0x000168000c1e1d00 */
[----:B------:R-:W-:Y:S01]  /*01c0*/  IMAD.X R9, RZ, RZ, c[0x0][0x1bc], P4 ;  /* 0x00006f00ff097624 */ /* 0x000fe200020e06ff */
[----:B0-----:R-:W-:-:S05]  /*01d0*/  IADD3 R2, P3, R0, c[0x0][0x1b0], RZ ;  /* 0x00006c0000027a10 */ /* 0x001fca0007f7e0ff */
[----:B------:R-:W-:Y:S01]  /*01e0*/  IMAD.X R3, RZ, RZ, c[0x0][0x1b4], P3 ;  /* 0x00006d00ff037624 */ /* 0x000fe200018e06ff */
[----:B------:R-:W-:Y:S07]  /*01f0*/  @P0 EXIT ;  /* 0x000000000000094d */ /* 0x000fee0003800000 */
[----:B--2---:R0:W2:Y:S04]  /*0200*/  LDG.E.128 R64, [R2.64+0x1800] ;  /* 0x0018000402407981 */ /* 0x0040a8000c1e1d00 */
[----:B------:R1:W3:Y:S01]  /*0210*/  LDG.E.128 R68, [R8.64+0x1800] ;  /* 0x0018000408447981 */ /* 0x0002e2000c1e1d00 */
[----:B------:R-:W-:Y:S01]  /*0220*/  IMAD.MOV.U32 R0, RZ, RZ, c[0x0][0x180] ;  /* 0x00006000ff007624 */ /* 0x000fe200078e00ff */
[----:B-----5:R-:W-:Y:S01]  /*0230*/  @!P1 CS2R R12, SRZ ;  /* 0x00000000000c9805 */ /* 0x020fe2000001ff00 */
[----:B------:R-:W-:Y:S01]  /*0240*/  @!P1 CS2R R14, SRZ ;  /* 0x00000000000e9805 */ /* 0x000fe2000001ff00 */
[----:B------:R-:W-:Y:S01]  /*0250*/  @!P1 CS2R R4, SRZ ;  /* 0x0000000000049805 */ /* 0x000fe2000001ff00 */
[----:B------:R-:W-:Y:S01]  /*0260*/  @!P1 CS2R R6, SRZ ;  /* 0x0000000000069805 */ /* 0x000fe2000001ff00 */
[----:B------:R-:W-:Y:S01]  /*0270*/  LOP3.LUT P0, RZ, R0, c[0x0][0x178], RZ, 0xfc, !PT ;  /* 0x00005e0000ff7a12 */ /* 0x000fe2000780fcff */
[----:B------:R-:W-:Y:S01]  /*0280*/  @!P1 CS2R R82, SRZ ;  /* 0x0000000000529805 */ /* 0x000fe2000001ff00 */
[----:B------:R-:W-:Y:S01]  /*0290*/  IMAD.MOV.U32 R0, RZ, RZ, c[0x0][0x184] ;  /* 0x00006100ff007624 */ /* 0x000fe200078e00ff */
[----:B------:R-:W-:Y:S01]  /*02a0*/  @!P1 CS2R R80, SRZ ;  /* 0x0000000000509805 */ /* 0x000fe2000001ff00 */
        /* <DEDUP_REMOVED lines=10> */
[----:B------:R-:W-:Y:S01]  /*0350*/  SHF.R.U32.HI R128, RZ, 0x5, R27 ;  /* 0x00000005ff807819 */ /* 0x000fe2000001161b */
[----:B------:R0:W5:Y:S01]  /*0360*/  LDG.E.128 R28, [R2.64] ;  /* 0x00000004021c7981 */ /* 0x000162000c1e1d00 */
[----:B------:R-:W-:-:S02]  /*0370*/  PRMT R25, RZ, 0x5410, R12 ;  /* 0x00005410ff197816 */ /* 0x000fc4000000000c */
[----:B------:R-:W-:Y:S01]  /*0380*/  PRMT R24, RZ, 0x7610, R12 ;  /* 0x00007610ff187816 */ /* 0x000fe2000000000c */
[----:B------:R0:W5:Y:S01]  /*0390*/  LDG.E.128 R32, [R2.64+0x800] ;  /* 0x0008000402207981 */ /* 0x000162000c1e1d00 */
[--C-:B------:R-:W-:Y:S02]  /*03a0*/  PRMT R23, RZ, 0x5410, R13.reuse ;  /* 0x00005410ff177816 */ /* 0x100fe4000000000d */
[----:B------:R-:W-:Y:S01]  /*03b0*/  PRMT R22, RZ, 0x7610, R13 ;  /* 0x00007610ff167816 */ /* 0x000fe2000000000d */
[----:B------:R0:W5:Y:S01]  /*03c0*/  LDG.E.128 R36, [R2.64+0x1000] ;  /* 0x0010000402247981 */ /* 0x000162000c1e1d00 */
[--C-:B------:R-:W-:Y:S02]  /*03d0*/  PRMT R21, RZ, 0x5410, R14.reuse ;  /* 0x00005410ff157816 */ /* 0x100fe4000000000e */
[----:B------:R-:W-:Y:S01]  /*03e0*/  PRMT R20, RZ, 0x7610, R14 ;  /* 0x00007610ff147816 */ /* 0x000fe2000000000e */
[----:B------:R1:W5:Y:S01]  /*03f0*/  LDG.E.128 R40, [R8.64] ;  /* 0x0000000408287981 */ /* 0x000362000c1e1d00 */
[----:B------:R-:W-:-:S02]  /*0400*/  PRMT R19, RZ, 0x5410, R15 ;  /* 0x00005410ff137816 */ /* 0x000fc4000000000f */
[----:B------:R-:W-:Y:S01]  /*0410*/  PRMT R18, RZ, 0x7610, R15 ;  /* 0x00007610ff127816 */ /* 0x000fe2000000000f */
[----:B------:R1:W5:Y:S01]  /*0420*/  LDG.E.128 R44, [R8.64+0x800] ;  /* 0x00080004082c7981 */ /* 0x000362000c1e1d00 */
[----:B------:R-:W-:Y:S02]  /*0430*/  LOP3.LUT P0, RZ, R0, c[0x0][0x17c], RZ, 0xfc, P0 ;  /* 0x00005f0000ff7a12 */ /* 0x000fe4000000fcff */
[--C-:B------:R-:W-:Y:S01]  /*0440*/  PRMT R17, RZ, 0x5410, R4.reuse ;  /* 0x00005410ff117816 */ /* 0x100fe20000000004 */
[----:B------:R1:W5:Y:S01]  /*0450*/  LDG.E.128 R48, [R8.64+0x1000] ;  /* 0x0010000408307981 */ /* 0x000362000c1e1d00 */
[----:B------:R-:W-:Y:S01]  /*0460*/  PRMT R16, RZ, 0x7610, R4 ;  /* 0x00007610ff107816 */ /* 0x000fe20000000004 */
[----:B------:R-:W-:Y:S01]  /*0470*/  ULDC.U8 UR6, c[0x0][0x1f0] ;  /* 0x00007c0000067ab9 */ /* 0x000fe20000000000 */
[--C-:B------:R-:W-:Y:S02]  /*0480*/  PRMT R15, RZ, 0x5410, R5.reuse ;  /* 0x00005410ff0f7816 */ /* 0x100fe40000000005 */
[----:B------:R-:W-:-:S02]  /*0490*/  PRMT R14, RZ, 0x7610, R5 ;  /* 0x00007610ff0e7816 */ /* 0x000fc40000000005 */
[--C-:B------:R-:W-:Y:S02]  /*04a0*/  PRMT R13, RZ, 0x5410, R6.reuse ;  /* 0x00005410ff0d7816 */ /* 0x100fe40000000006 */
[----:B------:R-:W-:Y:S02]  /*04b0*/  PRMT R12, RZ, 0x7610, R6 ;  /* 0x00007610ff0c7816 */ /* 0x000fe40000000006 */
[--C-:B------:R-:W-:Y:S02]  /*04c0*/  PRMT R11, RZ, 0x5410, R7.reuse ;  /* 0x00005410ff0b7816 */ /* 0x100fe40000000007 */
[----:B------:R-:W-:Y:S02]  /*04d0*/  PRMT R10, RZ, 0x7610, R7 ;  /* 0x00007610ff0a7816 */ /* 0x000fe40000000007 */
[--C-:B0-----:R-:W-:Y:S02]  /*04e0*/  PRMT R3, RZ, 0x5410, R83.reuse ;  /* 0x00005410ff037816 */ /* 0x101fe40000000053 */
[----:B------:R-:W-:Y:S01]  /*04f0*/  PRMT R2, RZ, 0x7610, R83 ;  /* 0x00007610ff027816 */ /* 0x000fe20000000053 */
[----:B------:R-:W-:Y:S01]  /*0500*/  IMAD.MOV.U32 R83, RZ, RZ, 0x1 ;  /* 0x00000001ff537424 */ /* 0x000fe200078e00ff */
[----:B-1----:R-:W-:-:S02]  /*0510*/  PRMT R9, RZ, 0x5410, R80 ;  /* 0x00005410ff097816 */ /* 0x002fc40000000050 */
        /* <DEDUP_REMOVED lines=45> */
[----:B------:R-:W-:Y:S02]  /*07f0*/  LEA R122, R122, 0x4, 0x2 ;  /* 0x000000047a7a7811 */ /* 0x000fe400078e10ff */
[----:B------:R-:W-:Y:S02]  /*0800*/  LOP3.LUT R126, R27, 0x1f, RZ, 0xc0, !PT ;  /* 0x0000001f1b7e7812 */ /* 0x000fe400078ec0ff */
[----:B------:R-:W-:-:S02]  /*0810*/  LOP3.LUT R128, R128, 0x3, RZ, 0xc0, !PT ;  /* 0x0000000380807812 */ /* 0x000fc400078ec0ff */
[--C-:B--2---:R-:W-:Y:S02]  /*0820*/  PRMT R125, RZ, 0x5410, R65.reuse ;  /* 0x00005410ff7d7816 */ /* 0x104fe40000000041 */
[----:B------:R-:W-:Y:S02]  /*0830*/  PRMT R127, RZ, 0x7610, R65 ;  /* 0x00007610ff7f7816 */ /* 0x000fe40000000041 */
[--C-:B---3--:R-:W-:Y:S02]  /*0840*/  PRMT R129, RZ, 0x5410, R69.reuse ;  /* 0x00005410ff817816 */ /* 0x108fe40000000045 */
[----:B------:R-:W-:Y:S02]  /*0850*/  PRMT R130, RZ, 0x7610, R69 ;  /* 0x00007610ff827816 */ /* 0x000fe40000000045 */
[----:B------:R-:W-:Y:S02]  /*0860*/  PRMT R65, RZ, 0x5410, R66 ;  /* 0x00005410ff417816 */ /* 0x000fe40000000042 */
[----:B------:R-:W-:-:S02]  /*0870*/  PRMT R69, RZ, 0x5410, R70 ;  /* 0x00005410ff457816 */ /* 0x000fc40000000046 */
[----:B------:R-:W-:Y:S02]  /*0880*/  PRMT R66, RZ, 0x7610, R66 ;  /* 0x00007610ff427816 */ /* 0x000fe40000000042 */
[----:B------:R-:W-:Y:S02]  /*0890*/  PRMT R70, RZ, 0x7610, R70 ;  /* 0x00007610ff467816 */ /* 0x000fe40000000046 */
[----:B------:R-:W-:Y:S02]  /*08a0*/  PRMT R131, RZ, 0x7610, R68 ;  /* 0x00007610ff837816 */ /* 0x000fe40000000044 */
.L_x_290:
[----:B------:R-:W-:Y:S01]  /*08b0*/  IMAD R72, R123, c[0x0][0x168], RZ ;  /* 0x00005a007b487a24 */ /* 0x000fe200078e02ff */
[----:B------:R-:W-:Y:S01]  /*08c0*/  ISETP.NE.U32.AND P1, PT, RZ, c[0x0][0x178], PT ;  /* 0x00005e00ff007a0c */ /* 0x000fe20003f25070 */
[----:B------:R-:W-:Y:S01]  /*08d0*/  IMAD.MOV.U32 R144, RZ, RZ, 0x10 ;  /* 0x00000010ff907424 */ /* 0x000fe200078e00ff */
[----:B------:R-:W-:Y:S02]  /*08e0*/  ISETP.NE.U32.AND P2, PT, RZ, c[0x0][0x180], PT ;  /* 0x00006000ff007a0c */ /* 0x000fe40003f45070 */
[----:B------:R-:W-:Y:S02]  /*08f0*/  SHF.R.S32.HI R73, RZ, 0x1f, R72 ;  /* 0x0000001fff497819 */ /* 0x000fe40000011448 */
[----:B------:R-:W-:-:S02]  /*0900*/  ISETP.NE.AND.EX P1, PT, RZ, c[0x0][0x17c], PT, P1 ;  /* 0x00005f00ff007a0c */ /* 0x000fc40003f25310 */
[----:B------:R-:W-:Y:S02]  /*0910*/  ISETP.NE.AND.EX P2, PT, RZ, c[0x0][0x184], PT, P2 ;  /* 0x00006100ff007a0c */ /* 0x000fe40003f45320 */
[----:B------:R-:W-:-:S04]  /*0920*/  LEA.HI R73, R73, R72, RZ, 0x3 ;  /* 0x0000004849497211 */ /* 0x000fc800078f18ff */
[----:B------:R-:W-:-:S05]  /*0930*/  LEA.HI.SX32 R78, R73, R26, 0x1d ;  /* 0x0000001a494e7211 */ /* 0x000fca00078feaff */
[C---:B------:R-:W-:Y:S01]  /*0940*/  IMAD.WIDE.U32 R72, R78.reuse, R144, c[0x0][0x170] ;  /* 0x00005c004e487625 */ /* 0x040fe200078e0090 */
[C---:B------:R-:W-:Y:S02]  /*0950*/  @P1 LEA R80, P3, R78.reuse, c[0x0][0x178], 0x4 ;  /* 0x00005e004e501a11 */ /* 0x040fe400078620ff */
[C---:B------:R-:W-:Y:S02]  /*0960*/  @P2 LEA R76, P4, R78.reuse, c[0x0][0x180], 0x4 ;  /* 0x000060004e4c2a11 */ /* 0x040fe400078820ff */
[C---:B------:R-:W-:Y:S01]  /*0970*/  @P1 LEA.HI.X R81, R78.reuse, c[0x0][0x17c], RZ, 0x4, P3 ;  /* 0x00005f004e511a11 */ /* 0x040fe200018f24ff */
[----:B------:R-:W2:Y:S01]  /*0980*/  LDG.E.128 R72, [R72.64] ;  /* 0x0000000448487981 */ /* 0x000ea2000c1e1d00 */
[----:B------:R-:W-:-:S03]  /*0990*/  @P2 LEA.HI.X R77, R78, c[0x0][0x184], RZ, 0x4, P4 ;  /* 0x000061004e4d2a11 */ /* 0x000fc600020f24ff */
[----:B-----5:R0:W5:Y:S04]  /*09a0*/  @P1 LDG.E.128 R52, [R80.64] ;  /* 0x0000000450341981 */ /* 0x020168000c1e1d00 */
        /* <DEDUP_REMOVED lines=10> */
.L_x_160:
[----:B-----5:R-:W-:-:S05]  /*0a50*/  PRMT R76, RZ, 0x5410, R56 ;  /* 0x00005410ff4c7816 */ /* 0x020fca0000000038 */
[----:B------:R-:W-:Y:S01]  /*0a60*/  FADD.FTZ R149, R149, R76 ;  /* 0x0000004c95957221 */ /* 0x000fe20000010000 */
[----:B------:R-:W-:Y:S05]  /*0a70*/  BRA `(.L_x_161) ;  /* 0x0000004000007947 */ /* 0x000fea0003800000 */
.L_x_159:
[----:B0----5:R-:W-:-:S05]  /*0a80*/  PRMT R76, RZ, 0x5410, R52 ;  /* 0x00005410ff4c7816 */ /* 0x021fca0000000034 */
[----:B------:R-:W-:Y:S01]  /*0a90*/  FADD.FTZ R149, R149, R76 ;  /* 0x0000004c95957221 */ /* 0x000fe20000010000 */
[----:B------:R-:W-:-:S05]  /*0aa0*/  @P2 PRMT R76, RZ, 0x5410, R56 ;  /* 0x00005410ff4c2816 */ /* 0x000fca0000000038 */
[----:B------:R-:W-:-:S05]  /*0ab0*/  @P2 FADD.FTZ R149, R149, R76 ;  /* 0x0000004c95952221 */ /* 0x000fca0000010000 */
.L_x_161:
[----:B------:R-:W-:-:S04]  /*0ac0*/  F2FP.BF16.PACK_AB R76, RZ, R149 ;  /* 0x00000095ff4c723e */ /* 0x000fc800000010ff */
[----:B------:R-:W-:Y:S02]  /*0ad0*/  PRMT R60, R76, 0x7610, R60 ;  /* 0x000076104c3c7816 */ /* 0x000fe4000000003c */
.L_x_162:
[----:B------:R-:W-:Y:S01]  /*0ae0*/  PRMT R155, RZ, 0x7610, R72 ;  /* 0x00007610ff9b7816 */ /* 0x000fe20000000048 */
[----:B------:R-:W-:Y:S05]  /*0af0*/  @P3 BRA `(.L_x_163) ;  /* 0x0000008000003947 */ /* 0x000fea0003800000 */
[----:B------:R-:W-:-:S04]  /*0b00*/  ISETP.NE.U32.AND P4, PT, RZ, c[0x0][0x180], PT ;  /* 0x00006000ff007a0c */ /* 0x000fc80003f85070 */
[----:B------:R-:W-:-:S13]  /*0b10*/  ISETP.NE.AND.EX P4, PT, RZ, c[0x0][0x184], PT, P4 ;  /* 0x00006100ff007a0c */ /* 0x000fda0003f85340 */
[----:B------:R-:W-:Y:S05]  /*0b20*/  @P4 BRA `(.L_x_164) ;  /* 0x0000002000004947 */ /* 0x000fea0003800000 */
[----:B------:R-:W-:Y:S05]  /*0b30*/  @P0 BRA `(.L_x_165) ;  /* 0x0000008000000947 */ /* 0x000fea0003800000 */
[----:B------:R-:W-:Y:S05]  /*0b40*/  BRA `(.L_x_166) ;  /* 0x0000009000007947 */ /* 0x000fea0003800000 */
.L_x_164:
[----:B-----5:R-:W-:-:S05]  /*0b50*/  PRMT R72, RZ, 0x7610, R56 ;  /* 0x00007610ff487816 */ /* 0x020fca0000000038 */
[----:B------:R-:W-:Y:S01]  /*0b60*/  FADD.FTZ R155, R155, R72 ;  /* 0x000000489b9b7221 */ /* 0x000fe20000010000 */
[----:B------:R-:W-:Y:S05]  /*0b70*/  BRA `(.L_x_165) ;  /* 0x0000004000007947 */ /* 0x000fea0003800000 */
.L_x_163:
[----:B-----5:R-:W-:-:S05]  /*0b80*/  PRMT R72, RZ, 0x7610, R52 ;  /* 0x00007610ff487816 */ /* 0x020fca0000000034 */
[----:B------:R-:W-:Y:S01]  /*0b90*/  FADD.FTZ R155, R155, R72 ;  /* 0x000000489b9b7221 */ /* 0x000fe20000010000 */
[----:B------:R-:W-:-:S05]  /*0ba0*/  @P2 PRMT R72, RZ, 0x7610, R56 ;  /* 0x00007610ff482816 */ /* 0x000fca0000000038 */
[----:B------:R-:W-:-:S05]  /*0bb0*/  @P2 FADD.FTZ R155, R155, R72 ;  /* 0x000000489b9b2221 */ /* 0x000fca0000010000 */
.L_x_165:
[----:B------:R-:W-:-:S04]  /*0bc0*/  F2FP.BF16.PACK_AB R72, RZ, R155 ;  /* 0x0000009bff48723e */ /* 0x000fc800000010ff */
[----:B------:R-:W-:Y:S02]  /*0bd0*/  PRMT R60, R60, 0x5410, R72 ;  /* 0x000054103c3c7816 */ /* 0x000fe40000000048 */
.L_x_166:
[----:B------:R-:W-:Y:S01]  /*0be0*/  PRMT R148, RZ, 0x5410, R73 ;  /* 0x00005410ff947816 */ /* 0x000fe20000000049 */
[----:B------:R-:W-:Y:S05]  /*0bf0*/  @P3 BRA `(.L_x_167) ;  /* 0x0000008000003947 */ /* 0x000fea0003800000 */
[----:B------:R-:W-:-:S04]  /*0c00*/  ISETP.NE.U32.AND P4, PT, RZ, c[0x0][0x180], PT ;  /* 0x00006000ff007a0c */ /* 0x000fc80003f85070 */
[----:B------:R-:W-:-:S13]  /*0c10*/  ISETP.NE.AND.EX P4, PT, RZ, c[0x0][0x184], PT, P4 ;  /* 0x00006100ff007a0c */ /* 0x000fda0003f85340 */
[----:B------:R-:W-:Y:S05]  /*0c20*/  @P4 BRA `(.L_x_168) ;  /* 0x0000002000004947 */ /* 0x000fea0003800000 */
[----:B------:R-:W-:Y:S05]  /*0c30*/  @P0 BRA `(.L_x_169) ;  /* 0x0000008000000947 */ /* 0x000fea0003800000 */
[----:B------:R-:W-:Y:S05]  /*0c40*/  BRA `(.L_x_170) ;  /* 0x0000009000007947 */ /* 0x000fea0003800000 */
.L_x_168:
[----:B-----5:R-:W-:-:S05]  /*0c50*/  PRMT R77, RZ, 0x5410, R57 ;  /* 0x00005410ff4d7816 */ /* 0x020fca0000000039 */
[----:B------:R-:W-:Y:S01]  /*0c60*/  FADD.FTZ R148, R148, R77 ;  /* 0x0000004d94947221 */ /* 0x000fe20000010000 */
[----:B------:R-:W-:Y:S05]  /*0c70*/  BRA `(.L_x_169) ;  /* 0x0000004000007947 */ /* 0x000fea0003800000 */
.L_x_167:
[----:B-----5:R-:W-:-:S05]  /*0c80*/  PRMT R77, RZ, 0x5410, R53 ;  /* 0x00005410ff4d7816 */ /* 0x020fca0000000035 */
[----:B------:R-:W-:Y:S01]  /*0c90*/  FADD.FTZ R148, R148, R77 ;  /* 0x0000004d94947221 */ /* 0x000fe20000010000 */
[----:B------:R-:W-:-:S05]  /*0ca0*/  @P2 PRMT R77, RZ, 0x5410, R57 ;  /* 0x00005410ff4d2816 */ /* 0x000fca0000000039 */
[----:B------:R-:W-:-:S05]  /*0cb0*/  @P2 FADD.FTZ R148, R148, R77 ;  /* 0x0000004d94942221 */ /* 0x000fca0000010000 */
.L_x_169:
[----:B------:R-:W-:-:S04]  /*0cc0*/  F2FP.BF16.PACK_AB R72, RZ, R148 ;  /* 0x00000094ff48723e */ /* 0x000fc800000010ff */
[----:B------:R-:W-:Y:S02]  /*0cd0*/  PRMT R61, R72, 0x7610, R61 ;  /* 0x00007610483d7816 */ /* 0x000fe4000000003d */
.L_x_170:
[----:B------:R-:W-:Y:S01]  /*0ce0*/  PRMT R154, RZ, 0x7610, R73 ;  /* 0x00007610ff9a7816 */ /* 0x000fe20000000049 */
[----:B------:R-:W-:Y:S05]  /*0cf0*/  @P3 BRA `(.L_x_171) ;  /* 0x0000008000003947 */ /* 0x000fea0003800000 */
[----:B------:R-:W-:-:S04]  /*0d00*/  ISETP.NE.U32.AND P4, PT, RZ, c[0x0][0x180], PT ;  /* 0x00006000ff007a0c */ /* 0x000fc80003f85070 */
[----:B------:R-:W-:-:S13]  /*0d10*/  ISETP.NE.AND.EX P4, PT, RZ, c[0x0][0x184], PT, P4 ;  /* 0x00006100ff007a0c */ /* 0x000fda0003f85340 */
[----:B------:R-:W-:Y:S05]  /*0d20*/  @P4 BRA `(.L_x_172) ;  /* 0x0000002000004947 */ /* 0x000fea0003800000 */
[----:B------:R-:W-:Y:S05]  /*0d30*/  @P0 BRA `(.L_x_173) ;  /* 0x0000008000000947 */ /* 0x000fea0003800000 */
[----:B------:R-:W-:Y:S05]  /*0d40*/  BRA `(.L_x_174) ;  /* 0x0000009000007947 */ /* 0x000fea0003800000 */
.L_x_172:
[----:B-----5:R-:W-:-:S05]  /*0d50*/  PRMT R73, RZ, 0x7610, R57 ;  /* 0x00007610ff497816 */ /* 0x020fca0000000039 */
[----:B------:R-:W-:Y:S01]  /*0d60*/  FADD.FTZ R154, R154, R73 ;  /* 0x000000499a9a7221 */ /* 0x000fe20000010000 */
[----:B------:R-:W-:Y:S05]  /*0d70*/  BRA `(.L_x_173) ;  /* 0x0000004000007947 */ /* 0x000fea0003800000 */
.L_x_171:
[----:B-----5:R-:W-:-:S05]  /*0d80*/  PRMT R73, RZ, 0x7610, R53 ;  /* 0x00007610ff497816 */ /* 0x020fca0000000035 */
[----:B------:R-:W-:Y:S01]  /*0d90*/  FADD.FTZ R154, R154, R73 ;  /* 0x000000499a9a7221 */ /* 0x000fe20000010000 */
[----:B------:R-:W-:-:S05]  /*0da0*/  @P2 PRMT R73, RZ, 0x7610, R57 ;  /* 0x00007610ff492816 */ /* 0x000fca0000000039 */
[----:B------:R-:W-:-:S05]  /*0db0*/  @P2 FADD.FTZ R154, R154, R73 ;  /* 0x000000499a9a2221 */ /* 0x000fca0000010000 */
.L_x_173:
[----:B------:R-:W-:-:S04]  /*0dc0*/  F2FP.BF16.PACK_AB R72, RZ, R154 ;  /* 0x0000009aff48723e */ /* 0x000fc800000010ff */
[----:B------:R-:W-:Y:S02]  /*0dd0*/  PRMT R61, R61, 0x5410, R72 ;  /* 0x000054103d3d7816 */ /* 0x000fe40000000048 */
.L_x_174:
[----:B------:R-:W-:Y:S01]  /*0de0*/  PRMT R147, RZ, 0x5410, R74 ;  /* 0x00005410ff937816 */ /* 0x000fe2000000004a */
[----:B------:R-:W-:Y:S05]  /*0df0*/  @P3 BRA `(.L_x_175) ;  /* 0x0000008000003947 */ /* 0x000fea0003800000 */
[----:B------:R-:W-:-:S04]  /*0e00*/  ISETP.NE.U32.AND P4, PT, RZ, c[0x0][0x180], PT ;  /* 0x00006000ff007a0c */ /* 0x000fc80003f85070 */
[----:B------:R-:W-:-:S13]  /*0e10*/  ISETP.NE.AND.EX P4, PT, RZ, c[0x0][0x184], PT, P4 ;  /* 0x00006100ff007a0c */ /* 0x000fda0003f85340 */
[----:B------:R-:W-:Y:S05]  /*0e20*/  @P4 BRA `(.L_x_176) ;  /* 0x0000002000004947 */ /* 0x000fea0003800000 */
[----:B------:R-:W-:Y:S05]  /*0e30*/  @P0 BRA `(.L_x_177) ;  /* 0x0000008000000947 */ /* 0x000fea0003800000 */
[----:B------:R-:W-:Y:S05]  /*0e40*/  BRA `(.L_x_178) ;  /* 0x0000009000007947 */ /* 0x000fea0003800000 */
.L_x_176:
[----:B-----5:R-:W-:-:S05]  /*0e50*/  PRMT R72, RZ, 0x5410, R58 ;  /* 0x00005410ff487816 */ /* 0x020fca000000003a */
[----:B------:R-:W-:Y:S01]  /*0e60*/  FADD.FTZ R147, R147, R72 ;  /* 0x0000004893937221 */ /* 0x000fe20000010000 */
[----:B------:R-:W-:Y:S05]  /*0e70*/  BRA `(.L_x_177) ;  /* 0x0000004000007947 */ /* 0x000fea0003800000 */
.L_x_175:
[----:B-----5:R-:W-:-:S05]  /*0e80*/  PRMT R72, RZ, 0x5410, R54 ;  /* 0x00005410ff487816 */ /* 0x020fca0000000036 */
[----:B------:R-:W-:Y:S01]  /*0e90*/  FADD.FTZ R147, R147, R72 ;  /* 0x0000004893937221 */ /* 0x000fe20000010000 */
[----:B------:R-:W-:-:S05]  /*0ea0*/  @P2 PRMT R72, RZ, 0x5410, R58 ;  /* 0x00005410ff482816 */ /* 0x000fca000000003a */
[----:B------:R-:W-:-:S05]  /*0eb0*/  @P2 FADD.FTZ R147, R147, R72 ;  /* 0x0000004893932221 */ /* 0x000fca0000010000 */
.L_x_177:
[----:B------:R-:W-:-:S04]  /*0ec0*/  F2FP.BF16.PACK_AB R72, RZ, R147 ;  /* 0x00000093ff48723e */ /* 0x000fc800000010ff */
[----:B------:R-:W-:Y:S02]  /*0ed0*/  PRMT R62, R72, 0x7610, R62 ;  /* 0x00007610483e7816 */ /* 0x000fe4000000003e */
.L_x_178:
[----:B------:R-:W-:Y:S01]  /*0ee0*/  PRMT R153, RZ, 0x7610, R74 ;  /* 0x00007610ff997816 */ /* 0x000fe2000000004a */
[----:B------:R-:W-:Y:S05]  /*0ef0*/  @P3 BRA `(.L_x_179) ;  /* 0x0000008000003947 */ /* 0x000fea0003800000 */
[----:B------:R-:W-:-:S04]  /*0f00*/  ISETP.NE.U32.AND P4, PT, RZ, c[0x0][0x180], PT ;  /* 0x00006000ff007a0c */ /* 0x000fc80003f85070 */
[----:B------:R-:W-:-:S13]  /*0f10*/  ISETP.NE.AND.EX P4, PT, RZ, c[0x0][0x184], PT, P4 ;  /* 0x00006100ff007a0c */ /* 0x000fda0003f85340 */
[----:B------:R-:W-:Y:S05]  /*0f20*/  @P4 BRA `(.L_x_180) ;  /* 0x0000002000004947 */ /* 0x000fea0003800000 */
[----:B------:R-:W-:Y:S05]  /*0f30*/  @P0 BRA `(.L_x_181) ;  /* 0x0000008000000947 */ /* 0x000fea0003800000 */
[----:B------:R-:W-:Y:S05]  /*0f40*/  BRA `(.L_x_182) ;  /* 0x0000009000007947 */ /* 0x000fea0003800000 */
.L_x_180:
[----:B-----5:R-:W-:-:S05]  /*0f50*/  PRMT R72, RZ, 0x7610, R58 ;  /* 0x00007610ff487816 */ /* 0x020fca000000003a */
[----:B------:R-:W-:Y:S01]  /*0f60*/  FADD.FTZ R153, R153, R72 ;  /* 0x0000004899997221 */ /* 0x000fe20000010000 */
[----:B------:R-:W-:Y:S05]  /*0f70*/  BRA `(.L_x_181) ;  /* 0x0000004000007947 */ /* 0x000fea0003800000 */
.L_x_179:
[----:B-----5:R-:W-:-:S05]  /*0f80*/  PRMT R72, RZ, 0x7610, R54 ;  /* 0x00007610ff487816 */ /* 0x020fca0000000036 */
[----:B------:R-:W-:Y:S01]  /*0f90*/  FADD.FTZ R153, R153, R72 ;  /* 0x0000004899997221 */ /* 0x000fe20000010000 */
[----:B------:R-:W-:-:S05]  /*0fa0*/  @P2 PRMT R72, RZ, 0x7610, R58 ;  /* 0x00007610ff482816 */ /* 0x000fca000000003a */
[----:B------:R-:W-:-:S05]  /*0fb0*/  @P2 FADD.FTZ R153, R153, R72 ;  /* 0x0000004899992221 */ /* 0x000fca0000010000 */
.L_x_181:
[----:B------:R-:W-:-:S04]  /*0fc0*/  F2FP.BF16.PACK_AB R72, RZ, R153 ;  /* 0x00000099ff48723e */ /* 0x000fc800000010ff */
[----:B------:R-:W-:Y:S02]  /*0fd0*/  PRMT R62, R62, 0x5410, R72 ;  /* 0x000054103e3e7816 */ /* 0x000fe40000000048 */
.L_x_182:
[----:B------:R-:W-:Y:S01]  /*0fe0*/  PRMT R146, RZ, 0x5410, R75 ;  /* 0x00005410ff927816 */ /* 0x000fe2000000004b */
[----:B------:R-:W-:Y:S05]  /*0ff0*/  @P3 BRA `(.L_x_183) ;  /* 0x0000008000003947 */ /* 0x000fea0003800000 */
[----:B------:R-:W-:-:S04]  /*1000*/  ISETP.NE.U32.AND P4, PT, RZ, c[0x0][0x180], PT ;  /* 0x00006000ff007a0c */ /* 0x000fc80003f85070 */
[----:B------:R-:W-:-:S13]  /*1010*/  ISETP.NE.AND.EX P4, PT, RZ, c[0x0][0x184], PT, P4 ;  /* 0x00006100ff007a0c */ /* 0x000fda0003f85340 */
[----:B------:R-:W-:Y:S05]  /*1020*/  @P4 BRA `(.L_x_184) ;  /* 0x0000002000004947 */ /* 0x000fea0003800000 */
[----:B------:R-:W-:Y:S05]  /*1030*/  @P0 BRA `(.L_x_185) ;  /* 0x0000008000000947 */ /* 0x000fea0003800000 */
[----:B------:R-:W-:Y:S05]  /*1040*/  BRA `(.L_x_186) ;  /* 0x0000009000007947 */ /* 0x000fea0003800000 */
.L_x_184:
[----:B-----5:R-:W-:-:S05]  /*1050*/  PRMT R73, RZ, 0x5410, R59 ;  /* 0x00005410ff497816 */ /* 0x020fca000000003b */
[----:B------:R-:W-:Y:S01]  /*1060*/  FADD.FTZ R146, R146, R73 ;  /* 0x0000004992927221 */ /* 0x000fe20000010000 */
[----:B------:R-:W-:Y:S05]  /*1070*/  BRA `(.L_x_185) ;  /* 0x0000004000007947 */ /* 0x000fea0003800000 */
.L_x_183:
[----:B-----5:R-:W-:-:S05]  /*1080*/  PRMT R73, RZ, 0x5410, R55 ;  /* 0x00005410ff497816 */ /* 0x020fca0000000037 */
[----:B------:R-:W-:Y:S01]  /*1090*/  FADD.FTZ R146, R146, R73 ;  /* 0x0000004992927221 */ /* 0x000fe20000010000 */
[----:B------:R-:W-:-:S05]  /*10a0*/  @P2 PRMT R73, RZ, 0x5410, R59 ;  /* 0x00005410ff492816 */ /* 0x000fca000000003b */
[----:B------:R-:W-:-:S05]  /*10b0*/  @P2 FADD.FTZ R146, R146, R73 ;  /* 0x0000004992922221 */ /* 0x000fca0000010000 */
.L_x_185:
[----:B------:R-:W-:-:S04]  /*10c0*/  F2FP.BF16.PACK_AB R72, RZ, R146 ;  /* 0x00000092ff48723e */ /* 0x000fc800000010ff */
[----:B------:R-:W-:Y:S02]  /*10d0*/  PRMT R63, R72, 0x7610, R63 ;  /* 0x00007610483f7816 */ /* 0x000fe4000000003f */
.L_x_186:
[----:B------:R-:W-:Y:S01]  /*10e0*/  PRMT R152, RZ, 0x7610, R75 ;  /* 0x00007610ff987816 */ /* 0x000fe2000000004b */
[----:B------:R-:W-:Y:S05]  /*10f0*/  @P3 BRA `(.L_x_187) ;  /* 0x0000008000003947 */ /* 0x000fea0003800000 */
[----:B------:R-:W-:-:S04]  /*1100*/  ISETP.NE.U32.AND P4, PT, RZ, c[0x0][0x180], PT ;  /* 0x00006000ff007a0c */ /* 0x000fc80003f85070 */
[----:B------:R-:W-:-:S13]  /*1110*/  ISETP.NE.AND.EX P4, PT, RZ, c[0x0][0x184], PT, P4 ;  /* 0x00006100ff007a0c */ /* 0x000fda0003f85340 */
[----:B------:R-:W-:Y:S05]  /*1120*/  @P4 BRA `(.L_x_188) ;  /* 0x0000002000004947 */ /* 0x000fea0003800000 */
[----:B------:R-:W-:Y:S05]  /*1130*/  @P0 BRA `(.L_x_189) ;  /* 0x0000008000000947 */ /* 0x000fea0003800000 */
[----:B------:R-:W-:Y:S05]  /*1140*/  BRA `(.L_x_190) ;  /* 0x0000009000007947 */ /* 0x000fea0003800000 */
.L_x_188:
[----:B-----5:R-:W-:-:S05]  /*1150*/  PRMT R73, RZ, 0x7610, R59 ;  /* 0x00007610ff497816 */ /* 0x020fca000000003b */
[----:B------:R-:W-:Y:S01]  /*1160*/  FADD.FTZ R152, R152, R73 ;  /* 0x0000004998987221 */ /* 0x000fe20000010000 */
[----:B------:R-:W-:Y:S05]  /*1170*/  BRA `(.L_x_189) ;  /* 0x0000004000007947 */ /* 0x000fea0003800000 */
.L_x_187:
[----:B-----5:R-:W-:-:S05]  /*1180*/  PRMT R73, RZ, 0x7610, R55 ;  /* 0x00007610ff497816 */ /* 0x020fca0000000037 */
[----:B------:R-:W-:Y:S01]  /*1190*/  FADD.FTZ R152, R152, R73 ;  /* 0x0000004998987221 */ /* 0x000fe20000010000 */
[----:B------:R-:W-:-:S05]  /*11a0*/  @P2 PRMT R73, RZ, 0x7610, R59 ;  /* 0x00007610ff492816 */ /* 0x000fca000000003b */
[----:B------:R-:W-:-:S05]  /*11b0*/  @P2 FADD.FTZ R152, R152, R73 ;  /* 0x0000004998982221 */ /* 0x000fca0000010000 */
.L_x_189:
[----:B------:R-:W-:-:S04]  /*11c0*/  F2FP.BF16.PACK_AB R72, RZ, R152 ;  /* 0x00000098ff48723e */ /* 0x000fc800000010ff */
[----:B------:R-:W-:Y:S02]  /*11d0*/  PRMT R63, R63, 0x5410, R72 ;  /* 0x000054103f3f7816 */ /* 0x000fe40000000048 */
.L_x_190:
[C---:B------:R-:W-:Y:S02]  /*11e0*/  IADD3 R76, R78.reuse, 0x80, RZ ;  /* 0x000000804e4c7810 */ /* 0x040fe40007ffe0ff */
[----:B------:R-:W-:Y:S02]  /*11f0*/  @P0 LEA R72, P4, R78, c[0x0][0x188], 0x4 ;  /* 0x000062004e480a11 */ /* 0x000fe400078820ff */
[C---:B------:R-:W-:Y:S01]  /*1200*/  @P2 LEA R80, P5, R76.reuse, c[0x0][0x180], 0x4 ;  /* 0x000060004c502a11 */ /* 0x040fe200078a20ff */
[----:B------:R-:W-:Y:S01]  /*1210*/  IMAD.WIDE.U32 R74, R76, R144, c[0x0][0x170] ;  /* 0x00005c004c4a7625 */ /* 0x000fe200078e0090 */
[----:B------:R-:W-:Y:S02]  /*1220*/  @P0 LEA.HI.X R73, R78, c[0x0][0x18c], RZ, 0x4, P4 ;  /* 0x000063004e490a11 */ /* 0x000fe400020f24ff */
[C---:B------:R-:W-:Y:S02]  /*1230*/  @P1 LEA R132, P4, R76.reuse, c[0x0][0x178], 0x4 ;  /* 0x00005e004c841a11 */ /* 0x040fe400078820ff */
[C---:B------:R-:W-:Y:S01]  /*1240*/  @P2 LEA.HI.X R81, R76.reuse, c[0x0][0x184], RZ, 0x4, P5 ;  /* 0x000061004c512a11 */ /* 0x040fe200028f24ff */
[----:B------:R0:W-:Y:S01]  /*1250*/  @P0 STG.E.128 [R72.64], R60 ;  /* 0x0000003c48000986 */ /* 0x0001e2000c101d04 */
[----:B------:R-:W-:-:S03]  /*1260*/  @P1 LEA.HI.X R133, R76, c[0x0][0x17c], RZ, 0x4, P4 ;  /* 0x00005f004c851a11 */ /* 0x000fc600020f24ff */
[----:B-----5:R1:W5:Y:S04]  /*1270*/  @P2 LDG.E.128 R56, [R80.64] ;  /* 0x0000000450382981 */ /* 0x020368000c1e1d00 */
[----:B------:R1:W5:Y:S04]  /*1280*/  @P1 LDG.E.128 R52, [R132.64] ;  /* 0x0000000484341981 */ /* 0x000368000c1e1d00 */
[----:B0-----:R-:W2:Y:S02]  /*1290*/  LDG.E.128 R72, [R74.64] ;  /* 0x000000044a487981 */ /* 0x001ea4000c1e1d00 */
[----:B--2---:R-:W-:Y:S01]  /*12a0*/  PRMT R79, RZ, 0x5410, R72 ;  /* 0x00005410ff4f7816 */ /* 0x004fe20000000048 */
[----:B------:R-:W-:Y:S05]  /*12b0*/  @P3 BRA `(.L_x_191) ;  /* 0x0000008000003947 */ /* 0x000fea0003800000 */
[----:B-1----:R-:W-:-:S04]  /*12c0*/  ISETP.NE.U32.AND P4, PT, RZ, c[0x0][0x180], PT ;  /* 0x00006000ff007a0c */ /* 0x002fc80003f85070 */
[----:B------:R-:W-:-:S13]  /*12d0*/  ISETP.NE.AND.EX P4, PT, RZ, c[0x0][0x184], PT, P4 ;  /* 0x00006100ff007a0c */ /* 0x000fda0003f85340 */
[----:B------:R-:W-:Y:S05]  /*12e0*/  @P4 BRA `(.L_x_192) ;  /* 0x0000002000004947 */ /* 0x000fea0003800000 */
[----:B------:R-:W-:Y:S05]  /*12f0*/  @P0 BRA `(.L_x_193) ;  /* 0x0000008000000947 */ /* 0x000fea0003800000 */
[----:B------:R-:W-:Y:S05]  /*1300*/  BRA `(.L_x_194) ;  /* 0x0000009000007947 */ /* 0x000fea0003800000 */
.L_x_192:
[----:B-----5:R-:W-:-:S05]  /*1310*/  PRMT R80, RZ, 0x5410, R56 ;  /* 0x00005410ff507816 */ /* 0x020fca0000000038 */
[----:B------:R-:W-:Y:S01]  /*1320*/  FADD.FTZ R79, R80, R79 ;  /* 0x0000004f504f7221 */ /* 0x000fe20000010000 */
[----:B------:R-:W-:Y:S05]  /*1330*/  BRA `(.L_x_193) ;  /* 0x0000004000007947 */ /* 0x000fea0003800000 */
.L_x_191:
[----:B-1---5:R-:W-:-:S05]  /*1340*/  PRMT R80, RZ, 0x5410, R52 ;  /* 0x00005410ff507816 */ /* 0x022fca0000000034 */
[----:B------:R-:W-:Y:S01]  /*1350*/  FADD.FTZ R79, R80, R79 ;  /* 0x0000004f504f7221 */ /* 0x000fe20000010000 */
[----:B------:R-:W-:-:S05]  /*1360*/  @P2 PRMT R80, RZ, 0x5410, R56 ;  /* 0x00005410ff502816 */ /* 0x000fca0000000038 */
[----:B------:R-:W-:-:S05]  /*1370*/  @P2 FADD.FTZ R79, R80, R79 ;  /* 0x0000004f504f2221 */ /* 0x000fca0000010000 */
.L_x_193:
[----:B------:R-:W-:-:S04]  /*1380*/  F2FP.BF16.PACK_AB R77, RZ, R79 ;  /* 0x0000004fff4d723e */ /* 0x000fc800000010ff */
[----:B------:R-:W-:Y:S02]  /*1390*/  PRMT R60, R77, 0x7610, R60 ;  /* 0x000076104d3c7816 */ /* 0x000fe4000000003c */
.L_x_194:
[----:B------:R-:W-:Y:S01]  /*13a0*/  PRMT R132, RZ, 0x7610, R72 ;  /* 0x00007610ff847816 */ /* 0x000fe20000000048 */
[----:B------:R-:W-:Y:S05]  /*13b0*/  @P3 BRA `(.L_x_195) ;  /* 0x0000008000003947 */ /* 0x000fea0003800000 */
[----:B------:R-:W-:-:S04]  /*13c0*/  ISETP.NE.U32.AND P4, PT, RZ, c[0x0][0x180], PT ;  /* 0x00006000ff007a0c */ /* 0x000fc80003f85070 */
[----:B------:R-:W-:-:S13]  /*13d0*/  ISETP.NE.AND.EX P4, PT, RZ, c[0x0][0x184], PT, P4 ;  /* 0x00006100ff007a0c */ /* 0x000fda0003f85340 */
[----:B------:R-:W-:Y:S05]  /*13e0*/  @P4 BRA `(.L_x_196) ;  /* 0x0000002000004947 */ /* 0x000fea0003800000 */
[----:B------:R-:W-:Y:S05]  /*13f0*/  @P0 BRA `(.L_x_197) ;  /* 0x0000008000000947 */ /* 0x000fea0003800000 */
[----:B------:R-:W-:Y:S05]  /*1400*/  BRA `(.L_x_198) ;  /* 0x0000009000007947 */ /* 0x000fea0003800000 */
.L_x_196:
[----:B-----5:R-:W-:-:S05]  /*1410*/  PRMT R77, RZ, 0x7610, R56 ;  /* 0x00007610ff4d7816 */ /* 0x020fca0000000038 */
[----:B------:R-:W-:Y:S01]  /*1420*/  FADD.FTZ R132, R77, R132 ;  /* 0x000000844d847221 */ /* 0x000fe20000010000 */
[----:B------:R-:W-:Y:S05]  /*1430*/  BRA `(.L_x_197) ;  /* 0x0000004000007947 */ /* 0x000fea0003800000 */
.L_x_195:
[----:B-----5:R-:W-:-:S05]  /*1440*/  PRMT R77, RZ, 0x7610, R52 ;  /* 0x00007610ff4d7816 */ /* 0x020fca0000000034 */
[----:B------:R-:W-:Y:S01]  /*1450*/  FADD.FTZ R132, R77, R132 ;  /* 0x000000844d847221 */ /* 0x000fe20000010000 */
[----:B------:R-:W-:-:S05]  /*1460*/  @P2 PRMT R77, RZ, 0x7610, R56 ;  /* 0x00007610ff4d2816 */ /* 0x000fca0000000038 */
[----:B------:R-:W-:-:S05]  /*1470*/  @P2 FADD.FTZ R132, R77, R132 ;  /* 0x000000844d842221 */ /* 0x000fca0000010000 */
.L_x_197:
[----:B------:R-:W-:-:S04]  /*1480*/  F2FP.BF16.PACK_AB R72, RZ, R132 ;  /* 0x00000084ff48723e */ /* 0x000fc800000010ff */
[----:B------:R-:W-:Y:S02]  /*1490*/  PRMT R60, R60, 0x5410, R72 ;  /* 0x000054103c3c7816 */ /* 0x000fe40000000048 */
.L_x_198:
[----:B------:R-:W-:Y:S01]  /*14a0*/  PRMT R81, RZ, 0x5410, R73 ;  /* 0x00005410ff517816 */ /* 0x000fe20000000049 */
[----:B------:R-:W-:Y:S05]  /*14b0*/  @P3 BRA `(.L_x_199) ;  /* 0x0000008000003947 */ /* 0x000fea0003800000 */
[----:B------:R-:W-:-:S04]  /*14c0*/  ISETP.NE.U32.AND P4, PT, RZ, c[0x0][0x180], PT ;  /* 0x00006000ff007a0c */ /* 0x000fc80003f85070 */
[----:B------:R-:W-:-:S13]  /*14d0*/  ISETP.NE.AND.EX P4, PT, RZ, c[0x0][0x184], PT, P4 ;  /* 0x00006100ff007a0c */ /* 0x000fda0003f85340 */
[----:B------:R-:W-:Y:S05]  /*14e0*/  @P4 BRA `(.L_x_200) ;  /* 0x0000002000004947 */ /* 0x000fea0003800000 */
[----:B------:R-:W-:Y:S05]  /*14f0*/  @P0 BRA `(.L_x_201) ;  /* 0x0000008000000947 */ /* 0x000fea0003800000 */
[----:B------:R-:W-:Y:S05]  /*1500*/  BRA `(.L_x_202) ;  /* 0x0000009000007947 */ /* 0x000fea0003800000 */
.L_x_200:
[----:B-----5:R-:W-:-:S05]  /*1510*/  PRMT R72, RZ, 0x5410, R57 ;  /* 0x00005410ff487816 */ /* 0x020fca0000000039 */
[----:B------:R-:W-:Y:S01]  /*1520*/  FADD.FTZ R81, R72, R81 ;  /* 0x0000005148517221 */ /* 0x000fe20000010000 */
[----:B------:R-:W-:Y:S05]  /*1530*/  BRA `(.L_x_201) ;  /* 0x0000004000007947 */ /* 0x000fea0003800000 */
.L_x_199:
[----:B-----5:R-:W-:-:S05]  /*1540*/  PRMT R72, RZ, 0x5410, R53 ;  /* 0x00005410ff487816 */ /* 0x020fca0000000035 */
[----:B------:R-:W-:Y:S01]  /*1550*/  FADD.FTZ R81, R72, R81 ;  /* 0x0000005148517221 */ /* 0x000fe20000010000 */
[----:B------:R-:W-:-:S05]  /*1560*/  @P2 PRMT R72, RZ, 0x5410, R57 ;  /* 0x00005410ff482816 */ /* 0x000fca0000000039 */
[----:B------:R-:W-:-:S05]  /*1570*/  @P2 FADD.FTZ R81, R72, R81 ;  /* 0x0000005148512221 */ /* 0x000fca0000010000 */
.L_x_201:
[----:B------:R-:W-:-:S04]  /*1580*/  F2FP.BF16.PACK_AB R72, RZ, R81 ;  /* 0x00000051ff48723e */ /* 0x000fc800000010ff */
[----:B------:R-:W-:Y:S02]  /*1590*/  PRMT R61, R72, 0x7610, R61 ;  /* 0x00007610483d7816 */ /* 0x000fe4000000003d */
.L_x_202:
[----:B------:R-:W-:Y:S01]  /*15a0*/  PRMT R133, RZ, 0x7610, R73 ;  /* 0x00007610ff857816 */ /* 0x000fe20000000049 */
[----:B------:R-:W-:Y:S05]  /*15b0*/  @P3 BRA `(.L_x_203) ;  /* 0x0000008000003947 */ /* 0x000fea0003800000 */
[----:B------:R-:W-:-:S04]  /*15c0*/  ISETP.NE.U32.AND P4, PT, RZ, c[0x0][0x180], PT ;  /* 0x00006000ff007a0c */ /* 0x000fc80003f85070 */
[----:B------:R-:W-:-:S13]  /*15d0*/  ISETP.NE.AND.EX P4, PT, RZ, c[0x0][0x184], PT, P4 ;  /* 0x00006100ff007a0c */ /* 0x000fda0003f85340 */
[----:B------:R-:W-:Y:S05]  /*15e0*/  @P4 BRA `(.L_x_204) ;  /* 0x0000002000004947 */ /* 0x000fea0003800000 */
[----:B------:R-:W-:Y:S05]  /*15f0*/  @P0 BRA `(.L_x_205) ;  /* 0x0000008000000947 */ /* 0x000fea0003800000 */
[----:B------:R-:W-:Y:S05]  /*1600*/  BRA `(.L_x_206) ;  /* 0x0000009000007947 */ /* 0x000fea0003800000 */
.L_x_204:
[----:B-----5:R-:W-:-:S05]  /*1610*/  PRMT R72, RZ, 0x7610, R57 ;  /* 0x00007610ff487816 */ /* 0x020fca0000000039 */
[----:B------:R-:W-:Y:S01]  /*1620*/  FADD.FTZ R133, R72, R133 ;  /* 0x0000008548857221 */ /* 0x000fe20000010000 */
[----:B------:R-:W-:Y:S05]  /*1630*/  BRA `(.L_x_205) ;  /* 0x0000004000007947 */ /* 0x000fea0003800000 */
.L_x_203:
[----:B-----5:R-:W-:-:S05]  /*1640*/  PRMT R72, RZ, 0x7610, R53 ;  /* 0x00007610ff487816 */ /* 0x020fca0000000035 */
[----:B------:R-:W-:Y:S01]  /*1650*/  FADD.FTZ R133, R72, R133 ;  /* 0x0000008548857221 */ /* 0x000fe20000010000 */
[----:B------:R-:W-:-:S05]  /*1660*/  @P2 PRMT R72, RZ, 0x7610, R57 ;  /* 0x00007610ff482816 */ /* 0x000fca0000000039 */
[----:B------:R-:W-:-:S05]  /*1670*/  @P2 FADD.FTZ R133, R72, R133 ;  /* 0x0000008548852221 */ /* 0x000fca0000010000 */
.L_x_205:
[----:B------:R-:W-:-:S04]  /*1680*/  F2FP.BF16.PACK_AB R72, RZ, R133 ;  /* 0x00000085ff48723e */ /* 0x000fc800000010ff */
[----:B------:R-:W-:Y:S02]  /*1690*/  PRMT R61, R61, 0x5410, R72 ;  /* 0x000054103d3d7816 */ /* 0x000fe40000000048 */
.L_x_206:
[----:B------:R-:W-:Y:S01]  /*16a0*/  PRMT R134, RZ, 0x5410, R74 ;  /* 0x00005410ff867816 */ /* 0x000fe2000000004a */
[----:B------:R-:W-:Y:S05]  /*16b0*/  @P3 BRA `(.L_x_207) ;  /* 0x0000008000003947 */ /* 0x000fea0003800000 */
[----:B------:R-:W-:-:S04]  /*16c0*/  ISETP.NE.U32.AND P4, PT, RZ, c[0x0][0x180], PT ;  /* 0x00006000ff007a0c */ /* 0x000fc80003f85070 */
[----:B------:R-:W-:-:S13]  /*16d0*/  ISETP.NE.AND.EX P4, PT, RZ, c[0x0][0x184], PT, P4 ;  /* 0x00006100ff007a0c */ /* 0x000fda0003f85340 */
[----:B------:R-:W-:Y:S05]  /*16e0*/  @P4 BRA `(.L_x_208) ;  /* 0x0000002000004947 */ /* 0x000fea0003800000 */
[----:B------:R-:W-:Y:S05]  /*16f0*/  @P0 BRA `(.L_x_209) ;  /* 0x0000008000000947 */ /* 0x000fea0003800000 */
[----:B------:R-:W-:Y:S05]  /*1700*/  BRA `(.L_x_210) ;  /* 0x0000009000007947 */ /* 0x000fea0003800000 */
.L_x_208:
[----:B-----5:R-:W-:-:S05]  /*1710*/  PRMT R73, RZ, 0x5410, R58 ;  /* 0x00005410ff497816 */ /* 0x020fca000000003a */
[----:B------:R-:W-:Y:S01]  /*1720*/  FADD.FTZ R134, R73, R134 ;  /* 0x0000008649867221 */ /* 0x000fe20000010000 */
[----:B------:R-:W-:Y:S05]  /*1730*/  BRA `(.L_x_209) ;  /* 0x0000004000007947 */ /* 0x000fea0003800000 */
.L_x_207:
[----:B-----5:R-:W-:-:S05]  /*1740*/  PRMT R73, RZ, 0x5410, R54 ;  /* 0x00005410ff497816 */ /* 0x020fca0000000036 */
[----:B------:R-:W-:Y:S01]  /*1750*/  FADD.FTZ R134, R73, R134 ;  /* 0x0000008649867221 */ /* 0x000fe20000010000 */
[----:B------:R-:W-:-:S05]  /*1760*/  @P2 PRMT R73, RZ, 0x5410, R58 ;  /* 0x00005410ff492816 */ /* 0x000fca000000003a */
[----:B------:R-:W-:-:S05]  /*1770*/  @P2 FADD.FTZ R134, R73, R134 ;  /* 0x0000008649862221 */ /* 0x000fca0000010000 */
.L_x_209:
[----:B------:R-:W-:-:S04]  /*1780*/  F2FP.BF16.PACK_AB R72, RZ, R134 ;  /* 0x00000086ff48723e */ /* 0x000fc800000010ff */
[----:B------:R-:W-:Y:S02]  /*1790*/  PRMT R62, R72, 0x7610, R62 ;  /* 0x00007610483e7816 */ /* 0x000fe4000000003e */
.L_x_210:
[----:B------:R-:W-:Y:S01]  /*17a0*/  PRMT R137, RZ, 0x7610, R74 ;  /* 0x00007610ff897816 */ /* 0x000fe2000000004a */
[----:B------:R-:W-:Y:S05]  /*17b0*/  @P3 BRA `(.L_x_211) ;  /* 0x0000008000003947 */ /* 0x000fea0003800000 */
[----:B------:R-:W-:-:S04]  /*17c0*/  ISETP.NE.U32.AND P4, PT, RZ, c[0x0][0x180], PT ;  /* 0x00006000ff007a0c */ /* 0x000fc80003f85070 */
[----:B------:R-:W-:-:S13]  /*17d0*/  ISETP.NE.AND.EX P4, PT, RZ, c[0x0][0x184], PT, P4 ;  /* 0x00006100ff007a0c */ /* 0x000fda0003f85340 */
[----:B------:R-:W-:Y:S05]  /*17e0*/  @P4 BRA `(.L_x_212) ;  /* 0x0000002000004947 */ /* 0x000fea0003800000 */
[----:B------:R-:W-:Y:S05]  /*17f0*/  @P0 BRA `(.L_x_213) ;  /* 0x0000008000000947 */ /* 0x000fea0003800000 */
[----:B------:R-:W-:Y:S05]  /*1800*/  BRA `(.L_x_214) ;  /* 0x0000009000007947 */ /* 0x000fea0003800000 */
.L_x_212:
[----:B-----5:R-:W-:-:S05]  /*1810*/  PRMT R72, RZ, 0x7610, R58 ;  /* 0x00007610ff487816 */ /* 0x020fca000000003a */
[----:B------:R-:W-:Y:S01]  /*1820*/  FADD.FTZ R137, R72, R137 ;  /* 0x0000008948897221 */ /* 0x000fe20000010000 */
[----:B------:R-:W-:Y:S05]  /*1830*/  BRA `(.L_x_213) ;  /* 0x0000004000007947 */ /* 0x000fea0003800000 */
.L_x_211:
[----:B-----5:R-:W-:-:S05]  /*1840*/  PRMT R72, RZ, 0x7610, R54 ;  /* 0x00007610ff487816 */ /* 0x020fca0000000036 */
[----:B------:R-:W-:Y:S01]  /*1850*/  FADD.FTZ R137, R72, R137 ;  /* 0x0000008948897221 */ /* 0x000fe20000010000 */
[----:B------:R-:W-:-:S05]  /*1860*/  @P2 PRMT R72, RZ, 0x7610, R58 ;  /* 0x00007610ff482816 */ /* 0x000fca000000003a */
[----:B------:R-:W-:-:S05]  /*1870*/  @P2 FADD.FTZ R137, R72, R137 ;  /* 0x0000008948892221 */ /* 0x000fca0000010000 */
.L_x_213:
[----:B------:R-:W-:-:S04]  /*1880*/  F2FP.BF16.PACK_AB R72, RZ, R137 ;  /* 0x00000089ff48723e */ /* 0x000fc800000010ff */
[----:B------:R-:W-:Y:S02]  /*1890*/  PRMT R62, R62, 0x5410, R72 ;  /* 0x000054103e3e7816 */ /* 0x000fe40000000048 */
.L_x_214:
[----:B------:R-:W-:Y:S01]  /*18a0*/  PRMT R138, RZ, 0x5410, R75 ;  /* 0x00005410ff8a7816 */ /* 0x000fe2000000004b */
[----:B------:R-:W-:Y:S05]  /*18b0*/  @P3 BRA `(.L_x_215) ;  /* 0x0000008000003947 */ /* 0x000fea0003800000 */
[----:B------:R-:W-:-:S04]  /*18c0*/  ISETP.NE.U32.AND P4, PT, RZ, c[0x0][0x180], PT ;  /* 0x00006000ff007a0c */ /* 0x000fc80003f85070 */
[----:B------:R-:W-:-:S13]  /*18d0*/  ISETP.NE.AND.EX P4, PT, RZ, c[0x0][0x184], PT, P4 ;  /* 0x00006100ff007a0c */ /* 0x000fda0003f85340 */
[----:B------:R-:W-:Y:S05]  /*18e0*/  @P4 BRA `(.L_x_216) ;  /* 0x0000002000004947 */ /* 0x000fea0003800000 */
[----:B------:R-:W-:Y:S05]  /*18f0*/  @P0 BRA `(.L_x_217) ;  /* 0x0000008000000947 */ /* 0x000fea0003800000 */
[----:B------:R-:W-:Y:S05]  /*1900*/  BRA `(.L_x_218) ;  /* 0x0000009000007947 */ /* 0x000fea0003800000 */
.L_x_216:
[----:B-----5:R-:W-:-:S05]  /*1910*/  PRMT R73, RZ, 0x5410, R59 ;  /* 0x00005410ff497816 */ /* 0x020fca000000003b */
[----:B------:R-:W-:Y:S01]  /*1920*/  FADD.FTZ R138, R73, R138 ;  /* 0x0000008a498a7221 */ /* 0x000fe20000010000 */
[----:B------:R-:W-:Y:S05]  /*1930*/  BRA `(.L_x_217) ;  /* 0x0000004000007947 */ /* 0x000fea0003800000 */
.L_x_215:
[----:B-----5:R-:W-:-:S05]  /*1940*/  PRMT R73, RZ, 0x5410, R55 ;  /* 0x00005410ff497816 */ /* 0x020fca0000000037 */
[----:B------:R-:W-:Y:S01]  /*1950*/  FADD.FTZ R138, R73, R138 ;  /* 0x0000008a498a7221 */ /* 0x000fe20000010000 */
[----:B------:R-:W-:-:S05]  /*1960*/  @P2 PRMT R73, RZ, 0x5410, R59 ;  /* 0x00005410ff492816 */ /* 0x000fca000000003b */
[----:B------:R-:W-:-:S05]  /*1970*/  @P2 FADD.FTZ R138, R73, R138 ;  /* 0x0000008a498a2221 */ /* 0x000fca0000010000 */
.L_x_217:
[----:B------:R-:W-:-:S04]  /*1980*/  F2FP.BF16.PACK_AB R72, RZ, R138 ;  /* 0x0000008aff48723e */ /* 0x000fc800000010ff */
[----:B------:R-:W-:Y:S02]  /*1990*/  PRMT R63, R72, 0x7610, R63 ;  /* 0x00007610483f7816 */ /* 0x000fe4000000003f */
.L_x_218:
[----:B------:R-:W-:Y:S01]  /*19a0*/  PRMT R141, RZ, 0x7610, R75 ;  /* 0x00007610ff8d7816 */ /* 0x000fe2000000004b */
[----:B------:R-:W-:Y:S05]  /*19b0*/  @P3 BRA `(.L_x_219) ;  /* 0x0000008000003947 */ /* 0x000fea0003800000 */
[----:B------:R-:W-:-:S04]  /*19c0*/  ISETP.NE.U32.AND P4, PT, RZ, c[0x0][0x180], PT ;  /* 0x00006000ff007a0c */ /* 0x000fc80003f85070 */
[----:B------:R-:W-:-:S13]  /*19d0*/  ISETP.NE.AND.EX P4, PT, RZ, c[0x0][0x184], PT, P4 ;  /* 0x00006100ff007a0c */ /* 0x000fda0003f85340 */
[----:B------:R-:W-:Y:S05]  /*19e0*/  @P4 BRA `(.L_x_220) ;  /* 0x0000002000004947 */ /* 0x000fea0003800000 */
[----:B------:R-:W-:Y:S05]  /*19f0*/  @P0 BRA `(.L_x_221) ;  /* 0x0000008000000947 */ /* 0x000fea0003800000 */
[----:B------:R-:W-:Y:S05]  /*1a00*/  BRA `(.L_x_222) ;  /* 0x0000009000007947 */ /* 0x000fea0003800000 */
.L_x_220:
[----:B-----5:R-:W-:-:S05]  /*1a10*/  PRMT R72, RZ, 0x7610, R59 ;  /* 0x00007610ff487816 */ /* 0x020fca000000003b */
[----:B------:R-:W-:Y:S01]  /*1a20*/  FADD.FTZ R141, R72, R141 ;  /* 0x0000008d488d7221 */ /* 0x000fe20000010000 */
[----:B------:R-:W-:Y:S05]  /*1a30*/  BRA `(.L_x_221) ;  /* 0x0000004000007947 */ /* 0x000fea0003800000 */
.L_x_219:
[----:B-----5:R-:W-:-:S05]  /*1a40*/  PRMT R72, RZ, 0x7610, R55 ;  /* 0x00007610ff487816 */ /* 0x020fca0000000037 */
[----:B------:R-:W-:Y:S01]  /*1a50*/  FADD.FTZ R141, R72, R141 ;  /* 0x0000008d488d7221 */ /* 0x000fe20000010000 */
[----:B------:R-:W-:-:S05]  /*1a60*/  @P2 PRMT R72, RZ, 0x7610, R59 ;  /* 0x00007610ff482816 */ /* 0x000fca000000003b */
[----:B------:R-:W-:-:S05]  /*1a70*/  @P2 FADD.FTZ R141, R72, R141 ;  /* 0x0000008d488d2221 */ /* 0x000fca0000010000 */
.L_x_221:
[----:B------:R-:W-:-:S04]  /*1a80*/  F2FP.BF16.PACK_AB R72, RZ, R141 ;  /* 0x0000008dff48723e */ /* 0x000fc800000010ff */
[----:B------:R-:W-:Y:S02]  /*1a90*/  PRMT R63, R63, 0x5410, R72 ;  /* 0x000054103f3f7816 */ /* 0x000fe40000000048 */
.L_x_222:
[----:B------:R-:W-:Y:S02]  /*1aa0*/  IADD3 R77, R78, 0x100, RZ ;  /* 0x000001004e4d7810 */ /* 0x000fe40007ffe0ff */
[C---:B------:R-:W-:Y:S02]  /*1ab0*/  @P0 LEA R72, P4, R76.reuse, c[0x0][0x188], 0x4 ;  /* 0x000062004c480a11 */ /* 0x040fe400078820ff */
[C---:B------:R-:W-:Y:S01]  /*1ac0*/  @P2 LEA R142, P5, R77.reuse, c[0x0][0x180], 0x4 ;  /* 0x000060004d8e2a11 */ /* 0x040fe200078a20ff */
[C---:B------:R-:W-:Y:S01]  /*1ad0*/  IMAD.WIDE.U32 R74, R77.reuse, R144, c[0x0][0x170] ;  /* 0x00005c004d4a7625 */ /* 0x040fe200078e0090 */
        /* <DEDUP_REMOVED lines=15> */
.L_x_224:
[----:B-----5:R-:W-:-:S05]  /*1bd0*/  PRMT R135, RZ, 0x5410, R56 ;  /* 0x00005410ff877816 */ /* 0x020fca0000000038 */
[----:B------:R-:W-:Y:S01]  /*1be0*/  FADD.FTZ R82, R135, R82 ;  /* 0x0000005287527221 */ /* 0x000fe20000010000 */
[----:B------:R-:W-:Y:S05]  /*1bf0*/  BRA `(.L_x_225) ;  /* 0x0000004000007947 */ /* 0x000fea0003800000 */
.L_x_223:
[----:B-1---5:R-:W-:-:S05]  /*1c00*/  PRMT R135, RZ, 0x5410, R52 ;  /* 0x00005410ff877816 */ /* 0x022fca0000000034 */
[----:B------:R-:W-:Y:S01]  /*1c10*/  FADD.FTZ R82, R135, R82 ;  /* 0x0000005287527221 */ /* 0x000fe20000010000 */
[----:B------:R-:W-:-:S05]  /*1c20*/  @P2 PRMT R135, RZ, 0x5410, R56 ;  /* 0x00005410ff872816 */ /* 0x000fca0000000038 */
[----:B------:R-:W-:-:S05]  /*1c30*/  @P2 FADD.FTZ R82, R135, R82 ;  /* 0x0000005287522221 */ /* 0x000fca0000010000 */
.L_x_225:
[----:B------:R-:W-:-:S04]  /*1c40*/  F2FP.BF16.PACK_AB R80, RZ, R82 ;  /* 0x00000052ff50723e */ /* 0x000fc800000010ff */
[----:B------:R-:W-:Y:S02]  /*1c50*/  PRMT R60, R80, 0x7610, R60 ;  /* 0x00007610503c7816 */ /* 0x000fe4000000003c */
.L_x_226:
[----:B------:R-:W-:Y:S01]  /*1c60*/  PRMT R135, RZ, 0x7610, R72 ;  /* 0x00007610ff877816 */ /* 0x000fe20000000048 */
[----:B------:R-:W-:Y:S05]  /*1c70*/  @P3 BRA `(.L_x_227) ;  /* 0x0000008000003947 */ /* 0x000fea0003800000 */
[----:B------:R-:W-:-:S04]  /*1c80*/  ISETP.NE.U32.AND P4, PT, RZ, c[0x0][0x180], PT ;  /* 0x00006000ff007a0c */ /* 0x000fc80003f85070 */
[----:B------:R-:W-:-:S13]  /*1c90*/  ISETP.NE.AND.EX P4, PT, RZ, c[0x0][0x184], PT, P4 ;  /* 0x00006100ff007a0c */ /* 0x000fda0003f85340 */
[----:B------:R-:W-:Y:S05]  /*1ca0*/  @P4 BRA `(.L_x_228) ;  /* 0x0000002000004947 */ /* 0x000fea0003800000 */
[----:B------:R-:W-:Y:S05]  /*1cb0*/  @P0 BRA `(.L_x_229) ;  /* 0x0000008000000947 */ /* 0x000fea0003800000 */
[----:B------:R-:W-:Y:S05]  /*1cc0*/  BRA `(.L_x_230) ;  /* 0x0000009000007947 */ /* 0x000fea0003800000 */
.L_x_228:
[----:B-----5:R-:W-:-:S05]  /*1cd0*/  PRMT R72, RZ, 0x7610, R56 ;  /* 0x00007610ff487816 */ /* 0x020fca0000000038 */
[----:B------:R-:W-:Y:S01]  /*1ce0*/  FADD.FTZ R135, R72, R135 ;  /* 0x0000008748877221 */ /* 0x000fe20000010000 */
[----:B------:R-:W-:Y:S05]  /*1cf0*/  BRA `(.L_x_229) ;  /* 0x0000004000007947 */ /* 0x000fea0003800000 */
.L_x_227:
[----:B-----5:R-:W-:-:S05]  /*1d00*/  PRMT R72, RZ, 0x7610, R52 ;  /* 0x00007610ff487816 */ /* 0x020fca0000000034 */
[----:B------:R-:W-:Y:S01]  /*1d10*/  FADD.FTZ R135, R72, R135 ;  /* 0x0000008748877221 */ /* 0x000fe20000010000 */
[----:B------:R-:W-:-:S05]  /*1d20*/  @P2 PRMT R72, RZ, 0x7610, R56 ;  /* 0x00007610ff482816 */ /* 0x000fca0000000038 */
[----:B------:R-:W-:-:S05]  /*1d30*/  @P2 FADD.FTZ R135, R72, R135 ;  /* 0x0000008748872221 */ /* 0x000fca0000010000 */
.L_x_229:
[----:B------:R-:W-:-:S04]  /*1d40*/  F2FP.BF16.PACK_AB R72, RZ, R135 ;  /* 0x00000087ff48723e */ /* 0x000fc800000010ff */
[----:B------:R-:W-:Y:S02]  /*1d50*/  PRMT R60, R60, 0x5410, R72 ;  /* 0x000054103c3c7816 */ /* 0x000fe40000000048 */
.L_x_230:
[----:B------:R-:W-:Y:S01]  /*1d60*/  PRMT R136, RZ, 0x5410, R73 ;  /* 0x00005410ff887816 */ /* 0x000fe20000000049 */
[----:B------:R-:W-:Y:S05]  /*1d70*/  @P3 BRA `(.L_x_231) ;  /* 0x0000008000003947 */ /* 0x000fea0003800000 */
[----:B------:R-:W-:-:S04]  /*1d80*/  ISETP.NE.U32.AND P4, PT, RZ, c[0x0][0x180], PT ;  /* 0x00006000ff007a0c */ /* 0x000fc80003f85070 */
[----:B------:R-:W-:-:S13]  /*1d90*/  ISETP.NE.AND.EX P4, PT, RZ, c[0x0][0x184], PT, P4 ;  /* 0x00006100ff007a0c */ /* 0x000fda0003f85340 */
[----:B------:R-:W-:Y:S05]  /*1da0*/  @P4 BRA `(.L_x_232) ;  /* 0x0000002000004947 */ /* 0x000fea0003800000 */
[----:B------:R-:W-:Y:S05]  /*1db0*/  @P0 BRA `(.L_x_233) ;  /* 0x0000008000000947 */ /* 0x000fea0003800000 */
[----:B------:R-:W-:Y:S05]  /*1dc0*/  BRA `(.L_x_234) ;  /* 0x0000009000007947 */ /* 0x000fea0003800000 */
.L_x_232:
[----:B-----5:R-:W-:-:S05]  /*1dd0*/  PRMT R139, RZ, 0x5410, R57 ;  /* 0x00005410ff8b7816 */ /* 0x020fca0000000039 */
[----:B------:R-:W-:Y:S01]  /*1de0*/  FADD.FTZ R136, R139, R136 ;  /* 0x000000888b887221 */ /* 0x000fe20000010000 */
[----:B------:R-:W-:Y:S05]  /*1df0*/  BRA `(.L_x_233) ;  /* 0x0000004000007947 */ /* 0x000fea0003800000 */
.L_x_231:
[----:B-----5:R-:W-:-:S05]  /*1e00*/  PRMT R139, RZ, 0x5410, R53 ;  /* 0x00005410ff8b7816 */ /* 0x020fca0000000035 */
[----:B------:R-:W-:Y:S01]  /*1e10*/  FADD.FTZ R136, R139, R136 ;  /* 0x000000888b887221 */ /* 0x000fe20000010000 */
[----:B------:R-:W-:-:S05]  /*1e20*/  @P2 PRMT R139, RZ, 0x5410, R57 ;  /* 0x00005410ff8b2816 */ /* 0x000fca0000000039 */
[----:B------:R-:W-:-:S05]  /*1e30*/  @P2 FADD.FTZ R136, R139, R136 ;  /* 0x000000888b882221 */ /* 0x000fca0000010000 */
.L_x_233:
[----:B------:R-:W-:-:S04]  /*1e40*/  F2FP.BF16.PACK_AB R72, RZ, R136 ;  /* 0x00000088ff48723e */ /* 0x000fc800000010ff */
[----:B------:R-:W-:Y:S02]  /*1e50*/  PRMT R61, R72, 0x7610, R61 ;  /* 0x00007610483d7816 */ /* 0x000fe4000000003d */
.L_x_234:
[----:B------:R-:W-:Y:S01]  /*1e60*/  PRMT R139, RZ, 0x7610, R73 ;  /* 0x00007610ff8b7816 */ /* 0x000fe20000000049 */
[----:B------:R-:W-:Y:S05]  /*1e70*/  @P3 BRA `(.L_x_235) ;  /* 0x0000008000003947 */ /* 0x000fea0003800000 */
[----:B------:R-:W-:-:S04]  /*1e80*/  ISETP.NE.U32.AND P4, PT, RZ, c[0x0][0x180], PT ;  /* 0x00006000ff007a0c */ /* 0x000fc80003f85070 */
[----:B------:R-:W-:-:S13]  /*1e90*/  ISETP.NE.AND.EX P4, PT, RZ, c[0x0][0x184], PT, P4 ;  /* 0x00006100ff007a0c */ /* 0x000fda0003f85340 */
[----:B------:R-:W-:Y:S05]  /*1ea0*/  @P4 BRA `(.L_x_236) ;  /* 0x0000002000004947 */ /* 0x000fea0003800000 */
[----:B------:R-:W-:Y:S05]  /*1eb0*/  @P0 BRA `(.L_x_237) ;  /* 0x0000008000000947 */ /* 0x000fea0003800000 */
[----:B------:R-:W-:Y:S05]  /*1ec0*/  BRA `(.L_x_238) ;  /* 0x0000009000007947 */ /* 0x000fea0003800000 */
.L_x_236:
[----:B-----5:R-:W-:-:S05]  /*1ed0*/  PRMT R72, RZ, 0x7610, R57 ;  /* 0x00007610ff487816 */ /* 0x020fca0000000039 */
[----:B------:R-:W-:Y:S01]  /*1ee0*/  FADD.FTZ R139, R72, R139 ;  /* 0x0000008b488b7221 */ /* 0x000fe20000010000 */
[----:B------:R-:W-:Y:S05]  /*1ef0*/  BRA `(.L_x_237) ;  /* 0x0000004000007947 */ /* 0x000fea0003800000 */
.L_x_235:
[----:B-----5:R-:W-:-:S05]  /*1f00*/  PRMT R72, RZ, 0x7610, R53 ;  /* 0x00007610ff487816 */ /* 0x020fca0000000035 */
[----:B------:R-:W-:Y:S01]  /*1f10*/  FADD.FTZ R139, R72, R139 ;  /* 0x0000008b488b7221 */ /* 0x000fe20000010000 */
[----:B------:R-:W-:-:S05]  /*1f20*/  @P2 PRMT R72, RZ, 0x7610, R57 ;  /* 0x00007610ff482816 */ /* 0x000fca0000000039 */
[----:B------:R-:W-:-:S05]  /*1f30*/  @P2 FADD.FTZ R139, R72, R139 ;  /* 0x0000008b488b2221 */ /* 0x000fca0000010000 */
.L_x_237:
[----:B------:R-:W-:-:S04]  /*1f40*/  F2FP.BF16.PACK_AB R72, RZ, R139 ;  /* 0x0000008bff48723e */ /* 0x000fc800000010ff */
[----:B------:R-:W-:Y:S02]  /*1f50*/  PRMT R61, R61, 0x5410, R72 ;  /* 0x000054103d3d7816 */ /* 0x000fe40000000048 */
.L_x_238:
[----:B------:R-:W-:Y:S01]  /*1f60*/  PRMT R140, RZ, 0x5410, R74 ;  /* 0x00005410ff8c7816 */ /* 0x000fe2000000004a */
[----:B------:R-:W-:Y:S05]  /*1f70*/  @P3 BRA `(.L_x_239) ;  /* 0x0000008000003947 */ /* 0x000fea0003800000 */
[----:B------:R-:W-:-:S04]  /*1f80*/  ISETP.NE.U32.AND P4, PT, RZ, c[0x0][0x180], PT ;  /* 0x00006000ff007a0c */ /* 0x000fc80003f85070 */
[----:B------:R-:W-:-:S13]  /*1f90*/  ISETP.NE.AND.EX P4, PT, RZ, c[0x0][0x184], PT, P4 ;  /* 0x00006100ff007a0c */ /* 0x000fda0003f85340 */
[----:B------:R-:W-:Y:S05]  /*1fa0*/  @P4 BRA `(.L_x_240) ;  /* 0x0000002000004947 */ /* 0x000fea0003800000 */
[----:B------:R-:W-:Y:S05]  /*1fb0*/  @P0 BRA `(.L_x_241) ;  /* 0x0000008000000947 */ /* 0x000fea0003800000 */
[----:B------:R-:W-:Y:S05]  /*1fc0*/  BRA `(.L_x_242) ;  /* 0x0000009000007947 */ /* 0x000fea0003800000 */
.L_x_240:
[----:B-----5:R-:W-:-:S05]  /*1fd0*/  PRMT R73, RZ, 0x5410, R58 ;  /* 0x00005410ff497816 */ /* 0x020fca000000003a */
[----:B------:R-:W-:Y:S01]  /*1fe0*/  FADD.FTZ R140, R73, R140 ;  /* 0x0000008c498c7221 */ /* 0x000fe20000010000 */
[----:B------:R-:W-:Y:S05]  /*1ff0*/  BRA `(.L_x_241) ;  /* 0x0000004000007947 */ /* 0x000fea0003800000 */
.L_x_239:
[----:B-----5:R-:W-:-:S05]  /*2000*/  PRMT R73, RZ, 0x5410, R54 ;  /* 0x00005410ff497816 */ /* 0x020fca0000000036 */
[----:B------:R-:W-:Y:S01]  /*2010*/  FADD.FTZ R140, R73, R140 ;  /* 0x0000008c498c7221 */ /* 0x000fe20000010000 */
[----:B------:R-:W-:-:S05]  /*2020*/  @P2 PRMT R73, RZ, 0x5410, R58 ;  /* 0x00005410ff492816 */ /* 0x000fca000000003a */
[----:B------:R-:W-:-:S05]  /*2030*/  @P2 FADD.FTZ R140, R73, R140 ;  /* 0x0000008c498c2221 */ /* 0x000fca0000010000 */
.L_x_241:
[----:B------:R-:W-:-:S04]  /*2040*/  F2FP.BF16.PACK_AB R72, RZ, R140 ;  /* 0x0000008cff48723e */ /* 0x000fc800000010ff */
[----:B------:R-:W-:Y:S02]  /*2050*/  PRMT R62, R72, 0x7610, R62 ;  /* 0x00007610483e7816 */ /* 0x000fe4000000003e */
.L_x_242:
[----:B------:R-:W-:Y:S01]  /*2060*/  PRMT R142, RZ, 0x7610, R74 ;  /* 0x00007610ff8e7816 */ /* 0x000fe2000000004a */
[----:B------:R-:W-:Y:S05]  /*2070*/  @P3 BRA `(.L_x_243) ;  /* 0x0000008000003947 */ /* 0x000fea0003800000 */
[----:B------:R-:W-:-:S04]  /*2080*/  ISETP.NE.U32.AND P4, PT, RZ, c[0x0][0x180], PT ;  /* 0x00006000ff007a0c */ /* 0x000fc80003f85070 */
[----:B------:R-:W-:-:S13]  /*2090*/  ISETP.NE.AND.EX P4, PT, RZ, c[0x0][0x184], PT, P4 ;  /* 0x00006100ff007a0c */ /* 0x000fda0003f85340 */
[----:B------:R-:W-:Y:S05]  /*20a0*/  @P4 BRA `(.L_x_244) ;  /* 0x0000002000004947 */ /* 0x000fea0003800000 */
[----:B------:R-:W-:Y:S05]  /*20b0*/  @P0 BRA `(.L_x_245) ;  /* 0x0000008000000947 */ /* 0x000fea0003800000 */
[----:B------:R-:W-:Y:S05]  /*20c0*/  BRA `(.L_x_246) ;  /* 0x0000009000007947 */ /* 0x000fea0003800000 */
.L_x_244:
[----:B-----5:R-:W-:-:S05]  /*20d0*/  PRMT R73, RZ, 0x7610, R58 ;  /* 0x00007610ff497816 */ /* 0x020fca000000003a */
[----:B------:R-:W-:Y:S01]  /*20e0*/  FADD.FTZ R142, R73, R142 ;  /* 0x0000008e498e7221 */ /* 0x000fe20000010000 */
[----:B------:R-:W-:Y:S05]  /*20f0*/  BRA `(.L_x_245) ;  /* 0x0000004000007947 */ /* 0x000fea0003800000 */
.L_x_243:
[----:B-----5:R-:W-:-:S05]  /*2100*/  PRMT R73, RZ, 0x7610, R54 ;  /* 0x00007610ff497816 */ /* 0x020fca0000000036 */
[----:B------:R-:W-:Y:S01]  /*2110*/  FADD.FTZ R142, R73, R142 ;  /* 0x0000008e498e7221 */ /* 0x000fe20000010000 */
[----:B------:R-:W-:-:S05]  /*2120*/  @P2 PRMT R73, RZ, 0x7610, R58 ;  /* 0x00007610ff492816 */ /* 0x000fca000000003a */
[----:B------:R-:W-:-:S05]  /*2130*/  @P2 FADD.FTZ R142, R73, R142 ;  /* 0x0000008e498e2221 */ /* 0x000fca0000010000 */
.L_x_245:
[----:B------:R-:W-:-:S04]  /*2140*/  F2FP.BF16.PACK_AB R72, RZ, R142 ;  /* 0x0000008eff48723e */ /* 0x000fc800000010ff */
[----:B------:R-:W-:Y:S02]  /*2150*/  PRMT R62, R62, 0x5410, R72 ;  /* 0x000054103e3e7816 */ /* 0x000fe40000000048 */
.L_x_246:
[----:B------:R-:W-:Y:S01]  /*2160*/  PRMT R143, RZ, 0x5410, R75 ;  /* 0x00005410ff8f7816 */ /* 0x000fe2000000004b */
[----:B------:R-:W-:Y:S05]  /*2170*/  @P3 BRA `(.L_x_247) ;  /* 0x0000008000003947 */ /* 0x000fea0003800000 */
[----:B------:R-:W-:-:S04]  /*2180*/  ISETP.NE.U32.AND P4, PT, RZ, c[0x0][0x180], PT ;  /* 0x00006000ff007a0c */ /* 0x000fc80003f85070 */
[----:B------:R-:W-:-:S13]  /*2190*/  ISETP.NE.AND.EX P4, PT, RZ, c[0x0][0x184], PT, P4 ;  /* 0x00006100ff007a0c */ /* 0x000fda0003f85340 */
[----:B------:R-:W-:Y:S05]  /*21a0*/  @P4 BRA `(.L_x_248) ;  /* 0x0000002000004947 */ /* 0x000fea0003800000 */
[----:B------:R-:W-:Y:S05]  /*21b0*/  @P0 BRA `(.L_x_249) ;  /* 0x0000008000000947 */ /* 0x000fea0003800000 */
[----:B------:R-:W-:Y:S05]  /*21c0*/  BRA `(.L_x_250) ;  /* 0x0000009000007947 */ /* 0x000fea0003800000 */
.L_x_248:
[----:B-----5:R-:W-:-:S05]  /*21d0*/  PRMT R72, RZ, 0x5410, R59 ;  /* 0x00005410ff487816 */ /* 0x020fca000000003b */
[----:B------:R-:W-:Y:S01]  /*21e0*/  FADD.FTZ R143, R72, R143 ;  /* 0x0000008f488f7221 */ /* 0x000fe20000010000 */
[----:B------:R-:W-:Y:S05]  /*21f0*/  BRA `(.L_x_249) ;  /* 0x0000004000007947 */ /* 0x000fea0003800000 */
.L_x_247:
[----:B-----5:R-:W-:-:S05]  /*2200*/  PRMT R72, RZ, 0x5410, R55 ;  /* 0x00005410ff487816 */ /* 0x020fca0000000037 */
[----:B------:R-:W-:Y:S01]  /*2210*/  FADD.FTZ R143, R72, R143 ;  /* 0x0000008f488f7221 */ /* 0x000fe20000010000 */
[----:B------:R-:W-:-:S05]  /*2220*/  @P2 PRMT R72, RZ, 0x5410, R59 ;  /* 0x00005410ff482816 */ /* 0x000fca000000003b */
[----:B------:R-:W-:-:S05]  /*2230*/  @P2 FADD.FTZ R143, R72, R143 ;  /* 0x0000008f488f2221 */ /* 0x000fca0000010000 */
.L_x_249:
[----:B------:R-:W-:-:S04]  /*2240*/  F2FP.BF16.PACK_AB R72, RZ, R143 ;  /* 0x0000008fff48723e */ /* 0x000fc800000010ff */
[----:B------:R-:W-:Y:S02]  /*2250*/  PRMT R63, R72, 0x7610, R63 ;  /* 0x00007610483f7816 */ /* 0x000fe4000000003f */
.L_x_250:
[----:B------:R-:W-:Y:S01]  /*2260*/  PRMT R145, RZ, 0x7610, R75 ;  /* 0x00007610ff917816 */ /* 0x000fe2000000004b */
[----:B------:R-:W-:Y:S05]  /*2270*/  @P3 BRA `(.L_x_251) ;  /* 0x0000008000003947 */ /* 0x000fea0003800000 */
[----:B------:R-:W-:-:S04]  /*2280*/  ISETP.NE.U32.AND P4, PT, RZ, c[0x0][0x180], PT ;  /* 0x00006000ff007a0c */ /* 0x000fc80003f85070 */
[----:B------:R-:W-:-:S13]  /*2290*/  ISETP.NE.AND.EX P4, PT, RZ, c[0x0][0x184], PT, P4 ;  /* 0x00006100ff007a0c */ /* 0x000fda0003f85340 */
[----:B------:R-:W-:Y:S05]  /*22a0*/  @P4 BRA `(.L_x_252) ;  /* 0x0000002000004947 */ /* 0x000fea0003800000 */
[----:B------:R-:W-:Y:S05]  /*22b0*/  @P0 BRA `(.L_x_253) ;  /* 0x0000008000000947 */ /* 0x000fea0003800000 */
[----:B------:R-:W-:Y:S05]  /*22c0*/  BRA `(.L_x_254) ;  /* 0x0000009000007947 */ /* 0x000fea0003800000 */
.L_x_252:
[----:B-----5:R-:W-:-:S05]  /*22d0*/  PRMT R72, RZ, 0x7610, R59 ;  /* 0x00007610ff487816 */ /* 0x020fca000000003b */
[----:B------:R-:W-:Y:S01]  /*22e0*/  FADD.FTZ R145, R72, R145 ;  /* 0x0000009148917221 */ /* 0x000fe20000010000 */
[----:B------:R-:W-:Y:S05]  /*22f0*/  BRA `(.L_x_253) ;  /* 0x0000004000007947 */ /* 0x000fea0003800000 */
.L_x_251:
[----:B-----5:R-:W-:-:S05]  /*2300*/  PRMT R72, RZ, 0x7610, R55 ;  /* 0x00007610ff487816 */ /* 0x020fca0000000037 */
[----:B------:R-:W-:Y:S01]  /*2310*/  FADD.FTZ R145, R72, R145 ;  /* 0x0000009148917221 */ /* 0x000fe20000010000 */
[----:B------:R-:W-:-:S05]  /*2320*/  @P2 PRMT R72, RZ, 0x7610, R59 ;  /* 0x00007610ff482816 */ /* 0x000fca000000003b */
[----:B------:R-:W-:-:S05]  /*2330*/  @P2 FADD.FTZ R145, R72, R145 ;  /* 0x0000009148912221 */ /* 0x000fca0000010000 */
.L_x_253:
[----:B------:R-:W-:-:S04]  /*2340*/  F2FP.BF16.PACK_AB R72, RZ, R145 ;  /* 0x00000091ff48723e */ /* 0x000fc800000010ff */
[----:B------:R-:W-:Y:S02]  /*2350*/  PRMT R63, R63, 0x5410, R72 ;  /* 0x000054103f3f7816 */ /* 0x000fe40000000048 */
.L_x_254:
[C---:B------:R-:W-:Y:S02]  /*2360*/  @P0 LEA R72, P4, R77.reuse, c[0x0][0x188], 0x4 ;  /* 0x000062004d480a11 */ /* 0x040fe400078820ff */
[----:B------:R-:W-:Y:S02]  /*2370*/  IADD3 R80, R78, 0x180, RZ ;  /* 0x000001804e507810 */ /* 0x000fe40007ffe0ff */
[----:B------:R-:W-:-:S05]  /*2380*/  @P0 LEA.HI.X R73, R77, c[0x0][0x18c], RZ, 0x4, P4 ;  /* 0x000063004d490a11 */ /* 0x000fca00020f24ff */
[----:B------:R0:W-:Y:S02]  /*2390*/  @P0 STG.E.128 [R72.64], R60 ;  /* 0x0000003c48000986 */ /* 0x0001e4000c101d04 */
[----:B0-----:R-:W-:-:S04]  /*23a0*/  @P1 LEA R72, P4, R80, c[0x0][0x178], 0x4 ;  /* 0x00005e0050481a11 */ /* 0x001fc800078820ff */
[----:B------:R-:W-:-:S05]  /*23b0*/  @P1 LEA.HI.X R73, R80, c[0x0][0x17c], RZ, 0x4, P4 ;  /* 0x00005f0050491a11 */ /* 0x000fca00020f24ff */
[----:B-----5:R0:W5:Y:S02]  /*23c0*/  @P1 LDG.E.128 R52, [R72.64] ;  /* 0x0000000448341981 */ /* 0x020164000c1e1d00 */
[----:B0-----:R-:W-:-:S04]  /*23d0*/  @P2 LEA R72, P1, R80, c[0x0][0x180], 0x4 ;  /* 0x0000600050482a11 */ /* 0x001fc800078220ff */
[----:B------:R-:W-:-:S05]  /*23e0*/  @P2 LEA.HI.X R73, R80, c[0x0][0x184], RZ, 0x4, P1 ;  /* 0x0000610050492a11 */ /* 0x000fca00008f24ff */
[----:B------:R0:W5:Y:S02]  /*23f0*/  @P2 LDG.E.128 R56, [R72.64] ;  /* 0x0000000448382981 */ /* 0x000164000c1e1d00 */
[----:B0-----:R-:W-:-:S06]  /*2400*/  IMAD.WIDE.U32 R72, R80, R144, c[0x0][0x170] ;  /* 0x00005c0050487625 */ /* 0x001fcc00078e0090 */
[----:B------:R-:W2:Y:S02]  /*2410*/  LDG.E.128 R72, [R72.64] ;  /* 0x0000000448487981 */ /* 0x000ea4000c1e1d00 */
[----:B--2---:R-:W-:Y:S01]  /*2420*/  PRMT R144, RZ, 0x5410, R72 ;  /* 0x00005410ff907816 */ /* 0x004fe20000000048 */
[----:B------:R-:W-:Y:S05]  /*2430*/  @P3 BRA `(.L_x_255) ;  /* 0x0000008000003947 */ /* 0x000fea0003800000 */
[----:B------:R-:W-:-:S04]  /*2440*/  ISETP.NE.U32.AND P1, PT, RZ, c[0x0][0x180], PT ;  /* 0x00006000ff007a0c */ /* 0x000fc80003f25070 */
[----:B------:R-:W-:-:S13]  /*2450*/  ISETP.NE.AND.EX P1, PT, RZ, c[0x0][0x184], PT, P1 ;  /* 0x00006100ff007a0c */ /* 0x000fda0003f25310 */
[----:B------:R-:W-:Y:S05]  /*2460*/  @P1 BRA `(.L_x_256) ;  /* 0x0000002000001947 */ /* 0x000fea0003800000 */
[----:B------:R-:W-:Y:S05]  /*2470*/  @P0 BRA `(.L_x_257) ;  /* 0x0000008000000947 */ /* 0x000fea0003800000 */
[----:B------:R-:W-:Y:S05]  /*2480*/  BRA `(.L_x_258) ;  /* 0x0000009000007947 */ /* 0x000fea0003800000 */
.L_x_256:
[----:B-----5:R-:W-:-:S05]  /*2490*/  PRMT R151, RZ, 0x5410, R56 ;  /* 0x00005410ff977816 */ /* 0x020fca0000000038 */
[----:B------:R-:W-:Y:S01]  /*24a0*/  FADD.FTZ R144, R151, R144 ;  /* 0x0000009097907221 */ /* 0x000fe20000010000 */
[----:B------:R-:W-:Y:S05]  /*24b0*/  BRA `(.L_x_257) ;  /* 0x0000004000007947 */ /* 0x000fea0003800000 */
.L_x_255:
[----:B-----5:R-:W-:-:S05]  /*24c0*/  PRMT R151, RZ, 0x5410, R52 ;  /* 0x00005410ff977816 */ /* 0x020fca0000000034 */
[----:B------:R-:W-:Y:S01]  /*24d0*/  FADD.FTZ R144, R151, R144 ;  /* 0x0000009097907221 */ /* 0x000fe20000010000 */
[----:B------:R-:W-:-:S05]  /*24e0*/  @P2 PRMT R151, RZ, 0x5410, R56 ;  /* 0x00005410ff972816 */ /* 0x000fca0000000038 */
[----:B------:R-:W-:-:S05]  /*24f0*/  @P2 FADD.FTZ R144, R151, R144 ;  /* 0x0000009097902221 */ /* 0x000fca0000010000 */
.L_x_257:
[----:B------:R-:W-:-:S04]  /*2500*/  F2FP.BF16.PACK_AB R150, RZ, R144 ;  /* 0x00000090ff96723e */ /* 0x000fc800000010ff */
[----:B------:R-:W-:Y:S02]  /*2510*/  PRMT R60, R150, 0x7610, R60 ;  /* 0x00007610963c7816 */ /* 0x000fe4000000003c */
.L_x_258:
[----:B------:R-:W-:Y:S01]  /*2520*/  PRMT R151, RZ, 0x7610, R72 ;  /* 0x00007610ff977816 */ /* 0x000fe20000000048 */
[----:B------:R-:W-:Y:S05]  /*2530*/  @P3 BRA `(.L_x_259) ;  /* 0x0000008000003947 */ /* 0x000fea0003800000 */
[----:B------:R-:W-:-:S04]  /*2540*/  ISETP.NE.U32.AND P1, PT, RZ, c[0x0][0x180], PT ;  /* 0x00006000ff007a0c */ /* 0x000fc80003f25070 */
[----:B------:R-:W-:-:S13]  /*2550*/  ISETP.NE.AND.EX P1, PT, RZ, c[0x0][0x184], PT, P1 ;  /* 0x00006100ff007a0c */ /* 0x000fda0003f25310 */
[----:B------:R-:W-:Y:S05]  /*2560*/  @P1 BRA `(.L_x_260) ;  /* 0x0000002000001947 */ /* 0x000fea0003800000 */
[----:B------:R-:W-:Y:S05]  /*2570*/  @P0 BRA `(.L_x_261) ;  /* 0x0000008000000947 */ /* 0x000fea0003800000 */
[----:B------:R-:W-:Y:S05]  /*2580*/  BRA `(.L_x_262) ;  /* 0x0000009000007947 */ /* 0x000fea0003800000 */
.L_x_260:
[----:B-----5:R-:W-:-:S05]  /*2590*/  PRMT R72, RZ, 0x7610, R56 ;  /* 0x00007610ff487816 */ /* 0x020fca0000000038 */
[----:B------:R-:W-:Y:S01]  /*25a0*/  FADD.FTZ R151, R72, R151 ;  /* 0x0000009748977221 */ /* 0x000fe20000010000 */
[----:B------:R-:W-:Y:S05]  /*25b0*/  BRA `(.L_x_261) ;  /* 0x0000004000007947 */ /* 0x000fea0003800000 */
.L_x_259:
[----:B-----5:R-:W-:-:S05]  /*25c0*/  PRMT R72, RZ, 0x7610, R52 ;  /* 0x00007610ff487816 */ /* 0x020fca0000000034 */
[----:B------:R-:W-:Y:S01]  /*25d0*/  FADD.FTZ R151, R72, R151 ;  /* 0x0000009748977221 */ /* 0x000fe20000010000 */
[----:B------:R-:W-:-:S05]  /*25e0*/  @P2 PRMT R72, RZ, 0x7610, R56 ;  /* 0x00007610ff482816 */ /* 0x000fca0000000038 */
[----:B------:R-:W-:-:S05]  /*25f0*/  @P2 FADD.FTZ R151, R72, R151 ;  /* 0x0000009748972221 */ /* 0x000fca0000010000 */
.L_x_261:
[----:B------:R-:W-:-:S04]  /*2600*/  F2FP.BF16.PACK_AB R72, RZ, R151 ;  /* 0x00000097ff48723e */ /* 0x000fc800000010ff */
[----:B------:R-:W-:Y:S02]  /*2610*/  PRMT R60, R60, 0x5410, R72 ;  /* 0x000054103c3c7816 */ /* 0x000fe40000000048 */
.L_x_262:
[----:B------:R-:W-:Y:S01]  /*2620*/  PRMT R150, RZ, 0x5410, R73 ;  /* 0x00005410ff967816 */ /* 0x000fe20000000049 */
[----:B------:R-:W-:Y:S05]  /*2630*/  @P3 BRA `(.L_x_263) ;  /* 0x0000008000003947 */ /* 0x000fea0003800000 */
[----:B------:R-:W-:-:S04]  /*2640*/  ISETP.NE.U32.AND P1, PT, RZ, c[0x0][0x180], PT ;  /* 0x00006000ff007a0c */ /* 0x000fc80003f25070 */
[----:B------:R-:W-:-:S13]  /*2650*/  ISETP.NE.AND.EX P1, PT, RZ, c[0x0][0x184], PT, P1 ;  /* 0x00006100ff007a0c */ /* 0x000fda0003f25310 */
[----:B------:R-:W-:Y:S05]  /*2660*/  @P1 BRA `(.L_x_264) ;  /* 0x0000002000001947 */ /* 0x000fea0003800000 */
[----:B------:R-:W-:Y:S05]  /*2670*/  @P0 BRA `(.L_x_265) ;  /* 0x0000008000000947 */ /* 0x000fea0003800000 */
[----:B------:R-:W-:Y:S05]  /*2680*/  BRA `(.L_x_266) ;  /* 0x0000009000007947 */ /* 0x000fea0003800000 */
.L_x_264:
[----:B-----5:R-:W-:-:S05]  /*2690*/  PRMT R157, RZ, 0x5410, R57 ;  /* 0x00005410ff9d7816 */ /* 0x020fca0000000039 */
[----:B------:R-:W-:Y:S01]  /*26a0*/  FADD.FTZ R150, R157, R150 ;  /* 0x000000969d967221 */ /* 0x000fe20000010000 */
[----:B------:R-:W-:Y:S05]  /*26b0*/  BRA `(.L_x_265) ;  /* 0x0000004000007947 */ /* 0x000fea0003800000 */
.L_x_263:
[----:B-----5:R-:W-:-:S05]  /*26c0*/  PRMT R157, RZ, 0x5410, R53 ;  /* 0x00005410ff9d7816 */ /* 0x020fca0000000035 */
[----:B------:R-:W-:Y:S01]  /*26d0*/  FADD.FTZ R150, R157, R150 ;  /* 0x000000969d967221 */ /* 0x000fe20000010000 */
[----:B------:R-:W-:-:S05]  /*26e0*/  @P2 PRMT R157, RZ, 0x5410, R57 ;  /* 0x00005410ff9d2816 */ /* 0x000fca0000000039 */
[----:B------:R-:W-:-:S05]  /*26f0*/  @P2 FADD.FTZ R150, R157, R150 ;  /* 0x000000969d962221 */ /* 0x000fca0000010000 */
.L_x_265:
[----:B------:R-:W-:-:S04]  /*2700*/  F2FP.BF16.PACK_AB R72, RZ, R150 ;  /* 0x00000096ff48723e */ /* 0x000fc800000010ff */
[----:B------:R-:W-:Y:S02]  /*2710*/  PRMT R61, R72, 0x7610, R61 ;  /* 0x00007610483d7816 */ /* 0x000fe4000000003d */
.L_x_266:
[----:B------:R-:W-:Y:S01]  /*2720*/  PRMT R157, RZ, 0x7610, R73 ;  /* 0x00007610ff9d7816 */ /* 0x000fe20000000049 */
[----:B------:R-:W-:Y:S05]  /*2730*/  @P3 BRA `(.L_x_267) ;  /* 0x0000008000003947 */ /* 0x000fea0003800000 */
[----:B------:R-:W-:-:S04]  /*2740*/  ISETP.NE.U32.AND P1, PT, RZ, c[0x0][0x180], PT ;  /* 0x00006000ff007a0c */ /* 0x000fc80003f25070 */
[----:B------:R-:W-:-:S13]  /*2750*/  ISETP.NE.AND.EX P1, PT, RZ, c[0x0][0x184], PT, P1 ;  /* 0x00006100ff007a0c */ /* 0x000fda0003f25310 */
[----:B------:R-:W-:Y:S05]  /*2760*/  @P1 BRA `(.L_x_268) ;  /* 0x0000002000001947 */ /* 0x000fea0003800000 */
[----:B------:R-:W-:Y:S05]  /*2770*/  @P0 BRA `(.L_x_269) ;  /* 0x0000008000000947 */ /* 0x000fea0003800000 */
[----:B------:R-:W-:Y:S05]  /*2780*/  BRA `(.L_x_270) ;  /* 0x0000009000007947 */ /* 0x000fea0003800000 */
.L_x_268:
[----:B-----5:R-:W-:-:S05]  /*2790*/  PRMT R72, RZ, 0x7610, R57 ;  /* 0x00007610ff487816 */ /* 0x020fca0000000039 */
[----:B------:R-:W-:Y:S01]  /*27a0*/  FADD.FTZ R157, R72, R157 ;  /* 0x0000009d489d7221 */ /* 0x000fe20000010000 */
[----:B------:R-:W-:Y:S05]  /*27b0*/  BRA `(.L_x_269) ;  /* 0x0000004000007947 */ /* 0x000fea0003800000 */
.L_x_267:
[----:B-----5:R-:W-:-:S05]  /*27c0*/  PRMT R72, RZ, 0x7610, R53 ;  /* 0x00007610ff487816 */ /* 0x020fca0000000035 */
[----:B------:R-:W-:Y:S01]  /*27d0*/  FADD.FTZ R157, R72, R157 ;  /* 0x0000009d489d7221 */ /* 0x000fe20000010000 */
[----:B------:R-:W-:-:S05]  /*27e0*/  @P2 PRMT R72, RZ, 0x7610, R57 ;  /* 0x00007610ff482816 */ /* 0x000fca0000000039 */
[----:B------:R-:W-:-:S05]  /*27f0*/  @P2 FADD.FTZ R157, R72, R157 ;  /* 0x0000009d489d2221 */ /* 0x000fca0000010000 */
.L_x_269:
[----:B------:R-:W-:-:S04]  /*2800*/  F2FP.BF16.PACK_AB R72, RZ, R157 ;  /* 0x0000009dff48723e */ /* 0x000fc800000010ff */
[----:B------:R-:W-:Y:S02]  /*2810*/  PRMT R61, R61, 0x5410, R72 ;  /* 0x000054103d3d7816 */ /* 0x000fe40000000048 */
.L_x_270:
[----:B------:R-:W-:Y:S01]  /*2820*/  PRMT R156, RZ, 0x5410, R74 ;  /* 0x00005410ff9c7816 */ /* 0x000fe2000000004a */
[----:B------:R-:W-:Y:S05]  /*2830*/  @P3 BRA `(.L_x_271) ;  /* 0x0000008000003947 */ /* 0x000fea0003800000 */
[----:B------:R-:W-:-:S04]  /*2840*/  ISETP.NE.U32.AND P1, PT, RZ, c[0x0][0x180], PT ;  /* 0x00006000ff007a0c */ /* 0x000fc80003f25070 */
[----:B------:R-:W-:-:S13]  /*2850*/  ISETP.NE.AND.EX P1, PT, RZ, c[0x0][0x184], PT, P1 ;  /* 0x00006100ff007a0c */ /* 0x000fda0003f25310 */
[----:B------:R-:W-:Y:S05]  /*2860*/  @P1 BRA `(.L_x_272) ;  /* 0x0000002000001947 */ /* 0x000fea0003800000 */
[----:B------:R-:W-:Y:S05]  /*2870*/  @P0 BRA `(.L_x_273) ;  /* 0x0000008000000947 */ /* 0x000fea0003800000 */
[----:B------:R-:W-:Y:S05]  /*2880*/  BRA `(.L_x_274) ;  /* 0x0000009000007947 */ /* 0x000fea0003800000 */
.L_x_272:
[----:B-----5:R-:W-:-:S05]  /*2890*/  PRMT R73, RZ, 0x5410, R58 ;  /* 0x00005410ff497816 */ /* 0x020fca000000003a */
[----:B------:R-:W-:Y:S01]  /*28a0*/  FADD.FTZ R156, R73, R156 ;  /* 0x0000009c499c7221 */ /* 0x000fe20000010000 */
[----:B------:R-:W-:Y:S05]  /*28b0*/  BRA `(.L_x_273) ;  /* 0x0000004000007947 */ /* 0x000fea0003800000 */
.L_x_271:
[----:B-----5:R-:W-:-:S05]  /*28c0*/  PRMT R73, RZ, 0x5410, R54 ;  /* 0x00005410ff497816 */ /* 0x020fca0000000036 */
[----:B------:R-:W-:Y:S01]  /*28d0*/  FADD.FTZ R156, R73, R156 ;  /* 0x0000009c499c7221 */ /* 0x000fe20000010000 */
[----:B------:R-:W-:-:S05]  /*28e0*/  @P2 PRMT R73, RZ, 0x5410, R58 ;  /* 0x00005410ff492816 */ /* 0x000fca000000003a */
[----:B------:R-:W-:-:S05]  /*28f0*/  @P2 FADD.FTZ R156, R73, R156 ;  /* 0x0000009c499c2221 */ /* 0x000fca0000010000 */
.L_x_273:
[----:B------:R-:W-:-:S04]  /*2900*/  F2FP.BF16.PACK_AB R72, RZ, R156 ;  /* 0x0000009cff48723e */ /* 0x000fc800000010ff */
[----:B------:R-:W-:Y:S02]  /*2910*/  PRMT R62, R72, 0x7610, R62 ;  /* 0x00007610483e7816 */ /* 0x000fe4000000003e */
.L_x_274:
[----:B------:R-:W-:Y:S01]  /*2920*/  PRMT R159, RZ, 0x7610, R74 ;  /* 0x00007610ff9f7816 */ /* 0x000fe2000000004a */
[----:B------:R-:W-:Y:S05]  /*2930*/  @P3 BRA `(.L_x_275) ;  /* 0x0000008000003947 */ /* 0x000fea0003800000 */
[----:B------:R-:W-:-:S04]  /*2940*/  ISETP.NE.U32.AND P1, PT, RZ, c[0x0][0x180], PT ;  /* 0x00006000ff007a0c */ /* 0x000fc80003f25070 */
[----:B------:R-:W-:-:S13]  /*2950*/  ISETP.NE.AND.EX P1, PT, RZ, c[0x0][0x184], PT, P1 ;  /* 0x00006100ff007a0c */ /* 0x000fda0003f25310 */
[----:B------:R-:W-:Y:S05]  /*2960*/  @P1 BRA `(.L_x_276) ;  /* 0x0000002000001947 */ /* 0x000fea0003800000 */
[----:B------:R-:W-:Y:S05]  /*2970*/  @P0 BRA `(.L_x_277) ;  /* 0x0000008000000947 */ /* 0x000fea0003800000 */
[----:B------:R-:W-:Y:S05]  /*2980*/  BRA `(.L_x_278) ;  /* 0x0000009000007947 */ /* 0x000fea0003800000 */
.L_x_276:
[----:B-----5:R-:W-:-:S05]  /*2990*/  PRMT R72, RZ, 0x7610, R58 ;  /* 0x00007610ff487816 */ /* 0x020fca000000003a */
[----:B------:R-:W-:Y:S01]  /*29a0*/  FADD.FTZ R159, R72, R159 ;  /* 0x0000009f489f7221 */ /* 0x000fe20000010000 */
[----:B------:R-:W-:Y:S05]  /*29b0*/  BRA `(.L_x_277) ;  /* 0x0000004000007947 */ /* 0x000fea0003800000 */
.L_x_275:
[----:B-----5:R-:W-:-:S05]  /*29c0*/  PRMT R72, RZ, 0x7610, R54 ;  /* 0x00007610ff487816 */ /* 0x020fca0000000036 */
[----:B------:R-:W-:Y:S01]  /*29d0*/  FADD.FTZ R159, R72, R159 ;  /* 0x0000009f489f7221 */ /* 0x000fe20000010000 */
[----:B------:R-:W-:-:S05]  /*29e0*/  @P2 PRMT R72, RZ, 0x7610, R58 ;  /* 0x00007610ff482816 */ /* 0x000fca000000003a */
[----:B------:R-:W-:-:S05]  /*29f0*/  @P2 FADD.FTZ R159, R72, R159 ;  /* 0x0000009f489f2221 */ /* 0x000fca0000010000 */
.L_x_277:
[----:B------:R-:W-:-:S04]  /*2a00*/  F2FP.BF16.PACK_AB R72, RZ, R159 ;  /* 0x0000009fff48723e */ /* 0x000fc800000010ff */
[----:B------:R-:W-:Y:S02]  /*2a10*/  PRMT R62, R62, 0x5410, R72 ;  /* 0x000054103e3e7816 */ /* 0x000fe40000000048 */
.L_x_278:
[----:B------:R-:W-:Y:S01]  /*2a20*/  PRMT R158, RZ, 0x5410, R75 ;  /* 0x00005410ff9e7816 */ /* 0x000fe2000000004b */
[----:B------:R-:W-:Y:S05]  /*2a30*/  @P3 BRA `(.L_x_279) ;  /* 0x0000008000003947 */ /* 0x000fea0003800000 */
[----:B------:R-:W-:-:S04]  /*2a40*/  ISETP.NE.U32.AND P1, PT, RZ, c[0x0][0x180], PT ;  /* 0x00006000ff007a0c */ /* 0x000fc80003f25070 */
[----:B------:R-:W-:-:S13]  /*2a50*/  ISETP.NE.AND.EX P1, PT, RZ, c[0x0][0x184], PT, P1 ;  /* 0x00006100ff007a0c */ /* 0x000fda0003f25310 */
[----:B------:R-:W-:Y:S05]  /*2a60*/  @P1 BRA `(.L_x_280) ;  /* 0x0000002000001947 */ /* 0x000fea0003800000 */
[----:B------:R-:W-:Y:S05]  /*2a70*/  @P0 BRA `(.L_x_281) ;  /* 0x0000008000000947 */ /* 0x000fea0003800000 */
[----:B------:R-:W-:Y:S05]  /*2a80*/  BRA `(.L_x_282) ;  /* 0x0000009000007947 */ /* 0x000fea0003800000 */
.L_x_280:
[----:B-----5:R-:W-:-:S05]  /*2a90*/  PRMT R73, RZ, 0x5410, R59 ;  /* 0x00005410ff497816 */ /* 0x020fca000000003b */
[----:B------:R-:W-:Y:S01]  /*2aa0*/  FADD.FTZ R158, R73, R158 ;  /* 0x0000009e499e7221 */ /* 0x000fe20000010000 */
[----:B------:R-:W-:Y:S05]  /*2ab0*/  BRA `(.L_x_281) ;  /* 0x0000004000007947 */ /* 0x000fea0003800000 */
.L_x_279:
[----:B-----5:R-:W-:-:S05]  /*2ac0*/  PRMT R73, RZ, 0x5410, R55 ;  /* 0x00005410ff497816 */ /* 0x020fca0000000037 */
[----:B------:R-:W-:Y:S01]  /*2ad0*/  FADD.FTZ R158, R73, R158 ;  /* 0x0000009e499e7221 */ /* 0x000fe20000010000 */
[----:B------:R-:W-:-:S05]  /*2ae0*/  @P2 PRMT R73, RZ, 0x5410, R59 ;  /* 0x00005410ff492816 */ /* 0x000fca000000003b */
[----:B------:R-:W-:-:S05]  /*2af0*/  @P2 FADD.FTZ R158, R73, R158 ;  /* 0x0000009e499e2221 */ /* 0x000fca0000010000 */
.L_x_281:
[----:B------:R-:W-:-:S04]  /*2b00*/  F2FP.BF16.PACK_AB R72, RZ, R158 ;  /* 0x0000009eff48723e */ /* 0x000fc800000010ff */
[----:B------:R-:W-:Y:S02]  /*2b10*/  PRMT R63, R72, 0x7610, R63 ;  /* 0x00007610483f7816 */ /* 0x000fe4000000003f */
.L_x_282:
[----:B------:R-:W-:Y:S01]  /*2b20*/  PRMT R160, RZ, 0x7610, R75 ;  /* 0x00007610ffa07816 */ /* 0x000fe2000000004b */
[----:B------:R-:W-:Y:S05]  /*2b30*/  @P3 BRA `(.L_x_283) ;  /* 0x0000008000003947 */ /* 0x000fea0003800000 */
[----:B------:R-:W-:-:S04]  /*2b40*/  ISETP.NE.U32.AND P1, PT, RZ, c[0x0][0x180], PT ;  /* 0x00006000ff007a0c */ /* 0x000fc80003f25070 */
[----:B------:R-:W-:-:S13]  /*2b50*/  ISETP.NE.AND.EX P1, PT, RZ, c[0x0][0x184], PT, P1 ;  /* 0x00006100ff007a0c */ /* 0x000fda0003f25310 */
[----:B------:R-:W-:Y:S05]  /*2b60*/  @P1 BRA `(.L_x_284) ;  /* 0x0000002000001947 */ /* 0x000fea0003800000 */
[----:B------:R-:W-:Y:S05]  /*2b70*/  @P0 BRA `(.L_x_285) ;  /* 0x0000008000000947 */ /* 0x000fea0003800000 */
[----:B------:R-:W-:Y:S05]  /*2b80*/  BRA `(.L_x_286) ;  /* 0x0000009000007947 */ /* 0x000fea0003800000 */
.L_x_284:
[----:B-----5:R-:W-:-:S05]  /*2b90*/  PRMT R73, RZ, 0x7610, R59 ;  /* 0x00007610ff497816 */ /* 0x020fca000000003b */
[----:B------:R-:W-:Y:S01]  /*2ba0*/  FADD.FTZ R160, R73, R160 ;  /* 0x000000a049a07221 */ /* 0x000fe20000010000 */
[----:B------:R-:W-:Y:S05]  /*2bb0*/  BRA `(.L_x_285) ;  /* 0x0000004000007947 */ /* 0x000fea0003800000 */
.L_x_283:
[----:B-----5:R-:W-:-:S05]  /*2bc0*/  PRMT R73, RZ, 0x7610, R55 ;  /* 0x00007610ff497816 */ /* 0x020fca0000000037 */
[----:B------:R-:W-:Y:S01]  /*2bd0*/  FADD.FTZ R160, R73, R160 ;  /* 0x000000a049a07221 */ /* 0x000fe20000010000 */
[----:B------:R-:W-:-:S05]  /*2be0*/  @P2 PRMT R73, RZ, 0x7610, R59 ;  /* 0x00007610ff492816 */ /* 0x000fca000000003b */
[----:B------:R-:W-:-:S05]  /*2bf0*/  @P2 FADD.FTZ R160, R73, R160 ;  /* 0x000000a049a02221 */ /* 0x000fca0000010000 */
.L_x_285:
[----:B------:R-:W-:-:S04]  /*2c00*/  F2FP.BF16.PACK_AB R72, RZ, R160 ;  /* 0x000000a0ff48723e */ /* 0x000fc800000010ff */
[----:B------:R-:W-:Y:S02]  /*2c10*/  PRMT R63, R63, 0x5410, R72 ;  /* 0x000054103f3f7816 */ /* 0x000fe40000000048 */
.L_x_286:
[----:B------:R-:W-:Y:S01]  /*2c20*/  FADD.FTZ R74, RZ, R149 ;  /* 0x00000095ff4a7221 */ /* 0x000fe20000010000 */
[----:B------:R-:W-:Y:S02]  /*2c30*/  @P0 LEA R72, P1, R80, c[0x0][0x188], 0x4 ;  /* 0x0000620050480a11 */ /* 0x000fe400078220ff */
[----:B------:R-:W-:Y:S01]  /*2c40*/  ISETP.NE.AND P2, PT, R126, RZ, PT ;  /* 0x000000ff7e00720c */ /* 0x000fe20003f45270 */
[----:B------:R-:W-:Y:S01]  /*2c50*/  FADD.FTZ R75, R74, R155 ;  /* 0x0000009b4a4b7221 */ /* 0x000fe20000010000 */
[----:B------:R-:W-:Y:S02]  /*2c60*/  @P0 LEA.HI.X R73, R80, c[0x0][0x18c], RZ, 0x4, P1 ;  /* 0x0000630050490a11 */ /* 0x000fe400008f24ff */
[----:B------:R-:W-:Y:S01]  /*2c70*/  LOP3.LUT P1, RZ, R83, 0xff, RZ, 0xc0, !PT ;  /* 0x000000ff53ff7812 */ /* 0x000fe2000782c0ff */
[----:B------:R-:W-:Y:S02]  /*2c80*/  FADD.FTZ R75, R75, R148 ;  /* 0x000000944b4b7221 */ /* 0x000fe40000010000 */
[----:B------:R0:W-:Y:S02]  /*2c90*/  @P0 STG.E.128 [R72.64], R60 ;  /* 0x0000003c48000986 */ /* 0x0001e4000c101d04 */
[----:B------:R-:W-:-:S04]  /*2ca0*/  FADD.FTZ R74, R75, R154 ;  /* 0x0000009a4b4a7221 */ /* 0x000fc80000010000 */
[----:B------:R-:W-:-:S04]  /*2cb0*/  FADD.FTZ R74, R74, R147 ;  /* 0x000000934a4a7221 */ /* 0x000fc80000010000 */
[----:B------:R-:W-:-:S04]  /*2cc0*/  FADD.FTZ R75, R74, R153 ;  /* 0x000000994a4b7221 */ /* 0x000fc80000010000 */
[----:B------:R-:W-:-:S04]  /*2cd0*/  FADD.FTZ R75, R75, R146 ;  /* 0x000000924b4b7221 */ /* 0x000fc80000010000 */
[----:B------:R-:W-:-:S04]  /*2ce0*/  FADD.FTZ R74, R75, R152 ;  /* 0x000000984b4a7221 */ /* 0x000fc80000010000 */
[----:B------:R-:W-:-:S04]  /*2cf0*/  FADD.FTZ R75, R74, R79 ;  /* 0x0000004f4a4b7221 */ /* 0x000fc80000010000 */
[----:B------:R-:W-:-:S04]  /*2d00*/  FADD.FTZ R74, R75, R132 ;  /* 0x000000844b4a7221 */ /* 0x000fc80000010000 */
[----:B------:R-:W-:-:S04]  /*2d10*/  FADD.FTZ R74, R74, R81 ;  /* 0x000000514a4a7221 */ /* 0x000fc80000010000 */
[----:B0-----:R-:W-:Y:S02]  /*2d20*/  FADD.FTZ R73, R74, R133 ;  /* 0x000000854a497221 */ /* 0x001fe40000010000 */
[----:B------:R-:W0:Y:S02]  /*2d30*/  S2R R74, SR_TID.X ;  /* 0x00000000004a7919 */ /* 0x000e240000002100 */
        /* <DEDUP_REMOVED lines=16> */
[----:B------:R-:W-:Y:S01]  /*2e40*/  FADD.FTZ R72, R73, R156 ;  /* 0x0000009c49487221 */ /* 0x000fe20000010000 */
[----:B0-----:R-:W-:-:S03]  /*2e50*/  SHF.R.U32.HI R73, RZ, 0x5, R74 ;  /* 0x00000005ff497819 */ /* 0x001fc6000001164a */
[----:B------:R-:W-:Y:S01]  /*2e60*/  FADD.FTZ R75, R72, R159 ;  /* 0x0000009f484b7221 */ /* 0x000fe20000010000 */
[----:B------:R-:W-:-:S03]  /*2e70*/  LOP3.LUT R73, R73, 0x7fffffc, RZ, 0xc0, !PT ;  /* 0x07fffffc49497812 */ /* 0x000fc600078ec0ff */
[----:B------:R-:W-:Y:S01]  /*2e80*/  FADD.FTZ R75, R75, R158 ;  /* 0x0000009e4b4b7221 */ /* 0x000fe20000010000 */
[----:B------:R-:W-:-:S03]  /*2e90*/  SEL R74, R122, R73, !P1 ;  /* 0x000000497a4a7207 */ /* 0x000fc60004800000 */
[----:B------:R-:W-:Y:S01]  /*2ea0*/  FADD.FTZ R72, R75, R160 ;  /* 0x000000a04b487221 */ /* 0x000fe20000010000 */
[----:B------:R-:W-:Y:S05]  /*2eb0*/  BRA.DIV ~URZ, `(.L_x_287) ;  /* 0x000019127f007947 */ /* 0x000fea000b800000 */
[----:B------:R0:W1:Y:S02]  /*2ec0*/  SHFL.BFLY PT, R161, R72, 0x1, 0x1f ;  /* 0x0c201f0048a17f89 */ /* 0x00006400000e0000 */
.L_x_291:
[----:B01----:R-:W-:Y:S01]  /*2ed0*/  FADD.FTZ R72, R72, R161 ;  /* 0x000000a148487221 */ /* 0x003fe20000010000 */
[----:B------:R-:W-:Y:S05]  /*2ee0*/  BRA.DIV ~URZ, `(.L_x_288) ;  /* 0x000019527f007947 */ /* 0x000fea000b800000 */
[----:B------:R-:W0:Y:S02]  /*2ef0*/  SHFL.BFLY PT, R73, R72, 0x2, 0x1f ;  /* 0x0c401f0048497f89 */ /* 0x000e2400000e0000 */
[----:B0-----:R-:W-:-:S05]  /*2f00*/  FADD.FTZ R73, R72, R73 ;  /* 0x0000004948497221 */ /* 0x001fca0000010000 */
[----:B------:R-:W0:Y:S02]  /*2f10*/  SHFL.BFLY PT, R162, R73, 0x4, 0x1f ;  /* 0x0c801f0049a27f89 */ /* 0x000e2400000e0000 */
[----:B0-----:R-:W-:-:S05]  /*2f20*/  FADD.FTZ R162, R73, R162 ;  /* 0x000000a249a27221 */ /* 0x001fca0000010000 */
[----:B------:R-:W0:Y:S02]  /*2f30*/  SHFL.BFLY PT, R75, R162, 0x8, 0x1f ;  /* 0x0d001f00a24b7f89 */ /* 0x000e2400000e0000 */
[----:B0-----:R-:W-:-:S05]  /*2f40*/  FADD.FTZ R75, R162, R75 ;  /* 0x0000004ba24b7221 */ /* 0x001fca0000010000 */
[----:B------:R-:W0:Y:S02]  /*2f50*/  SHFL.BFLY PT, R164, R75, 0x10, 0x1f ;  /* 0x0e001f004ba47f89 */ /* 0x000e2400000e0000 */
[----:B0-----:R-:W-:-:S04]  /*2f60*/  FADD.FTZ R164, R75, R164 ;  /* 0x000000a44ba47221 */ /* 0x001fc80000010000 */
[----:B------:R-:W-:-:S04]  /*2f70*/  FMUL.FTZ R72, R164, 0.0009765625 ;  /* 0x3a800000a4487820 */ /* 0x000fc80000410000 */
[C---:B------:R-:W-:Y:S02]  /*2f80*/  FADD.FTZ R161, -R72.reuse, R149 ;  /* 0x0000009548a17221 */ /* 0x040fe40000010100 */
[C---:B------:R-:W-:Y:S02]  /*2f90*/  FADD.FTZ R164, -R72.reuse, R155 ;  /* 0x0000009b48a47221 */ /* 0x040fe40000010100 */
[----:B------:R-:W-:Y:S02]  /*2fa0*/  FFMA.FTZ R161, R161, R161, RZ ;  /* 0x000000a1a1a17223 */ /* 0x000fe400000100ff */
[----:B------:R-:W-:Y:S02]  /*2fb0*/  FADD.FTZ R162, -R72, R154 ;  /* 0x0000009a48a27221 */ /* 0x000fe40000010100 */
[----:B------:R-:W-:Y:S02]  /*2fc0*/  FFMA.FTZ R161, R164, R164, R161 ;  /* 0x000000a4a4a17223 */ /* 0x000fe400000100a1 */
[----:B------:R-:W-:-:S04]  /*2fd0*/  FADD.FTZ R164, -R72, R148 ;  /* 0x0000009448a47221 */ /* 0x000fc80000010100 */
[----:B------:R-:W-:-:S04]  /*2fe0*/  FFMA.FTZ R161, R164, R164, R161 ;  /* 0x000000a4a4a17223 */ /* 0x000fc800000100a1 */
[----:B------:R-:W-:Y:S02]  /*2ff0*/  FFMA.FTZ R161, R162, R162, R161 ;  /* 0x000000a2a2a17223 */ /* 0x000fe400000100a1 */
[----:B------:R-:W-:-:S04]  /*3000*/  FADD.FTZ R162, -R72, R147 ;  /* 0x0000009348a27221 */ /* 0x000fc80000010100 */
        /* <DEDUP_REMOVED lines=54> */
[----:B------:R-:W-:-:S05]  /*3370*/  FFMA.FTZ R161, R162, R162, R161 ;  /* 0x000000a2a2a17223 */ /* 0x000fca00000100a1 */
        /* <DEDUP_REMOVED lines=9> */
.L_x_292:
[----:B-1----:R-:W-:Y:S01]  /*3410*/  FADD.FTZ R73, R161, R163 ;  /* 0x000000a3a1497221 */ /* 0x002fe20000010000 */
[----:B------:R-:W-:Y:S01]  /*3420*/  WARPSYNC 0xffffffff ;  /* 0xffffffff00007948 */ /* 0x000fe20003800000 */
[----:B------:R-:W-:Y:S01]  /*3430*/  @!P2 IMAD.IADD R75, R128, 0x1, R74 ;  /* 0x00000001804ba824 */ /* 0x000fe200078e024a */
[----:B------:R-:W-:Y:S01]  /*3440*/  ISETP.GT.U32.AND P1, PT, R126, 0x3, PT ;  /* 0x000000037e00780c */ /* 0x000fe20003f24070 */
[----:B------:R-:W-:Y:S01]  /*3450*/  IMAD.MOV.U32 R162, RZ, RZ, RZ ;  /* 0x000000ffffa27224 */ /* 0x000fe200078e00ff */
[----:B------:R-:W-:Y:S02]  /*3460*/  ISETP.NE.AND P3, PT, RZ, UR6, PT ;  /* 0x00000006ff007c0c */ /* 0x000fe4000bf65270 */
[----:B------:R1:W-:Y:S04]  /*3470*/  @!P2 STS.64 [R75.X8], R72 ;  /* 0x000000484b00a388 */ /* 0x0003e80000008a00 */
[----:B------:R-:W-:Y:S01]  /*3480*/  BAR.SYNC.DEFER_BLOCKING 0x0 ;  /* 0x0000000000007b1d */ /* 0x000fe20000010000 */
[----:B------:R-:W-:-:S04]  /*3490*/  LOP3.LUT P2, RZ, R128, 0x1f, R27, 0xf8, !PT ;  /* 0x0000001f80ff7812 */ /* 0x000fc8000784f81b */
[----:B------:R-:W-:Y:S02]  /*34a0*/  @!P1 IMAD.IADD R161, R126, 0x1, R74 ;  /* 0x000000017ea19824 */ /* 0x000fe400078e024a */
[----:B------:R-:W-:Y:S01]  /*34b0*/  @!P1 IMAD.MOV.U32 R162, RZ, RZ, 0x400 ;  /* 0x00000400ffa29424 */ /* 0x000fe200078e00ff */
[----:B-1----:R-:W-:-:S03]  /*34c0*/  CS2R R72, SRZ ;  /* 0x0000000000487805 */ /* 0x002fc6000001ff00 */
[----:B------:R-:W-:Y:S01]  /*34d0*/  I2F R75, R162 ;  /* 0x000000a2004b7306 */ /* 0x000fe20000201400 */
[----:B0-----:R-:W0:Y:S04]  /*34e0*/  SHFL.DOWN PT, R163, R162, 0x2, 0x1f ;  /* 0x08401f00a2a37f89 */ /* 0x001e2800000e0000 */
[----:B------:R-:W1:Y:S01]  /*34f0*/  @!P1 LDS.64 R72, [R161.X8] ;  /* 0x00000000a1489984 */ /* 0x000e620000008a00 */
[----:B------:R-:W-:Y:S01]  /*3500*/  LOP3.LUT P1, RZ, R83, 0xff, RZ, 0xc0, !PT ;  /* 0x000000ff53ff7812 */ /* 0x000fe2000782c0ff */
[----:B0-----:R-:W-:Y:S02]  /*3510*/  IMAD.IADD R74, R163, 0x1, R162 ;  /* 0x00000001a34a7824 */ /* 0x001fe400078e02a2 */
[----:B------:R-:W0:Y:S01]  /*3520*/  I2F R163, R163 ;  /* 0x000000a300a37306 */ /* 0x000e220000201400 */
[----:B-1----:R-:W1:Y:S02]  /*3530*/  SHFL.DOWN PT, R83, R72, 0x2, 0x1f ;  /* 0x08401f0048537f89 */ /* 0x002e6400000e0000 */
[----:B-1----:R-:W-:-:S02]  /*3540*/  FADD.FTZ R164, -R83, R72 ;  /* 0x0000004853a47221 */ /* 0x002fc40000010100 */
[----:B0-----:R-:W-:Y:S02]  /*3550*/  FMUL.FTZ R83, R83, R163 ;  /* 0x000000a353537220 */ /* 0x001fe40000410000 */
[----:B------:R-:W-:-:S04]  /*3560*/  FMUL.FTZ R164, R164, R164 ;  /* 0x000000a4a4a47220 */ /* 0x000fc80000410000 */
[----:B------:R-:W-:Y:S02]  /*3570*/  FMUL.FTZ R161, R164, R75 ;  /* 0x0000004ba4a17220 */ /* 0x000fe40000410000 */
[----:B------:R-:W-:Y:S01]  /*3580*/  FFMA.FTZ R75, R75, R72, R83 ;  /* 0x000000484b4b7223 */ /* 0x000fe20000010053 */
[----:B------:R-:W0:Y:S01]  /*3590*/  SHFL.DOWN PT, R164, R73, 0x2, 0x1f ;  /* 0x08401f0049a47f89 */ /* 0x000e2200000e0000 */
[----:B------:R-:W1:Y:S01]  /*35a0*/  I2F R72, R74 ;  /* 0x0000004a00487306 */ /* 0x000e620000201400 */
[----:B------:R-:W-:Y:S02]  /*35b0*/  FMUL.FTZ R161, R161, R163 ;  /* 0x000000a3a1a17220 */ /* 0x000fe40000410000 */
[----:B------:R-:W2:Y:S05]  /*35c0*/  SHFL.DOWN PT, R163, R74, 0x1, 0x1f ;  /* 0x08201f004aa37f89 */ /* 0x000eaa00000e0000 */
[----:B-1----:R-:W1:Y:S01]  /*35d0*/  MUFU.RCP R162, R72 ;  /* 0x0000004800a27308 */ /* 0x002e620000001000 */
[----:B0-----:R-:W-:-:S02]  /*35e0*/  FADD.FTZ R164, R164, R73 ;  /* 0x00000049a4a47221 */ /* 0x001fc40000010000 */
[----:B--2---:R-:W-:-:S05]  /*35f0*/  IMAD.IADD R83, R74, 0x1, R163 ;  /* 0x000000014a537824 */ /* 0x004fca00078e02a3 */
[----:B------:R-:W-:Y:S01]  /*3600*/  I2F R163, R163 ;  /* 0x000000a300a37306 */ /* 0x000fe20000201400 */
[C---:B-1----:R-:W-:Y:S02]  /*3610*/  FMUL.FTZ R75, R162.reuse, R75 ;  /* 0x0000004ba24b7220 */ /* 0x042fe40000410000 */
[----:B------:R-:W-:-:S03]  /*3620*/  FFMA.FTZ R161, R162, R161, R164 ;  /* 0x000000a1a2a17223 */ /* 0x000fc600000100a4 */
[----:B------:R-:W0:Y:S02]  /*3630*/  SHFL.DOWN PT, R162, R75, 0x1, 0x1f ;  /* 0x08201f004ba27f89 */ /* 0x000e2400000e0000 */
[----:B------:R-:W1:Y:S08]  /*3640*/  I2F R83, R83 ;  /* 0x0000005300537306 */ /* 0x000e700000201400 */
[----:B-1----:R-:W1:Y:S01]  /*3650*/  MUFU.RCP R74, R83 ;  /* 0x00000053004a7308 */ /* 0x002e620000001000 */
[----:B0-----:R-:W-:-:S02]  /*3660*/  FADD.FTZ R164, R75, -R162 ;  /* 0x800000a24ba47221 */ /* 0x001fc40000010000 */
[----:B------:R-:W-:Y:S02]  /*3670*/  FMUL.FTZ R162, R162, R163 ;  /* 0x000000a3a2a27220 */ /* 0x000fe40000410000 */
[----:B------:R-:W-:Y:S02]  /*3680*/  FMUL.FTZ R73, R164, R164 ;  /* 0x000000a4a4497220 */ /* 0x000fe40000410000 */
[C---:B------:R-:W-:Y:S02]  /*3690*/  FFMA.FTZ R165, R72.reuse, R75, R162 ;  /* 0x0000004b48a57223 */ /* 0x040fe400000100a2 */
[----:B------:R-:W-:Y:S02]  /*36a0*/  FMUL.FTZ R73, R72, R73 ;  /* 0x0000004948497220 */ /* 0x000fe40000410000 */
[----:B------:R-:W0:Y:S01]  /*36b0*/  SHFL.DOWN PT, R72, R161, 0x1, 0x1f ;  /* 0x08201f00a1487f89 */ /* 0x000e2200000e0000 */
[----:B-1----:R-:W-:Y:S02]  /*36c0*/  FMUL.FTZ R75, R74, R165 ;  /* 0x000000a54a4b7220 */ /* 0x002fe40000410000 */
[----:B------:R-:W-:-:S04]  /*36d0*/  FMUL.FTZ R73, R73, R163 ;  /* 0x000000a349497220 */ /* 0x000fc80000410000 */
[----:B------:R-:W1:Y:S01]  /*36e0*/  SHFL.IDX PT, R75, R75, RZ, 0x1f ;  /* 0x00001fff4b4b7589 */ /* 0x000e6200000e0000 */
[----:B0-----:R-:W-:-:S04]  /*36f0*/  FADD.FTZ R72, R161, R72 ;  /* 0x00000048a1487221 */ /* 0x001fc80000010000 */
[----:B------:R-:W-:Y:S02]  /*3700*/  FFMA.FTZ R74, R74, R73, R72 ;  /* 0x000000494a4a7223 */ /* 0x000fe40000010048 */
[----:B------:R-:W-:Y:S01]  /*3710*/  IMAD.MOV.U32 R72, RZ, RZ, c[0x0][0x1e0] ;  /* 0x00007800ff487624 */ /* 0x000fe200078e00ff */
[C---:B-1----:R-:W-:Y:S01]  /*3720*/  FSEL R161, R75.reuse, RZ, !P3 ;  /* 0x000000ff4ba17208 */ /* 0x042fe20005800000 */
[----:B------:R-:W-:Y:S01]  /*3730*/  FMUL.FTZ R73, R75, R75 ;  /* 0x0000004b4b497220 */ /* 0x000fe20000410000 */
[----:B------:R0:W1:Y:S03]  /*3740*/  SHFL.IDX PT, R163, R74, RZ, 0x1f ;  /* 0x00001fff4aa37589 */ /* 0x00006600000e0000 */
[----:B------:R-:W-:Y:S01]  /*3750*/  FADD.FTZ R162, -R161, R155 ;  /* 0x0000009ba1a27221 */ /* 0x000fe20000010100 */
[----:B------:R-:W-:Y:S01]  /*3760*/  FSEL R73, R73, RZ, P3 ;  /* 0x000000ff49497208 */ /* 0x000fe20001800000 */
[----:B------:R-:W-:-:S02]  /*3770*/  FADD.FTZ R148, -R161, R148 ;  /* 0x00000094a1947221 */ /* 0x000fc40000010100 */
[C---:B------:R-:W-:Y:S02]  /*3780*/  FADD.FTZ R154, -R161.reuse, R154 ;  /* 0x0000009aa19a7221 */ /* 0x040fe40000010100 */
[----:B0-----:R-:W-:Y:S02]  /*3790*/  @!P2 IMAD.MOV.U32 R74, RZ, RZ, 0x4 ;  /* 0x00000004ff4aa424 */ /* 0x001fe400078e00ff */
[C---:B------:R-:W-:Y:S02]  /*37a0*/  FADD.FTZ R152, -R161.reuse, R152 ;  /* 0x00000098a1987221 */ /* 0x040fe40000010100 */
[C---:B------:R-:W-:Y:S02]  /*37b0*/  FADD.FTZ R134, -R161.reuse, R134 ;  /* 0x00000086a1867221 */ /* 0x040fe40000010100 */
[C---:B------:R-:W-:Y:S02]  /*37c0*/  FADD.FTZ R138, -R161.reuse, R138 ;  /* 0x0000008aa18a7221 */ /* 0x040fe40000010100 */
[----:B------:R-:W-:-:S02]  /*37d0*/  FADD.FTZ R140, -R161, R140 ;  /* 0x0000008ca18c7221 */ /* 0x000fc40000010100 */
[C---:B------:R-:W-:Y:S02]  /*37e0*/  FADD.FTZ R151, -R161.reuse, R151 ;  /* 0x00000097a1977221 */ /* 0x040fe40000010100 */
[C---:B------:R-:W-:Y:S02]  /*37f0*/  FADD.FTZ R164, -R161.reuse, R144 ;  /* 0x00000090a1a47221 */ /* 0x040fe40000010100 */
[----:B------:R-:W-:Y:S02]  /*3800*/  FADD.FTZ R150, -R161, R150 ;  /* 0x00000096a1967221 */ /* 0x000fe40000010100 */
[----:B-1----:R-:W-:Y:S02]  /*3810*/  FFMA.FTZ R72, R163, R72, c[0x0][0x228] ;  /* 0x00008a00a3487623 */ /* 0x002fe40000010048 */
[----:B------:R-:W-:Y:S02]  /*3820*/  FADD.FTZ R136, -R161, R136 ;  /* 0x00000088a1887221 */ /* 0x000fe40000010100 */
[----:B------:R-:W-:-:S02]  /*3830*/  FADD.FTZ R83, R72, R73 ;  /* 0x0000004948537221 */ /* 0x000fc40000010000 */
[----:B------:R-:W-:Y:S02]  /*3840*/  @!P2 IMAD.MOV.U32 R72, RZ, RZ, 0x4 ;  /* 0x00000004ff48a424 */ /* 0x000fe400078e00ff */
[----:B------:R-:W-:Y:S02]  /*3850*/  FADD.FTZ R158, -R161, R158 ;  /* 0x0000009ea19e7221 */ /* 0x000fe40000010100 */
[----:B------:R-:W0:Y:S01]  /*3860*/  MUFU.RSQ R83, R83 ;  /* 0x0000005300537308 */ /* 0x000e220000001400 */
[----:B------:R-:W-:-:S04]  /*3870*/  @!P2 IMAD.WIDE R72, R123, R72, c[0x0][0x1a0] ;  /* 0x000068007b48a625 */ /* 0x000fc800078e0248 */
[C---:B------:R-:W-:Y:S01]  /*3880*/  FADD.FTZ R156, -R161.reuse, R156 ;  /* 0x0000009ca19c7221 */ /* 0x040fe20000010100 */
[----:B------:R1:W-:Y:S01]  /*3890*/  @!P2 STG.E [R72.64], R75 ;  /* 0x0000004b4800a986 */ /* 0x0003e2000c101904 */
[C---:B------:R-:W-:Y:S02]  /*38a0*/  FADD.FTZ R82, -R161.reuse, R82 ;  /* 0x00000052a1527221 */ /* 0x040fe40000010100 */
[----:B------:R-:W-:Y:S02]  /*38b0*/  FADD.FTZ R160, -R161, R160 ;  /* 0x000000a0a1a07221 */ /* 0x000fe40000010100 */
[----:B0-----:R-:W-:Y:S02]  /*38c0*/  FMUL.FTZ R155, R83, R162 ;  /* 0x000000a2539b7220 */ /* 0x001fe40000410000 */
[C---:B-1----:R-:W-:Y:S01]  /*38d0*/  @!P2 IMAD.WIDE R72, R123.reuse, R74, c[0x0][0x1a8] ;  /* 0x00006a007b48a625 */ /* 0x042fe200078e024a */
[----:B------:R-:W-:-:S03]  /*38e0*/  IADD3 R123, R123, c[0x0][0x160], RZ ;  /* 0x000058007b7b7a10 */ /* 0x000fc60007ffe0ff */
[----:B------:R-:W-:Y:S01]  /*38f0*/  FADD.FTZ R74, -R161, R149 ;  /* 0x00000095a14a7221 */ /* 0x000fe20000010100 */
[----:B------:R0:W-:Y:S01]  /*3900*/  @!P2 STG.E [R72.64], R83 ;  /* 0x000000534800a986 */ /* 0x0001e2000c101904 */
[C---:B------:R-:W-:Y:S02]  /*3910*/  FMUL.FTZ R148, R83.reuse, R148 ;  /* 0x0000009453947220 */ /* 0x040fe40000410000 */
[C---:B------:R-:W-:Y:S02]  /*3920*/  FMUL.FTZ R149, R83.reuse, R74 ;  /* 0x0000004a53957220 */ /* 0x040fe40000410000 */
[----:B------:R-:W-:Y:S02]  /*3930*/  FMUL.FTZ R163, R83, R154 ;  /* 0x0000009a53a37220 */ /* 0x000fe40000410000 */
[C---:B------:R-:W-:Y:S02]  /*3940*/  FADD.FTZ R154, -R161.reuse, R147 ;  /* 0x00000093a19a7221 */ /* 0x040fe40000010100 */
[----:B------:R-:W-:Y:S01]  /*3950*/  FADD.FTZ R162, -R161, R146 ;  /* 0x00000092a1a27221 */ /* 0x000fe20000010100 */
[----:B------:R-:W-:Y:S01]  /*3960*/  PRMT R146, RZ, 0x7610, R31 ;  /* 0x00007610ff927816 */ /* 0x000fe2000000001f */
[C---:B------:R-:W-:Y:S01]  /*3970*/  FMUL.FTZ R154, R83.reuse, R154 ;  /* 0x0000009a539a7220 */ /* 0x040fe20000410000 */
[----:B0-----:R-:W-:Y:S01]  /*3980*/  PRMT R72, RZ, 0x5410, R28 ;  /* 0x00005410ff487816 */ /* 0x001fe2000000001c */
[C---:B------:R-:W-:Y:S01]  /*3990*/  FMUL.FTZ R162, R83.reuse, R162 ;  /* 0x000000a253a27220 */ /* 0x040fe20000410000 */
[----:B------:R-:W-:Y:S01]  /*39a0*/  PRMT R73, RZ, 0x5410, R29 ;  /* 0x00005410ff497816 */ /* 0x000fe2000000001d */
[----:B------:R-:W-:-:S02]  /*39b0*/  FMUL.FTZ R165, R83, R152 ;  /* 0x0000009853a57220 */ /* 0x000fc40000410000 */
[----:B------:R-:W-:Y:S01]  /*39c0*/  FFMA.FTZ R74, R149, R72, R25 ;  /* 0x00000048954a7223 */ /* 0x000fe20000010019 */
[----:B------:R-:W-:Y:S01]  /*39d0*/  PRMT R72, RZ, 0x7610, R28 ;  /* 0x00007610ff487816 */ /* 0x000fe2000000001c */
[----:B------:R-:W-:Y:S02]  /*39e0*/  FFMA.FTZ R73, R148, R73, R23 ;  /* 0x0000004994497223 */ /* 0x000fe40000010017 */
[----:B------:R-:W-:Y:S02]  /*39f0*/  FFMA.FTZ R146, R165, R146, R18 ;  /* 0x00000092a5927223 */ /* 0x000fe40000010012 */
[----:B------:R-:W-:Y:S02]  /*3a00*/  FFMA.FTZ R75, R155, R72, R24 ;  /* 0x000000489b4b7223 */ /* 0x000fe40000010018 */
[----:B------:R-:W-:Y:S01]  /*3a10*/  IMAD.SHL.U32 R152, R78, 0x10, RZ ;  /* 0x000000104e987824 */ /* 0x000fe200078e00ff */
[----:B------:R-:W-:Y:S01]  /*3a20*/  SHF.R.U32.HI R78, RZ, 0x1c, R78 ;  /* 0x0000001cff4e7819 */ /* 0x000fe2000001164e */
[----:B------:R-:W-:Y:S01]  /*3a30*/  FMUL.FTZ R82, R83, R82 ;  /* 0x0000005253527220 */ /* 0x000fe20000410000 */
[----:B------:R-:W-:-:S02]  /*3a40*/  F2FP.BF16.PACK_AB R72, R75, R74 ;  /* 0x0000004a4b48723e */ /* 0x000fc400000010ff */
[----:B------:R-:W-:Y:S02]  /*3a50*/  PRMT R74, RZ, 0x7610, R29 ;  /* 0x00007610ff4a7816 */ /* 0x000fe4000000001d */
[----:B------:R-:W-:-:S03]  /*3a60*/  PRMT R75, RZ, 0x7610, R30 ;  /* 0x00007610ff4b7816 */ /* 0x000fc6000000001e */
[----:B------:R-:W-:-:S05]  /*3a70*/  FFMA.FTZ R74, R163, R74, R22 ;  /* 0x0000004aa34a7223 */ /* 0x000fca0000010016 */
[----:B------:R-:W-:Y:S01]  /*3a80*/  F2FP.BF16.PACK_AB R73, R74, R73 ;  /* 0x000000494a49723e */ /* 0x000fe200000010ff */
[----:B------:R-:W-:-:S04]  /*3a90*/  FADD.FTZ R74, -R161, R153 ;  /* 0x00000099a14a7221 */ /* 0x000fc80000010100 */
[----:B------:R-:W-:Y:S01]  /*3aa0*/  FMUL.FTZ R153, R83, R74 ;  /* 0x0000004a53997220 */ /* 0x000fe20000410000 */
[----:B------:R-:W-:-:S03]  /*3ab0*/  PRMT R74, RZ, 0x5410, R30 ;  /* 0x00005410ff4a7816 */ /* 0x000fc6000000001e */
[----:B------:R-:W-:Y:S02]  /*3ac0*/  FFMA.FTZ R75, R153, R75, R20 ;  /* 0x0000004b994b7223 */ /* 0x000fe40000010014 */
[----:B------:R-:W-:-:S05]  /*3ad0*/  FFMA.FTZ R74, R154, R74, R21 ;  /* 0x0000004a9a4a7223 */ /* 0x000fca0000010015 */
[----:B------:R-:W-:Y:S02]  /*3ae0*/  F2FP.BF16.PACK_AB R74, R75, R74 ;  /* 0x0000004a4b4a723e */ /* 0x000fe400000010ff */
[----:B------:R-:W-:-:S05]  /*3af0*/  PRMT R75, RZ, 0x5410, R31 ;  /* 0x00005410ff4b7816 */ /* 0x000fca000000001f */
[----:B------:R-:W-:-:S05]  /*3b00*/  FFMA.FTZ R75, R162, R75, R19 ;  /* 0x0000004ba24b7223 */ /* 0x000fca0000010013 */
[----:B------:R-:W-:Y:S02]  /*3b10*/  F2FP.BF16.PACK_AB R75, R146, R75 ;  /* 0x0000004b924b723e */ /* 0x000fe400000010ff */
[----:B------:R-:W-:-:S04]  /*3b20*/  IADD3 R146, P2, R152, c[0x0][0x208], RZ ;  /* 0x0000820098927a10 */ /* 0x000fc80007f5e0ff */
[----:B------:R-:W-:-:S05]  /*3b30*/  IADD3.X R147, R78, c[0x0][0x20c], RZ, P2, !PT ;  /* 0x000083004e937a10 */ /* 0x000fca00017fe4ff */
[----:B------:R0:W-:Y:S02]  /*3b40*/  STG.E.128 [R146.64], R72 ;  /* 0x0000004892007986 */ /* 0x0001e4000c101d04 */
[--C-:B0-----:R-:W-:Y:S02]  /*3b50*/  PRMT R72, RZ, 0x7610, R43.reuse ;  /* 0x00007610ff487816 */ /* 0x101fe4000000002b */
[----:B------:R-:W-:Y:S02]  /*3b60*/  PRMT R73, RZ, 0x5410, R43 ;  /* 0x00005410ff497816 */ /* 0x000fe4000000002b */
[----:B------:R-:W-:Y:S01]  /*3b70*/  PRMT R146, RZ, 0x7610, R40 ;  /* 0x00007610ff927816 */ /* 0x000fe20000000028 */
[----:B------:R-:W-:Y:S01]  /*3b80*/  FFMA.FTZ R165, R165, R72, R98 ;  /* 0x00000048a5a57223 */ /* 0x000fe20000010062 */
[----:B------:R-:W-:Y:S01]  /*3b90*/  PRMT R72, RZ, 0x5410, R42 ;  /* 0x00005410ff487816 */ /* 0x000fe2000000002a */
[----:B------:R-:W-:Y:S01]  /*3ba0*/  FFMA.FTZ R162, R162, R73, R96 ;  /* 0x00000049a2a27223 */ /* 0x000fe20000010060 */
[----:B------:R-:W-:Y:S01]  /*3bb0*/  PRMT R73, RZ, 0x5410, R41 ;  /* 0x00005410ff497816 */ /* 0x000fe20000000029 */
[----:B------:R-:W-:Y:S01]  /*3bc0*/  FFMA.FTZ R155, R155, R146, R93 ;  /* 0x000000929b9b7223 */ /* 0x000fe2000001005d */
[----:B------:R-:W-:Y:S01]  /*3bd0*/  IADD3 R146, P2, R152, c[0x0][0x210], RZ ;  /* 0x0000840098927a10 */ /* 0x000fe20007f5e0ff */
[----:B------:R-:W-:Y:S01]  /*3be0*/  FFMA.FTZ R154, R154, R72, R95 ;  /* 0x000000489a9a7223 */ /* 0x000fe2000001005f */
[----:B------:R-:W-:Y:S01]  /*3bf0*/  PRMT R72, RZ, 0x7610, R42 ;  /* 0x00007610ff487816 */ /* 0x000fe2000000002a */
[----:B------:R-:W-:Y:S01]  /*3c00*/  FFMA.FTZ R73, R148, R73, R92 ;  /* 0x0000004994497223 */ /* 0x000fe2000001005c */
[----:B------:R-:W-:Y:S01]  /*3c10*/  F2FP.BF16.PACK_AB R75, R165, R162 ;  /* 0x000000a2a54b723e */ /* 0x000fe200000010ff */
[----:B------:R-:W-:Y:S01]  /*3c20*/  FADD.FTZ R152, -R161, R141 ;  /* 0x0000008da1987221 */ /* 0x000fe20000010100 */
[----:B------:R-:W-:Y:S01]  /*3c30*/  IADD3.X R147, R78, c[0x0][0x214], RZ, P2, !PT ;  /* 0x000085004e937a10 */ /* 0x000fe200017fe4ff */
[----:B------:R-:W-:Y:S01]  /*3c40*/  FFMA.FTZ R153, R153, R72, R97 ;  /* 0x0000004899997223 */ /* 0x000fe20000010061 */
[----:B------:R-:W-:Y:S01]  /*3c50*/  PRMT R72, RZ, 0x7610, R41 ;  /* 0x00007610ff487816 */ /* 0x000fe20000000029 */
[----:B------:R-:W-:-:S02]  /*3c60*/  FADD.FTZ R78, -R161, R79 ;  /* 0x0000004fa14e7221 */ /* 0x000fc40000010100 */
[----:B------:R-:W-:Y:S01]  /*3c70*/  FMUL.FTZ R141, R83, R134 ;  /* 0x00000086538d7220 */ /* 0x000fe20000410000 */
[----:B------:R-:W-:Y:S01]  /*3c80*/  F2FP.BF16.PACK_AB R74, R153, R154 ;  /* 0x0000009a994a723e */ /* 0x000fe200000010ff */
[----:B------:R-:W-:Y:S01]  /*3c90*/  FFMA.FTZ R148, R163, R72, R94 ;  /* 0x00000048a3947223 */ /* 0x000fe2000001005e */
[----:B------:R-:W-:Y:S01]  /*3ca0*/  PRMT R72, RZ, 0x5410, R40 ;  /* 0x00005410ff487816 */ /* 0x000fe20000000028 */
[C---:B------:R-:W-:Y:S02]  /*3cb0*/  FADD.FTZ R154, -R161.reuse, R143 ;  /* 0x0000008fa19a7221 */ /* 0x040fe40000010100 */
[----:B------:R-:W-:Y:S01]  /*3cc0*/  FADD.FTZ R162, -R161, R145 ;  /* 0x00000091a1a27221 */ /* 0x000fe20000010100 */
[----:B------:R-:W-:Y:S01]  /*3cd0*/  F2FP.BF16.PACK_AB R73, R148, R73 ;  /* 0x000000499449723e */ /* 0x000fe200000010ff */
[----:B------:R-:W-:Y:S02]  /*3ce0*/  FFMA.FTZ R72, R149, R72, R90 ;  /* 0x0000004895487223 */ /* 0x000fe4000001005a */
[----:B------:R-:W-:-:S02]  /*3cf0*/  FADD.FTZ R148, -R161, R132 ;  /* 0x00000084a1947221 */ /* 0x000fc40000010100 */
[----:B------:R-:W-:Y:S01]  /*3d00*/  FMUL.FTZ R132, R83, R78 ;  /* 0x0000004e53847220 */ /* 0x000fe20000410000 */
[----:B------:R-:W-:Y:S01]  /*3d10*/  F2FP.BF16.PACK_AB R72, R155, R72 ;  /* 0x000000489b48723e */ /* 0x000fe200000010ff */
[----:B------:R-:W-:Y:S01]  /*3d20*/  FMUL.FTZ R149, R83, R148 ;  /* 0x0000009453957220 */ /* 0x000fe20000410000 */
[----:B------:R-:W-:Y:S01]  /*3d30*/  PRMT R155, RZ, 0x7610, R46 ;  /* 0x00007610ff9b7816 */ /* 0x000fe2000000002e */
[----:B------:R-:W-:Y:S02]  /*3d40*/  FADD.FTZ R148, -R161, R137 ;  /* 0x00000089a1947221 */ /* 0x000fe40000010100 */
[----:B------:R0:W-:Y:S01]  /*3d50*/  STG.E.128 [R146.64], R72 ;  /* 0x0000004892007986 */ /* 0x0001e2000c101d04 */
[C---:B------:R-:W-:Y:S02]  /*3d60*/  FMUL.FTZ R137, R83.reuse, R152 ;  /* 0x0000009853897220 */ /* 0x040fe40000410000 */
[C---:B------:R-:W-:Y:S02]  /*3d70*/  FMUL.FTZ R134, R83.reuse, R148 ;  /* 0x0000009453867220 */ /* 0x040fe40000410000 */
[----:B------:R-:W-:Y:S01]  /*3d80*/  FMUL.FTZ R153, R83, R154 ;  /* 0x0000009a53997220 */ /* 0x000fe20000410000 */
[----:B------:R-:W-:Y:S01]  /*3d90*/  PRMT R154, RZ, 0x7610, R47 ;  /* 0x00007610ff9a7816 */ /* 0x000fe2000000002f */
[----:B------:R-:W-:-:S02]  /*3da0*/  FADD.FTZ R152, -R161, R142 ;  /* 0x0000008ea1987221 */ /* 0x000fc40000010100 */
[----:B------:R-:W-:Y:S02]  /*3db0*/  FADD.FTZ R148, -R161, R139 ;  /* 0x0000008ba1947221 */ /* 0x000fe40000010100 */
[----:B------:R-:W-:Y:S02]  /*3dc0*/  FFMA.FTZ R155, R134, R155, R105 ;  /* 0x0000009b869b7223 */ /* 0x000fe40000010069 */
[----:B------:R-:W-:Y:S02]  /*3dd0*/  FFMA.FTZ R154, R137, R154, R107 ;  /* 0x0000009a899a7223 */ /* 0x000fe4000001006b */
[C---:B------:R-:W-:Y:S02]  /*3de0*/  FMUL.FTZ R144, R83.reuse, R148 ;  /* 0x0000009453907220 */ /* 0x040fe40000410000 */
[----:B------:R-:W-:Y:S01]  /*3df0*/  FMUL.FTZ R148, R83, R152 ;  /* 0x0000009853947220 */ /* 0x000fe20000410000 */
[----:B0-----:R-:W-:Y:S01]  /*3e00*/  PRMT R72, RZ, 0x5410, R32 ;  /* 0x00005410ff487816 */ /* 0x001fe20000000020 */
[----:B------:R-:W-:Y:S01]  /*3e10*/  FADD.FTZ R74, -R161, R133 ;  /* 0x00000085a14a7221 */ /* 0x000fe20000010100 */
[----:B------:R-:W-:Y:S01]  /*3e20*/  PRMT R73, RZ, 0x5410, R33 ;  /* 0x00005410ff497816 */ /* 0x000fe20000000021 */
[C---:B------:R-:W-:Y:S01]  /*3e30*/  FMUL.FTZ R133, R83.reuse, R138 ;  /* 0x0000008a53857220 */ /* 0x040fe20000410000 */
[----:B------:R-:W-:Y:S01]  /*3e40*/  PRMT R75, RZ, 0x7610, R34 ;  /* 0x00007610ff4b7816 */ /* 0x000fe20000000022 */
[----:B------:R-:W-:Y:S01]  /*3e50*/  FFMA.FTZ R78, R132, R72, R17 ;  /* 0x00000048844e7223 */ /* 0x000fe20000010011 */
[----:B------:R-:W-:Y:S01]  /*3e60*/  PRMT R72, RZ, 0x7610, R32 ;  /* 0x00007610ff487816 */ /* 0x000fe20000000020 */
[----:B------:R-:W-:Y:S01]  /*3e70*/  FMUL.FTZ R147, R83, R74 ;  /* 0x0000004a53937220 */ /* 0x000fe20000410000 */
[----:B------:R-:W-:Y:S01]  /*3e80*/  PRMT R74, RZ, 0x7610, R33 ;  /* 0x00007610ff4a7816 */ /* 0x000fe20000000021 */
[----:B------:R-:W-:Y:S01]  /*3e90*/  FFMA.FTZ R75, R134, R75, R12 ;  /* 0x0000004b864b7223 */ /* 0x000fe2000001000c */
[----:B------:R-:W-:Y:S01]  /*3ea0*/  PRMT R138, RZ, 0x5410, R35 ;  /* 0x00005410ff8a7816 */ /* 0x000fe20000000023 */
[----:B------:R-:W-:Y:S01]  /*3eb0*/  FFMA.FTZ R79, R149, R72, R16 ;  /* 0x00000048954f7223 */ /* 0x000fe20000010010 */
[----:B------:R-:W-:Y:S01]  /*3ec0*/  PRMT R134, RZ, 0x5410, R51 ;  /* 0x00005410ff867816 */ /* 0x000fe20000000033 */
[----:B------:R-:W-:Y:S01]  /*3ed0*/  FFMA.FTZ R74, R147, R74, R14 ;  /* 0x0000004a934a7223 */ /* 0x000fe2000001000e */
[----:B------:R-:W-:Y:S01]  /*3ee0*/  PRMT R152, RZ, 0x7610, R45 ;  /* 0x00007610ff987816 */ /* 0x000fe2000000002d */
[----:B------:R-:W-:Y:S01]  /*3ef0*/  FFMA.FTZ R138, R133, R138, R11 ;  /* 0x0000008a858a7223 */ /* 0x000fe2000001000b */
[----:B------:R-:W-:Y:S01]  /*3f00*/  F2FP.BF16.PACK_AB R72, R79, R78 ;  /* 0x0000004e4f48723e */ /* 0x000fe200000010ff */
[----:B------:R-:W-:Y:S01]  /*3f10*/  FADD.FTZ R78, -R161, R81 ;  /* 0x00000051a14e7221 */ /* 0x000fe20000010100 */
[----:B------:R-:W-:Y:S01]  /*3f20*/  PRMT R79, RZ, 0x7610, R35 ;  /* 0x00007610ff4f7816 */ /* 0x000fe20000000023 */
[----:B------:R-:W-:Y:S01]  /*3f30*/  IMAD.SHL.U32 R81, R76, 0x10, RZ ;  /* 0x000000104c517824 */ /* 0x000fe200078e00ff */
[----:B------:R-:W-:Y:S01]  /*3f40*/  SHF.R.U32.HI R76, RZ, 0x1c, R76 ;  /* 0x0000001cff4c7819 */ /* 0x000fe2000001164c */
[----:B------:R-:W-:Y:S01]  /*3f50*/  FMUL.FTZ R146, R83, R78 ;  /* 0x0000004e53927220 */ /* 0x000fe20000410000 */
[----:B------:R-:W-:Y:S01]  /*3f60*/  PRMT R78, RZ, 0x5410, R34 ;  /* 0x00005410ff4e7816 */ /* 0x000fe20000000022 */
[----:B------:R-:W-:Y:S01]  /*3f70*/  FFMA.FTZ R79, R137, R79, R10 ;  /* 0x0000004f894f7223 */ /* 0x000fe2000001000a */
[----:B------:R-:W-:Y:S01]  /*3f80*/  PRMT R137, RZ, 0x7610, R39 ;  /* 0x00007610ff897816 */ /* 0x000fe20000000027 */
[----:B------:R-:W-:-:S02]  /*3f90*/  FFMA.FTZ R73, R146, R73, R15 ;  /* 0x0000004992497223 */ /* 0x000fc4000001000f */
[----:B------:R-:W-:Y:S02]  /*3fa0*/  FFMA.FTZ R78, R141, R78, R13 ;  /* 0x0000004e8d4e7223 */ /* 0x000fe4000001000d */
[----:B------:R-:W-:Y:S01]  /*3fb0*/  FFMA.FTZ R152, R147, R152, R103 ;  /* 0x0000009893987223 */ /* 0x000fe20000010067 */
[----:B------:R-:W-:Y:S01]  /*3fc0*/  F2FP.BF16.PACK_AB R73, R74, R73 ;  /* 0x000000494a49723e */ /* 0x000fe200000010ff */
[----:B------:R-:W-:Y:S01]  /*3fd0*/  FMUL.FTZ R145, R83, R158 ;  /* 0x0000009e53917220 */ /* 0x000fe20000410000 */
[----:B------:R-:W-:Y:S01]  /*3fe0*/  F2FP.BF16.PACK_AB R74, R75, R78 ;  /* 0x0000004e4b4a723e */ /* 0x000fe200000010ff */
[----:B------:R-:W-:Y:S01]  /*3ff0*/  FADD.FTZ R139, -R161, R159 ;  /* 0x0000009fa18b7221 */ /* 0x000fe20000010100 */
[----:B------:R-:W-:Y:S01]  /*4000*/  IADD3 R78, P2, R81, c[0x0][0x208], RZ ;  /* 0x00008200514e7a10 */ /* 0x000fe20007f5e0ff */
[----:B------:R-:W-:Y:S01]  /*4010*/  FMUL.FTZ R143, R83, R164 ;  /* 0x000000a4538f7220 */ /* 0x000fe20000410000 */
[----:B------:R-:W-:Y:S01]  /*4020*/  F2FP.BF16.PACK_AB R75, R79, R138 ;  /* 0x0000008a4f4b723e */ /* 0x000fe200000010ff */
[----:B------:R-:W-:Y:S01]  /*4030*/  FADD.FTZ R138, -R161, R135 ;  /* 0x00000087a18a7221 */ /* 0x000fe20000010100 */
[----:B------:R-:W-:Y:S01]  /*4040*/  IADD3.X R79, R76, c[0x0][0x20c], RZ, P2, !PT ;  /* 0x000083004c4f7a10 */ /* 0x000fe200017fe4ff */
[C---:B------:R-:W-:Y:S01]  /*4050*/  FMUL.FTZ R135, R83.reuse, R150 ;  /* 0x0000009653877220 */ /* 0x040fe20000410000 */
[----:B------:R-:W-:Y:S01]  /*4060*/  PRMT R150, RZ, 0x7610, R44 ;  /* 0x00007610ff967816 */ /* 0x000fe2000000002c */
[C---:B------:R-:W-:Y:S01]  /*4070*/  FMUL.FTZ R142, R83.reuse, R138 ;  /* 0x0000008a538e7220 */ /* 0x040fe20000410000 */
[----:B------:R-:W-:Y:S01]  /*4080*/  PRMT R147, RZ, 0x7610, R38 ;  /* 0x00007610ff937816 */ /* 0x000fe20000000026 */
[----:B------:R0:W-:Y:S01]  /*4090*/  STG.E.128 [R78.64], R72 ;  /* 0x000000484e007986 */ /* 0x0001e2000c101d04 */
[----:B------:R-:W-:Y:S01]  /*40a0*/  FMUL.FTZ R138, R83, R151 ;  /* 0x00000097538a7220 */ /* 0x000fe20000410000 */
[----:B------:R-:W-:Y:S01]  /*40b0*/  PRMT R151, RZ, 0x5410, R45 ;  /* 0x00005410ff977816 */ /* 0x000fe2000000002d */
[----:B------:R-:W-:Y:S01]  /*40c0*/  FFMA.FTZ R150, R149, R150, R100 ;  /* 0x0000009695967223 */ /* 0x000fe20000010064 */
[----:B------:R-:W-:Y:S01]  /*40d0*/  PRMT R149, RZ, 0x5410, R37 ;  /* 0x00005410ff957816 */ /* 0x000fe20000000025 */
[----:B------:R-:W-:-:S02]  /*40e0*/  FFMA.FTZ R147, R148, R147, R4 ;  /* 0x0000009394937223 */ /* 0x000fc40000010004 */
[----:B------:R-:W-:Y:S01]  /*40f0*/  FFMA.FTZ R151, R146, R151, R101 ;  /* 0x0000009792977223 */ /* 0x000fe20000010065 */
[----:B------:R-:W-:Y:S01]  /*4100*/  PRMT R146, RZ, 0x5410, R38 ;  /* 0x00005410ff927816 */ /* 0x000fe20000000026 */
[----:B------:R-:W-:Y:S02]  /*4110*/  FMUL.FTZ R139, R83, R139 ;  /* 0x0000008b538b7220 */ /* 0x000fe40000410000 */
[----:B0-----:R-:W-:Y:S01]  /*4120*/  FADD.FTZ R78, -R161, R157 ;  /* 0x0000009da14e7221 */ /* 0x001fe20000010100 */
[----:B------:R-:W-:Y:S01]  /*4130*/  PRMT R79, RZ, 0x5410, R44 ;  /* 0x00005410ff4f7816 */ /* 0x000fe2000000002c */
[C---:B------:R-:W-:Y:S01]  /*4140*/  FMUL.FTZ R73, R83.reuse, R140 ;  /* 0x0000008c53497220 */ /* 0x040fe20000410000 */
[----:B------:R-:W-:Y:S01]  /*4150*/  PRMT R75, RZ, 0x5410, R47 ;  /* 0x00005410ff4b7816 */ /* 0x000fe2000000002f */
[C---:B------:R-:W-:Y:S01]  /*4160*/  FMUL.FTZ R140, R83.reuse, R78 ;  /* 0x0000004e538c7220 */ /* 0x040fe20000410000 */
[----:B------:R-:W-:Y:S01]  /*4170*/  PRMT R78, RZ, 0x5410, R46 ;  /* 0x00005410ff4e7816 */ /* 0x000fe2000000002e */
[----:B------:R-:W-:Y:S01]  /*4180*/  FFMA.FTZ R79, R132, R79, R99 ;  /* 0x0000004f844f7223 */ /* 0x000fe20000010063 */
[----:B------:R-:W-:Y:S01]  /*4190*/  PRMT R132, RZ, 0x5410, R39 ;  /* 0x00005410ff847816 */ /* 0x000fe20000000027 */
[----:B------:R-:W-:-:S02]  /*41a0*/  FMUL.FTZ R74, R83, R162 ;  /* 0x000000a2534a7220 */ /* 0x000fc40000410000 */
[----:B------:R-:W-:Y:S02]  /*41b0*/  FFMA.FTZ R75, R133, R75, R104 ;  /* 0x0000004b854b7223 */ /* 0x000fe40000010068 */
[----:B------:R-:W-:Y:S01]  /*41c0*/  FFMA.FTZ R78, R141, R78, R102 ;  /* 0x0000004e8d4e7223 */ /* 0x000fe20000010066 */
[----:B------:R-:W-:Y:S01]  /*41d0*/  PRMT R141, RZ, 0x5410, R50 ;  /* 0x00005410ff8d7816 */ /* 0x000fe20000000032 */
[C---:B------:R-:W-:Y:S01]  /*41e0*/  FFMA.FTZ R133, R153.reuse, R132, R3 ;  /* 0x0000008499857223 */ /* 0x040fe20000010003 */
[----:B------:R-:W-:Y:S01]  /*41f0*/  F2FP.BF16.PACK_AB R75, R154, R75 ;  /* 0x0000004b9a4b723e */ /* 0x000fe200000010ff */
[----:B------:R-:W-:Y:S01]  /*4200*/  FFMA.FTZ R132, R153, R134, R112 ;  /* 0x0000008699847223 */ /* 0x000fe20000010070 */
[----:B------:R-:W-:Y:S01]  /*4210*/  PRMT R154, RZ, 0x7610, R67 ;  /* 0x00007610ff9a7816 */ /* 0x000fe20000000043 */
[C---:B------:R-:W-:Y:S01]  /*4220*/  FFMA.FTZ R134, R74.reuse, R137, R2 ;  /* 0x000000894a867223 */ /* 0x040fe20000010002 */
[----:B------:R-:W-:Y:S01]  /*4230*/  PRMT R137, RZ, 0x7610, R51 ;  /* 0x00007610ff897816 */ /* 0x000fe20000000033 */
[C---:B------:R-:W-:Y:S01]  /*4240*/  FFMA.FTZ R146, R73.reuse, R146, R5 ;  /* 0x0000009249927223 */ /* 0x040fe20000010005 */
[----:B------:R-:W-:Y:S01]  /*4250*/  PRMT R153, RZ, 0x7610, R71 ;  /* 0x00007610ff997816 */ /* 0x000fe20000000047 */
[----:B------:R-:W-:Y:S01]  /*4260*/  FFMA.FTZ R141, R73, R141, R110 ;  /* 0x0000008d498d7223 */ /* 0x000fe2000001006e */
[----:B------:R-:W-:Y:S01]  /*4270*/  PRMT R73, RZ, 0x7610, R50 ;  /* 0x00007610ff497816 */ /* 0x000fe20000000032 */
[----:B------:R-:W-:Y:S01]  /*4280*/  FFMA.FTZ R137, R74, R137, R115 ;  /* 0x000000894a897223 */ /* 0x000fe20000010073 */
[----:B------:R-:W-:Y:S01]  /*4290*/  F2FP.BF16.PACK_AB R74, R155, R78 ;  /* 0x0000004e9b4a723e */ /* 0x000fe200000010ff */
[----:B------:R-:W-:Y:S01]  /*42a0*/  FMUL.FTZ R72, R83, R136 ;  /* 0x0000008853487220 */ /* 0x000fe20000410000 */
[----:B------:R-:W-:Y:S01]  /*42b0*/  IADD3 R78, P2, R81, c[0x0][0x210], RZ ;  /* 0x00008400514e7a10 */ /* 0x000fe20007f5e0ff */
[----:B------:R-:W-:Y:S01]  /*42c0*/  FFMA.FTZ R148, R148, R73, R113 ;  /* 0x0000004994947223 */ /* 0x000fe20000010071 */
[----:B------:R-:W-:Y:S01]  /*42d0*/  PRMT R81, RZ, 0x5410, R49 ;  /* 0x00005410ff517816 */ /* 0x000fe20000000031 */
[----:B------:R-:W-:Y:S01]  /*42e0*/  FFMA.FTZ R149, R72, R149, R7 ;  /* 0x0000009548957223 */ /* 0x000fe20000010007 */
[----:B------:R-:W-:Y:S01]  /*42f0*/  F2FP.BF16.PACK_AB R73, R152, R151 ;  /* 0x000000979849723e */ /* 0x000fe200000010ff */
[C---:B------:R-:W-:Y:S01]  /*4300*/  FMUL.FTZ R136, R83.reuse, R156 ;  /* 0x0000009c53887220 */ /* 0x040fe20000410000 */
[----:B------:R-:W-:Y:S01]  /*4310*/  PRMT R151, RZ, 0x7610, R37 ;  /* 0x00007610ff977816 */ /* 0x000fe20000000025 */
[----:B------:R-:W-:Y:S01]  /*4320*/  FFMA.FTZ R81, R72, R81, R108 ;  /* 0x0000005148517223 */ /* 0x000fe2000001006c */
[----:B------:R-:W-:Y:S01]  /*4330*/  F2FP.BF16.PACK_AB R72, R150, R79 ;  /* 0x0000004f9648723e */ /* 0x000fe200000010ff */
[----:B------:R-:W-:Y:S01]  /*4340*/  FMUL.FTZ R83, R83, R160 ;  /* 0x000000a053537220 */ /* 0x000fe20000410000 */
[----:B------:R-:W-:Y:S01]  /*4350*/  IADD3.X R79, R76, c[0x0][0x214], RZ, P2, !PT ;  /* 0x000085004c4f7a10 */ /* 0x000fe200017fe4ff */
[----:B------:R-:W-:Y:S01]  /*4360*/  FFMA.FTZ R150, R144, R151, R6 ;  /* 0x0000009790967223 */ /* 0x000fe20000010006 */
[----:B------:R-:W-:Y:S01]  /*4370*/  PRMT R151, RZ, 0x5410, R67 ;  /* 0x00005410ff977816 */ /* 0x000fe20000000043 */
[----:B------:R-:W-:Y:S01]  /*4380*/  FFMA.FTZ R154, R83, R154, R91 ;  /* 0x0000009a539a7223 */ /* 0x000fe2000001005b */
[----:B------:R-:W-:Y:S01]  /*4390*/  PRMT R152, RZ, 0x5410, R71 ;  /* 0x00005410ff987816 */ /* 0x000fe20000000047 */
[----:B------:R0:W-:Y:S01]  /*43a0*/  STG.E.128 [R78.64], R72 ;  /* 0x000000484e007986 */ /* 0x0001e2000c101d04 */
[----:B------:R-:W-:Y:S01]  /*43b0*/  PRMT R76, RZ, 0x7610, R49 ;  /* 0x00007610ff4c7816 */ /* 0x000fe20000000031 */
[C---:B------:R-:W-:Y:S01]  /*43c0*/  FFMA.FTZ R151, R145.reuse, R151, R88 ;  /* 0x0000009791977223 */ /* 0x040fe20000010058 */
[----:B------:R-:W-:Y:S01]  /*43d0*/  PRMT R155, RZ, 0x5410, R48 ;  /* 0x00005410ff9b7816 */ /* 0x000fe20000000030 */
[----:B------:R-:W-:Y:S01]  /*43e0*/  FFMA.FTZ R152, R145, R152, R120 ;  /* 0x0000009891987223 */ /* 0x000fe20000010078 */
[----:B------:R-:W-:Y:S01]  /*43f0*/  PRMT R156, RZ, 0x7610, R48 ;  /* 0x00007610ff9c7816 */ /* 0x000fe20000000030 */
[----:B------:R-:W-:-:S02]  /*4400*/  IMAD.SHL.U32 R145, R77, 0x10, RZ ;  /* 0x000000104d917824 */ /* 0x000fc400078e00ff */
[----:B------:R-:W-:Y:S02]  /*4410*/  FFMA.FTZ R144, R144, R76, R111 ;  /* 0x0000004c90907223 */ /* 0x000fe4000001006f */
[----:B------:R-:W-:Y:S02]  /*4420*/  FFMA.FTZ R155, R82, R155, R106 ;  /* 0x0000009b529b7223 */ /* 0x000fe4000001006a */
[----:B------:R-:W-:Y:S02]  /*4430*/  FFMA.FTZ R156, R142, R156, R109 ;  /* 0x0000009c8e9c7223 */ /* 0x000fe4000001006d */
[----:B------:R-:W-:Y:S01]  /*4440*/  FFMA.FTZ R153, R83, R153, R124 ;  /* 0x0000009953997223 */ /* 0x000fe2000001007c */
[--C-:B0-----:R-:W-:Y:S02]  /*4450*/  PRMT R72, RZ, 0x5410, R36.reuse ;  /* 0x00005410ff487816 */ /* 0x101fe40000000024 */
[----:B------:R-:W-:Y:S02]  /*4460*/  PRMT R73, RZ, 0x7610, R36 ;  /* 0x00007610ff497816 */ /* 0x000fe40000000024 */
[----:B------:R-:W-:Y:S01]  /*4470*/  F2FP.BF16.PACK_AB R78, R147, R146 ;  /* 0x00000092934e723e */ /* 0x000fe200000010ff */
[----:B------:R-:W-:Y:S01]  /*4480*/  FFMA.FTZ R76, R82, R72, R9 ;  /* 0x00000048524c7223 */ /* 0x000fe20000010009 */
[----:B------:R-:W-:Y:S01]  /*4490*/  IADD3 R82, P2, R145, c[0x0][0x208], RZ ;  /* 0x0000820091527a10 */ /* 0x000fe20007f5e0ff */
[----:B------:R-:W-:Y:S01]  /*44a0*/  FFMA.FTZ R157, R142, R73, R8 ;  /* 0x000000498e9d7223 */ /* 0x000fe20000010008 */
[----:B------:R-:W-:-:S02]  /*44b0*/  SHF.R.U32.HI R142, RZ, 0x1c, R77 ;  /* 0x0000001cff8e7819 */ /* 0x000fc4000001164d */
[----:B------:R-:W-:Y:S02]  /*44c0*/  F2FP.BF16.PACK_AB R77, R150, R149 ;  /* 0x00000095964d723e */ /* 0x000fe400000010ff */
[----:B------:R-:W-:Y:S02]  /*44d0*/  F2FP.BF16.PACK_AB R76, R157, R76 ;  /* 0x0000004c9d4c723e */ /* 0x000fe400000010ff */
[----:B------:R-:W-:Y:S01]  /*44e0*/  F2FP.BF16.PACK_AB R79, R134, R133 ;  /* 0x00000085864f723e */ /* 0x000fe200000010ff */
[-C--:B------:R-:W-:Y:S01]  /*44f0*/  FFMA.FTZ R134, R127, R140.reuse, R87 ;  /* 0x0000008c7f867223 */ /* 0x080fe20000010057 */
[----:B------:R-:W-:Y:S01]  /*4500*/  IADD3.X R83, R142, c[0x0][0x20c], RZ, P2, !PT ;  /* 0x000083008e537a10 */ /* 0x000fe200017fe4ff */
[----:B------:R-:W-:Y:S01]  /*4510*/  FFMA.FTZ R140, R130, R140, R119 ;  /* 0x0000008c828c7223 */ /* 0x000fe20000010077 */
[----:B------:R-:W-:Y:S02]  /*4520*/  PRMT R72, RZ, 0x5410, R64 ;  /* 0x00005410ff487816 */ /* 0x000fe40000000040 */
[----:B------:R-:W-:Y:S01]  /*4530*/  PRMT R73, RZ, 0x5410, R68 ;  /* 0x00005410ff497816 */ /* 0x000fe20000000044 */
[----:B------:R0:W-:Y:S01]  /*4540*/  STG.E.128 [R82.64], R76 ;  /* 0x0000004c52007986 */ /* 0x0001e2000c101d04 */
[----:B------:R-:W-:Y:S01]  /*4550*/  F2FP.BF16.PACK_AB R75, R137, R132 ;  /* 0x00000084894b723e */ /* 0x000fe200000010ff */
[C---:B------:R-:W-:Y:S01]  /*4560*/  FFMA.FTZ R133, R143.reuse, R72, R0 ;  /* 0x000000488f857223 */ /* 0x040fe20000010000 */
[----:B------:R-:W-:Y:S01]  /*4570*/  F2FP.BF16.PACK_AB R74, R148, R141 ;  /* 0x0000008d944a723e */ /* 0x000fe200000010ff */
[----:B------:R-:W-:Y:S01]  /*4580*/  FFMA.FTZ R143, R143, R73, R114 ;  /* 0x000000498f8f7223 */ /* 0x000fe20000010072 */
[----:B------:R-:W-:Y:S01]  /*4590*/  F2FP.BF16.PACK_AB R73, R144, R81 ;  /* 0x000000519049723e */ /* 0x000fe200000010ff */
[----:B------:R-:W-:Y:S01]  /*45a0*/  FFMA.FTZ R137, R65, R136, R86 ;  /* 0x0000008841897223 */ /* 0x000fe20000010056 */
[----:B------:R-:W-:Y:S01]  /*45b0*/  F2FP.BF16.PACK_AB R72, R156, R155 ;  /* 0x0000009b9c48723e */ /* 0x000fe200000010ff */
[----:B------:R-:W-:-:S02]  /*45c0*/  FFMA.FTZ R144, R66, R139, R89 ;  /* 0x0000008b42907223 */ /* 0x000fc40000010059 */
[----:B------:R-:W-:Y:S02]  /*45d0*/  FFMA.FTZ R81, R125, R135, R84 ;  /* 0x000000877d517223 */ /* 0x000fe40000010054 */
[----:B------:R-:W-:Y:S01]  /*45e0*/  FFMA.FTZ R139, R70, R139, R121 ;  /* 0x0000008b468b7223 */ /* 0x000fe20000010079 */
[----:B0-----:R-:W-:Y:S01]  /*45f0*/  PRMT R76, RZ, 0x7610, R64 ;  /* 0x00007610ff4c7816 */ /* 0x001fe20000000040 */
[----:B------:R-:W-:Y:S01]  /*4600*/  FFMA.FTZ R82, R69, R136, R118 ;  /* 0x0000008845527223 */ /* 0x000fe20000010076 */
[----:B------:R-:W-:Y:S02]  /*4610*/  IADD3 R136, P2, R145, c[0x0][0x210], RZ ;  /* 0x0000840091887a10 */ /* 0x000fe40007f5e0ff */
[----:B------:R-:W-:Y:S01]  /*4620*/  F2FP.BF16.PACK_AB R78, R144, R137 ;  /* 0x00000089904e723e */ /* 0x000fe200000010ff */
[----:B------:R-:W-:Y:S01]  /*4630*/  FFMA.FTZ R132, R138, R76, R85 ;  /* 0x0000004c8a847223 */ /* 0x000fe20000010055 */
[----:B------:R-:W-:Y:S02]  /*4640*/  IADD3.X R137, R142, c[0x0][0x214], RZ, P2, !PT ;  /* 0x000085008e897a10 */ /* 0x000fe400017fe4ff */
[----:B------:R-:W-:-:S02]  /*4650*/  ISETP.GE.AND P2, PT, R123, c[0x0][0x164], PT ;  /* 0x000059007b007a0c */ /* 0x000fc40003f46270 */
[----:B------:R-:W-:Y:S01]  /*4660*/  F2FP.BF16.PACK_AB R76, R132, R133 ;  /* 0x00000085844c723e */ /* 0x000fe200000010ff */
[----:B------:R-:W-:Y:S01]  /*4670*/  IMAD.SHL.U32 R132, R80, 0x10, RZ ;  /* 0x0000001050847824 */ /* 0x000fe200078e00ff */
[----:B------:R-:W-:Y:S01]  /*4680*/  F2FP.BF16.PACK_AB R77, R134, R81 ;  /* 0x00000051864d723e */ /* 0x000fe200000010ff */
[----:B------:R-:W-:Y:S01]  /*4690*/  FFMA.FTZ R81, R129, R135, R116 ;  /* 0x0000008781517223 */ /* 0x000fe20000010074 */
[----:B------:R-:W-:Y:S01]  /*46a0*/  SHF.R.U32.HI R133, RZ, 0x1c, R80 ;  /* 0x0000001cff857819 */ /* 0x000fe20000011650 */
[----:B------:R-:W-:Y:S01]  /*46b0*/  FFMA.FTZ R80, R131, R138, R117 ;  /* 0x0000008a83507223 */ /* 0x000fe20000010075 */
[C---:B------:R-:W-:Y:S01]  /*46c0*/  IADD3 R134, P3, R132.reuse, c[0x0][0x208], RZ ;  /* 0x0000820084867a10 */ /* 0x040fe20007f7e0ff */
[----:B------:R-:W-:Y:S01]  /*46d0*/  STG.E.128 [R136.64], R72 ;  /* 0x0000004888007986 */ /* 0x000fe2000c101d04 */
[----:B------:R-:W-:Y:S02]  /*46e0*/  IADD3 R132, P4, R132, c[0x0][0x210], RZ ;  /* 0x0000840084847a10 */ /* 0x000fe40007f9e0ff */
[----:B------:R-:W-:-:S02]  /*46f0*/  F2FP.BF16.PACK_AB R79, R154, R151 ;  /* 0x000000979a4f723e */ /* 0x000fc400000010ff */
[----:B------:R-:W-:Y:S02]  /*4700*/  IADD3.X R135, R133, c[0x0][0x20c], RZ, P3, !PT ;  /* 0x0000830085877a10 */ /* 0x000fe40001ffe4ff */
[----:B------:R-:W-:Y:S02]  /*4710*/  F2FP.BF16.PACK_AB R83, R153, R152 ;  /* 0x000000989953723e */ /* 0x000fe400000010ff */
[----:B------:R-:W-:Y:S01]  /*4720*/  F2FP.BF16.PACK_AB R82, R139, R82 ;  /* 0x000000528b52723e */ /* 0x000fe200000010ff */
[----:B------:R-:W-:Y:S01]  /*4730*/  STG.E.128 [R134.64], R76 ;  /* 0x0000004c86007986 */ /* 0x000fe2000c101d04 */
[----:B------:R-:W-:Y:S02]  /*4740*/  F2FP.BF16.PACK_AB R81, R140, R81 ;  /* 0x000000518c51723e */ /* 0x000fe400000010ff */
[----:B------:R-:W-:Y:S02]  /*4750*/  F2FP.BF16.PACK_AB R80, R80, R143 ;  /* 0x0000008f5050723e */ /* 0x000fe400000010ff */
[----:B------:R-:W-:-:S02]  /*4760*/  IADD3.X R133, R133, c[0x0][0x214], RZ, P4, !PT ;  /* 0x0000850085857a10 */ /* 0x000fc400027fe4ff */
[----:B------:R-:W-:-:S03]  /*4770*/  SEL R138, RZ, 0x1, P1 ;  /* 0x00000001ff8a7807 */ /* 0x000fc60000800000 */
[----:B------:R0:W-:Y:S02]  /*4780*/  STG.E.128 [R132.64], R80 ;  /* 0x0000005084007986 */ /* 0x0001e4000c101d04 */
[----:B0-----:R-:W-:Y:S01]  /*4790*/  PRMT R83, R138, 0x7610, R83 ;  /* 0x000076108a537816 */ /* 0x001fe20000000053 */
[----:B-----5:R-:W-:Y:S01]  /*47a0*/  @P2 CALL.REL.NOINC `(.L_x_289) ;  /* 0x0000001000002944 */ /* 0x020fe20003c00000 */
[----:B------:R-:W-:Y:S05]  /*47b0*/  BRA `(.L_x_290) ;  /* 0xffffc0f000007947 */ /* 0x000fea000383ffff */
.L_x_289:
[----:B------:R-:W-:Y:S05]  /*47c0*/  EXIT ;  /* 0x000000000000794d */ /* 0x000fea0003800000 */
.L_x_287:
[----:B------:R-:W-:Y:S01]  /*47d0*/  IMAD.MOV.U32 R163, RZ, RZ, R72 ;  /* 0x000000ffffa37224 */ /* 0x000fe200078e0048 */
[----:B------:R-:W-:Y:S01]  /*47e0*/  MOV R73, 0x4830 ;  /* 0x0000483000497802 */ /* 0x000fe20000000f00 */
[----:B------:R-:W-:Y:S02]  /*47f0*/  IMAD.MOV.U32 R162, RZ, RZ, 0x1 ;  /* 0x00000001ffa27424 */ /* 0x000fe400078e00ff */
[----:B------:R-:W-:Y:S02]  /*4800*/  IMAD.MOV.U32 R161, RZ, RZ, 0x1f ;  /* 0x0000001fffa17424 */ /* 0x000fe400078e00ff */
[----:B------:R-:W-:Y:S02]  /*4810*/  IMAD.MOV.U32 R75, RZ, RZ, -0x1 ;  /* 0xffffffffff4b7424 */ /* 0x000fe400078e00ff */
[----:B-----5:R-:W-:Y:S05]  /*4820*/  CALL.REL.NOINC `($__internal_1_$__cuda_sm70_shflsync_bfly_p) ;  /* 0x000007c000007944 */ /* 0x020fea0003c00000 */
[----:B01----:R-:W-:Y:S05]  /*4830*/  BRA `(.L_x_291) ;  /* 0xffffe69000007947 */ /* 0x003fea000383ffff */
.L_x_288:
[----:B------:R-:W-:Y:S01]  /*4840*/  IMAD.MOV.U32 R163, RZ, RZ, R72 ;  /* 0x000000ffffa37224 */ /* 0x000fe200078e0048 */
[----:B------:R-:W-:Y:S01]  /*4850*/  MOV R73, 0x48a0 ;  /* 0x000048a000497802 */ /* 0x000fe20000000f00 */
[----:B------:R-:W-:-:S02]  /*4860*/  IMAD.MOV.U32 R162, RZ, RZ, 0x2 ;  /* 0x00000002ffa27424 */ /* 0x000fc400078e00ff */
[----:B------:R-:W-:Y:S02]  /*4870*/  IMAD.MOV.U32 R161, RZ, RZ, 0x1f ;  /* 0x0000001fffa17424 */ /* 0x000fe400078e00ff */
[----:B------:R-:W-:Y:S02]  /*4880*/  IMAD.MOV.U32 R75, RZ, RZ, -0x1 ;  /* 0xffffffffff4b7424 */ /* 0x000fe400078e00ff */
[----:B-----5:R-:W-:Y:S05]  /*4890*/  CALL.REL.NOINC `($__internal_1_$__cuda_sm70_shflsync_bfly_p) ;  /* 0x0000075000007944 */ /* 0x020fea0003c00000 */
[----:B-1----:R-:W-:Y:S01]  /*48a0*/  FADD.FTZ R72, R72, R161 ;  /* 0x000000a148487221 */ /* 0x002fe20000010000 */
[----:B------:R-:W-:Y:S01]  /*48b0*/  MOV R73, 0x4910 ;  /* 0x0000491000497802 */ /* 0x000fe20000000f00 */
[----:B0-----:R-:W-:Y:S02]  /*48c0*/  IMAD.MOV.U32 R162, RZ, RZ, 0x4 ;  /* 0x00000004ffa27424 */ /* 0x001fe400078e00ff */
[----:B------:R-:W-:Y:S02]  /*48d0*/  IMAD.MOV.U32 R161, RZ, RZ, 0x1f ;  /* 0x0000001fffa17424 */ /* 0x000fe400078e00ff */
[----:B------:R-:W-:Y:S02]  /*48e0*/  IMAD.MOV.U32 R75, RZ, RZ, -0x1 ;  /* 0xffffffffff4b7424 */ /* 0x000fe400078e00ff */
[----:B------:R-:W-:-:S02]  /*48f0*/  IMAD.MOV.U32 R163, RZ, RZ, R72 ;  /* 0x000000ffffa37224 */ /* 0x000fc400078e0048 */
[----:B------:R-:W-:Y:S05]  /*4900*/  CALL.REL.NOINC `($__internal_1_$__cuda_sm70_shflsync_bfly_p) ;  /* 0x000006e000007944 */ /* 0x000fea0003c00000 */
[----:B-1----:R-:W-:Y:S01]  /*4910*/  FADD.FTZ R72, R72, R161 ;  /* 0x000000a148487221 */ /* 0x002fe20000010000 */
[----:B------:R-:W-:Y:S01]  /*4920*/  MOV R73, 0x4980 ;  /* 0x0000498000497802 */ /* 0x000fe20000000f00 */
[----:B0-----:R-:W-:-:S02]  /*4930*/  IMAD.MOV.U32 R162, RZ, RZ, 0x8 ;  /* 0x00000008ffa27424 */ /* 0x001fc400078e00ff */
[----:B------:R-:W-:Y:S02]  /*4940*/  IMAD.MOV.U32 R161, RZ, RZ, 0x1f ;  /* 0x0000001fffa17424 */ /* 0x000fe400078e00ff */
[----:B------:R-:W-:Y:S02]  /*4950*/  IMAD.MOV.U32 R75, RZ, RZ, -0x1 ;  /* 0xffffffffff4b7424 */ /* 0x000fe400078e00ff */
[----:B------:R-:W-:Y:S02]  /*4960*/  IMAD.MOV.U32 R163, RZ, RZ, R72 ;  /* 0x000000ffffa37224 */ /* 0x000fe400078e0048 */
[----:B------:R-:W-:Y:S05]  /*4970*/  CALL.REL.NOINC `($__internal_1_$__cuda_sm70_shflsync_bfly_p) ;  /* 0x0000067000007944 */ /* 0x000fea0003c00000 */
[----:B-1----:R-:W-:Y:S01]  /*4980*/  FADD.FTZ R72, R72, R161 ;  /* 0x000000a148487221 */ /* 0x002fe20000010000 */
[----:B------:R-:W-:Y:S01]  /*4990*/  MOV R73, 0x49f0 ;  /* 0x000049f000497802 */ /* 0x000fe20000000f00 */
[----:B0-----:R-:W-:Y:S02]  /*49a0*/  IMAD.MOV.U32 R162, RZ, RZ, 0x10 ;  /* 0x00000010ffa27424 */ /* 0x001fe400078e00ff */
[----:B------:R-:W-:Y:S02]  /*49b0*/  IMAD.MOV.U32 R161, RZ, RZ, 0x1f ;  /* 0x0000001fffa17424 */ /* 0x000fe400078e00ff */
[----:B------:R-:W-:-:S02]  /*49c0*/  IMAD.MOV.U32 R75, RZ, RZ, -0x1 ;  /* 0xffffffffff4b7424 */ /* 0x000fc400078e00ff */
[----:B------:R-:W-:Y:S02]  /*49d0*/  IMAD.MOV.U32 R163, RZ, RZ, R72 ;  /* 0x000000ffffa37224 */ /* 0x000fe400078e0048 */
[----:B------:R-:W-:Y:S05]  /*49e0*/  CALL.REL.NOINC `($__internal_1_$__cuda_sm70_shflsync_bfly_p) ;  /* 0x0000060000007944 */ /* 0x000fea0003c00000 */
[----:B-1----:R-:W-:Y:S02]  /*49f0*/  FADD.FTZ R72, R72, R161 ;  /* 0x000000a148487221 */ /* 0x002fe40000010000 */
[----:B------:R-:W-:Y:S02]  /*4a00*/  IMAD.MOV.U32 R161, RZ, RZ, 0x1f ;  /* 0x0000001fffa17424 */ /* 0x000fe400078e00ff */
[----:B------:R-:W-:Y:S02]  /*4a10*/  FMUL.FTZ R72, R72, 0.0009765625 ;  /* 0x3a80000048487820 */ /* 0x000fe40000410000 */
[----:B0-----:R-:W-:Y:S02]  /*4a20*/  IMAD.MOV.U32 R75, RZ, RZ, -0x1 ;  /* 0xffffffffff4b7424 */ /* 0x001fe400078e00ff */
[C---:B------:R-:W-:Y:S02]  /*4a30*/  FADD.FTZ R73, -R72.reuse, R149 ;  /* 0x0000009548497221 */ /* 0x040fe40000010100 */
[----:B------:R-:W-:-:S02]  /*4a40*/  FADD.FTZ R162, -R72, R155 ;  /* 0x0000009b48a27221 */ /* 0x000fc40000010100 */
[----:B------:R-:W-:-:S04]  /*4a50*/  FFMA.FTZ R73, R73, R73, RZ ;  /* 0x0000004949497223 */ /* 0x000fc800000100ff */
        /* <DEDUP_REMOVED lines=60> */
[----:B------:R-:W-:Y:S01]  /*4e20*/  FFMA.FTZ R163, R162, R162, R73 ;  /* 0x000000a2a2a37223 */ /* 0x000fe20000010049 */
[----:B------:R-:W-:Y:S01]  /*4e30*/  MOV R73, 0x4e60 ;  /* 0x00004e6000497802 */ /* 0x000fe20000000f00 */
[----:B------:R-:W-:Y:S02]  /*4e40*/  IMAD.MOV.U32 R162, RZ, RZ, 0x1 ;  /* 0x00000001ffa27424 */ /* 0x000fe400078e00ff */
[----:B------:R-:W-:Y:S05]  /*4e50*/  CALL.REL.NOINC `($__internal_1_$__cuda_sm70_shflsync_bfly_p) ;  /* 0x0000019000007944 */ /* 0x000fea0003c00000 */
[----:B01----:R-:W-:Y:S01]  /*4e60*/  FADD.FTZ R163, R163, R161 ;  /* 0x000000a1a3a37221 */ /* 0x003fe20000010000 */
[----:B------:R-:W-:Y:S01]  /*4e70*/  MOV R73, 0x4ec0 ;  /* 0x00004ec000497802 */ /* 0x000fe20000000f00 */
[----:B------:R-:W-:Y:S02]  /*4e80*/  IMAD.MOV.U32 R162, RZ, RZ, 0x2 ;  /* 0x00000002ffa27424 */ /* 0x000fe400078e00ff */
[----:B------:R-:W-:Y:S02]  /*4e90*/  IMAD.MOV.U32 R161, RZ, RZ, 0x1f ;  /* 0x0000001fffa17424 */ /* 0x000fe400078e00ff */
[----:B------:R-:W-:Y:S02]  /*4ea0*/  IMAD.MOV.U32 R75, RZ, RZ, -0x1 ;  /* 0xffffffffff4b7424 */ /* 0x000fe400078e00ff */
[----:B------:R-:W-:Y:S05]  /*4eb0*/  CALL.REL.NOINC `($__internal_1_$__cuda_sm70_shflsync_bfly_p) ;  /* 0x0000013000007944 */ /* 0x000fea0003c00000 */
[----:B01----:R-:W-:Y:S01]  /*4ec0*/  FADD.FTZ R163, R163, R161 ;  /* 0x000000a1a3a37221 */ /* 0x003fe20000010000 */
[----:B------:R-:W-:Y:S01]  /*4ed0*/  MOV R73, 0x4f20 ;  /* 0x00004f2000497802 */ /* 0x000fe20000000f00 */
[----:B------:R-:W-:-:S02]  /*4ee0*/  IMAD.MOV.U32 R162, RZ, RZ, 0x4 ;  /* 0x00000004ffa27424 */ /* 0x000fc400078e00ff */
[----:B------:R-:W-:Y:S02]  /*4ef0*/  IMAD.MOV.U32 R161, RZ, RZ, 0x1f ;  /* 0x0000001fffa17424 */ /* 0x000fe400078e00ff */
[----:B------:R-:W-:Y:S02]  /*4f00*/  IMAD.MOV.U32 R75, RZ, RZ, -0x1 ;  /* 0xffffffffff4b7424 */ /* 0x000fe400078e00ff */
        /* <DEDUP_REMOVED lines=13> */
[----:B01----:R-:W-:Y:S05]  /*4fe0*/  BRA `(.L_x_292) ;  /* 0xffffe42000007947 */ /* 0x003fea000383ffff */
        .weak           $__internal_1_$__cuda_sm70_shflsync_bfly_p
        .type           $__internal_1_$__cuda_sm70_shflsync_bfly_p,@function
        .size           $__internal_1_$__cuda_sm70_shflsync_bfly_p,(.L_x_26461 - $__internal_1_$__cuda_sm70_shflsync_bfly_p)
$__internal_1_$__cuda_sm70_shflsync_bfly_p:
[----:B------:R-:W-:Y:S01]  /*4ff0*/  IMAD.MOV.U32 R164, RZ, RZ, R73 ;  /* 0x000000ffffa47224 */ /* 0x000fe200078e0049 */
[----:B------:R-:W-:Y:S04]  /*5000*/  WARPSYNC R75 ;  /* 0x0000004b00007348 */ /* 0x000fe80003800000 */
[----:B------:R-:W-:Y:S01]  /*5010*/  IMAD.MOV.U32 R165, RZ, RZ, 0x0 ;  /* 0x00000000ffa57424 */ /* 0x000fe200078e00ff */
[----:B------:R0:W1:Y:S03]  /*5020*/  SHFL.BFLY PT, R161, R163, R162, R161 ;  /* 0x0c0000a2a3a17389 */ /* 0x00006600000e00a1 */
[----:B------:R-:W-:Y:S05]  /*5030*/  RET.REL.NODEC R164 `(_ZN10layer_norm31ln_parallel_residual_fwd_kernelINS_13Kernel_traitsI13__nv_bfloat16S2_S2_S2_fjLj4096ELj1ELj1ELj4ELj16ENS_18Kernel_traits_baseILj4096ES2_S2_S2_S2_fjLj128EEEEELb0ELb0ELb1EEEvNS_9FwdParamsE) ;  /* 0xffffafc0a4007950 */ /* 0x000fea0003c3ffff */
.L_x_293:
        /* <DEDUP_REMOVED lines=12> */
.L_x_26461:


//--------------------- .text._ZN10layer_norm31ln_parallel_residual_fwd_kernelINS_13Kernel_traitsI13__nv_bfloat16S2_S2_S2_fjLj4096ELj1ELj1ELj4ELj16ENS_18Kernel_traits_baseILj4096ES2_S2_S2_S2_fjLj128EEEEELb0ELb1ELb0EEEvNS_9FwdParamsE --------------------------
	.section	.text._ZN10layer_norm31ln_parallel_residual_fwd_kernelINS_13Kernel_traitsI13__nv_bfloat16S2_S2_S2_fjLj4096ELj1ELj1ELj4ELj16ENS_18Kernel_traits_baseILj4096ES2_S2_S2_S2_fjLj128EEEEELb0ELb1ELb0EEEvNS_9FwdParamsE,"ax",@progbits
	.sectioninfo	@"SHI_REGISTERS=128"
	.align	128
        .global         _ZN10layer_norm31ln_parallel_residual_fwd_kernelINS_13Kernel_traitsI13__nv_bfloat16S2_S2_S2_fjLj4096ELj1ELj1ELj4ELj16ENS_18Kernel_traits_baseILj4096ES2_S2_S2_S2_fjLj128EEEEELb0ELb1ELb0EEEvNS_9FwdParamsE
        .type           _ZN10layer_norm31ln_parallel_residual_fwd_kernelINS_13Kernel_traitsI13__nv_bfloat16S2_S2_S2_fjLj4096ELj1ELj1ELj4ELj16ENS_18Kernel_traits_baseILj4096ES2_S2_S2_S2_fjLj128EEEEELb0ELb1ELb0EEEvNS_9FwdParamsE,@function
        .size           _ZN10layer_norm31ln_parallel_residual_fwd_kernelINS_13Kernel_traitsI13__nv_bfloat16S2_S2_S2_fjLj4096ELj1ELj1ELj4ELj16ENS_18Kernel_traits_baseILj4096ES2_S2_S2_S2_fjLj128EEEEELb0ELb1ELb0EEEvNS_9FwdParamsE,(.L_x_26462 - _ZN10layer_norm31ln_parallel_residual_fwd_kernelINS_13Kernel_traitsI13__nv_bfloat16S2_S2_S2_fjLj4096ELj1ELj1ELj4ELj16ENS_18Kernel_traits_baseILj4096ES2_S2_S2_S2_fjLj128EEEEELb0ELb1ELb0EEEvNS_9FwdParamsE)
        .other          _ZN10layer_norm31ln_parallel_residual_fwd_kernelINS_13Kernel_traitsI13__nv_bfloat16S2_S2_S2_fjLj4096ELj1ELj1ELj4ELj16ENS_18Kernel_traits_baseILj4096ES2_S2_S2_S2_fjLj128EEEEELb0ELb1ELb0EEEvNS_9FwdParamsE,@"STO_CUDA_ENTRY STV_DEFAULT"
_ZN10layer_norm31ln_parallel_residual_fwd_kernelINS_13Kernel_traitsI13__nv_bfloat16S2_S2_S2_fjLj4096ELj1ELj1ELj4ELj16ENS_18Kernel_traits_baseILj4096ES2_S2_S2_S2_fjLj128EEEEELb0ELb1ELb0EEEvNS_9FwdParamsE:
.text._ZN10layer_norm31ln_parallel_residual_fwd_kernelINS_13Kernel_traitsI13__nv_bfloat16S2_S2_S2_fjLj4096ELj1ELj1ELj4ELj16ENS_18Kernel_traits_baseILj4096ES2_S2_S2_S2_fjLj128EEEEELb0ELb1ELb0EEEvNS_9FwdParamsE:
        /* <DEDUP_REMOVED lines=17> */
[----:B------:R-:W-:-:S03]  /*0110*/  IMAD.MOV.U32 R9, RZ, RZ, 0x10 ;  /* 0x00000010ff097424 */ /* 0x000fc600078e00ff */
[----:B------:R-:W-:Y:S01]  /*0120*/  ISETP.NE.AND.EX P0, PT, RZ, c[0x0][0x21c], PT, P0 ;  /* 0x00008700ff007a0c */ /* 0x000fe20003f05300 */
[----:B------:R-:W-:-:S06]  /*0130*/  IMAD.WIDE.U32 R8, R28, R9, c[0x0][0x1b0] ;  /* 0x00006c001c087625 */ /* 0x000fcc00078e0009 */
[----:B------:R-:W5:Y:S06]  /*0140*/  LDG.E.128 R8, [R8.64] ;  /* 0x0000000408087981 */ /* 0x000f6c000c1e1d00 */
[----:B------:R-:W-:-:S04]  /*0150*/  @P0 LEA R4, P4, R28, c[0x0][0x218], 0x4 ;  /* 0x000086001c040a11 */ /* 0x000fc800078820ff */
[----:B------:R-:W-:-:S05]  /*0160*/  @P0 LEA.HI.X R5, R28, c[0x0][0x21c], RZ, 0x4, P4 ;  /* 0x000087001c050a11 */ /* 0x000fca00020f24ff */
[----:B------:R0:W5:Y:S01]  /*0170*/  @P0 LDG.E.128 R16, [R4.64] ;  /* 0x0000000404100981 */ /* 0x000162000c1e1d00 */
[----:B------:R-:W-:Y:S01]  /*0180*/  LOP3.LUT R28, R28, 0x80, RZ, 0xfc, !PT ;  /* 0x000000801c1c7812 */ /* 0x000fe200078efcff */
[----:B------:R-:W-:Y:S01]  /*0190*/  @!P0 CS2R R16, SRZ ;  /* 0x0000000000108805 */ /* 0x000fe2000001ff00 */
[----:B------:R-:W-:Y:S02]  /*01a0*/  @!P0 CS2R R18, SRZ ;  /* 0x0000000000128805 */ /* 0x000fe4000001ff00 */
.L_x_295:
[----:B0-----:R-:W-:Y:S05]  /*01b0*/  BSYNC B0 ;  /* 0x0000000000007941 */ /* 0x001fea0003800000 */
.L_x_294:
[----:B------:R-:W-:Y:S01]  /*01c0*/  BSSY B0, `(.L_x_296) ;  /* 0x000000d000007945 */ /* 0x000fe20003800000 */
        /* <DEDUP_REMOVED lines=9> */
[----:B------:R-:W-:Y:S01]  /*0260*/  IADD3 R28, R28, 0x80, RZ ;  /* 0x000000801c1c7810 */ /* 0x000fe20007ffe0ff */
[----:B------:R-:W-:Y:S01]  /*0270*/  @!P0 CS2R R44, SRZ ;  /* 0x00000000002c8805 */ /* 0x000fe2000001ff00 */
[----:B------:R-:W-:Y:S02]  /*0280*/  @!P0 CS2R R46, SRZ ;  /* 0x00000000002e8805 */ /* 0x000fe4000001ff00 */
.L_x_297:
[----:B0-----:R-:W-:Y:S05]  /*0290*/  BSYNC B0 ;  /* 0x0000000000007941 */ /* 0x001fea0003800000 */
.L_x_296:
        /* <DEDUP_REMOVED lines=13> */
.L_x_299:
[----:B0-----:R-:W-:Y:S05]  /*0370*/  BSYNC B0 ;  /* 0x0000000000007941 */ /* 0x001fea0003800000 */
.L_x_298:
[----:B------:R-:W-:Y:S01]  /*0380*/  BSSY B0, `(.L_x_300) ;  /* 0x000000c000007945 */ /* 0x000fe20003800000 */
[----:B------:R-:W-:Y:S05]  /*0390*/  @!P3 BRA `(.L_x_301) ;  /* 0x000000a00000b947 */ /* 0x000fea0003800000 */
[----:B------:R-:W-:Y:S01]  /*03a0*/  ISETP.NE.U32.AND P0, PT, RZ, c[0x0][0x218], PT ;  /* 0x00008600ff007a0c */ /* 0x000fe20003f05070 */
[----:B------:R-:W-:-:S03]  /*03b0*/  IMAD.MOV.U32 R29, RZ, RZ, 0x10 ;  /* 0x00000010ff1d7424 */ /* 0x000fc600078e00ff */
[----:B------:R-:W-:-:S13]  /*03c0*/  ISETP.NE.AND.EX P0, PT, RZ, c[0x0][0x21c], PT, P0 ;  /* 0x00008700ff007a0c */ /* 0x000fda0003f05300 */
[----:B------:R-:W-:-:S04]  /*03d0*/  @P0 LEA R4, P4, R28, c[0x0][0x218], 0x4 ;  /* 0x000086001c040a11 */ /* 0x000fc800078820ff */
[C---:B------:R-:W-:Y:S01]  /*03e0*/  @P0 LEA.HI.X R5, R28.reuse, c[0x0][0x21c], RZ, 0x4, P4 ;  /* 0x000087001c050a11 */ /* 0x040fe200020f24ff */
[----:B------:R-:W-:-:S04]  /*03f0*/  IMAD.WIDE.U32 R28, R28, R29, c[0x0][0x1b0] ;  /* 0x00006c001c1c7625 */ /* 0x000fc800078e001d */
[----:B------:R0:W5:Y:S04]  /*0400*/  @P0 LDG.E.128 R32, [R4.64] ;  /* 0x0000000404200981 */ /* 0x000168000c1e1d00 */
[----:B------:R-:W5:Y:S01]  /*0410*/  LDG.E.128 R28, [R28.64] ;  /* 0x000000041c1c7981 */ /* 0x000f62000c1e1d00 */
[----:B------:R-:W-:Y:S01]  /*0420*/  @!P0 CS2R R32, SRZ ;  /* 0x0000000000208805 */ /* 0x000fe2000001ff00 */
[----:B------:R-:W-:Y:S02]  /*0430*/  @!P0 CS2R R34, SRZ ;  /* 0x0000000000228805 */ /* 0x000fe4000001ff00 */
.L_x_301:
[----:B0-----:R-:W-:Y:S05]  /*0440*/  BSYNC B0 ;  /* 0x0000000000007941 */ /* 0x001fea0003800000 */
.L_x_300:
[----:B------:R-:W0:Y:S01]  /*0450*/  S2UR UR6, SR_CTAID.X ;  /* 0x00000000000679c3 */ /* 0x000e220000002500 */
[----:B------:R-:W-:Y:S02]  /*0460*/  IMAD.MOV.U32 R3, RZ, RZ, c[0x0][0x180] ;  /* 0x00006000ff037624 */ /* 0x000fe400078e00ff */
[----:B------:R-:W-:-:S03]  /*0470*/  IMAD.MOV.U32 R4, RZ, RZ, c[0x0][0x184] ;  /* 0x00006100ff047624 */ /* 0x000fc600078e00ff */
[----:B------:R-:W-:-:S04]  /*0480*/  LOP3.LUT P4, RZ, R3, c[0x0][0x178], RZ, 0xfc, !PT ;  /* 0x00005e0003ff7a12 */ /* 0x000fc8000788fcff */
[----:B------:R-:W-:Y:S02]  /*0490*/  LOP3.LUT P4, RZ, R4, c[0x0][0x17c], RZ, 0xfc, P4 ;  /* 0x00005f0004ff7a12 */ /* 0x000fe4000208fcff */
[----:B0-----:R-:W-:-:S04]  /*04a0*/  LEA.HI R80, R0, UR6, RZ, 0x19 ;  /* 0x0000000600507c11 */ /* 0x001fc8000f8fc8ff */
[----:B------:R-:W-:-:S13]  /*04b0*/  ISETP.GE.AND P0, PT, R80, c[0x0][0x164], PT ;  /* 0x0000590050007a0c */ /* 0x000fda0003f06270 */
[----:B------:R-:W-:Y:S05]  /*04c0*/  @P0 EXIT ;  /* 0x000000000000094d */ /* 0x000fea0003800000 */
[----:B------:R-:W-:Y:S01]  /*04d0*/  SHF.R.S32.HI R52, RZ, 0x3, R49 ;  /* 0x00000003ff347819 */ /* 0x000fe20000011431 */
[----:B------:R-:W-:Y:S01]  /*04e0*/  HFMA2.MMA R79, -RZ, RZ, 0, 5.9604644775390625e-08 ;  /* 0x00000001ff4f7435 */ /* 0x000fe200000001ff */
[----:B------:R-:W-:Y:S01]  /*04f0*/  LOP3.LUT R51, R0, 0x60, RZ, 0xc0, !PT ;  /* 0x0000006000337812 */ /* 0x000fe200078ec0ff */
[----:B------:R-:W-:Y:S01]  /*0500*/  ULDC.U8 UR6, c[0x0][0x1f0] ;  /* 0x00007c0000067ab9 */ /* 0x000fe20000000000 */
[----:B------:R-:W-:Y:S02]  /*0510*/  LOP3.LUT R66, R52, 0x7f, RZ, 0xc0, !PT ;  /* 0x0000007f34427812 */ /* 0x000fe400078ec0ff */
[--C-:B-----5:R-:W-:Y:S02]  /*0520*/  PRMT R21, RZ, 0x5410, R25.reuse ;  /* 0x00005410ff157816 */ /* 0x120fe40000000019 */
[----:B------:R-:W-:Y:S01]  /*0530*/  PRMT R23, RZ, 0x7610, R25 ;  /* 0x00007610ff177816 */ /* 0x000fe20000000019 */
[----:B------:R-:W-:Y:S01]  /*0540*/  IMAD.IADD R53, R66, 0x1, -R51 ;  /* 0x0000000142357824 */ /* 0x000fe200078e0a33 */
[----:B------:R-:W-:-:S02]  /*0550*/  PRMT R25, RZ, 0x5410, R44 ;  /* 0x00005410ff197816 */ /* 0x000fc4000000002c */
[----:B------:R-:W-:Y:S02]  /*0560*/  PRMT R48, RZ, 0x7610, R44 ;  /* 0x00007610ff307816 */ /* 0x000fe4000000002c */
[--C-:B------:R-:W-:Y:S02]  /*0570*/  PRMT R44, RZ, 0x5410, R45.reuse ;  /* 0x00005410ff2c7816 */ /* 0x100fe4000000002d */
[----:B------:R-:W-:Y:S02]  /*0580*/  PRMT R49, RZ, 0x7610, R45 ;  /* 0x00007610ff317816 */ /* 0x000fe4000000002d */
[----:B------:R-:W-:Y:S02]  /*0590*/  SHF.R.U32.HI R55, RZ, 0x2, R52 ;  /* 0x00000002ff377819 */ /* 0x000fe40000011634 */
[----:B------:R-:W-:Y:S02]  /*05a0*/  IMNMX R54, RZ, R53, !PT ;  /* 0x00000035ff367217 */ /* 0x000fe40007800200 */
[----:B------:R-:W-:-:S02]  /*05b0*/  PRMT R45, RZ, 0x5410, R46 ;  /* 0x00005410ff2d7816 */ /* 0x000fc4000000002e */
[----:B------:R-:W-:Y:S02]  /*05c0*/  PRMT R50, RZ, 0x7610, R46 ;  /* 0x00007610ff327816 */ /* 0x000fe4000000002e */
[--C-:B------:R-:W-:Y:S02]  /*05d0*/  PRMT R46, RZ, 0x5410, R47.reuse ;  /* 0x00005410ff2e7816 */ /* 0x100fe4000000002f */
[----:B------:R-:W-:Y:S02]  /*05e0*/  PRMT R51, RZ, 0x7610, R47 ;  /* 0x00007610ff337816 */ /* 0x000fe4000000002f */
[--C-:B------:R-:W-:Y:S02]  /*05f0*/  PRMT R47, RZ, 0x5410, R36.reuse ;  /* 0x00005410ff2f7816 */ /* 0x100fe40000000024 */
[----:B------:R-:W-:Y:S02]  /*0600*/  PRMT R52, RZ, 0x7610, R36 ;  /* 0x00007610ff347816 */ /* 0x000fe40000000024 */
[----:B------:R-:W-:-:S02]  /*0610*/  LOP3.LUT R75, R55, 0x3fffffe0, RZ, 0xc0, !PT ;  /* 0x3fffffe0374b7812 */ /* 0x000fc400078ec0ff */
[----:B------:R-:W-:Y:S02]  /*0620*/  IMNMX R36, R54, 0x20, PT ;  /* 0x0000002036247817 */ /* 0x000fe40003800200 */
[--C-:B------:R-:W-:Y:S02]  /*0630*/  PRMT R53, RZ, 0x5410, R37.reuse ;  /* 0x00005410ff357816 */ /* 0x100fe40000000025 */
[----:B------:R-:W-:Y:S01]  /*0640*/  PRMT R55, RZ, 0x7610, R37 ;  /* 0x00007610ff377816 */ /* 0x000fe20000000025 */
        /* <DEDUP_REMOVED lines=11> */
[----:B------:R-:W-:Y:S02]  /*0700*/  PRMT R66, RZ, 0x5410, R28 ;  /* 0x00005410ff427816 */ /* 0x000fe4000000001c */
[----:B------:R-:W-:Y:S02]  /*0710*/  PRMT R7, RZ, 0x5410, R10 ;  /* 0x00005410ff077816 */ /* 0x000fe4000000000a */
[----:B------:R-:W-:-:S02]  /*0720*/  IMNMX R37, RZ, R37, !PT ;  /* 0x00000025ff257217 */ /* 0x000fc40007800200 */
[----:B------:R-:W-:Y:S02]  /*0730*/  PRMT R8, RZ, 0x7610, R10 ;  /* 0x00007610ff087816 */ /* 0x000fe4000000000a */
[----:B------:R-:W-:Y:S02]  /*0740*/  IMNMX R28, R37, 0x20, PT ;  /* 0x00000020251c7817 */ /* 0x000fe40003800200 */
[--C-:B------:R-:W-:Y:S02]  /*0750*/  PRMT R9, RZ, 0x5410, R11.reuse ;  /* 0x00005410ff097816 */ /* 0x100fe4000000000b */
[----:B------:R-:W-:Y:S01]  /*0760*/  PRMT R10, RZ, 0x7610, R11 ;  /* 0x00007610ff0a7816 */ /* 0x000fe2000000000b */
[----:B0-----:R0:W1:Y:S01]  /*0770*/  MUFU.RCP R73, R36 ;  /* 0x0000002400497308 */ /* 0x0010620000001000 */
[----:B------:R-:W-:Y:S01]  /*0780*/  PRMT R11, RZ, 0x5410, R16 ;  /* 0x00005410ff0b7816 */ /* 0x000fe20000000010 */
[----:B------:R-:W-:Y:S01]  /*0790*/  IMAD.IADD R28, R75, 0x1, R28 ;  /* 0x000000014b1c7824 */ /* 0x000fe200078e021c */
[----:B------:R-:W-:-:S02]  /*07a0*/  PRMT R12, RZ, 0x7610, R16 ;  /* 0x00007610ff0c7816 */ /* 0x000fc40000000010 */
[--C-:B------:R-:W-:Y:S01]  /*07b0*/  PRMT R13, RZ, 0x5410, R17.reuse ;  /* 0x00005410ff0d7816 */ /* 0x100fe20000000011 */
[----:B------:R-:W-:Y:S01]  /*07c0*/  IMAD.SHL.U32 R78, R28, 0x8, RZ ;  /* 0x000000081c4e7824 */ /* 0x000fe200078e00ff */
[----:B------:R-:W-:Y:S02]  /*07d0*/  PRMT R14, RZ, 0x7610, R17 ;  /* 0x00007610ff0e7816 */ /* 0x000fe40000000011 */
[--C-:B------:R-:W-:Y:S02]  /*07e0*/  PRMT R15, RZ, 0x5410, R18.reuse ;  /* 0x00005410ff0f7816 */ /* 0x100fe40000000012 */
[----:B------:R-:W-:Y:S02]  /*07f0*/  PRMT R16, RZ, 0x7610, R18 ;  /* 0x00007610ff107816 */ /* 0x000fe40000000012 */
[--C-:B------:R-:W-:Y:S02]  /*0800*/  PRMT R17, RZ, 0x5410, R19.reuse ;  /* 0x00005410ff117816 */ /* 0x100fe40000000013 */
[----:B------:R-:W-:-:S02]  /*0810*/  PRMT R18, RZ, 0x7610, R19 ;  /* 0x00007610ff127816 */ /* 0x000fc40000000013 */
[--C-:B------:R-:W-:Y:S02]  /*0820*/  PRMT R19, RZ, 0x5410, R24.reuse ;  /* 0x00005410ff137816 */ /* 0x100fe40000000018 */
[----:B------:R-:W-:Y:S02]  /*0830*/  PRMT R20, RZ, 0x7610, R24 ;  /* 0x00007610ff147816 */ /* 0x000fe40000000018 */
[--C-:B------:R-:W-:Y:S02]  /*0840*/  PRMT R22, RZ, 0x5410, R26.reuse ;  /* 0x00005410ff167816 */ /* 0x100fe4000000001a */
[--C-:B------:R-:W-:Y:S02]  /*0850*/  PRMT R24, RZ, 0x5410, R27.reuse ;  /* 0x00005410ff187816 */ /* 0x100fe4000000001b */
[----:B------:R-:W-:Y:S02]  /*0860*/  PRMT R26, RZ, 0x7610, R26 ;  /* 0x00007610ff1a7816 */ /* 0x000fe4000000001a */
        /* <DEDUP_REMOVED lines=26> */
[----:B01----:R-:W-:Y:S02]  /*0a10*/  PRMT R88, RZ, 0x7610, R35 ;  /* 0x00007610ff587816 */ /* 0x003fe40000000023 */
.L_x_449:
[----:B------:R-:W-:Y:S01]  /*0a20*/  IMAD R40, R80, c[0x0][0x168], RZ ;  /* 0x00005a0050287a24 */ /* 0x000fe200078e02ff */
[----:B------:R-:W-:Y:S04]  /*0a30*/  BSSY B0, `(.L_x_302) ;  /* 0x000009a000007945 */ /* 0x000fe80003800000 */
[----:B------:R-:W-:-:S04]  /*0a40*/  SHF.R.S32.HI R41, RZ, 0x1f, R40 ;  /* 0x0000001fff297819 */ /* 0x000fc80000011428 */
[----:B------:R-:W-:Y:S02]  /*0a50*/  LEA.HI R41, R41, R40, RZ, 0x3 ;  /* 0x0000002829297211 */ /* 0x000fe400078f18ff */
[----:B------:R-:W-:-:S04]  /*0a60*/  LOP3.LUT R40, R0, 0x7f, RZ, 0xc0, !PT ;  /* 0x0000007f00287812 */ /* 0x000fc800078ec0ff */
        /* <DEDUP_REMOVED lines=25> */
.L_x_305:
[----:B-----5:R-:W-:-:S05]  /*0c00*/  PRMT R93, RZ, 0x5410, R32 ;  /* 0x00005410ff5d7816 */ /* 0x020fca0000000020 */
[----:B------:R-:W-:Y:S01]  /*0c10*/  FADD.FTZ R86, R93, R86 ;  /* 0x000000565d567221 */ /* 0x000fe20000010000 */
[----:B------:R-:W-:Y:S05]  /*0c20*/  BRA `(.L_x_306) ;  /* 0x0000004000007947 */ /* 0x000fea0003800000 */
.L_x_304:
[----:B0----5:R-:W-:-:S05]  /*0c30*/  PRMT R93, RZ, 0x5410, R36 ;  /* 0x00005410ff5d7816 */ /* 0x021fca0000000024 */
[----:B------:R-:W-:Y:S01]  /*0c40*/  FADD.FTZ R86, R93, R86 ;  /* 0x000000565d567221 */ /* 0x000fe20000010000 */
[----:B------:R-:W-:-:S05]  /*0c50*/  @P5 PRMT R93, RZ, 0x5410, R32 ;  /* 0x00005410ff5d5816 */ /* 0x000fca0000000020 */
[----:B------:R-:W-:-:S05]  /*0c60*/  @P5 FADD.FTZ R86, R93, R86 ;  /* 0x000000565d565221 */ /* 0x000fca0000010000 */
.L_x_306:
[----:B------:R-:W-:-:S04]  /*0c70*/  F2FP.BF16.PACK_AB R93, RZ, R86 ;  /* 0x00000056ff5d723e */ /* 0x000fc800000010ff */
[----:B------:R-:W-:Y:S02]  /*0c80*/  PRMT R28, R93, 0x7610, R28 ;  /* 0x000076105d1c7816 */ /* 0x000fe4000000001c */
.L_x_307:
[----:B------:R-:W-:Y:S01]  /*0c90*/  PRMT R94, RZ, 0x7610, R40 ;  /* 0x00007610ff5e7816 */ /* 0x000fe20000000028 */
[----:B------:R-:W-:Y:S05]  /*0ca0*/  @P6 BRA `(.L_x_308) ;  /* 0x0000008000006947 */ /* 0x000fea0003800000 */
[----:B------:R-:W-:-:S04]  /*0cb0*/  ISETP.NE.U32.AND P0, PT, RZ, c[0x0][0x180], PT ;  /* 0x00006000ff007a0c */ /* 0x000fc80003f05070 */
[----:B------:R-:W-:-:S13]  /*0cc0*/  ISETP.NE.AND.EX P0, PT, RZ, c[0x0][0x184], PT, P0 ;  /* 0x00006100ff007a0c */ /* 0x000fda0003f05300 */
[----:B------:R-:W-:Y:S05]  /*0cd0*/  @P0 BRA `(.L_x_309) ;  /* 0x0000002000000947 */ /* 0x000fea0003800000 */
[----:B------:R-:W-:Y:S05]  /*0ce0*/  @P4 BRA `(.L_x_310) ;  /* 0x0000008000004947 */ /* 0x000fea0003800000 */
[----:B------:R-:W-:Y:S05]  /*0cf0*/  BRA `(.L_x_311) ;  /* 0x0000009000007947 */ /* 0x000fea0003800000 */
.L_x_309:
[----:B-----5:R-:W-:-:S05]  /*0d00*/  PRMT R93, RZ, 0x7610, R32 ;  /* 0x00007610ff5d7816 */ /* 0x020fca0000000020 */
[----:B------:R-:W-:Y:S01]  /*0d10*/  FADD.FTZ R94, R93, R94 ;  /* 0x0000005e5d5e7221 */ /* 0x000fe20000010000 */
[----:B------:R-:W-:Y:S05]  /*0d20*/  BRA `(.L_x_310) ;  /* 0x0000004000007947 */ /* 0x000fea0003800000 */
.L_x_308:
[----:B-----5:R-:W-:-:S05]  /*0d30*/  PRMT R93, RZ, 0x7610, R36 ;  /* 0x00007610ff5d7816 */ /* 0x020fca0000000024 */
[----:B------:R-:W-:Y:S01]  /*0d40*/  FADD.FTZ R94, R93, R94 ;  /* 0x0000005e5d5e7221 */ /* 0x000fe20000010000 */
[----:B------:R-:W-:-:S05]  /*0d50*/  @P5 PRMT R93, RZ, 0x7610, R32 ;  /* 0x00007610ff5d5816 */ /* 0x000fca0000000020 */
[----:B------:R-:W-:-:S05]  /*0d60*/  @P5 FADD.FTZ R94, R93, R94 ;  /* 0x0000005e5d5e5221 */ /* 0x000fca0000010000 */
.L_x_310:
[----:B------:R-:W-:-:S04]  /*0d70*/  F2FP.BF16.PACK_AB R40, RZ, R94 ;  /* 0x0000005eff28723e */ /* 0x000fc800000010ff */
[----:B------:R-:W-:Y:S02]  /*0d80*/  PRMT R28, R28, 0x5410, R40 ;  /* 0x000054101c1c7816 */ /* 0x000fe40000000028 */
.L_x_311:
[----:B------:R-:W-:Y:S01]  /*0d90*/  PRMT R93, RZ, 0x5410, R41 ;  /* 0x00005410ff5d7816 */ /* 0x000fe20000000029 */
[----:B------:R-:W-:Y:S05]  /*0da0*/  @P6 BRA `(.L_x_312) ;  /* 0x0000008000006947 */ /* 0x000fea0003800000 */
[----:B------:R-:W-:-:S04]  /*0db0*/  ISETP.NE.U32.AND P0, PT, RZ, c[0x0][0x180], PT ;  /* 0x00006000ff007a0c */ /* 0x000fc80003f05070 */
[----:B------:R-:W-:-:S13]  /*0dc0*/  ISETP.NE.AND.EX P0, PT, RZ, c[0x0][0x184], PT, P0 ;  /* 0x00006100ff007a0c */ /* 0x000fda0003f05300 */
[----:B------:R-:W-:Y:S05]  /*0dd0*/  @P0 BRA `(.L_x_313) ;  /* 0x0000002000000947 */ /* 0x000fea0003800000 */
[----:B------:R-:W-:Y:S05]  /*0de0*/  @P4 BRA `(.L_x_314) ;  /* 0x0000008000004947 */ /* 0x000fea0003800000 */
[----:B------:R-:W-:Y:S05]  /*0df0*/  BRA `(.L_x_315) ;  /* 0x0000009000007947 */ /* 0x000fea0003800000 */
.L_x_313:
[----:B-----5:R-:W-:-:S05]  /*0e00*/  PRMT R40, RZ, 0x5410, R33 ;  /* 0x00005410ff287816 */ /* 0x020fca0000000021 */
[----:B------:R-:W-:Y:S01]  /*0e10*/  FADD.FTZ R93, R40, R93 ;  /* 0x0000005d285d7221 */ /* 0x000fe20000010000 */
[----:B------:R-:W-:Y:S05]  /*0e20*/  BRA `(.L_x_314) ;  /* 0x0000004000007947 */ /* 0x000fea0003800000 */
.L_x_312:
[----:B-----5:R-:W-:-:S05]  /*0e30*/  PRMT R40, RZ, 0x5410, R37 ;  /* 0x00005410ff287816 */ /* 0x020fca0000000025 */
[----:B------:R-:W-:Y:S01]  /*0e40*/  FADD.FTZ R93, R40, R93 ;  /* 0x0000005d285d7221 */ /* 0x000fe20000010000 */
[----:B------:R-:W-:-:S05]  /*0e50*/  @P5 PRMT R40, RZ, 0x5410, R33 ;  /* 0x00005410ff285816 */ /* 0x000fca0000000021 */
[----:B------:R-:W-:-:S05]  /*0e60*/  @P5 FADD.FTZ R93, R40, R93 ;  /* 0x0000005d285d5221 */ /* 0x000fca0000010000 */
.L_x_314:
[----:B------:R-:W-:-:S04]  /*0e70*/  F2FP.BF16.PACK_AB R40, RZ, R93 ;  /* 0x0000005dff28723e */ /* 0x000fc800000010ff */
[----:B------:R-:W-:Y:S02]  /*0e80*/  PRMT R29, R40, 0x7610, R29 ;  /* 0x00007610281d7816 */ /* 0x000fe4000000001d */
.L_x_315:
[----:B------:R-:W-:Y:S01]  /*0e90*/  PRMT R100, RZ, 0x7610, R41 ;  /* 0x00007610ff647816 */ /* 0x000fe20000000029 */
[----:B------:R-:W-:Y:S05]  /*0ea0*/  @P6 BRA `(.L_x_316) ;  /* 0x0000008000006947 */ /* 0x000fea0003800000 */
[----:B------:R-:W-:-:S04]  /*0eb0*/  ISETP.NE.U32.AND P0, PT, RZ, c[0x0][0x180], PT ;  /* 0x00006000ff007a0c */ /* 0x000fc80003f05070 */
[----:B------:R-:W-:-:S13]  /*0ec0*/  ISETP.NE.AND.EX P0, PT, RZ, c[0x0][0x184], PT, P0 ;  /* 0x00006100ff007a0c */ /* 0x000fda0003f05300 */
[----:B------:R-:W-:Y:S05]  /*0ed0*/  @P0 BRA `(.L_x_317) ;  /* 0x0000002000000947 */ /* 0x000fea0003800000 */
[----:B------:R-:W-:Y:S05]  /*0ee0*/  @P4 BRA `(.L_x_318) ;  /* 0x0000008000004947 */ /* 0x000fea0003800000 */
[----:B------:R-:W-:Y:S05]  /*0ef0*/  BRA `(.L_x_319) ;  /* 0x0000009000007947 */ /* 0x000fea0003800000 */
.L_x_317:
[----:B-----5:R-:W-:-:S05]  /*0f00*/  PRMT R41, RZ, 0x7610, R33 ;  /* 0x00007610ff297816 */ /* 0x020fca0000000021 */
[----:B------:R-:W-:Y:S01]  /*0f10*/  FADD.FTZ R100, R41, R100 ;  /* 0x0000006429647221 */ /* 0x000fe20000010000 */
[----:B------:R-:W-:Y:S05]  /*0f20*/  BRA `(.L_x_318) ;  /* 0x0000004000007947 */ /* 0x000fea0003800000 */
.L_x_316:
[----:B-----5:R-:W-:-:S05]  /*0f30*/  PRMT R41, RZ, 0x7610, R37 ;  /* 0x00007610ff297816 */ /* 0x020fca0000000025 */
[----:B------:R-:W-:Y:S01]  /*0f40*/  FADD.FTZ R100, R41, R100 ;  /* 0x0000006429647221 */ /* 0x000fe20000010000 */
[----:B------:R-:W-:-:S05]  /*0f50*/  @P5 PRMT R41, RZ, 0x7610, R33 ;  /* 0x00007610ff295816 */ /* 0x000fca0000000021 */
[----:B------:R-:W-:-:S05]  /*0f60*/  @P5 FADD.FTZ R100, R41, R100 ;  /* 0x0000006429645221 */ /* 0x000fca0000010000 */
.L_x_318:
[----:B------:R-:W-:-:S04]  /*0f70*/  F2FP.BF16.PACK_AB R40, RZ, R100 ;  /* 0x00000064ff28723e */ /* 0x000fc800000010ff */
[----:B------:R-:W-:Y:S02]  /*0f80*/  PRMT R29, R29, 0x5410, R40 ;  /* 0x000054101d1d7816 */ /* 0x000fe40000000028 */
.L_x_319:
[----:B------:R-:W-:Y:S01]  /*0f90*/  PRMT R101, RZ, 0x5410, R42 ;  /* 0x00005410ff657816 */ /* 0x000fe2000000002a */
[----:B------:R-:W-:Y:S05]  /*0fa0*/  @P6 BRA `(.L_x_320) ;  /* 0x0000008000006947 */ /* 0x000fea0003800000 */
[----:B------:R-:W-:-:S04]  /*0fb0*/  ISETP.NE.U32.AND P0, PT, RZ, c[0x0][0x180], PT ;  /* 0x00006000ff007a0c */ /* 0x000fc80003f05070 */
[----:B------:R-:W-:-:S13]  /*0fc0*/  ISETP.NE.AND.EX P0, PT, RZ, c[0x0][0x184], PT, P0 ;  /* 0x00006100ff007a0c */ /* 0x000fda0003f05300 */
[----:B------:R-:W-:Y:S05]  /*0fd0*/  @P0 BRA `(.L_x_321) ;  /* 0x0000002000000947 */ /* 0x000fea0003800000 */
[----:B------:R-:W-:Y:S05]  /*0fe0*/  @P4 BRA `(.L_x_322) ;  /* 0x0000008000004947 */ /* 0x000fea0003800000 */
[----:B------:R-:W-:Y:S05]  /*0ff0*/  BRA `(.L_x_323) ;  /* 0x0000009000007947 */ /* 0x000fea0003800000 */
.L_x_321:
[----:B-----5:R-:W-:-:S05]  /*1000*/  PRMT R40, RZ, 0x5410, R34 ;  /* 0x00005410ff287816 */ /* 0x020fca0000000022 */
[----:B------:R-:W-:Y:S01]  /*1010*/  FADD.FTZ R101, R40, R101 ;  /* 0x0000006528657221 */ /* 0x000fe20000010000 */
[----:B------:R-:W-:Y:S05]  /*1020*/  BRA `(.L_x_322) ;  /* 0x0000004000007947 */ /* 0x000fea0003800000 */
.L_x_320:
[----:B-----5:R-:W-:-:S05]  /*1030*/  PRMT R40, RZ, 0x5410, R38 ;  /* 0x00005410ff287816 */ /* 0x020fca0000000026 */
[----:B------:R-:W-:Y:S01]  /*1040*/  FADD.FTZ R101, R40, R101 ;  /* 0x0000006528657221 */ /* 0x000fe20000010000 */
[----:B------:R-:W-:-:S05]  /*1050*/  @P5 PRMT R40, RZ, 0x5410, R34 ;  /* 0x00005410ff285816 */ /* 0x000fca0000000022 */
[----:B------:R-:W-:-:S05]  /*1060*/  @P5 FADD.FTZ R101, R40, R101 ;  /* 0x0000006528655221 */ /* 0x000fca0000010000 */
.L_x_322:
[----:B------:R-:W-:-:S04]  /*1070*/  F2FP.BF16.PACK_AB R40, RZ, R101 ;  /* 0x00000065ff28723e */ /* 0x000fc800000010ff */
[----:B------:R-:W-:Y:S02]  /*1080*/  PRMT R30, R40, 0x7610, R30 ;  /* 0x00007610281e7816 */ /* 0x000fe4000000001e */
.L_x_323:
[----:B------:R-:W-:Y:S01]  /*1090*/  PRMT R108, RZ, 0x7610, R42 ;  /* 0x00007610ff6c7816 */ /* 0x000fe2000000002a */
[----:B------:R-:W-:Y:S05]  /*10a0*/  @P6 BRA `(.L_x_324) ;  /* 0x0000008000006947 */ /* 0x000fea0003800000 */
[----:B------:R-:W-:-:S04]  /*10b0*/  ISETP.NE.U32.AND P0, PT, RZ, c[0x0][0x180], PT ;  /* 0x00006000ff007a0c */ /* 0x000fc80003f05070 */
[----:B------:R-:W-:-:S13]  /*10c0*/  ISETP.NE.AND.EX P0, PT, RZ, c[0x0][0x184], PT, P0 ;  /* 0x00006100ff007a0c */ /* 0x000fda0003f05300 */
[----:B------:R-:W-:Y:S05]  /*10d0*/  @P0 BRA `(.L_x_325) ;  /* 0x0000002000000947 */ /* 0x000fea0003800000 */
[----:B------:R-:W-:Y:S05]  /*10e0*/  @P4 BRA `(.L_x_326) ;  /* 0x0000008000004947 */ /* 0x000fea0003800000 */
[----:B------:R-:W-:Y:S05]  /*10f0*/  BRA `(.L_x_327) ;  /* 0x0000009000007947 */ /* 0x000fea0003800000 */
.L_x_325:
[----:B-----5:R-:W-:-:S05]  /*1100*/  PRMT R41, RZ, 0x7610, R34 ;  /* 0x00007610ff297816 */ /* 0x020fca0000000022 */
[----:B------:R-:W-:Y:S01]  /*1110*/  FADD.FTZ R108, R41, R108 ;  /* 0x0000006c296c7221 */ /* 0x000fe20000010000 */
[----:B------:R-:W-:Y:S05]  /*1120*/  BRA `(.L_x_326) ;  /* 0x0000004000007947 */ /* 0x000fea0003800000 */
.L_x_324:
[----:B-----5:R-:W-:-:S05]  /*1130*/  PRMT R41, RZ, 0x7610, R38 ;  /* 0x00007610ff297816 */ /* 0x020fca0000000026 */
[----:B------:R-:W-:Y:S01]  /*1140*/  FADD.FTZ R108, R41, R108 ;  /* 0x0000006c296c7221 */ /* 0x000fe20000010000 */
[----:B------:R-:W-:-:S05]  /*1150*/  @P5 PRMT R41, RZ, 0x7610, R34 ;  /* 0x00007610ff295816 */ /* 0x000fca0000000022 */
[----:B------:R-:W-:-:S05]  /*1160*/  @P5 FADD.FTZ R108, R41, R108 ;  /* 0x0000006c296c5221 */ /* 0x000fca0000010000 */
.L_x_326:
[----:B------:R-:W-:-:S04]  /*1170*/  F2FP.BF16.PACK_AB R40, RZ, R108 ;  /* 0x0000006cff28723e */ /* 0x000fc800000010ff */
[----:B------:R-:W-:Y:S02]  /*1180*/  PRMT R30, R30, 0x5410, R40 ;  /* 0x000054101e1e7816 */ /* 0x000fe40000000028 */
.L_x_327:
[----:B------:R-:W-:Y:S01]  /*1190*/  PRMT R109, RZ, 0x5410, R43 ;  /* 0x00005410ff6d7816 */ /* 0x000fe2000000002b */
[----:B------:R-:W-:Y:S05]  /*11a0*/  @P6 BRA `(.L_x_328) ;  /* 0x0000008000006947 */ /* 0x000fea0003800000 */
[----:B------:R-:W-:-:S04]  /*11b0*/  ISETP.NE.U32.AND P0, PT, RZ, c[0x0][0x180], PT ;  /* 0x00006000ff007a0c */ /* 0x000fc80003f05070 */
[----:B------:R-:W-:-:S13]  /*11c0*/  ISETP.NE.AND.EX P0, PT, RZ, c[0x0][0x184], PT, P0 ;  /* 0x00006100ff007a0c */ /* 0x000fda0003f05300 */
[----:B------:R-:W-:Y:S05]  /*11d0*/  @P0 BRA `(.L_x_329) ;  /* 0x0000002000000947 */ /* 0x000fea0003800000 */
[----:B------:R-:W-:Y:S05]  /*11e0*/  @P4 BRA `(.L_x_330) ;  /* 0x0000008000004947 */ /* 0x000fea0003800000 */
[----:B------:R-:W-:Y:S05]  /*11f0*/  BRA `(.L_x_331) ;  /* 0x0000009000007947 */ /* 0x000fea0003800000 */
.L_x_329:
[----:B-----5:R-:W-:-:S05]  /*1200*/  PRMT R40, RZ, 0x5410, R35 ;  /* 0x00005410ff287816 */ /* 0x020fca0000000023 */
[----:B------:R-:W-:Y:S01]  /*1210*/  FADD.FTZ R109, R40, R109 ;  /* 0x0000006d286d7221 */ /* 0x000fe20000010000 */
[----:B------:R-:W-:Y:S05]  /*1220*/  BRA `(.L_x_330) ;  /* 0x0000004000007947 */ /* 0x000fea0003800000 */
.L_x_328:
[----:B-----5:R-:W-:-:S05]  /*1230*/  PRMT R40, RZ, 0x5410, R39 ;  /* 0x00005410ff287816 */ /* 0x020fca0000000027 */
[----:B------:R-:W-:Y:S01]  /*1240*/  FADD.FTZ R109, R40, R109 ;  /* 0x0000006d286d7221 */ /* 0x000fe20000010000 */
[----:B------:R-:W-:-:S05]  /*1250*/  @P5 PRMT R40, RZ, 0x5410, R35 ;  /* 0x00005410ff285816 */ /* 0x000fca0000000023 */
[----:B------:R-:W-:-:S05]  /*1260*/  @P5 FADD.FTZ R109, R40, R109 ;  /* 0x0000006d286d5221 */ /* 0x000fca0000010000 */
.L_x_330:
[----:B------:R-:W-:-:S04]  /*1270*/  F2FP.BF16.PACK_AB R40, RZ, R109 ;  /* 0x0000006dff28723e */ /* 0x000fc800000010ff */
[----:B------:R-:W-:Y:S02]  /*1280*/  PRMT R31, R40, 0x7610, R31 ;  /* 0x00007610281f7816 */ /* 0x000fe4000000001f */
.L_x_331:
[----:B------:R-:W-:Y:S01]  /*1290*/  PRMT R116, RZ, 0x7610, R43 ;  /* 0x00007610ff747816 */ /* 0x000fe2000000002b */
[----:B------:R-:W-:Y:S05]  /*12a0*/  @P6 BRA `(.L_x_332) ;  /* 0x0000008000006947 */ /* 0x000fea0003800000 */
[----:B------:R-:W-:-:S04]  /*12b0*/  ISETP.NE.U32.AND P0, PT, RZ, c[0x0][0x180], PT ;  /* 0x00006000ff007a0c */ /* 0x000fc80003f05070 */
[----:B------:R-:W-:-:S13]  /*12c0*/  ISETP.NE.AND.EX P0, PT, RZ, c[0x0][0x184], PT, P0 ;  /* 0x00006100ff007a0c */ /* 0x000fda0003f05300 */
[----:B------:R-:W-:Y:S05]  /*12d0*/  @P0 BRA `(.L_x_333) ;  /* 0x0000002000000947 */ /* 0x000fea0003800000 */
[----:B------:R-:W-:Y:S05]  /*12e0*/  @P4 BRA `(.L_x_334) ;  /* 0x0000008000004947 */ /* 0x000fea0003800000 */
[----:B------:R-:W-:Y:S05]  /*12f0*/  BRA `(.L_x_335) ;  /* 0x0000009000007947 */ /* 0x000fea0003800000 */
.L_x_333:
[----:B-----5:R-:W-:-:S05]  /*1300*/  PRMT R41, RZ, 0x7610, R35 ;  /* 0x00007610ff297816 */ /* 0x020fca0000000023 */
[----:B------:R-:W-:Y:S01]  /*1310*/  FADD.FTZ R116, R41, R116 ;  /* 0x0000007429747221 */ /* 0x000fe20000010000 */
[----:B------:R-:W-:Y:S05]  /*1320*/  BRA `(.L_x_334) ;  /* 0x0000004000007947 */ /* 0x000fea0003800000 */
.L_x_332:
[----:B-----5:R-:W-:-:S05]  /*1330*/  PRMT R41, RZ, 0x7610, R39 ;  /* 0x00007610ff297816 */ /* 0x020fca0000000027 */
[----:B------:R-:W-:Y:S01]  /*1340*/  FADD.FTZ R116, R41, R116 ;  /* 0x0000007429747221 */ /* 0x000fe20000010000 */
[----:B------:R-:W-:-:S05]  /*1350*/  @P5 PRMT R41, RZ, 0x7610, R35 ;  /* 0x00007610ff295816 */ /* 0x000fca0000000023 */
[----:B------:R-:W-:-:S05]  /*1360*/  @P5 FADD.FTZ R116, R41, R116 ;  /* 0x0000007429745221 */ /* 0x000fca0000010000 */
.L_x_334:
[----:B------:R-:W-:-:S04]  /*1370*/  F2FP.BF16.PACK_AB R40, RZ, R116 ;  /* 0x00000074ff28723e */ /* 0x000fc800000010ff */
[----:B------:R-:W-:Y:S02]  /*1380*/  PRMT R31, R31, 0x5410, R40 ;  /* 0x000054101f1f7816 */ /* 0x000fe40000000028 */
.L_x_335:
[C---:B------:R-:W-:Y:S02]  /*1390*/  @P4 LEA R40, P0, R87.reuse, c[0x0][0x188], 0x4 ;  /* 0x0000620057284a11 */ /* 0x040fe400078020ff */
[C---:B------:R-:W-:Y:S02]  /*13a0*/  IADD3 R120, R87.reuse, 0x80, RZ ;  /* 0x0000008057787810 */ /* 0x040fe40007ffe0ff */
[----:B------:R-:W-:-:S05]  /*13b0*/  @P4 LEA.HI.X R41, R87, c[0x0][0x18c], RZ, 0x4, P0 ;  /* 0x0000630057294a11 */ /* 0x000fca00000f24ff */
[----:B------:R0:W-:Y:S04]  /*13c0*/  @P4 STG.E.128 [R40.64], R28 ;  /* 0x0000001c28004986 */ /* 0x0001e8000c101d04 */
.L_x_303:
[----:B------:R-:W-:Y:S05]  /*13d0*/  BSYNC B0 ;  /* 0x0000000000007941 */ /* 0x000fea0003800000 */
.L_x_302:
[----:B------:R-:W-:Y:S01]  /*13e0*/  ISETP.GE.U32.AND P0, PT, R2, 0x100, PT ;  /* 0x000001000200780c */ /* 0x000fe20003f06070 */
[----:B------:R-:W-:-:S12]  /*13f0*/  BSSY B0, `(.L_x_336) ;  /* 0x0000095000007945 */ /* 0x000fd80003800000 */
[----:B------:R-:W-:Y:S05]  /*1400*/  @!P0 BRA `(.L_x_337) ;  /* 0x0000093000008947 */ /* 0x000fea0003800000 */
[----:B------:R-:W-:Y:S01]  /*1410*/  ISETP.NE.U32.AND P0, PT, RZ, c[0x0][0x178], PT ;  /* 0x00005e00ff007a0c */ /* 0x000fe20003f05070 */
[----:B0-----:R-:W-:-:S03]  /*1420*/  IMAD.MOV.U32 R41, RZ, RZ, 0x10 ;  /* 0x00000010ff297424 */ /* 0x001fc600078e00ff */
[----:B------:R-:W-:Y:S01]  /*1430*/  ISETP.NE.AND.EX P0, PT, RZ, c[0x0][0x17c], PT, P0 ;  /* 0x00005f00ff007a0c */ /* 0x000fe20003f05300 */
[----:B------:R-:W-:-:S12]  /*1440*/  IMAD.WIDE.U32 R40, R120, R41, c[0x0][0x170] ;  /* 0x00005c0078287625 */ /* 0x000fd800078e0029 */
[----:B------:R-:W-:-:S04]  /*1450*/  @P0 LEA R42, P5, R120, c[0x0][0x178], 0x4 ;  /* 0x00005e00782a0a11 */ /* 0x000fc800078a20ff */
[----:B------:R-:W-:Y:S02]  /*1460*/  @P0 LEA.HI.X R43, R120, c[0x0][0x17c], RZ, 0x4, P5 ;  /* 0x00005f00782b0a11 */ /* 0x000fe400028f24ff */
[----:B------:R-:W-:-:S03]  /*1470*/  ISETP.NE.U32.AND P5, PT, RZ, c[0x0][0x180], PT ;  /* 0x00006000ff007a0c */ /* 0x000fc60003fa5070 */
[----:B-----5:R0:W5:Y:S01]  /*1480*/  @P0 LDG.E.128 R36, [R42.64] ;  /* 0x000000042a240981 */ /* 0x020162000c1e1d00 */
[----:B------:R-:W-:-:S03]  /*1490*/  ISETP.NE.AND.EX P5, PT, RZ, c[0x0][0x184], PT, P5 ;  /* 0x00006100ff007a0c */ /* 0x000fc60003fa5350 */
[----:B0-----:R-:W2:Y:S10]  /*14a0*/  LDG.E.128 R40, [R40.64] ;  /* 0x0000000428287981 */ /* 0x001eb4000c1e1d00 */
        /* <DEDUP_REMOVED lines=12> */
.L_x_339:
[----:B-----5:R-:W-:-:S05]  /*1570*/  PRMT R92, RZ, 0x5410, R32 ;  /* 0x00005410ff5c7816 */ /* 0x020fca0000000020 */
[----:B------:R-:W-:Y:S01]  /*1580*/  FADD.FTZ R89, R92, R89 ;  /* 0x000000595c597221 */ /* 0x000fe20000010000 */
[----:B------:R-:W-:Y:S05]  /*1590*/  BRA `(.L_x_340) ;  /* 0x0000004000007947 */ /* 0x000fea0003800000 */
.L_x_338:
[----:B0----5:R-:W-:-:S05]  /*15a0*/  PRMT R92, RZ, 0x5410, R36 ;  /* 0x00005410ff5c7816 */ /* 0x021fca0000000024 */
[----:B------:R-:W-:Y:S01]  /*15b0*/  FADD.FTZ R89, R92, R89 ;  /* 0x000000595c597221 */ /* 0x000fe20000010000 */
[----:B------:R-:W-:-:S05]  /*15c0*/  @P5 PRMT R92, RZ, 0x5410, R32 ;  /* 0x00005410ff5c5816 */ /* 0x000fca0000000020 */
[----:B------:R-:W-:-:S05]  /*15d0*/  @P5 FADD.FTZ R89, R92, R89 ;  /* 0x000000595c595221 */ /* 0x000fca0000010000 */
.L_x_340:
[----:B------:R-:W-:-:S04]  /*15e0*/  F2FP.BF16.PACK_AB R92, RZ, R89 ;  /* 0x00000059ff5c723e */ /* 0x000fc800000010ff */
[----:B------:R-:W-:Y:S02]  /*15f0*/  PRMT R28, R92, 0x7610, R28 ;  /* 0x000076105c1c7816 */ /* 0x000fe4000000001c */
.L_x_341:
[----:B------:R-:W-:Y:S01]  /*1600*/  PRMT R92, RZ, 0x7610, R40 ;  /* 0x00007610ff5c7816 */ /* 0x000fe20000000028 */
[----:B------:R-:W-:Y:S05]  /*1610*/  @P6 BRA `(.L_x_342) ;  /* 0x0000008000006947 */ /* 0x000fea0003800000 */
[----:B------:R-:W-:-:S04]  /*1620*/  ISETP.NE.U32.AND P0, PT, RZ, c[0x0][0x180], PT ;  /* 0x00006000ff007a0c */ /* 0x000fc80003f05070 */
[----:B------:R-:W-:-:S13]  /*1630*/  ISETP.NE.AND.EX P0, PT, RZ, c[0x0][0x184], PT, P0 ;  /* 0x00006100ff007a0c */ /* 0x000fda0003f05300 */
[----:B------:R-:W-:Y:S05]  /*1640*/  @P0 BRA `(.L_x_343) ;  /* 0x0000002000000947 */ /* 0x000fea0003800000 */
[----:B------:R-:W-:Y:S05]  /*1650*/  @P4 BRA `(.L_x_344) ;  /* 0x0000008000004947 */ /* 0x000fea0003800000 */
[----:B------:R-:W-:Y:S05]  /*1660*/  BRA `(.L_x_345) ;  /* 0x0000009000007947 */ /* 0x000fea0003800000 */
.L_x_343:
[----:B-----5:R-:W-:-:S05]  /*1670*/  PRMT R95, RZ, 0x7610, R32 ;  /* 0x00007610ff5f7816 */ /* 0x020fca0000000020 */
[----:B------:R-:W-:Y:S01]  /*1680*/  FADD.FTZ R92, R95, R92 ;  /* 0x0000005c5f5c7221 */ /* 0x000fe20000010000 */
[----:B------:R-:W-:Y:S05]  /*1690*/  BRA `(.L_x_344) ;  /* 0x0000004000007947 */ /* 0x000fea0003800000 */
.L_x_342:
[----:B-----5:R-:W-:-:S05]  /*16a0*/  PRMT R95, RZ, 0x7610, R36 ;  /* 0x00007610ff5f7816 */ /* 0x020fca0000000024 */
[----:B------:R-:W-:Y:S01]  /*16b0*/  FADD.FTZ R92, R95, R92 ;  /* 0x0000005c5f5c7221 */ /* 0x000fe20000010000 */
[----:B------:R-:W-:-:S05]  /*16c0*/  @P5 PRMT R95, RZ, 0x7610, R32 ;  /* 0x00007610ff5f5816 */ /* 0x000fca0000000020 */
[----:B------:R-:W-:-:S05]  /*16d0*/  @P5 FADD.FTZ R92, R95, R92 ;  /* 0x0000005c5f5c5221 */ /* 0x000fca0000010000 */
.L_x_344:
[----:B------:R-:W-:-:S04]  /*16e0*/  F2FP.BF16.PACK_AB R40, RZ, R92 ;  /* 0x0000005cff28723e */ /* 0x000fc800000010ff */
[----:B------:R-:W-:Y:S02]  /*16f0*/  PRMT R28, R28, 0x5410, R40 ;  /* 0x000054101c1c7816 */ /* 0x000fe40000000028 */
.L_x_345:
[----:B------:R-:W-:Y:S01]  /*1700*/  PRMT R95, RZ, 0x5410, R41 ;  /* 0x00005410ff5f7816 */ /* 0x000fe20000000029 */
[----:B------:R-:W-:Y:S05]  /*1710*/  @P6 BRA `(.L_x_346) ;  /* 0x0000008000006947 */ /* 0x000fea0003800000 */
[----:B------:R-:W-:-:S04]  /*1720*/  ISETP.NE.U32.AND P0, PT, RZ, c[0x0][0x180], PT ;  /* 0x00006000ff007a0c */ /* 0x000fc80003f05070 */
[----:B------:R-:W-:-:S13]  /*1730*/  ISETP.NE.AND.EX P0, PT, RZ, c[0x0][0x184], PT, P0 ;  /* 0x00006100ff007a0c */ /* 0x000fda0003f05300 */
[----:B------:R-:W-:Y:S05]  /*1740*/  @P0 BRA `(.L_x_347) ;  /* 0x0000002000000947 */ /* 0x000fea0003800000 */
[----:B------:R-:W-:Y:S05]  /*1750*/  @P4 BRA `(.L_x_348) ;  /* 0x0000008000004947 */ /* 0x000fea0003800000 */
[----:B------:R-:W-:Y:S05]  /*1760*/  BRA `(.L_x_349) ;  /* 0x0000009000007947 */ /* 0x000fea0003800000 */
.L_x_347:
[----:B-----5:R-:W-:-:S05]  /*1770*/  PRMT R40, RZ, 0x5410, R33 ;  /* 0x00005410ff287816 */ /* 0x020fca0000000021 */
[----:B------:R-:W-:Y:S01]  /*1780*/  FADD.FTZ R95, R40, R95 ;  /* 0x0000005f285f7221 */ /* 0x000fe20000010000 */
[----:B------:R-:W-:Y:S05]  /*1790*/  BRA `(.L_x_348) ;  /* 0x0000004000007947 */ /* 0x000fea0003800000 */
.L_x_346:
[----:B-----5:R-:W-:-:S05]  /*17a0*/  PRMT R40, RZ, 0x5410, R37 ;  /* 0x00005410ff287816 */ /* 0x020fca0000000025 */
[----:B------:R-:W-:Y:S01]  /*17b0*/  FADD.FTZ R95, R40, R95 ;  /* 0x0000005f285f7221 */ /* 0x000fe20000010000 */
[----:B------:R-:W-:-:S05]  /*17c0*/  @P5 PRMT R40, RZ, 0x5410, R33 ;  /* 0x00005410ff285816 */ /* 0x000fca0000000021 */
[----:B------:R-:W-:-:S05]  /*17d0*/  @P5 FADD.FTZ R95, R40, R95 ;  /* 0x0000005f285f5221 */ /* 0x000fca0000010000 */
.L_x_348:
[----:B------:R-:W-:-:S04]  /*17e0*/  F2FP.BF16.PACK_AB R40, RZ, R95 ;  /* 0x0000005fff28723e */ /* 0x000fc800000010ff */
[----:B------:R-:W-:Y:S02]  /*17f0*/  PRMT R29, R40, 0x7610, R29 ;  /* 0x00007610281d7816 */ /* 0x000fe4000000001d */
.L_x_349:
[----:B------:R-:W-:Y:S01]  /*1800*/  PRMT R102, RZ, 0x7610, R41 ;  /* 0x00007610ff667816 */ /* 0x000fe20000000029 */
[----:B------:R-:W-:Y:S05]  /*1810*/  @P6 BRA `(.L_x_350) ;  /* 0x0000008000006947 */ /* 0x000fea0003800000 */
[----:B------:R-:W-:-:S04]  /*1820*/  ISETP.NE.U32.AND P0, PT, RZ, c[0x0][0x180], PT ;  /* 0x00006000ff007a0c */ /* 0x000fc80003f05070 */
[----:B------:R-:W-:-:S13]  /*1830*/  ISETP.NE.AND.EX P0, PT, RZ, c[0x0][0x184], PT, P0 ;  /* 0x00006100ff007a0c */ /* 0x000fda0003f05300 */
[----:B------:R-:W-:Y:S05]  /*1840*/  @P0 BRA `(.L_x_351) ;  /* 0x0000002000000947 */ /* 0x000fea0003800000 */
[----:B------:R-:W-:Y:S05]  /*1850*/  @P4 BRA `(.L_x_352) ;  /* 0x0000008000004947 */ /* 0x000fea0003800000 */
[----:B------:R-:W-:Y:S05]  /*1860*/  BRA `(.L_x_353) ;  /* 0x0000009000007947 */ /* 0x000fea0003800000 */
.L_x_351:
[----:B-----5:R-:W-:-:S05]  /*1870*/  PRMT R41, RZ, 0x7610, R33 ;  /* 0x00007610ff297816 */ /* 0x020fca0000000021 */
[----:B------:R-:W-:Y:S01]  /*1880*/  FADD.FTZ R102, R41, R102 ;  /* 0x0000006629667221 */ /* 0x000fe20000010000 */
[----:B------:R-:W-:Y:S05]  /*1890*/  BRA `(.L_x_352) ;  /* 0x0000004000007947 */ /* 0x000fea0003800000 */
.L_x_350:
[----:B-----5:R-:W-:-:S05]  /*18a0*/  PRMT R41, RZ, 0x7610, R37 ;  /* 0x00007610ff297816 */ /* 0x020fca0000000025 */
[----:B------:R-:W-:Y:S01]  /*18b0*/  FADD.FTZ R102, R41, R102 ;  /* 0x0000006629667221 */ /* 0x000fe20000010000 */
[----:B------:R-:W-:-:S05]  /*18c0*/  @P5 PRMT R41, RZ, 0x7610, R33 ;  /* 0x00007610ff295816 */ /* 0x000fca0000000021 */
[----:B------:R-:W-:-:S05]  /*18d0*/  @P5 FADD.FTZ R102, R41, R102 ;  /* 0x0000006629665221 */ /* 0x000fca0000010000 */
.L_x_352:
[----:B------:R-:W-:-:S04]  /*18e0*/  F2FP.BF16.PACK_AB R40, RZ, R102 ;  /* 0x00000066ff28723e */ /* 0x000fc800000010ff */
[----:B------:R-:W-:Y:S02]  /*18f0*/  PRMT R29, R29, 0x5410, R40 ;  /* 0x000054101d1d7816 */ /* 0x000fe40000000028 */
.L_x_353:
[----:B------:R-:W-:Y:S01]  /*1900*/  PRMT R103, RZ, 0x5410, R42 ;  /* 0x00005410ff677816 */ /* 0x000fe2000000002a */
[----:B------:R-:W-:Y:S05]  /*1910*/  @P6 BRA `(.L_x_354) ;  /* 0x0000008000006947 */ /* 0x000fea0003800000 */
[----:B------:R-:W-:-:S04]  /*1920*/  ISETP.NE.U32.AND P0, PT, RZ, c[0x0][0x180], PT ;  /* 0x00006000ff007a0c */ /* 0x000fc80003f05070 */
[----:B------:R-:W-:-:S13]  /*1930*/  ISETP.NE.AND.EX P0, PT, RZ, c[0x0][0x184], PT, P0 ;  /* 0x00006100ff007a0c */ /* 0x000fda0003f05300 */
[----:B------:R-:W-:Y:S05]  /*1940*/  @P0 BRA `(.L_x_355) ;  /* 0x0000002000000947 */ /* 0x000fea0003800000 */
[----:B------:R-:W-:Y:S05]  /*1950*/  @P4 BRA `(.L_x_356) ;  /* 0x0000008000004947 */ /* 0x000fea0003800000 */
[----:B------:R-:W-:Y:S05]  /*1960*/  BRA `(.L_x_357) ;  /* 0x0000009000007947 */ /* 0x000fea0003800000 */
.L_x_355:
[----:B-----5:R-:W-:-:S05]  /*1970*/  PRMT R40, RZ, 0x5410, R34 ;  /* 0x00005410ff287816 */ /* 0x020fca0000000022 */
[----:B------:R-:W-:Y:S01]  /*1980*/  FADD.FTZ R103, R40, R103 ;  /* 0x0000006728677221 */ /* 0x000fe20000010000 */
[----:B------:R-:W-:Y:S05]  /*1990*/  BRA `(.L_x_356) ;  /* 0x0000004000007947 */ /* 0x000fea0003800000 */
.L_x_354:
[----:B-----5:R-:W-:-:S05]  /*19a0*/  PRMT R40, RZ, 0x5410, R38 ;  /* 0x00005410ff287816 */ /* 0x020fca0000000026 */
[----:B------:R-:W-:Y:S01]  /*19b0*/  FADD.FTZ R103, R40, R103 ;  /* 0x0000006728677221 */ /* 0x000fe20000010000 */
[----:B------:R-:W-:-:S05]  /*19c0*/  @P5 PRMT R40, RZ, 0x5410, R34 ;  /* 0x00005410ff285816 */ /* 0x000fca0000000022 */
[----:B------:R-:W-:-:S05]  /*19d0*/  @P5 FADD.FTZ R103, R40, R103 ;  /* 0x0000006728675221 */ /* 0x000fca0000010000 */
.L_x_356:
[----:B------:R-:W-:-:S04]  /*19e0*/  F2FP.BF16.PACK_AB R40, RZ, R103 ;  /* 0x00000067ff28723e */ /* 0x000fc800000010ff */
[----:B------:R-:W-:Y:S02]  /*19f0*/  PRMT R30, R40, 0x7610, R30 ;  /* 0x00007610281e7816 */ /* 0x000fe4000000001e */
.L_x_357:
[----:B------:R-:W-:Y:S01]  /*1a00*/  PRMT R110, RZ, 0x7610, R42 ;  /* 0x00007610ff6e7816 */ /* 0x000fe2000000002a */
[----:B------:R-:W-:Y:S05]  /*1a10*/  @P6 BRA `(.L_x_358) ;  /* 0x0000008000006947 */ /* 0x000fea0003800000 */
[----:B------:R-:W-:-:S04]  /*1a20*/  ISETP.NE.U32.AND P0, PT, RZ, c[0x0][0x180], PT ;  /* 0x00006000ff007a0c */ /* 0x000fc80003f05070 */
[----:B------:R-:W-:-:S13]  /*1a30*/  ISETP.NE.AND.EX P0, PT, RZ, c[0x0][0x184], PT, P0 ;  /* 0x00006100ff007a0c */ /* 0x000fda0003f05300 */
[----:B------:R-:W-:Y:S05]  /*1a40*/  @P0 BRA `(.L_x_359) ;  /* 0x0000002000000947 */ /* 0x000fea0003800000 */
[----:B------:R-:W-:Y:S05]  /*1a50*/  @P4 BRA `(.L_x_360) ;  /* 0x0000008000004947 */ /* 0x000fea0003800000 */
[----:B------:R-:W-:Y:S05]  /*1a60*/  BRA `(.L_x_361) ;  /* 0x0000009000007947 */ /* 0x000fea0003800000 */
.L_x_359:
[----:B-----5:R-:W-:-:S05]  /*1a70*/  PRMT R41, RZ, 0x7610, R34 ;  /* 0x00007610ff297816 */ /* 0x020fca0000000022 */
[----:B------:R-:W-:Y:S01]  /*1a80*/  FADD.FTZ R110, R41, R110 ;  /* 0x0000006e296e7221 */ /* 0x000fe20000010000 */
[----:B------:R-:W-:Y:S05]  /*1a90*/  BRA `(.L_x_360) ;  /* 0x0000004000007947 */ /* 0x000fea0003800000 */
.L_x_358:
[----:B-----5:R-:W-:-:S05]  /*1aa0*/  PRMT R41, RZ, 0x7610, R38 ;  /* 0x00007610ff297816 */ /* 0x020fca0000000026 */
[----:B------:R-:W-:Y:S01]  /*1ab0*/  FADD.FTZ R110, R41, R110 ;  /* 0x0000006e296e7221 */ /* 0x000fe20000010000 */
[----:B------:R-:W-:-:S05]  /*1ac0*/  @P5 PRMT R41, RZ, 0x7610, R34 ;  /* 0x00007610ff295816 */ /* 0x000fca0000000022 */
[----:B------:R-:W-:-:S05]  /*1ad0*/  @P5 FADD.FTZ R110, R41, R110 ;  /* 0x0000006e296e5221 */ /* 0x000fca0000010000 */
.L_x_360:
[----:B------:R-:W-:-:S04]  /*1ae0*/  F2FP.BF16.PACK_AB R40, RZ, R110 ;  /* 0x0000006eff28723e */ /* 0x000fc800000010ff */
[----:B------:R-:W-:Y:S02]  /*1af0*/  PRMT R30, R30, 0x5410, R40 ;  /* 0x000054101e1e7816 */ /* 0x000fe40000000028 */
.L_x_361:
[----:B------:R-:W-:Y:S01]  /*1b00*/  PRMT R111, RZ, 0x5410, R43 ;  /* 0x00005410ff6f7816 */ /* 0x000fe2000000002b */
[----:B------:R-:W-:Y:S05]  /*1b10*/  @P6 BRA `(.L_x_362) ;  /* 0x0000008000006947 */ /* 0x000fea0003800000 */
[----:B------:R-:W-:-:S04]  /*1b20*/  ISETP.NE.U32.AND P0, PT, RZ, c[0x0][0x180], PT ;  /* 0x00006000ff007a0c */ /* 0x000fc80003f05070 */
[----:B------:R-:W-:-:S13]  /*1b30*/  ISETP.NE.AND.EX P0, PT, RZ, c[0x0][0x184], PT, P0 ;  /* 0x00006100ff007a0c */ /* 0x000fda0003f05300 */
[----:B------:R-:W-:Y:S05]  /*1b40*/  @P0 BRA `(.L_x_363) ;  /* 0x0000002000000947 */ /* 0x000fea0003800000 */
[----:B------:R-:W-:Y:S05]  /*1b50*/  @P4 BRA `(.L_x_364) ;  /* 0x0000008000004947 */ /* 0x000fea0003800000 */
[----:B------:R-:W-:Y:S05]  /*1b60*/  BRA `(.L_x_365) ;  /* 0x0000009000007947 */ /* 0x000fea0003800000 */
.L_x_363:
[----:B-----5:R-:W-:-:S05]  /*1b70*/  PRMT R40, RZ, 0x5410, R35 ;  /* 0x00005410ff287816 */ /* 0x020fca0000000023 */
[----:B------:R-:W-:Y:S01]  /*1b80*/  FADD.FTZ R111, R40, R111 ;  /* 0x0000006f286f7221 */ /* 0x000fe20000010000 */
[----:B------:R-:W-:Y:S05]  /*1b90*/  BRA `(.L_x_364) ;  /* 0x0000004000007947 */ /* 0x000fea0003800000 */
.L_x_362:
[----:B-----5:R-:W-:-:S05]  /*1ba0*/  PRMT R40, RZ, 0x5410, R39 ;  /* 0x00005410ff287816 */ /* 0x020fca0000000027 */
[----:B------:R-:W-:Y:S01]  /*1bb0*/  FADD.FTZ R111, R40, R111 ;  /* 0x0000006f286f7221 */ /* 0x000fe20000010000 */
[----:B------:R-:W-:-:S05]  /*1bc0*/  @P5 PRMT R40, RZ, 0x5410, R35 ;  /* 0x00005410ff285816 */ /* 0x000fca0000000023 */
[----:B------:R-:W-:-:S05]  /*1bd0*/  @P5 FADD.FTZ R111, R40, R111 ;  /* 0x0000006f286f5221 */ /* 0x000fca0000010000 */
.L_x_364:
[----:B------:R-:W-:-:S04]  /*1be0*/  F2FP.BF16.PACK_AB R40, RZ, R111 ;  /* 0x0000006fff28723e */ /* 0x000fc800000010ff */
[----:B------:R-:W-:Y:S02]  /*1bf0*/  PRMT R31, R40, 0x7610, R31 ;  /* 0x00007610281f7816 */ /* 0x000fe4000000001f */
.L_x_365:
[----:B------:R-:W-:Y:S01]  /*1c00*/  PRMT R117, RZ, 0x7610, R43 ;  /* 0x00007610ff757816 */ /* 0x000fe2000000002b */
[----:B------:R-:W-:Y:S05]  /*1c10*/  @P6 BRA `(.L_x_366) ;  /* 0x0000008000006947 */ /* 0x000fea0003800000 */
[----:B------:R-:W-:-:S04]  /*1c20*/  ISETP.NE.U32.AND P0, PT, RZ, c[0x0][0x180], PT ;  /* 0x00006000ff007a0c */ /* 0x000fc80003f05070 */
[----:B------:R-:W-:-:S13]  /*1c30*/  ISETP.NE.AND.EX P0, PT, RZ, c[0x0][0x184], PT, P0 ;  /* 0x00006100ff007a0c */ /* 0x000fda0003f05300 */
[----:B------:R-:W-:Y:S05]  /*1c40*/  @P0 BRA `(.L_x_367) ;  /* 0x0000002000000947 */ /* 0x000fea0003800000 */
[----:B------:R-:W-:Y:S05]  /*1c50*/  @P4 BRA `(.L_x_368) ;  /* 0x0000008000004947 */ /* 0x000fea0003800000 */
[----:B------:R-:W-:Y:S05]  /*1c60*/  BRA `(.L_x_369) ;  /* 0x0000009000007947 */ /* 0x000fea0003800000 */
.L_x_367:
[----:B-----5:R-:W-:-:S05]  /*1c70*/  PRMT R40, RZ, 0x7610, R35 ;  /* 0x00007610ff287816 */ /* 0x020fca0000000023 */
[----:B------:R-:W-:Y:S01]  /*1c80*/  FADD.FTZ R117, R40, R117 ;  /* 0x0000007528757221 */ /* 0x000fe20000010000 */
[----:B------:R-:W-:Y:S05]  /*1c90*/  BRA `(.L_x_368) ;  /* 0x0000004000007947 */ /* 0x000fea0003800000 */
.L_x_366:
[----:B-----5:R-:W-:-:S05]  /*1ca0*/  PRMT R40, RZ, 0x7610, R39 ;  /* 0x00007610ff287816 */ /* 0x020fca0000000027 */
[----:B------:R-:W-:Y:S01]  /*1cb0*/  FADD.FTZ R117, R40, R117 ;  /* 0x0000007528757221 */ /* 0x000fe20000010000 */
[----:B------:R-:W-:-:S05]  /*1cc0*/  @P5 PRMT R40, RZ, 0x7610, R35 ;  /* 0x00007610ff285816 */ /* 0x000fca0000000023 */
[----:B------:R-:W-:-:S05]  /*1cd0*/  @P5 FADD.FTZ R117, R40, R117 ;  /* 0x0000007528755221 */ /* 0x000fca0000010000 */
.L_x_368:
[----:B------:R-:W-:-:S04]  /*1ce0*/  F2FP.BF16.PACK_AB R40, RZ, R117 ;  /* 0x00000075ff28723e */ /* 0x000fc800000010ff */
[----:B------:R-:W-:Y:S02]  /*1cf0*/  PRMT R31, R31, 0x5410, R40 ;  /* 0x000054101f1f7816 */ /* 0x000fe40000000028 */
.L_x_369:
[----:B------:R-:W-:-:S04]  /*1d00*/  @P4 LEA R40, P0, R120, c[0x0][0x188], 0x4 ;  /* 0x0000620078284a11 */ /* 0x000fc800078020ff */
[C---:B------:R-:W-:Y:S02]  /*1d10*/  @P4 LEA.HI.X R41, R120.reuse, c[0x0][0x18c], RZ, 0x4, P0 ;  /* 0x0000630078294a11 */ /* 0x040fe400000f24ff */
[----:B------:R-:W-:-:S03]  /*1d20*/  IADD3 R120, R120, 0x80, RZ ;  /* 0x0000008078787810 */ /* 0x000fc60007ffe0ff */
[----:B------:R0:W-:Y:S04]  /*1d30*/  @P4 STG.E.128 [R40.64], R28 ;  /* 0x0000001c28004986 */ /* 0x0001e8000c101d04 */
.L_x_337:
[----:B------:R-:W-:Y:S05]  /*1d40*/  BSYNC B0 ;  /* 0x0000000000007941 */ /* 0x000fea0003800000 */
.L_x_336:
[----:B------:R-:W-:Y:S01]  /*1d50*/  BSSY B0, `(.L_x_370) ;  /* 0x0000095000007945 */ /* 0x000fe20003800000 */
        /* <DEDUP_REMOVED lines=23> */
.L_x_373:
[----:B-----5:R-:W-:-:S05]  /*1ed0*/  PRMT R97, RZ, 0x5410, R32 ;  /* 0x00005410ff617816 */ /* 0x020fca0000000020 */
[----:B------:R-:W-:Y:S01]  /*1ee0*/  FADD.FTZ R90, R97, R90 ;  /* 0x0000005a615a7221 */ /* 0x000fe20000010000 */
[----:B------:R-:W-:Y:S05]  /*1ef0*/  BRA `(.L_x_374) ;  /* 0x0000004000007947 */ /* 0x000fea0003800000 */
.L_x_372:
[----:B0----5:R-:W-:-:S05]  /*1f00*/  PRMT R97, RZ, 0x5410, R36 ;  /* 0x00005410ff617816 */ /* 0x021fca0000000024 */
[----:B------:R-:W-:Y:S01]  /*1f10*/  FADD.FTZ R90, R97, R90 ;  /* 0x0000005a615a7221 */ /* 0x000fe20000010000 */
[----:B------:R-:W-:-:S05]  /*1f20*/  @P5 PRMT R97, RZ, 0x5410, R32 ;  /* 0x00005410ff615816 */ /* 0x000fca0000000020 */
[----:B------:R-:W-:-:S05]  /*1f30*/  @P5 FADD.FTZ R90, R97, R90 ;  /* 0x0000005a615a5221 */ /* 0x000fca0000010000 */
.L_x_374:
[----:B------:R-:W-:-:S04]  /*1f40*/  F2FP.BF16.PACK_AB R96, RZ, R90 ;  /* 0x0000005aff60723e */ /* 0x000fc800000010ff */
[----:B------:R-:W-:Y:S02]  /*1f50*/  PRMT R28, R96, 0x7610, R28 ;  /* 0x00007610601c7816 */ /* 0x000fe4000000001c */
.L_x_375:
[----:B------:R-:W-:Y:S01]  /*1f60*/  PRMT R96, RZ, 0x7610, R40 ;  /* 0x00007610ff607816 */ /* 0x000fe20000000028 */
[----:B------:R-:W-:Y:S05]  /*1f70*/  @P6 BRA `(.L_x_376) ;  /* 0x0000008000006947 */ /* 0x000fea0003800000 */
[----:B------:R-:W-:-:S04]  /*1f80*/  ISETP.NE.U32.AND P0, PT, RZ, c[0x0][0x180], PT ;  /* 0x00006000ff007a0c */ /* 0x000fc80003f05070 */
[----:B------:R-:W-:-:S13]  /*1f90*/  ISETP.NE.AND.EX P0, PT, RZ, c[0x0][0x184], PT, P0 ;  /* 0x00006100ff007a0c */ /* 0x000fda0003f05300 */
[----:B------:R-:W-:Y:S05]  /*1fa0*/  @P0 BRA `(.L_x_377) ;  /* 0x0000002000000947 */ /* 0x000fea0003800000 */
[----:B------:R-:W-:Y:S05]  /*1fb0*/  @P4 BRA `(.L_x_378) ;  /* 0x0000008000004947 */ /* 0x000fea0003800000 */
[----:B------:R-:W-:Y:S05]  /*1fc0*/  BRA `(.L_x_379) ;  /* 0x0000009000007947 */ /* 0x000fea0003800000 */
.L_x_377:
[----:B-----5:R-:W-:-:S05]  /*1fd0*/  PRMT R97, RZ, 0x7610, R32 ;  /* 0x00007610ff617816 */ /* 0x020fca0000000020 */
[----:B------:R-:W-:Y:S01]  /*1fe0*/  FADD.FTZ R96, R97, R96 ;  /* 0x0000006061607221 */ /* 0x000fe20000010000 */
[----:B------:R-:W-:Y:S05]  /*1ff0*/  BRA `(.L_x_378) ;  /* 0x0000004000007947 */ /* 0x000fea0003800000 */
.L_x_376:
[----:B-----5:R-:W-:-:S05]  /*2000*/  PRMT R97, RZ, 0x7610, R36 ;  /* 0x00007610ff617816 */ /* 0x020fca0000000024 */
[----:B------:R-:W-:Y:S01]  /*2010*/  FADD.FTZ R96, R97, R96 ;  /* 0x0000006061607221 */ /* 0x000fe20000010000 */
[----:B------:R-:W-:-:S05]  /*2020*/  @P5 PRMT R97, RZ, 0x7610, R32 ;  /* 0x00007610ff615816 */ /* 0x000fca0000000020 */
[----:B------:R-:W-:-:S05]  /*2030*/  @P5 FADD.FTZ R96, R97, R96 ;  /* 0x0000006061605221 */ /* 0x000fca0000010000 */
.L_x_378:
[----:B------:R-:W-:-:S04]  /*2040*/  F2FP.BF16.PACK_AB R40, RZ, R96 ;  /* 0x00000060ff28723e */ /* 0x000fc800000010ff */
[----:B------:R-:W-:Y:S02]  /*2050*/  PRMT R28, R28, 0x5410, R40 ;  /* 0x000054101c1c7816 */ /* 0x000fe40000000028 */
.L_x_379:
[----:B------:R-:W-:Y:S01]  /*2060*/  PRMT R97, RZ, 0x5410, R41 ;  /* 0x00005410ff617816 */ /* 0x000fe20000000029 */
[----:B------:R-:W-:Y:S05]  /*2070*/  @P6 BRA `(.L_x_380) ;  /* 0x0000008000006947 */ /* 0x000fea0003800000 */
[----:B------:R-:W-:-:S04]  /*2080*/  ISETP.NE.U32.AND P0, PT, RZ, c[0x0][0x180], PT ;  /* 0x00006000ff007a0c */ /* 0x000fc80003f05070 */
[----:B------:R-:W-:-:S13]  /*2090*/  ISETP.NE.AND.EX P0, PT, RZ, c[0x0][0x184], PT, P0 ;  /* 0x00006100ff007a0c */ /* 0x000fda0003f05300 */
[----:B------:R-:W-:Y:S05]  /*20a0*/  @P0 BRA `(.L_x_381) ;  /* 0x0000002000000947 */ /* 0x000fea0003800000 */
[----:B------:R-:W-:Y:S05]  /*20b0*/  @P4 BRA `(.L_x_382) ;  /* 0x0000008000004947 */ /* 0x000fea0003800000 */
[----:B------:R-:W-:Y:S05]  /*20c0*/  BRA `(.L_x_383) ;  /* 0x0000009000007947 */ /* 0x000fea0003800000 */
.L_x_381:
[----:B-----5:R-:W-:-:S05]  /*20d0*/  PRMT R40, RZ, 0x5410, R33 ;  /* 0x00005410ff287816 */ /* 0x020fca0000000021 */
[----:B------:R-:W-:Y:S01]  /*20e0*/  FADD.FTZ R97, R40, R97 ;  /* 0x0000006128617221 */ /* 0x000fe20000010000 */
[----:B------:R-:W-:Y:S05]  /*20f0*/  BRA `(.L_x_382) ;  /* 0x0000004000007947 */ /* 0x000fea0003800000 */
.L_x_380:
[----:B-----5:R-:W-:-:S05]  /*2100*/  PRMT R40, RZ, 0x5410, R37 ;  /* 0x00005410ff287816 */ /* 0x020fca0000000025 */
[----:B------:R-:W-:Y:S01]  /*2110*/  FADD.FTZ R97, R40, R97 ;  /* 0x0000006128617221 */ /* 0x000fe20000010000 */
[----:B------:R-:W-:-:S05]  /*2120*/  @P5 PRMT R40, RZ, 0x5410, R33 ;  /* 0x00005410ff285816 */ /* 0x000fca0000000021 */
[----:B------:R-:W-:-:S05]  /*2130*/  @P5 FADD.FTZ R97, R40, R97 ;  /* 0x0000006128615221 */ /* 0x000fca0000010000 */
.L_x_382:
[----:B------:R-:W-:-:S04]  /*2140*/  F2FP.BF16.PACK_AB R40, RZ, R97 ;  /* 0x00000061ff28723e */ /* 0x000fc800000010ff */
[----:B------:R-:W-:Y:S02]  /*2150*/  PRMT R29, R40, 0x7610, R29 ;  /* 0x00007610281d7816 */ /* 0x000fe4000000001d */
.L_x_383:
[----:B------:R-:W-:Y:S01]  /*2160*/  PRMT R104, RZ, 0x7610, R41 ;  /* 0x00007610ff687816 */ /* 0x000fe20000000029 */
[----:B------:R-:W-:Y:S05]  /*2170*/  @P6 BRA `(.L_x_384) ;  /* 0x0000008000006947 */ /* 0x000fea0003800000 */
[----:B------:R-:W-:-:S04]  /*2180*/  ISETP.NE.U32.AND P0, PT, RZ, c[0x0][0x180], PT ;  /* 0x00006000ff007a0c */ /* 0x000fc80003f05070 */
[----:B------:R-:W-:-:S13]  /*2190*/  ISETP.NE.AND.EX P0, PT, RZ, c[0x0][0x184], PT, P0 ;  /* 0x00006100ff007a0c */ /* 0x000fda0003f05300 */
[----:B------:R-:W-:Y:S05]  /*21a0*/  @P0 BRA `(.L_x_385) ;  /* 0x0000002000000947 */ /* 0x000fea0003800000 */
[----:B------:R-:W-:Y:S05]  /*21b0*/  @P4 BRA `(.L_x_386) ;  /* 0x0000008000004947 */ /* 0x000fea0003800000 */
[----:B------:R-:W-:Y:S05]  /*21c0*/  BRA `(.L_x_387) ;  /* 0x0000009000007947 */ /* 0x000fea0003800000 */
.L_x_385:
[----:B-----5:R-:W-:-:S05]  /*21d0*/  PRMT R41, RZ, 0x7610, R33 ;  /* 0x00007610ff297816 */ /* 0x020fca0000000021 */
[----:B------:R-:W-:Y:S01]  /*21e0*/  FADD.FTZ R104, R41, R104 ;  /* 0x0000006829687221 */ /* 0x000fe20000010000 */
[----:B------:R-:W-:Y:S05]  /*21f0*/  BRA `(.L_x_386) ;  /* 0x0000004000007947 */ /* 0x000fea0003800000 */
.L_x_384:
[----:B-----5:R-:W-:-:S05]  /*2200*/  PRMT R41, RZ, 0x7610, R37 ;  /* 0x00007610ff297816 */ /* 0x020fca0000000025 */
[----:B------:R-:W-:Y:S01]  /*2210*/  FADD.FTZ R104, R41, R104 ;  /* 0x0000006829687221 */ /* 0x000fe20000010000 */
[----:B------:R-:W-:-:S05]  /*2220*/  @P5 PRMT R41, RZ, 0x7610, R33 ;  /* 0x00007610ff295816 */ /* 0x000fca0000000021 */
[----:B------:R-:W-:-:S05]  /*2230*/  @P5 FADD.FTZ R104, R41, R104 ;  /* 0x0000006829685221 */ /* 0x000fca0000010000 */
.L_x_386:
[----:B------:R-:W-:-:S04]  /*2240*/  F2FP.BF16.PACK_AB R40, RZ, R104 ;  /* 0x00000068ff28723e */ /* 0x000fc800000010ff */
[----:B------:R-:W-:Y:S02]  /*2250*/  PRMT R29, R29, 0x5410, R40 ;  /* 0x000054101d1d7816 */ /* 0x000fe40000000028 */
.L_x_387:
[----:B------:R-:W-:Y:S01]  /*2260*/  PRMT R105, RZ, 0x5410, R42 ;  /* 0x00005410ff697816 */ /* 0x000fe2000000002a */
[----:B------:R-:W-:Y:S05]  /*2270*/  @P6 BRA `(.L_x_388) ;  /* 0x0000008000006947 */ /* 0x000fea0003800000 */
[----:B------:R-:W-:-:S04]  /*2280*/  ISETP.NE.U32.AND P0, PT, RZ, c[0x0][0x180], PT ;  /* 0x00006000ff007a0c */ /* 0x000fc80003f05070 */
[----:B------:R-:W-:-:S13]  /*2290*/  ISETP.NE.AND.EX P0, PT, RZ, c[0x0][0x184], PT, P0 ;  /* 0x00006100ff007a0c */ /* 0x000fda0003f05300 */
[----:B------:R-:W-:Y:S05]  /*22a0*/  @P0 BRA `(.L_x_389) ;  /* 0x0000002000000947 */ /* 0x000fea0003800000 */
[----:B------:R-:W-:Y:S05]  /*22b0*/  @P4 BRA `(.L_x_390) ;  /* 0x0000008000004947 */ /* 0x000fea0003800000 */
[----:B------:R-:W-:Y:S05]  /*22c0*/  BRA `(.L_x_391) ;  /* 0x0000009000007947 */ /* 0x000fea0003800000 */
.L_x_389:
[----:B-----5:R-:W-:-:S05]  /*22d0*/  PRMT R40, RZ, 0x5410, R34 ;  /* 0x00005410ff287816 */ /* 0x020fca0000000022 */
[----:B------:R-:W-:Y:S01]  /*22e0*/  FADD.FTZ R105, R40, R105 ;  /* 0x0000006928697221 */ /* 0x000fe20000010000 */
[----:B------:R-:W-:Y:S05]  /*22f0*/  BRA `(.L_x_390) ;  /* 0x0000004000007947 */ /* 0x000fea0003800000 */
.L_x_388:
[----:B-----5:R-:W-:-:S05]  /*2300*/  PRMT R40, RZ, 0x5410, R38 ;  /* 0x00005410ff287816 */ /* 0x020fca0000000026 */
[----:B------:R-:W-:Y:S01]  /*2310*/  FADD.FTZ R105, R40, R105 ;  /* 0x0000006928697221 */ /* 0x000fe20000010000 */
[----:B------:R-:W-:-:S05]  /*2320*/  @P5 PRMT R40, RZ, 0x5410, R34 ;  /* 0x00005410ff285816 */ /* 0x000fca0000000022 */
[----:B------:R-:W-:-:S05]  /*2330*/  @P5 FADD.FTZ R105, R40, R105 ;  /* 0x0000006928695221 */ /* 0x000fca0000010000 */
.L_x_390:
[----:B------:R-:W-:-:S04]  /*2340*/  F2FP.BF16.PACK_AB R40, RZ, R105 ;  /* 0x00000069ff28723e */ /* 0x000fc800000010ff */
[----:B------:R-:W-:Y:S02]  /*2350*/  PRMT R30, R40, 0x7610, R30 ;  /* 0x00007610281e7816 */ /* 0x000fe4000000001e */
.L_x_391:
[----:B------:R-:W-:Y:S01]  /*2360*/  PRMT R112, RZ, 0x7610, R42 ;  /* 0x00007610ff707816 */ /* 0x000fe2000000002a */
[----:B------:R-:W-:Y:S05]  /*2370*/  @P6 BRA `(.L_x_392) ;  /* 0x0000008000006947 */ /* 0x000fea0003800000 */
[----:B------:R-:W-:-:S04]  /*2380*/  ISETP.NE.U32.AND P0, PT, RZ, c[0x0][0x180], PT ;  /* 0x00006000ff007a0c */ /* 0x000fc80003f05070 */
[----:B------:R-:W-:-:S13]  /*2390*/  ISETP.NE.AND.EX P0, PT, RZ, c[0x0][0x184], PT, P0 ;  /* 0x00006100ff007a0c */ /* 0x000fda0003f05300 */
[----:B------:R-:W-:Y:S05]  /*23a0*/  @P0 BRA `(.L_x_393) ;  /* 0x0000002000000947 */ /* 0x000fea0003800000 */
[----:B------:R-:W-:Y:S05]  /*23b0*/  @P4 BRA `(.L_x_394) ;  /* 0x0000008000004947 */ /* 0x000fea0003800000 */
[----:B------:R-:W-:Y:S05]  /*23c0*/  BRA `(.L_x_395) ;  /* 0x0000009000007947 */ /* 0x000fea0003800000 */
.L_x_393:
[----:B-----5:R-:W-:-:S05]  /*23d0*/  PRMT R41, RZ, 0x7610, R34 ;  /* 0x00007610ff297816 */ /* 0x020fca0000000022 */
[----:B------:R-:W-:Y:S01]  /*23e0*/  FADD.FTZ R112, R41, R112 ;  /* 0x0000007029707221 */ /* 0x000fe20000010000 */
[----:B------:R-:W-:Y:S05]  /*23f0*/  BRA `(.L_x_394) ;  /* 0x0000004000007947 */ /* 0x000fea0003800000 */
.L_x_392:
[----:B-----5:R-:W-:-:S05]  /*2400*/  PRMT R41, RZ, 0x7610, R38 ;  /* 0x00007610ff297816 */ /* 0x020fca0000000026 */
[----:B------:R-:W-:Y:S01]  /*2410*/  FADD.FTZ R112, R41, R112 ;  /* 0x0000007029707221 */ /* 0x000fe20000010000 */
[----:B------:R-:W-:-:S05]  /*2420*/  @P5 PRMT R41, RZ, 0x7610, R34 ;  /* 0x00007610ff295816 */ /* 0x000fca0000000022 */
[----:B------:R-:W-:-:S05]  /*2430*/  @P5 FADD.FTZ R112, R41, R112 ;  /* 0x0000007029705221 */ /* 0x000fca0000010000 */
.L_x_394:
[----:B------:R-:W-:-:S04]  /*2440*/  F2FP.BF16.PACK_AB R40, RZ, R112 ;  /* 0x00000070ff28723e */ /* 0x000fc800000010ff */
[----:B------:R-:W-:Y:S02]  /*2450*/  PRMT R30, R30, 0x5410, R40 ;  /* 0x000054101e1e7816 */ /* 0x000fe40000000028 */
.L_x_395:
[----:B------:R-:W-:Y:S01]  /*2460*/  PRMT R113, RZ, 0x5410, R43 ;  /* 0x00005410ff717816 */ /* 0x000fe2000000002b */
[----:B------:R-:W-:Y:S05]  /*2470*/  @P6 BRA `(.L_x_396) ;  /* 0x0000008000006947 */ /* 0x000fea0003800000 */
[----:B------:R-:W-:-:S04]  /*2480*/  ISETP.NE.U32.AND P0, PT, RZ, c[0x0][0x180], PT ;  /* 0x00006000ff007a0c */ /* 0x000fc80003f05070 */
[----:B------:R-:W-:-:S13]  /*2490*/  ISETP.NE.AND.EX P0, PT, RZ, c[0x0][0x184], PT, P0 ;  /* 0x00006100ff007a0c */ /* 0x000fda0003f05300 */
[----:B------:R-:W-:Y:S05]  /*24a0*/  @P0 BRA `(.L_x_397) ;  /* 0x0000002000000947 */ /* 0x000fea0003800000 */
[----:B------:R-:W-:Y:S05]  /*24b0*/  @P4 BRA `(.L_x_398) ;  /* 0x0000008000004947 */ /* 0x000fea0003800000 */
[----:B------:R-:W-:Y:S05]  /*24c0*/  BRA `(.L_x_399) ;  /* 0x0000009000007947 */ /* 0x000fea0003800000 */
.L_x_397:
[----:B-----5:R-:W-:-:S05]  /*24d0*/  PRMT R40, RZ, 0x5410, R35 ;  /* 0x00005410ff287816 */ /* 0x020fca0000000023 */
[----:B------:R-:W-:Y:S01]  /*24e0*/  FADD.FTZ R113, R40, R113 ;  /* 0x0000007128717221 */ /* 0x000fe20000010000 */
[----:B------:R-:W-:Y:S05]  /*24f0*/  BRA `(.L_x_398) ;  /* 0x0000004000007947 */ /* 0x000fea0003800000 */
.L_x_396:
[----:B-----5:R-:W-:-:S05]  /*2500*/  PRMT R40, RZ, 0x5410, R39 ;  /* 0x00005410ff287816 */ /* 0x020fca0000000027 */
[----:B------:R-:W-:Y:S01]  /*2510*/  FADD.FTZ R113, R40, R113 ;  /* 0x0000007128717221 */ /* 0x000fe20000010000 */
[----:B------:R-:W-:-:S05]  /*2520*/  @P5 PRMT R40, RZ, 0x5410, R35 ;  /* 0x00005410ff285816 */ /* 0x000fca0000000023 */
[----:B------:R-:W-:-:S05]  /*2530*/  @P5 FADD.FTZ R113, R40, R113 ;  /* 0x0000007128715221 */ /* 0x000fca0000010000 */
.L_x_398:
[----:B------:R-:W-:-:S04]  /*2540*/  F2FP.BF16.PACK_AB R40, RZ, R113 ;  /* 0x00000071ff28723e */ /* 0x000fc800000010ff */
[----:B------:R-:W-:Y:S02]  /*2550*/  PRMT R31, R40, 0x7610, R31 ;  /* 0x00007610281f7816 */ /* 0x000fe4000000001f */
.L_x_399:
[----:B------:R-:W-:Y:S01]  /*2560*/  PRMT R118, RZ, 0x7610, R43 ;  /* 0x00007610ff767816 */ /* 0x000fe2000000002b */
[----:B------:R-:W-:Y:S05]  /*2570*/  @P6 BRA `(.L_x_400) ;  /* 0x0000008000006947 */ /* 0x000fea0003800000 */
[----:B------:R-:W-:-:S04]  /*2580*/  ISETP.NE.U32.AND P0, PT, RZ, c[0x0][0x180], PT ;  /* 0x00006000ff007a0c */ /* 0x000fc80003f05070 */
[----:B------:R-:W-:-:S13]  /*2590*/  ISETP.NE.AND.EX P0, PT, RZ, c[0x0][0x184], PT, P0 ;  /* 0x00006100ff007a0c */ /* 0x000fda0003f05300 */
[----:B------:R-:W-:Y:S05]  /*25a0*/  @P0 BRA `(.L_x_401) ;  /* 0x0000002000000947 */ /* 0x000fea0003800000 */
[----:B------:R-:W-:Y:S05]  /*25b0*/  @P4 BRA `(.L_x_402) ;  /* 0x0000008000004947 */ /* 0x000fea0003800000 */
[----:B------:R-:W-:Y:S05]  /*25c0*/  BRA `(.L_x_403) ;  /* 0x0000009000007947 */ /* 0x000fea0003800000 */
.L_x_401:
[----:B-----5:R-:W-:-:S05]  /*25d0*/  PRMT R41, RZ, 0x7610, R35 ;  /* 0x00007610ff297816 */ /* 0x020fca0000000023 */
[----:B------:R-:W-:Y:S01]  /*25e0*/  FADD.FTZ R118, R41, R118 ;  /* 0x0000007629767221 */ /* 0x000fe20000010000 */
[----:B------:R-:W-:Y:S05]  /*25f0*/  BRA `(.L_x_402) ;  /* 0x0000004000007947 */ /* 0x000fea0003800000 */
.L_x_400:
[----:B-----5:R-:W-:-:S05]  /*2600*/  PRMT R41, RZ, 0x7610, R39 ;  /* 0x00007610ff297816 */ /* 0x020fca0000000027 */
[----:B------:R-:W-:Y:S01]  /*2610*/  FADD.FTZ R118, R41, R118 ;  /* 0x0000007629767221 */ /* 0x000fe20000010000 */
[----:B------:R-:W-:-:S05]  /*2620*/  @P5 PRMT R41, RZ, 0x7610, R35 ;  /* 0x00007610ff295816 */ /* 0x000fca0000000023 */
[----:B------:R-:W-:-:S05]  /*2630*/  @P5 FADD.FTZ R118, R41, R118 ;  /* 0x0000007629765221 */ /* 0x000fca0000010000 */
.L_x_402:
[----:B------:R-:W-:-:S04]  /*2640*/  F2FP.BF16.PACK_AB R40, RZ, R118 ;  /* 0x00000076ff28723e */ /* 0x000fc800000010ff */
[----:B------:R-:W-:Y:S02]  /*2650*/  PRMT R31, R31, 0x5410, R40 ;  /* 0x000054101f1f7816 */ /* 0x000fe40000000028 */
.L_x_403:
[----:B------:R-:W-:-:S04]  /*2660*/  @P4 LEA R40, P0, R120, c[0x0][0x188], 0x4 ;  /* 0x0000620078284a11 */ /* 0x000fc800078020ff */
[C---:B------:R-:W-:Y:S02]  /*2670*/  @P4 LEA.HI.X R41, R120.reuse, c[0x0][0x18c], RZ, 0x4, P0 ;  /* 0x0000630078294a11 */ /* 0x040fe400000f24ff */
[----:B------:R-:W-:-:S03]  /*2680*/  IADD3 R120, R120, 0x80, RZ ;  /* 0x0000008078787810 */ /* 0x000fc60007ffe0ff */
[----:B------:R0:W-:Y:S04]  /*2690*/  @P4 STG.E.128 [R40.64], R28 ;  /* 0x0000001c28004986 */ /* 0x0001e8000c101d04 */
.L_x_371:
[----:B------:R-:W-:Y:S05]  /*26a0*/  BSYNC B0 ;  /* 0x0000000000007941 */ /* 0x000fea0003800000 */
.L_x_370:
        /* <DEDUP_REMOVED lines=24> */
.L_x_407:
[----:B-----5:R-:W-:-:S05]  /*2830*/  PRMT R98, RZ, 0x5410, R32 ;  /* 0x00005410ff627816 */ /* 0x020fca0000000020 */
[----:B------:R-:W-:Y:S01]  /*2840*/  FADD.FTZ R91, R98, R91 ;  /* 0x0000005b625b7221 */ /* 0x000fe20000010000 */
[----:B------:R-:W-:Y:S05]  /*2850*/  BRA `(.L_x_408) ;  /* 0x0000004000007947 */ /* 0x000fea0003800000 */
.L_x_406:
[----:B0----5:R-:W-:-:S05]  /*2860*/  PRMT R98, RZ, 0x5410, R36 ;  /* 0x00005410ff627816 */ /* 0x021fca0000000024 */
[----:B------:R-:W-:Y:S01]  /*2870*/  FADD.FTZ R91, R98, R91 ;  /* 0x0000005b625b7221 */ /* 0x000fe20000010000 */
[----:B------:R-:W-:-:S05]  /*2880*/  @P5 PRMT R98, RZ, 0x5410, R32 ;  /* 0x00005410ff625816 */ /* 0x000fca0000000020 */
[----:B------:R-:W-:-:S05]  /*2890*/  @P5 FADD.FTZ R91, R98, R91 ;  /* 0x0000005b625b5221 */ /* 0x000fca0000010000 */
.L_x_408:
[----:B------:R-:W-:-:S04]  /*28a0*/  F2FP.BF16.PACK_AB R98, RZ, R91 ;  /* 0x0000005bff62723e */ /* 0x000fc800000010ff */
[----:B------:R-:W-:Y:S02]  /*28b0*/  PRMT R28, R98, 0x7610, R28 ;  /* 0x00007610621c7816 */ /* 0x000fe4000000001c */
.L_x_409:
[----:B------:R-:W-:Y:S01]  /*28c0*/  PRMT R98, RZ, 0x7610, R40 ;  /* 0x00007610ff627816 */ /* 0x000fe20000000028 */
[----:B------:R-:W-:Y:S05]  /*28d0*/  @P6 BRA `(.L_x_410) ;  /* 0x0000008000006947 */ /* 0x000fea0003800000 */
[----:B------:R-:W-:-:S04]  /*28e0*/  ISETP.NE.U32.AND P0, PT, RZ, c[0x0][0x180], PT ;  /* 0x00006000ff007a0c */ /* 0x000fc80003f05070 */
[----:B------:R-:W-:-:S13]  /*28f0*/  ISETP.NE.AND.EX P0, PT, RZ, c[0x0][0x184], PT, P0 ;  /* 0x00006100ff007a0c */ /* 0x000fda0003f05300 */
[----:B------:R-:W-:Y:S05]  /*2900*/  @P0 BRA `(.L_x_411) ;  /* 0x0000002000000947 */ /* 0x000fea0003800000 */
[----:B------:R-:W-:Y:S05]  /*2910*/  @P4 BRA `(.L_x_412) ;  /* 0x0000008000004947 */ /* 0x000fea0003800000 */
[----:B------:R-:W-:Y:S05]  /*2920*/  BRA `(.L_x_413) ;  /* 0x0000009000007947 */ /* 0x000fea0003800000 */
.L_x_411:
[----:B-----5:R-:W-:-:S05]  /*2930*/  PRMT R99, RZ, 0x7610, R32 ;  /* 0x00007610ff637816 */ /* 0x020fca0000000020 */
[----:B------:R-:W-:Y:S01]  /*2940*/  FADD.FTZ R98, R99, R98 ;  /* 0x0000006263627221 */ /* 0x000fe20000010000 */
[----:B------:R-:W-:Y:S05]  /*2950*/  BRA `(.L_x_412) ;  /* 0x0000004000007947 */ /* 0x000fea0003800000 */
.L_x_410:
[----:B-----5:R-:W-:-:S05]  /*2960*/  PRMT R99, RZ, 0x7610, R36 ;  /* 0x00007610ff637816 */ /* 0x020fca0000000024 */
[----:B------:R-:W-:Y:S01]  /*2970*/  FADD.FTZ R98, R99, R98 ;  /* 0x0000006263627221 */ /* 0x000fe20000010000 */
[----:B------:R-:W-:-:S05]  /*2980*/  @P5 PRMT R99, RZ, 0x7610, R32 ;  /* 0x00007610ff635816 */ /* 0x000fca0000000020 */
[----:B------:R-:W-:-:S05]  /*2990*/  @P5 FADD.FTZ R98, R99, R98 ;  /* 0x0000006263625221 */ /* 0x000fca0000010000 */
.L_x_412:
[----:B------:R-:W-:-:S04]  /*29a0*/  F2FP.BF16.PACK_AB R40, RZ, R98 ;  /* 0x00000062ff28723e */ /* 0x000fc800000010ff */
[----:B------:R-:W-:Y:S02]  /*29b0*/  PRMT R28, R28, 0x5410, R40 ;  /* 0x000054101c1c7816 */ /* 0x000fe40000000028 */
.L_x_413:
[----:B------:R-:W-:Y:S01]  /*29c0*/  PRMT R99, RZ, 0x5410, R41 ;  /* 0x00005410ff637816 */ /* 0x000fe20000000029 */
[----:B------:R-:W-:Y:S05]  /*29d0*/  @P6 BRA `(.L_x_414) ;  /* 0x0000008000006947 */ /* 0x000fea0003800000 */
[----:B------:R-:W-:-:S04]  /*29e0*/  ISETP.NE.U32.AND P0, PT, RZ, c[0x0][0x180], PT ;  /* 0x00006000ff007a0c */ /* 0x000fc80003f05070 */
[----:B------:R-:W-:-:S13]  /*29f0*/  ISETP.NE.AND.EX P0, PT, RZ, c[0x0][0x184], PT, P0 ;  /* 0x00006100ff007a0c */ /* 0x000fda0003f05300 */
[----:B------:R-:W-:Y:S05]  /*2a00*/  @P0 BRA `(.L_x_415) ;  /* 0x0000002000000947 */ /* 0x000fea0003800000 */
[----:B------:R-:W-:Y:S05]  /*2a10*/  @P4 BRA `(.L_x_416) ;  /* 0x0000008000004947 */ /* 0x000fea0003800000 */
[----:B------:R-:W-:Y:S05]  /*2a20*/  BRA `(.L_x_417) ;  /* 0x0000009000007947 */ /* 0x000fea0003800000 */
.L_x_415:
[----:B-----5:R-:W-:-:S05]  /*2a30*/  PRMT R40, RZ, 0x5410, R33 ;  /* 0x00005410ff287816 */ /* 0x020fca0000000021 */
[----:B------:R-:W-:Y:S01]  /*2a40*/  FADD.FTZ R99, R40, R99 ;  /* 0x0000006328637221 */ /* 0x000fe20000010000 */
[----:B------:R-:W-:Y:S05]  /*2a50*/  BRA `(.L_x_416) ;  /* 0x0000004000007947 */ /* 0x000fea0003800000 */
.L_x_414:
[----:B-----5:R-:W-:-:S05]  /*2a60*/  PRMT R40, RZ, 0x5410, R37 ;  /* 0x00005410ff287816 */ /* 0x020fca0000000025 */
[----:B------:R-:W-:Y:S01]  /*2a70*/  FADD.FTZ R99, R40, R99 ;  /* 0x0000006328637221 */ /* 0x000fe20000010000 */
[----:B------:R-:W-:-:S05]  /*2a80*/  @P5 PRMT R40, RZ, 0x5410, R33 ;  /* 0x00005410ff285816 */ /* 0x000fca0000000021 */
[----:B------:R-:W-:-:S05]  /*2a90*/  @P5 FADD.FTZ R99, R40, R99 ;  /* 0x0000006328635221 */ /* 0x000fca0000010000 */
.L_x_416:
[----:B------:R-:W-:-:S04]  /*2aa0*/  F2FP.BF16.PACK_AB R40, RZ, R99 ;  /* 0x00000063ff28723e */ /* 0x000fc800000010ff */
[----:B------:R-:W-:Y:S02]  /*2ab0*/  PRMT R29, R40, 0x7610, R29 ;  /* 0x00007610281d7816 */ /* 0x000fe4000000001d */
.L_x_417:
[----:B------:R-:W-:Y:S01]  /*2ac0*/  PRMT R106, RZ, 0x7610, R41 ;  /* 0x00007610ff6a7816 */ /* 0x000fe20000000029 */
[----:B------:R-:W-:Y:S05]  /*2ad0*/  @P6 BRA `(.L_x_418) ;  /* 0x0000008000006947 */ /* 0x000fea0003800000 */
[----:B------:R-:W-:-:S04]  /*2ae0*/  ISETP.NE.U32.AND P0, PT, RZ, c[0x0][0x180], PT ;  /* 0x00006000ff007a0c */ /* 0x000fc80003f05070 */
[----:B------:R-:W-:-:S13]  /*2af0*/  ISETP.NE.AND.EX P0, PT, RZ, c[0x0][0x184], PT, P0 ;  /* 0x00006100ff007a0c */ /* 0x000fda0003f05300 */
[----:B------:R-:W-:Y:S05]  /*2b00*/  @P0 BRA `(.L_x_419) ;  /* 0x0000002000000947 */ /* 0x000fea0003800000 */
[----:B------:R-:W-:Y:S05]  /*2b10*/  @P4 BRA `(.L_x_420) ;  /* 0x0000008000004947 */ /* 0x000fea0003800000 */
[----:B------:R-:W-:Y:S05]  /*2b20*/  BRA `(.L_x_421) ;  /* 0x0000009000007947 */ /* 0x000fea0003800000 */
.L_x_419:
[----:B-----5:R-:W-:-:S05]  /*2b30*/  PRMT R41, RZ, 0x7610, R33 ;  /* 0x00007610ff297816 */ /* 0x020fca0000000021 */
[----:B------:R-:W-:Y:S01]  /*2b40*/  FADD.FTZ R106, R41, R106 ;  /* 0x0000006a296a7221 */ /* 0x000fe20000010000 */
[----:B------:R-:W-:Y:S05]  /*2b50*/  BRA `(.L_x_420) ;  /* 0x0000004000007947 */ /* 0x000fea0003800000 */
.L_x_418:
[----:B-----5:R-:W-:-:S05]  /*2b60*/  PRMT R41, RZ, 0x7610, R37 ;  /* 0x00007610ff297816 */ /* 0x020fca0000000025 */
[----:B------:R-:W-:Y:S01]  /*2b70*/  FADD.FTZ R106, R41, R106 ;  /* 0x0000006a296a7221 */ /* 0x000fe20000010000 */
[----:B------:R-:W-:-:S05]  /*2b80*/  @P5 PRMT R41, RZ, 0x7610, R33 ;  /* 0x00007610ff295816 */ /* 0x000fca0000000021 */
[----:B------:R-:W-:-:S05]  /*2b90*/  @P5 FADD.FTZ R106, R41, R106 ;  /* 0x0000006a296a5221 */ /* 0x000fca0000010000 */
.L_x_420:
[----:B------:R-:W-:-:S04]  /*2ba0*/  F2FP.BF16.PACK_AB R40, RZ, R106 ;  /* 0x0000006aff28723e */ /* 0x000fc800000010ff */
[----:B------:R-:W-:Y:S02]  /*2bb0*/  PRMT R29, R29, 0x5410, R40 ;  /* 0x000054101d1d7816 */ /* 0x000fe40000000028 */
.L_x_421:
[----:B------:R-:W-:Y:S01]  /*2bc0*/  PRMT R107, RZ, 0x5410, R42 ;  /* 0x00005410ff6b7816 */ /* 0x000fe2000000002a */
[----:B------:R-:W-:Y:S05]  /*2bd0*/  @P6 BRA `(.L_x_422) ;  /* 0x0000008000006947 */ /* 0x000fea0003800000 */
[----:B------:R-:W-:-:S04]  /*2be0*/  ISETP.NE.U32.AND P0, PT, RZ, c[0x0][0x180], PT ;  /* 0x00006000ff007a0c */ /* 0x000fc80003f05070 */
[----:B------:R-:W-:-:S13]  /*2bf0*/  ISETP.NE.AND.EX P0, PT, RZ, c[0x0][0x184], PT, P0 ;  /* 0x00006100ff007a0c */ /* 0x000fda0003f05300 */
[----:B------:R-:W-:Y:S05]  /*2c00*/  @P0 BRA `(.L_x_423) ;  /* 0x0000002000000947 */ /* 0x000fea0003800000 */
[----:B------:R-:W-:Y:S05]  /*2c10*/  @P4 BRA `(.L_x_424) ;  /* 0x0000008000004947 */ /* 0x000fea0003800000 */
[----:B------:R-:W-:Y:S05]  /*2c20*/  BRA `(.L_x_425) ;  /* 0x0000009000007947 */ /* 0x000fea0003800000 */
.L_x_423:
[----:B-----5:R-:W-:-:S05]  /*2c30*/  PRMT R40, RZ, 0x5410, R34 ;  /* 0x00005410ff287816 */ /* 0x020fca0000000022 */
[----:B------:R-:W-:Y:S01]  /*2c40*/  FADD.FTZ R107, R40, R107 ;  /* 0x0000006b286b7221 */ /* 0x000fe20000010000 */
[----:B------:R-:W-:Y:S05]  /*2c50*/  BRA `(.L_x_424) ;  /* 0x0000004000007947 */ /* 0x000fea0003800000 */
.L_x_422:
[----:B-----5:R-:W-:-:S05]  /*2c60*/  PRMT R40, RZ, 0x5410, R38 ;  /* 0x00005410ff287816 */ /* 0x020fca0000000026 */
[----:B------:R-:W-:Y:S01]  /*2c70*/  FADD.FTZ R107, R40, R107 ;  /* 0x0000006b286b7221 */ /* 0x000fe20000010000 */
[----:B------:R-:W-:-:S05]  /*2c80*/  @P5 PRMT R40, RZ, 0x5410, R34 ;  /* 0x00005410ff285816 */ /* 0x000fca0000000022 */
[----:B------:R-:W-:-:S05]  /*2c90*/  @P5 FADD.FTZ R107, R40, R107 ;  /* 0x0000006b286b5221 */ /* 0x000fca0000010000 */
.L_x_424:
[----:B------:R-:W-:-:S04]  /*2ca0*/  F2FP.BF16.PACK_AB R40, RZ, R107 ;  /* 0x0000006bff28723e */ /* 0x000fc800000010ff */
[----:B------:R-:W-:Y:S02]  /*2cb0*/  PRMT R30, R40, 0x7610, R30 ;  /* 0x00007610281e7816 */ /* 0x000fe4000000001e */
.L_x_425:
[----:B------:R-:W-:Y:S01]  /*2cc0*/  PRMT R114, RZ, 0x7610, R42 ;  /* 0x00007610ff727816 */ /* 0x000fe2000000002a */
[----:B------:R-:W-:Y:S05]  /*2cd0*/  @P6 BRA `(.L_x_426) ;  /* 0x0000008000006947 */ /* 0x000fea0003800000 */
[----:B------:R-:W-:-:S04]  /*2ce0*/  ISETP.NE.U32.AND P0, PT, RZ, c[0x0][0x180], PT ;  /* 0x00006000ff007a0c */ /* 0x000fc80003f05070 */
[----:B------:R-:W-:-:S13]  /*2cf0*/  ISETP.NE.AND.EX P0, PT, RZ, c[0x0][0x184], PT, P0 ;  /* 0x00006100ff007a0c */ /* 0x000fda0003f05300 */
[----:B------:R-:W-:Y:S05]  /*2d00*/  @P0 BRA `(.L_x_427) ;  /* 0x0000002000000947 */ /* 0x000fea0003800000 */
[----:B------:R-:W-:Y:S05]  /*2d10*/  @P4 BRA `(.L_x_428) ;  /* 0x0000008000004947 */ /* 0x000fea0003800000 */
[----:B------:R-:W-:Y:S05]  /*2d20*/  BRA `(.L_x_429) ;  /* 0x0000009000007947 */ /* 0x000fea0003800000 */
.L_x_427:
[----:B-----5:R-:W-:-:S05]  /*2d30*/  PRMT R41, RZ, 0x7610, R34 ;  /* 0x00007610ff297816 */ /* 0x020fca0000000022 */
[----:B------:R-:W-:Y:S01]  /*2d40*/  FADD.FTZ R114, R41, R114 ;  /* 0x0000007229727221 */ /* 0x000fe20000010000 */
[----:B------:R-:W-:Y:S05]  /*2d50*/  BRA `(.L_x_428) ;  /* 0x0000004000007947 */ /* 0x000fea0003800000 */
.L_x_426:
[----:B-----5:R-:W-:-:S05]  /*2d60*/  PRMT R41, RZ, 0x7610, R38 ;  /* 0x00007610ff297816 */ /* 0x020fca0000000026 */
[----:B------:R-:W-:Y:S01]  /*2d70*/  FADD.FTZ R114, R41, R114 ;  /* 0x0000007229727221 */ /* 0x000fe20000010000 */
[----:B------:R-:W-:-:S05]  /*2d80*/  @P5 PRMT R41, RZ, 0x7610, R34 ;  /* 0x00007610ff295816 */ /* 0x000fca0000000022 */
[----:B------:R-:W-:-:S05]  /*2d90*/  @P5 FADD.FTZ R114, R41, R114 ;  /* 0x0000007229725221 */ /* 0x000fca0000010000 */
.L_x_428:
[----:B------:R-:W-:-:S04]  /*2da0*/  F2FP.BF16.PACK_AB R40, RZ, R114 ;  /* 0x00000072ff28723e */ /* 0x000fc800000010ff */
[----:B------:R-:W-:Y:S02]  /*2db0*/  PRMT R30, R30, 0x5410, R40 ;  /* 0x000054101e1e7816 */ /* 0x000fe40000000028 */
.L_x_429:
[----:B------:R-:W-:Y:S01]  /*2dc0*/  PRMT R115, RZ, 0x5410, R43 ;  /* 0x00005410ff737816 */ /* 0x000fe2000000002b */
[----:B------:R-:W-:Y:S05]  /*2dd0*/  @P6 BRA `(.L_x_430) ;  /* 0x0000008000006947 */ /* 0x000fea0003800000 */
[----:B------:R-:W-:-:S04]  /*2de0*/  ISETP.NE.U32.AND P0, PT, RZ, c[0x0][0x180], PT ;  /* 0x00006000ff007a0c */ /* 0x000fc80003f05070 */
[----:B------:R-:W-:-:S13]  /*2df0*/  ISETP.NE.AND.EX P0, PT, RZ, c[0x0][0x184], PT, P0 ;  /* 0x00006100ff007a0c */ /* 0x000fda0003f05300 */
[----:B------:R-:W-:Y:S05]  /*2e00*/  @P0 BRA `(.L_x_431) ;  /* 0x0000002000000947 */ /* 0x000fea0003800000 */
[----:B------:R-:W-:Y:S05]  /*2e10*/  @P4 BRA `(.L_x_432) ;  /* 0x0000008000004947 */ /* 0x000fea0003800000 */
[----:B------:R-:W-:Y:S05]  /*2e20*/  BRA `(.L_x_433) ;  /* 0x0000009000007947 */ /* 0x000fea0003800000 */
.L_x_431:
[----:B-----5:R-:W-:-:S05]  /*2e30*/  PRMT R40, RZ, 0x5410, R35 ;  /* 0x00005410ff287816 */ /* 0x020fca0000000023 */
[----:B------:R-:W-:Y:S01]  /*2e40*/  FADD.FTZ R115, R40, R115 ;  /* 0x0000007328737221 */ /* 0x000fe20000010000 */
[----:B------:R-:W-:Y:S05]  /*2e50*/  BRA `(.L_x_432) ;  /* 0x0000004000007947 */ /* 0x000fea0003800000 */
.L_x_430:
[----:B-----5:R-:W-:-:S05]  /*2e60*/  PRMT R40, RZ, 0x5410, R39 ;  /* 0x00005410ff287816 */ /* 0x020fca0000000027 */
[----:B------:R-:W-:Y:S01]  /*2e70*/  FADD.FTZ R115, R40, R115 ;  /* 0x0000007328737221 */ /* 0x000fe20000010000 */
[----:B------:R-:W-:-:S05]  /*2e80*/  @P5 PRMT R40, RZ, 0x5410, R35 ;  /* 0x00005410ff285816 */ /* 0x000fca0000000023 */
[----:B------:R-:W-:-:S05]  /*2e90*/  @P5 FADD.FTZ R115, R40, R115 ;  /* 0x0000007328735221 */ /* 0x000fca0000010000 */
.L_x_432:
[----:B------:R-:W-:-:S04]  /*2ea0*/  F2FP.BF16.PACK_AB R40, RZ, R115 ;  /* 0x00000073ff28723e */ /* 0x000fc800000010ff */
[----:B------:R-:W-:Y:S02]  /*2eb0*/  PRMT R31, R40, 0x7610, R31 ;  /* 0x00007610281f7816 */ /* 0x000fe4000000001f */
.L_x_433:
[----:B------:R-:W-:Y:S01]  /*2ec0*/  PRMT R119, RZ, 0x7610, R43 ;  /* 0x00007610ff777816 */ /* 0x000fe2000000002b */
[----:B------:R-:W-:Y:S05]  /*2ed0*/  @P6 BRA `(.L_x_434) ;  /* 0x0000008000006947 */ /* 0x000fea0003800000 */
[----:B------:R-:W-:-:S04]  /*2ee0*/  ISETP.NE.U32.AND P0, PT, RZ, c[0x0][0x180], PT ;  /* 0x00006000ff007a0c */ /* 0x000fc80003f05070 */
[----:B------:R-:W-:-:S13]  /*2ef0*/  ISETP.NE.AND.EX P0, PT, RZ, c[0x0][0x184], PT, P0 ;  /* 0x00006100ff007a0c */ /* 0x000fda0003f05300 */
[----:B------:R-:W-:Y:S05]  /*2f00*/  @P0 BRA `(.L_x_435) ;  /* 0x0000002000000947 */ /* 0x000fea0003800000 */
[----:B------:R-:W-:Y:S05]  /*2f10*/  @P4 BRA `(.L_x_436) ;  /* 0x0000008000004947 */ /* 0x000fea0003800000 */
[----:B------:R-:W-:Y:S05]  /*2f20*/  BRA `(.L_x_437) ;  /* 0x0000009000007947 */ /* 0x000fea0003800000 */
.L_x_435:
[----:B-----5:R-:W-:-:S05]  /*2f30*/  PRMT R40, RZ, 0x7610, R35 ;  /* 0x00007610ff287816 */ /* 0x020fca0000000023 */
[----:B------:R-:W-:Y:S01]  /*2f40*/  FADD.FTZ R119, R40, R119 ;  /* 0x0000007728777221 */ /* 0x000fe20000010000 */
[----:B------:R-:W-:Y:S05]  /*2f50*/  BRA `(.L_x_436) ;  /* 0x0000004000007947 */ /* 0x000fea0003800000 */
.L_x_434:
[----:B-----5:R-:W-:-:S05]  /*2f60*/  PRMT R40, RZ, 0x7610, R39 ;  /* 0x00007610ff287816 */ /* 0x020fca0000000027 */
[----:B------:R-:W-:Y:S01]  /*2f70*/  FADD.FTZ R119, R40, R119 ;  /* 0x0000007728777221 */ /* 0x000fe20000010000 */
[----:B------:R-:W-:-:S05]  /*2f80*/  @P5 PRMT R40, RZ, 0x7610, R35 ;  /* 0x00007610ff285816 */ /* 0x000fca0000000023 */
[----:B------:R-:W-:-:S05]  /*2f90*/  @P5 FADD.FTZ R119, R40, R119 ;  /* 0x0000007728775221 */ /* 0x000fca0000010000 */
.L_x_436:
[----:B------:R-:W-:-:S04]  /*2fa0*/  F2FP.BF16.PACK_AB R40, RZ, R119 ;  /* 0x00000077ff28723e */ /* 0x000fc800000010ff */
[----:B------:R-:W-:Y:S02]  /*2fb0*/  PRMT R31, R31, 0x5410, R40 ;  /* 0x000054101f1f7816 */ /* 0x000fe40000000028 */
.L_x_437:
[----:B------:R-:W-:-:S04]  /*2fc0*/  @P4 LEA R40, P0, R120, c[0x0][0x188], 0x4 ;  /* 0x0000620078284a11 */ /* 0x000fc800078020ff */
[----:B------:R-:W-:-:S05]  /*2fd0*/  @P4 LEA.HI.X R41, R120, c[0x0][0x18c], RZ, 0x4, P0 ;  /* 0x0000630078294a11 */ /* 0x000fca00000f24ff */
[----:B------:R0:W-:Y:S04]  /*2fe0*/  @P4 STG.E.128 [R40.64], R28 ;  /* 0x0000001c28004986 */ /* 0x0001e8000c101d04 */
.L_x_405:
[----:B------:R-:W-:Y:S05]  /*2ff0*/  BSYNC B0 ;  /* 0x0000000000007941 */ /* 0x000fea0003800000 */
.L_x_404:
[----:B0-----:R-:W-:Y:S01]  /*3000*/  FADD.FTZ R41, RZ, R86 ;  /* 0x00000056ff297221 */ /* 0x001fe20000010000 */
[----:B------:R-:W-:Y:S02]  /*3010*/  ISETP.GT.U32.AND P0, PT, R2, 0xff, PT ;  /* 0x000000ff0200780c */ /* 0x000fe40003f04070 */
        /* <DEDUP_REMOVED lines=40> */
.L_x_450:
        /* <DEDUP_REMOVED lines=17> */
[----:B------:R-:W-:Y:S02]  /*33b0*/  FADD.FTZ R43, R92, -R40 ;  /* 0x800000285c2b7221 */ /* 0x000fe40000010000 */
[----:B------:R-:W-:-:S04]  /*33c0*/  FFMA.FTZ R121, R122, R122, R121 ;  /* 0x0000007a7a797223 */ /* 0x000fc80000010079 */
[----:B------:R-:W-:Y:S02]  /*33d0*/  FFMA.FTZ R121, R42, R42, R121 ;  /* 0x0000002a2a797223 */ /* 0x000fe40000010079 */
[----:B------:R-:W-:-:S04]  /*33e0*/  FADD.FTZ R42, R101, -R40 ;  /* 0x80000028652a7221 */ /* 0x000fc80000010000 */
[----:B------:R-:W-:Y:S02]  /*33f0*/  FFMA.FTZ R121, R42, R42, R121 ;  /* 0x0000002a2a797223 */ /* 0x000fe40000010079 */
[----:B------:R-:W-:-:S04]  /*3400*/  FADD.FTZ R42, R108, -R40 ;  /* 0x800000286c2a7221 */ /* 0x000fc80000010000 */
[----:B------:R-:W-:Y:S02]  /*3410*/  FFMA.FTZ R121, R42, R42, R121 ;  /* 0x0000002a2a797223 */ /* 0x000fe40000010079 */
[----:B------:R-:W-:-:S04]  /*3420*/  FADD.FTZ R42, R109, -R40 ;  /* 0x800000286d2a7221 */ /* 0x000fc80000010000 */
[----:B------:R-:W-:Y:S02]  /*3430*/  FFMA.FTZ R121, R42, R42, R121 ;  /* 0x0000002a2a797223 */ /* 0x000fe40000010079 */
[----:B------:R-:W-:-:S04]  /*3440*/  FADD.FTZ R42, R116, -R40 ;  /* 0x80000028742a7221 */ /* 0x000fc80000010000 */
[----:B------:R-:W-:Y:S02]  /*3450*/  FFMA.FTZ R121, R42, R42, R121 ;  /* 0x0000002a2a797223 */ /* 0x000fe40000010079 */
[----:B------:R-:W-:-:S03]  /*3460*/  FADD.FTZ R42, R89, -R40 ;  /* 0x80000028592a7221 */ /* 0x000fc60000010000 */
[----:B------:R-:W-:-:S05]  /*3470*/  FSEL R41, R121, RZ, P1 ;  /* 0x000000ff79297208 */ /* 0x000fca0000800000 */
        /* <DEDUP_REMOVED lines=13> */
[----:B------:R-:W-:Y:S02]  /*3550*/  @P0 FFMA.FTZ R41, R43, R43, R42 ;  /* 0x0000002b2b290223 */ /* 0x000fe4000001002a */
[--C-:B------:R-:W-:Y:S02]  /*3560*/  FADD.FTZ R42, R90, -R40.reuse ;  /* 0x800000285a2a7221 */ /* 0x100fe40000010000 */
        /* <DEDUP_REMOVED lines=40> */
.L_x_451:
[----:B------:R-:W-:Y:S01]  /*37f0*/  LOP3.LUT P0, RZ, R0, 0x1f, RZ, 0xc0, !PT ;  /* 0x0000001f00ff7812 */ /* 0x000fe2000780c0ff */
[----:B-1----:R-:W-:Y:S01]  /*3800*/  FADD.FTZ R41, R124, R121 ;  /* 0x000000797c297221 */ /* 0x002fe20000010000 */
[----:B------:R-:W-:Y:S01]  /*3810*/  SHF.R.U32.HI R43, RZ, 0x5, R0 ;  /* 0x00000005ff2b7819 */ /* 0x000fe20000011600 */
[----:B------:R-:W-:Y:S01]  /*3820*/  WARPSYNC 0xffffffff ;  /* 0xffffffff00007948 */ /* 0x000fe20003800000 */
[----:B0-----:R-:W-:Y:S02]  /*3830*/  LOP3.LUT R121, R0, 0x1f, RZ, 0xc0, !PT ;  /* 0x0000001f00797812 */ /* 0x001fe400078ec0ff */
[----:B------:R-:W-:-:S07]  /*3840*/  LOP3.LUT R43, R43, 0x3, RZ, 0xc0, !PT ;  /* 0x000000032b2b7812 */ /* 0x000fce00078ec0ff */
[----:B------:R-:W-:-:S05]  /*3850*/  @!P0 IMAD.IADD R42, R120, 0x1, R43 ;  /* 0x00000001782a8824 */ /* 0x000fca00078e022b */
[----:B------:R0:W-:Y:S01]  /*3860*/  @!P0 STS.64 [R42.X8], R40 ;  /* 0x000000282a008388 */ /* 0x0001e20000008a00 */
[----:B------:R-:W-:-:S11]  /*3870*/  ISETP.GT.U32.AND P0, PT, R121, 0x3, PT ;  /* 0x000000037900780c */ /* 0x000fd60003f04070 */
[----:B------:R-:W-:Y:S01]  /*3880*/  BAR.SYNC.DEFER_BLOCKING 0x0 ;  /* 0x0000000000007b1d */ /* 0x000fe20000010000 */
[----:B0-----:R-:W-:Y:S01]  /*3890*/  CS2R R40, SRZ ;  /* 0x0000000000287805 */ /* 0x001fe2000001ff00 */
[----:B------:R-:W-:Y:S01]  /*38a0*/  @!P0 IMAD.IADD R120, R120, 0x1, R121 ;  /* 0x0000000178788824 */ /* 0x000fe200078e0279 */
[----:B------:R-:W-:Y:S01]  /*38b0*/  ISETP.NE.AND P5, PT, RZ, UR6, PT ;  /* 0x00000006ff007c0c */ /* 0x000fe2000bfa5270 */
[----:B------:R-:W-:Y:S02]  /*38c0*/  IMAD.MOV.U32 R122, RZ, RZ, RZ ;  /* 0x000000ffff7a7224 */ /* 0x000fe400078e00ff */
[----:B------:R-:W-:Y:S01]  /*38d0*/  @!P0 IMAD.MOV.U32 R122, RZ, RZ, R78 ;  /* 0x000000ffff7a8224 */ /* 0x000fe200078e004e */
[----:B------:R-:W-:Y:S04]  /*38e0*/  BSSY B0, `(.L_x_440) ;  /* 0x0000054000007945 */ /* 0x000fe80003800000 */
[----:B------:R-:W0:Y:S04]  /*38f0*/  SHFL.DOWN PT, R123, R122, 0x2, 0x1f ;  /* 0x08401f007a7b7f89 */ /* 0x000e2800000e0000 */
[----:B------:R-:W1:Y:S01]  /*3900*/  @!P0 LDS.64 R40, [R120.X8] ;  /* 0x0000000078288984 */ /* 0x000e620000008a00 */
[----:B------:R-:W-:-:S02]  /*3910*/  LOP3.LUT P0, RZ, R43, 0x1f, R0, 0xf8, !PT ;  /* 0x0000001f2bff7812 */ /* 0x000fc4000780f800 */
[----:B------:R-:W-:Y:S01]  /*3920*/  I2F R43, R122 ;  /* 0x0000007a002b7306 */ /* 0x000fe20000201400 */
[----:B0-----:R-:W-:-:S07]  /*3930*/  IMAD.IADD R42, R123, 0x1, R122 ;  /* 0x000000017b2a7824 */ /* 0x001fce00078e027a */
[----:B------:R-:W0:Y:S01]  /*3940*/  I2F R123, R123 ;  /* 0x0000007b007b7306 */ /* 0x000e220000201400 */
[----:B-1----:R-:W1:Y:S02]  /*3950*/  SHFL.DOWN PT, R121, R40, 0x2, 0x1f ;  /* 0x08401f0028797f89 */ /* 0x002e6400000e0000 */
[C---:B-1----:R-:W-:Y:S02]  /*3960*/  FADD.FTZ R124, -R121.reuse, R40 ;  /* 0x00000028797c7221 */ /* 0x042fe40000010100 */
[----:B0-----:R-:W-:Y:S02]  /*3970*/  FMUL.FTZ R121, R121, R123 ;  /* 0x0000007b79797220 */ /* 0x001fe40000410000 */
[----:B------:R-:W-:Y:S02]  /*3980*/  FMUL.FTZ R124, R124, R124 ;  /* 0x0000007c7c7c7220 */ /* 0x000fe40000410000 */
[----:B------:R-:W-:Y:S02]  /*3990*/  FFMA.FTZ R121, R43, R40, R121 ;  /* 0x000000282b797223 */ /* 0x000fe40000010079 */
[----:B------:R-:W0:Y:S01]  /*39a0*/  I2F R40, R42 ;  /* 0x0000002a00287306 */ /* 0x000e220000201400 */
[----:B------:R-:W-:-:S02]  /*39b0*/  FMUL.FTZ R120, R124, R43 ;  /* 0x0000002b7c787220 */ /* 0x000fc40000410000 */
[----:B------:R-:W1:Y:S02]  /*39c0*/  SHFL.DOWN PT, R124, R41, 0x2, 0x1f ;  /* 0x08401f00297c7f89 */ /* 0x000e6400000e0000 */
[----:B------:R-:W-:Y:S02]  /*39d0*/  FMUL.FTZ R120, R120, R123 ;  /* 0x0000007b78787220 */ /* 0x000fe40000410000 */
[----:B------:R-:W2:Y:S01]  /*39e0*/  SHFL.DOWN PT, R123, R42, 0x1, 0x1f ;  /* 0x08201f002a7b7f89 */ /* 0x000ea200000e0000 */
[----:B0-----:R-:W0:Y:S01]  /*39f0*/  MUFU.RCP R43, R40 ;  /* 0x00000028002b7308 */ /* 0x001e220000001000 */
[----:B-1----:R-:W-:-:S04]  /*3a00*/  FADD.FTZ R124, R124, R41 ;  /* 0x000000297c7c7221 */ /* 0x002fc80000010000 */
[C---:B0-----:R-:W-:Y:S02]  /*3a10*/  FFMA.FTZ R120, R43.reuse, R120, R124 ;  /* 0x000000782b787223 */ /* 0x041fe4000001007c */
[----:B------:R-:W-:Y:S01]  /*3a20*/  FMUL.FTZ R43, R43, R121 ;  /* 0x000000792b2b7220 */ /* 0x000fe20000410000 */
[----:B--2---:R-:W-:Y:S02]  /*3a30*/  IADD3 R121, R42, R123, RZ ;  /* 0x0000007b2a797210 */ /* 0x004fe40007ffe0ff */
[----:B------:R-:W0:Y:S01]  /*3a40*/  I2F R123, R123 ;  /* 0x0000007b007b7306 */ /* 0x000e220000201400 */
[----:B------:R-:W1:Y:S04]  /*3a50*/  SHFL.DOWN PT, R125, R120, 0x1, 0x1f ;  /* 0x08201f00787d7f89 */ /* 0x000e6800000e0000 */
[----:B------:R-:W2:Y:S03]  /*3a60*/  SHFL.DOWN PT, R122, R43, 0x1, 0x1f ;  /* 0x08201f002b7a7f89 */ /* 0x000ea600000e0000 */
[----:B------:R-:W3:Y:S01]  /*3a70*/  I2F R121, R121 ;  /* 0x0000007900797306 */ /* 0x000ee20000201400 */
[----:B-1----:R-:W-:-:S02]  /*3a80*/  FADD.FTZ R125, R120, R125 ;  /* 0x0000007d787d7221 */ /* 0x002fc40000010000 */
[----:B--2---:R-:W-:Y:S02]  /*3a90*/  FADD.FTZ R124, R43, -R122 ;  /* 0x8000007a2b7c7221 */ /* 0x004fe40000010000 */
[----:B0-----:R-:W-:Y:S02]  /*3aa0*/  FMUL.FTZ R122, R122, R123 ;  /* 0x0000007b7a7a7220 */ /* 0x001fe40000410000 */
[----:B------:R-:W-:Y:S02]  /*3ab0*/  FMUL.FTZ R41, R124, R124 ;  /* 0x0000007c7c297220 */ /* 0x000fe40000410000 */
[C---:B------:R-:W-:Y:S02]  /*3ac0*/  FFMA.FTZ R122, R40.reuse, R43, R122 ;  /* 0x0000002b287a7223 */ /* 0x040fe4000001007a */
[----:B------:R-:W-:Y:S02]  /*3ad0*/  FMUL.FTZ R41, R40, R41 ;  /* 0x0000002928297220 */ /* 0x000fe40000410000 */
[----:B---3--:R-:W0:Y:S02]  /*3ae0*/  MUFU.RCP R40, R121 ;  /* 0x0000007900287308 */ /* 0x008e240000001000 */
[----:B------:R-:W-:-:S02]  /*3af0*/  FMUL.FTZ R41, R41, R123 ;  /* 0x0000007b29297220 */ /* 0x000fc40000410000 */
[----:B------:R-:W-:Y:S02]  /*3b00*/  @!P0 IMAD.MOV.U32 R123, RZ, RZ, 0x4 ;  /* 0x00000004ff7b8424 */ /* 0x000fe400078e00ff */
[C---:B0-----:R-:W-:Y:S02]  /*3b10*/  FMUL.FTZ R43, R40.reuse, R122 ;  /* 0x0000007a282b7220 */ /* 0x041fe40000410000 */
[----:B------:R-:W-:Y:S02]  /*3b20*/  FFMA.FTZ R125, R40, R41, R125 ;  /* 0x00000029287d7223 */ /* 0x000fe4000001007d */
[----:B------:R-:W-:Y:S02]  /*3b30*/  IMAD.MOV.U32 R40, RZ, RZ, c[0x0][0x1e0] ;  /* 0x00007800ff287624 */ /* 0x000fe400078e00ff */
[----:B------:R-:W0:Y:S04]  /*3b40*/  SHFL.IDX PT, R43, R43, RZ, 0x1f ;  /* 0x00001fff2b2b7589 */ /* 0x000e2800000e0000 */
[----:B------:R-:W1:Y:S01]  /*3b50*/  SHFL.IDX PT, R125, R125, RZ, 0x1f ;  /* 0x00001fff7d7d7589 */ /* 0x000e6200000e0000 */
[C---:B0-----:R-:W-:Y:S01]  /*3b60*/  FMUL.FTZ R41, R43.reuse, R43 ;  /* 0x0000002b2b297220 */ /* 0x041fe20000410000 */
[----:B------:R-:W-:Y:S01]  /*3b70*/  FSEL R120, R43, RZ, !P5 ;  /* 0x000000ff2b787208 */ /* 0x000fe20006800000 */
[----:B-1----:R-:W-:-:S03]  /*3b80*/  FFMA.FTZ R40, R125, R40, c[0x0][0x228] ;  /* 0x00008a007d287623 */ /* 0x002fc60000010028 */
[----:B------:R-:W-:-:S05]  /*3b90*/  FSEL R41, R41, RZ, P5 ;  /* 0x000000ff29297208 */ /* 0x000fca0002800000 */
[----:B------:R-:W-:Y:S02]  /*3ba0*/  FADD.FTZ R121, R40, R41 ;  /* 0x0000002928797221 */ /* 0x000fe40000010000 */
[----:B------:R-:W-:-:S04]  /*3bb0*/  @!P0 IMAD.MOV.U32 R41, RZ, RZ, 0x4 ;  /* 0x00000004ff298424 */ /* 0x000fc800078e00ff */
[----:B------:R-:W0:Y:S01]  /*3bc0*/  MUFU.RSQ R121, R121 ;  /* 0x0000007900797308 */ /* 0x000e220000001400 */
[----:B------:R-:W-:-:S05]  /*3bd0*/  @!P0 IMAD.WIDE R40, R80, R41, c[0x0][0x1a0] ;  /* 0x0000680050288625 */ /* 0x000fca00078e0229 */
[----:B------:R1:W-:Y:S02]  /*3be0*/  @!P0 STG.E [R40.64], R43 ;  /* 0x0000002b28008986 */ /* 0x0003e4000c101904 */
[----:B-1----:R-:W-:-:S05]  /*3bf0*/  @!P0 IMAD.WIDE R40, R80, R123, c[0x0][0x1a8] ;  /* 0x00006a0050288625 */ /* 0x002fca00078e027b */
[----:B0-----:R0:W-:Y:S01]  /*3c00*/  @!P0 STG.E [R40.64], R121 ;  /* 0x0000007928008986 */ /* 0x0011e2000c101904 */
[----:B------:R-:W-:Y:S05]  /*3c10*/  @!P1 BRA `(.L_x_441) ;  /* 0x0000020000009947 */ /* 0x000fea0003800000 */
[--C-:B0-----:R-:W-:Y:S02]  /*3c20*/  FADD.FTZ R40, R86, -R120.reuse ;  /* 0x8000007856287221 */ /* 0x101fe40000010000 */
[--C-:B------:R-:W-:Y:S02]  /*3c30*/  FADD.FTZ R42, R94, -R120.reuse ;  /* 0x800000785e2a7221 */ /* 0x100fe40000010000 */
[--C-:B------:R-:W-:Y:S02]  /*3c40*/  FADD.FTZ R122, R93, -R120.reuse ;  /* 0x800000785d7a7221 */ /* 0x100fe40000010000 */
[----:B------:R-:W-:Y:S02]  /*3c50*/  FADD.FTZ R124, R100, -R120 ;  /* 0x80000078647c7221 */ /* 0x000fe40000010000 */
[C---:B------:R-:W-:Y:S02]  /*3c60*/  FMUL.FTZ R40, R121.reuse, R40 ;  /* 0x0000002879287220 */ /* 0x040fe40000410000 */
[----:B------:R-:W-:-:S02]  /*3c70*/  FMUL.FTZ R41, R121, R42 ;  /* 0x0000002a79297220 */ /* 0x000fc40000410000 */
[C---:B------:R-:W-:Y:S02]  /*3c80*/  FMUL.FTZ R122, R121.reuse, R122 ;  /* 0x0000007a797a7220 */ /* 0x040fe40000410000 */
[----:B------:R-:W-:Y:S02]  /*3c90*/  FMUL.FTZ R43, R121, R124 ;  /* 0x0000007c792b7220 */ /* 0x000fe40000410000 */
[----:B------:R-:W-:Y:S02]  /*3ca0*/  FFMA.FTZ R40, R3, R40, R11 ;  /* 0x0000002803287223 */ /* 0x000fe4000001000b */
[----:B------:R-:W-:Y:S02]  /*3cb0*/  FFMA.FTZ R41, R4, R41, R12 ;  /* 0x0000002904297223 */ /* 0x000fe4000001000c */
[----:B------:R-:W-:Y:S02]  /*3cc0*/  FFMA.FTZ R122, R5, R122, R13 ;  /* 0x0000007a057a7223 */ /* 0x000fe4000001000d */
[----:B------:R-:W-:Y:S01]  /*3cd0*/  FFMA.FTZ R43, R6, R43, R14 ;  /* 0x0000002b062b7223 */ /* 0x000fe2000001000e */
[----:B------:R-:W-:Y:S01]  /*3ce0*/  F2FP.BF16.PACK_AB R40, R41, R40 ;  /* 0x000000282928723e */ /* 0x000fe200000010ff */
[----:B------:R-:W-:-:S02]  /*3cf0*/  FADD.FTZ R42, R101, -R120 ;  /* 0x80000078652a7221 */ /* 0x000fc40000010000 */
[--C-:B------:R-:W-:Y:S01]  /*3d00*/  FADD.FTZ R124, R116, -R120.reuse ;  /* 0x80000078747c7221 */ /* 0x100fe20000010000 */
[----:B------:R-:W-:Y:S01]  /*3d10*/  F2FP.BF16.PACK_AB R41, R43, R122 ;  /* 0x0000007a2b29723e */ /* 0x000fe200000010ff */
[--C-:B------:R-:W-:Y:S02]  /*3d20*/  FADD.FTZ R122, R108, -R120.reuse ;  /* 0x800000786c7a7221 */ /* 0x100fe40000010000 */
[C---:B------:R-:W-:Y:S02]  /*3d30*/  FMUL.FTZ R42, R121.reuse, R42 ;  /* 0x0000002a792a7220 */ /* 0x040fe40000410000 */
[----:B------:R-:W-:Y:S02]  /*3d40*/  FMUL.FTZ R43, R121, R122 ;  /* 0x0000007a792b7220 */ /* 0x000fe40000410000 */
[----:B------:R-:W-:Y:S02]  /*3d50*/  FADD.FTZ R122, R109, -R120 ;  /* 0x800000786d7a7221 */ /* 0x000fe40000010000 */
[----:B------:R-:W-:-:S02]  /*3d60*/  FFMA.FTZ R42, R7, R42, R15 ;  /* 0x0000002a072a7223 */ /* 0x000fc4000001000f */
[----:B------:R-:W-:Y:S02]  /*3d70*/  FFMA.FTZ R43, R8, R43, R16 ;  /* 0x0000002b082b7223 */ /* 0x000fe40000010010 */
[C---:B------:R-:W-:Y:S02]  /*3d80*/  FMUL.FTZ R122, R121.reuse, R122 ;  /* 0x0000007a797a7220 */ /* 0x040fe40000410000 */
[----:B------:R-:W-:Y:S01]  /*3d90*/  FMUL.FTZ R123, R121, R124 ;  /* 0x0000007c797b7220 */ /* 0x000fe20000410000 */
[----:B------:R-:W-:Y:S01]  /*3da0*/  F2FP.BF16.PACK_AB R42, R43, R42 ;  /* 0x0000002a2b2a723e */ /* 0x000fe200000010ff */
[----:B------:R-:W-:Y:S02]  /*3db0*/  FFMA.FTZ R43, R9, R122, R17 ;  /* 0x0000007a092b7223 */ /* 0x000fe40000010011 */
[----:B------:R-:W-:-:S05]  /*3dc0*/  FFMA.FTZ R122, R10, R123, R18 ;  /* 0x0000007b0a7a7223 */ /* 0x000fca0000010012 */
[----:B------:R-:W-:Y:S01]  /*3dd0*/  F2FP.BF16.PACK_AB R43, R122, R43 ;  /* 0x0000002b7a2b723e */ /* 0x000fe200000010ff */
[----:B------:R-:W-:-:S04]  /*3de0*/  IMAD.MOV.U32 R122, RZ, RZ, 0x10 ;  /* 0x00000010ff7a7424 */ /* 0x000fc800078e00ff */
[C---:B------:R-:W-:Y:S01]  /*3df0*/  IMAD.WIDE.U32 R122, R87.reuse, R122, c[0x0][0x208] ;  /* 0x00008200577a7625 */ /* 0x040fe200078e007a */
[----:B------:R-:W-:-:S04]  /*3e00*/  IADD3 R87, R87, 0x80, RZ ;  /* 0x0000008057577810 */ /* 0x000fc80007ffe0ff */
[----:B------:R0:W-:Y:S03]  /*3e10*/  STG.E.128 [R122.64], R40 ;  /* 0x000000287a007986 */ /* 0x0001e6000c101d04 */
.L_x_441:
[----:B------:R-:W-:Y:S05]  /*3e20*/  BSYNC B0 ;  /* 0x0000000000007941 */ /* 0x000fea0003800000 */
.L_x_440:
[----:B------:R-:W-:Y:S01]  /*3e30*/  ISETP.GE.U32.AND P0, PT, R2, 0x100, PT ;  /* 0x000001000200780c */ /* 0x000fe20003f06070 */
[----:B------:R-:W-:-:S12]  /*3e40*/  BSSY B0, `(.L_x_442) ;  /* 0x0000022000007945 */ /* 0x000fd80003800000 */
        /* <DEDUP_REMOVED lines=17> */
[----:B------:R-:W-:Y:S02]  /*3f60*/  FADD.FTZ R122, R110, -R120 ;  /* 0x800000786e7a7221 */ /* 0x000fe40000010000 */
[C---:B------:R-:W-:Y:S02]  /*3f70*/  FMUL.FTZ R42, R121.reuse, R42 ;  /* 0x0000002a792a7220 */ /* 0x040fe40000410000 */
[----:B------:R-:W-:Y:S02]  /*3f80*/  FMUL.FTZ R43, R121, R122 ;  /* 0x0000007a792b7220 */ /* 0x000fe40000410000 */
[----:B------:R-:W-:Y:S02]  /*3f90*/  FFMA.FTZ R42, R22, R42, R45 ;  /* 0x0000002a162a7223 */ /* 0x000fe4000001002d */
[----:B------:R-:W-:-:S02]  /*3fa0*/  FFMA.FTZ R43, R26, R43, R50 ;  /* 0x0000002b1a2b7223 */ /* 0x000fc40000010032 */
[----:B------:R-:W-:Y:S02]  /*3fb0*/  FADD.FTZ R122, R111, -R120 ;  /* 0x800000786f7a7221 */ /* 0x000fe40000010000 */
[----:B------:R-:W-:Y:S01]  /*3fc0*/  FMUL.FTZ R124, R121, R124 ;  /* 0x0000007c797c7220 */ /* 0x000fe20000410000 */
[----:B------:R-:W-:Y:S01]  /*3fd0*/  F2FP.BF16.PACK_AB R42, R43, R42 ;  /* 0x0000002a2b2a723e */ /* 0x000fe200000010ff */
[----:B------:R-:W-:Y:S02]  /*3fe0*/  FMUL.FTZ R43, R121, R122 ;  /* 0x0000007a792b7220 */ /* 0x000fe40000410000 */
[----:B------:R-:W-:Y:S02]  /*3ff0*/  FFMA.FTZ R124, R27, R124, R51 ;  /* 0x0000007c1b7c7223 */ /* 0x000fe40000010033 */
[----:B------:R-:W-:Y:S02]  /*4000*/  FFMA.FTZ R43, R24, R43, R46 ;  /* 0x0000002b182b7223 */ /* 0x000fe4000001002e */
[----:B------:R-:W-:-:S03]  /*4010*/  IMAD.MOV.U32 R122, RZ, RZ, 0x10 ;  /* 0x00000010ff7a7424 */ /* 0x000fc600078e00ff */
[----:B------:R-:W-:Y:S01]  /*4020*/  F2FP.BF16.PACK_AB R43, R124, R43 ;  /* 0x0000002b7c2b723e */ /* 0x000fe200000010ff */
[C---:B------:R-:W-:Y:S01]  /*4030*/  IMAD.WIDE.U32 R122, R87.reuse, R122, c[0x0][0x208] ;  /* 0x00008200577a7625 */ /* 0x040fe200078e007a */
[----:B------:R-:W-:-:S04]  /*4040*/  IADD3 R87, R87, 0x80, RZ ;  /* 0x0000008057577810 */ /* 0x000fc80007ffe0ff */
[----:B------:R0:W-:Y:S03]  /*4050*/  STG.E.128 [R122.64], R40 ;  /* 0x000000287a007986 */ /* 0x0001e6000c101d04 */
.L_x_443:
[----:B------:R-:W-:Y:S05]  /*4060*/  BSYNC B0 ;  /* 0x0000000000007941 */ /* 0x000fea0003800000 */
.L_x_442:
[----:B------:R-:W-:Y:S01]  /*4070*/  BSSY B0, `(.L_x_444) ;  /* 0x0000022000007945 */ /* 0x000fe20003800000 */
        /* <DEDUP_REMOVED lines=33> */
.L_x_445:
[----:B------:R-:W-:Y:S05]  /*4290*/  BSYNC B0 ;  /* 0x0000000000007941 */ /* 0x000fea0003800000 */
.L_x_444:
[----:B------:R-:W-:Y:S01]  /*42a0*/  BSSY B0, `(.L_x_446) ;  /* 0x0000021000007945 */ /* 0x000fe20003800000 */
[----:B------:R-:W-:Y:S05]  /*42b0*/  @!P3 BRA `(.L_x_447) ;  /* 0x000001f00000b947 */ /* 0x000fea0003800000 */
[--C-:B------:R-:W-:Y:S02]  /*42c0*/  FADD.FTZ R125, R98, -R120.reuse ;  /* 0x80000078627d7221 */ /* 0x100fe40000010000 */
[--C-:B0-----:R-:W-:Y:S02]  /*42d0*/  FADD.FTZ R41, R91, -R120.reuse ;  /* 0x800000785b297221 */ /* 0x101fe40000010000 */
        /* <DEDUP_REMOVED lines=20> */
[----:B------:R-:W-:Y:S02]  /*4420*/  FFMA.FTZ R41, R68, R123, R77 ;  /* 0x0000007b44297223 */ /* 0x000fe4000001004d */
[----:B------:R-:W-:Y:S01]  /*4430*/  FFMA.FTZ R42, R74, R42, R85 ;  /* 0x0000002a4a2a7223 */ /* 0x000fe20000010055 */
[----:B------:R-:W-:Y:S01]  /*4440*/  F2FP.BF16.PACK_AB R40, R121, R40 ;  /* 0x000000287928723e */ /* 0x000fe200000010ff */
[----:B------:R-:W-:-:S02]  /*4450*/  FFMA.FTZ R124, R71, R124, R83 ;  /* 0x0000007c477c7223 */ /* 0x000fc40000010053 */
[----:B------:R-:W-:Y:S01]  /*4460*/  IMAD.MOV.U32 R120, RZ, RZ, 0x10 ;  /* 0x00000010ff787424 */ /* 0x000fe200078e00ff */
[----:B------:R-:W-:Y:S02]  /*4470*/  F2FP.BF16.PACK_AB R42, R42, R125 ;  /* 0x0000007d2a2a723e */ /* 0x000fe400000010ff */
[----:B------:R-:W-:Y:S01]  /*4480*/  F2FP.BF16.PACK_AB R41, R124, R41 ;  /* 0x000000297c29723e */ /* 0x000fe200000010ff */
[----:B------:R-:W-:-:S05]  /*4490*/  IMAD.WIDE.U32 R120, R87, R120, c[0x0][0x208] ;  /* 0x0000820057787625 */ /* 0x000fca00078e0078 */
[----:B------:R0:W-:Y:S02]  /*44a0*/  STG.E.128 [R120.64], R40 ;  /* 0x0000002878007986 */ /* 0x0001e4000c101d04 */
.L_x_447:
[----:B------:R-:W-:Y:S05]  /*44b0*/  BSYNC B0 ;  /* 0x0000000000007941 */ /* 0x000fea0003800000 */
.L_x_446:
[----:B------:R-:W-:Y:S02]  /*44c0*/  IADD3 R80, R80, c[0x0][0x160], RZ ;  /* 0x0000580050507a10 */ /* 0x000fe40007ffe0ff */
[----:B------:R-:W-:Y:S02]  /*44d0*/  LOP3.LUT P5, RZ, R79, 0xff, RZ, 0xc0, !PT ;  /* 0x000000ff4fff7812 */ /* 0x000fe400078ac0ff */
[----:B------:R-:W-:Y:S02]  /*44e0*/  ISETP.GE.AND P0, PT, R80, c[0x0][0x164], PT ;  /* 0x0000590050007a0c */ /* 0x000fe40003f06270 */
[----:B------:R-:W-:-:S11]  /*44f0*/  SEL R79, RZ, 0x1, P5 ;  /* 0x00000001ff4f7807 */ /* 0x000fd60002800000 */
[----:B0----5:R-:W-:Y:S01]  /*4500*/  @P0 CALL.REL.NOINC `(.L_x_448) ;  /* 0x0000001000000944 */ /* 0x021fe20003c00000 */
[----:B------:R-:W-:Y:S05]  /*4510*/  BRA `(.L_x_449) ;  /* 0xffffc50000007947 */ /* 0x000fea000383ffff */
.L_x_448:
[----:B------:R-:W-:Y:S05]  /*4520*/  EXIT ;  /* 0x000000000000794d */ /* 0x000fea0003800000 */
.L_x_438:
[----:B------:R-:W-:Y:S01]  /*4530*/  IMAD.MOV.U32 R121, RZ, RZ, R40 ;  /* 0x000000ffff797224 */ /* 0x000fe200078e0028 */
[----:B------:R-:W-:Y:S01]  /*4540*/  MOV R42, 0x4590 ;  /* 0x00004590002a7802 */ /* 0x000fe20000000f00 */
[----:B------:R-:W-:Y:S02]  /*4550*/  IMAD.MOV.U32 R122, RZ, RZ, 0x1 ;  /* 0x00000001ff7a7424 */ /* 0x000fe400078e00ff */
[----:B------:R-:W-:Y:S02]  /*4560*/  IMAD.MOV.U32 R43, RZ, RZ, 0x1f ;  /* 0x0000001fff2b7424 */ /* 0x000fe400078e00ff */
[----:B------:R-:W-:Y:S02]  /*4570*/  IMAD.MOV.U32 R41, RZ, RZ, -0x1 ;  /* 0xffffffffff297424 */ /* 0x000fe400078e00ff */
[----:B-----5:R-:W-:Y:S05]  /*4580*/  CALL.REL.NOINC `($__internal_2_$__cuda_sm70_shflsync_bfly_p) ;  /* 0x000007e000007944 */ /* 0x020fea0003c00000 */
[----:B-1----:R-:W-:Y:S05]  /*4590*/  BRA `(.L_x_450) ;  /* 0xffffed0000007947 */ /* 0x002fea000383ffff */
.L_x_439:
[----:B------:R-:W-:Y:S01]  /*45a0*/  MOV R121, R40 ;  /* 0x0000002800797202 */ /* 0x000fe20000000f00 */
[----:B------:R-:W-:Y:S01]  /*45b0*/  IMAD.MOV.U32 R122, RZ, RZ, 0x2 ;  /* 0x00000002ff7a7424 */ /* 0x000fe200078e00ff */
[----:B------:R-:W-:Y:S01]  /*45c0*/  MOV R42, 0x4600 ;  /* 0x00004600002a7802 */ /* 0x000fe20000000f00 */
[----:B------:R-:W-:Y:S02]  /*45d0*/  IMAD.MOV.U32 R43, RZ, RZ, 0x1f ;  /* 0x0000001fff2b7424 */ /* 0x000fe400078e00ff */
[----:B------:R-:W-:-:S02]  /*45e0*/  IMAD.MOV.U32 R41, RZ, RZ, -0x1 ;  /* 0xffffffffff297424 */ /* 0x000fc400078e00ff */
[----:B-----5:R-:W-:Y:S05]  /*45f0*/  CALL.REL.NOINC `($__internal_2_$__cuda_sm70_shflsync_bfly_p) ;  /* 0x0000077000007944 */ /* 0x020fea0003c00000 */
[----:B-1----:R-:W-:Y:S01]  /*4600*/  FADD.FTZ R40, R40, R41 ;  /* 0x0000002928287221 */ /* 0x002fe20000010000 */
[----:B------:R-:W-:Y:S01]  /*4610*/  MOV R42, 0x4670 ;  /* 0x00004670002a7802 */ /* 0x000fe20000000f00 */
[----:B------:R-:W-:-:S02]  /*4620*/  IMAD.MOV.U32 R122, RZ, RZ, 0x4 ;  /* 0x00000004ff7a7424 */ /* 0x000fc400078e00ff */
[----:B------:R-:W-:Y:S02]  /*4630*/  IMAD.MOV.U32 R43, RZ, RZ, 0x1f ;  /* 0x0000001fff2b7424 */ /* 0x000fe400078e00ff */
[----:B------:R-:W-:Y:S02]  /*4640*/  IMAD.MOV.U32 R41, RZ, RZ, -0x1 ;  /* 0xffffffffff297424 */ /* 0x000fe400078e00ff */
[----:B------:R-:W-:Y:S02]  /*4650*/  IMAD.MOV.U32 R121, RZ, RZ, R40 ;  /* 0x000000ffff797224 */ /* 0x000fe400078e0028 */
[----:B------:R-:W-:Y:S05]  /*4660*/  CALL.REL.NOINC `($__internal_2_$__cuda_sm70_shflsync_bfly_p) ;  /* 0x0000070000007944 */ /* 0x000fea0003c00000 */
[----:B-1----:R-:W-:Y:S01]  /*4670*/  FADD.FTZ R40, R40, R41 ;  /* 0x0000002928287221 */ /* 0x002fe20000010000 */
[----:B------:R-:W-:Y:S01]  /*4680*/  MOV R42, 0x46e0 ;  /* 0x000046e0002a7802 */ /* 0x000fe20000000f00 */
[----:B------:R-:W-:Y:S02]  /*4690*/  IMAD.MOV.U32 R122, RZ, RZ, 0x8 ;  /* 0x00000008ff7a7424 */ /* 0x000fe400078e00ff */
[----:B------:R-:W-:Y:S02]  /*46a0*/  IMAD.MOV.U32 R43, RZ, RZ, 0x1f ;  /* 0x0000001fff2b7424 */ /* 0x000fe400078e00ff */
[----:B------:R-:W-:-:S02]  /*46b0*/  IMAD.MOV.U32 R41, RZ, RZ, -0x1 ;  /* 0xffffffffff297424 */ /* 0x000fc400078e00ff */
[----:B------:R-:W-:Y:S02]  /*46c0*/  IMAD.MOV.U32 R121, RZ, RZ, R40 ;  /* 0x000000ffff797224 */ /* 0x000fe400078e0028 */
[----:B------:R-:W-:Y:S05]  /*46d0*/  CALL.REL.NOINC `($__internal_2_$__cuda_sm70_shflsync_bfly_p) ;  /* 0x0000069000007944 */ /* 0x000fea0003c00000 */
[----:B-1----:R-:W-:Y:S01]  /*46e0*/  FADD.FTZ R40, R40, R41 ;  /* 0x0000002928287221 */ /* 0x002fe20000010000 */
[----:B------:R-:W-:Y:S01]  /*46f0*/  HFMA2.MMA R122, -RZ, RZ, 0, 9.5367431640625e-07 ;  /* 0x00000010ff7a7435 */ /* 0x000fe200000001ff */
[----:B------:R-:W-:Y:S01]  /*4700*/  IMAD.MOV.U32 R43, RZ, RZ, 0x1f ;  /* 0x0000001fff2b7424 */ /* 0x000fe200078e00ff */
[----:B------:R-:W-:Y:S01]  /*4710*/  MOV R42, 0x4750 ;  /* 0x00004750002a7802 */ /* 0x000fe20000000f00 */
[----:B------:R-:W-:Y:S02]  /*4720*/  IMAD.MOV.U32 R41, RZ, RZ, -0x1 ;  /* 0xffffffffff297424 */ /* 0x000fe400078e00ff */
[----:B------:R-:W-:Y:S02]  /*4730*/  IMAD.MOV.U32 R121, RZ, RZ, R40 ;  /* 0x000000ffff797224 */ /* 0x000fe400078e0028 */
[----:B------:R-:W-:Y:S05]  /*4740*/  CALL.REL.NOINC `($__internal_2_$__cuda_sm70_shflsync_bfly_p) ;  /* 0x0000062000007944 */ /* 0x000fea0003c00000 */
[----:B-1----:R-:W-:Y:S02]  /*4750*/  FADD.FTZ R40, R40, R41 ;  /* 0x0000002928287221 */ /* 0x002fe40000010000 */
[----:B------:R-:W-:Y:S02]  /*4760*/  IMAD.MOV.U32 R122, RZ, RZ, 0x1 ;  /* 0x00000001ff7a7424 */ /* 0x000fe400078e00ff */
[----:B------:R-:W-:-:S02]  /*4770*/  FMUL.FTZ R40, R73, R40 ;  /* 0x0000002849287220 */ /* 0x000fc40000410000 */
[----:B------:R-:W-:Y:S02]  /*4780*/  IMAD.MOV.U32 R43, RZ, RZ, 0x1f ;  /* 0x0000001fff2b7424 */ /* 0x000fe400078e00ff */
[--C-:B------:R-:W-:Y:S02]  /*4790*/  FADD.FTZ R41, R86, -R40.reuse ;  /* 0x8000002856297221 */ /* 0x100fe40000010000 */
[----:B------:R-:W-:Y:S02]  /*47a0*/  FADD.FTZ R42, R94, -R40 ;  /* 0x800000285e2a7221 */ /* 0x000fe40000010000 */
[----:B------:R-:W-:-:S04]  /*47b0*/  FFMA.FTZ R41, R41, R41, RZ ;  /* 0x0000002929297223 */ /* 0x000fc800000100ff */
        /* <DEDUP_REMOVED lines=14> */
[----:B------:R-:W-:Y:S01]  /*48a0*/  FSEL R121, R41, RZ, P1 ;  /* 0x000000ff29797208 */ /* 0x000fe20000800000 */
[----:B------:R-:W-:-:S04]  /*48b0*/  FADD.FTZ R41, R92, -R40 ;  /* 0x800000285c297221 */ /* 0x000fc80000010000 */
        /* <DEDUP_REMOVED lines=45> */
[----:B------:R-:W-:Y:S01]  /*4b90*/  @P6 FFMA.FTZ R121, R41, R41, R42 ;  /* 0x0000002929796223 */ /* 0x000fe2000001002a */
[----:B------:R-:W-:Y:S01]  /*4ba0*/  MOV R42, 0x4bd0 ;  /* 0x00004bd0002a7802 */ /* 0x000fe20000000f00 */
[----:B------:R-:W-:Y:S02]  /*4bb0*/  IMAD.MOV.U32 R41, RZ, RZ, -0x1 ;  /* 0xffffffffff297424 */ /* 0x000fe400078e00ff */
[----:B------:R-:W-:Y:S05]  /*4bc0*/  CALL.REL.NOINC `($__internal_2_$__cuda_sm70_shflsync_bfly_p) ;  /* 0x000001a000007944 */ /* 0x000fea0003c00000 */
[----:B-1----:R-:W-:Y:S01]  /*4bd0*/  FADD.FTZ R121, R121, R41 ;  /* 0x0000002979797221 */ /* 0x002fe20000010000 */
[----:B------:R-:W-:Y:S01]  /*4be0*/  MOV R42, 0x4c30 ;  /* 0x00004c30002a7802 */ /* 0x000fe20000000f00 */
[----:B------:R-:W-:Y:S02]  /*4bf0*/  IMAD.MOV.U32 R122, RZ, RZ, 0x2 ;  /* 0x00000002ff7a7424 */ /* 0x000fe400078e00ff */
[----:B------:R-:W-:Y:S02]  /*4c00*/  IMAD.MOV.U32 R43, RZ, RZ, 0x1f ;  /* 0x0000001fff2b7424 */ /* 0x000fe400078e00ff */
[----:B------:R-:W-:Y:S02]  /*4c10*/  IMAD.MOV.U32 R41, RZ, RZ, -0x1 ;  /* 0xffffffffff297424 */ /* 0x000fe400078e00ff */
[----:B------:R-:W-:Y:S05]  /*4c20*/  CALL.REL.NOINC `($__internal_2_$__cuda_sm70_shflsync_bfly_p) ;  /* 0x0000014000007944 */ /* 0x000fea0003c00000 */
[----:B-1----:R-:W-:Y:S01]  /*4c30*/  FADD.FTZ R121, R121, R41 ;  /* 0x0000002979797221 */ /* 0x002fe20000010000 */
[----:B------:R-:W-:Y:S01]  /*4c40*/  MOV R43, 0x1f ;  /* 0x0000001f002b7802 */ /* 0x000fe20000000f00 */
[----:B------:R-:W-:Y:S01]  /*4c50*/  IMAD.MOV.U32 R122, RZ, RZ, 0x4 ;  /* 0x00000004ff7a7424 */ /* 0x000fe200078e00ff */
[----:B------:R-:W-:Y:S01]  /*4c60*/  MOV R42, 0x4c90 ;  /* 0x00004c90002a7802 */ /* 0x000fe20000000f00 */
[----:B------:R-:W-:-:S02]  /*4c70*/  IMAD.MOV.U32 R41, RZ, RZ, -0x1 ;  /* 0xffffffffff297424 */ /* 0x000fc400078e00ff */
[----:B------:R-:W-:Y:S05]  /*4c80*/  CALL.REL.NOINC `($__internal_2_$__cuda_sm70_shflsync_bfly_p) ;  /* 0x000000e000007944 */ /* 0x000fea0003c00000 */
[----:B-1----:R-:W-:Y:S01]  /*4c90*/  FADD.FTZ R121, R121, R41 ;  /* 0x0000002979797221 */ /* 0x002fe20000010000 */
[----:B------:R-:W-:Y:S01]  /*4ca0*/  MOV R42, 0x4cf0 ;  /* 0x00004cf0002a7802 */ /* 0x000fe20000000f00 */
[----:B------:R-:W-:-:S02]  /*4cb0*/  IMAD.MOV.U32 R122, RZ, RZ, 0x8 ;  /* 0x00000008ff7a7424 */ /* 0x000fc400078e00ff */
[----:B------:R-:W-:Y:S02]  /*4cc0*/  IMAD.MOV.U32 R43, RZ, RZ, 0x1f ;  /* 0x0000001fff2b7424 */ /* 0x000fe400078e00ff */
        /* <DEDUP_REMOVED lines=8> */
[----:B-1----:R-:W-:Y:S01]  /*4d50*/  IMAD.MOV.U32 R124, RZ, RZ, R41 ;  /* 0x000000ffff7c7224 */ /* 0x002fe200078e0029 */
[----:B------:R-:W-:Y:S05]  /*4d60*/  BRA `(.L_x_451) ;  /* 0xffffea8000007947 */ /* 0x000fea000383ffff */
        .weak           $__internal_2_$__cuda_sm70_shflsync_bfly_p
        .type           $__internal_2_$__cuda_sm70_shflsync_bfly_p,@function
        .size           $__internal_2_$__cuda_sm70_shflsync_bfly_p,(.L_x_26462 - $__internal_2_$__cuda_sm70_shflsync_bfly_p)
$__internal_2_$__cuda_sm70_shflsync_bfly_p:
[----:B------:R-:W-:Y:S04]  /*4d70*/  WARPSYNC R41 ;  /* 0x0000002900007348 */ /* 0x000fe80003800000 */
[----:B------:R0:W1:Y:S02]  /*4d80*/  SHFL.BFLY PT, R41, R121, R122, R43 ;  /* 0x0c00007a79297389 */ /* 0x00006400000e002b */
[----:B0-----:R-:W-:-:S04]  /*4d90*/  IMAD.MOV.U32 R43, RZ, RZ, 0x0 ;  /* 0x00000000ff2b7424 */ /* 0x001fc800078e00ff */
[----:B------:R-:W-:Y:S05]  /*4da0*/  RET.REL.NODEC R42 `(_ZN10layer_norm31ln_parallel_residual_fwd_kernelINS_13Kernel_traitsI13__nv_bfloat16S2_S2_S2_fjLj4096ELj1ELj1ELj4ELj16ENS_18Kernel_traits_baseILj4096ES2_S2_S2_S2_fjLj128EEEEELb0ELb1ELb0EEEvNS_9FwdParamsE) ;  /* 0xffffb2502a007950 */ /* 0x000fea0003c3ffff */
.L_x_452:
        /* <DEDUP_REMOVED lines=13> */
.L_x_26462:


//--------------------- .text._ZN10layer_norm31ln_parallel_residual_fwd_kernelINS_13Kernel_traitsI13__nv_bfloat16S2_S2_S2_fjLj4096ELj1ELj1ELj4ELj16ENS_18Kernel_traits_baseILj4096ES2_S2_S2_S2_fjLj128EEEEELb0ELb1ELb1EEEvNS_9FwdParamsE --------------------------
	.section	.text._ZN10layer_norm31ln_parallel_residual_fwd_kernelINS_13Kernel_traitsI13__nv_bfloat16S2_S2_S2_fjLj4096ELj1ELj1ELj4ELj16ENS_18Kernel_traits_baseILj4096ES2_S2_S2_S2_fjLj128EEEEELb0ELb1ELb1EEEvNS_9FwdParamsE,"ax",@progbits
	.sectioninfo	@"SHI_REGISTERS=168"
	.align	128
        .global         _ZN10layer_norm31ln_parallel_residual_fwd_kernelINS_13Kernel_traitsI13__nv_bfloat16S2_S2_S2_fjLj4096ELj1ELj1ELj4ELj16ENS_18Kernel_traits_baseILj4096ES2_S2_S2_S2_fjLj128EEEEELb0ELb1ELb1EEEvNS_9FwdParamsE
        .type           _ZN10layer_norm31ln_parallel_residual_fwd_kernelINS_13Kernel_traitsI13__nv_bfloat16S2_S2_S2_fjLj4096ELj1ELj1ELj4ELj16ENS_18Kernel_traits_baseILj4096ES2_S2_S2_S2_fjLj128EEEEELb0ELb1ELb1EEEvNS_9FwdParamsE,@function
        .size           _ZN10layer_norm31ln_parallel_residual_fwd_kernelINS_13Kernel_traitsI13__nv_bfloat16S2_S2_S2_fjLj4096ELj1ELj1ELj4ELj16ENS_18Kernel_traits_baseILj4096ES2_S2_S2_S2_fjLj128EEEEELb0ELb1ELb1EEEvNS_9FwdParamsE,(.L_x_26463 - _ZN10layer_norm31ln_parallel_residual_fwd_kernelINS_13Kernel_traitsI13__nv_bfloat16S2_S2_S2_fjLj4096ELj1ELj1ELj4ELj16ENS_18Kernel_traits_baseILj4096ES2_S2_S2_S2_fjLj128EEEEELb0ELb1ELb1EEEvNS_9FwdParamsE)
        .other          _ZN10layer_norm31ln_parallel_residual_fwd_kernelINS_13Kernel_traitsI13__nv_bfloat16S2_S2_S2_fjLj4096ELj1ELj1ELj4ELj16ENS_18Kernel_traits_baseILj4096ES2_S2_S2_S2_fjLj128EEEEELb0ELb1ELb1EEEvNS_9FwdParamsE,@"STO_CUDA_ENTRY STV_DEFAULT"
_ZN10layer_norm31ln_parallel_residual_fwd_kernelINS_13Kernel_traitsI13__nv_bfloat16S2_S2_S2_fjLj4096ELj1ELj1ELj4ELj16ENS_18Kernel_traits_baseILj4096ES2_S2_S2_S2_fjLj128EEEEELb0ELb1ELb1EEEvNS_9FwdParamsE:
.text._ZN10layer_norm31ln_parallel_residual_fwd_kernelINS_13Kernel_traitsI13__nv_bfloat16S2_S2_S2_fjLj4096ELj1ELj1ELj4ELj16ENS_18Kernel_traits_baseILj4096ES2_S2_S2_S2_fjLj128EEEEELb0ELb1ELb1EEEvNS_9FwdParamsE:
[----:B------:R-:W-:Y:S02]  /*0000*/  IMAD.MOV.U32 R1, RZ, RZ, c[0x0][0x28] ;  /* 0x00000a00ff017624 */ /* 0x000fe400078e00ff */
[----:B------:R-:W0:Y:S01]  /*0010*/  S2R R64, SR_TID.X ;  /* 0x0000000000407919 */ /* 0x000e220000002100 */
[----:B------:R-:W-:Y:S01]  /*0020*/  ISETP.NE.U32.AND P1, PT, RZ, c[0x0][0x218], PT ;  /* 0x00008600ff007a0c */ /* 0x000fe20003f25070 */
[----:B------:R-:W-:-:S03]  /*0030*/  ULDC.64 UR4, c[0x0][0x118] ;  /* 0x0000460000047ab9 */ /* 0x000fc60000000a00 */
[----:B------:R-:W-:Y:S01]  /*0040*/  ISETP.NE.AND.EX P1, PT, RZ, c[0x0][0x21c], PT, P1 ;  /* 0x00008700ff007a0c */ /* 0x000fe20003f25310 */
[----:B0-----:R-:W-:-:S05]  /*0050*/  IMAD.SHL.U32 R0, R64, 0x10, RZ ;  /* 0x0000001040007824 */ /* 0x001fca00078e00ff */
[----:B------:R-:W-:-:S04]  /*0060*/  LOP3.LUT R0, R0, 0x7f0, RZ, 0xc0, !PT ;  /* 0x000007f000007812 */ /* 0x000fc800078ec0ff */
[----:B------:R-:W-:-:S04]  /*0070*/  IADD3 R4, P0, R0, c[0x0][0x218], RZ ;  /* 0x0000860000047a10 */ /* 0x000fc80007f1e0ff */
[----:B------:R-:W-:-:S05]  /*0080*/  IADD3.X R5, RZ, c[0x0][0x21c], RZ, P0, !PT ;  /* 0x00008700ff057a10 */ /* 0x000fca00007fe4ff */
[----:B------:R0:W5:Y:S04]  /*0090*/  @P1 LDG.E.128 R24, [R4.64] ;  /* 0x0000000404181981 */ /* 0x000168000c1e1d00 */
[----:B------:R0:W5:Y:S01]  /*00a0*/  @P1 LDG.E.128 R28, [R4.64+0x800] ;  /* 0x00080004041c1981 */ /* 0x000162000c1e1d00 */
[----:B------:R-:W1:Y:S03]  /*00b0*/  S2UR UR6, SR_CTAID.X ;  /* 0x00000000000679c3 */ /* 0x000e660000002500 */
[----:B------:R0:W5:Y:S01]  /*00c0*/  @P1 LDG.E.128 R32, [R4.64+0x1000] ;  /* 0x0010000404201981 */ /* 0x000162000c1e1d00 */
[----:B------:R-:W-:-:S03]  /*00d0*/  SHF.R.U32.HI R88, RZ, 0x7, R64 ;  /* 0x00000007ff587819 */ /* 0x000fc60000011640 */
[----:B------:R0:W5:Y:S01]  /*00e0*/  @P1 LDG.E.128 R20, [R4.64+0x1800] ;  /* 0x0018000404141981 */ /* 0x000162000c1e1d00 */
[----:B------:R-:W-:-:S05]  /*00f0*/  IADD3 R2, P2, R0, c[0x0][0x1b0], RZ ;  /* 0x00006c0000027a10 */ /* 0x000fca0007f5e0ff */
[----:B------:R-:W-:Y:S01]  /*0100*/  IMAD.X R3, RZ, RZ, c[0x0][0x1b4], P2 ;  /* 0x00006d00ff037624 */ /* 0x000fe200010e06ff */
[----:B-1----:R-:W-:-:S04]  /*0110*/  IADD3 R94, R88, UR6, RZ ;  /* 0x00000006585e7c10 */ /* 0x002fc8000fffe0ff */
[----:B------:R-:W-:-:S13]  /*0120*/  ISETP.GE.AND P0, PT, R94, c[0x0][0x164], PT ;  /* 0x000059005e007a0c */ /* 0x000fda0003f06270 */
[----:B------:R-:W-:Y:S05]  /*0130*/  @P0 EXIT ;  /* 0x000000000000094d */ /* 0x000fea0003800000 */
[----:B0-----:R-:W2:Y:S04]  /*0140*/  LDG.E.128 R4, [R2.64] ;  /* 0x0000000402047981 */ /* 0x001ea8000c1e1d00 */
[----:B------:R-:W3:Y:S04]  /*0150*/  LDG.E.128 R8, [R2.64+0x800] ;  /* 0x0008000402087981 */ /* 0x000ee8000c1e1d00 */
[----:B------:R-:W4:Y:S04]  /*0160*/  LDG.E.128 R12, [R2.64+0x1000] ;  /* 0x00100004020c7981 */ /* 0x000f28000c1e1d00 */
[----:B------:R-:W3:Y:S01]  /*0170*/  LDG.E.128 R16, [R2.64+0x1800] ;  /* 0x0018000402107981 */ /* 0x000ee2000c1e1d00 */
[----:B------:R-:W-:Y:S01]  /*0180*/  IMAD.MOV.U32 R0, RZ, RZ, c[0x0][0x180] ;  /* 0x00006000ff007624 */ /* 0x000fe200078e00ff */
[----:B-----5:R-:W-:Y:S01]  /*0190*/  @!P1 CS2R R32, SRZ ;  /* 0x0000000000209805 */ /* 0x020fe2000001ff00 */
[----:B------:R-:W-:Y:S01]  /*01a0*/  @!P1 CS2R R34, SRZ ;  /* 0x0000000000229805 */ /* 0x000fe2000001ff00 */
[----:B------:R-:W-:Y:S01]  /*01b0*/  @!P1 CS2R R24, SRZ ;  /* 0x0000000000189805 */ /* 0x000fe2000001ff00 */
[----:B------:R-:W-:Y:S01]  /*01c0*/  @!P1 CS2R R26, SRZ ;  /* 0x00000000001a9805 */ /* 0x000fe2000001ff00 */
[----:B------:R-:W-:Y:S01]  /*01d0*/  LOP3.LUT P0, RZ, R0, c[0x0][0x178], RZ, 0xfc, !PT ;  /* 0x00005e0000ff7a12 */ /* 0x000fe2000780fcff */
[----:B------:R-:W-:Y:S01]  /*01e0*/  @!P1 CS2R R28, SRZ ;  /* 0x00000000001c9805 */ /* 0x000fe2000001ff00 */
[----:B------:R-:W-:Y:S01]  /*01f0*/  @!P1 CS2R R30, SRZ ;  /* 0x00000000001e9805 */ /* 0x000fe2000001ff00 */
[----:B------:R-:W-:Y:S01]  /*0200*/  @!P1 CS2R R20, SRZ ;  /* 0x0000000000149805 */ /* 0x000fe2000001ff00 */
[----:B------:R-:W-:Y:S01]  /*0210*/  @!P1 CS2R R22, SRZ ;  /* 0x0000000000169805 */ /* 0x000fe2000001ff00 */
[----:B------:R-:W-:Y:S01]  /*0220*/  MOV R0, c[0x0][0x184] ;  /* 0x0000610000007a02 */ /* 0x000fe20000000f00 */
[----:B------:R-:W-:Y:S01]  /*0230*/  IMAD.SHL.U32 R88, R88, 0x4, RZ ;  /* 0x0000000458587824 */ /* 0x000fe200078e00ff */
[----:B------:R-:W-:Y:S01]  /*0240*/  SHF.R.U32.HI R93, RZ, 0x5, R64 ;  /* 0x00000005ff5d7819 */ /* 0x000fe20000011640 */
[----:B------:R-:W-:Y:S01]  /*0250*/  IMAD.MOV.U32 R89, RZ, RZ, 0x1 ;  /* 0x00000001ff597424 */ /* 0x000fe200078e00ff */
[----:B------:R-:W-:Y:S01]  /*0260*/  LOP3.LUT P0, RZ, R0, c[0x0][0x17c], RZ, 0xfc, P0 ;  /* 0x00005f0000ff7a12 */ /* 0x000fe2000000fcff */
[----:B------:R-:W-:Y:S01]  /*0270*/  ULDC.U8 UR6, c[0x0][0x1f0] ;  /* 0x00007c0000067ab9 */ /* 0x000fe20000000000 */
        /* <DEDUP_REMOVED lines=32> */
[C---:B------:R-:W-:Y:S02]  /*0480*/  LOP3.LUT R90, R64.reuse, 0x1f, RZ, 0xc0, !PT ;  /* 0x0000001f405a7812 */ /* 0x040fe400078ec0ff */
[----:B------:R-:W-:Y:S02]  /*0490*/  LOP3.LUT R91, R64, 0x7f, RZ, 0xc0, !PT ;  /* 0x0000007f405b7812 */ /* 0x000fe400078ec0ff */
[----:B------:R-:W-:Y:S02]  /*04a0*/  LOP3.LUT R93, R93, 0x3, RZ, 0xc0, !PT ;  /* 0x000000035d5d7812 */ /* 0x000fe400078ec0ff */
[----:B------:R-:W-:Y:S02]  /*04b0*/  IADD3 R95, R88, 0x4, RZ ;  /* 0x00000004585f7810 */ /* 0x000fe40007ffe0ff */
[----:B--2---:R-:W-:-:S02]  /*04c0*/  PRMT R0, RZ, 0x5410, R4 ;  /* 0x00005410ff007816 */ /* 0x004fc40000000004 */
[----:B------:R-:W-:Y:S02]  /*04d0*/  PRMT R65, RZ, 0x7610, R4 ;  /* 0x00007610ff417816 */ /* 0x000fe40000000004 */
[--C-:B------:R-:W-:Y:S02]  /*04e0*/  PRMT R66, RZ, 0x5410, R5.reuse ;  /* 0x00005410ff427816 */ /* 0x100fe40000000005 */
[----:B------:R-:W-:Y:S02]  /*04f0*/  PRMT R67, RZ, 0x7610, R5 ;  /* 0x00007610ff437816 */ /* 0x000fe40000000005 */
[--C-:B------:R-:W-:Y:S02]  /*0500*/  PRMT R68, RZ, 0x5410, R6.reuse ;  /* 0x00005410ff447816 */ /* 0x100fe40000000006 */
[----:B------:R-:W-:Y:S02]  /*0510*/  PRMT R69, RZ, 0x7610, R6 ;  /* 0x00007610ff457816 */ /* 0x000fe40000000006 */
[----:B------:R-:W-:-:S02]  /*0520*/  PRMT R70, RZ, 0x5410, R7 ;  /* 0x00005410ff467816 */ /* 0x000fc40000000007 */
[----:B------:R-:W-:Y:S02]  /*0530*/  PRMT R71, RZ, 0x7610, R7 ;  /* 0x00007610ff477816 */ /* 0x000fe40000000007 */
[--C-:B---3--:R-:W-:Y:S02]  /*0540*/  PRMT R72, RZ, 0x5410, R8.reuse ;  /* 0x00005410ff487816 */ /* 0x108fe40000000008 */
[----:B------:R-:W-:Y:S02]  /*0550*/  PRMT R73, RZ, 0x7610, R8 ;  /* 0x00007610ff497816 */ /* 0x000fe40000000008 */
[--C-:B------:R-:W-:Y:S02]  /*0560*/  PRMT R74, RZ, 0x5410, R9.reuse ;  /* 0x00005410ff4a7816 */ /* 0x100fe40000000009 */
[----:B------:R-:W-:Y:S02]  /*0570*/  PRMT R75, RZ, 0x7610, R9 ;  /* 0x00007610ff4b7816 */ /* 0x000fe40000000009 */
[----:B------:R-:W-:-:S02]  /*0580*/  PRMT R76, RZ, 0x5410, R10 ;  /* 0x00005410ff4c7816 */ /* 0x000fc4000000000a */
[----:B------:R-:W-:Y:S02]  /*0590*/  PRMT R77, RZ, 0x7610, R10 ;  /* 0x00007610ff4d7816 */ /* 0x000fe4000000000a */
[--C-:B------:R-:W-:Y:S02]  /*05a0*/  PRMT R78, RZ, 0x5410, R11.reuse ;  /* 0x00005410ff4e7816 */ /* 0x100fe4000000000b */
[----:B------:R-:W-:Y:S02]  /*05b0*/  PRMT R79, RZ, 0x7610, R11 ;  /* 0x00007610ff4f7816 */ /* 0x000fe4000000000b */
[--C-:B----4-:R-:W-:Y:S02]  /*05c0*/  PRMT R80, RZ, 0x5410, R12.reuse ;  /* 0x00005410ff507816 */ /* 0x110fe4000000000c */
        /* <DEDUP_REMOVED lines=15> */
.L_x_584:
[----:B------:R-:W-:Y:S01]  /*06c0*/  IMAD R2, R94, c[0x0][0x168], RZ ;  /* 0x00005a005e027a24 */ /* 0x000fe200078e02ff */
[----:B------:R-:W-:Y:S01]  /*06d0*/  ISETP.NE.U32.AND P1, PT, RZ, c[0x0][0x178], PT ;  /* 0x00005e00ff007a0c */ /* 0x000fe20003f25070 */
[----:B------:R-:W-:Y:S01]  /*06e0*/  HFMA2.MMA R26, -RZ, RZ, 0, 9.5367431640625e-07 ;  /* 0x00000010ff1a7435 */ /* 0x000fe200000001ff */
[----:B------:R-:W-:Y:S02]  /*06f0*/  ISETP.NE.U32.AND P2, PT, RZ, c[0x0][0x180], PT ;  /* 0x00006000ff007a0c */ /* 0x000fe40003f45070 */
[----:B------:R-:W-:Y:S02]  /*0700*/  SHF.R.S32.HI R3, RZ, 0x1f, R2 ;  /* 0x0000001fff037819 */ /* 0x000fe40000011402 */
[----:B------:R-:W-:Y:S02]  /*0710*/  ISETP.NE.AND.EX P1, PT, RZ, c[0x0][0x17c], PT, P1 ;  /* 0x00005f00ff007a0c */ /* 0x000fe40003f25310 */
        /* <DEDUP_REMOVED lines=9> */
[----:B------:R0:W5:Y:S04]  /*07b0*/  @P1 LDG.E.128 R4, [R2.64] ;  /* 0x0000000402041981 */ /* 0x000168000c1e1d00 */
        /* <DEDUP_REMOVED lines=10> */
.L_x_454:
[----:B-----5:R-:W-:-:S05]  /*0860*/  PRMT R2, RZ, 0x5410, R8 ;  /* 0x00005410ff027816 */ /* 0x020fca0000000008 */
[----:B------:R-:W-:Y:S01]  /*0870*/  FADD.FTZ R27, R27, R2 ;  /* 0x000000021b1b7221 */ /* 0x000fe20000010000 */
[----:B------:R-:W-:Y:S05]  /*0880*/  BRA `(.L_x_455) ;  /* 0x0000004000007947 */ /* 0x000fea0003800000 */
.L_x_453:
[----:B0----5:R-:W-:-:S05]  /*0890*/  PRMT R2, RZ, 0x5410, R4 ;  /* 0x00005410ff027816 */ /* 0x021fca0000000004 */
[----:B------:R-:W-:Y:S01]  /*08a0*/  FADD.FTZ R27, R27, R2 ;  /* 0x000000021b1b7221 */ /* 0x000fe20000010000 */
[----:B------:R-:W-:-:S05]  /*08b0*/  @P2 PRMT R2, RZ, 0x5410, R8 ;  /* 0x00005410ff022816 */ /* 0x000fca0000000008 */
[----:B------:R-:W-:-:S05]  /*08c0*/  @P2 FADD.FTZ R27, R27, R2 ;  /* 0x000000021b1b2221 */ /* 0x000fca0000010000 */
.L_x_455:
[----:B------:R-:W-:-:S04]  /*08d0*/  F2FP.BF16.PACK_AB R2, RZ, R27 ;  /* 0x0000001bff02723e */ /* 0x000fc800000010ff */
[----:B------:R-:W-:Y:S02]  /*08e0*/  PRMT R12, R2, 0x7610, R12 ;  /* 0x00007610020c7816 */ /* 0x000fe4000000000c */
.L_x_456:
[----:B------:R-:W-:Y:S01]  /*08f0*/  PRMT R105, RZ, 0x7610, R16 ;  /* 0x00007610ff697816 */ /* 0x000fe20000000010 */
[----:B------:R-:W-:Y:S05]  /*0900*/  @P3 BRA `(.L_x_457) ;  /* 0x0000008000003947 */ /* 0x000fea0003800000 */
[----:B------:R-:W-:-:S04]  /*0910*/  ISETP.NE.U32.AND P4, PT, RZ, c[0x0][0x180], PT ;  /* 0x00006000ff007a0c */ /* 0x000fc80003f85070 */
[----:B------:R-:W-:-:S13]  /*0920*/  ISETP.NE.AND.EX P4, PT, RZ, c[0x0][0x184], PT, P4 ;  /* 0x00006100ff007a0c */ /* 0x000fda0003f85340 */
[----:B------:R-:W-:Y:S05]  /*0930*/  @P4 BRA `(.L_x_458) ;  /* 0x0000002000004947 */ /* 0x000fea0003800000 */
[----:B------:R-:W-:Y:S05]  /*0940*/  @P0 BRA `(.L_x_459) ;  /* 0x0000008000000947 */ /* 0x000fea0003800000 */
[----:B------:R-:W-:Y:S05]  /*0950*/  BRA `(.L_x_460) ;  /* 0x0000009000007947 */ /* 0x000fea0003800000 */
.L_x_458:
[----:B-----5:R-:W-:-:S05]  /*0960*/  PRMT R2, RZ, 0x7610, R8 ;  /* 0x00007610ff027816 */ /* 0x020fca0000000008 */
[----:B------:R-:W-:Y:S01]  /*0970*/  FADD.FTZ R105, R105, R2 ;  /* 0x0000000269697221 */ /* 0x000fe20000010000 */
[----:B------:R-:W-:Y:S05]  /*0980*/  BRA `(.L_x_459) ;  /* 0x0000004000007947 */ /* 0x000fea0003800000 */
.L_x_457:
[----:B-----5:R-:W-:-:S05]  /*0990*/  PRMT R2, RZ, 0x7610, R4 ;  /* 0x00007610ff027816 */ /* 0x020fca0000000004 */
[----:B------:R-:W-:Y:S01]  /*09a0*/  FADD.FTZ R105, R105, R2 ;  /* 0x0000000269697221 */ /* 0x000fe20000010000 */
[----:B------:R-:W-:-:S05]  /*09b0*/  @P2 PRMT R2, RZ, 0x7610, R8 ;  /* 0x00007610ff022816 */ /* 0x000fca0000000008 */
[----:B------:R-:W-:-:S05]  /*09c0*/  @P2 FADD.FTZ R105, R105, R2 ;  /* 0x0000000269692221 */ /* 0x000fca0000010000 */
.L_x_459:
[----:B------:R-:W-:-:S04]  /*09d0*/  F2FP.BF16.PACK_AB R2, RZ, R105 ;  /* 0x00000069ff02723e */ /* 0x000fc800000010ff */
[----:B------:R-:W-:Y:S02]  /*09e0*/  PRMT R12, R12, 0x5410, R2 ;  /* 0x000054100c0c7816 */ /* 0x000fe40000000002 */
.L_x_460:
[----:B------:R-:W-:Y:S01]  /*09f0*/  PRMT R31, RZ, 0x5410, R17 ;  /* 0x00005410ff1f7816 */ /* 0x000fe20000000011 */
[----:B------:R-:W-:Y:S05]  /*0a00*/  @P3 BRA `(.L_x_461) ;  /* 0x0000008000003947 */ /* 0x000fea0003800000 */
[----:B------:R-:W-:-:S04]  /*0a10*/  ISETP.NE.U32.AND P4, PT, RZ, c[0x0][0x180], PT ;  /* 0x00006000ff007a0c */ /* 0x000fc80003f85070 */
[----:B------:R-:W-:-:S13]  /*0a20*/  ISETP.NE.AND.EX P4, PT, RZ, c[0x0][0x184], PT, P4 ;  /* 0x00006100ff007a0c */ /* 0x000fda0003f85340 */
[----:B------:R-:W-:Y:S05]  /*0a30*/  @P4 BRA `(.L_x_462) ;  /* 0x0000002000004947 */ /* 0x000fea0003800000 */
[----:B------:R-:W-:Y:S05]  /*0a40*/  @P0 BRA `(.L_x_463) ;  /* 0x0000008000000947 */ /* 0x000fea0003800000 */
[----:B------:R-:W-:Y:S05]  /*0a50*/  BRA `(.L_x_464) ;  /* 0x0000009000007947 */ /* 0x000fea0003800000 */
.L_x_462:
[----:B-----5:R-:W-:-:S05]  /*0a60*/  PRMT R2, RZ, 0x5410, R9 ;  /* 0x00005410ff027816 */ /* 0x020fca0000000009 */
[----:B------:R-:W-:Y:S01]  /*0a70*/  FADD.FTZ R31, R31, R2 ;  /* 0x000000021f1f7221 */ /* 0x000fe20000010000 */
[----:B------:R-:W-:Y:S05]  /*0a80*/  BRA `(.L_x_463) ;  /* 0x0000004000007947 */ /* 0x000fea0003800000 */
.L_x_461:
[----:B-----5:R-:W-:-:S05]  /*0a90*/  PRMT R2, RZ, 0x5410, R5 ;  /* 0x00005410ff027816 */ /* 0x020fca0000000005 */
[----:B------:R-:W-:Y:S01]  /*0aa0*/  FADD.FTZ R31, R31, R2 ;  /* 0x000000021f1f7221 */ /* 0x000fe20000010000 */
[----:B------:R-:W-:-:S05]  /*0ab0*/  @P2 PRMT R2, RZ, 0x5410, R9 ;  /* 0x00005410ff022816 */ /* 0x000fca0000000009 */
[----:B------:R-:W-:-:S05]  /*0ac0*/  @P2 FADD.FTZ R31, R31, R2 ;  /* 0x000000021f1f2221 */ /* 0x000fca0000010000 */
.L_x_463:
[----:B------:R-:W-:-:S04]  /*0ad0*/  F2FP.BF16.PACK_AB R2, RZ, R31 ;  /* 0x0000001fff02723e */ /* 0x000fc800000010ff */
[----:B------:R-:W-:Y:S02]  /*0ae0*/  PRMT R13, R2, 0x7610, R13 ;  /* 0x00007610020d7816 */ /* 0x000fe4000000000d */
.L_x_464:
[----:B------:R-:W-:Y:S01]  /*0af0*/  PRMT R109, RZ, 0x7610, R17 ;  /* 0x00007610ff6d7816 */ /* 0x000fe20000000011 */
[----:B------:R-:W-:Y:S05]  /*0b00*/  @P3 BRA `(.L_x_465) ;  /* 0x0000008000003947 */ /* 0x000fea0003800000 */
[----:B------:R-:W-:-:S04]  /*0b10*/  ISETP.NE.U32.AND P4, PT, RZ, c[0x0][0x180], PT ;  /* 0x00006000ff007a0c */ /* 0x000fc80003f85070 */
[----:B------:R-:W-:-:S13]  /*0b20*/  ISETP.NE.AND.EX P4, PT, RZ, c[0x0][0x184], PT, P4 ;  /* 0x00006100ff007a0c */ /* 0x000fda0003f85340 */
[----:B------:R-:W-:Y:S05]  /*0b30*/  @P4 BRA `(.L_x_466) ;  /* 0x0000002000004947 */ /* 0x000fea0003800000 */
[----:B------:R-:W-:Y:S05]  /*0b40*/  @P0 BRA `(.L_x_467) ;  /* 0x0000008000000947 */ /* 0x000fea0003800000 */
[----:B------:R-:W-:Y:S05]  /*0b50*/  BRA `(.L_x_468) ;  /* 0x0000009000007947 */ /* 0x000fea0003800000 */
.L_x_466:
[----:B-----5:R-:W-:-:S05]  /*0b60*/  PRMT R2, RZ, 0x7610, R9 ;  /* 0x00007610ff027816 */ /* 0x020fca0000000009 */
[----:B------:R-:W-:Y:S01]  /*0b70*/  FADD.FTZ R109, R109, R2 ;  /* 0x000000026d6d7221 */ /* 0x000fe20000010000 */
[----:B------:R-:W-:Y:S05]  /*0b80*/  BRA `(.L_x_467) ;  /* 0x0000004000007947 */ /* 0x000fea0003800000 */
.L_x_465:
[----:B-----5:R-:W-:-:S05]  /*0b90*/  PRMT R2, RZ, 0x7610, R5 ;  /* 0x00007610ff027816 */ /* 0x020fca0000000005 */
[----:B------:R-:W-:Y:S01]  /*0ba0*/  FADD.FTZ R109, R109, R2 ;  /* 0x000000026d6d7221 */ /* 0x000fe20000010000 */
[----:B------:R-:W-:-:S05]  /*0bb0*/  @P2 PRMT R2, RZ, 0x7610, R9 ;  /* 0x00007610ff022816 */ /* 0x000fca0000000009 */
[----:B------:R-:W-:-:S05]  /*0bc0*/  @P2 FADD.FTZ R109, R109, R2 ;  /* 0x000000026d6d2221 */ /* 0x000fca0000010000 */
.L_x_467:
[----:B------:R-:W-:-:S04]  /*0bd0*/  F2FP.BF16.PACK_AB R2, RZ, R109 ;  /* 0x0000006dff02723e */ /* 0x000fc800000010ff */
[----:B------:R-:W-:Y:S02]  /*0be0*/  PRMT R13, R13, 0x5410, R2 ;  /* 0x000054100d0d7816 */ /* 0x000fe40000000002 */
.L_x_468:
[----:B------:R-:W-:Y:S01]  /*0bf0*/  PRMT R107, RZ, 0x5410, R18 ;  /* 0x00005410ff6b7816 */ /* 0x000fe20000000012 */
[----:B------:R-:W-:Y:S05]  /*0c00*/  @P3 BRA `(.L_x_469) ;  /* 0x0000008000003947 */ /* 0x000fea0003800000 */
[----:B------:R-:W-:-:S04]  /*0c10*/  ISETP.NE.U32.AND P4, PT, RZ, c[0x0][0x180], PT ;  /* 0x00006000ff007a0c */ /* 0x000fc80003f85070 */
[----:B------:R-:W-:-:S13]  /*0c20*/  ISETP.NE.AND.EX P4, PT, RZ, c[0x0][0x184], PT, P4 ;  /* 0x00006100ff007a0c */ /* 0x000fda0003f85340 */
[----:B------:R-:W-:Y:S05]  /*0c30*/  @P4 BRA `(.L_x_470) ;  /* 0x0000002000004947 */ /* 0x000fea0003800000 */
[----:B------:R-:W-:Y:S05]  /*0c40*/  @P0 BRA `(.L_x_471) ;  /* 0x0000008000000947 */ /* 0x000fea0003800000 */
[----:B------:R-:W-:Y:S05]  /*0c50*/  BRA `(.L_x_472) ;  /* 0x0000009000007947 */ /* 0x000fea0003800000 */
.L_x_470:
[----:B-----5:R-:W-:-:S05]  /*0c60*/  PRMT R2, RZ, 0x5410, R10 ;  /* 0x00005410ff027816 */ /* 0x020fca000000000a */
[----:B------:R-:W-:Y:S01]  /*0c70*/  FADD.FTZ R107, R107, R2 ;  /* 0x000000026b6b7221 */ /* 0x000fe20000010000 */
[----:B------:R-:W-:Y:S05]  /*0c80*/  BRA `(.L_x_471) ;  /* 0x0000004000007947 */ /* 0x000fea0003800000 */
.L_x_469:
[----:B-----5:R-:W-:-:S05]  /*0c90*/  PRMT R2, RZ, 0x5410, R6 ;  /* 0x00005410ff027816 */ /* 0x020fca0000000006 */
[----:B------:R-:W-:Y:S01]  /*0ca0*/  FADD.FTZ R107, R107, R2 ;  /* 0x000000026b6b7221 */ /* 0x000fe20000010000 */
[----:B------:R-:W-:-:S05]  /*0cb0*/  @P2 PRMT R2, RZ, 0x5410, R10 ;  /* 0x00005410ff022816 */ /* 0x000fca000000000a */
[----:B------:R-:W-:-:S05]  /*0cc0*/  @P2 FADD.FTZ R107, R107, R2 ;  /* 0x000000026b6b2221 */ /* 0x000fca0000010000 */
.L_x_471:
[----:B------:R-:W-:-:S04]  /*0cd0*/  F2FP.BF16.PACK_AB R2, RZ, R107 ;  /* 0x0000006bff02723e */ /* 0x000fc800000010ff */
[----:B------:R-:W-:Y:S02]  /*0ce0*/  PRMT R14, R2, 0x7610, R14 ;  /* 0x00007610020e7816 */ /* 0x000fe4000000000e */
.L_x_472:
[----:B------:R-:W-:Y:S01]  /*0cf0*/  PRMT R113, RZ, 0x7610, R18 ;  /* 0x00007610ff717816 */ /* 0x000fe20000000012 */
[----:B------:R-:W-:Y:S05]  /*0d00*/  @P3 BRA `(.L_x_473) ;  /* 0x0000008000003947 */ /* 0x000fea0003800000 */
[----:B------:R-:W-:-:S04]  /*0d10*/  ISETP.NE.U32.AND P4, PT, RZ, c[0x0][0x180], PT ;  /* 0x00006000ff007a0c */ /* 0x000fc80003f85070 */
[----:B------:R-:W-:-:S13]  /*0d20*/  ISETP.NE.AND.EX P4, PT, RZ, c[0x0][0x184], PT, P4 ;  /* 0x00006100ff007a0c */ /* 0x000fda0003f85340 */
[----:B------:R-:W-:Y:S05]  /*0d30*/  @P4 BRA `(.L_x_474) ;  /* 0x0000002000004947 */ /* 0x000fea0003800000 */
[----:B------:R-:W-:Y:S05]  /*0d40*/  @P0 BRA `(.L_x_475) ;  /* 0x0000008000000947 */ /* 0x000fea0003800000 */
[----:B------:R-:W-:Y:S05]  /*0d50*/  BRA `(.L_x_476) ;  /* 0x0000009000007947 */ /* 0x000fea0003800000 */
.L_x_474:
[----:B-----5:R-:W-:-:S05]  /*0d60*/  PRMT R2, RZ, 0x7610, R10 ;  /* 0x00007610ff027816 */ /* 0x020fca000000000a */
[----:B------:R-:W-:Y:S01]  /*0d70*/  FADD.FTZ R113, R113, R2 ;  /* 0x0000000271717221 */ /* 0x000fe20000010000 */
[----:B------:R-:W-:Y:S05]  /*0d80*/  BRA `(.L_x_475) ;  /* 0x0000004000007947 */ /* 0x000fea0003800000 */
.L_x_473:
[----:B-----5:R-:W-:-:S05]  /*0d90*/  PRMT R2, RZ, 0x7610, R6 ;  /* 0x00007610ff027816 */ /* 0x020fca0000000006 */
[----:B------:R-:W-:Y:S01]  /*0da0*/  FADD.FTZ R113, R113, R2 ;  /* 0x0000000271717221 */ /* 0x000fe20000010000 */
[----:B------:R-:W-:-:S05]  /*0db0*/  @P2 PRMT R2, RZ, 0x7610, R10 ;  /* 0x00007610ff022816 */ /* 0x000fca000000000a */
[----:B------:R-:W-:-:S05]  /*0dc0*/  @P2 FADD.FTZ R113, R113, R2 ;  /* 0x0000000271712221 */ /* 0x000fca0000010000 */
.L_x_475:
[----:B------:R-:W-:-:S04]  /*0dd0*/  F2FP.BF16.PACK_AB R2, RZ, R113 ;  /* 0x00000071ff02723e */ /* 0x000fc800000010ff */
[----:B------:R-:W-:Y:S02]  /*0de0*/  PRMT R14, R14, 0x5410, R2 ;  /* 0x000054100e0e7816 */ /* 0x000fe40000000002 */
.L_x_476:
[----:B------:R-:W-:Y:S01]  /*0df0*/  PRMT R111, RZ, 0x5410, R19 ;  /* 0x00005410ff6f7816 */ /* 0x000fe20000000013 */
[----:B------:R-:W-:Y:S05]  /*0e00*/  @P3 BRA `(.L_x_477) ;  /* 0x0000008000003947 */ /* 0x000fea0003800000 */
[----:B------:R-:W-:-:S04]  /*0e10*/  ISETP.NE.U32.AND P4, PT, RZ, c[0x0][0x180], PT ;  /* 0x00006000ff007a0c */ /* 0x000fc80003f85070 */
[----:B------:R-:W-:-:S13]  /*0e20*/  ISETP.NE.AND.EX P4, PT, RZ, c[0x0][0x184], PT, P4 ;  /* 0x00006100ff007a0c */ /* 0x000fda0003f85340 */
[----:B------:R-:W-:Y:S05]  /*0e30*/  @P4 BRA `(.L_x_478) ;  /* 0x0000002000004947 */ /* 0x000fea0003800000 */
[----:B------:R-:W-:Y:S05]  /*0e40*/  @P0 BRA `(.L_x_479) ;  /* 0x0000008000000947 */ /* 0x000fea0003800000 */
[----:B------:R-:W-:Y:S05]  /*0e50*/  BRA `(.L_x_480) ;  /* 0x0000009000007947 */ /* 0x000fea0003800000 */
.L_x_478:
[----:B-----5:R-:W-:-:S05]  /*0e60*/  PRMT R2, RZ, 0x5410, R11 ;  /* 0x00005410ff027816 */ /* 0x020fca000000000b */
[----:B------:R-:W-:Y:S01]  /*0e70*/  FADD.FTZ R111, R111, R2 ;  /* 0x000000026f6f7221 */ /* 0x000fe20000010000 */
[----:B------:R-:W-:Y:S05]  /*0e80*/  BRA `(.L_x_479) ;  /* 0x0000004000007947 */ /* 0x000fea0003800000 */
.L_x_477:
[----:B-----5:R-:W-:-:S05]  /*0e90*/  PRMT R2, RZ, 0x5410, R7 ;  /* 0x00005410ff027816 */ /* 0x020fca0000000007 */
[----:B------:R-:W-:Y:S01]  /*0ea0*/  FADD.FTZ R111, R111, R2 ;  /* 0x000000026f6f7221 */ /* 0x000fe20000010000 */
[----:B------:R-:W-:-:S05]  /*0eb0*/  @P2 PRMT R2, RZ, 0x5410, R11 ;  /* 0x00005410ff022816 */ /* 0x000fca000000000b */
[----:B------:R-:W-:-:S05]  /*0ec0*/  @P2 FADD.FTZ R111, R111, R2 ;  /* 0x000000026f6f2221 */ /* 0x000fca0000010000 */
.L_x_479:
[----:B------:R-:W-:-:S04]  /*0ed0*/  F2FP.BF16.PACK_AB R2, RZ, R111 ;  /* 0x0000006fff02723e */ /* 0x000fc800000010ff */
[----:B------:R-:W-:Y:S02]  /*0ee0*/  PRMT R15, R2, 0x7610, R15 ;  /* 0x00007610020f7816 */ /* 0x000fe4000000000f */
.L_x_480:
[----:B------:R-:W-:Y:S01]  /*0ef0*/  PRMT R115, RZ, 0x7610, R19 ;  /* 0x00007610ff737816 */ /* 0x000fe20000000013 */
[----:B------:R-:W-:Y:S05]  /*0f00*/  @P3 BRA `(.L_x_481) ;  /* 0x0000008000003947 */ /* 0x000fea0003800000 */
[----:B------:R-:W-:-:S04]  /*0f10*/  ISETP.NE.U32.AND P4, PT, RZ, c[0x0][0x180], PT ;  /* 0x00006000ff007a0c */ /* 0x000fc80003f85070 */
[----:B------:R-:W-:-:S13]  /*0f20*/  ISETP.NE.AND.EX P4, PT, RZ, c[0x0][0x184], PT, P4 ;  /* 0x00006100ff007a0c */ /* 0x000fda0003f85340 */
[----:B------:R-:W-:Y:S05]  /*0f30*/  @P4 BRA `(.L_x_482) ;  /* 0x0000002000004947 */ /* 0x000fea0003800000 */
[----:B------:R-:W-:Y:S05]  /*0f40*/  @P0 BRA `(.L_x_483) ;  /* 0x0000008000000947 */ /* 0x000fea0003800000 */
[----:B------:R-:W-:Y:S05]  /*0f50*/  BRA `(.L_x_484) ;  /* 0x0000009000007947 */ /* 0x000fea0003800000 */
.L_x_482:
[----:B-----5:R-:W-:-:S05]  /*0f60*/  PRMT R2, RZ, 0x7610, R11 ;  /* 0x00007610ff027816 */ /* 0x020fca000000000b */
[----:B------:R-:W-:Y:S01]  /*0f70*/  FADD.FTZ R115, R115, R2 ;  /* 0x0000000273737221 */ /* 0x000fe20000010000 */
[----:B------:R-:W-:Y:S05]  /*0f80*/  BRA `(.L_x_483) ;  /* 0x0000004000007947 */ /* 0x000fea0003800000 */
.L_x_481:
[----:B-----5:R-:W-:-:S05]  /*0f90*/  PRMT R2, RZ, 0x7610, R7 ;  /* 0x00007610ff027816 */ /* 0x020fca0000000007 */
[----:B------:R-:W-:Y:S01]  /*0fa0*/  FADD.FTZ R115, R115, R2 ;  /* 0x0000000273737221 */ /* 0x000fe20000010000 */
[----:B------:R-:W-:-:S05]  /*0fb0*/  @P2 PRMT R2, RZ, 0x7610, R11 ;  /* 0x00007610ff022816 */ /* 0x000fca000000000b */
[----:B------:R-:W-:-:S05]  /*0fc0*/  @P2 FADD.FTZ R115, R115, R2 ;  /* 0x0000000273732221 */ /* 0x000fca0000010000 */
.L_x_483:
[----:B------:R-:W-:-:S04]  /*0fd0*/  F2FP.BF16.PACK_AB R2, RZ, R115 ;  /* 0x00000073ff02723e */ /* 0x000fc800000010ff */
[----:B------:R-:W-:Y:S02]  /*0fe0*/  PRMT R15, R15, 0x5410, R2 ;  /* 0x000054100f0f7816 */ /* 0x000fe40000000002 */
.L_x_484:
[C---:B------:R-:W-:Y:S02]  /*0ff0*/  IADD3 R24, R25.reuse, 0x80, RZ ;  /* 0x0000008019187810 */ /* 0x040fe40007ffe0ff */
        /* <DEDUP_REMOVED lines=8> */
[----:B------:R-:W2:Y:S04]  /*1080*/  LDG.E.128 R16, [R16.64] ;  /* 0x0000000410107981 */ /* 0x000ea8000c1e1d00 */
[----:B-----5:R0:W5:Y:S04]  /*1090*/  @P1 LDG.E.128 R4, [R2.64] ;  /* 0x0000000402041981 */ /* 0x020168000c1e1d00 */
[----:B------:R0:W5:Y:S01]  /*10a0*/  @P2 LDG.E.128 R8, [R22.64] ;  /* 0x0000000416082981 */ /* 0x000162000c1e1d00 */
[----:B--2---:R-:W-:Y:S01]  /*10b0*/  PRMT R125, RZ, 0x5410, R16 ;  /* 0x00005410ff7d7816 */ /* 0x004fe20000000010 */
[----:B------:R-:W-:Y:S05]  /*10c0*/  @P3 BRA `(.L_x_485) ;  /* 0x0000008000003947 */ /* 0x000fea0003800000 */
[----:B0-----:R-:W-:-:S04]  /*10d0*/  ISETP.NE.U32.AND P4, PT, RZ, c[0x0][0x180], PT ;  /* 0x00006000ff007a0c */ /* 0x001fc80003f85070 */
[----:B------:R-:W-:-:S13]  /*10e0*/  ISETP.NE.AND.EX P4, PT, RZ, c[0x0][0x184], PT, P4 ;  /* 0x00006100ff007a0c */ /* 0x000fda0003f85340 */
[----:B------:R-:W-:Y:S05]  /*10f0*/  @P4 BRA `(.L_x_486) ;  /* 0x0000002000004947 */ /* 0x000fea0003800000 */
[----:B------:R-:W-:Y:S05]  /*1100*/  @P0 BRA `(.L_x_487) ;  /* 0x0000008000000947 */ /* 0x000fea0003800000 */
[----:B------:R-:W-:Y:S05]  /*1110*/  BRA `(.L_x_488) ;  /* 0x0000009000007947 */ /* 0x000fea0003800000 */
.L_x_486:
[----:B-----5:R-:W-:-:S05]  /*1120*/  PRMT R2, RZ, 0x5410, R8 ;  /* 0x00005410ff027816 */ /* 0x020fca0000000008 */
[----:B------:R-:W-:Y:S01]  /*1130*/  FADD.FTZ R125, R2, R125 ;  /* 0x0000007d027d7221 */ /* 0x000fe20000010000 */
[----:B------:R-:W-:Y:S05]  /*1140*/  BRA `(.L_x_487) ;  /* 0x0000004000007947 */ /* 0x000fea0003800000 */
.L_x_485:
[----:B0----5:R-:W-:-:S05]  /*1150*/  PRMT R2, RZ, 0x5410, R4 ;  /* 0x00005410ff027816 */ /* 0x021fca0000000004 */
[----:B------:R-:W-:Y:S01]  /*1160*/  FADD.FTZ R125, R2, R125 ;  /* 0x0000007d027d7221 */ /* 0x000fe20000010000 */
[----:B------:R-:W-:-:S05]  /*1170*/  @P2 PRMT R2, RZ, 0x5410, R8 ;  /* 0x00005410ff022816 */ /* 0x000fca0000000008 */
[----:B------:R-:W-:-:S05]  /*1180*/  @P2 FADD.FTZ R125, R2, R125 ;  /* 0x0000007d027d2221 */ /* 0x000fca0000010000 */
.L_x_487:
[----:B------:R-:W-:-:S04]  /*1190*/  F2FP.BF16.PACK_AB R2, RZ, R125 ;  /* 0x0000007dff02723e */ /* 0x000fc800000010ff */
[----:B------:R-:W-:Y:S02]  /*11a0*/  PRMT R12, R2, 0x7610, R12 ;  /* 0x00007610020c7816 */ /* 0x000fe4000000000c */
.L_x_488:
[----:B------:R-:W-:Y:S01]  /*11b0*/  PRMT R129, RZ, 0x7610, R16 ;  /* 0x00007610ff817816 */ /* 0x000fe20000000010 */
[----:B------:R-:W-:Y:S05]  /*11c0*/  @P3 BRA `(.L_x_489) ;  /* 0x0000008000003947 */ /* 0x000fea0003800000 */
[----:B------:R-:W-:-:S04]  /*11d0*/  ISETP.NE.U32.AND P4, PT, RZ, c[0x0][0x180], PT ;  /* 0x00006000ff007a0c */ /* 0x000fc80003f85070 */
[----:B------:R-:W-:-:S13]  /*11e0*/  ISETP.NE.AND.EX P4, PT, RZ, c[0x0][0x184], PT, P4 ;  /* 0x00006100ff007a0c */ /* 0x000fda0003f85340 */
[----:B------:R-:W-:Y:S05]  /*11f0*/  @P4 BRA `(.L_x_490) ;  /* 0x0000002000004947 */ /* 0x000fea0003800000 */
[----:B------:R-:W-:Y:S05]  /*1200*/  @P0 BRA `(.L_x_491) ;  /* 0x0000008000000947 */ /* 0x000fea0003800000 */
[----:B------:R-:W-:Y:S05]  /*1210*/  BRA `(.L_x_492) ;  /* 0x0000009000007947 */ /* 0x000fea0003800000 */
.L_x_490:
[----:B-----5:R-:W-:-:S05]  /*1220*/  PRMT R2, RZ, 0x7610, R8 ;  /* 0x00007610ff027816 */ /* 0x020fca0000000008 */
[----:B------:R-:W-:Y:S01]  /*1230*/  FADD.FTZ R129, R2, R129 ;  /* 0x0000008102817221 */ /* 0x000fe20000010000 */
[----:B------:R-:W-:Y:S05]  /*1240*/  BRA `(.L_x_491) ;  /* 0x0000004000007947 */ /* 0x000fea0003800000 */
.L_x_489:
[----:B-----5:R-:W-:-:S05]  /*1250*/  PRMT R2, RZ, 0x7610, R4 ;  /* 0x00007610ff027816 */ /* 0x020fca0000000004 */
[----:B------:R-:W-:Y:S01]  /*1260*/  FADD.FTZ R129, R2, R129 ;  /* 0x0000008102817221 */ /* 0x000fe20000010000 */
[----:B------:R-:W-:-:S05]  /*1270*/  @P2 PRMT R2, RZ, 0x7610, R8 ;  /* 0x00007610ff022816 */ /* 0x000fca0000000008 */
[----:B------:R-:W-:-:S05]  /*1280*/  @P2 FADD.FTZ R129, R2, R129 ;  /* 0x0000008102812221 */ /* 0x000fca0000010000 */
.L_x_491:
[----:B------:R-:W-:-:S04]  /*1290*/  F2FP.BF16.PACK_AB R2, RZ, R129 ;  /* 0x00000081ff02723e */ /* 0x000fc800000010ff */
[----:B------:R-:W-:Y:S02]  /*12a0*/  PRMT R12, R12, 0x5410, R2 ;  /* 0x000054100c0c7816 */ /* 0x000fe40000000002 */
.L_x_492:
[----:B------:R-:W-:Y:S01]  /*12b0*/  PRMT R127, RZ, 0x5410, R17 ;  /* 0x00005410ff7f7816 */ /* 0x000fe20000000011 */
[----:B------:R-:W-:Y:S05]  /*12c0*/  @P3 BRA `(.L_x_493) ;  /* 0x0000008000003947 */ /* 0x000fea0003800000 */
[----:B------:R-:W-:-:S04]  /*12d0*/  ISETP.NE.U32.AND P4, PT, RZ, c[0x0][0x180], PT ;  /* 0x00006000ff007a0c */ /* 0x000fc80003f85070 */
[----:B------:R-:W-:-:S13]  /*12e0*/  ISETP.NE.AND.EX P4, PT, RZ, c[0x0][0x184], PT, P4 ;  /* 0x00006100ff007a0c */ /* 0x000fda0003f85340 */
[----:B------:R-:W-:Y:S05]  /*12f0*/  @P4 BRA `(.L_x_494) ;  /* 0x0000002000004947 */ /* 0x000fea0003800000 */
[----:B------:R-:W-:Y:S05]  /*1300*/  @P0 BRA `(.L_x_495) ;  /* 0x0000008000000947 */ /* 0x000fea0003800000 */
[----:B------:R-:W-:Y:S05]  /*1310*/  BRA `(.L_x_496) ;  /* 0x0000009000007947 */ /* 0x000fea0003800000 */
.L_x_494:
[----:B-----5:R-:W-:-:S05]  /*1320*/  PRMT R2, RZ, 0x5410, R9 ;  /* 0x00005410ff027816 */ /* 0x020fca0000000009 */
[----:B------:R-:W-:Y:S01]  /*1330*/  FADD.FTZ R127, R2, R127 ;  /* 0x0000007f027f7221 */ /* 0x000fe20000010000 */
[----:B------:R-:W-:Y:S05]  /*1340*/  BRA `(.L_x_495) ;  /* 0x0000004000007947 */ /* 0x000fea0003800000 */
.L_x_493:
[----:B-----5:R-:W-:-:S05]  /*1350*/  PRMT R2, RZ, 0x5410, R5 ;  /* 0x00005410ff027816 */ /* 0x020fca0000000005 */
[----:B------:R-:W-:Y:S01]  /*1360*/  FADD.FTZ R127, R2, R127 ;  /* 0x0000007f027f7221 */ /* 0x000fe20000010000 */
[----:B------:R-:W-:-:S05]  /*1370*/  @P2 PRMT R2, RZ, 0x5410, R9 ;  /* 0x00005410ff022816 */ /* 0x000fca0000000009 */
[----:B------:R-:W-:-:S05]  /*1380*/  @P2 FADD.FTZ R127, R2, R127 ;  /* 0x0000007f027f2221 */ /* 0x000fca0000010000 */
.L_x_495:
[----:B------:R-:W-:-:S04]  /*1390*/  F2FP.BF16.PACK_AB R2, RZ, R127 ;  /* 0x0000007fff02723e */ /* 0x000fc800000010ff */
[----:B------:R-:W-:Y:S02]  /*13a0*/  PRMT R13, R2, 0x7610, R13 ;  /* 0x00007610020d7816 */ /* 0x000fe4000000000d */
.L_x_496:
[----:B------:R-:W-:Y:S01]  /*13b0*/  PRMT R131, RZ, 0x7610, R17 ;  /* 0x00007610ff837816 */ /* 0x000fe20000000011 */
[----:B------:R-:W-:Y:S05]  /*13c0*/  @P3 BRA `(.L_x_497) ;  /* 0x0000008000003947 */ /* 0x000fea0003800000 */
[----:B------:R-:W-:-:S04]  /*13d0*/  ISETP.NE.U32.AND P4, PT, RZ, c[0x0][0x180], PT ;  /* 0x00006000ff007a0c */ /* 0x000fc80003f85070 */
[----:B------:R-:W-:-:S13]  /*13e0*/  ISETP.NE.AND.EX P4, PT, RZ, c[0x0][0x184], PT, P4 ;  /* 0x00006100ff007a0c */ /* 0x000fda0003f85340 */
[----:B------:R-:W-:Y:S05]  /*13f0*/  @P4 BRA `(.L_x_498) ;  /* 0x0000002000004947 */ /* 0x000fea0003800000 */
[----:B------:R-:W-:Y:S05]  /*1400*/  @P0 BRA `(.L_x_499) ;  /* 0x0000008000000947 */ /* 0x000fea0003800000 */
[----:B------:R-:W-:Y:S05]  /*1410*/  BRA `(.L_x_500) ;  /* 0x0000009000007947 */ /* 0x000fea0003800000 */
.L_x_498:
[----:B-----5:R-:W-:-:S05]  /*1420*/  PRMT R2, RZ, 0x7610, R9 ;  /* 0x00007610ff027816 */ /* 0x020fca0000000009 */
[----:B------:R-:W-:Y:S01]  /*1430*/  FADD.FTZ R131, R2, R131 ;  /* 0x0000008302837221 */ /* 0x000fe20000010000 */
[----:B------:R-:W-:Y:S05]  /*1440*/  BRA `(.L_x_499) ;  /* 0x0000004000007947 */ /* 0x000fea0003800000 */
.L_x_497:
[----:B-----5:R-:W-:-:S05]  /*1450*/  PRMT R2, RZ, 0x7610, R5 ;  /* 0x00007610ff027816 */ /* 0x020fca0000000005 */
[----:B------:R-:W-:Y:S01]  /*1460*/  FADD.FTZ R131, R2, R131 ;  /* 0x0000008302837221 */ /* 0x000fe20000010000 */
[----:B------:R-:W-:-:S05]  /*1470*/  @P2 PRMT R2, RZ, 0x7610, R9 ;  /* 0x00007610ff022816 */ /* 0x000fca0000000009 */
[----:B------:R-:W-:-:S05]  /*1480*/  @P2 FADD.FTZ R131, R2, R131 ;  /* 0x0000008302832221 */ /* 0x000fca0000010000 */
.L_x_499:
[----:B------:R-:W-:-:S04]  /*1490*/  F2FP.BF16.PACK_AB R2, RZ, R131 ;  /* 0x00000083ff02723e */ /* 0x000fc800000010ff */
[----:B------:R-:W-:Y:S02]  /*14a0*/  PRMT R13, R13, 0x5410, R2 ;  /* 0x000054100d0d7816 */ /* 0x000fe40000000002 */
.L_x_500:
[----:B------:R-:W-:Y:S01]  /*14b0*/  PRMT R117, RZ, 0x5410, R18 ;  /* 0x00005410ff757816 */ /* 0x000fe20000000012 */
[----:B------:R-:W-:Y:S05]  /*14c0*/  @P3 BRA `(.L_x_501) ;  /* 0x0000008000003947 */ /* 0x000fea0003800000 */
[----:B------:R-:W-:-:S04]  /*14d0*/  ISETP.NE.U32.AND P4, PT, RZ, c[0x0][0x180], PT ;  /* 0x00006000ff007a0c */ /* 0x000fc80003f85070 */
[----:B------:R-:W-:-:S13]  /*14e0*/  ISETP.NE.AND.EX P4, PT, RZ, c[0x0][0x184], PT, P4 ;  /* 0x00006100ff007a0c */ /* 0x000fda0003f85340 */
[----:B------:R-:W-:Y:S05]  /*14f0*/  @P4 BRA `(.L_x_502) ;  /* 0x0000002000004947 */ /* 0x000fea0003800000 */
[----:B------:R-:W-:Y:S05]  /*1500*/  @P0 BRA `(.L_x_503) ;  /* 0x0000008000000947 */ /* 0x000fea0003800000 */
[----:B------:R-:W-:Y:S05]  /*1510*/  BRA `(.L_x_504) ;  /* 0x0000009000007947 */ /* 0x000fea0003800000 */
.L_x_502:
[----:B-----5:R-:W-:-:S05]  /*1520*/  PRMT R2, RZ, 0x5410, R10 ;  /* 0x00005410ff027816 */ /* 0x020fca000000000a */
[----:B------:R-:W-:Y:S01]  /*1530*/  FADD.FTZ R117, R2, R117 ;  /* 0x0000007502757221 */ /* 0x000fe20000010000 */
[----:B------:R-:W-:Y:S05]  /*1540*/  BRA `(.L_x_503) ;  /* 0x0000004000007947 */ /* 0x000fea0003800000 */
.L_x_501:
[----:B-----5:R-:W-:-:S05]  /*1550*/  PRMT R2, RZ, 0x5410, R6 ;  /* 0x00005410ff027816 */ /* 0x020fca0000000006 */
[----:B------:R-:W-:Y:S01]  /*1560*/  FADD.FTZ R117, R2, R117 ;  /* 0x0000007502757221 */ /* 0x000fe20000010000 */
[----:B------:R-:W-:-:S05]  /*1570*/  @P2 PRMT R2, RZ, 0x5410, R10 ;  /* 0x00005410ff022816 */ /* 0x000fca000000000a */
[----:B------:R-:W-:-:S05]  /*1580*/  @P2 FADD.FTZ R117, R2, R117 ;  /* 0x0000007502752221 */ /* 0x000fca0000010000 */
.L_x_503:
[----:B------:R-:W-:-:S04]  /*1590*/  F2FP.BF16.PACK_AB R2, RZ, R117 ;  /* 0x00000075ff02723e */ /* 0x000fc800000010ff */
[----:B------:R-:W-:Y:S02]  /*15a0*/  PRMT R14, R2, 0x7610, R14 ;  /* 0x00007610020e7816 */ /* 0x000fe4000000000e */
.L_x_504:
[----:B------:R-:W-:Y:S01]  /*15b0*/  PRMT R121, RZ, 0x7610, R18 ;  /* 0x00007610ff797816 */ /* 0x000fe20000000012 */
[----:B------:R-:W-:Y:S05]  /*15c0*/  @P3 BRA `(.L_x_505) ;  /* 0x0000008000003947 */ /* 0x000fea0003800000 */
[----:B------:R-:W-:-:S04]  /*15d0*/  ISETP.NE.U32.AND P4, PT, RZ, c[0x0][0x180], PT ;  /* 0x00006000ff007a0c */ /* 0x000fc80003f85070 */
[----:B------:R-:W-:-:S13]  /*15e0*/  ISETP.NE.AND.EX P4, PT, RZ, c[0x0][0x184], PT, P4 ;  /* 0x00006100ff007a0c */ /* 0x000fda0003f85340 */
[----:B------:R-:W-:Y:S05]  /*15f0*/  @P4 BRA `(.L_x_506) ;  /* 0x0000002000004947 */ /* 0x000fea0003800000 */
[----:B------:R-:W-:Y:S05]  /*1600*/  @P0 BRA `(.L_x_507) ;  /* 0x0000008000000947 */ /* 0x000fea0003800000 */
[----:B------:R-:W-:Y:S05]  /*1610*/  BRA `(.L_x_508) ;  /* 0x0000009000007947 */ /* 0x000fea0003800000 */
.L_x_506:
[----:B-----5:R-:W-:-:S05]  /*1620*/  PRMT R2, RZ, 0x7610, R10 ;  /* 0x00007610ff027816 */ /* 0x020fca000000000a */
[----:B------:R-:W-:Y:S01]  /*1630*/  FADD.FTZ R121, R2, R121 ;  /* 0x0000007902797221 */ /* 0x000fe20000010000 */
[----:B------:R-:W-:Y:S05]  /*1640*/  BRA `(.L_x_507) ;  /* 0x0000004000007947 */ /* 0x000fea0003800000 */
.L_x_505:
[----:B-----5:R-:W-:-:S05]  /*1650*/  PRMT R2, RZ, 0x7610, R6 ;  /* 0x00007610ff027816 */ /* 0x020fca0000000006 */
[----:B------:R-:W-:Y:S01]  /*1660*/  FADD.FTZ R121, R2, R121 ;  /* 0x0000007902797221 */ /* 0x000fe20000010000 */
[----:B------:R-:W-:-:S05]  /*1670*/  @P2 PRMT R2, RZ, 0x7610, R10 ;  /* 0x00007610ff022816 */ /* 0x000fca000000000a */
[----:B------:R-:W-:-:S05]  /*1680*/  @P2 FADD.FTZ R121, R2, R121 ;  /* 0x0000007902792221 */ /* 0x000fca0000010000 */
.L_x_507:
[----:B------:R-:W-:-:S04]  /*1690*/  F2FP.BF16.PACK_AB R2, RZ, R121 ;  /* 0x00000079ff02723e */ /* 0x000fc800000010ff */
[----:B------:R-:W-:Y:S02]  /*16a0*/  PRMT R14, R14, 0x5410, R2 ;  /* 0x000054100e0e7816 */ /* 0x000fe40000000002 */
.L_x_508:
[----:B------:R-:W-:Y:S01]  /*16b0*/  PRMT R119, RZ, 0x5410, R19 ;  /* 0x00005410ff777816 */ /* 0x000fe20000000013 */
[----:B------:R-:W-:Y:S05]  /*16c0*/  @P3 BRA `(.L_x_509) ;  /* 0x0000008000003947 */ /* 0x000fea0003800000 */
[----:B------:R-:W-:-:S04]  /*16d0*/  ISETP.NE.U32.AND P4, PT, RZ, c[0x0][0x180], PT ;  /* 0x00006000ff007a0c */ /* 0x000fc80003f85070 */
[----:B------:R-:W-:-:S13]  /*16e0*/  ISETP.NE.AND.EX P4, PT, RZ, c[0x0][0x184], PT, P4 ;  /* 0x00006100ff007a0c */ /* 0x000fda0003f85340 */
[----:B------:R-:W-:Y:S05]  /*16f0*/  @P4 BRA `(.L_x_510) ;  /* 0x0000002000004947 */ /* 0x000fea0003800000 */
[----:B------:R-:W-:Y:S05]  /*1700*/  @P0 BRA `(.L_x_511) ;  /* 0x0000008000000947 */ /* 0x000fea0003800000 */
[----:B------:R-:W-:Y:S05]  /*1710*/  BRA `(.L_x_512) ;  /* 0x0000009000007947 */ /* 0x000fea0003800000 */
.L_x_510:
[----:B-----5:R-:W-:-:S05]  /*1720*/  PRMT R2, RZ, 0x5410, R11 ;  /* 0x00005410ff027816 */ /* 0x020fca000000000b */
[----:B------:R-:W-:Y:S01]  /*1730*/  FADD.FTZ R119, R2, R119 ;  /* 0x0000007702777221 */ /* 0x000fe20000010000 */
[----:B------:R-:W-:Y:S05]  /*1740*/  BRA `(.L_x_511) ;  /* 0x0000004000007947 */ /* 0x000fea0003800000 */
.L_x_509:
[----:B-----5:R-:W-:-:S05]  /*1750*/  PRMT R2, RZ, 0x5410, R7 ;  /* 0x00005410ff027816 */ /* 0x020fca0000000007 */
[----:B------:R-:W-:Y:S01]  /*1760*/  FADD.FTZ R119, R2, R119 ;  /* 0x0000007702777221 */ /* 0x000fe20000010000 */
[----:B------:R-:W-:-:S05]  /*1770*/  @P2 PRMT R2, RZ, 0x5410, R11 ;  /* 0x00005410ff022816 */ /* 0x000fca000000000b */
[----:B------:R-:W-:-:S05]  /*1780*/  @P2 FADD.FTZ R119, R2, R119 ;  /* 0x0000007702772221 */ /* 0x000fca0000010000 */
.L_x_511:
[----:B------:R-:W-:-:S04]  /*1790*/  F2FP.BF16.PACK_AB R2, RZ, R119 ;  /* 0x00000077ff02723e */ /* 0x000fc800000010ff */
[----:B------:R-:W-:Y:S02]  /*17a0*/  PRMT R15, R2, 0x7610, R15 ;  /* 0x00007610020f7816 */ /* 0x000fe4000000000f */
.L_x_512:
[----:B------:R-:W-:Y:S01]  /*17b0*/  PRMT R123, RZ, 0x7610, R19 ;  /* 0x00007610ff7b7816 */ /* 0x000fe20000000013 */
[----:B------:R-:W-:Y:S05]  /*17c0*/  @P3 BRA `(.L_x_513) ;  /* 0x0000008000003947 */ /* 0x000fea0003800000 */
[----:B------:R-:W-:-:S04]  /*17d0*/  ISETP.NE.U32.AND P4, PT, RZ, c[0x0][0x180], PT ;  /* 0x00006000ff007a0c */ /* 0x000fc80003f85070 */
[----:B------:R-:W-:-:S13]  /*17e0*/  ISETP.NE.AND.EX P4, PT, RZ, c[0x0][0x184], PT, P4 ;  /* 0x00006100ff007a0c */ /* 0x000fda0003f85340 */
[----:B------:R-:W-:Y:S05]  /*17f0*/  @P4 BRA `(.L_x_514) ;  /* 0x0000002000004947 */ /* 0x000fea0003800000 */
[----:B------:R-:W-:Y:S05]  /*1800*/  @P0 BRA `(.L_x_515) ;  /* 0x0000008000000947 */ /* 0x000fea0003800000 */
[----:B------:R-:W-:Y:S05]  /*1810*/  BRA `(.L_x_516) ;  /* 0x0000009000007947 */ /* 0x000fea0003800000 */
.L_x_514:
[----:B-----5:R-:W-:-:S05]  /*1820*/  PRMT R2, RZ, 0x7610, R11 ;  /* 0x00007610ff027816 */ /* 0x020fca000000000b */
[----:B------:R-:W-:Y:S01]  /*1830*/  FADD.FTZ R123, R2, R123 ;  /* 0x0000007b027b7221 */ /* 0x000fe20000010000 */
[----:B------:R-:W-:Y:S05]  /*1840*/  BRA `(.L_x_515) ;  /* 0x0000004000007947 */ /* 0x000fea0003800000 */
.L_x_513:
[----:B-----5:R-:W-:-:S05]  /*1850*/  PRMT R2, RZ, 0x7610, R7 ;  /* 0x00007610ff027816 */ /* 0x020fca0000000007 */
[----:B------:R-:W-:Y:S01]  /*1860*/  FADD.FTZ R123, R2, R123 ;  /* 0x0000007b027b7221 */ /* 0x000fe20000010000 */
[----:B------:R-:W-:-:S05]  /*1870*/  @P2 PRMT R2, RZ, 0x7610, R11 ;  /* 0x00007610ff022816 */ /* 0x000fca000000000b */
[----:B------:R-:W-:-:S05]  /*1880*/  @P2 FADD.FTZ R123, R2, R123 ;  /* 0x0000007b027b2221 */ /* 0x000fca0000010000 */
.L_x_515:
[----:B------:R-:W-:-:S04]  /*1890*/  F2FP.BF16.PACK_AB R2, RZ, R123 ;  /* 0x0000007bff02723e */ /* 0x000fc800000010ff */
[----:B------:R-:W-:Y:S02]  /*18a0*/  PRMT R15, R15, 0x5410, R2 ;  /* 0x000054100f0f7816 */ /* 0x000fe40000000002 */
.L_x_516:
        /* <DEDUP_REMOVED lines=19> */
.L_x_518:
[----:B-----5:R-:W-:-:S05]  /*19e0*/  PRMT R2, RZ, 0x5410, R8 ;  /* 0x00005410ff027816 */ /* 0x020fca0000000008 */
[----:B------:R-:W-:Y:S01]  /*19f0*/  FADD.FTZ R133, R2, R133 ;  /* 0x0000008502857221 */ /* 0x000fe20000010000 */
[----:B------:R-:W-:Y:S05]  /*1a00*/  BRA `(.L_x_519) ;  /* 0x0000004000007947 */ /* 0x000fea0003800000 */
.L_x_517:
[----:B0----5:R-:W-:-:S05]  /*1a10*/  PRMT R2, RZ, 0x5410, R4 ;  /* 0x00005410ff027816 */ /* 0x021fca0000000004 */
[----:B------:R-:W-:Y:S01]  /*1a20*/  FADD.FTZ R133, R2, R133 ;  /* 0x0000008502857221 */ /* 0x000fe20000010000 */
[----:B------:R-:W-:-:S05]  /*1a30*/  @P2 PRMT R2, RZ, 0x5410, R8 ;  /* 0x00005410ff022816 */ /* 0x000fca0000000008 */
[----:B------:R-:W-:-:S05]  /*1a40*/  @P2 FADD.FTZ R133, R2, R133 ;  /* 0x0000008502852221 */ /* 0x000fca0000010000 */
.L_x_519:
[----:B------:R-:W-:-:S04]  /*1a50*/  F2FP.BF16.PACK_AB R2, RZ, R133 ;  /* 0x00000085ff02723e */ /* 0x000fc800000010ff */
[----:B------:R-:W-:Y:S02]  /*1a60*/  PRMT R12, R2, 0x7610, R12 ;  /* 0x00007610020c7816 */ /* 0x000fe4000000000c */
.L_x_520:
[----:B------:R-:W-:Y:S01]  /*1a70*/  PRMT R135, RZ, 0x7610, R16 ;  /* 0x00007610ff877816 */ /* 0x000fe20000000010 */
[----:B------:R-:W-:Y:S05]  /*1a80*/  @P3 BRA `(.L_x_521) ;  /* 0x0000008000003947 */ /* 0x000fea0003800000 */
[----:B------:R-:W-:-:S04]  /*1a90*/  ISETP.NE.U32.AND P4, PT, RZ, c[0x0][0x180], PT ;  /* 0x00006000ff007a0c */ /* 0x000fc80003f85070 */
[----:B------:R-:W-:-:S13]  /*1aa0*/  ISETP.NE.AND.EX P4, PT, RZ, c[0x0][0x184], PT, P4 ;  /* 0x00006100ff007a0c */ /* 0x000fda0003f85340 */
[----:B------:R-:W-:Y:S05]  /*1ab0*/  @P4 BRA `(.L_x_522) ;  /* 0x0000002000004947 */ /* 0x000fea0003800000 */
[----:B------:R-:W-:Y:S05]  /*1ac0*/  @P0 BRA `(.L_x_523) ;  /* 0x0000008000000947 */ /* 0x000fea0003800000 */
[----:B------:R-:W-:Y:S05]  /*1ad0*/  BRA `(.L_x_524) ;  /* 0x0000009000007947 */ /* 0x000fea0003800000 */
.L_x_522:
[----:B-----5:R-:W-:-:S05]  /*1ae0*/  PRMT R2, RZ, 0x7610, R8 ;  /* 0x00007610ff027816 */ /* 0x020fca0000000008 */
[----:B------:R-:W-:Y:S01]  /*1af0*/  FADD.FTZ R135, R2, R135 ;  /* 0x0000008702877221 */ /* 0x000fe20000010000 */
[----:B------:R-:W-:Y:S05]  /*1b00*/  BRA `(.L_x_523) ;  /* 0x0000004000007947 */ /* 0x000fea0003800000 */
.L_x_521:
[----:B-----5:R-:W-:-:S05]  /*1b10*/  PRMT R2, RZ, 0x7610, R4 ;  /* 0x00007610ff027816 */ /* 0x020fca0000000004 */
[----:B------:R-:W-:Y:S01]  /*1b20*/  FADD.FTZ R135, R2, R135 ;  /* 0x0000008702877221 */ /* 0x000fe20000010000 */
[----:B------:R-:W-:-:S05]  /*1b30*/  @P2 PRMT R2, RZ, 0x7610, R8 ;  /* 0x00007610ff022816 */ /* 0x000fca0000000008 */
[----:B------:R-:W-:-:S05]  /*1b40*/  @P2 FADD.FTZ R135, R2, R135 ;  /* 0x0000008702872221 */ /* 0x000fca0000010000 */
.L_x_523:
[----:B------:R-:W-:-:S04]  /*1b50*/  F2FP.BF16.PACK_AB R2, RZ, R135 ;  /* 0x00000087ff02723e */ /* 0x000fc800000010ff */
[----:B------:R-:W-:Y:S02]  /*1b60*/  PRMT R12, R12, 0x5410, R2 ;  /* 0x000054100c0c7816 */ /* 0x000fe40000000002 */
.L_x_524:
[----:B------:R-:W-:Y:S01]  /*1b70*/  PRMT R137, RZ, 0x5410, R17 ;  /* 0x00005410ff897816 */ /* 0x000fe20000000011 */
[----:B------:R-:W-:Y:S05]  /*1b80*/  @P3 BRA `(.L_x_525) ;  /* 0x0000008000003947 */ /* 0x000fea0003800000 */
[----:B------:R-:W-:-:S04]  /*1b90*/  ISETP.NE.U32.AND P4, PT, RZ, c[0x0][0x180], PT ;  /* 0x00006000ff007a0c */ /* 0x000fc80003f85070 */
[----:B------:R-:W-:-:S13]  /*1ba0*/  ISETP.NE.AND.EX P4, PT, RZ, c[0x0][0x184], PT, P4 ;  /* 0x00006100ff007a0c */ /* 0x000fda0003f85340 */
[----:B------:R-:W-:Y:S05]  /*1bb0*/  @P4 BRA `(.L_x_526) ;  /* 0x0000002000004947 */ /* 0x000fea0003800000 */
[----:B------:R-:W-:Y:S05]  /*1bc0*/  @P0 BRA `(.L_x_527) ;  /* 0x0000008000000947 */ /* 0x000fea0003800000 */
[----:B------:R-:W-:Y:S05]  /*1bd0*/  BRA `(.L_x_528) ;  /* 0x0000009000007947 */ /* 0x000fea0003800000 */
.L_x_526:
[----:B-----5:R-:W-:-:S05]  /*1be0*/  PRMT R2, RZ, 0x5410, R9 ;  /* 0x00005410ff027816 */ /* 0x020fca0000000009 */
[----:B------:R-:W-:Y:S01]  /*1bf0*/  FADD.FTZ R137, R2, R137 ;  /* 0x0000008902897221 */ /* 0x000fe20000010000 */
[----:B------:R-:W-:Y:S05]  /*1c00*/  BRA `(.L_x_527) ;  /* 0x0000004000007947 */ /* 0x000fea0003800000 */
.L_x_525:
[----:B-----5:R-:W-:-:S05]  /*1c10*/  PRMT R2, RZ, 0x5410, R5 ;  /* 0x00005410ff027816 */ /* 0x020fca0000000005 */
[----:B------:R-:W-:Y:S01]  /*1c20*/  FADD.FTZ R137, R2, R137 ;  /* 0x0000008902897221 */ /* 0x000fe20000010000 */
[----:B------:R-:W-:-:S05]  /*1c30*/  @P2 PRMT R2, RZ, 0x5410, R9 ;  /* 0x00005410ff022816 */ /* 0x000fca0000000009 */
[----:B------:R-:W-:-:S05]  /*1c40*/  @P2 FADD.FTZ R137, R2, R137 ;  /* 0x0000008902892221 */ /* 0x000fca0000010000 */
.L_x_527:
[----:B------:R-:W-:-:S04]  /*1c50*/  F2FP.BF16.PACK_AB R2, RZ, R137 ;  /* 0x00000089ff02723e */ /* 0x000fc800000010ff */
[----:B------:R-:W-:Y:S02]  /*1c60*/  PRMT R13, R2, 0x7610, R13 ;  /* 0x00007610020d7816 */ /* 0x000fe4000000000d */
.L_x_528:
[----:B------:R-:W-:Y:S01]  /*1c70*/  PRMT R139, RZ, 0x7610, R17 ;  /* 0x00007610ff8b7816 */ /* 0x000fe20000000011 */
[----:B------:R-:W-:Y:S05]  /*1c80*/  @P3 BRA `(.L_x_529) ;  /* 0x0000008000003947 */ /* 0x000fea0003800000 */
[----:B------:R-:W-:-:S04]  /*1c90*/  ISETP.NE.U32.AND P4, PT, RZ, c[0x0][0x180], PT ;  /* 0x00006000ff007a0c */ /* 0x000fc80003f85070 */
[----:B------:R-:W-:-:S13]  /*1ca0*/  ISETP.NE.AND.EX P4, PT, RZ, c[0x0][0x184], PT, P4 ;  /* 0x00006100ff007a0c */ /* 0x000fda0003f85340 */
[----:B------:R-:W-:Y:S05]  /*1cb0*/  @P4 BRA `(.L_x_530) ;  /* 0x0000002000004947 */ /* 0x000fea0003800000 */
[----:B------:R-:W-:Y:S05]  /*1cc0*/  @P0 BRA `(.L_x_531) ;  /* 0x0000008000000947 */ /* 0x000fea0003800000 */
[----:B------:R-:W-:Y:S05]  /*1cd0*/  BRA `(.L_x_532) ;  /* 0x0000009000007947 */ /* 0x000fea0003800000 */
.L_x_530:
[----:B-----5:R-:W-:-:S05]  /*1ce0*/  PRMT R2, RZ, 0x7610, R9 ;  /* 0x00007610ff027816 */ /* 0x020fca0000000009 */
[----:B------:R-:W-:Y:S01]  /*1cf0*/  FADD.FTZ R139, R2, R139 ;  /* 0x0000008b028b7221 */ /* 0x000fe20000010000 */
[----:B------:R-:W-:Y:S05]  /*1d00*/  BRA `(.L_x_531) ;  /* 0x0000004000007947 */ /* 0x000fea0003800000 */
.L_x_529:
[----:B-----5:R-:W-:-:S05]  /*1d10*/  PRMT R2, RZ, 0x7610, R5 ;  /* 0x00007610ff027816 */ /* 0x020fca0000000005 */
[----:B------:R-:W-:Y:S01]  /*1d20*/  FADD.FTZ R139, R2, R139 ;  /* 0x0000008b028b7221 */ /* 0x000fe20000010000 */
[----:B------:R-:W-:-:S05]  /*1d30*/  @P2 PRMT R2, RZ, 0x7610, R9 ;  /* 0x00007610ff022816 */ /* 0x000fca0000000009 */
[----:B------:R-:W-:-:S05]  /*1d40*/  @P2 FADD.FTZ R139, R2, R139 ;  /* 0x0000008b028b2221 */ /* 0x000fca0000010000 */
.L_x_531:
[----:B------:R-:W-:-:S04]  /*1d50*/  F2FP.BF16.PACK_AB R2, RZ, R139 ;  /* 0x0000008bff02723e */ /* 0x000fc800000010ff */
[----:B------:R-:W-:Y:S02]  /*1d60*/  PRMT R13, R13, 0x5410, R2 ;  /* 0x000054100d0d7816 */ /* 0x000fe40000000002 */
.L_x_532:
[----:B------:R-:W-:Y:S01]  /*1d70*/  PRMT R141, RZ, 0x5410, R18 ;  /* 0x00005410ff8d7816 */ /* 0x000fe20000000012 */
[----:B------:R-:W-:Y:S05]  /*1d80*/  @P3 BRA `(.L_x_533) ;  /* 0x0000008000003947 */ /* 0x000fea0003800000 */
[----:B------:R-:W-:-:S04]  /*1d90*/  ISETP.NE.U32.AND P4, PT, RZ, c[0x0][0x180], PT ;  /* 0x00006000ff007a0c */ /* 0x000fc80003f85070 */
[----:B------:R-:W-:-:S13]  /*1da0*/  ISETP.NE.AND.EX P4, PT, RZ, c[0x0][0x184], PT, P4 ;  /* 0x00006100ff007a0c */ /* 0x000fda0003f85340 */
[----:B------:R-:W-:Y:S05]  /*1db0*/  @P4 BRA `(.L_x_534) ;  /* 0x0000002000004947 */ /* 0x000fea0003800000 */
[----:B------:R-:W-:Y:S05]  /*1dc0*/  @P0 BRA `(.L_x_535) ;  /* 0x0000008000000947 */ /* 0x000fea0003800000 */
[----:B------:R-:W-:Y:S05]  /*1dd0*/  BRA `(.L_x_536) ;  /* 0x0000009000007947 */ /* 0x000fea0003800000 */
.L_x_534:
[----:B-----5:R-:W-:-:S05]  /*1de0*/  PRMT R2, RZ, 0x5410, R10 ;  /* 0x00005410ff027816 */ /* 0x020fca000000000a */
[----:B------:R-:W-:Y:S01]  /*1df0*/  FADD.FTZ R141, R2, R141 ;  /* 0x0000008d028d7221 */ /* 0x000fe20000010000 */
[----:B------:R-:W-:Y:S05]  /*1e00*/  BRA `(.L_x_535) ;  /* 0x0000004000007947 */ /* 0x000fea0003800000 */
.L_x_533:
[----:B-----5:R-:W-:-:S05]  /*1e10*/  PRMT R2, RZ, 0x5410, R6 ;  /* 0x00005410ff027816 */ /* 0x020fca0000000006 */
[----:B------:R-:W-:Y:S01]  /*1e20*/  FADD.FTZ R141, R2, R141 ;  /* 0x0000008d028d7221 */ /* 0x000fe20000010000 */
[----:B------:R-:W-:-:S05]  /*1e30*/  @P2 PRMT R2, RZ, 0x5410, R10 ;  /* 0x00005410ff022816 */ /* 0x000fca000000000a */
[----:B------:R-:W-:-:S05]  /*1e40*/  @P2 FADD.FTZ R141, R2, R141 ;  /* 0x0000008d028d2221 */ /* 0x000fca0000010000 */
.L_x_535:
[----:B------:R-:W-:-:S04]  /*1e50*/  F2FP.BF16.PACK_AB R2, RZ, R141 ;  /* 0x0000008dff02723e */ /* 0x000fc800000010ff */
[----:B------:R-:W-:Y:S02]  /*1e60*/  PRMT R14, R2, 0x7610, R14 ;  /* 0x00007610020e7816 */ /* 0x000fe4000000000e */
.L_x_536:
[----:B------:R-:W-:Y:S01]  /*1e70*/  PRMT R143, RZ, 0x7610, R18 ;  /* 0x00007610ff8f7816 */ /* 0x000fe20000000012 */
[----:B------:R-:W-:Y:S05]  /*1e80*/  @P3 BRA `(.L_x_537) ;  /* 0x0000008000003947 */ /* 0x000fea0003800000 */
[----:B------:R-:W-:-:S04]  /*1e90*/  ISETP.NE.U32.AND P4, PT, RZ, c[0x0][0x180], PT ;  /* 0x00006000ff007a0c */ /* 0x000fc80003f85070 */
[----:B------:R-:W-:-:S13]  /*1ea0*/  ISETP.NE.AND.EX P4, PT, RZ, c[0x0][0x184], PT, P4 ;  /* 0x00006100ff007a0c */ /* 0x000fda0003f85340 */
[----:B------:R-:W-:Y:S05]  /*1eb0*/  @P4 BRA `(.L_x_538) ;  /* 0x0000002000004947 */ /* 0x000fea0003800000 */
[----:B------:R-:W-:Y:S05]  /*1ec0*/  @P0 BRA `(.L_x_539) ;  /* 0x0000008000000947 */ /* 0x000fea0003800000 */
[----:B------:R-:W-:Y:S05]  /*1ed0*/  BRA `(.L_x_540) ;  /* 0x0000009000007947 */ /* 0x000fea0003800000 */
.L_x_538:
[----:B-----5:R-:W-:-:S05]  /*1ee0*/  PRMT R2, RZ, 0x7610, R10 ;  /* 0x00007610ff027816 */ /* 0x020fca000000000a */
[----:B------:R-:W-:Y:S01]  /*1ef0*/  FADD.FTZ R143, R2, R143 ;  /* 0x0000008f028f7221 */ /* 0x000fe20000010000 */
[----:B------:R-:W-:Y:S05]  /*1f00*/  BRA `(.L_x_539) ;  /* 0x0000004000007947 */ /* 0x000fea0003800000 */
.L_x_537:
[----:B-----5:R-:W-:-:S05]  /*1f10*/  PRMT R2, RZ, 0x7610, R6 ;  /* 0x00007610ff027816 */ /* 0x020fca0000000006 */
[----:B------:R-:W-:Y:S01]  /*1f20*/  FADD.FTZ R143, R2, R143 ;  /* 0x0000008f028f7221 */ /* 0x000fe20000010000 */
[----:B------:R-:W-:-:S05]  /*1f30*/  @P2 PRMT R2, RZ, 0x7610, R10 ;  /* 0x00007610ff022816 */ /* 0x000fca000000000a */
[----:B------:R-:W-:-:S05]  /*1f40*/  @P2 FADD.FTZ R143, R2, R143 ;  /* 0x0000008f028f2221 */ /* 0x000fca0000010000 */
.L_x_539:
[----:B------:R-:W-:-:S04]  /*1f50*/  F2FP.BF16.PACK_AB R2, RZ, R143 ;  /* 0x0000008fff02723e */ /* 0x000fc800000010ff */
[----:B------:R-:W-:Y:S02]  /*1f60*/  PRMT R14, R14, 0x5410, R2 ;  /* 0x000054100e0e7816 */ /* 0x000fe40000000002 */
.L_x_540:
[----:B------:R-:W-:Y:S01]  /*1f70*/  PRMT R145, RZ, 0x5410, R19 ;  /* 0x00005410ff917816 */ /* 0x000fe20000000013 */
[----:B------:R-:W-:Y:S05]  /*1f80*/  @P3 BRA `(.L_x_541) ;  /* 0x0000008000003947 */ /* 0x000fea0003800000 */
[----:B------:R-:W-:-:S04]  /*1f90*/  ISETP.NE.U32.AND P4, PT, RZ, c[0x0][0x180], PT ;  /* 0x00006000ff007a0c */ /* 0x000fc80003f85070 */
[----:B------:R-:W-:-:S13]  /*1fa0*/  ISETP.NE.AND.EX P4, PT, RZ, c[0x0][0x184], PT, P4 ;  /* 0x00006100ff007a0c */ /* 0x000fda0003f85340 */
[----:B------:R-:W-:Y:S05]  /*1fb0*/  @P4 BRA `(.L_x_542) ;  /* 0x0000002000004947 */ /* 0x000fea0003800000 */
[----:B------:R-:W-:Y:S05]  /*1fc0*/  @P0 BRA `(.L_x_543) ;  /* 0x0000008000000947 */ /* 0x000fea0003800000 */
[----:B------:R-:W-:Y:S05]  /*1fd0*/  BRA `(.L_x_544) ;  /* 0x0000009000007947 */ /* 0x000fea0003800000 */
.L_x_542:
[----:B-----5:R-:W-:-:S05]  /*1fe0*/  PRMT R2, RZ, 0x5410, R11 ;  /* 0x00005410ff027816 */ /* 0x020fca000000000b */
[----:B------:R-:W-:Y:S01]  /*1ff0*/  FADD.FTZ R145, R2, R145 ;  /* 0x0000009102917221 */ /* 0x000fe20000010000 */
[----:B------:R-:W-:Y:S05]  /*2000*/  BRA `(.L_x_543) ;  /* 0x0000004000007947 */ /* 0x000fea0003800000 */
.L_x_541:
[----:B-----5:R-:W-:-:S05]  /*2010*/  PRMT R2, RZ, 0x5410, R7 ;  /* 0x00005410ff027816 */ /* 0x020fca0000000007 */
[----:B------:R-:W-:Y:S01]  /*2020*/  FADD.FTZ R145, R2, R145 ;  /* 0x0000009102917221 */ /* 0x000fe20000010000 */
[----:B------:R-:W-:-:S05]  /*2030*/  @P2 PRMT R2, RZ, 0x5410, R11 ;  /* 0x00005410ff022816 */ /* 0x000fca000000000b */
[----:B------:R-:W-:-:S05]  /*2040*/  @P2 FADD.FTZ R145, R2, R145 ;  /* 0x0000009102912221 */ /* 0x000fca0000010000 */
.L_x_543:
[----:B------:R-:W-:-:S04]  /*2050*/  F2FP.BF16.PACK_AB R2, RZ, R145 ;  /* 0x00000091ff02723e */ /* 0x000fc800000010ff */
[----:B------:R-:W-:Y:S02]  /*2060*/  PRMT R15, R2, 0x7610, R15 ;  /* 0x00007610020f7816 */ /* 0x000fe4000000000f */
.L_x_544:
[----:B------:R-:W-:Y:S01]  /*2070*/  PRMT R147, RZ, 0x7610, R19 ;  /* 0x00007610ff937816 */ /* 0x000fe20000000013 */
[----:B------:R-:W-:Y:S05]  /*2080*/  @P3 BRA `(.L_x_545) ;  /* 0x0000008000003947 */ /* 0x000fea0003800000 */
[----:B------:R-:W-:-:S04]  /*2090*/  ISETP.NE.U32.AND P4, PT, RZ, c[0x0][0x180], PT ;  /* 0x00006000ff007a0c */ /* 0x000fc80003f85070 */
[----:B------:R-:W-:-:S13]  /*20a0*/  ISETP.NE.AND.EX P4, PT, RZ, c[0x0][0x184], PT, P4 ;  /* 0x00006100ff007a0c */ /* 0x000fda0003f85340 */
[----:B------:R-:W-:Y:S05]  /*20b0*/  @P4 BRA `(.L_x_546) ;  /* 0x0000002000004947 */ /* 0x000fea0003800000 */
[----:B------:R-:W-:Y:S05]  /*20c0*/  @P0 BRA `(.L_x_547) ;  /* 0x0000008000000947 */ /* 0x000fea0003800000 */
[----:B------:R-:W-:Y:S05]  /*20d0*/  BRA `(.L_x_548) ;  /* 0x0000009000007947 */ /* 0x000fea0003800000 */
.L_x_546:
[----:B-----5:R-:W-:-:S05]  /*20e0*/  PRMT R2, RZ, 0x7610, R11 ;  /* 0x00007610ff027816 */ /* 0x020fca000000000b */
[----:B------:R-:W-:Y:S01]  /*20f0*/  FADD.FTZ R147, R2, R147 ;  /* 0x0000009302937221 */ /* 0x000fe20000010000 */
[----:B------:R-:W-:Y:S05]  /*2100*/  BRA `(.L_x_547) ;  /* 0x0000004000007947 */ /* 0x000fea0003800000 */
.L_x_545:
[----:B-----5:R-:W-:-:S05]  /*2110*/  PRMT R2, RZ, 0x7610, R7 ;  /* 0x00007610ff027816 */ /* 0x020fca0000000007 */
[----:B------:R-:W-:Y:S01]  /*2120*/  FADD.FTZ R147, R2, R147 ;  /* 0x0000009302937221 */ /* 0x000fe20000010000 */
[----:B------:R-:W-:-:S05]  /*2130*/  @P2 PRMT R2, RZ, 0x7610, R11 ;  /* 0x00007610ff022816 */ /* 0x000fca000000000b */
[----:B------:R-:W-:-:S05]  /*2140*/  @P2 FADD.FTZ R147, R2, R147 ;  /* 0x0000009302932221 */ /* 0x000fca0000010000 */
.L_x_547:
[----:B------:R-:W-:-:S04]  /*2150*/  F2FP.BF16.PACK_AB R2, RZ, R147 ;  /* 0x00000093ff02723e */ /* 0x000fc800000010ff */
[----:B------:R-:W-:Y:S02]  /*2160*/  PRMT R15, R15, 0x5410, R2 ;  /* 0x000054100f0f7816 */ /* 0x000fe40000000002 */
.L_x_548:
        /* <DEDUP_REMOVED lines=9> */
[----:B------:R-:W0:Y:S04]  /*2200*/  LDG.E.128 R16, [R16.64] ;  /* 0x0000000410107981 */ /* 0x000e28000c1e1d00 */
[----:B-----5:R1:W5:Y:S04]  /*2210*/  @P1 LDG.E.128 R4, [R2.64] ;  /* 0x0000000402041981 */ /* 0x020368000c1e1d00 */
[----:B------:R1:W5:Y:S01]  /*2220*/  @P2 LDG.E.128 R8, [R22.64] ;  /* 0x0000000416082981 */ /* 0x000362000c1e1d00 */
[----:B0-----:R-:W-:Y:S01]  /*2230*/  PRMT R21, RZ, 0x5410, R16 ;  /* 0x00005410ff157816 */ /* 0x001fe20000000010 */
[----:B------:R-:W-:Y:S05]  /*2240*/  @P3 BRA `(.L_x_549) ;  /* 0x0000008000003947 */ /* 0x000fea0003800000 */
[----:B-1----:R-:W-:-:S04]  /*2250*/  ISETP.NE.U32.AND P1, PT, RZ, c[0x0][0x180], PT ;  /* 0x00006000ff007a0c */ /* 0x002fc80003f25070 */
[----:B------:R-:W-:-:S13]  /*2260*/  ISETP.NE.AND.EX P1, PT, RZ, c[0x0][0x184], PT, P1 ;  /* 0x00006100ff007a0c */ /* 0x000fda0003f25310 */
[----:B------:R-:W-:Y:S05]  /*2270*/  @P1 BRA `(.L_x_550) ;  /* 0x0000002000001947 */ /* 0x000fea0003800000 */
[----:B------:R-:W-:Y:S05]  /*2280*/  @P0 BRA `(.L_x_551) ;  /* 0x0000008000000947 */ /* 0x000fea0003800000 */
[----:B------:R-:W-:Y:S05]  /*2290*/  BRA `(.L_x_552) ;  /* 0x0000009000007947 */ /* 0x000fea0003800000 */
.L_x_550:
[----:B-----5:R-:W-:-:S05]  /*22a0*/  PRMT R2, RZ, 0x5410, R8 ;  /* 0x00005410ff027816 */ /* 0x020fca0000000008 */
[----:B------:R-:W-:Y:S01]  /*22b0*/  FADD.FTZ R21, R2, R21 ;  /* 0x0000001502157221 */ /* 0x000fe20000010000 */
[----:B------:R-:W-:Y:S05]  /*22c0*/  BRA `(.L_x_551) ;  /* 0x0000004000007947 */ /* 0x000fea0003800000 */
.L_x_549:
[----:B-1---5:R-:W-:-:S05]  /*22d0*/  PRMT R2, RZ, 0x5410, R4 ;  /* 0x00005410ff027816 */ /* 0x022fca0000000004 */
[----:B------:R-:W-:Y:S01]  /*22e0*/  FADD.FTZ R21, R2, R21 ;  /* 0x0000001502157221 */ /* 0x000fe20000010000 */
[----:B------:R-:W-:-:S05]  /*22f0*/  @P2 PRMT R2, RZ, 0x5410, R8 ;  /* 0x00005410ff022816 */ /* 0x000fca0000000008 */
[----:B------:R-:W-:-:S05]  /*2300*/  @P2 FADD.FTZ R21, R2, R21 ;  /* 0x0000001502152221 */ /* 0x000fca0000010000 */
.L_x_551:
[----:B------:R-:W-:-:S04]  /*2310*/  F2FP.BF16.PACK_AB R2, RZ, R21 ;  /* 0x00000015ff02723e */ /* 0x000fc800000010ff */
[----:B------:R-:W-:Y:S02]  /*2320*/  PRMT R12, R2, 0x7610, R12 ;  /* 0x00007610020c7816 */ /* 0x000fe4000000000c */
.L_x_552:
[----:B------:R-:W-:Y:S01]  /*2330*/  PRMT R23, RZ, 0x7610, R16 ;  /* 0x00007610ff177816 */ /* 0x000fe20000000010 */
[----:B------:R-:W-:Y:S05]  /*2340*/  @P3 BRA `(.L_x_553) ;  /* 0x0000008000003947 */ /* 0x000fea0003800000 */
[----:B------:R-:W-:-:S04]  /*2350*/  ISETP.NE.U32.AND P1, PT, RZ, c[0x0][0x180], PT ;  /* 0x00006000ff007a0c */ /* 0x000fc80003f25070 */
[----:B------:R-:W-:-:S13]  /*2360*/  ISETP.NE.AND.EX P1, PT, RZ, c[0x0][0x184], PT, P1 ;  /* 0x00006100ff007a0c */ /* 0x000fda0003f25310 */
[----:B------:R-:W-:Y:S05]  /*2370*/  @P1 BRA `(.L_x_554) ;  /* 0x0000002000001947 */ /* 0x000fea0003800000 */
[----:B------:R-:W-:Y:S05]  /*2380*/  @P0 BRA `(.L_x_555) ;  /* 0x0000008000000947 */ /* 0x000fea0003800000 */
[----:B------:R-:W-:Y:S05]  /*2390*/  BRA `(.L_x_556) ;  /* 0x0000009000007947 */ /* 0x000fea0003800000 */
.L_x_554:
[----:B-----5:R-:W-:-:S05]  /*23a0*/  PRMT R2, RZ, 0x7610, R8 ;  /* 0x00007610ff027816 */ /* 0x020fca0000000008 */
[----:B------:R-:W-:Y:S01]  /*23b0*/  FADD.FTZ R23, R2, R23 ;  /* 0x0000001702177221 */ /* 0x000fe20000010000 */
[----:B------:R-:W-:Y:S05]  /*23c0*/  BRA `(.L_x_555) ;  /* 0x0000004000007947 */ /* 0x000fea0003800000 */
.L_x_553:
[----:B-----5:R-:W-:-:S05]  /*23d0*/  PRMT R2, RZ, 0x7610, R4 ;  /* 0x00007610ff027816 */ /* 0x020fca0000000004 */
[----:B------:R-:W-:Y:S01]  /*23e0*/  FADD.FTZ R23, R2, R23 ;  /* 0x0000001702177221 */ /* 0x000fe20000010000 */
[----:B------:R-:W-:-:S05]  /*23f0*/  @P2 PRMT R2, RZ, 0x7610, R8 ;  /* 0x00007610ff022816 */ /* 0x000fca0000000008 */
[----:B------:R-:W-:-:S05]  /*2400*/  @P2 FADD.FTZ R23, R2, R23 ;  /* 0x0000001702172221 */ /* 0x000fca0000010000 */
.L_x_555:
[----:B------:R-:W-:-:S04]  /*2410*/  F2FP.BF16.PACK_AB R2, RZ, R23 ;  /* 0x00000017ff02723e */ /* 0x000fc800000010ff */
[----:B------:R-:W-:Y:S02]  /*2420*/  PRMT R12, R12, 0x5410, R2 ;  /* 0x000054100c0c7816 */ /* 0x000fe40000000002 */
.L_x_556:
[----:B------:R-:W-:Y:S01]  /*2430*/  PRMT R149, RZ, 0x5410, R17 ;  /* 0x00005410ff957816 */ /* 0x000fe20000000011 */
[----:B------:R-:W-:Y:S05]  /*2440*/  @P3 BRA `(.L_x_557) ;  /* 0x0000008000003947 */ /* 0x000fea0003800000 */
[----:B------:R-:W-:-:S04]  /*2450*/  ISETP.NE.U32.AND P1, PT, RZ, c[0x0][0x180], PT ;  /* 0x00006000ff007a0c */ /* 0x000fc80003f25070 */
[----:B------:R-:W-:-:S13]  /*2460*/  ISETP.NE.AND.EX P1, PT, RZ, c[0x0][0x184], PT, P1 ;  /* 0x00006100ff007a0c */ /* 0x000fda0003f25310 */
[----:B------:R-:W-:Y:S05]  /*2470*/  @P1 BRA `(.L_x_558) ;  /* 0x0000002000001947 */ /* 0x000fea0003800000 */
[----:B------:R-:W-:Y:S05]  /*2480*/  @P0 BRA `(.L_x_559) ;  /* 0x0000008000000947 */ /* 0x000fea0003800000 */
[----:B------:R-:W-:Y:S05]  /*2490*/  BRA `(.L_x_560) ;  /* 0x0000009000007947 */ /* 0x000fea0003800000 */
.L_x_558:
[----:B-----5:R-:W-:-:S05]  /*24a0*/  PRMT R2, RZ, 0x5410, R9 ;  /* 0x00005410ff027816 */ /* 0x020fca0000000009 */
[----:B------:R-:W-:Y:S01]  /*24b0*/  FADD.FTZ R149, R2, R149 ;  /* 0x0000009502957221 */ /* 0x000fe20000010000 */
[----:B------:R-:W-:Y:S05]  /*24c0*/  BRA `(.L_x_559) ;  /* 0x0000004000007947 */ /* 0x000fea0003800000 */
.L_x_557:
[----:B-----5:R-:W-:-:S05]  /*24d0*/  PRMT R2, RZ, 0x5410, R5 ;  /* 0x00005410ff027816 */ /* 0x020fca0000000005 */
[----:B------:R-:W-:Y:S01]  /*24e0*/  FADD.FTZ R149, R2, R149 ;  /* 0x0000009502957221 */ /* 0x000fe20000010000 */
[----:B------:R-:W-:-:S05]  /*24f0*/  @P2 PRMT R2, RZ, 0x5410, R9 ;  /* 0x00005410ff022816 */ /* 0x000fca0000000009 */
[----:B------:R-:W-:-:S05]  /*2500*/  @P2 FADD.FTZ R149, R2, R149 ;  /* 0x0000009502952221 */ /* 0x000fca0000010000 */
.L_x_559:
[----:B------:R-:W-:-:S04]  /*2510*/  F2FP.BF16.PACK_AB R2, RZ, R149 ;  /* 0x00000095ff02723e */ /* 0x000fc800000010ff */
[----:B------:R-:W-:Y:S02]  /*2520*/  PRMT R13, R2, 0x7610, R13 ;  /* 0x00007610020d7816 */ /* 0x000fe4000000000d */
.L_x_560:
[----:B------:R-:W-:Y:S01]  /*2530*/  PRMT R151, RZ, 0x7610, R17 ;  /* 0x00007610ff977816 */ /* 0x000fe20000000011 */
[----:B------:R-:W-:Y:S05]  /*2540*/  @P3 BRA `(.L_x_561) ;  /* 0x0000008000003947 */ /* 0x000fea0003800000 */
[----:B------:R-:W-:-:S04]  /*2550*/  ISETP.NE.U32.AND P1, PT, RZ, c[0x0][0x180], PT ;  /* 0x00006000ff007a0c */ /* 0x000fc80003f25070 */
[----:B------:R-:W-:-:S13]  /*2560*/  ISETP.NE.AND.EX P1, PT, RZ, c[0x0][0x184], PT, P1 ;  /* 0x00006100ff007a0c */ /* 0x000fda0003f25310 */
[----:B------:R-:W-:Y:S05]  /*2570*/  @P1 BRA `(.L_x_562) ;  /* 0x0000002000001947 */ /* 0x000fea0003800000 */
[----:B------:R-:W-:Y:S05]  /*2580*/  @P0 BRA `(.L_x_563) ;  /* 0x0000008000000947 */ /* 0x000fea0003800000 */
[----:B------:R-:W-:Y:S05]  /*2590*/  BRA `(.L_x_564) ;  /* 0x0000009000007947 */ /* 0x000fea0003800000 */
.L_x_562:
[----:B-----5:R-:W-:-:S05]  /*25a0*/  PRMT R2, RZ, 0x7610, R9 ;  /* 0x00007610ff027816 */ /* 0x020fca0000000009 */
[----:B------:R-:W-:Y:S01]  /*25b0*/  FADD.FTZ R151, R2, R151 ;  /* 0x0000009702977221 */ /* 0x000fe20000010000 */
[----:B------:R-:W-:Y:S05]  /*25c0*/  BRA `(.L_x_563) ;  /* 0x0000004000007947 */ /* 0x000fea0003800000 */
.L_x_561:
[----:B-----5:R-:W-:-:S05]  /*25d0*/  PRMT R2, RZ, 0x7610, R5 ;  /* 0x00007610ff027816 */ /* 0x020fca0000000005 */
[----:B------:R-:W-:Y:S01]  /*25e0*/  FADD.FTZ R151, R2, R151 ;  /* 0x0000009702977221 */ /* 0x000fe20000010000 */
[----:B------:R-:W-:-:S05]  /*25f0*/  @P2 PRMT R2, RZ, 0x7610, R9 ;  /* 0x00007610ff022816 */ /* 0x000fca0000000009 */
[----:B------:R-:W-:-:S05]  /*2600*/  @P2 FADD.FTZ R151, R2, R151 ;  /* 0x0000009702972221 */ /* 0x000fca0000010000 */
.L_x_563:
[----:B------:R-:W-:-:S04]  /*2610*/  F2FP.BF16.PACK_AB R2, RZ, R151 ;  /* 0x00000097ff02723e */ /* 0x000fc800000010ff */
[----:B------:R-:W-:Y:S02]  /*2620*/  PRMT R13, R13, 0x5410, R2 ;  /* 0x000054100d0d7816 */ /* 0x000fe40000000002 */
.L_x_564:
[----:B------:R-:W-:Y:S01]  /*2630*/  PRMT R153, RZ, 0x5410, R18 ;  /* 0x00005410ff997816 */ /* 0x000fe20000000012 */
[----:B------:R-:W-:Y:S05]  /*2640*/  @P3 BRA `(.L_x_565) ;  /* 0x0000008000003947 */ /* 0x000fea0003800000 */
[----:B------:R-:W-:-:S04]  /*2650*/  ISETP.NE.U32.AND P1, PT, RZ, c[0x0][0x180], PT ;  /* 0x00006000ff007a0c */ /* 0x000fc80003f25070 */
[----:B------:R-:W-:-:S13]  /*2660*/  ISETP.NE.AND.EX P1, PT, RZ, c[0x0][0x184], PT, P1 ;  /* 0x00006100ff007a0c */ /* 0x000fda0003f25310 */
[----:B------:R-:W-:Y:S05]  /*2670*/  @P1 BRA `(.L_x_566) ;  /* 0x0000002000001947 */ /* 0x000fea0003800000 */
[----:B------:R-:W-:Y:S05]  /*2680*/  @P0 BRA `(.L_x_567) ;  /* 0x0000008000000947 */ /* 0x000fea0003800000 */
[----:B------:R-:W-:Y:S05]  /*2690*/  BRA `(.L_x_568) ;  /* 0x0000009000007947 */ /* 0x000fea0003800000 */
.L_x_566:
[----:B-----5:R-:W-:-:S05]  /*26a0*/  PRMT R2, RZ, 0x5410, R10 ;  /* 0x00005410ff027816 */ /* 0x020fca000000000a */
[----:B------:R-:W-:Y:S01]  /*26b0*/  FADD.FTZ R153, R2, R153 ;  /* 0x0000009902997221 */ /* 0x000fe20000010000 */
[----:B------:R-:W-:Y:S05]  /*26c0*/  BRA `(.L_x_567) ;  /* 0x0000004000007947 */ /* 0x000fea0003800000 */
.L_x_565:
[----:B-----5:R-:W-:-:S05]  /*26d0*/  PRMT R2, RZ, 0x5410, R6 ;  /* 0x00005410ff027816 */ /* 0x020fca0000000006 */
[----:B------:R-:W-:Y:S01]  /*26e0*/  FADD.FTZ R153, R2, R153 ;  /* 0x0000009902997221 */ /* 0x000fe20000010000 */
[----:B------:R-:W-:-:S05]  /*26f0*/  @P2 PRMT R2, RZ, 0x5410, R10 ;  /* 0x00005410ff022816 */ /* 0x000fca000000000a */
[----:B------:R-:W-:-:S05]  /*2700*/  @P2 FADD.FTZ R153, R2, R153 ;  /* 0x0000009902992221 */ /* 0x000fca0000010000 */
.L_x_567:
[----:B------:R-:W-:-:S04]  /*2710*/  F2FP.BF16.PACK_AB R2, RZ, R153 ;  /* 0x00000099ff02723e */ /* 0x000fc800000010ff */
[----:B------:R-:W-:Y:S02]  /*2720*/  PRMT R14, R2, 0x7610, R14 ;  /* 0x00007610020e7816 */ /* 0x000fe4000000000e */
.L_x_568:
[----:B------:R-:W-:Y:S01]  /*2730*/  PRMT R155, RZ, 0x7610, R18 ;  /* 0x00007610ff9b7816 */ /* 0x000fe20000000012 */
[----:B------:R-:W-:Y:S05]  /*2740*/  @P3 BRA `(.L_x_569) ;  /* 0x0000008000003947 */ /* 0x000fea0003800000 */
[----:B------:R-:W-:-:S04]  /*2750*/  ISETP.NE.U32.AND P1, PT, RZ, c[0x0][0x180], PT ;  /* 0x00006000ff007a0c */ /* 0x000fc80003f25070 */
[----:B------:R-:W-:-:S13]  /*2760*/  ISETP.NE.AND.EX P1, PT, RZ, c[0x0][0x184], PT, P1 ;  /* 0x00006100ff007a0c */ /* 0x000fda0003f25310 */
[----:B------:R-:W-:Y:S05]  /*2770*/  @P1 BRA `(.L_x_570) ;  /* 0x0000002000001947 */ /* 0x000fea0003800000 */
[----:B------:R-:W-:Y:S05]  /*2780*/  @P0 BRA `(.L_x_571) ;  /* 0x0000008000000947 */ /* 0x000fea0003800000 */
[----:B------:R-:W-:Y:S05]  /*2790*/  BRA `(.L_x_572) ;  /* 0x0000009000007947 */ /* 0x000fea0003800000 */
.L_x_570:
[----:B-----5:R-:W-:-:S05]  /*27a0*/  PRMT R2, RZ, 0x7610, R10 ;  /* 0x00007610ff027816 */ /* 0x020fca000000000a */
[----:B------:R-:W-:Y:S01]  /*27b0*/  FADD.FTZ R155, R2, R155 ;  /* 0x0000009b029b7221 */ /* 0x000fe20000010000 */
[----:B------:R-:W-:Y:S05]  /*27c0*/  BRA `(.L_x_571) ;  /* 0x0000004000007947 */ /* 0x000fea0003800000 */
.L_x_569:
[----:B-----5:R-:W-:-:S05]  /*27d0*/  PRMT R2, RZ, 0x7610, R6 ;  /* 0x00007610ff027816 */ /* 0x020fca0000000006 */
[----:B------:R-:W-:Y:S01]  /*27e0*/  FADD.FTZ R155, R2, R155 ;  /* 0x0000009b029b7221 */ /* 0x000fe20000010000 */
[----:B------:R-:W-:-:S05]  /*27f0*/  @P2 PRMT R2, RZ, 0x7610, R10 ;  /* 0x00007610ff022816 */ /* 0x000fca000000000a */
[----:B------:R-:W-:-:S05]  /*2800*/  @P2 FADD.FTZ R155, R2, R155 ;  /* 0x0000009b029b2221 */ /* 0x000fca0000010000 */
.L_x_571:
[----:B------:R-:W-:-:S04]  /*2810*/  F2FP.BF16.PACK_AB R2, RZ, R155 ;  /* 0x0000009bff02723e */ /* 0x000fc800000010ff */
[----:B------:R-:W-:Y:S02]  /*2820*/  PRMT R14, R14, 0x5410, R2 ;  /* 0x000054100e0e7816 */ /* 0x000fe40000000002 */
.L_x_572:
[----:B------:R-:W-:Y:S01]  /*2830*/  PRMT R157, RZ, 0x5410, R19 ;  /* 0x00005410ff9d7816 */ /* 0x000fe20000000013 */
[----:B------:R-:W-:Y:S05]  /*2840*/  @P3 BRA `(.L_x_573) ;  /* 0x0000008000003947 */ /* 0x000fea0003800000 */
[----:B------:R-:W-:-:S04]  /*2850*/  ISETP.NE.U32.AND P1, PT, RZ, c[0x0][0x180], PT ;  /* 0x00006000ff007a0c */ /* 0x000fc80003f25070 */
[----:B------:R-:W-:-:S13]  /*2860*/  ISETP.NE.AND.EX P1, PT, RZ, c[0x0][0x184], PT, P1 ;  /* 0x00006100ff007a0c */ /* 0x000fda0003f25310 */
[----:B------:R-:W-:Y:S05]  /*2870*/  @P1 BRA `(.L_x_574) ;  /* 0x0000002000001947 */ /* 0x000fea0003800000 */
[----:B------:R-:W-:Y:S05]  /*2880*/  @P0 BRA `(.L_x_575) ;  /* 0x0000008000000947 */ /* 0x000fea0003800000 */
[----:B------:R-:W-:Y:S05]  /*2890*/  BRA `(.L_x_576) ;  /* 0x0000009000007947 */ /* 0x000fea0003800000 */
.L_x_574:
[----:B-----5:R-:W-:-:S05]  /*28a0*/  PRMT R2, RZ, 0x5410, R11 ;  /* 0x00005410ff027816 */ /* 0x020fca000000000b */
[----:B------:R-:W-:Y:S01]  /*28b0*/  FADD.FTZ R157, R2, R157 ;  /* 0x0000009d029d7221 */ /* 0x000fe20000010000 */
[----:B------:R-:W-:Y:S05]  /*28c0*/  BRA `(.L_x_575) ;  /* 0x0000004000007947 */ /* 0x000fea0003800000 */
.L_x_573:
[----:B-----5:R-:W-:-:S05]  /*28d0*/  PRMT R2, RZ, 0x5410, R7 ;  /* 0x00005410ff027816 */ /* 0x020fca0000000007 */
[----:B------:R-:W-:Y:S01]  /*28e0*/  FADD.FTZ R157, R2, R157 ;  /* 0x0000009d029d7221 */ /* 0x000fe20000010000 */
[----:B------:R-:W-:-:S05]  /*28f0*/  @P2 PRMT R2, RZ, 0x5410, R11 ;  /* 0x00005410ff022816 */ /* 0x000fca000000000b */
[----:B------:R-:W-:-:S05]  /*2900*/  @P2 FADD.FTZ R157, R2, R157 ;  /* 0x0000009d029d2221 */ /* 0x000fca0000010000 */
.L_x_575:
[----:B------:R-:W-:-:S04]  /*2910*/  F2FP.BF16.PACK_AB R2, RZ, R157 ;  /* 0x0000009dff02723e */ /* 0x000fc800000010ff */
[----:B------:R-:W-:Y:S02]  /*2920*/  PRMT R15, R2, 0x7610, R15 ;  /* 0x00007610020f7816 */ /* 0x000fe4000000000f */
.L_x_576:
[----:B------:R-:W-:Y:S01]  /*2930*/  PRMT R19, RZ, 0x7610, R19 ;  /* 0x00007610ff137816 */ /* 0x000fe20000000013 */
[----:B------:R-:W-:Y:S05]  /*2940*/  @P3 BRA `(.L_x_577) ;  /* 0x0000008000003947 */ /* 0x000fea0003800000 */
[----:B------:R-:W-:-:S04]  /*2950*/  ISETP.NE.U32.AND P1, PT, RZ, c[0x0][0x180], PT ;  /* 0x00006000ff007a0c */ /* 0x000fc80003f25070 */
[----:B------:R-:W-:-:S13]  /*2960*/  ISETP.NE.AND.EX P1, PT, RZ, c[0x0][0x184], PT, P1 ;  /* 0x00006100ff007a0c */ /* 0x000fda0003f25310 */
[----:B------:R-:W-:Y:S05]  /*2970*/  @P1 BRA `(.L_x_578) ;  /* 0x0000002000001947 */ /* 0x000fea0003800000 */
[----:B------:R-:W-:Y:S05]  /*2980*/  @P0 BRA `(.L_x_579) ;  /* 0x0000008000000947 */ /* 0x000fea0003800000 */
[----:B------:R-:W-:Y:S05]  /*2990*/  BRA `(.L_x_580) ;  /* 0x0000009000007947 */ /* 0x000fea0003800000 */
.L_x_578:
[----:B-----5:R-:W-:-:S05]  /*29a0*/  PRMT R2, RZ, 0x7610, R11 ;  /* 0x00007610ff027816 */ /* 0x020fca000000000b */
[----:B------:R-:W-:Y:S01]  /*29b0*/  FADD.FTZ R19, R2, R19 ;  /* 0x0000001302137221 */ /* 0x000fe20000010000 */
[----:B------:R-:W-:Y:S05]  /*29c0*/  BRA `(.L_x_579) ;  /* 0x0000004000007947 */ /* 0x000fea0003800000 */
.L_x_577:
[----:B-----5:R-:W-:-:S05]  /*29d0*/  PRMT R2, RZ, 0x7610, R7 ;  /* 0x00007610ff027816 */ /* 0x020fca0000000007 */
[----:B------:R-:W-:Y:S01]  /*29e0*/  FADD.FTZ R19, R2, R19 ;  /* 0x0000001302137221 */ /* 0x000fe20000010000 */
[----:B------:R-:W-:-:S05]  /*29f0*/  @P2 PRMT R2, RZ, 0x7610, R11 ;  /* 0x00007610ff022816 */ /* 0x000fca000000000b */
[----:B------:R-:W-:-:S05]  /*2a00*/  @P2 FADD.FTZ R19, R2, R19 ;  /* 0x0000001302132221 */ /* 0x000fca0000010000 */
.L_x_579:
[----:B------:R-:W-:-:S04]  /*2a10*/  F2FP.BF16.PACK_AB R2, RZ, R19 ;  /* 0x00000013ff02723e */ /* 0x000fc800000010ff */
[----:B------:R-:W-:Y:S02]  /*2a20*/  PRMT R15, R15, 0x5410, R2 ;  /* 0x000054100f0f7816 */ /* 0x000fe40000000002 */
.L_x_580:
[----:B------:R-:W-:Y:S01]  /*2a30*/  FADD.FTZ R2, RZ, R27 ;  /* 0x0000001bff027221 */ /* 0x000fe20000010000 */
[----:B------:R-:W-:-:S03]  /*2a40*/  ISETP.NE.AND P2, PT, R90, RZ, PT ;  /* 0x000000ff5a00720c */ /* 0x000fc60003f45270 */
        /* <DEDUP_REMOVED lines=24> */
[----:B------:R-:W-:-:S03]  /*2bd0*/  @P0 LEA R2, P1, R102, c[0x0][0x188], 0x4 ;  /* 0x0000620066020a11 */ /* 0x000fc600078220ff */
[----:B------:R-:W-:Y:S01]  /*2be0*/  FADD.FTZ R16, R16, R23 ;  /* 0x0000001710107221 */ /* 0x000fe20000010000 */
[----:B------:R-:W-:Y:S02]  /*2bf0*/  @P0 LEA.HI.X R3, R102, c[0x0][0x18c], RZ, 0x4, P1 ;  /* 0x0000630066030a11 */ /* 0x000fe400008f24ff */
[----:B------:R-:W-:Y:S01]  /*2c00*/  LOP3.LUT P1, RZ, R89, 0xff, RZ, 0xc0, !PT ;  /* 0x000000ff59ff7812 */ /* 0x000fe2000782c0ff */
[----:B------:R-:W-:Y:S02]  /*2c10*/  FADD.FTZ R16, R16, R149 ;  /* 0x0000009510107221 */ /* 0x000fe40000010000 */
[----:B------:R0:W-:Y:S01]  /*2c20*/  @P0 STG.E.128 [R2.64], R12 ;  /* 0x0000000c02000986 */ /* 0x0001e2000c101d04 */
[----:B------:R-:W-:Y:S01]  /*2c30*/  SEL R18, R95, R88, !P1 ;  /* 0x000000585f127207 */ /* 0x000fe20004800000 */
[----:B------:R-:W-:-:S04]  /*2c40*/  FADD.FTZ R16, R16, R151 ;  /* 0x0000009710107221 */ /* 0x000fc80000010000 */
[----:B------:R-:W-:-:S04]  /*2c50*/  FADD.FTZ R16, R16, R153 ;  /* 0x0000009910107221 */ /* 0x000fc80000010000 */
[----:B------:R-:W-:-:S04]  /*2c60*/  FADD.FTZ R16, R16, R155 ;  /* 0x0000009b10107221 */ /* 0x000fc80000010000 */
[----:B------:R-:W-:-:S04]  /*2c70*/  FADD.FTZ R16, R16, R157 ;  /* 0x0000009d10107221 */ /* 0x000fc80000010000 */
[----:B------:R-:W-:Y:S01]  /*2c80*/  FADD.FTZ R22, R16, R19 ;  /* 0x0000001310167221 */ /* 0x000fe20000010000 */
[----:B------:R-:W-:Y:S05]  /*2c90*/  BRA.DIV ~URZ, `(.L_x_581) ;  /* 0x000011527f007947 */ /* 0x000fea000b800000 */
[----:B0-----:R0:W1:Y:S02]  /*2ca0*/  SHFL.BFLY PT, R2, R22, 0x1, 0x1f ;  /* 0x0c201f0016027f89 */ /* 0x00106400000e0000 */
.L_x_585:
        /* <DEDUP_REMOVED lines=12> */
[----:B------:R-:W-:Y:S02]  /*2d70*/  FADD.FTZ R159, -R2, R105 ;  /* 0x00000069029f7221 */ /* 0x000fe40000010100 */
[----:B------:R-:W-:Y:S02]  /*2d80*/  FFMA.FTZ R20, R20, R20, RZ ;  /* 0x0000001414147223 */ /* 0x000fe400000100ff */
[C---:B------:R-:W-:Y:S02]  /*2d90*/  FADD.FTZ R161, -R2.reuse, R31 ;  /* 0x0000001f02a17221 */ /* 0x040fe40000010100 */
[----:B------:R-:W-:Y:S02]  /*2da0*/  FFMA.FTZ R20, R159, R159, R20 ;  /* 0x0000009f9f147223 */ /* 0x000fe40000010014 */
[----:B------:R-:W-:-:S02]  /*2db0*/  FADD.FTZ R3, -R2, R109 ;  /* 0x0000006d02037221 */ /* 0x000fc40000010100 */
[----:B------:R-:W-:Y:S02]  /*2dc0*/  FFMA.FTZ R20, R161, R161, R20 ;  /* 0x000000a1a1147223 */ /* 0x000fe40000010014 */
[C---:B------:R-:W-:Y:S02]  /*2dd0*/  FADD.FTZ R159, -R2.reuse, R107 ;  /* 0x0000006b029f7221 */ /* 0x040fe40000010100 */
[----:B------:R-:W-:Y:S02]  /*2de0*/  FFMA.FTZ R20, R3, R3, R20 ;  /* 0x0000000303147223 */ /* 0x000fe40000010014 */
        /* <DEDUP_REMOVED lines=52> */
[----:B------:R-:W-:Y:S02]  /*3130*/  FADD.FTZ R3, -R2, R19 ;  /* 0x0000001302037221 */ /* 0x000fe40000010100 */
[----:B------:R-:W-:-:S04]  /*3140*/  FFMA.FTZ R20, R17, R17, R20 ;  /* 0x0000001111147223 */ /* 0x000fc80000010014 */
        /* <DEDUP_REMOVED lines=10> */
.L_x_586:
[----:B-1----:R-:W-:Y:S01]  /*31f0*/  FADD.FTZ R3, R159, R22 ;  /* 0x000000169f037221 */ /* 0x002fe20000010000 */
[----:B------:R-:W-:Y:S01]  /*3200*/  WARPSYNC 0xffffffff ;  /* 0xffffffff00007948 */ /* 0x000fe20003800000 */
[----:B------:R-:W-:Y:S01]  /*3210*/  @!P2 IMAD.IADD R20, R93, 0x1, R18 ;  /* 0x000000015d14a824 */ /* 0x000fe200078e0212 */
[----:B------:R-:W-:Y:S01]  /*3220*/  ISETP.GT.U32.AND P1, PT, R90, 0x3, PT ;  /* 0x000000035a00780c */ /* 0x000fe20003f24070 */
[----:B------:R-:W-:-:S03]  /*3230*/  CS2R R16, SRZ ;  /* 0x0000000000107805 */ /* 0x000fc6000001ff00 */
[----:B------:R-:W-:Y:S04]  /*3240*/  @!P2 STS.64 [R20.X8], R2 ;  /* 0x000000021400a388 */ /* 0x000fe80000008a00 */
[----:B------:R-:W-:Y:S01]  /*3250*/  BAR.SYNC.DEFER_BLOCKING 0x0 ;  /* 0x0000000000007b1d */ /* 0x000fe20000010000 */
[----:B------:R-:W-:-:S04]  /*3260*/  ISETP.NE.AND P2, PT, RZ, UR6, PT ;  /* 0x00000006ff007c0c */ /* 0x000fc8000bf45270 */
[----:B0-----:R-:W-:Y:S01]  /*3270*/  @!P1 IMAD.IADD R22, R90, 0x1, R18 ;  /* 0x000000015a169824 */ /* 0x001fe200078e0212 */
[----:B------:R-:W-:Y:S01]  /*3280*/  MOV R18, RZ ;  /* 0x000000ff00127202 */ /* 0x000fe20000000f00 */
[----:B------:R-:W-:-:S04]  /*3290*/  @!P1 IMAD.MOV.U32 R18, RZ, RZ, 0x400 ;  /* 0x00000400ff129424 */ /* 0x000fc800078e00ff */
[----:B------:R-:W-:Y:S01]  /*32a0*/  I2F R30, R18 ;  /* 0x00000012001e7306 */ /* 0x000fe20000201400 */
[----:B------:R-:W0:Y:S04]  /*32b0*/  SHFL.DOWN PT, R159, R18, 0x2, 0x1f ;  /* 0x08401f00129f7f89 */ /* 0x000e2800000e0000 */
[----:B------:R-:W1:Y:S01]  /*32c0*/  @!P1 LDS.64 R16, [R22.X8] ;  /* 0x0000000016109984 */ /* 0x000e620000008a00 */
[----:B------:R-:W-:Y:S01]  /*32d0*/  LOP3.LUT P1, RZ, R93, 0x1f, R64, 0xf8, !PT ;  /* 0x0000001f5dff7812 */ /* 0x000fe2000782f840 */
[----:B0-----:R-:W-:Y:S01]  /*32e0*/  IMAD.IADD R26, R159, 0x1, R18 ;  /* 0x000000019f1a7824 */ /* 0x001fe200078e0212 */
[----:B------:R-:W-:Y:S04]  /*32f0*/  I2F R20, R159 ;  /* 0x0000009f00147306 */ /* 0x000fe80000201400 */
[----:B------:R-:W0:Y:S04]  /*3300*/  SHFL.DOWN PT, R165, R26, 0x1, 0x1f ;  /* 0x08201f001aa57f89 */ /* 0x000e2800000e0000 */
[----:B------:R-:W2:Y:S08]  /*3310*/  I2F R28, R26 ;  /* 0x0000001a001c7306 */ /* 0x000eb00000201400 */
[----:B--2---:R-:W2:Y:S01]  /*3320*/  MUFU.RCP R3, R28 ;  /* 0x0000001c00037308 */ /* 0x004ea20000001000 */
[----:B-1----:R-:W1:Y:S01]  /*3330*/  SHFL.DOWN PT, R161, R16, 0x2, 0x1f ;  /* 0x08401f0010a17f89 */ /* 0x002e6200000e0000 */
[----:B0-----:R-:W-:-:S03]  /*3340*/  IADD3 R18, R26, R165, RZ ;  /* 0x000000a51a127210 */ /* 0x001fc60007ffe0ff */
[----:B------:R-:W0:Y:S03]  /*3350*/  SHFL.DOWN PT, R2, R17, 0x2, 0x1f ;  /* 0x08401f0011027f89 */ /* 0x000e2600000e0000 */
[----:B------:R-:W-:Y:S08]  /*3360*/  I2F R165, R165 ;  /* 0x000000a500a57306 */ /* 0x000ff00000201400 */
[----:B------:R-:W3:Y:S01]  /*3370*/  I2F R18, R18 ;  /* 0x0000001200127306 */ /* 0x000ee20000201400 */
[----:B-1----:R-:W-:-:S02]  /*3380*/  FMUL.FTZ R163, R161, R20 ;  /* 0x00000014a1a37220 */ /* 0x002fc40000410000 */
[----:B------:R-:W-:Y:S02]  /*3390*/  FADD.FTZ R161, -R161, R16 ;  /* 0x00000010a1a17221 */ /* 0x000fe40000010100 */
[----:B------:R-:W-:Y:S02]  /*33a0*/  FFMA.FTZ R22, R30, R16, R163 ;  /* 0x000000101e167223 */ /* 0x000fe400000100a3 */
[----:B------:R-:W-:Y:S02]  /*33b0*/  FMUL.FTZ R161, R161, R161 ;  /* 0x000000a1a1a17220 */ /* 0x000fe40000410000 */
[----:B--2---:R-:W-:Y:S02]  /*33c0*/  FMUL.FTZ R163, R3, R22 ;  /* 0x0000001603a37220 */ /* 0x004fe40000410000 */
[----:B------:R-:W-:Y:S02]  /*33d0*/  FMUL.FTZ R161, R161, R30 ;  /* 0x0000001ea1a17220 */ /* 0x000fe40000410000 */
[----:B0-----:R-:W-:Y:S01]  /*33e0*/  FADD.FTZ R2, R2, R17 ;  /* 0x0000001102027221 */ /* 0x001fe20000010000 */
[----:B------:R-:W0:Y:S01]  /*33f0*/  SHFL.DOWN PT, R16, R163, 0x1, 0x1f ;  /* 0x08201f00a3107f89 */ /* 0x000e2200000e0000 */
[----:B------:R-:W-:Y:S01]  /*3400*/  FMUL.FTZ R161, R161, R20 ;  /* 0x00000014a1a17220 */ /* 0x000fe20000410000 */
[----:B---3--:R-:W1:Y:S01]  /*3410*/  MUFU.RCP R17, R18 ;  /* 0x0000001200117308 */ /* 0x008e620000001000 */
[----:B------:R-:W-:-:S02]  /*3420*/  IMAD.MOV.U32 R22, RZ, RZ, c[0x0][0x1e0] ;  /* 0x00007800ff167624 */ /* 0x000fc400078e00ff */
[----:B------:R-:W-:-:S05]  /*3430*/  FFMA.FTZ R2, R3, R161, R2 ;  /* 0x000000a103027223 */ /* 0x000fca0000010002 */
[----:B------:R-:W2:Y:S01]  /*3440*/  SHFL.DOWN PT, R3, R2, 0x1, 0x1f ;  /* 0x08201f0002037f89 */ /* 0x000ea200000e0000 */
[----:B0-----:R-:W-:Y:S02]  /*3450*/  FADD.FTZ R20, R163, -R16 ;  /* 0x80000010a3147221 */ /* 0x001fe40000010000 */
[----:B------:R-:W-:Y:S02]  /*3460*/  FMUL.FTZ R16, R16, R165 ;  /* 0x000000a510107220 */ /* 0x000fe40000410000 */
[----:B------:R-:W-:Y:S02]  /*3470*/  FMUL.FTZ R159, R20, R20 ;  /* 0x00000014149f7220 */ /* 0x000fe40000410000 */
[C---:B------:R-:W-:Y:S02]  /*3480*/  FFMA.FTZ R16, R28.reuse, R163, R16 ;  /* 0x000000a31c107223 */ /* 0x040fe40000010010 */
[----:B------:R-:W-:Y:S02]  /*3490*/  FMUL.FTZ R159, R28, R159 ;  /* 0x0000009f1c9f7220 */ /* 0x000fe40000410000 */
[----:B-1----:R-:W-:-:S02]  /*34a0*/  FMUL.FTZ R20, R17, R16 ;  /* 0x0000001011147220 */ /* 0x002fc40000410000 */
[----:B--2---:R-:W-:Y:S02]  /*34b0*/  FADD.FTZ R16, R2, R3 ;  /* 0x0000000302107221 */ /* 0x004fe40000010000 */
[----:B------:R-:W-:Y:S01]  /*34c0*/  FMUL.FTZ R159, R159, R165 ;  /* 0x000000a59f9f7220 */ /* 0x000fe20000410000 */
[----:B------:R-:W0:Y:S01]  /*34d0*/  SHFL.IDX PT, R161, R20, RZ, 0x1f ;  /* 0x00001fff14a17589 */ /* 0x000e2200000e0000 */
[----:B------:R-:W-:Y:S02]  /*34e0*/  @!P1 IMAD.MOV.U32 R3, RZ, RZ, 0x4 ;  /* 0x00000004ff039424 */ /* 0x000fe400078e00ff */
[----:B------:R-:W-:Y:S02]  /*34f0*/  FFMA.FTZ R16, R17, R159, R16 ;  /* 0x0000009f11107223 */ /* 0x000fe40000010010 */
[----:B------:R-:W-:-:S03]  /*3500*/  @!P1 IMAD.WIDE R2, R94, R3, c[0x0][0x1a0] ;  /* 0x000068005e029625 */ /* 0x000fc600078e0203 */
[----:B------:R-:W1:Y:S01]  /*3510*/  SHFL.IDX PT, R159, R16, RZ, 0x1f ;  /* 0x00001fff109f7589 */ /* 0x000e6200000e0000 */
[----:B0-----:R-:W-:-:S03]  /*3520*/  FMUL.FTZ R17, R161, R161 ;  /* 0x000000a1a1117220 */ /* 0x001fc60000410000 */
[----:B------:R0:W-:Y:S02]  /*3530*/  @!P1 STG.E [R2.64], R161 ;  /* 0x000000a102009986 */ /* 0x0001e4000c101904 */
[----:B------:R-:W-:Y:S01]  /*3540*/  FSEL R18, R17, RZ, P2 ;  /* 0x000000ff11127208 */ /* 0x000fe20001000000 */
[----:B-1----:R-:W-:Y:S01]  /*3550*/  FFMA.FTZ R17, R159, R22, c[0x0][0x228] ;  /* 0x00008a009f117623 */ /* 0x002fe20000010016 */
[----:B------:R-:W-:Y:S02]  /*3560*/  FSEL R22, R161, RZ, !P2 ;  /* 0x000000ffa1167208 */ /* 0x000fe40005000000 */
[----:B------:R-:W-:Y:S01]  /*3570*/  @!P1 MOV R159, 0x4 ;  /* 0x00000004009f9802 */ /* 0x000fe20000000f00 */
[----:B------:R-:W-:Y:S02]  /*3580*/  FADD.FTZ R18, R17, R18 ;  /* 0x0000001211127221 */ /* 0x000fe40000010000 */
[C---:B------:R-:W-:Y:S02]  /*3590*/  FADD.FTZ R111, -R22.reuse, R111 ;  /* 0x0000006f166f7221 */ /* 0x040fe40000010100 */
[----:B------:R-:W1:Y:S01]  /*35a0*/  MUFU.RSQ R20, R18 ;  /* 0x0000001200147308 */ /* 0x000e620000001400 */
[----:B------:R-:W-:-:S02]  /*35b0*/  FADD.FTZ R115, -R22, R115 ;  /* 0x0000007316737221 */ /* 0x000fc40000010100 */
[C---:B------:R-:W-:Y:S01]  /*35c0*/  @!P1 IMAD.WIDE R16, R94.reuse, R159, c[0x0][0x1a8] ;  /* 0x00006a005e109625 */ /* 0x040fe200078e029f */
[----:B------:R-:W-:-:S03]  /*35d0*/  IADD3 R94, R94, c[0x0][0x160], RZ ;  /* 0x000058005e5e7a10 */ /* 0x000fc60007ffe0ff */
[C---:B------:R-:W-:Y:S02]  /*35e0*/  FADD.FTZ R159, -R22.reuse, R27 ;  /* 0x0000001b169f7221 */ /* 0x040fe40000010100 */
[C---:B------:R-:W-:Y:S02]  /*35f0*/  FADD.FTZ R105, -R22.reuse, R105 ;  /* 0x0000006916697221 */ /* 0x040fe40000010100 */
[C---:B------:R-:W-:Y:S02]  /*3600*/  FADD.FTZ R31, -R22.reuse, R31 ;  /* 0x0000001f161f7221 */ /* 0x040fe40000010100 */
[C---:B------:R-:W-:Y:S02]  /*3610*/  FADD.FTZ R109, -R22.reuse, R109 ;  /* 0x0000006d166d7221 */ /* 0x040fe40000010100 */
[----:B------:R-:W-:Y:S01]  /*3620*/  FADD.FTZ R107, -R22, R107 ;  /* 0x0000006b166b7221 */ /* 0x000fe20000010100 */
[----:B-1----:R1:W-:Y:S01]  /*3630*/  @!P1 STG.E [R16.64], R20 ;  /* 0x0000001410009986 */ /* 0x0023e2000c101904 */
[----:B------:R-:W-:-:S02]  /*3640*/  FMUL.FTZ R111, R20, R111 ;  /* 0x0000006f146f7220 */ /* 0x000fc40000410000 */
[----:B------:R-:W-:Y:S02]  /*3650*/  FMUL.FTZ R115, R20, R115 ;  /* 0x0000007314737220 */ /* 0x000fe40000410000 */
[C---:B------:R-:W-:Y:S02]  /*3660*/  FADD.FTZ R113, -R22.reuse, R113 ;  /* 0x0000007116717221 */ /* 0x040fe40000010100 */
[----:B------:R-:W-:Y:S02]  /*3670*/  FADD.FTZ R27, -R22, R19 ;  /* 0x00000013161b7221 */ /* 0x000fe40000010100 */
[----:B------:R-:W-:Y:S02]  /*3680*/  FFMA.FTZ R19, R70, R111, R57 ;  /* 0x0000006f46137223 */ /* 0x000fe40000010039 */
[----:B0-----:R-:W-:Y:S02]  /*3690*/  FFMA.FTZ R2, R71, R115, R56 ;  /* 0x0000007347027223 */ /* 0x001fe40000010038 */
[----:B------:R-:W-:-:S02]  /*36a0*/  FMUL.FTZ R159, R20, R159 ;  /* 0x0000009f149f7220 */ /* 0x000fc40000410000 */
[----:B------:R-:W-:Y:S01]  /*36b0*/  FMUL.FTZ R105, R20, R105 ;  /* 0x0000006914697220 */ /* 0x000fe20000410000 */
[----:B------:R-:W-:Y:S01]  /*36c0*/  F2FP.BF16.PACK_AB R19, R2, R19 ;  /* 0x000000130213723e */ /* 0x000fe200000010ff */
[C---:B------:R-:W-:Y:S01]  /*36d0*/  FMUL.FTZ R31, R20.reuse, R31 ;  /* 0x0000001f141f7220 */ /* 0x040fe20000410000 */
[C---:B------:R-:W-:Y:S01]  /*36e0*/  LEA R2, P1, R25.reuse, c[0x0][0x208], 0x4 ;  /* 0x0000820019027a11 */ /* 0x040fe200078220ff */
[C---:B------:R-:W-:Y:S02]  /*36f0*/  FMUL.FTZ R109, R20.reuse, R109 ;  /* 0x0000006d146d7220 */ /* 0x040fe40000410000 */
[C---:B------:R-:W-:Y:S01]  /*3700*/  FMUL.FTZ R107, R20.reuse, R107 ;  /* 0x0000006b146b7220 */ /* 0x040fe20000410000 */
[----:B------:R-:W-:Y:S01]  /*3710*/  LEA.HI.X R3, R25, c[0x0][0x20c], RZ, 0x4, P1 ;  /* 0x0000830019037a11 */ /* 0x000fe200008f24ff */
[----:B------:R-:W-:Y:S02]  /*3720*/  FMUL.FTZ R113, R20, R113 ;  /* 0x0000007114717220 */ /* 0x000fe40000410000 */
[----:B------:R-:W-:-:S02]  /*3730*/  FADD.FTZ R119, -R22, R119 ;  /* 0x0000007716777221 */ /* 0x000fc40000010100 */
[C---:B------:R-:W-:Y:S02]  /*3740*/  FADD.FTZ R123, -R22.reuse, R123 ;  /* 0x0000007b167b7221 */ /* 0x040fe40000010100 */
[C---:B------:R-:W-:Y:S02]  /*3750*/  FADD.FTZ R125, -R22.reuse, R125 ;  /* 0x0000007d167d7221 */ /* 0x040fe40000010100 */
[C---:B------:R-:W-:Y:S02]  /*3760*/  FADD.FTZ R129, -R22.reuse, R129 ;  /* 0x0000008116817221 */ /* 0x040fe40000010100 */
[C---:B------:R-:W-:Y:S02]  /*3770*/  FADD.FTZ R127, -R22.reuse, R127 ;  /* 0x0000007f167f7221 */ /* 0x040fe40000010100 */
[C---:B------:R-:W-:Y:S02]  /*3780*/  FADD.FTZ R131, -R22.reuse, R131 ;  /* 0x0000008316837221 */ /* 0x040fe40000010100 */
        /* <DEDUP_REMOVED lines=16> */
[----:B------:R-:W-:Y:S02]  /*3890*/  FADD.FTZ R157, -R22, R157 ;  /* 0x0000009d169d7221 */ /* 0x000fe40000010100 */
[----:B------:R-:W-:Y:S02]  /*38a0*/  FFMA.FTZ R159, R0, R159, R63 ;  /* 0x0000009f009f7223 */ /* 0x000fe4000001003f */
[----:B------:R-:W-:-:S02]  /*38b0*/  FFMA.FTZ R31, R66, R31, R61 ;  /* 0x0000001f421f7223 */ /* 0x000fc4000001003d */
[----:B------:R-:W-:Y:S02]  /*38c0*/  FFMA.FTZ R18, R68, R107, R59 ;  /* 0x0000006b44127223 */ /* 0x000fe4000001003b */
[----:B------:R-:W-:Y:S02]  /*38d0*/  FFMA.FTZ R113, R69, R113, R58 ;  /* 0x0000007145717223 */ /* 0x000fe4000001003a */
[----:B------:R-:W-:Y:S02]  /*38e0*/  FFMA.FTZ R22, R67, R109, R60 ;  /* 0x0000006d43167223 */ /* 0x000fe4000001003c */
[----:B-1----:R-:W-:Y:S01]  /*38f0*/  FFMA.FTZ R16, R65, R105, R62 ;  /* 0x0000006941107223 */ /* 0x002fe2000001003e */
[----:B------:R-:W-:Y:S01]  /*3900*/  F2FP.BF16.PACK_AB R18, R113, R18 ;  /* 0x000000127112723e */ /* 0x000fe200000010ff */
[----:B------:R-:W-:Y:S01]  /*3910*/  FMUL.FTZ R119, R20, R119 ;  /* 0x0000007714777220 */ /* 0x000fe20000410000 */
[----:B------:R-:W-:Y:S01]  /*3920*/  F2FP.BF16.PACK_AB R17, R22, R31 ;  /* 0x0000001f1611723e */ /* 0x000fe200000010ff */
[----:B------:R-:W-:Y:S01]  /*3930*/  FMUL.FTZ R123, R20, R123 ;  /* 0x0000007b147b7220 */ /* 0x000fe20000410000 */
[----:B------:R-:W-:Y:S01]  /*3940*/  F2FP.BF16.PACK_AB R16, R16, R159 ;  /* 0x0000009f1010723e */ /* 0x000fe200000010ff */
[----:B------:R-:W-:-:S02]  /*3950*/  FFMA.FTZ R119, R78, R119, R49 ;  /* 0x000000774e777223 */ /* 0x000fc40000010031 */
[----:B------:R-:W-:Y:S02]  /*3960*/  FFMA.FTZ R28, R79, R123, R48 ;  /* 0x0000007b4f1c7223 */ /* 0x000fe40000010030 */
[C---:B------:R-:W-:Y:S01]  /*3970*/  FMUL.FTZ R125, R20.reuse, R125 ;  /* 0x0000007d147d7220 */ /* 0x040fe20000410000 */
[----:B------:R0:W-:Y:S01]  /*3980*/  STG.E.128 [R2.64], R16 ;  /* 0x0000001002007986 */ /* 0x0001e2000c101d04 */
[C---:B------:R-:W-:Y:S02]  /*3990*/  FMUL.FTZ R129, R20.reuse, R129 ;  /* 0x0000008114817220 */ /* 0x040fe40000410000 */
[C---:B------:R-:W-:Y:S02]  /*39a0*/  FMUL.FTZ R127, R20.reuse, R127 ;  /* 0x0000007f147f7220 */ /* 0x040fe40000410000 */
[C---:B------:R-:W-:Y:S02]  /*39b0*/  FMUL.FTZ R131, R20.reuse, R131 ;  /* 0x0000008314837220 */ /* 0x040fe40000410000 */
[----:B------:R-:W-:-:S02]  /*39c0*/  FMUL.FTZ R137, R20, R137 ;  /* 0x0000008914897220 */ /* 0x000fc40000410000 */
[C---:B------:R-:W-:Y:S02]  /*39d0*/  FMUL.FTZ R139, R20.reuse, R139 ;  /* 0x0000008b148b7220 */ /* 0x040fe40000410000 */
[C---:B------:R-:W-:Y:S02]  /*39e0*/  FMUL.FTZ R117, R20.reuse, R117 ;  /* 0x0000007514757220 */ /* 0x040fe40000410000 */
[C---:B------:R-:W-:Y:S02]  /*39f0*/  FMUL.FTZ R121, R20.reuse, R121 ;  /* 0x0000007914797220 */ /* 0x040fe40000410000 */
[C---:B------:R-:W-:Y:S02]  /*3a00*/  FMUL.FTZ R157, R20.reuse, R157 ;  /* 0x0000009d149d7220 */ /* 0x040fe40000410000 */
[----:B------:R-:W-:Y:S01]  /*3a10*/  FMUL.FTZ R31, R20, R27 ;  /* 0x0000001b141f7220 */ /* 0x000fe20000410000 */
[----:B0-----:R-:W-:Y:S01]  /*3a20*/  F2FP.BF16.PACK_AB R19, R28, R119 ;  /* 0x000000771c13723e */ /* 0x001fe200000010ff */
[----:B------:R-:W-:-:S02]  /*3a30*/  FMUL.FTZ R145, R20, R145 ;  /* 0x0000009114917220 */ /* 0x000fc40000410000 */
[C---:B------:R-:W-:Y:S02]  /*3a40*/  FMUL.FTZ R147, R20.reuse, R147 ;  /* 0x0000009314937220 */ /* 0x040fe40000410000 */
[C---:B------:R-:W-:Y:S02]  /*3a50*/  FMUL.FTZ R133, R20.reuse, R133 ;  /* 0x0000008514857220 */ /* 0x040fe40000410000 */
        /* <DEDUP_REMOVED lines=8> */
[----:B------:R-:W-:Y:S02]  /*3ae0*/  FMUL.FTZ R155, R20, R155 ;  /* 0x0000009b149b7220 */ /* 0x000fe40000410000 */
[----:B------:R-:W-:-:S02]  /*3af0*/  FFMA.FTZ R125, R72, R125, R55 ;  /* 0x0000007d487d7223 */ /* 0x000fc40000010037 */
        /* <DEDUP_REMOVED lines=10> */
[----:B------:R-:W-:Y:S01]  /*3ba0*/  FFMA.FTZ R27, R100, R157, R33 ;  /* 0x0000009d641b7223 */ /* 0x000fe20000010021 */
[----:B------:R-:W-:Y:S01]  /*3bb0*/  LEA R2, P1, R24, c[0x0][0x208], 0x4 ;  /* 0x0000820018027a11 */ /* 0x000fe200078220ff */
[----:B------:R-:W-:Y:S01]  /*3bc0*/  FFMA.FTZ R28, R103, R31, R32 ;  /* 0x0000001f671c7223 */ /* 0x000fe20000010020 */
[----:B------:R-:W-:Y:S01]  /*3bd0*/  F2FP.BF16.PACK_AB R18, R26, R117 ;  /* 0x000000751a12723e */ /* 0x000fe200000010ff */
[----:B------:R-:W-:Y:S01]  /*3be0*/  FFMA.FTZ R23, R86, R145, R41 ;  /* 0x0000009156177223 */ /* 0x000fe20000010029 */
[----:B------:R-:W-:Y:S01]  /*3bf0*/  LEA.HI.X R3, R24, c[0x0][0x20c], RZ, 0x4, P1 ;  /* 0x0000830018037a11 */ /* 0x000fe200008f24ff */
[----:B------:R-:W-:Y:S01]  /*3c00*/  FFMA.FTZ R30, R87, R147, R40 ;  /* 0x00000093571e7223 */ /* 0x000fe20000010028 */
[----:B------:R-:W-:Y:S01]  /*3c10*/  F2FP.BF16.PACK_AB R27, R28, R27 ;  /* 0x0000001b1c1b723e */ /* 0x000fe200000010ff */
[----:B------:R-:W-:Y:S01]  /*3c20*/  FFMA.FTZ R20, R80, R133, R47 ;  /* 0x0000008550147223 */ /* 0x000fe2000001002f */
[----:B------:R-:W-:Y:S01]  /*3c30*/  LEA R28, P2, R29, c[0x0][0x208], 0x4 ;  /* 0x000082001d1c7a11 */ /* 0x000fe200078420ff */
        /* <DEDUP_REMOVED lines=11> */
[----:B------:R0:W-:Y:S01]  /*3cf0*/  STG.E.128 [R2.64], R16 ;  /* 0x0000001002007986 */ /* 0x0001e2000c101d04 */
[----:B------:R-:W-:Y:S01]  /*3d00*/  FFMA.FTZ R155, R101, R155, R34 ;  /* 0x0000009b659b7223 */ /* 0x000fe20000010022 */
[----:B------:R-:W-:Y:S01]  /*3d10*/  F2FP.BF16.PACK_AB R24, R104, R31 ;  /* 0x0000001f6818723e */ /* 0x000fe200000010ff */
[----:B------:R-:W-:Y:S01]  /*3d20*/  FFMA.FTZ R149, R96, R149, R37 ;  /* 0x0000009560957223 */ /* 0x000fe20000010025 */
[----:B------:R-:W-:Y:S01]  /*3d30*/  LEA.HI.X R31, R102, c[0x0][0x20c], RZ, 0x4, P3 ;  /* 0x00008300661f7a11 */ /* 0x000fe200018f24ff */
[----:B------:R-:W-:Y:S01]  /*3d40*/  FFMA.FTZ R106, R99, R151, R36 ;  /* 0x00000097636a7223 */ /* 0x000fe20000010024 */
[----:B------:R-:W-:Y:S01]  /*3d50*/  F2FP.BF16.PACK_AB R26, R155, R26 ;  /* 0x0000001a9b1a723e */ /* 0x000fe200000010ff */
[----:B------:R0:W-:Y:S01]  /*3d60*/  STG.E.128 [R28.64], R20 ;  /* 0x000000141c007986 */ /* 0x0001e2000c101d04 */
[----:B------:R-:W-:-:S02]  /*3d70*/  ISETP.GE.AND P1, PT, R94, c[0x0][0x164], PT ;  /* 0x000059005e007a0c */ /* 0x000fc40003f26270 */
[----:B------:R-:W-:Y:S02]  /*3d80*/  F2FP.BF16.PACK_AB R25, R106, R149 ;  /* 0x000000956a19723e */ /* 0x000fe400000010ff */
[----:B------:R-:W-:-:S03]  /*3d90*/  LOP3.LUT P2, RZ, R89, 0xff, RZ, 0xc0, !PT ;  /* 0x000000ff59ff7812 */ /* 0x000fc6000784c0ff */
[----:B------:R0:W-:Y:S01]  /*3da0*/  STG.E.128 [R30.64], R24 ;  /* 0x000000181e007986 */ /* 0x0001e2000c101d04 */
[----:B------:R-:W-:-:S05]  /*3db0*/  SEL R89, RZ, 0x1, P2 ;  /* 0x00000001ff597807 */ /* 0x000fca0001000000 */
[----:B0----5:R-:W-:Y:S01]  /*3dc0*/  @P1 CALL.REL.NOINC `(.L_x_583) ;  /* 0x0000001000001944 */ /* 0x021fe20003c00000 */
[----:B------:R-:W-:Y:S05]  /*3dd0*/  BRA `(.L_x_584) ;  /* 0xffffc8e000007947 */ /* 0x000fea000383ffff */
.L_x_583:
[----:B------:R-:W-:Y:S05]  /*3de0*/  EXIT ;  /* 0x000000000000794d */ /* 0x000fea0003800000 */
.L_x_581:
[----:B0-----:R-:W-:Y:S01]  /*3df0*/  IMAD.MOV.U32 R159, RZ, RZ, 0x1 ;  /* 0x00000001ff9f7424 */ /* 0x001fe200078e00ff */
[----:B------:R-:W-:Y:S01]  /*3e00*/  MOV R20, 0xffffffff ;  /* 0xffffffff00147802 */ /* 0x000fe20000000f00 */
[----:B------:R-:W-:Y:S01]  /*3e10*/  IMAD.MOV.U32 R3, RZ, RZ, 0x1f ;  /* 0x0000001fff037424 */ /* 0x000fe200078e00ff */
[----:B------:R-:W-:Y:S02]  /*3e20*/  MOV R16, 0x3e40 ;  /* 0x00003e4000107802 */ /* 0x000fe40000000f00 */
[----:B-----5:R-:W-:Y:S05]  /*3e30*/  CALL.REL.NOINC `($__internal_3_$__cuda_sm70_shflsync_bfly_p) ;  /* 0x0000079000007944 */ /* 0x020fea0003c00000 */
[----:B-1----:R-:W-:Y:S01]  /*3e40*/  IMAD.MOV.U32 R2, RZ, RZ, R159 ;  /* 0x000000ffff027224 */ /* 0x002fe200078e009f */
[----:B0-----:R-:W-:Y:S05]  /*3e50*/  BRA `(.L_x_585) ;  /* 0xffffee5000007947 */ /* 0x001fea000383ffff */
.L_x_582:
[----:B------:R-:W-:Y:S01]  /*3e60*/  HFMA2.MMA R3, -RZ, RZ, 0, 1.847743988037109375e-06 ;  /* 0x0000001fff037435 */ /* 0x000fe200000001ff */
[----:B------:R-:W-:Y:S01]  /*3e70*/  IMAD.MOV.U32 R159, RZ, RZ, 0x2 ;  /* 0x00000002ff9f7424 */ /* 0x000fe200078e00ff */
[----:B------:R-:W-:Y:S01]  /*3e80*/  MOV R16, 0x3eb0 ;  /* 0x00003eb000107802 */ /* 0x000fe20000000f00 */
[----:B------:R-:W-:-:S03]  /*3e90*/  IMAD.MOV.U32 R20, RZ, RZ, -0x1 ;  /* 0xffffffffff147424 */ /* 0x000fc600078e00ff */
[----:B-----5:R-:W-:Y:S05]  /*3ea0*/  CALL.REL.NOINC `($__internal_3_$__cuda_sm70_shflsync_bfly_p) ;  /* 0x0000072000007944 */ /* 0x020fea0003c00000 */
[----:B01----:R-:W-:Y:S01]  /*3eb0*/  FADD.FTZ R22, R22, R159 ;  /* 0x0000009f16167221 */ /* 0x003fe20000010000 */
[----:B------:R-:W-:Y:S01]  /*3ec0*/  MOV R3, 0x1f ;  /* 0x0000001f00037802 */ /* 0x000fe20000000f00 */
[----:B------:R-:W-:Y:S01]  /*3ed0*/  IMAD.MOV.U32 R159, RZ, RZ, 0x4 ;  /* 0x00000004ff9f7424 */ /* 0x000fe200078e00ff */
[----:B------:R-:W-:Y:S01]  /*3ee0*/  MOV R16, 0x3f10 ;  /* 0x00003f1000107802 */ /* 0x000fe20000000f00 */
[----:B------:R-:W-:-:S02]  /*3ef0*/  IMAD.MOV.U32 R20, RZ, RZ, -0x1 ;  /* 0xffffffffff147424 */ /* 0x000fc400078e00ff */
[----:B------:R-:W-:Y:S05]  /*3f00*/  CALL.REL.NOINC `($__internal_3_$__cuda_sm70_shflsync_bfly_p) ;  /* 0x000006c000007944 */ /* 0x000fea0003c00000 */
[----:B0-----:R-:W-:Y:S01]  /*3f10*/  HFMA2.MMA R3, -RZ, RZ, 0, 1.847743988037109375e-06 ;  /* 0x0000001fff037435 */ /* 0x001fe200000001ff */
[----:B-1----:R-:W-:Y:S01]  /*3f20*/  FADD.FTZ R22, R22, R159 ;  /* 0x0000009f16167221 */ /* 0x002fe20000010000 */
[----:B------:R-:W-:Y:S01]  /*3f30*/  MOV R16, 0x3f70 ;  /* 0x00003f7000107802 */ /* 0x000fe20000000f00 */
[----:B------:R-:W-:-:S02]  /*3f40*/  IMAD.MOV.U32 R159, RZ, RZ, 0x8 ;  /* 0x00000008ff9f7424 */ /* 0x000fc400078e00ff */
[----:B------:R-:W-:Y:S02]  /*3f50*/  IMAD.MOV.U32 R20, RZ, RZ, -0x1 ;  /* 0xffffffffff147424 */ /* 0x000fe400078e00ff */
[----:B------:R-:W-:Y:S05]  /*3f60*/  CALL.REL.NOINC `($__internal_3_$__cuda_sm70_shflsync_bfly_p) ;  /* 0x0000066000007944 */ /* 0x000fea0003c00000 */
[----:B01----:R-:W-:Y:S01]  /*3f70*/  FADD.FTZ R22, R22, R159 ;  /* 0x0000009f16167221 */ /* 0x003fe20000010000 */
[----:B------:R-:W-:Y:S01]  /*3f80*/  MOV R3, 0x1f ;  /* 0x0000001f00037802 */ /* 0x000fe20000000f00 */
[----:B------:R-:W-:Y:S01]  /*3f90*/  IMAD.MOV.U32 R159, RZ, RZ, 0x10 ;  /* 0x00000010ff9f7424 */ /* 0x000fe200078e00ff */
[----:B------:R-:W-:Y:S01]  /*3fa0*/  MOV R16, 0x3fd0 ;  /* 0x00003fd000107802 */ /* 0x000fe20000000f00 */
[----:B------:R-:W-:Y:S02]  /*3fb0*/  IMAD.MOV.U32 R20, RZ, RZ, -0x1 ;  /* 0xffffffffff147424 */ /* 0x000fe400078e00ff */
[----:B------:R-:W-:Y:S05]  /*3fc0*/  CALL.REL.NOINC `($__internal_3_$__cuda_sm70_shflsync_bfly_p) ;  /* 0x0000060000007944 */ /* 0x000fea0003c00000 */
[----:B-1----:R-:W-:Y:S02]  /*3fd0*/  FADD.FTZ R2, R22, R159 ;  /* 0x0000009f16027221 */ /* 0x002fe40000010000 */
[----:B------:R-:W-:Y:S02]  /*3fe0*/  IMAD.MOV.U32 R159, RZ, RZ, 0x1 ;  /* 0x00000001ff9f7424 */ /* 0x000fe400078e00ff */
[----:B------:R-:W-:-:S04]  /*3ff0*/  FMUL.FTZ R2, R2, 0.0009765625 ;  /* 0x3a80000002027820 */ /* 0x000fc80000410000 */
[C---:B0-----:R-:W-:Y:S02]  /*4000*/  FADD.FTZ R3, -R2.reuse, R27 ;  /* 0x0000001b02037221 */ /* 0x041fe40000010100 */
[C---:B------:R-:W-:Y:S02]  /*4010*/  FADD.FTZ R16, -R2.reuse, R105 ;  /* 0x0000006902107221 */ /* 0x040fe40000010100 */
[----:B------:R-:W-:Y:S02]  /*4020*/  FFMA.FTZ R3, R3, R3, RZ ;  /* 0x0000000303037223 */ /* 0x000fe400000100ff */
[----:B------:R-:W-:Y:S02]  /*4030*/  FADD.FTZ R20, -R2, R31 ;  /* 0x0000001f02147221 */ /* 0x000fe40000010100 */
[----:B------:R-:W-:Y:S02]  /*4040*/  FFMA.FTZ R3, R16, R16, R3 ;  /* 0x0000001010037223 */ /* 0x000fe40000010003 */
[----:B------:R-:W-:-:S02]  /*4050*/  FADD.FTZ R16, -R2, R109 ;  /* 0x0000006d02107221 */ /* 0x000fc40000010100 */
[----:B------:R-:W-:Y:S02]  /*4060*/  FFMA.FTZ R3, R20, R20, R3 ;  /* 0x0000001414037223 */ /* 0x000fe40000010003 */
[----:B------:R-:W-:Y:S02]  /*4070*/  FADD.FTZ R20, -R2, R107 ;  /* 0x0000006b02147221 */ /* 0x000fe40000010100 */
[----:B------:R-:W-:Y:S02]  /*4080*/  FFMA.FTZ R3, R16, R16, R3 ;  /* 0x0000001010037223 */ /* 0x000fe40000010003 */
        /* <DEDUP_REMOVED lines=54> */
[----:B------:R-:W-:Y:S02]  /*43f0*/  IMAD.MOV.U32 R20, RZ, RZ, -0x1 ;  /* 0xffffffffff147424 */ /* 0x000fe400078e00ff */
[----:B------:R-:W-:Y:S01]  /*4400*/  FFMA.FTZ R22, R16, R16, R3 ;  /* 0x0000001010167223 */ /* 0x000fe20000010003 */
[----:B------:R-:W-:Y:S01]  /*4410*/  HFMA2.MMA R3, -RZ, RZ, 0, 1.847743988037109375e-06 ;  /* 0x0000001fff037435 */ /* 0x000fe200000001ff */
[----:B------:R-:W-:-:S05]  /*4420*/  MOV R16, 0x4440 ;  /* 0x0000444000107802 */ /* 0x000fca0000000f00 */
[----:B------:R-:W-:Y:S05]  /*4430*/  CALL.REL.NOINC `($__internal_3_$__cuda_sm70_shflsync_bfly_p) ;  /* 0x0000019000007944 */ /* 0x000fea0003c00000 */
        /* <DEDUP_REMOVED lines=15> */
[----:B------:R-:W-:Y:S02]  /*4530*/  MOV R20, 0xffffffff ;  /* 0xffffffff00147802 */ /* 0x000fe40000000f00 */
[----:B------:R-:W-:Y:S02]  /*4540*/  MOV R16, 0x4560 ;  /* 0x0000456000107802 */ /* 0x000fe40000000f00 */
[----:B------:R-:W-:Y:S05]  /*4550*/  CALL.REL.NOINC `($__internal_3_$__cuda_sm70_shflsync_bfly_p) ;  /* 0x0000007000007944 */ /* 0x000fea0003c00000 */
[----:B0-----:R-:W-:Y:S01]  /*4560*/  HFMA2.MMA R3, -RZ, RZ, 0, 1.847743988037109375e-06 ;  /* 0x0000001fff037435 */ /* 0x001fe200000001ff */
[----:B-1----:R-:W-:Y:S01]  /*4570*/  FADD.FTZ R22, R22, R159 ;  /* 0x0000009f16167221 */ /* 0x002fe20000010000 */
[----:B------:R-:W-:Y:S01]  /*4580*/  MOV R16, 0x45c0 ;  /* 0x000045c000107802 */ /* 0x000fe20000000f00 */
[----:B------:R-:W-:Y:S02]  /*4590*/  IMAD.MOV.U32 R159, RZ, RZ, 0x10 ;  /* 0x00000010ff9f7424 */ /* 0x000fe400078e00ff */
[----:B------:R-:W-:-:S02]  /*45a0*/  IMAD.MOV.U32 R20, RZ, RZ, -0x1 ;  /* 0xffffffffff147424 */ /* 0x000fc400078e00ff */
[----:B------:R-:W-:Y:S05]  /*45b0*/  CALL.REL.NOINC `($__internal_3_$__cuda_sm70_shflsync_bfly_p) ;  /* 0x0000001000007944 */ /* 0x000fea0003c00000 */
[----:B01----:R-:W-:Y:S05]  /*45c0*/  BRA `(.L_x_586) ;  /* 0xffffec2000007947 */ /* 0x003fea000383ffff */
        .weak           $__internal_3_$__cuda_sm70_shflsync_bfly_p
        .type           $__internal_3_$__cuda_sm70_shflsync_bfly_p,@function
        .size           $__internal_3_$__cuda_sm70_shflsync_bfly_p,(.L_x_26463 - $__internal_3_$__cuda_sm70_shflsync_bfly_p)
$__internal_3_$__cuda_sm70_shflsync_bfly_p:
[----:B------:R-:W-:Y:S01]  /*45d0*/  MOV R17, 0x0 ;  /* 0x0000000000117802 */ /* 0x000fe20000000f00 */
[----:B------:R-:W-:Y:S04]  /*45e0*/  WARPSYNC R20 ;  /* 0x0000001400007348 */ /* 0x000fe80003800000 */
[----:B------:R0:W1:Y:S01]  /*45f0*/  SHFL.BFLY PT, R159, R22, R159, R3 ;  /* 0x0c00009f169f7389 */ /* 0x00006200000e0003 */
[----:B------:R-:W-:Y:S05]  /*4600*/  RET.REL.NODEC R16 `(_ZN10layer_norm31ln_parallel_residual_fwd_kernelINS_13Kernel_traitsI13__nv_bfloat16S2_S2_S2_fjLj4096ELj1ELj1ELj4ELj16ENS_18Kernel_traits_baseILj4096ES2_S2_S2_S2_fjLj128EEEEELb0ELb1ELb1EEEvNS_9FwdParamsE) ;  /* 0xffffb9f010007950 */ /* 0x000fea0003c3ffff */
.L_x_587:
        /* <DEDUP_REMOVED lines=15> */
.L_x_26463:


//--------------------- .text._ZN10layer_norm31ln_parallel_residual_fwd_kernelINS_13Kernel_traitsI13__nv_bfloat16S2_S2_S2_fjLj4096ELj1ELj1ELj4ELj16ENS_18Kernel_traits_baseILj4096ES2_S2_S2_S2_fjLj128EEEEELb1ELb0ELb0EEEvNS_9FwdParamsE --------------------------
	.section	.text._ZN10layer_norm31ln_parallel_residual_fwd_kernelINS_13Kernel_traitsI13__nv_bfloat16S2_S2_S2_fjLj4096ELj1ELj1ELj4ELj16ENS_18Kernel_traits_baseILj4096ES2_S2_S2_S2_fjLj128EEEEELb1ELb0ELb0EEEvNS_9FwdParamsE,"ax",@progbits
	.sectioninfo	@"SHI_REGISTERS=244"
	.align	128
        .global         _ZN10layer_norm31ln_parallel_residual_fwd_kernelINS_13Kernel_traitsI13__nv_bfloat16S2_S2_S2_fjLj4096ELj1ELj1ELj4ELj16ENS_18Kernel_traits_baseILj4096ES2_S2_S2_S2_fjLj128EEEEELb1ELb0ELb0EEEvNS_9FwdParamsE
        .type           _ZN10layer_norm31ln_parallel_residual_fwd_kernelINS_13Kernel_traitsI13__nv_bfloat16S2_S2_S2_fjLj4096ELj1ELj1ELj4ELj16ENS_18Kernel_traits_baseILj4096ES2_S2_S2_S2_fjLj128EEEEELb1ELb0ELb0EEEvNS_9FwdParamsE,@function
        .size           _ZN10layer_norm31ln_parallel_residual_fwd_kernelINS_13Kernel_traitsI13__nv_bfloat16S2_S2_S2_fjLj4096ELj1ELj1ELj4ELj16ENS_18Kernel_traits_baseILj4096ES2_S2_S2_S2_fjLj128EEEEELb1ELb0ELb0EEEvNS_9FwdParamsE,(.L_x_26464 - _ZN10layer_norm31ln_parallel_residual_fwd_kernelINS_13Kernel_traitsI13__nv_bfloat16S2_S2_S2_fjLj4096ELj1ELj1ELj4ELj16ENS_18Kernel_traits_baseILj4096ES2_S2_S2_S2_fjLj128EEEEELb1ELb0ELb0EEEvNS_9FwdParamsE)
        .other          _ZN10layer_norm31ln_parallel_residual_fwd_kernelINS_13Kernel_traitsI13__nv_bfloat16S2_S2_S2_fjLj4096ELj1ELj1ELj4ELj16ENS_18Kernel_traits_baseILj4096ES2_S2_S2_S2_fjLj128EEEEELb1ELb0ELb0EEEvNS_9FwdParamsE,@"STO_CUDA_ENTRY STV_DEFAULT"
_ZN10layer_norm31ln_parallel_residual_fwd_kernelINS_13Kernel_traitsI13__nv_bfloat16S2_S2_S2_fjLj4096ELj1ELj1ELj4ELj16ENS_18Kernel_traits_baseILj4096ES2_S2_S2_S2_fjLj128EEEEELb1ELb0ELb0EEEvNS_9FwdParamsE:
.text._ZN10layer_norm31ln_parallel_residual_fwd_kernelINS_13Kernel_traitsI13__nv_bfloat16S2_S2_S2_fjLj4096ELj1ELj1ELj4ELj16ENS_18Kernel_traits_baseILj4096ES2_S2_S2_S2_fjLj128EEEEELb1ELb0ELb0EEEvNS_9FwdParamsE:
[----:B------:R-:W-:Y:S02]  /*0000*/  IMAD.MOV.U32 R1, RZ, RZ, c[0x0][0x28] ;  /* 0x00000a00ff017624 */ /* 0x000fe400078e00ff */
[----:B------:R-:W-:Y:S02]  /*0010*/  ULDC.U8 UR4, c[0x0][0x244] ;  /* 0x0000910000047ab9 */ /* 0x000fe40000000000 */
[----:B------:R-:W-:Y:S01]  /*0020*/  ISETP.NE.AND P0, PT, RZ, UR4, PT ;  /* 0x00000004ff007c0c */ /* 0x000fe2000bf05270 */
[----:B------:R-:W-:Y:S02]  /*0030*/  ULDC.64 UR4, c[0x0][0x230] ;  /* 0x00008c0000047ab9 */ /* 0x000fe40000000a00 */
[----:B------:R-:W-:Y:S01]  /*0040*/  IMAD.U32 R2, RZ, RZ, UR4 ;  /* 0x00000004ff027e24 */ /* 0x000fe2000f8e00ff */
[----:B------:R-:W-:Y:S01]  /*0050*/  ULDC.64 UR6, c[0x0][0x118] ;  /* 0x0000460000067ab9 */ /* 0x000fe20000000a00 */
[----:B------:R-:W-:Y:S02]  /*0060*/  IMAD.U32 R3, RZ, RZ, UR5 ;  /* 0x00000005ff037e24 */ /* 0x000fe4000f8e00ff */
[----:B------:R-:W-:Y:S02]  /*0070*/  IMAD.MOV.U32 R148, RZ, RZ, c[0x0][0x238] ;  /* 0x00008e00ff947624 */ /* 0x000fe400078e00ff */
[----:B------:R-:W-:-:S04]  /*0080*/  IMAD.MOV.U32 R149, RZ, RZ, c[0x0][0x23c] ;  /* 0x00008f00ff957624 */ /* 0x000fc800078e00ff */
[----:B------:R-:W2:Y:S01]  /*0090*/  @P0 LDG.E.64 R2, [R2.64] ;  /* 0x0000000602020981 */ /* 0x000ea2000c1e1b00 */
[----:B------:R-:W-:Y:S02]  /*00a0*/  @P0 IMAD.MOV.U32 R8, RZ, RZ, R148 ;  /* 0x000000ffff080224 */ /* 0x000fe400078e0094 */
[----:B------:R-:W-:-:S05]  /*00b0*/  @P0 IMAD.MOV.U32 R9, RZ, RZ, R149 ;  /* 0x000000ffff090224 */ /* 0x000fca00078e0095 */
[----:B------:R-:W3:Y:S01]  /*00c0*/  @P0 LDG.E.64 R4, [R8.64] ;  /* 0x0000000608040981 */ /* 0x000ee2000c1e1b00 */
[----:B------:R-:W-:Y:S01]  /*00d0*/  LOP3.LUT R48, R48, 0xffffffdf, RZ, 0xc0, !PT ;  /* 0xffffffdf30307812 */ /* 0x000fe200078ec0ff */
[----:B------:R-:W-:Y:S02]  /*00e0*/  BSSY B0, `(.L_x_588) ;  /* 0x0000068000007945 */ /* 0x000fe40003800000 */
[----:B------:R-:W0:Y:S04]  /*00f0*/  S2R R47, SR_TID.X ;  /* 0x00000000002f7919 */ /* 0x000e280000002100 */
[----:B------:R-:W1:Y:S01]  /*0100*/  S2R R42, SR_CTAID.X ;  /* 0x00000000002a7919 */ /* 0x000e620000002500 */
[----:B0-----:R-:W-:Y:S01]  /*0110*/  LOP3.LUT R60, R47, 0x7f, RZ, 0xc0, !PT ;  /* 0x0000007f2f3c7812 */ /* 0x001fe200078ec0ff */
[----:B-1----:R-:W-:-:S03]  /*0120*/  IMAD R46, R42, c[0x0][0x0], R47 ;  /* 0x000000002a2e7a24 */ /* 0x002fc600078e022f */
[----:B------:R-:W-:Y:S02]  /*0130*/  LOP3.LUT R43, R60, 0x7f, RZ, 0x3c, !PT ;  /* 0x0000007f3c2b7812 */ /* 0x000fe400078e3cff */
[----:B------:R-:W-:Y:S01]  /*0140*/  LEA.HI R42, R47, R42, RZ, 0x19 ;  /* 0x0000002a2f2a7211 */ /* 0x000fe200078fc8ff */
[----:B------:R-:W-:Y:S01]  /*0150*/  IMAD.WIDE.U32 R6, R46, -0x326172a9, RZ ;  /* 0xcd9e8d572e067825 */ /* 0x000fe200078e00ff */
[----:B--2---:R-:W0:Y:S08]  /*0160*/  @P0 R2UR UR4, R2 ;  /* 0x00000000020403c2 */ /* 0x004e3000000e0000 */
[----:B------:R1:W2:Y:S01]  /*0170*/  @P0 R2UR UR5, R3 ;  /* 0x00000000030503c2 */ /* 0x0002a200000e0000 */
[----:B---3--:R-:W-:-:S05]  /*0180*/  @P0 IADD3 R148, P1, R4, c[0x0][0x240], RZ ;  /* 0x0000900004940a10 */ /* 0x008fca0007f3e0ff */
[----:B------:R-:W-:-:S05]  /*0190*/  @P0 IMAD.X R149, RZ, RZ, R5, P1 ;  /* 0x000000ffff950224 */ /* 0x000fca00008e0605 */
[--C-:B------:R-:W-:Y:S02]  /*01a0*/  SHF.R.U64 R45, R148, 0x2, R149.reuse ;  /* 0x00000002942d7819 */ /* 0x100fe40000001295 */
[----:B------:R-:W-:-:S03]  /*01b0*/  SHF.R.U32.HI R44, RZ, 0x2, R149 ;  /* 0x00000002ff2c7819 */ /* 0x000fc60000011695 */
[----:B------:R-:W-:Y:S01]  /*01c0*/  IMAD.WIDE.U32 R4, R45, -0x2daee0ad, RZ ;  /* 0xd2511f532d047825 */ /* 0x000fe200078e00ff */
[----:B0-----:R-:W-:Y:S01]  /*01d0*/  LOP3.LUT R0, R7, UR4, R44, 0x96, !PT ;  /* 0x0000000407007c12 */ /* 0x001fe2000f8e962c */
[----:B------:R-:W-:Y:S02]  /*01e0*/  UIADD3 UR9, UR4, -0x61c88647, URZ ;  /* 0x9e3779b904097890 */ /* 0x000fe4000fffe03f */
[----:B------:R-:W-:Y:S02]  /*01f0*/  UIADD3 UR11, UR4, 0x3c6ef372, URZ ;  /* 0x3c6ef372040b7890 */ /* 0x000fe4000fffe03f */
[----:B-1----:R-:W-:Y:S01]  /*0200*/  IMAD.WIDE.U32 R2, R0, -0x2daee0ad, RZ ;  /* 0xd2511f5300027825 */ /* 0x002fe200078e00ff */
[----:B------:R-:W-:Y:S01]  /*0210*/  UIADD3 UR13, UR4, -0x255992d5, URZ ;  /* 0xdaa66d2b040d7890 */ /* 0x000fe2000fffe03f */
[----:B--2---:R-:W-:Y:S01]  /*0220*/  LOP3.LUT R8, R5, UR5, RZ, 0x3c, !PT ;  /* 0x0000000505087c12 */ /* 0x004fe2000f8e3cff */
[----:B------:R-:W-:Y:S01]  /*0230*/  UIADD3 UR10, UR5, -0x4498517b, URZ ;  /* 0xbb67ae85050a7890 */ /* 0x000fe2000fffe03f */
[----:B------:R-:W-:Y:S01]  /*0240*/  IMAD.MOV.U32 R0, RZ, RZ, c[0x0][0x168] ;  /* 0x00005a00ff007624 */ /* 0x000fe200078e00ff */
[----:B------:R-:W-:-:S02]  /*0250*/  UIADD3 UR12, UR5, 0x76cf5d0a, URZ ;  /* 0x76cf5d0a050c7890 */ /* 0x000fc4000fffe03f */
[----:B------:R-:W-:Y:S01]  /*0260*/  IMAD.WIDE.U32 R8, R8, -0x326172a9, RZ ;  /* 0xcd9e8d5708087825 */ /* 0x000fe200078e00ff */
[----:B------:R-:W-:Y:S01]  /*0270*/  UIADD3 UR14, UR5, 0x32370b8f, URZ ;  /* 0x32370b8f050e7890 */ /* 0x000fe2000fffe03f */
[----:B------:R-:W-:Y:S01]  /*0280*/  LOP3.LUT R7, R3, UR10, R4, 0x96, !PT ;  /* 0x0000000a03077c12 */ /* 0x000fe2000f8e9604 */
[----:B------:R-:W-:Y:S01]  /*0290*/  UIADD3 UR15, UR4, 0x78dde6e4, URZ ;  /* 0x78dde6e4040f7890 */ /* 0x000fe2000fffe03f */
[----:B------:R-:W-:Y:S01]  /*02a0*/  SHF.R.S32.HI R0, RZ, 0x1f, R0 ;  /* 0x0000001fff007819 */ /* 0x000fe20000011400 */
[----:B------:R-:W-:Y:S01]  /*02b0*/  UIADD3 UR16, UR5, -0x126145ec, URZ ;  /* 0xed9eba1405107890 */ /* 0x000fe2000fffe03f */
[----:B------:R-:W-:Y:S01]  /*02c0*/  LOP3.LUT R4, R9, UR9, R6, 0x96, !PT ;  /* 0x0000000909047c12 */ /* 0x000fe2000f8e9606 */
[----:B------:R-:W-:Y:S01]  /*02d0*/  IMAD.WIDE.U32 R6, R7, -0x326172a9, RZ ;  /* 0xcd9e8d5707067825 */ /* 0x000fe200078e00ff */
[----:B------:R-:W-:Y:S01]  /*02e0*/  LEA.HI R120, R0, c[0x0][0x168], RZ, 0x3 ;  /* 0x00005a0000787a11 */ /* 0x000fe200078f18ff */
[----:B------:R-:W-:Y:S02]  /*02f0*/  UIADD3 UR18, UR5, -0x56f99767, URZ ;  /* 0xa906689905127890 */ /* 0x000fe4000fffe03f */
[----:B------:R-:W-:Y:S01]  /*0300*/  IMAD.WIDE.U32 R4, R4, -0x2daee0ad, RZ ;  /* 0xd2511f5304047825 */ /* 0x000fe200078e00ff */
[----:B------:R-:W-:Y:S01]  /*0310*/  LOP3.LUT R3, R7, UR11, R8, 0x96, !PT ;  /* 0x0000000b07037c12 */ /* 0x000fe2000f8e9608 */
[----:B------:R-:W-:Y:S01]  /*0320*/  UIADD3 UR17, UR4, 0x1715609d, URZ ;  /* 0x1715609d04117890 */ /* 0x000fe2000fffe03f */
[----:B------:R-:W-:Y:S01]  /*0330*/  LEA.HI.SX32 R43, R120, R43, 0x1d ;  /* 0x0000002b782b7211 */ /* 0x000fe200078feaff */
[----:B------:R-:W-:Y:S01]  /*0340*/  UIADD3 UR19, UR4, -0x4ab325aa, URZ ;  /* 0xb54cda5604137890 */ /* 0x000fe2000fffe03f */
[----:B------:R-:W-:Y:S01]  /*0350*/  LOP3.LUT R8, R5, UR12, R2, 0x96, !PT ;  /* 0x0000000c05087c12 */ /* 0x000fe2000f8e9602 */
[----:B------:R-:W-:Y:S01]  /*0360*/  IMAD.WIDE.U32 R2, R3, -0x2daee0ad, RZ ;  /* 0xd2511f5303027825 */ /* 0x000fe200078e00ff */
[C---:B------:R-:W-:Y:S01]  /*0370*/  LOP3.LUT P2, RZ, R43.reuse, 0xffffff80, RZ, 0xc0, !PT ;  /* 0xffffff802bff7812 */ /* 0x040fe2000784c0ff */
[----:B------:R-:W-:Y:S01]  /*0380*/  UIADD3 UR20, UR5, 0x646e171e, URZ ;  /* 0x646e171e05147890 */ /* 0x000fe2000fffe03f */
[----:B------:R-:W-:Y:S01]  /*0390*/  ISETP.GE.U32.AND P5, PT, R43, 0x100, PT ;  /* 0x000001002b00780c */ /* 0x000fe20003fa6070 */
[----:B------:R-:W-:Y:S01]  /*03a0*/  IMAD.WIDE.U32 R8, R8, -0x326172a9, RZ ;  /* 0xcd9e8d5708087825 */ /* 0x000fe200078e00ff */
[----:B------:R-:W-:Y:S01]  /*03b0*/  LOP3.LUT R7, R3, UR14, R4, 0x96, !PT ;  /* 0x0000000e03077c12 */ /* 0x000fe2000f8e9604 */
[----:B------:R-:W-:Y:S01]  /*03c0*/  UIADD3 UR22, UR5, 0x1fd5c5a3, URZ ;  /* 0x1fd5c5a305167890 */ /* 0x000fe2000fffe03f */
[----:B------:R-:W-:Y:S01]  /*03d0*/  ISETP.GE.U32.AND P4, PT, R43, 0x180, PT ;  /* 0x000001802b00780c */ /* 0x000fe20003f86070 */
[----:B------:R-:W-:Y:S01]  /*03e0*/  UIADD3 UR21, UR4, 0x5384540f, URZ ;  /* 0x5384540f04157890 */ /* 0x000fe2000fffe03f */
[----:B------:R-:W-:Y:S01]  /*03f0*/  LOP3.LUT R4, R9, UR13, R6, 0x96, !PT ;  /* 0x0000000d09047c12 */ /* 0x000fe2000f8e9606 */
[----:B------:R-:W-:Y:S01]  /*0400*/  IMAD.WIDE.U32 R6, R7, -0x326172a9, RZ ;  /* 0xcd9e8d5707067825 */ /* 0x000fe200078e00ff */
[----:B------:R-:W-:Y:S01]  /*0410*/  ISETP.GE.U32.AND P3, PT, R43, 0x200, PT ;  /* 0x000002002b00780c */ /* 0x000fe20003f66070 */
[----:B------:R-:W-:-:S02]  /*0420*/  UIADD3 UR23, UR4, -0xe443238, URZ ;  /* 0xf1bbcdc804177890 */ /* 0x000fc4000fffe03f */
[----:B------:R-:W-:Y:S01]  /*0430*/  IMAD.WIDE.U32 R4, R4, -0x2daee0ad, RZ ;  /* 0xd2511f5304047825 */ /* 0x000fe200078e00ff */
[----:B------:R-:W-:Y:S01]  /*0440*/  LOP3.LUT R3, R7, UR15, R8, 0x96, !PT ;  /* 0x0000000f07037c12 */ /* 0x000fe2000f8e9608 */
[----:B------:R-:W-:Y:S01]  /*0450*/  UIADD3 UR24, UR5, -0x24c28bd8, URZ ;  /* 0xdb3d742805187890 */ /* 0x000fe2000fffe03f */
[----:B------:R-:W-:Y:S01]  /*0460*/  @P2 LOP3.LUT R48, R48, 0x20, RZ, 0xfc, !PT ;  /* 0x0000002030302812 */ /* 0x000fe200078efcff */
[----:B------:R-:W-:Y:S01]  /*0470*/  UIADD3 UR25, UR4, -0x700cb87f, URZ ;  /* 0x8ff3478104197890 */ /* 0x000fe2000fffe03f */
[----:B------:R-:W-:Y:S01]  /*0480*/  LOP3.LUT R8, R5, UR16, R2, 0x96, !PT ;  /* 0x0000001005087c12 */ /* 0x000fe2000f8e9602 */
[----:B------:R-:W-:Y:S01]  /*0490*/  IMAD.WIDE.U32 R2, R3, -0x2daee0ad, RZ ;  /* 0xd2511f5303027825 */ /* 0x000fe200078e00ff */
[----:B------:R-:W-:Y:S01]  /*04a0*/  LOP3.LUT R48, R48, 0xfffffeff, RZ, 0xc0, !PT ;  /* 0xfffffeff30307812 */ /* 0x000fe200078ec0ff */
[----:B------:R-:W-:Y:S02]  /*04b0*/  UIADD3 UR26, UR5, -0x695add53, URZ ;  /* 0x96a522ad051a7890 */ /* 0x000fe4000fffe03f */
[----:B------:R-:W-:Y:S01]  /*04c0*/  IMAD.WIDE.U32 R8, R8, -0x326172a9, RZ ;  /* 0xcd9e8d5708087825 */ /* 0x000fe200078e00ff */
[----:B------:R-:W-:-:S02]  /*04d0*/  LOP3.LUT R7, R3, UR18, R4, 0x96, !PT ;  /* 0x0000001203077c12 */ /* 0x000fc4000f8e9604 */
[----:B------:R-:W-:Y:S02]  /*04e0*/  @P5 LOP3.LUT R48, R48, 0x100, RZ, 0xfc, !PT ;  /* 0x0000010030305812 */ /* 0x000fe400078efcff */
[----:B------:R-:W-:Y:S01]  /*04f0*/  LOP3.LUT R4, R9, UR17, R6, 0x96, !PT ;  /* 0x0000001109047c12 */ /* 0x000fe2000f8e9606 */
[----:B------:R-:W-:Y:S01]  /*0500*/  IMAD.WIDE.U32 R6, R7, -0x326172a9, RZ ;  /* 0xcd9e8d5707067825 */ /* 0x000fe200078e00ff */
[----:B------:R-:W-:-:S03]  /*0510*/  LOP3.LUT R48, R48, 0xffffff7f, RZ, 0xc0, !PT ;  /* 0xffffff7f30307812 */ /* 0x000fc600078ec0ff */
[----:B------:R-:W-:Y:S01]  /*0520*/  IMAD.WIDE.U32 R4, R4, -0x2daee0ad, RZ ;  /* 0xd2511f5304047825 */ /* 0x000fe200078e00ff */
[----:B------:R-:W-:Y:S02]  /*0530*/  LOP3.LUT R3, R7, UR19, R8, 0x96, !PT ;  /* 0x0000001307037c12 */ /* 0x000fe4000f8e9608 */
        /* <DEDUP_REMOVED lines=8> */
[----:B------:R-:W-:-:S04]  /*05c0*/  IMAD.HI.U32 R23, R141, -0x326172a9, RZ ;  /* 0xcd9e8d578d177827 */ /* 0x000fc800078e00ff */
[----:B------:R-:W-:Y:S01]  /*05d0*/  IMAD.HI.U32 R21, R143, -0x2daee0ad, RZ ;  /* 0xd2511f538f157827 */ /* 0x000fe200078e00ff */
        /* <DEDUP_REMOVED lines=19> */
[----:B------:R-:W-:Y:S01]  /*0710*/  LOP3.LUT R60, R60, 0x80, RZ, 0xfc, !PT ;  /* 0x000000803c3c7812 */ /* 0x000fe200078efcff */
[----:B------:R-:W-:Y:S01]  /*0720*/  @!P0 CS2R R8, SRZ ;  /* 0x0000000000088805 */ /* 0x000fe2000001ff00 */
[----:B------:R-:W-:Y:S01]  /*0730*/  @!P0 CS2R R10, SRZ ;  /* 0x00000000000a8805 */ /* 0x000fe2000001ff00 */
[----:B------:R-:W-:Y:S01]  /*0740*/  @!P1 CS2R R4, SRZ ;  /* 0x0000000000049805 */ /* 0x000fe2000001ff00 */
[----:B------:R-:W-:-:S02]  /*0750*/  @!P1 CS2R R6, SRZ ;  /* 0x0000000000069805 */ /* 0x000fc4000001ff00 */
.L_x_589:
[----:B------:R-:W-:Y:S05]  /*0760*/  BSYNC B0 ;  /* 0x0000000000007941 */ /* 0x000fea0003800000 */
.L_x_588:
        /* <DEDUP_REMOVED lines=25> */
.L_x_591:
[----:B------:R-:W-:Y:S05]  /*0900*/  BSYNC B0 ;  /* 0x0000000000007941 */ /* 0x000fea0003800000 */
.L_x_590:
        /* <DEDUP_REMOVED lines=25> */
.L_x_593:
[----:B------:R-:W-:Y:S05]  /*0aa0*/  BSYNC B0 ;  /* 0x0000000000007941 */ /* 0x000fea0003800000 */
.L_x_592:
        /* <DEDUP_REMOVED lines=24> */
.L_x_595:
[----:B0-----:R-:W-:Y:S05]  /*0c30*/  BSYNC B0 ;  /* 0x0000000000007941 */ /* 0x001fea0003800000 */
.L_x_594:
[----:B------:R-:W-:Y:S02]  /*0c40*/  ISETP.GE.AND P0, PT, R42, c[0x0][0x164], PT ;  /* 0x000059002a007a0c */ /* 0x000fe40003f06270 */
[----:B------:R-:W-:-:S02]  /*0c50*/  LOP3.LUT R152, R23, UR23, R12, 0x96, !PT ;  /* 0x0000001717987c12 */ /* 0x000fc4000f8e960c */
[----:B------:R-:W-:-:S09]  /*0c60*/  LOP3.LUT R154, R21, UR24, R2, 0x96, !PT ;  /* 0x00000018159a7c12 */ /* 0x000fd2000f8e9602 */
[----:B------:R-:W-:Y:S05]  /*0c70*/  @P0 EXIT ;  /* 0x000000000000094d */ /* 0x000fea0003800000 */
[--C-:B-----5:R-:W-:Y:S01]  /*0c80*/  PRMT R121, RZ, 0x5410, R83.reuse ;  /* 0x00005410ff797816 */ /* 0x120fe20000000053 */
[----:B------:R-:W-:Y:S01]  /*0c90*/  IMAD R143, R143, -0x2daee0ad, RZ ;  /* 0xd2511f538f8f7824 */ /* 0x000fe200078e02ff */
[----:B------:R-:W-:Y:S01]  /*0ca0*/  PRMT R118, RZ, 0x7610, R83 ;  /* 0x00007610ff767816 */ /* 0x000fe20000000053 */
[----:B------:R-:W-:Y:S01]  /*0cb0*/  IMAD R146, R141, -0x326172a9, RZ ;  /* 0xcd9e8d578d927824 */ /* 0x000fe200078e02ff */
[--C-:B------:R-:W-:Y:S01]  /*0cc0*/  PRMT R83, RZ, 0x5410, R60.reuse ;  /* 0x00005410ff537816 */ /* 0x100fe2000000003c */
[----:B------:R-:W-:Y:S01]  /*0cd0*/  IMAD.MOV.U32 R150, RZ, RZ, 0x1 ;  /* 0x00000001ff967424 */ /* 0x000fe200078e00ff */
[----:B------:R-:W-:Y:S01]  /*0ce0*/  PRMT R122, RZ, 0x7610, R60 ;  /* 0x00007610ff7a7816 */ /* 0x000fe2000000003c */
[----:B------:R-:W-:Y:S01]  /*0cf0*/  IMAD.MOV.U32 R151, RZ, RZ, RZ ;  /* 0x000000ffff977224 */ /* 0x000fe200078e00ff */
[----:B------:R-:W-:Y:S01]  /*0d00*/  SHF.R.S32.HI R60, RZ, 0x3, R120 ;  /* 0x00000003ff3c7819 */ /* 0x000fe20000011478 */
[----:B------:R-:W-:Y:S01]  /*0d10*/  ULDC.U8 UR8, c[0x0][0x1f0] ;  /* 0x00007c0000087ab9 */ /* 0x000fe20000000000 */
[----:B------:R-:W-:-:S02]  /*0d20*/  PRMT R120, RZ, 0x5410, R61 ;  /* 0x00005410ff787816 */ /* 0x000fc4000000003d */
[----:B------:R-:W-:Y:S02]  /*0d30*/  PRMT R124, RZ, 0x7610, R61 ;  /* 0x00007610ff7c7816 */ /* 0x000fe4000000003d */
[----:B------:R-:W-:Y:S02]  /*0d40*/  LOP3.LUT R128, R47, 0x60, RZ, 0xc0, !PT ;  /* 0x000000602f807812 */ /* 0x000fe400078ec0ff */
[----:B------:R-:W-:Y:S02]  /*0d50*/  LOP3.LUT R61, R60, 0x7f, RZ, 0xc0, !PT ;  /* 0x0000007f3c3d7812 */ /* 0x000fe400078ec0ff */
[--C-:B------:R-:W-:Y:S02]  /*0d60*/  PRMT R123, RZ, 0x5410, R62.reuse ;  /* 0x00005410ff7b7816 */ /* 0x100fe4000000003e */
[----:B------:R-:W-:Y:S01]  /*0d70*/  PRMT R126, RZ, 0x7610, R62 ;  /* 0x00007610ff7e7816 */ /* 0x000fe2000000003e */
[----:B------:R-:W-:Y:S01]  /*0d80*/  IMAD.IADD R62, R61, 0x1, -R128 ;  /* 0x000000013d3e7824 */ /* 0x000fe200078e0a80 */
[----:B------:R-:W-:-:S02]  /*0d90*/  SHF.R.U32.HI R60, RZ, 0x2, R60 ;  /* 0x00000002ff3c7819 */ /* 0x000fc4000001163c */
[--C-:B------:R-:W-:Y:S02]  /*0da0*/  PRMT R125, RZ, 0x5410, R63.reuse ;  /* 0x00005410ff7d7816 */ /* 0x100fe4000000003f */
[----:B------:R-:W-:Y:S02]  /*0db0*/  IMNMX R62, RZ, R62, !PT ;  /* 0x0000003eff3e7217 */ /* 0x000fe40007800200 */
[----:B------:R-:W-:Y:S02]  /*0dc0*/  PRMT R127, RZ, 0x7610, R63 ;  /* 0x00007610ff7f7816 */ /* 0x000fe4000000003f */
[----:B------:R-:W-:Y:S01]  /*0dd0*/  LOP3.LUT R63, R60, 0x3fffffe0, RZ, 0xc0, !PT ;  /* 0x3fffffe03c3f7812 */ /* 0x000fe200078ec0ff */
[----:B------:R-:W-:Y:S01]  /*0de0*/  IMAD.SHL.U32 R60, R47, 0x20, RZ ;  /* 0x000000202f3c7824 */ /* 0x000fe200078e00ff */
[----:B------:R-:W-:Y:S02]  /*0df0*/  IMNMX R62, R62, 0x20, PT ;  /* 0x000000203e3e7817 */ /* 0x000fe40003800200 */
[----:B------:R-:W-:-:S02]  /*0e00*/  PRMT R29, RZ, 0x5410, R10 ;  /* 0x00005410ff1d7816 */ /* 0x000fc4000000000a */
[----:B------:R-:W-:Y:S01]  /*0e10*/  LOP3.LUT R60, R60, 0x3e0, RZ, 0xc0, !PT ;  /* 0x000003e03c3c7812 */ /* 0x000fe200078ec0ff */
[----:B------:R-:W-:Y:S01]  /*0e20*/  IMAD.IADD R62, R62, 0x1, R63 ;  /* 0x000000013e3e7824 */ /* 0x000fe200078e023f */
[----:B------:R-:W-:Y:S02]  /*0e30*/  PRMT R28, RZ, 0x7610, R10 ;  /* 0x00007610ff1c7816 */ /* 0x000fe4000000000a */
[--C-:B------:R-:W-:Y:S01]  /*0e40*/  PRMT R27, RZ, 0x5410, R11.reuse ;  /* 0x00005410ff1b7816 */ /* 0x100fe2000000000b */
[----:B------:R-:W-:Y:S01]  /*0e50*/  IMAD.SHL.U32 R62, R62, 0x8, RZ ;  /* 0x000000083e3e7824 */ /* 0x000fe200078e00ff */
[----:B------:R-:W-:Y:S01]  /*0e60*/  PRMT R26, RZ, 0x7610, R11 ;  /* 0x00007610ff1a7816 */ /* 0x000fe2000000000b */
[----:B------:R-:W-:Y:S01]  /*0e70*/  IMAD.IADD R60, R61, 0x1, -R60 ;  /* 0x000000013d3c7824 */ /* 0x000fe200078e0a3c */
[--C-:B------:R-:W-:Y:S02]  /*0e80*/  PRMT R108, RZ, 0x5410, R84.reuse ;  /* 0x00005410ff6c7816 */ /* 0x100fe40000000054 */
[----:B------:R-:W-:Y:S01]  /*0e90*/  PRMT R109, RZ, 0x7610, R84 ;  /* 0x00007610ff6d7816 */ /* 0x000fe20000000054 */
[----:B------:R-:W0:Y:S01]  /*0ea0*/  I2F.U32 R62, R62 ;  /* 0x0000003e003e7306 */ /* 0x000e220000201000 */
[----:B------:R-:W-:-:S02]  /*0eb0*/  IMNMX R60, RZ, R60, !PT ;  /* 0x0000003cff3c7217 */ /* 0x000fc40007800200 */
[--C-:B------:R-:W-:Y:S02]  /*0ec0*/  PRMT R40, RZ, 0x5410, R32.reuse ;  /* 0x00005410ff287816 */ /* 0x100fe40000000020 */
[----:B------:R-:W-:Y:S02]  /*0ed0*/  IMNMX R60, R60, 0x20, PT ;  /* 0x000000203c3c7817 */ /* 0x000fe40003800200 */
[----:B------:R-:W-:Y:S02]  /*0ee0*/  PRMT R41, RZ, 0x7610, R32 ;  /* 0x00007610ff297816 */ /* 0x000fe40000000020 */
[--C-:B------:R-:W-:Y:S01]  /*0ef0*/  PRMT R38, RZ, 0x5410, R33.reuse ;  /* 0x00005410ff267816 */ /* 0x100fe20000000021 */
[----:B------:R-:W-:Y:S01]  /*0f00*/  IMAD.IADD R60, R63, 0x1, R60 ;  /* 0x000000013f3c7824 */ /* 0x000fe200078e023c */
[----:B------:R-:W-:Y:S02]  /*0f10*/  PRMT R39, RZ, 0x7610, R33 ;  /* 0x00007610ff277816 */ /* 0x000fe40000000021 */
[--C-:B------:R-:W-:Y:S01]  /*0f20*/  PRMT R13, RZ, 0x5410, R6.reuse ;  /* 0x00005410ff0d7816 */ /* 0x100fe20000000006 */
[----:B------:R-:W-:Y:S01]  /*0f30*/  IMAD.SHL.U32 R149, R60, 0x8, RZ ;  /* 0x000000083c957824 */ /* 0x000fe200078e00ff */
[----:B------:R-:W-:Y:S01]  /*0f40*/  PRMT R12, RZ, 0x7610, R6 ;  /* 0x00007610ff0c7816 */ /* 0x000fe20000000006 */
[----:B0-----:R0:W1:Y:S01]  /*0f50*/  MUFU.RCP R144, R62 ;  /* 0x0000003e00907308 */ /* 0x0010620000001000 */
[----:B------:R-:W-:-:S02]  /*0f60*/  PRMT R11, RZ, 0x5410, R7 ;  /* 0x00005410ff0b7816 */ /* 0x000fc40000000007 */
[----:B------:R-:W-:Y:S02]  /*0f70*/  PRMT R10, RZ, 0x7610, R7 ;  /* 0x00007610ff0a7816 */ /* 0x000fe40000000007 */
[--C-:B------:R-:W-:Y:S02]  /*0f80*/  PRMT R0, RZ, 0x5410, R52.reuse ;  /* 0x00005410ff007816 */ /* 0x100fe40000000034 */
[----:B------:R-:W-:Y:S02]  /*0f90*/  PRMT R49, RZ, 0x7610, R52 ;  /* 0x00007610ff317816 */ /* 0x000fe40000000034 */
[--C-:B------:R-:W-:Y:S02]  /*0fa0*/  PRMT R111, RZ, 0x5410, R85.reuse ;  /* 0x00005410ff6f7816 */ /* 0x100fe40000000055 */
[----:B------:R-:W-:Y:S02]  /*0fb0*/  PRMT R84, RZ, 0x7610, R85 ;  /* 0x00007610ff547816 */ /* 0x000fe40000000055 */
[----:B------:R-:W-:-:S02]  /*0fc0*/  PRMT R134, RZ, 0x5410, R56 ;  /* 0x00005410ff867816 */ /* 0x000fc40000000038 */
[----:B------:R-:W-:Y:S01]  /*0fd0*/  PRMT R138, RZ, 0x7610, R56 ;  /* 0x00007610ff8a7816 */ /* 0x000fe20000000038 */
[C---:B------:R-:W-:Y:S01]  /*0fe0*/  IMAD.HI.U32 R56, R152.reuse, -0x2daee0ad, RZ ;  /* 0xd2511f5398387827 */ /* 0x040fe200078e00ff */
[--C-:B------:R-:W-:Y:S02]  /*0ff0*/  PRMT R33, RZ, 0x5410, R8.reuse ;  /* 0x00005410ff217816 */ /* 0x100fe40000000008 */
[----:B------:R-:W-:Y:S01]  /*1000*/  PRMT R32, RZ, 0x7610, R8 ;  /* 0x00007610ff207816 */ /* 0x000fe20000000008 */
[----:B------:R-:W-:Y:S01]  /*1010*/  IMAD R152, R152, -0x2daee0ad, RZ ;  /* 0xd2511f5398987824 */ /* 0x000fe200078e02ff */
        /* <DEDUP_REMOVED lines=13> */
[----:B------:R-:W-:Y:S01]  /*10f0*/  PRMT R140, RZ, 0x7610, R57 ;  /* 0x00007610ff8c7816 */ /* 0x000fe20000000039 */
[----:B------:R-:W-:Y:S01]  /*1100*/  IMAD.HI.U32 R57, R154, -0x326172a9, RZ ;  /* 0xcd9e8d579a397827 */ /* 0x000fe200078e00ff */
[----:B------:R-:W-:-:S02]  /*1110*/  PRMT R17, RZ, 0x5410, R4 ;  /* 0x00005410ff117816 */ /* 0x000fc40000000004 */
[----:B------:R-:W-:Y:S01]  /*1120*/  PRMT R16, RZ, 0x7610, R4 ;  /* 0x00007610ff107816 */ /* 0x000fe20000000004 */
[----:B------:R-:W-:Y:S01]  /*1130*/  IMAD R154, R154, -0x326172a9, RZ ;  /* 0xcd9e8d579a9a7824 */ /* 0x000fe200078e02ff */
        /* <DEDUP_REMOVED lines=47> */
[----:B------:R-:W-:Y:S02]  /*1430*/  LOP3.LUT R145, R56, UR26, R143, 0x96, !PT ;  /* 0x0000001a38917c12 */ /* 0x000fe4000f8e968f */
[----:B------:R-:W-:Y:S02]  /*1440*/  LOP3.LUT R153, R148, 0x3, RZ, 0xc0, !PT ;  /* 0x0000000394997812 */ /* 0x000fe400078ec0ff */
        /* <DEDUP_REMOVED lines=25> */
[----:B------:R-:W-:Y:S02]  /*15e0*/  LOP3.LUT R146, R57, UR25, R146, 0x96, !PT ;  /* 0x0000001939927c12 */ /* 0x000fe4000f8e9692 */
[--C-:B------:R-:W-:Y:S02]  /*15f0*/  PRMT R143, RZ, 0x5410, R64.reuse ;  /* 0x00005410ff8f7816 */ /* 0x100fe40000000040 */
[----:B------:R-:W-:-:S02]  /*1600*/  PRMT R155, RZ, 0x7610, R64 ;  /* 0x00007610ff9b7816 */ /* 0x000fc40000000040 */
[--C-:B------:R-:W-:Y:S02]  /*1610*/  PRMT R148, RZ, 0x5410, R65.reuse ;  /* 0x00005410ff947816 */ /* 0x100fe40000000041 */
[----:B------:R-:W-:Y:S02]  /*1620*/  PRMT R157, RZ, 0x7610, R65 ;  /* 0x00007610ff9d7816 */ /* 0x000fe40000000041 */
[--C-:B------:R-:W-:Y:S02]  /*1630*/  PRMT R156, RZ, 0x5410, R66.reuse ;  /* 0x00005410ff9c7816 */ /* 0x100fe40000000042 */
[----:B------:R-:W-:Y:S02]  /*1640*/  PRMT R159, RZ, 0x7610, R66 ;  /* 0x00007610ff9f7816 */ /* 0x000fe40000000042 */
[--C-:B------:R-:W-:Y:S02]  /*1650*/  PRMT R158, RZ, 0x5410, R67.reuse ;  /* 0x00005410ff9e7816 */ /* 0x100fe40000000043 */
[----:B01----:R-:W-:-:S02]  /*1660*/  PRMT R172, RZ, 0x7610, R67 ;  /* 0x00007610ffac7816 */ /* 0x003fc40000000043 */
.L_x_1130:
[----:B------:R-:W-:Y:S01]  /*1670*/  IMAD R64, R42, c[0x0][0x168], RZ ;  /* 0x00005a002a407a24 */ /* 0x000fe200078e02ff */
[----:B------:R-:W-:Y:S01]  /*1680*/  LOP3.LUT P0, RZ, R48, 0x20, RZ, 0xc0, !PT ;  /* 0x0000002030ff7812 */ /* 0x000fe2000780c0ff */
[----:B------:R-:W-:Y:S01]  /*1690*/  BSSY B0, `(.L_x_596) ;  /* 0x00005c0000007945 */ /* 0x000fe20003800000 */
[----:B------:R-:W-:-:S02]  /*16a0*/  LOP3.LUT R170, R47, 0x7f, RZ, 0xc0, !PT ;  /* 0x0000007f2faa7812 */ /* 0x000fc400078ec0ff */
[----:B------:R-:W-:-:S04]  /*16b0*/  SHF.R.S32.HI R65, RZ, 0x1f, R64 ;  /* 0x0000001fff417819 */ /* 0x000fc80000011440 */
[----:B------:R-:W-:-:S04]  /*16c0*/  LEA.HI R65, R65, R64, RZ, 0x3 ;  /* 0x0000004041417211 */ /* 0x000fc800078f18ff */
[----:B------:R-:W-:-:S05]  /*16d0*/  LEA.HI.SX32 R170, R65, R170, 0x1d ;  /* 0x000000aa41aa7211 */ /* 0x000fca00078feaff */
[----:B------:R-:W-:Y:S01]  /*16e0*/  IMAD.MOV.U32 R174, RZ, RZ, R170 ;  /* 0x000000ffffae7224 */ /* 0x000fe200078e00aa */
[----:B------:R-:W-:Y:S05]  /*16f0*/  @!P0 BRA `(.L_x_597) ;  /* 0x00005b9000008947 */ /* 0x000fea0003800000 */
[----:B------:R-:W-:Y:S01]  /*1700*/  ISETP.NE.U32.AND P0, PT, RZ, c[0x0][0x178], PT ;  /* 0x00005e00ff007a0c */ /* 0x000fe20003f05070 */
[----:B------:R-:W-:Y:S01]  /*1710*/  IMAD.MOV.U32 R65, RZ, RZ, 0x10 ;  /* 0x00000010ff417424 */ /* 0x000fe200078e00ff */
[----:B------:R-:W-:Y:S02]  /*1720*/  LOP3.LUT R48, R48, 0xffffffef, RZ, 0xc0, !PT ;  /* 0xffffffef30307812 */ /* 0x000fe400078ec0ff */
[----:B------:R-:W-:Y:S01]  /*1730*/  ISETP.NE.AND.EX P2, PT, RZ, c[0x0][0x17c], PT, P0 ;  /* 0x00005f00ff007a0c */ /* 0x000fe20003f45300 */
[----:B------:R-:W-:Y:S01]  /*1740*/  IMAD.WIDE.U32 R64, R170, R65, c[0x0][0x170] ;  /* 0x00005c00aa407625 */ /* 0x000fe200078e0041 */
[----:B------:R-:W-:-:S04]  /*1750*/  ISETP.NE.U32.AND P0, PT, RZ, c[0x0][0x180], PT ;  /* 0x00006000ff007a0c */ /* 0x000fc80003f05070 */
[----:B------:R-:W-:Y:S01]  /*1760*/  ISETP.NE.AND.EX P0, PT, RZ, c[0x0][0x184], PT, P0 ;  /* 0x00006100ff007a0c */ /* 0x000fe20003f05300 */
[----:B------:R-:W5:Y:S06]  /*1770*/  LDG.E.128 R64, [R64.64] ;  /* 0x0000000640407981 */ /* 0x000f6c000c1e1d00 */
[----:B------:R-:W-:Y:S01]  /*1780*/  @P2 LEA R70, P1, R170, c[0x0][0x178], 0x4 ;  /* 0x00005e00aa462a11 */ /* 0x000fe200078220ff */
[----:B------:R-:W-:Y:S01]  /*1790*/  BSSY B1, `(.L_x_598) ;  /* 0x0000013000017945 */ /* 0x000fe20003800000 */
[----:B------:R-:W-:Y:S02]  /*17a0*/  @P2 LOP3.LUT R48, R48, 0x10, RZ, 0xfc, !PT ;  /* 0x0000001030302812 */ /* 0x000fe400078efcff */
[----:B------:R-:W-:-:S02]  /*17b0*/  @P2 LEA.HI.X R71, R170, c[0x0][0x17c], RZ, 0x4, P1 ;  /* 0x00005f00aa472a11 */ /* 0x000fc400008f24ff */
[----:B------:R-:W-:-:S03]  /*17c0*/  @P0 LEA R68, P1, R170, c[0x0][0x180], 0x4 ;  /* 0x00006000aa440a11 */ /* 0x000fc600078220ff */
[----:B------:R0:W5:Y:S01]  /*17d0*/  @P2 LDG.E.128 R56, [R70.64] ;  /* 0x0000000646382981 */ /* 0x000162000c1e1d00 */
[----:B------:R-:W-:-:S05]  /*17e0*/  @P0 LEA.HI.X R69, R170, c[0x0][0x184], RZ, 0x4, P1 ;  /* 0x00006100aa450a11 */ /* 0x000fca00008f24ff */
[----:B------:R0:W5:Y:S01]  /*17f0*/  @P0 LDG.E.128 R60, [R68.64] ;  /* 0x00000006443c0981 */ /* 0x000162000c1e1d00 */
[C---:B------:R-:W-:Y:S02]  /*1800*/  ISETP.NE.AND P1, PT, R153.reuse, 0x1, PT ;  /* 0x000000019900780c */ /* 0x040fe40003f25270 */
[----:B------:R-:W-:-:S11]  /*1810*/  IADD3 R175, R153, 0x1, RZ ;  /* 0x0000000199af7810 */ /* 0x000fd60007ffe0ff */
[----:B------:R-:W-:Y:S05]  /*1820*/  @!P1 BRA `(.L_x_599) ;  /* 0x0000008000009947 */ /* 0x000fea0003800000 */
[----:B0-----:R-:W-:Y:S01]  /*1830*/  ISETP.NE.AND P1, PT, R153, 0x2, PT ;  /* 0x000000029900780c */ /* 0x001fe20003f25270 */
[----:B------:R-:W-:-:S12]  /*1840*/  IMAD.MOV.U32 R176, RZ, RZ, R145 ;  /* 0x000000ffffb07224 */ /* 0x000fd800078e0091 */
[----:B------:R-:W-:Y:S05]  /*1850*/  @!P1 BRA `(.L_x_600) ;  /* 0x0000006000009947 */ /* 0x000fea0003800000 */
[----:B------:R-:W-:Y:S01]  /*1860*/  ISETP.NE.AND P1, PT, R153, 0x3, PT ;  /* 0x000000039900780c */ /* 0x000fe20003f25270 */
[----:B------:R-:W-:-:S12]  /*1870*/  IMAD.MOV.U32 R176, RZ, RZ, R146 ;  /* 0x000000ffffb07224 */ /* 0x000fd800078e0092 */
[----:B------:R-:W-:Y:S05]  /*1880*/  @P1 BRA `(.L_x_600) ;  /* 0x0000003000001947 */ /* 0x000fea0003800000 */
[----:B------:R-:W-:Y:S01]  /*1890*/  IMAD.MOV.U32 R176, RZ, RZ, R152 ;  /* 0x000000ffffb07224 */ /* 0x000fe200078e0098 */
[----:B------:R-:W-:Y:S05]  /*18a0*/  BRA `(.L_x_600) ;  /* 0x0000001000007947 */ /* 0x000fea0003800000 */
.L_x_599:
[----:B0-----:R-:W-:Y:S02]  /*18b0*/  IMAD.MOV.U32 R176, RZ, RZ, R154 ;  /* 0x000000ffffb07224 */ /* 0x001fe400078e009a */
.L_x_600:
[----:B------:R-:W-:Y:S05]  /*18c0*/  BSYNC B1 ;  /* 0x0000000000017941 */ /* 0x000fea0003800000 */
.L_x_598:
[----:B------:R-:W-:Y:S01]  /*18d0*/  ISETP.NE.AND P1, PT, R175, 0x4, PT ;  /* 0x00000004af00780c */ /* 0x000fe20003f25270 */
[----:B------:R-:W-:-:S12]  /*18e0*/  BSSY B1, `(.L_x_601) ;  /* 0x000003b000017945 */ /* 0x000fd80003800000 */
[----:B------:R-:W-:Y:S05]  /*18f0*/  @P1 BRA `(.L_x_602) ;  /* 0x0000039000001947 */ /* 0x000fea0003800000 */
[----:B------:R-:W-:Y:S01]  /*1900*/  IADD3 R45, R45, 0x1, RZ ;  /* 0x000000012d2d7810 */ /* 0x000fe20007ffe0ff */
[----:B------:R-:W-:Y:S03]  /*1910*/  BSSY B2, `(.L_x_603) ;  /* 0x000000c000027945 */ /* 0x000fe60003800000 */
[C---:B------:R-:W-:Y:S01]  /*1920*/  ISETP.NE.AND P1, PT, R45.reuse, RZ, PT ;  /* 0x000000ff2d00720c */ /* 0x040fe20003f25270 */
[----:B------:R-:W-:-:S12]  /*1930*/  IMAD.HI.U32 R68, R45, -0x2daee0ad, RZ ;  /* 0xd2511f532d447827 */ /* 0x000fd800078e00ff */
[----:B------:R-:W-:Y:S05]  /*1940*/  @P1 BRA `(.L_x_604) ;  /* 0x0000008000001947 */ /* 0x000fea0003800000 */
[----:B------:R-:W-:-:S04]  /*1950*/  IADD3 R44, R44, 0x1, RZ ;  /* 0x000000012c2c7810 */ /* 0x000fc80007ffe0ff */
[----:B------:R-:W-:-:S13]  /*1960*/  ISETP.NE.AND P1, PT, R44, RZ, PT ;  /* 0x000000ff2c00720c */ /* 0x000fda0003f25270 */
[----:B------:R-:W-:Y:S01]  /*1970*/  @!P1 IADD3 R46, R46, 0x1, RZ ;  /* 0x000000012e2e9810 */ /* 0x000fe20007ffe0ff */
[----:B------:R-:W-:Y:S01]  /*1980*/  @!P1 IMAD.MOV.U32 R44, RZ, RZ, RZ ;  /* 0x000000ffff2c9224 */ /* 0x000fe200078e00ff */
[----:B------:R-:W-:Y:S02]  /*1990*/  @!P1 IADD3 R69, R151, 0x1, RZ ;  /* 0x0000000197459810 */ /* 0x000fe40007ffe0ff */
[----:B------:R-:W-:-:S13]  /*19a0*/  ISETP.NE.AND P2, PT, R46, RZ, !P1 ;  /* 0x000000ff2e00720c */ /* 0x000fda0004f45270 */
[----:B------:R-:W-:-:S04]  /*19b0*/  @P2 IMAD.MOV R69, RZ, RZ, R151 ;  /* 0x000000ffff452224 */ /* 0x000fc800078e0297 */
[----:B------:R-:W-:Y:S02]  /*19c0*/  @!P1 IMAD.MOV.U32 R151, RZ, RZ, R69 ;  /* 0x000000ffff979224 */ /* 0x000fe400078e0045 */
.L_x_604:
[----:B------:R-:W-:Y:S05]  /*19d0*/  BSYNC B2 ;  /* 0x0000000000027941 */ /* 0x000fea0003800000 */
.L_x_603:
[----:B------:R-:W-:Y:S01]  /*19e0*/  IMAD.HI.U32 R69, R46, -0x326172a9, RZ ;  /* 0xcd9e8d572e457827 */ /* 0x000fe200078e00ff */
[----:B------:R-:W-:-:S03]  /*19f0*/  LOP3.LUT R68, R68, UR5, R151, 0x96, !PT ;  /* 0x0000000544447c12 */ /* 0x000fc6000f8e9697 */
[----:B------:R-:W-:Y:S01]  /*1a00*/  IMAD R145, R46, -0x326172a9, RZ ;  /* 0xcd9e8d572e917824 */ /* 0x000fe200078e02ff */
[----:B------:R-:W-:Y:S01]  /*1a10*/  LOP3.LUT R69, R69, UR4, R44, 0x96, !PT ;  /* 0x0000000445457c12 */ /* 0x000fe2000f8e962c */
[----:B------:R-:W-:-:S04]  /*1a20*/  IMAD.WIDE.U32 R70, R68, -0x326172a9, RZ ;  /* 0xcd9e8d5744467825 */ /* 0x000fc800078e00ff */
[----:B------:R-:W-:Y:S01]  /*1a30*/  IMAD R169, R45, -0x2daee0ad, RZ ;  /* 0xd2511f532da97824 */ /* 0x000fe200078e02ff */
[----:B------:R-:W-:Y:S01]  /*1a40*/  LOP3.LUT R145, R71, UR9, R145, 0x96, !PT ;  /* 0x0000000947917c12 */ /* 0x000fe2000f8e9691 */
[----:B------:R-:W-:-:S04]  /*1a50*/  IMAD.WIDE.U32 R152, R69, -0x2daee0ad, RZ ;  /* 0xd2511f5345987825 */ /* 0x000fc800078e00ff */
[----:B------:R-:W-:Y:S01]  /*1a60*/  IMAD.WIDE.U32 R174, R145, -0x2daee0ad, RZ ;  /* 0xd2511f5391ae7825 */ /* 0x000fe200078e00ff */
[----:B------:R-:W-:-:S04]  /*1a70*/  LOP3.LUT R68, R153, UR10, R169, 0x96, !PT ;  /* 0x0000000a99447c12 */ /* 0x000fc8000f8e96a9 */
[----:B------:R-:W-:Y:S01]  /*1a80*/  LOP3.LUT R71, R175, UR12, R152, 0x96, !PT ;  /* 0x0000000caf477c12 */ /* 0x000fe2000f8e9698 */
[----:B------:R-:W-:-:S05]  /*1a90*/  IMAD.WIDE.U32 R68, R68, -0x326172a9, RZ ;  /* 0xcd9e8d5744447825 */ /* 0x000fca00078e00ff */
[----:B------:R-:W-:Y:S01]  /*1aa0*/  LOP3.LUT R152, R69, UR11, R70, 0x96, !PT ;  /* 0x0000000b45987c12 */ /* 0x000fe2000f8e9646 */
[----:B------:R-:W-:-:S04]  /*1ab0*/  IMAD.WIDE.U32 R70, R71, -0x326172a9, RZ ;  /* 0xcd9e8d5747467825 */ /* 0x000fc800078e00ff */
[----:B------:R-:W-:Y:S01]  /*1ac0*/  IMAD.WIDE.U32 R152, R152, -0x2daee0ad, RZ ;  /* 0xd2511f5398987825 */ /* 0x000fe200078e00ff */
[----:B------:R-:W-:-:S04]  /*1ad0*/  LOP3.LUT R175, R71, UR13, R68, 0x96, !PT ;  /* 0x0000000d47af7c12 */ /* 0x000fc8000f8e9644 */
        /* <DEDUP_REMOVED lines=23> */
[----:B------:R-:W-:-:S03]  /*1c50*/  LOP3.LUT R146, R71, UR25, R174, 0x96, !PT ;  /* 0x0000001947927c12 */ /* 0x000fc6000f8e96ae */
[----:B------:R-:W-:Y:S01]  /*1c60*/  IMAD.MOV.U32 R154, RZ, RZ, R70 ;  /* 0x000000ffff9a7224 */ /* 0x000fe200078e0046 */
[----:B------:R-:W-:Y:S01]  /*1c70*/  LOP3.LUT R145, R153, UR26, R68, 0x96, !PT ;  /* 0x0000001a99917c12 */ /* 0x000fe2000f8e9644 */
[----:B------:R-:W-:Y:S02]  /*1c80*/  IMAD.MOV.U32 R175, RZ, RZ, RZ ;  /* 0x000000ffffaf7224 */ /* 0x000fe400078e00ff */
.L_x_602:
[----:B------:R-:W-:Y:S05]  /*1c90*/  BSYNC B1 ;  /* 0x0000000000017941 */ /* 0x000fea0003800000 */
.L_x_601:
[----:B------:R-:W0:Y:S01]  /*1ca0*/  I2F.U32 R69, R176 ;  /* 0x000000b000457306 */ /* 0x000e220000201000 */
[----:B------:R-:W-:Y:S01]  /*1cb0*/  IMAD.MOV.U32 R174, RZ, RZ, 0x2f800000 ;  /* 0x2f800000ffae7424 */ /* 0x000fe200078e00ff */
[----:B------:R-:W-:Y:S02]  /*1cc0*/  ISETP.NE.U32.AND P1, PT, RZ, c[0x0][0x178], PT ;  /* 0x00005e00ff007a0c */ /* 0x000fe40003f25070 */
[----:B-----5:R-:W-:Y:S02]  /*1cd0*/  PRMT R68, RZ, 0x5410, R64 ;  /* 0x00005410ff447816 */ /* 0x020fe40000000040 */
[----:B------:R-:W-:Y:S02]  /*1ce0*/  ISETP.NE.AND.EX P1, PT, RZ, c[0x0][0x17c], PT, P1 ;  /* 0x00005f00ff007a0c */ /* 0x000fe40003f25310 */
[----:B------:R-:W-:Y:S01]  /*1cf0*/  LOP3.LUT R48, R48, 0xfffffff7, RZ, 0xc0, !PT ;  /* 0xfffffff730307812 */ /* 0x000fe200078ec0ff */
[----:B------:R-:W-:-:S02]  /*1d00*/  FMUL.FTZ R68, R68, c[0x0][0x1e8] ;  /* 0x00007a0044447a20 */ /* 0x000fc40000410000 */
[----:B0-----:R-:W-:-:S05]  /*1d10*/  FFMA.FTZ R69, R69, R174, 1.1641532182693481445e-10 ;  /* 0x2f00000045457423 */ /* 0x001fca00000100ae */
[----:B------:R-:W-:-:S04]  /*1d20*/  FSETP.GTU.FTZ.AND P2, PT, R69, c[0x0][0x1e4], PT ;  /* 0x0000790045007a0b */ /* 0x000fc80003f5c000 */
[----:B------:R-:W-:-:S09]  /*1d30*/  FSEL R169, R68, RZ, !P2 ;  /* 0x000000ff44a97208 */ /* 0x000fd20005000000 */
[----:B------:R-:W-:Y:S01]  /*1d40*/  @P2 LOP3.LUT R48, R48, 0x8, RZ, 0xfc, !PT ;  /* 0x0000000830302812 */ /* 0x000fe200078efcff */
[----:B------:R-:W-:Y:S05]  /*1d50*/  @P1 BRA `(.L_x_605) ;  /* 0x0000006000001947 */ /* 0x000fea0003800000 */
[----:B------:R-:W-:Y:S01]  /*1d60*/  IMAD.MOV.U32 R68, RZ, RZ, R175 ;  /* 0x000000ffff447224 */ /* 0x000fe200078e00af */
[----:B------:R-:W-:Y:S05]  /*1d70*/  @!P0 BRA `(.L_x_606) ;  /* 0x0000059000008947 */ /* 0x000fea0003800000 */
[----:B------:R-:W-:Y:S01]  /*1d80*/  PRMT R70, RZ, 0x5410, R60 ;  /* 0x00005410ff467816 */ /* 0x000fe2000000003c */
[----:B------:R-:W-:-:S04]  /*1d90*/  IMAD.MOV.U32 R68, RZ, RZ, R175 ;  /* 0x000000ffff447224 */ /* 0x000fc800078e00af */
[----:B------:R-:W-:Y:S01]  /*1da0*/  FADD.FTZ R169, R70, R169 ;  /* 0x000000a946a97221 */ /* 0x000fe20000010000 */
[----:B------:R-:W-:Y:S05]  /*1db0*/  BRA `(.L_x_606) ;  /* 0x0000055000007947 */ /* 0x000fea0003800000 */
.L_x_605:
[C---:B------:R-:W-:Y:S01]  /*1dc0*/  ISETP.NE.AND P2, PT, R175.reuse, 0x1, PT ;  /* 0x00000001af00780c */ /* 0x040fe20003f45270 */
[----:B------:R-:W-:Y:S01]  /*1dd0*/  BSSY B1, `(.L_x_607) ;  /* 0x000000c000017945 */ /* 0x000fe20003800000 */
[----:B------:R-:W-:-:S11]  /*1de0*/  IADD3 R68, R175, 0x1, RZ ;  /* 0x00000001af447810 */ /* 0x000fd60007ffe0ff */
[----:B------:R-:W-:Y:S05]  /*1df0*/  @!P2 BRA `(.L_x_608) ;  /* 0x000000800000a947 */ /* 0x000fea0003800000 */
[----:B------:R-:W-:Y:S01]  /*1e00*/  ISETP.NE.AND P2, PT, R175, 0x2, PT ;  /* 0x00000002af00780c */ /* 0x000fe20003f45270 */
[----:B------:R-:W-:-:S12]  /*1e10*/  IMAD.MOV.U32 R178, RZ, RZ, R145 ;  /* 0x000000ffffb27224 */ /* 0x000fd800078e0091 */
[----:B------:R-:W-:Y:S05]  /*1e20*/  @!P2 BRA `(.L_x_609) ;  /* 0x000000600000a947 */ /* 0x000fea0003800000 */
[----:B------:R-:W-:Y:S01]  /*1e30*/  ISETP.NE.AND P2, PT, R175, 0x3, PT ;  /* 0x00000003af00780c */ /* 0x000fe20003f45270 */
[----:B------:R-:W-:-:S12]  /*1e40*/  IMAD.MOV.U32 R178, RZ, RZ, R146 ;  /* 0x000000ffffb27224 */ /* 0x000fd800078e0092 */
[----:B------:R-:W-:Y:S05]  /*1e50*/  @P2 BRA `(.L_x_609) ;  /* 0x0000003000002947 */ /* 0x000fea0003800000 */
[----:B------:R-:W-:Y:S01]  /*1e60*/  IMAD.MOV.U32 R178, RZ, RZ, R152 ;  /* 0x000000ffffb27224 */ /* 0x000fe200078e0098 */
[----:B------:R-:W-:Y:S05]  /*1e70*/  BRA `(.L_x_609) ;  /* 0x0000001000007947 */ /* 0x000fea0003800000 */
.L_x_608:
[----:B------:R-:W-:Y:S02]  /*1e80*/  IMAD.MOV.U32 R178, RZ, RZ, R154 ;  /* 0x000000ffffb27224 */ /* 0x000fe400078e009a */
.L_x_609:
[----:B------:R-:W-:Y:S05]  /*1e90*/  BSYNC B1 ;  /* 0x0000000000017941 */ /* 0x000fea0003800000 */
.L_x_607:
        /* <DEDUP_REMOVED lines=16> */
.L_x_613:
[----:B------:R-:W-:Y:S05]  /*1fa0*/  BSYNC B2 ;  /* 0x0000000000027941 */ /* 0x000fea0003800000 */
.L_x_612:
        /* <DEDUP_REMOVED lines=43> */
.L_x_611:
[----:B------:R-:W-:Y:S05]  /*2260*/  BSYNC B1 ;  /* 0x0000000000017941 */ /* 0x000fea0003800000 */
.L_x_610:
[----:B------:R-:W0:Y:S01]  /*2270*/  I2F.U32 R69, R178 ;  /* 0x000000b200457306 */ /* 0x000e220000201000 */
[----:B------:R-:W-:-:S05]  /*2280*/  PRMT R70, RZ, 0x5410, R56 ;  /* 0x00005410ff467816 */ /* 0x000fca0000000038 */
[----:B------:R-:W-:Y:S02]  /*2290*/  FMUL.FTZ R70, R70, c[0x0][0x1e8] ;  /* 0x00007a0046467a20 */ /* 0x000fe40000410000 */
[----:B0-----:R-:W-:-:S05]  /*22a0*/  FFMA.FTZ R69, R69, R174, 1.1641532182693481445e-10 ;  /* 0x2f00000045457423 */ /* 0x001fca00000100ae */
[----:B------:R-:W-:-:S04]  /*22b0*/  FSETP.GTU.FTZ.AND P2, PT, R69, c[0x0][0x1e4], PT ;  /* 0x0000790045007a0b */ /* 0x000fc80003f5c000 */
[----:B------:R-:W-:Y:S02]  /*22c0*/  FSEL R70, R70, RZ, !P2 ;  /* 0x000000ff46467208 */ /* 0x000fe40005000000 */
[----:B------:R-:W-:-:S03]  /*22d0*/  SEL R168, RZ, 0x1, P2 ;  /* 0x00000001ffa87807 */ /* 0x000fc60001000000 */
[----:B------:R-:W-:Y:S01]  /*22e0*/  FADD.FTZ R169, R70, R169 ;  /* 0x000000a946a97221 */ /* 0x000fe20000010000 */
[----:B------:R-:W-:-:S05]  /*22f0*/  @P0 PRMT R70, RZ, 0x5410, R60 ;  /* 0x00005410ff460816 */ /* 0x000fca000000003c */
[----:B------:R-:W-:Y:S02]  /*2300*/  @P0 FADD.FTZ R169, R70, R169 ;  /* 0x000000a946a90221 */ /* 0x000fe40000010000 */
.L_x_606:
        /* <DEDUP_REMOVED lines=12> */
.L_x_615:
[----:B------:R-:W-:Y:S02]  /*23d0*/  IMAD.MOV.U32 R175, RZ, RZ, R154 ;  /* 0x000000ffffaf7224 */ /* 0x000fe400078e009a */
.L_x_616:
[----:B------:R-:W-:Y:S05]  /*23e0*/  BSYNC B1 ;  /* 0x0000000000017941 */ /* 0x000fea0003800000 */
.L_x_614:
        /* <DEDUP_REMOVED lines=16> */
.L_x_620:
[----:B------:R-:W-:Y:S05]  /*24f0*/  BSYNC B2 ;  /* 0x0000000000027941 */ /* 0x000fea0003800000 */
.L_x_619:
[----:B------:R-:W-:Y:S01]  /*2500*/  IMAD.HI.U32 R69, R46, -0x326172a9, RZ ;  /* 0xcd9e8d572e457827 */ /* 0x000fe200078e00ff */
[----:B------:R-:W-:-:S03]  /*2510*/  LOP3.LUT R68, R68, UR5, R151, 0x96, !PT ;  /* 0x0000000544447c12 */ /* 0x000fc6000f8e9697 */
[----:B------:R-:W-:Y:S01]  /*2520*/  IMAD R145, R46, -0x326172a9, RZ ;  /* 0xcd9e8d572e917824 */ /* 0x000fe200078e02ff */
[----:B------:R-:W-:Y:S01]  /*2530*/  LOP3.LUT R69, R69, UR4, R44, 0x96, !PT ;  /* 0x0000000445457c12 */ /* 0x000fe2000f8e962c */
[----:B------:R-:W-:-:S04]  /*2540*/  IMAD.WIDE.U32 R70, R68, -0x326172a9, RZ ;  /* 0xcd9e8d5744467825 */ /* 0x000fc800078e00ff */
[----:B------:R-:W-:Y:S01]  /*2550*/  IMAD R177, R45, -0x2daee0ad, RZ ;  /* 0xd2511f532db17824 */ /* 0x000fe200078e02ff */
        /* <DEDUP_REMOVED lines=30> */
[----:B------:R-:W-:Y:S01]  /*2740*/  IMAD.MOV.U32 R69, RZ, RZ, RZ ;  /* 0x000000ffff457224 */ /* 0x000fe200078e00ff */
[----:B------:R-:W-:Y:S01]  /*2750*/  LOP3.LUT R152, R177, UR23, R70, 0x96, !PT ;  /* 0x00000017b1987c12 */ /* 0x000fe2000f8e9646 */
[----:B------:R-:W-:-:S04]  /*2760*/  IMAD.WIDE.U32 R70, R71, -0x326172a9, RZ ;  /* 0xcd9e8d5747467825 */ /* 0x000fc800078e00ff */
[----:B------:R-:W-:Y:S01]  /*2770*/  IMAD.WIDE.U32 R152, R152, -0x2daee0ad, RZ ;  /* 0xd2511f5398987825 */ /* 0x000fe200078e00ff */
[----:B------:R-:W-:-:S03]  /*2780*/  LOP3.LUT R146, R71, UR25, R176, 0x96, !PT ;  /* 0x0000001947927c12 */ /* 0x000fc6000f8e96b0 */
[----:B------:R-:W-:Y:S01]  /*2790*/  IMAD.MOV.U32 R154, RZ, RZ, R70 ;  /* 0x000000ffff9a7224 */ /* 0x000fe200078e0046 */
[----:B------:R-:W-:Y:S02]  /*27a0*/  LOP3.LUT R145, R153, UR26, R68, 0x96, !PT ;  /* 0x0000001a99917c12 */ /* 0x000fe4000f8e9644 */
.L_x_618:
[----:B------:R-:W-:Y:S05]  /*27b0*/  BSYNC B1 ;  /* 0x0000000000017941 */ /* 0x000fea0003800000 */
.L_x_617:
[----:B------:R-:W0:Y:S01]  /*27c0*/  I2F.U32 R71, R175 ;  /* 0x000000af00477306 */ /* 0x000e220000201000 */
[----:B------:R-:W-:Y:S02]  /*27d0*/  PRMT R64, RZ, 0x7610, R64 ;  /* 0x00007610ff407816 */ /* 0x000fe40000000040 */
[----:B------:R-:W-:-:S03]  /*27e0*/  LOP3.LUT R48, R48, 0xfffffffb, RZ, 0xc0, !PT ;  /* 0xfffffffb30307812 */ /* 0x000fc600078ec0ff */
[----:B------:R-:W-:Y:S02]  /*27f0*/  FMUL.FTZ R64, R64, c[0x0][0x1e8] ;  /* 0x00007a0040407a20 */ /* 0x000fe40000410000 */
        /* <DEDUP_REMOVED lines=11> */
.L_x_621:
        /* <DEDUP_REMOVED lines=12> */
.L_x_624:
[----:B------:R-:W-:Y:S02]  /*2970*/  IMAD.MOV.U32 R175, RZ, RZ, R154 ;  /* 0x000000ffffaf7224 */ /* 0x000fe400078e009a */
.L_x_625:
[----:B------:R-:W-:Y:S05]  /*2980*/  BSYNC B1 ;  /* 0x0000000000017941 */ /* 0x000fea0003800000 */
.L_x_623:
        /* <DEDUP_REMOVED lines=16> */
.L_x_629:
[----:B------:R-:W-:Y:S05]  /*2a90*/  BSYNC B2 ;  /* 0x0000000000027941 */ /* 0x000fea0003800000 */
.L_x_628:
        /* <DEDUP_REMOVED lines=9> */
[----:B------:R-:W-:-:S03]  /*2b30*/  LOP3.LUT R68, R153, UR10, R167, 0x96, !PT ;  /* 0x0000000a99447c12 */ /* 0x000fc6000f8e96a7 */
[----:B------:R-:W-:Y:S01]  /*2b40*/  IMAD.MOV.U32 R64, RZ, RZ, RZ ;  /* 0x000000ffff407224 */ /* 0x000fe200078e00ff */
        /* <DEDUP_REMOVED lines=31> */
[----:B------:R-:W-:Y:S02]  /*2d40*/  LOP3.LUT R145, R153, UR26, R68, 0x96, !PT ;  /* 0x0000001a99917c12 */ /* 0x000fe4000f8e9644 */
.L_x_627:
[----:B------:R-:W-:Y:S05]  /*2d50*/  BSYNC B1 ;  /* 0x0000000000017941 */ /* 0x000fea0003800000 */
.L_x_626:
        /* <DEDUP_REMOVED lines=10> */
.L_x_622:
        /* <DEDUP_REMOVED lines=12> */
.L_x_631:
[----:B------:R-:W-:Y:S02]  /*2ec0*/  IMAD.MOV.U32 R176, RZ, RZ, R154 ;  /* 0x000000ffffb07224 */ /* 0x000fe400078e009a */
.L_x_632:
[----:B------:R-:W-:Y:S05]  /*2ed0*/  BSYNC B1 ;  /* 0x0000000000017941 */ /* 0x000fea0003800000 */
.L_x_630:
        /* <DEDUP_REMOVED lines=16> */
.L_x_636:
[----:B------:R-:W-:Y:S05]  /*2fe0*/  BSYNC B2 ;  /* 0x0000000000027941 */ /* 0x000fea0003800000 */
.L_x_635:
        /* <DEDUP_REMOVED lines=43> */
.L_x_634:
[----:B------:R-:W-:Y:S05]  /*32a0*/  BSYNC B1 ;  /* 0x0000000000017941 */ /* 0x000fea0003800000 */
.L_x_633:
        /* <DEDUP_REMOVED lines=15> */
.L_x_637:
        /* <DEDUP_REMOVED lines=12> */
.L_x_640:
[----:B------:R-:W-:Y:S02]  /*3460*/  IMAD.MOV.U32 R64, RZ, RZ, R154 ;  /* 0x000000ffff407224 */ /* 0x000fe400078e009a */
.L_x_641:
[----:B------:R-:W-:Y:S05]  /*3470*/  BSYNC B1 ;  /* 0x0000000000017941 */ /* 0x000fea0003800000 */
.L_x_639:
        /* <DEDUP_REMOVED lines=16> */
.L_x_645:
[----:B------:R-:W-:Y:S05]  /*3580*/  BSYNC B2 ;  /* 0x0000000000027941 */ /* 0x000fea0003800000 */
.L_x_644:
        /* <DEDUP_REMOVED lines=43> */
.L_x_643:
[----:B------:R-:W-:Y:S05]  /*3840*/  BSYNC B1 ;  /* 0x0000000000017941 */ /* 0x000fea0003800000 */
.L_x_642:
[----:B------:R0:W1:Y:S02]  /*3850*/  I2F.U32 R71, R64 ;  /* 0x0000004000477306 */ /* 0x0000640000201000 */
[----:B0-----:R-:W-:-:S05]  /*3860*/  PRMT R64, RZ, 0x5410, R57 ;  /* 0x00005410ff407816 */ /* 0x001fca0000000039 */
[----:B------:R-:W-:Y:S01]  /*3870*/  FMUL.FTZ R68, R64, c[0x0][0x1e8] ;  /* 0x00007a0040447a20 */ /* 0x000fe20000410000 */
[----:B------:R-:W-:Y:S01]  /*3880*/  @P0 PRMT R64, RZ, 0x5410, R61 ;  /* 0x00005410ff400816 */ /* 0x000fe2000000003d */
[----:B-1----:R-:W-:-:S05]  /*3890*/  FFMA.FTZ R71, R71, R174, 1.1641532182693481445e-10 ;  /* 0x2f00000047477423 */ /* 0x002fca00000100ae */
[----:B------:R-:W-:-:S04]  /*38a0*/  FSETP.GTU.FTZ.AND P2, PT, R71, c[0x0][0x1e4], PT ;  /* 0x0000790047007a0b */ /* 0x000fc80003f5c000 */
[----:B------:R-:W-:Y:S02]  /*38b0*/  FSEL R68, R68, RZ, !P2 ;  /* 0x000000ff44447208 */ /* 0x000fe40005000000 */
[----:B------:R-:W-:-:S03]  /*38c0*/  SEL R166, RZ, 0x1, P2 ;  /* 0x00000001ffa67807 */ /* 0x000fc60001000000 */
[----:B------:R-:W-:-:S04]  /*38d0*/  FADD.FTZ R175, R68, R175 ;  /* 0x000000af44af7221 */ /* 0x000fc80000010000 */
[----:B------:R-:W-:Y:S02]  /*38e0*/  @P0 FADD.FTZ R175, R64, R175 ;  /* 0x000000af40af0221 */ /* 0x000fe40000010000 */
.L_x_638:
        /* <DEDUP_REMOVED lines=12> */
.L_x_647:
[----:B------:R-:W-:Y:S02]  /*39b0*/  IMAD.MOV.U32 R64, RZ, RZ, R154 ;  /* 0x000000ffff407224 */ /* 0x000fe400078e009a */
.L_x_648:
[----:B------:R-:W-:Y:S05]  /*39c0*/  BSYNC B1 ;  /* 0x0000000000017941 */ /* 0x000fea0003800000 */
.L_x_646:
        /* <DEDUP_REMOVED lines=16> */
.L_x_652:
[----:B------:R-:W-:Y:S05]  /*3ad0*/  BSYNC B2 ;  /* 0x0000000000027941 */ /* 0x000fea0003800000 */
.L_x_651:
        /* <DEDUP_REMOVED lines=43> */
.L_x_650:
[----:B------:R-:W-:Y:S05]  /*3d90*/  BSYNC B1 ;  /* 0x0000000000017941 */ /* 0x000fea0003800000 */
.L_x_649:
        /* <DEDUP_REMOVED lines=11> */
[----:B------:R-:W-:Y:S01]  /*3e50*/  IMAD.MOV.U32 R64, RZ, RZ, R68 ;  /* 0x000000ffff407224 */ /* 0x000fe200078e0044 */
[----:B------:R-:W-:-:S05]  /*3e60*/  PRMT R68, RZ, 0x7610, R61 ;  /* 0x00007610ff447816 */ /* 0x000fca000000003d */
[----:B------:R-:W-:Y:S01]  /*3e70*/  FADD.FTZ R193, R68, R193 ;  /* 0x000000c144c17221 */ /* 0x000fe20000010000 */
[----:B------:R-:W-:Y:S05]  /*3e80*/  BRA `(.L_x_654) ;  /* 0x0000055000007947 */ /* 0x000fea0003800000 */
.L_x_653:
        /* <DEDUP_REMOVED lines=12> */
.L_x_656:
[----:B------:R-:W-:Y:S02]  /*3f50*/  IMAD.MOV.U32 R176, RZ, RZ, R154 ;  /* 0x000000ffffb07224 */ /* 0x000fe400078e009a */
.L_x_657:
[----:B------:R-:W-:Y:S05]  /*3f60*/  BSYNC B1 ;  /* 0x0000000000017941 */ /* 0x000fea0003800000 */
.L_x_655:
        /* <DEDUP_REMOVED lines=16> */
.L_x_661:
[----:B------:R-:W-:Y:S05]  /*4070*/  BSYNC B2 ;  /* 0x0000000000027941 */ /* 0x000fea0003800000 */
.L_x_660:
        /* <DEDUP_REMOVED lines=43> */
.L_x_659:
[----:B------:R-:W-:Y:S05]  /*4330*/  BSYNC B1 ;  /* 0x0000000000017941 */ /* 0x000fea0003800000 */
.L_x_658:
        /* <DEDUP_REMOVED lines=10> */
.L_x_654:
        /* <DEDUP_REMOVED lines=12> */
.L_x_663:
[----:B------:R-:W-:Y:S02]  /*44a0*/  IMAD.MOV.U32 R176, RZ, RZ, R154 ;  /* 0x000000ffffb07224 */ /* 0x000fe400078e009a */
.L_x_664:
[----:B------:R-:W-:Y:S05]  /*44b0*/  BSYNC B1 ;  /* 0x0000000000017941 */ /* 0x000fea0003800000 */
.L_x_662:
        /* <DEDUP_REMOVED lines=16> */
.L_x_668:
[----:B------:R-:W-:Y:S05]  /*45c0*/  BSYNC B2 ;  /* 0x0000000000027941 */ /* 0x000fea0003800000 */
.L_x_667:
        /* <DEDUP_REMOVED lines=43> */
.L_x_666:
[----:B------:R-:W-:Y:S05]  /*4880*/  BSYNC B1 ;  /* 0x0000000000017941 */ /* 0x000fea0003800000 */
.L_x_665:
[----:B------:R-:W0:Y:S01]  /*4890*/  I2F.U32 R69, R176 ;  /* 0x000000b000457306 */ /* 0x000e220000201000 */
[----:B------:R-:W-:-:S05]  /*48a0*/  PRMT R64, RZ, 0x5410, R66 ;  /* 0x00005410ff407816 */ /* 0x000fca0000000042 */
[----:B------:R-:W-:Y:S02]  /*48b0*/  FMUL.FTZ R64, R64, c[0x0][0x1e8] ;  /* 0x00007a0040407a20 */ /* 0x000fe40000410000 */
[----:B0-----:R-:W-:-:S05]  /*48c0*/  FFMA.FTZ R69, R69, R174, 1.1641532182693481445e-10 ;  /* 0x2f00000045457423 */ /* 0x001fca00000100ae */
[----:B------:R-:W-:-:S04]  /*48d0*/  FSETP.GTU.FTZ.AND P2, PT, R69, c[0x0][0x1e4], PT ;  /* 0x0000790045007a0b */ /* 0x000fc80003f5c000 */
[----:B------:R-:W-:Y:S01]  /*48e0*/  FSEL R191, R64, RZ, !P2 ;  /* 0x000000ff40bf7208 */ /* 0x000fe20005000000 */
[----:B------:R-:W-:Y:S05]  /*48f0*/  @P1 BRA `(.L_x_669) ;  /* 0x0000006000001947 */ /* 0x000fea0003800000 */
[----:B------:R-:W-:Y:S01]  /*4900*/  IMAD.MOV.U32 R64, RZ, RZ, R65 ;  /* 0x000000ffff407224 */ /* 0x000fe200078e0041 */
[----:B------:R-:W-:Y:S05]  /*4910*/  @!P0 BRA `(.L_x_670) ;  /* 0x0000059000008947 */ /* 0x000fea0003800000 */
[----:B------:R-:W-:Y:S01]  /*4920*/  PRMT R68, RZ, 0x5410, R62 ;  /* 0x00005410ff447816 */ /* 0x000fe2000000003e */
[----:B------:R-:W-:-:S04]  /*4930*/  IMAD.MOV.U32 R64, RZ, RZ, R65 ;  /* 0x000000ffff407224 */ /* 0x000fc800078e0041 */
[----:B------:R-:W-:Y:S01]  /*4940*/  FADD.FTZ R191, R68, R191 ;  /* 0x000000bf44bf7221 */ /* 0x000fe20000010000 */
[----:B------:R-:W-:Y:S05]  /*4950*/  BRA `(.L_x_670) ;  /* 0x0000055000007947 */ /* 0x000fea0003800000 */
.L_x_669:
        /* <DEDUP_REMOVED lines=12> */
.L_x_672:
[----:B------:R-:W-:Y:S02]  /*4a20*/  IMAD.MOV.U32 R176, RZ, RZ, R154 ;  /* 0x000000ffffb07224 */ /* 0x000fe400078e009a */
.L_x_673:
[----:B------:R-:W-:Y:S05]  /*4a30*/  BSYNC B1 ;  /* 0x0000000000017941 */ /* 0x000fea0003800000 */
.L_x_671:
        /* <DEDUP_REMOVED lines=16> */
.L_x_677:
[----:B------:R-:W-:Y:S05]  /*4b40*/  BSYNC B2 ;  /* 0x0000000000027941 */ /* 0x000fea0003800000 */
.L_x_676:
        /* <DEDUP_REMOVED lines=43> */
.L_x_675:
[----:B------:R-:W-:Y:S05]  /*4e00*/  BSYNC B1 ;  /* 0x0000000000017941 */ /* 0x000fea0003800000 */
.L_x_674:
        /* <DEDUP_REMOVED lines=10> */
.L_x_670:
        /* <DEDUP_REMOVED lines=12> */
.L_x_679:
[----:B------:R-:W-:Y:S02]  /*4f70*/  IMAD.MOV.U32 R176, RZ, RZ, R154 ;  /* 0x000000ffffb07224 */ /* 0x000fe400078e009a */
.L_x_680:
[----:B------:R-:W-:Y:S05]  /*4f80*/  BSYNC B1 ;  /* 0x0000000000017941 */ /* 0x000fea0003800000 */
.L_x_678:
        /* <DEDUP_REMOVED lines=16> */
.L_x_684:
[----:B------:R-:W-:Y:S05]  /*5090*/  BSYNC B2 ;  /* 0x0000000000027941 */ /* 0x000fea0003800000 */
.L_x_683:
        /* <DEDUP_REMOVED lines=43> */
.L_x_682:
[----:B------:R-:W-:Y:S05]  /*5350*/  BSYNC B1 ;  /* 0x0000000000017941 */ /* 0x000fea0003800000 */
.L_x_681:
        /* <DEDUP_REMOVED lines=13> */
.L_x_685:
        /* <DEDUP_REMOVED lines=12> */
.L_x_688:
[----:B------:R-:W-:Y:S02]  /*54f0*/  IMAD.MOV.U32 R66, RZ, RZ, R154 ;  /* 0x000000ffff427224 */ /* 0x000fe400078e009a */
.L_x_689:
[----:B------:R-:W-:Y:S05]  /*5500*/  BSYNC B1 ;  /* 0x0000000000017941 */ /* 0x000fea0003800000 */
.L_x_687:
        /* <DEDUP_REMOVED lines=16> */
.L_x_693:
[----:B------:R-:W-:Y:S05]  /*5610*/  BSYNC B2 ;  /* 0x0000000000027941 */ /* 0x000fea0003800000 */
.L_x_692:
        /* <DEDUP_REMOVED lines=43> */
.L_x_691:
[----:B------:R-:W-:Y:S05]  /*58d0*/  BSYNC B1 ;  /* 0x0000000000017941 */ /* 0x000fea0003800000 */
.L_x_690:
        /* <DEDUP_REMOVED lines=10> */
.L_x_686:
        /* <DEDUP_REMOVED lines=12> */
.L_x_695:
[----:B------:R-:W-:Y:S02]  /*5a40*/  IMAD.MOV.U32 R66, RZ, RZ, R154 ;  /* 0x000000ffff427224 */ /* 0x000fe400078e009a */
.L_x_696:
[----:B------:R-:W-:Y:S05]  /*5a50*/  BSYNC B1 ;  /* 0x0000000000017941 */ /* 0x000fea0003800000 */
.L_x_694:
        /* <DEDUP_REMOVED lines=16> */
.L_x_700:
[----:B------:R-:W-:Y:S05]  /*5b60*/  BSYNC B2 ;  /* 0x0000000000027941 */ /* 0x000fea0003800000 */
.L_x_699:
        /* <DEDUP_REMOVED lines=43> */
.L_x_698:
[----:B------:R-:W-:Y:S05]  /*5e20*/  BSYNC B1 ;  /* 0x0000000000017941 */ /* 0x000fea0003800000 */
.L_x_697:
        /* <DEDUP_REMOVED lines=13> */
.L_x_701:
        /* <DEDUP_REMOVED lines=12> */
.L_x_704:
[----:B------:R-:W-:Y:S02]  /*5fc0*/  IMAD.MOV.U32 R66, RZ, RZ, R154 ;  /* 0x000000ffff427224 */ /* 0x000fe400078e009a */
.L_x_705:
[----:B------:R-:W-:Y:S05]  /*5fd0*/  BSYNC B1 ;  /* 0x0000000000017941 */ /* 0x000fea0003800000 */
.L_x_703:
        /* <DEDUP_REMOVED lines=16> */
.L_x_709:
[----:B------:R-:W-:Y:S05]  /*60e0*/  BSYNC B2 ;  /* 0x0000000000027941 */ /* 0x000fea0003800000 */
.L_x_708:
        /* <DEDUP_REMOVED lines=43> */
.L_x_707:
[----:B------:R-:W-:Y:S05]  /*63a0*/  BSYNC B1 ;  /* 0x0000000000017941 */ /* 0x000fea0003800000 */
.L_x_706:
        /* <DEDUP_REMOVED lines=10> */
.L_x_702:
        /* <DEDUP_REMOVED lines=12> */
.L_x_711:
[----:B------:R-:W-:Y:S02]  /*6510*/  IMAD.MOV.U32 R66, RZ, RZ, R154 ;  /* 0x000000ffff427224 */ /* 0x000fe400078e009a */
.L_x_712:
[----:B------:R-:W-:Y:S05]  /*6520*/  BSYNC B1 ;  /* 0x0000000000017941 */ /* 0x000fea0003800000 */
.L_x_710:
        /* <DEDUP_REMOVED lines=16> */
.L_x_716:
[----:B------:R-:W-:Y:S05]  /*6630*/  BSYNC B2 ;  /* 0x0000000000027941 */ /* 0x000fea0003800000 */
.L_x_715:
        /* <DEDUP_REMOVED lines=43> */
.L_x_714:
[----:B------:R-:W-:Y:S05]  /*68f0*/  BSYNC B1 ;  /* 0x0000000000017941 */ /* 0x000fea0003800000 */
.L_x_713:
        /* <DEDUP_REMOVED lines=13> */
.L_x_717:
        /* <DEDUP_REMOVED lines=12> */
.L_x_720:
[----:B------:R-:W-:Y:S02]  /*6a90*/  IMAD.MOV.U32 R176, RZ, RZ, R154 ;  /* 0x000000ffffb07224 */ /* 0x000fe400078e009a */
.L_x_721:
[----:B------:R-:W-:Y:S05]  /*6aa0*/  BSYNC B1 ;  /* 0x0000000000017941 */ /* 0x000fea0003800000 */
.L_x_719:
        /* <DEDUP_REMOVED lines=16> */
.L_x_725:
[----:B------:R-:W-:Y:S05]  /*6bb0*/  BSYNC B2 ;  /* 0x0000000000027941 */ /* 0x000fea0003800000 */
.L_x_724:
        /* <DEDUP_REMOVED lines=43> */
.L_x_723:
[----:B------:R-:W-:Y:S05]  /*6e70*/  BSYNC B1 ;  /* 0x0000000000017941 */ /* 0x000fea0003800000 */
.L_x_722:
        /* <DEDUP_REMOVED lines=10> */
.L_x_718:
[----:B------:R-:W-:Y:S01]  /*6f20*/  SEL R65, RZ, 0x10000, P4 ;  /* 0x00010000ff417807 */ /* 0x000fe20002000000 */
[----:B------:R-:W-:Y:S01]  /*6f30*/  IMAD.SHL.U32 R174, R170, 0x8, RZ ;  /* 0x00000008aaae7824 */ /* 0x000fe200078e00ff */
[C---:B------:R-:W-:Y:S02]  /*6f40*/  LOP3.LUT P4, RZ, R48.reuse, 0x1, RZ, 0xc0, !PT ;  /* 0x0000000130ff7812 */ /* 0x040fe4000788c0ff */
[----:B------:R-:W-:Y:S02]  /*6f50*/  SEL R71, RZ, 0x1000000, P5 ;  /* 0x01000000ff477807 */ /* 0x000fe40002800000 */
[C---:B------:R-:W-:Y:S02]  /*6f60*/  LOP3.LUT P0, RZ, R48.reuse, 0x4, RZ, 0xc0, !PT ;  /* 0x0000000430ff7812 */ /* 0x040fe4000780c0ff */
[----:B------:R-:W-:Y:S02]  /*6f70*/  LOP3.LUT P5, RZ, R48, 0x2, RZ, 0xc0, !PT ;  /* 0x0000000230ff7812 */ /* 0x000fe400078ac0ff */
[----:B------:R-:W-:-:S02]  /*6f80*/  SEL R66, RZ, 0x1, P4 ;  /* 0x00000001ff427807 */ /* 0x000fc40002000000 */
[----:B------:R-:W-:Y:S02]  /*6f90*/  SEL R68, RZ, 0x100, P3 ;  /* 0x00000100ff447807 */ /* 0x000fe40001800000 */
[----:B------:R-:W-:Y:S01]  /*6fa0*/  SEL R64, RZ, 0x1, P5 ;  /* 0x00000001ff407807 */ /* 0x000fe20002800000 */
[----:B------:R-:W-:Y:S01]  /*6fb0*/  IMAD.WIDE.U32 R66, R66, 0x1000000, RZ ;  /* 0x0100000042427825 */ /* 0x000fe200078e00ff */
[----:B------:R-:W-:Y:S02]  /*6fc0*/  SEL R70, RZ, 0x1, P0 ;  /* 0x00000001ff467807 */ /* 0x000fe40000000000 */
[----:B------:R-:W-:Y:S02]  /*6fd0*/  SEL R69, RZ, 0x1, P2 ;  /* 0x00000001ff457807 */ /* 0x000fe40001000000 */
[----:B------:R-:W-:Y:S01]  /*6fe0*/  LOP3.LUT R68, R68, R71, R65, 0xfe, !PT ;  /* 0x0000004744447212 */ /* 0x000fe200078efe41 */
[----:B------:R-:W-:Y:S01]  /*6ff0*/  IMAD.WIDE.U32 R64, R64, 0x10000, RZ ;  /* 0x0001000040407825 */ /* 0x000fe200078e00ff */
[----:B------:R-:W-:-:S02]  /*7000*/  LEA R230, P0, R170, c[0x0][0x188], 0x4 ;  /* 0x00006200aae67a11 */ /* 0x000fc400078020ff */
[----:B------:R-:W-:Y:S01]  /*7010*/  LOP3.LUT P6, RZ, R48, 0x8, RZ, 0xc0, !PT ;  /* 0x0000000830ff7812 */ /* 0x000fe200078cc0ff */
[----:B------:R-:W-:Y:S01]  /*7020*/  IMAD.WIDE.U32 R70, R70, 0x100, RZ ;  /* 0x0000010046467825 */ /* 0x000fe200078e00ff */
[----:B------:R-:W-:Y:S02]  /*7030*/  LOP3.LUT R67, R67, R68, R69, 0xfe, !PT ;  /* 0x0000004443437212 */ /* 0x000fe400078efe45 */
[----:B------:R-:W-:Y:S02]  /*7040*/  LEA.HI.X R231, R170, c[0x0][0x18c], RZ, 0x4, P0 ;  /* 0x00006300aae77a11 */ /* 0x000fe400000f24ff */
[----:B------:R-:W-:Y:S02]  /*7050*/  LOP3.LUT R70, R70, R66, R64, 0xfe, !PT ;  /* 0x0000004246467212 */ /* 0x000fe400078efe40 */
[----:B------:R-:W-:Y:S02]  /*7060*/  SEL R233, RZ, 0x1, P6 ;  /* 0x00000001ffe97807 */ /* 0x000fe40003000000 */
[----:B------:R-:W-:-:S02]  /*7070*/  SHF.L.U64.HI R176, R170, 0x3, RZ ;  /* 0x00000003aab07819 */ /* 0x000fc400000102ff */
[----:B------:R-:W-:Y:S02]  /*7080*/  IADD3 R68, P0, R174, c[0x0][0x190], RZ ;  /* 0x00006400ae447a10 */ /* 0x000fe40007f1e0ff */
[----:B------:R-:W-:Y:S02]  /*7090*/  LOP3.LUT R71, R71, R67, R65, 0xfe, !PT ;  /* 0x0000004347477212 */ /* 0x000fe400078efe41 */
[----:B------:R-:W-:Y:S02]  /*70a0*/  F2FP.BF16.PACK_AB R67, R223, R215 ;  /* 0x000000d7df43723e */ /* 0x000fe400000010ff */
[----:B------:R-:W-:Y:S02]  /*70b0*/  F2FP.BF16.PACK_AB R66, R217, R191 ;  /* 0x000000bfd942723e */ /* 0x000fe400000010ff */
[----:B------:R-:W-:Y:S02]  /*70c0*/  F2FP.BF16.PACK_AB R65, R193, R175 ;  /* 0x000000afc141723e */ /* 0x000fe400000010ff */
[----:B------:R-:W-:-:S02]  /*70d0*/  F2FP.BF16.PACK_AB R64, R177, R169 ;  /* 0x000000a9b140723e */ /* 0x000fc400000010ff */
[----:B------:R-:W-:Y:S02]  /*70e0*/  IADD3.X R69, R176, c[0x0][0x194], RZ, P0, !PT ;  /* 0x00006500b0457a10 */ /* 0x000fe400007fe4ff */
[----:B------:R-:W-:Y:S01]  /*70f0*/  LOP3.LUT R70, R70, R233, RZ, 0xfc, !PT ;  /* 0x000000e946467212 */ /* 0x000fe200078efcff */
[----:B------:R0:W-:Y:S01]  /*7100*/  STG.E.128 [R230.64], R64 ;  /* 0x00000040e6007986 */ /* 0x0001e2000c101d06 */
[----:B------:R-:W-:-:S03]  /*7110*/  LOP3.LUT P1, RZ, R48, 0x10, RZ, 0xc0, !PT ;  /* 0x0000001030ff7812 */ /* 0x000fc6000782c0ff */
[----:B------:R0:W-:Y:S10]  /*7120*/  STG.E.64 [R68.64], R70 ;  /* 0x0000004644007986 */ /* 0x0001f4000c101b06 */
[----:B------:R-:W-:Y:S05]  /*7130*/  @!P1 BRA `(.L_x_726) ;  /* 0x0000014000009947 */ /* 0x000fea0003800000 */
[----:B0-----:R-:W-:Y:S01]  /*7140*/  IMAD.U32 R65, R162, 0x10000, RZ ;  /* 0x00010000a2417824 */ /* 0x001fe200078e00ff */
[----:B------:R-:W-:-:S02]  /*7150*/  LOP3.LUT R64, R160, 0xffff, RZ, 0xc0, !PT ;  /* 0x0000ffffa0407812 */ /* 0x000fc400078ec0ff */
[----:B------:R-:W-:Y:S02]  /*7160*/  LOP3.LUT R70, R165, 0xff, RZ, 0xc0, !PT ;  /* 0x000000ffa5467812 */ /* 0x000fe400078ec0ff */
[----:B------:R-:W-:Y:S02]  /*7170*/  LOP3.LUT R67, R65, 0xff0000, RZ, 0xc0, !PT ;  /* 0x00ff000041437812 */ /* 0x000fe400078ec0ff */
[----:B------:R-:W-:Y:S01]  /*7180*/  PRMT R65, R163, 0x7104, RZ ;  /* 0x00007104a3417816 */ /* 0x000fe200000000ff */
[----:B------:R-:W-:Y:S01]  /*7190*/  IMAD.WIDE.U32 R70, R70, 0x1000000, RZ ;  /* 0x0100000046467825 */ /* 0x000fe200078e00ff */
[----:B------:R-:W-:Y:S02]  /*71a0*/  PRMT R64, R67, 0x4210, R64 ;  /* 0x0000421043407816 */ /* 0x000fe40000000040 */
[----:B------:R-:W-:Y:S02]  /*71b0*/  LOP3.LUT R68, R166, 0xff, RZ, 0xc0, !PT ;  /* 0x000000ffa6447812 */ /* 0x000fe400078ec0ff */
[----:B------:R-:W-:-:S02]  /*71c0*/  LOP3.LUT R66, R167, 0xff, RZ, 0xc0, !PT ;  /* 0x000000ffa7427812 */ /* 0x000fc400078ec0ff */
[----:B------:R-:W-:Y:S01]  /*71d0*/  LOP3.LUT R65, R64, 0xff00, R65, 0xf8, !PT ;  /* 0x0000ff0040417812 */ /* 0x000fe200078ef841 */
[----:B------:R-:W-:Y:S01]  /*71e0*/  IMAD.WIDE.U32 R68, R68, 0x10000, RZ ;  /* 0x0001000044447825 */ /* 0x000fe200078e00ff */
[----:B------:R-:W-:Y:S02]  /*71f0*/  IADD3 R64, P0, R174, c[0x0][0x198], RZ ;  /* 0x00006600ae407a10 */ /* 0x000fe40007f1e0ff */
[----:B------:R-:W-:Y:S01]  /*7200*/  LOP3.LUT R65, R65, 0xff, R164, 0xf8, !PT ;  /* 0x000000ff41417812 */ /* 0x000fe200078ef8a4 */
[----:B------:R-:W-:-:S03]  /*7210*/  IMAD.WIDE.U32 R66, R66, 0x100, RZ ;  /* 0x0000010042427825 */ /* 0x000fc600078e00ff */
[----:B------:R-:W-:Y:S02]  /*7220*/  LOP3.LUT R69, R69, R65, R71, 0xfe, !PT ;  /* 0x0000004145457212 */ /* 0x000fe400078efe47 */
[----:B------:R-:W-:Y:S02]  /*7230*/  LOP3.LUT R231, R66, R70, R68, 0xfe, !PT ;  /* 0x0000004642e77212 */ /* 0x000fe400078efe44 */
[----:B------:R-:W-:Y:S02]  /*7240*/  IADD3.X R65, R176, c[0x0][0x19c], RZ, P0, !PT ;  /* 0x00006700b0417a10 */ /* 0x000fe400007fe4ff */
[----:B------:R-:W-:Y:S02]  /*7250*/  LOP3.LUT R66, R231, 0xff, R168, 0xf8, !PT ;  /* 0x000000ffe7427812 */ /* 0x000fe400078ef8a8 */
[----:B------:R-:W-:-:S05]  /*7260*/  LOP3.LUT R67, R69, R67, RZ, 0xfc, !PT ;  /* 0x0000004345437212 */ /* 0x000fca00078efcff */
[----:B------:R0:W-:Y:S02]  /*7270*/  STG.E.64 [R64.64], R66 ;  /* 0x0000004240007986 */ /* 0x0001e4000c101b06 */
.L_x_726:
[----:B------:R-:W-:Y:S02]  /*7280*/  IADD3 R174, R170, 0x80, RZ ;  /* 0x00000080aaae7810 */ /* 0x000fe40007ffe0ff */
.L_x_597:
[----:B------:R-:W-:Y:S05]  /*7290*/  BSYNC B0 ;  /* 0x0000000000007941 */ /* 0x000fea0003800000 */
.L_x_596:
[----:B------:R-:W-:Y:S01]  /*72a0*/  LOP3.LUT P0, RZ, R48, 0x100, RZ, 0xc0, !PT ;  /* 0x0000010030ff7812 */ /* 0x000fe2000780c0ff */
[----:B------:R-:W-:-:S12]  /*72b0*/  BSSY B0, `(.L_x_727) ;  /* 0x00005bb000007945 */ /* 0x000fd80003800000 */
[----:B------:R-:W-:Y:S05]  /*72c0*/  @!P0 BRA `(.L_x_728) ;  /* 0x00005b9000008947 */ /* 0x000fea0003800000 */
[----:B------:R-:W-:Y:S01]  /*72d0*/  ISETP.NE.U32.AND P0, PT, RZ, c[0x0][0x178], PT ;  /* 0x00005e00ff007a0c */ /* 0x000fe20003f05070 */
[----:B0-----:R-:W-:Y:S01]  /*72e0*/  IMAD.MOV.U32 R65, RZ, RZ, 0x10 ;  /* 0x00000010ff417424 */ /* 0x001fe200078e00ff */
        /* <DEDUP_REMOVED lines=25> */
.L_x_730:
[----:B0-----:R-:W-:Y:S02]  /*7480*/  IMAD.MOV.U32 R180, RZ, RZ, R154 ;  /* 0x000000ffffb47224 */ /* 0x001fe400078e009a */
.L_x_731:
[----:B------:R-:W-:Y:S05]  /*7490*/  BSYNC B1 ;  /* 0x0000000000017941 */ /* 0x000fea0003800000 */
.L_x_729:
        /* <DEDUP_REMOVED lines=16> */
.L_x_735:
[----:B------:R-:W-:Y:S05]  /*75a0*/  BSYNC B2 ;  /* 0x0000000000027941 */ /* 0x000fea0003800000 */
.L_x_734:
        /* <DEDUP_REMOVED lines=43> */
.L_x_733:
[----:B------:R-:W-:Y:S05]  /*7860*/  BSYNC B1 ;  /* 0x0000000000017941 */ /* 0x000fea0003800000 */
.L_x_732:
        /* <DEDUP_REMOVED lines=18> */
.L_x_736:
        /* <DEDUP_REMOVED lines=12> */
.L_x_739:
[----:B------:R-:W-:Y:S02]  /*7a50*/  IMAD.MOV.U32 R180, RZ, RZ, R154 ;  /* 0x000000ffffb47224 */ /* 0x000fe400078e009a */
.L_x_740:
[----:B------:R-:W-:Y:S05]  /*7a60*/  BSYNC B1 ;  /* 0x0000000000017941 */ /* 0x000fea0003800000 */
.L_x_738:
        /* <DEDUP_REMOVED lines=16> */
.L_x_744:
[----:B------:R-:W-:Y:S05]  /*7b70*/  BSYNC B2 ;  /* 0x0000000000027941 */ /* 0x000fea0003800000 */
.L_x_743:
        /* <DEDUP_REMOVED lines=43> */
.L_x_742:
[----:B------:R-:W-:Y:S05]  /*7e30*/  BSYNC B1 ;  /* 0x0000000000017941 */ /* 0x000fea0003800000 */
.L_x_741:
        /* <DEDUP_REMOVED lines=10> */
.L_x_737:
        /* <DEDUP_REMOVED lines=12> */
.L_x_746:
[----:B------:R-:W-:Y:S02]  /*7fa0*/  IMAD.MOV.U32 R180, RZ, RZ, R154 ;  /* 0x000000ffffb47224 */ /* 0x000fe400078e009a */
.L_x_747:
[----:B------:R-:W-:Y:S05]  /*7fb0*/  BSYNC B1 ;  /* 0x0000000000017941 */ /* 0x000fea0003800000 */
.L_x_745:
        /* <DEDUP_REMOVED lines=16> */
.L_x_751:
[----:B------:R-:W-:Y:S05]  /*80c0*/  BSYNC B2 ;  /* 0x0000000000027941 */ /* 0x000fea0003800000 */
.L_x_750:
        /* <DEDUP_REMOVED lines=43> */
.L_x_749:
[----:B------:R-:W-:Y:S05]  /*8380*/  BSYNC B1 ;  /* 0x0000000000017941 */ /* 0x000fea0003800000 */
.L_x_748:
        /* <DEDUP_REMOVED lines=15> */
.L_x_752:
        /* <DEDUP_REMOVED lines=12> */
.L_x_755:
[----:B------:R-:W-:Y:S02]  /*8540*/  IMAD.MOV.U32 R64, RZ, RZ, R154 ;  /* 0x000000ffff407224 */ /* 0x000fe400078e009a */
.L_x_756:
[----:B------:R-:W-:Y:S05]  /*8550*/  BSYNC B1 ;  /* 0x0000000000017941 */ /* 0x000fea0003800000 */
.L_x_754:
        /* <DEDUP_REMOVED lines=16> */
.L_x_760:
[----:B------:R-:W-:Y:S05]  /*8660*/  BSYNC B2 ;  /* 0x0000000000027941 */ /* 0x000fea0003800000 */
.L_x_759:
        /* <DEDUP_REMOVED lines=43> */
.L_x_758:
[----:B------:R-:W-:Y:S05]  /*8920*/  BSYNC B1 ;  /* 0x0000000000017941 */ /* 0x000fea0003800000 */
.L_x_757:
        /* <DEDUP_REMOVED lines=10> */
.L_x_753:
        /* <DEDUP_REMOVED lines=12> */
.L_x_762:
[----:B------:R-:W-:Y:S02]  /*8a90*/  IMAD.MOV.U32 R64, RZ, RZ, R154 ;  /* 0x000000ffff407224 */ /* 0x000fe400078e009a */
.L_x_763:
[----:B------:R-:W-:Y:S05]  /*8aa0*/  BSYNC B1 ;  /* 0x0000000000017941 */ /* 0x000fea0003800000 */
.L_x_761:
        /* <DEDUP_REMOVED lines=16> */
.L_x_767:
[----:B------:R-:W-:Y:S05]  /*8bb0*/  BSYNC B2 ;  /* 0x0000000000027941 */ /* 0x000fea0003800000 */
.L_x_766:
        /* <DEDUP_REMOVED lines=43> */
.L_x_765:
[----:B------:R-:W-:Y:S05]  /*8e70*/  BSYNC B1 ;  /* 0x0000000000017941 */ /* 0x000fea0003800000 */
.L_x_764:
[----:B------:R0:W1:Y:S01]  /*8e80*/  I2F.U32 R71, R64 ;  /* 0x0000004000477306 */ /* 0x0000620000201000 */
[----:B------:R-:W-:Y:S02]  /*8e90*/  LOP3.LUT R48, R48, 0xfffffffd, RZ, 0xc0, !PT ;  /* 0xfffffffd30307812 */ /* 0x000fe400078ec0ff */
[----:B0-----:R-:W-:-:S05]  /*8ea0*/  PRMT R64, RZ, 0x5410, R65 ;  /* 0x00005410ff407816 */ /* 0x001fca0000000041 */
[----:B------:R-:W-:Y:S02]  /*8eb0*/  FMUL.FTZ R181, R64, c[0x0][0x1e8] ;  /* 0x00007a0040b57a20 */ /* 0x000fe40000410000 */
[----:B-1----:R-:W-:-:S05]  /*8ec0*/  FFMA.FTZ R71, R71, R176, 1.1641532182693481445e-10 ;  /* 0x2f00000047477423 */ /* 0x002fca00000100b0 */
        /* <DEDUP_REMOVED lines=10> */
.L_x_768:
        /* <DEDUP_REMOVED lines=12> */
.L_x_771:
[----:B------:R-:W-:Y:S02]  /*9030*/  IMAD.MOV.U32 R64, RZ, RZ, R154 ;  /* 0x000000ffff407224 */ /* 0x000fe400078e009a */
.L_x_772:
[----:B------:R-:W-:Y:S05]  /*9040*/  BSYNC B1 ;  /* 0x0000000000017941 */ /* 0x000fea0003800000 */
.L_x_770:
        /* <DEDUP_REMOVED lines=16> */
.L_x_776:
[----:B------:R-:W-:Y:S05]  /*9150*/  BSYNC B2 ;  /* 0x0000000000027941 */ /* 0x000fea0003800000 */
.L_x_775:
        /* <DEDUP_REMOVED lines=43> */
.L_x_774:
[----:B------:R-:W-:Y:S05]  /*9410*/  BSYNC B1 ;  /* 0x0000000000017941 */ /* 0x000fea0003800000 */
.L_x_773:
        /* <DEDUP_REMOVED lines=10> */
.L_x_769:
        /* <DEDUP_REMOVED lines=12> */
.L_x_778:
[----:B------:R-:W-:Y:S02]  /*9580*/  IMAD.MOV.U32 R64, RZ, RZ, R154 ;  /* 0x000000ffff407224 */ /* 0x000fe400078e009a */
.L_x_779:
[----:B------:R-:W-:Y:S05]  /*9590*/  BSYNC B1 ;  /* 0x0000000000017941 */ /* 0x000fea0003800000 */
.L_x_777:
        /* <DEDUP_REMOVED lines=16> */
.L_x_783:
[----:B------:R-:W-:Y:S05]  /*96a0*/  BSYNC B2 ;  /* 0x0000000000027941 */ /* 0x000fea0003800000 */
.L_x_782:
        /* <DEDUP_REMOVED lines=43> */
.L_x_781:
[----:B------:R-:W-:Y:S05]  /*9960*/  BSYNC B1 ;  /* 0x0000000000017941 */ /* 0x000fea0003800000 */
.L_x_780:
        /* <DEDUP_REMOVED lines=15> */
.L_x_784:
        /* <DEDUP_REMOVED lines=12> */
.L_x_787:
[----:B------:R-:W-:Y:S02]  /*9b20*/  IMAD.MOV.U32 R178, RZ, RZ, R154 ;  /* 0x000000ffffb27224 */ /* 0x000fe400078e009a */
.L_x_788:
[----:B------:R-:W-:Y:S05]  /*9b30*/  BSYNC B1 ;  /* 0x0000000000017941 */ /* 0x000fea0003800000 */
.L_x_786:
        /* <DEDUP_REMOVED lines=16> */
.L_x_792:
[----:B------:R-:W-:Y:S05]  /*9c40*/  BSYNC B2 ;  /* 0x0000000000027941 */ /* 0x000fea0003800000 */
.L_x_791:
        /* <DEDUP_REMOVED lines=43> */
.L_x_790:
[----:B------:R-:W-:Y:S05]  /*9f00*/  BSYNC B1 ;  /* 0x0000000000017941 */ /* 0x000fea0003800000 */
.L_x_789:
        /* <DEDUP_REMOVED lines=10> */
.L_x_785:
        /* <DEDUP_REMOVED lines=12> */
.L_x_794:
[----:B------:R-:W-:Y:S02]  /*a070*/  IMAD.MOV.U32 R178, RZ, RZ, R154 ;  /* 0x000000ffffb27224 */ /* 0x000fe400078e009a */
.L_x_795:
[----:B------:R-:W-:Y:S05]  /*a080*/  BSYNC B1 ;  /* 0x0000000000017941 */ /* 0x000fea0003800000 */
.L_x_793:
        /* <DEDUP_REMOVED lines=16> */
.L_x_799:
[----:B------:R-:W-:Y:S05]  /*a190*/  BSYNC B2 ;  /* 0x0000000000027941 */ /* 0x000fea0003800000 */
.L_x_798:
        /* <DEDUP_REMOVED lines=43> */
.L_x_797:
[----:B------:R-:W-:Y:S05]  /*a450*/  BSYNC B1 ;  /* 0x0000000000017941 */ /* 0x000fea0003800000 */
.L_x_796:
        /* <DEDUP_REMOVED lines=13> */
.L_x_800:
        /* <DEDUP_REMOVED lines=12> */
.L_x_803:
[----:B------:R-:W-:Y:S02]  /*a5f0*/  IMAD.MOV.U32 R178, RZ, RZ, R154 ;  /* 0x000000ffffb27224 */ /* 0x000fe400078e009a */
.L_x_804:
[----:B------:R-:W-:Y:S05]  /*a600*/  BSYNC B1 ;  /* 0x0000000000017941 */ /* 0x000fea0003800000 */
.L_x_802:
        /* <DEDUP_REMOVED lines=16> */
.L_x_808:
[----:B------:R-:W-:Y:S05]  /*a710*/  BSYNC B2 ;  /* 0x0000000000027941 */ /* 0x000fea0003800000 */
.L_x_807:
        /* <DEDUP_REMOVED lines=43> */
.L_x_806:
[----:B------:R-:W-:Y:S05]  /*a9d0*/  BSYNC B1 ;  /* 0x0000000000017941 */ /* 0x000fea0003800000 */
.L_x_805:
        /* <DEDUP_REMOVED lines=10> */
.L_x_801:
        /* <DEDUP_REMOVED lines=12> */
.L_x_810:
[----:B------:R-:W-:Y:S02]  /*ab40*/  IMAD.MOV.U32 R178, RZ, RZ, R154 ;  /* 0x000000ffffb27224 */ /* 0x000fe400078e009a */
.L_x_811:
[----:B------:R-:W-:Y:S05]  /*ab50*/  BSYNC B1 ;  /* 0x0000000000017941 */ /* 0x000fea0003800000 */
.L_x_809:
        /* <DEDUP_REMOVED lines=16> */
.L_x_815:
[----:B------:R-:W-:Y:S05]  /*ac60*/  BSYNC B2 ;  /* 0x0000000000027941 */ /* 0x000fea0003800000 */
.L_x_814:
        /* <DEDUP_REMOVED lines=43> */
.L_x_813:
[----:B------:R-:W-:Y:S05]  /*af20*/  BSYNC B1 ;  /* 0x0000000000017941 */ /* 0x000fea0003800000 */
.L_x_812:
        /* <DEDUP_REMOVED lines=13> */
.L_x_816:
        /* <DEDUP_REMOVED lines=12> */
.L_x_819:
[----:B------:R-:W-:Y:S02]  /*b0c0*/  IMAD.MOV.U32 R66, RZ, RZ, R154 ;  /* 0x000000ffff427224 */ /* 0x000fe400078e009a */
.L_x_820:
[----:B------:R-:W-:Y:S05]  /*b0d0*/  BSYNC B1 ;  /* 0x0000000000017941 */ /* 0x000fea0003800000 */
.L_x_818:
        /* <DEDUP_REMOVED lines=16> */
.L_x_824:
[----:B------:R-:W-:Y:S05]  /*b1e0*/  BSYNC B2 ;  /* 0x0000000000027941 */ /* 0x000fea0003800000 */
.L_x_823:
        /* <DEDUP_REMOVED lines=43> */
.L_x_822:
[----:B------:R-:W-:Y:S05]  /*b4a0*/  BSYNC B1 ;  /* 0x0000000000017941 */ /* 0x000fea0003800000 */
.L_x_821:
        /* <DEDUP_REMOVED lines=10> */
.L_x_817:
        /* <DEDUP_REMOVED lines=12> */
.L_x_826:
[----:B------:R-:W-:Y:S02]  /*b610*/  IMAD.MOV.U32 R66, RZ, RZ, R154 ;  /* 0x000000ffff427224 */ /* 0x000fe400078e009a */
.L_x_827:
[----:B------:R-:W-:Y:S05]  /*b620*/  BSYNC B1 ;  /* 0x0000000000017941 */ /* 0x000fea0003800000 */
.L_x_825:
        /* <DEDUP_REMOVED lines=16> */
.L_x_831:
[----:B------:R-:W-:Y:S05]  /*b730*/  BSYNC B2 ;  /* 0x0000000000027941 */ /* 0x000fea0003800000 */
.L_x_830:
        /* <DEDUP_REMOVED lines=43> */
.L_x_829:
[----:B------:R-:W-:Y:S05]  /*b9f0*/  BSYNC B1 ;  /* 0x0000000000017941 */ /* 0x000fea0003800000 */
.L_x_828:
        /* <DEDUP_REMOVED lines=13> */
.L_x_832:
        /* <DEDUP_REMOVED lines=12> */
.L_x_835:
[----:B------:R-:W-:Y:S02]  /*bb90*/  IMAD.MOV.U32 R66, RZ, RZ, R154 ;  /* 0x000000ffff427224 */ /* 0x000fe400078e009a */
.L_x_836:
[----:B------:R-:W-:Y:S05]  /*bba0*/  BSYNC B1 ;  /* 0x0000000000017941 */ /* 0x000fea0003800000 */
.L_x_834:
        /* <DEDUP_REMOVED lines=16> */
.L_x_840:
[----:B------:R-:W-:Y:S05]  /*bcb0*/  BSYNC B2 ;  /* 0x0000000000027941 */ /* 0x000fea0003800000 */
.L_x_839:
        /* <DEDUP_REMOVED lines=43> */
.L_x_838:
[----:B------:R-:W-:Y:S05]  /*bf70*/  BSYNC B1 ;  /* 0x0000000000017941 */ /* 0x000fea0003800000 */
.L_x_837:
        /* <DEDUP_REMOVED lines=10> */
.L_x_833:
        /* <DEDUP_REMOVED lines=12> */
.L_x_842:
[----:B------:R-:W-:Y:S02]  /*c0e0*/  IMAD.MOV.U32 R66, RZ, RZ, R154 ;  /* 0x000000ffff427224 */ /* 0x000fe400078e009a */
.L_x_843:
[----:B------:R-:W-:Y:S05]  /*c0f0*/  BSYNC B1 ;  /* 0x0000000000017941 */ /* 0x000fea0003800000 */
.L_x_841:
        /* <DEDUP_REMOVED lines=16> */
.L_x_847:
[----:B------:R-:W-:Y:S05]  /*c200*/  BSYNC B2 ;  /* 0x0000000000027941 */ /* 0x000fea0003800000 */
.L_x_846:
        /* <DEDUP_REMOVED lines=43> */
.L_x_845:
[----:B------:R-:W-:Y:S05]  /*c4c0*/  BSYNC B1 ;  /* 0x0000000000017941 */ /* 0x000fea0003800000 */
.L_x_844:
        /* <DEDUP_REMOVED lines=13> */
.L_x_848:
        /* <DEDUP_REMOVED lines=12> */
.L_x_851:
[----:B------:R-:W-:Y:S02]  /*c660*/  IMAD.MOV.U32 R178, RZ, RZ, R154 ;  /* 0x000000ffffb27224 */ /* 0x000fe400078e009a */
.L_x_852:
[----:B------:R-:W-:Y:S05]  /*c670*/  BSYNC B1 ;  /* 0x0000000000017941 */ /* 0x000fea0003800000 */
.L_x_850:
        /* <DEDUP_REMOVED lines=16> */
.L_x_856:
[----:B------:R-:W-:Y:S05]  /*c780*/  BSYNC B2 ;  /* 0x0000000000027941 */ /* 0x000fea0003800000 */
.L_x_855:
        /* <DEDUP_REMOVED lines=43> */
.L_x_854:
[----:B------:R-:W-:Y:S05]  /*ca40*/  BSYNC B1 ;  /* 0x0000000000017941 */ /* 0x000fea0003800000 */
.L_x_853:
        /* <DEDUP_REMOVED lines=10> */
.L_x_849:
        /* <DEDUP_REMOVED lines=36> */
[----:B------:R-:W-:Y:S02]  /*cd30*/  PRMT R67, R163, 0x7104, RZ ;  /* 0x00007104a3437816 */ /* 0x000fe400000000ff */
[----:B------:R-:W-:Y:S02]  /*cd40*/  LOP3.LUT R65, R65, 0xff0000, RZ, 0xc0, !PT ;  /* 0x00ff000041417812 */ /* 0x000fe400078ec0ff */
[----:B------:R-:W-:Y:S02]  /*cd50*/  LOP3.LUT R68, R165, 0xff, RZ, 0xc0, !PT ;  /* 0x000000ffa5447812 */ /* 0x000fe400078ec0ff */
[----:B------:R-:W-:Y:S02]  /*cd60*/  PRMT R64, R65, 0x4210, R64 ;  /* 0x0000421041407816 */ /* 0x000fe40000000040 */
[----:B------:R-:W-:Y:S01]  /*cd70*/  LOP3.LUT R66, R166, 0xff, RZ, 0xc0, !PT ;  /* 0x000000ffa6427812 */ /* 0x000fe200078ec0ff */
[----:B------:R-:W-:Y:S01]  /*cd80*/  IMAD.WIDE.U32 R68, R68, 0x1000000, RZ ;  /* 0x0100000044447825 */ /* 0x000fe200078e00ff */
        /* <DEDUP_REMOVED lines=12> */
.L_x_857:
[----:B------:R-:W-:Y:S02]  /*ce50*/  IADD3 R174, R174, 0x80, RZ ;  /* 0x00000080aeae7810 */ /* 0x000fe40007ffe0ff */
.L_x_728:
[----:B------:R-:W-:Y:S05]  /*ce60*/  BSYNC B0 ;  /* 0x0000000000007941 */ /* 0x000fea0003800000 */
.L_x_727:
        /* <DEDUP_REMOVED lines=30> */
.L_x_861:
[----:B0-----:R-:W-:Y:S02]  /*d050*/  IMAD.MOV.U32 R180, RZ, RZ, R154 ;  /* 0x000000ffffb47224 */ /* 0x001fe400078e009a */
.L_x_862:
[----:B------:R-:W-:Y:S05]  /*d060*/  BSYNC B1 ;  /* 0x0000000000017941 */ /* 0x000fea0003800000 */
.L_x_860:
        /* <DEDUP_REMOVED lines=16> */
.L_x_866:
[----:B------:R-:W-:Y:S05]  /*d170*/  BSYNC B2 ;  /* 0x0000000000027941 */ /* 0x000fea0003800000 */
.L_x_865:
        /* <DEDUP_REMOVED lines=43> */
.L_x_864:
[----:B------:R-:W-:Y:S05]  /*d430*/  BSYNC B1 ;  /* 0x0000000000017941 */ /* 0x000fea0003800000 */
.L_x_863:
        /* <DEDUP_REMOVED lines=18> */
.L_x_867:
        /* <DEDUP_REMOVED lines=12> */
.L_x_870:
[----:B------:R-:W-:Y:S02]  /*d620*/  IMAD.MOV.U32 R180, RZ, RZ, R154 ;  /* 0x000000ffffb47224 */ /* 0x000fe400078e009a */
.L_x_871:
[----:B------:R-:W-:Y:S05]  /*d630*/  BSYNC B1 ;  /* 0x0000000000017941 */ /* 0x000fea0003800000 */
.L_x_869:
        /* <DEDUP_REMOVED lines=16> */
.L_x_875:
[----:B------:R-:W-:Y:S05]  /*d740*/  BSYNC B2 ;  /* 0x0000000000027941 */ /* 0x000fea0003800000 */
.L_x_874:
        /* <DEDUP_REMOVED lines=43> */
.L_x_873:
[----:B------:R-:W-:Y:S05]  /*da00*/  BSYNC B1 ;  /* 0x0000000000017941 */ /* 0x000fea0003800000 */
.L_x_872:
        /* <DEDUP_REMOVED lines=10> */
.L_x_868:
        /* <DEDUP_REMOVED lines=12> */
.L_x_877:
[----:B------:R-:W-:Y:S02]  /*db70*/  IMAD.MOV.U32 R178, RZ, RZ, R154 ;  /* 0x000000ffffb27224 */ /* 0x000fe400078e009a */
.L_x_878:
[----:B------:R-:W-:Y:S05]  /*db80*/  BSYNC B1 ;  /* 0x0000000000017941 */ /* 0x000fea0003800000 */
.L_x_876:
        /* <DEDUP_REMOVED lines=16> */
.L_x_882:
[----:B------:R-:W-:Y:S05]  /*dc90*/  BSYNC B2 ;  /* 0x0000000000027941 */ /* 0x000fea0003800000 */
.L_x_881:
        /* <DEDUP_REMOVED lines=43> */
.L_x_880:
[----:B------:R-:W-:Y:S05]  /*df50*/  BSYNC B1 ;  /* 0x0000000000017941 */ /* 0x000fea0003800000 */
.L_x_879:
        /* <DEDUP_REMOVED lines=15> */
.L_x_883:
        /* <DEDUP_REMOVED lines=12> */
.L_x_886:
[----:B------:R-:W-:Y:S02]  /*e110*/  IMAD.MOV.U32 R64, RZ, RZ, R154 ;  /* 0x000000ffff407224 */ /* 0x000fe400078e009a */
.L_x_887:
[----:B------:R-:W-:Y:S05]  /*e120*/  BSYNC B1 ;  /* 0x0000000000017941 */ /* 0x000fea0003800000 */
.L_x_885:
        /* <DEDUP_REMOVED lines=16> */
.L_x_891:
[----:B------:R-:W-:Y:S05]  /*e230*/  BSYNC B2 ;  /* 0x0000000000027941 */ /* 0x000fea0003800000 */
.L_x_890:
        /* <DEDUP_REMOVED lines=43> */
.L_x_889:
[----:B------:R-:W-:Y:S05]  /*e4f0*/  BSYNC B1 ;  /* 0x0000000000017941 */ /* 0x000fea0003800000 */
.L_x_888:
        /* <DEDUP_REMOVED lines=10> */
.L_x_884:
        /* <DEDUP_REMOVED lines=12> */
.L_x_893:
[----:B------:R-:W-:Y:S02]  /*e660*/  IMAD.MOV.U32 R64, RZ, RZ, R154 ;  /* 0x000000ffff407224 */ /* 0x000fe400078e009a */
.L_x_894:
[----:B------:R-:W-:Y:S05]  /*e670*/  BSYNC B1 ;  /* 0x0000000000017941 */ /* 0x000fea0003800000 */
.L_x_892:
        /* <DEDUP_REMOVED lines=16> */
.L_x_898:
[----:B------:R-:W-:Y:S05]  /*e780*/  BSYNC B2 ;  /* 0x0000000000027941 */ /* 0x000fea0003800000 */
.L_x_897:
        /* <DEDUP_REMOVED lines=43> */
.L_x_896:
[----:B------:R-:W-:Y:S05]  /*ea40*/  BSYNC B1 ;  /* 0x0000000000017941 */ /* 0x000fea0003800000 */
.L_x_895:
        /* <DEDUP_REMOVED lines=15> */
.L_x_899:
        /* <DEDUP_REMOVED lines=12> */
.L_x_902:
[----:B------:R-:W-:Y:S02]  /*ec00*/  IMAD.MOV.U32 R64, RZ, RZ, R154 ;  /* 0x000000ffff407224 */ /* 0x000fe400078e009a */
.L_x_903:
[----:B------:R-:W-:Y:S05]  /*ec10*/  BSYNC B1 ;  /* 0x0000000000017941 */ /* 0x000fea0003800000 */
.L_x_901:
        /* <DEDUP_REMOVED lines=16> */
.L_x_907:
[----:B------:R-:W-:Y:S05]  /*ed20*/  BSYNC B2 ;  /* 0x0000000000027941 */ /* 0x000fea0003800000 */
.L_x_906:
        /* <DEDUP_REMOVED lines=43> */
.L_x_905:
[----:B------:R-:W-:Y:S05]  /*efe0*/  BSYNC B1 ;  /* 0x0000000000017941 */ /* 0x000fea0003800000 */
.L_x_904:
        /* <DEDUP_REMOVED lines=10> */
.L_x_900:
        /* <DEDUP_REMOVED lines=12> */
.L_x_909:
[----:B------:R-:W-:Y:S02]  /*f150*/  IMAD.MOV.U32 R64, RZ, RZ, R154 ;  /* 0x000000ffff407224 */ /* 0x000fe400078e009a */
.L_x_910:
[----:B------:R-:W-:Y:S05]  /*f160*/  BSYNC B1 ;  /* 0x0000000000017941 */ /* 0x000fea0003800000 */
.L_x_908:
        /* <DEDUP_REMOVED lines=16> */
.L_x_914:
[----:B------:R-:W-:Y:S05]  /*f270*/  BSYNC B2 ;  /* 0x0000000000027941 */ /* 0x000fea0003800000 */
.L_x_913:
        /* <DEDUP_REMOVED lines=43> */
.L_x_912:
[----:B------:R-:W-:Y:S05]  /*f530*/  BSYNC B1 ;  /* 0x0000000000017941 */ /* 0x000fea0003800000 */
.L_x_911:
        /* <DEDUP_REMOVED lines=15> */
.L_x_915:
        /* <DEDUP_REMOVED lines=12> */
.L_x_918:
[----:B------:R-:W-:Y:S02]  /*f6f0*/  IMAD.MOV.U32 R178, RZ, RZ, R154 ;  /* 0x000000ffffb27224 */ /* 0x000fe400078e009a */
.L_x_919:
[----:B------:R-:W-:Y:S05]  /*f700*/  BSYNC B1 ;  /* 0x0000000000017941 */ /* 0x000fea0003800000 */
.L_x_917:
        /* <DEDUP_REMOVED lines=16> */
.L_x_923:
[----:B------:R-:W-:Y:S05]  /*f810*/  BSYNC B2 ;  /* 0x0000000000027941 */ /* 0x000fea0003800000 */
.L_x_922:
        /* <DEDUP_REMOVED lines=43> */
.L_x_921:
[----:B------:R-:W-:Y:S05]  /*fad0*/  BSYNC B1 ;  /* 0x0000000000017941 */ /* 0x000fea0003800000 */
.L_x_920:
        /* <DEDUP_REMOVED lines=10> */
.L_x_916:
        /* <DEDUP_REMOVED lines=12> */
.L_x_925:
[----:B------:R-:W-:Y:S02]  /*fc40*/  IMAD.MOV.U32 R178, RZ, RZ, R154 ;  /* 0x000000ffffb27224 */ /* 0x000fe400078e009a */
.L_x_926:
[----:B------:R-:W-:Y:S05]  /*fc50*/  BSYNC B1 ;  /* 0x0000000000017941 */ /* 0x000fea0003800000 */
.L_x_924:
        /* <DEDUP_REMOVED lines=16> */
.L_x_930:
[----:B------:R-:W-:Y:S05]  /*fd60*/  BSYNC B2 ;  /* 0x0000000000027941 */ /* 0x000fea0003800000 */
.L_x_929:
        /* <DEDUP_REMOVED lines=43> */
.L_x_928:
[----:B------:R-:W-:Y:S05]  /*10020*/  BSYNC B1 ;  /* 0x0000000000017941 */ /* 0x000fea0003800000 */
.L_x_927:
        /* <DEDUP_REMOVED lines=13> */
.L_x_931:
        /* <DEDUP_REMOVED lines=12> */
.L_x_934:
[----:B------:R-:W-:Y:S02]  /*101c0*/  IMAD.MOV.U32 R178, RZ, RZ, R154 ;  /* 0x000000ffffb27224 */ /* 0x000fe400078e009a */
.L_x_935:
[----:B------:R-:W-:Y:S05]  /*101d0*/  BSYNC B1 ;  /* 0x0000000000017941 */ /* 0x000fea0003800000 */
.L_x_933:
        /* <DEDUP_REMOVED lines=16> */
.L_x_939:
[----:B------:R-:W-:Y:S05]  /*102e0*/  BSYNC B2 ;  /* 0x0000000000027941 */ /* 0x000fea0003800000 */
.L_x_938:
        /* <DEDUP_REMOVED lines=43> */
.L_x_937:
[----:B------:R-:W-:Y:S05]  /*105a0*/  BSYNC B1 ;  /* 0x0000000000017941 */ /* 0x000fea0003800000 */
.L_x_936:
        /* <DEDUP_REMOVED lines=10> */
.L_x_932:
        /* <DEDUP_REMOVED lines=12> */
.L_x_941:
[----:B------:R-:W-:Y:S02]  /*10710*/  IMAD.MOV.U32 R178, RZ, RZ, R154 ;  /* 0x000000ffffb27224 */ /* 0x000fe400078e009a */
.L_x_942:
[----:B------:R-:W-:Y:S05]  /*10720*/  BSYNC B1 ;  /* 0x0000000000017941 */ /* 0x000fea0003800000 */
.L_x_940:
        /* <DEDUP_REMOVED lines=16> */
.L_x_946:
[----:B------:R-:W-:Y:S05]  /*10830*/  BSYNC B2 ;  /* 0x0000000000027941 */ /* 0x000fea0003800000 */
.L_x_945:
        /* <DEDUP_REMOVED lines=43> */
.L_x_944:
[----:B------:R-:W-:Y:S05]  /*10af0*/  BSYNC B1 ;  /* 0x0000000000017941 */ /* 0x000fea0003800000 */
.L_x_943:
        /* <DEDUP_REMOVED lines=13> */
.L_x_947:
        /* <DEDUP_REMOVED lines=12> */
.L_x_950:
[----:B------:R-:W-:Y:S02]  /*10c90*/  IMAD.MOV.U32 R66, RZ, RZ, R154 ;  /* 0x000000ffff427224 */ /* 0x000fe400078e009a */
.L_x_951:
[----:B------:R-:W-:Y:S05]  /*10ca0*/  BSYNC B1 ;  /* 0x0000000000017941 */ /* 0x000fea0003800000 */
.L_x_949:
        /* <DEDUP_REMOVED lines=16> */
.L_x_955:
[----:B------:R-:W-:Y:S05]  /*10db0*/  BSYNC B2 ;  /* 0x0000000000027941 */ /* 0x000fea0003800000 */
.L_x_954:
        /* <DEDUP_REMOVED lines=43> */
.L_x_953:
[----:B------:R-:W-:Y:S05]  /*11070*/  BSYNC B1 ;  /* 0x0000000000017941 */ /* 0x000fea0003800000 */
.L_x_952:
        /* <DEDUP_REMOVED lines=10> */
.L_x_948:
        /* <DEDUP_REMOVED lines=12> */
.L_x_957:
[----:B------:R-:W-:Y:S02]  /*111e0*/  IMAD.MOV.U32 R66, RZ, RZ, R154 ;  /* 0x000000ffff427224 */ /* 0x000fe400078e009a */
.L_x_958:
[----:B------:R-:W-:Y:S05]  /*111f0*/  BSYNC B1 ;  /* 0x0000000000017941 */ /* 0x000fea0003800000 */
.L_x_956:
        /* <DEDUP_REMOVED lines=16> */
.L_x_962:
[----:B------:R-:W-:Y:S05]  /*11300*/  BSYNC B2 ;  /* 0x0000000000027941 */ /* 0x000fea0003800000 */
.L_x_961:
        /* <DEDUP_REMOVED lines=43> */
.L_x_960:
[----:B------:R-:W-:Y:S05]  /*115c0*/  BSYNC B1 ;  /* 0x0000000000017941 */ /* 0x000fea0003800000 */
.L_x_959:
        /* <DEDUP_REMOVED lines=13> */
.L_x_963:
        /* <DEDUP_REMOVED lines=12> */
.L_x_966:
[----:B------:R-:W-:Y:S02]  /*11760*/  IMAD.MOV.U32 R66, RZ, RZ, R154 ;  /* 0x000000ffff427224 */ /* 0x000fe400078e009a */
.L_x_967:
[----:B------:R-:W-:Y:S05]  /*11770*/  BSYNC B1 ;  /* 0x0000000000017941 */ /* 0x000fea0003800000 */
.L_x_965:
        /* <DEDUP_REMOVED lines=16> */
.L_x_971:
[----:B------:R-:W-:Y:S05]  /*11880*/  BSYNC B2 ;  /* 0x0000000000027941 */ /* 0x000fea0003800000 */
.L_x_970:
        /* <DEDUP_REMOVED lines=43> */
.L_x_969:
[----:B------:R-:W-:Y:S05]  /*11b40*/  BSYNC B1 ;  /* 0x0000000000017941 */ /* 0x000fea0003800000 */
.L_x_968:
        /* <DEDUP_REMOVED lines=10> */
.L_x_964:
        /* <DEDUP_REMOVED lines=12> */
.L_x_973:
[----:B------:R-:W-:Y:S02]  /*11cb0*/  IMAD.MOV.U32 R66, RZ, RZ, R154 ;  /* 0x000000ffff427224 */ /* 0x000fe400078e009a */
.L_x_974:
[----:B------:R-:W-:Y:S05]  /*11cc0*/  BSYNC B1 ;  /* 0x0000000000017941 */ /* 0x000fea0003800000 */
.L_x_972:
        /* <DEDUP_REMOVED lines=16> */
.L_x_978:
[----:B------:R-:W-:Y:S05]  /*11dd0*/  BSYNC B2 ;  /* 0x0000000000027941 */ /* 0x000fea0003800000 */
.L_x_977:
        /* <DEDUP_REMOVED lines=43> */
.L_x_976:
[----:B------:R-:W-:Y:S05]  /*12090*/  BSYNC B1 ;  /* 0x0000000000017941 */ /* 0x000fea0003800000 */
.L_x_975:
        /* <DEDUP_REMOVED lines=13> */
.L_x_979:
        /* <DEDUP_REMOVED lines=12> */
.L_x_982:
[----:B------:R-:W-:Y:S02]  /*12230*/  IMAD.MOV.U32 R178, RZ, RZ, R154 ;  /* 0x000000ffffb27224 */ /* 0x000fe400078e009a */
.L_x_983:
[----:B------:R-:W-:Y:S05]  /*12240*/  BSYNC B1 ;  /* 0x0000000000017941 */ /* 0x000fea0003800000 */
.L_x_981:
        /* <DEDUP_REMOVED lines=16> */
.L_x_987:
[----:B------:R-:W-:Y:S05]  /*12350*/  BSYNC B2 ;  /* 0x0000000000027941 */ /* 0x000fea0003800000 */
.L_x_986:
        /* <DEDUP_REMOVED lines=43> */
.L_x_985:
[----:B------:R-:W-:Y:S05]  /*12610*/  BSYNC B1 ;  /* 0x0000000000017941 */ /* 0x000fea0003800000 */
.L_x_984:
        /* <DEDUP_REMOVED lines=10> */
.L_x_980:
        /* <DEDUP_REMOVED lines=54> */
.L_x_988:
[----:B------:R-:W-:Y:S02]  /*12a20*/  IADD3 R174, R174, 0x80, RZ ;  /* 0x00000080aeae7810 */ /* 0x000fe40007ffe0ff */
.L_x_859:
[----:B------:R-:W-:Y:S05]  /*12a30*/  BSYNC B0 ;  /* 0x0000000000007941 */ /* 0x000fea0003800000 */
.L_x_858:
        /* <DEDUP_REMOVED lines=30> */
.L_x_992:
[----:B0-----:R-:W-:Y:S02]  /*12c20*/  IMAD.MOV.U32 R180, RZ, RZ, R154 ;  /* 0x000000ffffb47224 */ /* 0x001fe400078e009a */
.L_x_993:
[----:B------:R-:W-:Y:S05]  /*12c30*/  BSYNC B1 ;  /* 0x0000000000017941 */ /* 0x000fea0003800000 */
.L_x_991:
        /* <DEDUP_REMOVED lines=16> */
.L_x_997:
[----:B------:R-:W-:Y:S05]  /*12d40*/  BSYNC B2 ;  /* 0x0000000000027941 */ /* 0x000fea0003800000 */
.L_x_996:
        /* <DEDUP_REMOVED lines=43> */
.L_x_995:
[----:B------:R-:W-:Y:S05]  /*13000*/  BSYNC B1 ;  /* 0x0000000000017941 */ /* 0x000fea0003800000 */
.L_x_994:
        /* <DEDUP_REMOVED lines=18> */
.L_x_998:
        /* <DEDUP_REMOVED lines=12> */
.L_x_1001:
[----:B------:R-:W-:Y:S02]  /*131f0*/  IMAD.MOV.U32 R180, RZ, RZ, R154 ;  /* 0x000000ffffb47224 */ /* 0x000fe400078e009a */
.L_x_1002:
[----:B------:R-:W-:Y:S05]  /*13200*/  BSYNC B1 ;  /* 0x0000000000017941 */ /* 0x000fea0003800000 */
.L_x_1000:
        /* <DEDUP_REMOVED lines=16> */
.L_x_1006:
[----:B------:R-:W-:Y:S05]  /*13310*/  BSYNC B2 ;  /* 0x0000000000027941 */ /* 0x000fea0003800000 */
.L_x_1005:
        /* <DEDUP_REMOVED lines=43> */
.L_x_1004:
[----:B------:R-:W-:Y:S05]  /*135d0*/  BSYNC B1 ;  /* 0x0000000000017941 */ /* 0x000fea0003800000 */
.L_x_1003:
        /* <DEDUP_REMOVED lines=10> */
.L_x_999:
        /* <DEDUP_REMOVED lines=12> */
.L_x_1008:
[----:B------:R-:W-:Y:S02]  /*13740*/  IMAD.MOV.U32 R178, RZ, RZ, R154 ;  /* 0x000000ffffb27224 */ /* 0x000fe400078e009a */
.L_x_1009:
[----:B------:R-:W-:Y:S05]  /*13750*/  BSYNC B1 ;  /* 0x0000000000017941 */ /* 0x000fea0003800000 */
.L_x_1007:
        /* <DEDUP_REMOVED lines=16> */
.L_x_1013:
[----:B------:R-:W-:Y:S05]  /*13860*/  BSYNC B2 ;  /* 0x0000000000027941 */ /* 0x000fea0003800000 */
.L_x_1012:
        /* <DEDUP_REMOVED lines=43> */
.L_x_1011:
[----:B------:R-:W-:Y:S05]  /*13b20*/  BSYNC B1 ;  /* 0x0000000000017941 */ /* 0x000fea0003800000 */
.L_x_1010:
        /* <DEDUP_REMOVED lines=15> */
.L_x_1014:
        /* <DEDUP_REMOVED lines=12> */
.L_x_1017:
[----:B------:R-:W-:Y:S02]  /*13ce0*/  IMAD.MOV.U32 R64, RZ, RZ, R154 ;  /* 0x000000ffff407224 */ /* 0x000fe400078e009a */
.L_x_1018:
[----:B------:R-:W-:Y:S05]  /*13cf0*/  BSYNC B1 ;  /* 0x0000000000017941 */ /* 0x000fea0003800000 */
.L_x_1016:
        /* <DEDUP_REMOVED lines=16> */
.L_x_1022:
[----:B------:R-:W-:Y:S05]  /*13e00*/  BSYNC B2 ;  /* 0x0000000000027941 */ /* 0x000fea0003800000 */
.L_x_1021:
        /* <DEDUP_REMOVED lines=43> */
.L_x_1020:
[----:B------:R-:W-:Y:S05]  /*140c0*/  BSYNC B1 ;  /* 0x0000000000017941 */ /* 0x000fea0003800000 */
.L_x_1019:
        /* <DEDUP_REMOVED lines=10> */
.L_x_1015:
        /* <DEDUP_REMOVED lines=12> */
.L_x_1024:
[----:B------:R-:W-:Y:S02]  /*14230*/  IMAD.MOV.U32 R64, RZ, RZ, R154 ;  /* 0x000000ffff407224 */ /* 0x000fe400078e009a */
.L_x_1025:
[----:B------:R-:W-:Y:S05]  /*14240*/  BSYNC B1 ;  /* 0x0000000000017941 */ /* 0x000fea0003800000 */
.L_x_1023:
        /* <DEDUP_REMOVED lines=16> */
.L_x_1029:
[----:B------:R-:W-:Y:S05]  /*14350*/  BSYNC B2 ;  /* 0x0000000000027941 */ /* 0x000fea0003800000 */
.L_x_1028:
        /* <DEDUP_REMOVED lines=43> */
.L_x_1027:
[----:B------:R-:W-:Y:S05]  /*14610*/  BSYNC B1 ;  /* 0x0000000000017941 */ /* 0x000fea0003800000 */
.L_x_1026:
        /* <DEDUP_REMOVED lines=15> */
.L_x_1030:
        /* <DEDUP_REMOVED lines=12> */
.L_x_1033:
[----:B------:R-:W-:Y:S02]  /*147d0*/  IMAD.MOV.U32 R64, RZ, RZ, R154 ;  /* 0x000000ffff407224 */ /* 0x000fe400078e009a */
.L_x_1034:
[----:B------:R-:W-:Y:S05]  /*147e0*/  BSYNC B1 ;  /* 0x0000000000017941 */ /* 0x000fea0003800000 */
.L_x_1032:
        /* <DEDUP_REMOVED lines=16> */
.L_x_1038:
[----:B------:R-:W-:Y:S05]  /*148f0*/  BSYNC B2 ;  /* 0x0000000000027941 */ /* 0x000fea0003800000 */
.L_x_1037:
        /* <DEDUP_REMOVED lines=43> */
.L_x_1036:
[----:B------:R-:W-:Y:S05]  /*14bb0*/  BSYNC B1 ;  /* 0x0000000000017941 */ /* 0x000fea0003800000 */
.L_x_1035:
        /* <DEDUP_REMOVED lines=10> */
.L_x_1031:
        /* <DEDUP_REMOVED lines=12> */
.L_x_1040:
[----:B------:R-:W-:Y:S02]  /*14d20*/  IMAD.MOV.U32 R64, RZ, RZ, R154 ;  /* 0x000000ffff407224 */ /* 0x000fe400078e009a */
.L_x_1041:
[----:B------:R-:W-:Y:S05]  /*14d30*/  BSYNC B1 ;  /* 0x0000000000017941 */ /* 0x000fea0003800000 */
.L_x_1039:
        /* <DEDUP_REMOVED lines=16> */
.L_x_1045:
[----:B------:R-:W-:Y:S05]  /*14e40*/  BSYNC B2 ;  /* 0x0000000000027941 */ /* 0x000fea0003800000 */
.L_x_1044:
        /* <DEDUP_REMOVED lines=43> */
.L_x_1043:
[----:B------:R-:W-:Y:S05]  /*15100*/  BSYNC B1 ;  /* 0x0000000000017941 */ /* 0x000fea0003800000 */
.L_x_1042:
        /* <DEDUP_REMOVED lines=15> */
.L_x_1046:
        /* <DEDUP_REMOVED lines=12> */
.L_x_1049:
[----:B------:R-:W-:Y:S02]  /*152c0*/  IMAD.MOV.U32 R178, RZ, RZ, R154 ;  /* 0x000000ffffb27224 */ /* 0x000fe400078e009a */
.L_x_1050:
[----:B------:R-:W-:Y:S05]  /*152d0*/  BSYNC B1 ;  /* 0x0000000000017941 */ /* 0x000fea0003800000 */
.L_x_1048:
        /* <DEDUP_REMOVED lines=16> */
.L_x_1054:
[----:B------:R-:W-:Y:S05]  /*153e0*/  BSYNC B2 ;  /* 0x0000000000027941 */ /* 0x000fea0003800000 */
.L_x_1053:
        /* <DEDUP_REMOVED lines=43> */
.L_x_1052:
[----:B------:R-:W-:Y:S05]  /*156a0*/  BSYNC B1 ;  /* 0x0000000000017941 */ /* 0x000fea0003800000 */
.L_x_1051:
        /* <DEDUP_REMOVED lines=10> */
.L_x_1047:
        /* <DEDUP_REMOVED lines=12> */
.L_x_1056:
[----:B------:R-:W-:Y:S02]  /*15810*/  IMAD.MOV.U32 R178, RZ, RZ, R154 ;  /* 0x000000ffffb27224 */ /* 0x000fe400078e009a */
.L_x_1057:
[----:B------:R-:W-:Y:S05]  /*15820*/  BSYNC B1 ;  /* 0x0000000000017941 */ /* 0x000fea0003800000 */
.L_x_1055:
        /* <DEDUP_REMOVED lines=16> */
.L_x_1061:
[----:B------:R-:W-:Y:S05]  /*15930*/  BSYNC B2 ;  /* 0x0000000000027941 */ /* 0x000fea0003800000 */
.L_x_1060:
        /* <DEDUP_REMOVED lines=43> */
.L_x_1059:
[----:B------:R-:W-:Y:S05]  /*15bf0*/  BSYNC B1 ;  /* 0x0000000000017941 */ /* 0x000fea0003800000 */
.L_x_1058:
        /* <DEDUP_REMOVED lines=13> */
.L_x_1062:
        /* <DEDUP_REMOVED lines=12> */
.L_x_1065:
[----:B------:R-:W-:Y:S02]  /*15d90*/  IMAD.MOV.U32 R178, RZ, RZ, R154 ;  /* 0x000000ffffb27224 */ /* 0x000fe400078e009a */
.L_x_1066:
[----:B------:R-:W-:Y:S05]  /*15da0*/  BSYNC B1 ;  /* 0x0000000000017941 */ /* 0x000fea0003800000 */
.L_x_1064:
        /* <DEDUP_REMOVED lines=16> */
.L_x_1070:
[----:B------:R-:W-:Y:S05]  /*15eb0*/  BSYNC B2 ;  /* 0x0000000000027941 */ /* 0x000fea0003800000 */
.L_x_1069:
        /* <DEDUP_REMOVED lines=43> */
.L_x_1068:
[----:B------:R-:W-:Y:S05]  /*16170*/  BSYNC B1 ;  /* 0x0000000000017941 */ /* 0x000fea0003800000 */
.L_x_1067:
        /* <DEDUP_REMOVED lines=10> */
.L_x_1063:
        /* <DEDUP_REMOVED lines=12> */
.L_x_1072:
[----:B------:R-:W-:Y:S02]  /*162e0*/  IMAD.MOV.U32 R178, RZ, RZ, R154 ;  /* 0x000000ffffb27224 */ /* 0x000fe400078e009a */
.L_x_1073:
[----:B------:R-:W-:Y:S05]  /*162f0*/  BSYNC B1 ;  /* 0x0000000000017941 */ /* 0x000fea0003800000 */
.L_x_1071:
        /* <DEDUP_REMOVED lines=16> */
.L_x_1077:
[----:B------:R-:W-:Y:S05]  /*16400*/  BSYNC B2 ;  /* 0x0000000000027941 */ /* 0x000fea0003800000 */
.L_x_1076:
        /* <DEDUP_REMOVED lines=43> */
.L_x_1075:
[----:B------:R-:W-:Y:S05]  /*166c0*/  BSYNC B1 ;  /* 0x0000000000017941 */ /* 0x000fea0003800000 */
.L_x_1074:
        /* <DEDUP_REMOVED lines=13> */
.L_x_1078:
        /* <DEDUP_REMOVED lines=12> */
.L_x_1081:
[----:B------:R-:W-:Y:S02]  /*16860*/  IMAD.MOV.U32 R66, RZ, RZ, R154 ;  /* 0x000000ffff427224 */ /* 0x000fe400078e009a */
.L_x_1082:
[----:B------:R-:W-:Y:S05]  /*16870*/  BSYNC B1 ;  /* 0x0000000000017941 */ /* 0x000fea0003800000 */
.L_x_1080:
        /* <DEDUP_REMOVED lines=16> */
.L_x_1086:
[----:B------:R-:W-:Y:S05]  /*16980*/  BSYNC B2 ;  /* 0x0000000000027941 */ /* 0x000fea0003800000 */
.L_x_1085:
        /* <DEDUP_REMOVED lines=43> */
.L_x_1084:
[----:B------:R-:W-:Y:S05]  /*16c40*/  BSYNC B1 ;  /* 0x0000000000017941 */ /* 0x000fea0003800000 */
.L_x_1083:
        /* <DEDUP_REMOVED lines=10> */
.L_x_1079:
        /* <DEDUP_REMOVED lines=12> */
.L_x_1088:
[----:B------:R-:W-:Y:S02]  /*16db0*/  IMAD.MOV.U32 R66, RZ, RZ, R154 ;  /* 0x000000ffff427224 */ /* 0x000fe400078e009a */
.L_x_1089:
[----:B------:R-:W-:Y:S05]  /*16dc0*/  BSYNC B1 ;  /* 0x0000000000017941 */ /* 0x000fea0003800000 */
.L_x_1087:
        /* <DEDUP_REMOVED lines=16> */
.L_x_1093:
[----:B------:R-:W-:Y:S05]  /*16ed0*/  BSYNC B2 ;  /* 0x0000000000027941 */ /* 0x000fea0003800000 */
.L_x_1092:
        /* <DEDUP_REMOVED lines=43> */
.L_x_1091:
[----:B------:R-:W-:Y:S05]  /*17190*/  BSYNC B1 ;  /* 0x0000000000017941 */ /* 0x000fea0003800000 */
.L_x_1090:
        /* <DEDUP_REMOVED lines=13> */
.L_x_1094:
        /* <DEDUP_REMOVED lines=12> */
.L_x_1097:
[----:B------:R-:W-:Y:S02]  /*17330*/  IMAD.MOV.U32 R66, RZ, RZ, R154 ;  /* 0x000000ffff427224 */ /* 0x000fe400078e009a */
.L_x_1098:
[----:B------:R-:W-:Y:S05]  /*17340*/  BSYNC B1 ;  /* 0x0000000000017941 */ /* 0x000fea0003800000 */
.L_x_1096:
        /* <DEDUP_REMOVED lines=16> */
.L_x_1102:
[----:B------:R-:W-:Y:S05]  /*17450*/  BSYNC B2 ;  /* 0x0000000000027941 */ /* 0x000fea0003800000 */
.L_x_1101:
        /* <DEDUP_REMOVED lines=43> */
.L_x_1100:
[----:B------:R-:W-:Y:S05]  /*17710*/  BSYNC B1 ;  /* 0x0000000000017941 */ /* 0x000fea0003800000 */
.L_x_1099:
        /* <DEDUP_REMOVED lines=10> */
.L_x_1095:
        /* <DEDUP_REMOVED lines=12> */
.L_x_1104:
[----:B------:R-:W-:Y:S02]  /*17880*/  IMAD.MOV.U32 R66, RZ, RZ, R154 ;  /* 0x000000ffff427224 */ /* 0x000fe400078e009a */
.L_x_1105:
[----:B------:R-:W-:Y:S05]  /*17890*/  BSYNC B1 ;  /* 0x0000000000017941 */ /* 0x000fea0003800000 */
.L_x_1103:
        /* <DEDUP_REMOVED lines=16> */
.L_x_1109:
[----:B------:R-:W-:Y:S05]  /*179a0*/  BSYNC B2 ;  /* 0x0000000000027941 */ /* 0x000fea0003800000 */
.L_x_1108:
        /* <DEDUP_REMOVED lines=43> */
.L_x_1107:
[----:B------:R-:W-:Y:S05]  /*17c60*/  BSYNC B1 ;  /* 0x0000000000017941 */ /* 0x000fea0003800000 */
.L_x_1106:
        /* <DEDUP_REMOVED lines=13> */
.L_x_1110:
        /* <DEDUP_REMOVED lines=12> */
.L_x_1113:
[----:B------:R-:W-:Y:S02]  /*17e00*/  IMAD.MOV.U32 R178, RZ, RZ, R154 ;  /* 0x000000ffffb27224 */ /* 0x000fe400078e009a */
.L_x_1114:
[----:B------:R-:W-:Y:S05]  /*17e10*/  BSYNC B1 ;  /* 0x0000000000017941 */ /* 0x000fea0003800000 */
.L_x_1112:
        /* <DEDUP_REMOVED lines=16> */
.L_x_1118:
[----:B------:R-:W-:Y:S05]  /*17f20*/  BSYNC B2 ;  /* 0x0000000000027941 */ /* 0x000fea0003800000 */
.L_x_1117:
        /* <DEDUP_REMOVED lines=43> */
.L_x_1116:
[----:B------:R-:W-:Y:S05]  /*181e0*/  BSYNC B1 ;  /* 0x0000000000017941 */ /* 0x000fea0003800000 */
.L_x_1115:
        /* <DEDUP_REMOVED lines=10> */
.L_x_1111:
        /* <DEDUP_REMOVED lines=21> */
[----:B------:R-:W-:-:S02]  /*183e0*/  SHF.R.U32.HI R178, RZ, 0x1d, R174 ;  /* 0x0000001dffb27819 */ /* 0x000fc400000116ae */
        /* <DEDUP_REMOVED lines=32> */
.L_x_990:
[----:B------:R-:W-:Y:S05]  /*185f0*/  BSYNC B0 ;  /* 0x0000000000007941 */ /* 0x000fea0003800000 */
.L_x_989:
[----:B0-----:R-:W-:Y:S01]  /*18600*/  FADD.FTZ R64, RZ, R169 ;  /* 0x000000a9ff407221 */ /* 0x001fe20000010000 */
[----:B------:R-:W-:Y:S02]  /*18610*/  LOP3.LUT P0, RZ, R48, 0x20, RZ, 0xc0, !PT ;  /* 0x0000002030ff7812 */ /* 0x000fe4000780c0ff */
[----:B------:R-:W-:Y:S01]  /*18620*/  ISETP.GT.U32.AND P1, PT, R43, 0xff, PT ;  /* 0x000000ff2b00780c */ /* 0x000fe20003f24070 */
[----:B------:R-:W-:Y:S01]  /*18630*/  FADD.FTZ R64, R177, R64 ;  /* 0x00000040b1407221 */ /* 0x000fe20000010000 */
[----:B------:R-:W-:Y:S02]  /*18640*/  LOP3.LUT P2, RZ, R150, 0xff, RZ, 0xc0, !PT ;  /* 0x000000ff96ff7812 */ /* 0x000fe4000784c0ff */
[----:B------:R-:W-:Y:S01]  /*18650*/  SHF.R.U32.HI R68, RZ, 0x5, R47 ;  /* 0x00000005ff447819 */ /* 0x000fe2000001162f */
[----:B------:R-:W-:-:S03]  /*18660*/  FADD.FTZ R64, R175, R64 ;  /* 0x00000040af407221 */ /* 0x000fc60000010000 */
[----:B------:R-:W-:Y:S01]  /*18670*/  LOP3.LUT R68, R68, 0x7fffffc, RZ, 0xc0, !PT ;  /* 0x07fffffc44447812 */ /* 0x000fe200078ec0ff */
[----:B------:R-:W-:-:S04]  /*18680*/  FADD.FTZ R64, R193, R64 ;  /* 0x00000040c1407221 */ /* 0x000fc80000010000 */
[----:B------:R-:W-:Y:S02]  /*18690*/  FADD.FTZ R64, R191, R64 ;  /* 0x00000040bf407221 */ /* 0x000fe40000010000 */
[----:B------:R-:W-:Y:S02]  /*186a0*/  @!P2 IADD3 R68, R68, 0x4, RZ ;  /* 0x000000044444a810 */ /* 0x000fe40007ffe0ff */
[----:B------:R-:W-:Y:S01]  /*186b0*/  FADD.FTZ R64, R217, R64 ;  /* 0x00000040d9407221 */ /* 0x000fe20000010000 */
[----:B------:R-:W-:-:S03]  /*186c0*/  ISETP.GT.U32.AND P2, PT, R43, 0x1ff, PT ;  /* 0x000001ff2b00780c */ /* 0x000fc60003f44070 */
[----:B------:R-:W-:-:S04]  /*186d0*/  FADD.FTZ R64, R215, R64 ;  /* 0x00000040d7407221 */ /* 0x000fc80000010000 */
[----:B------:R-:W-:-:S05]  /*186e0*/  FADD.FTZ R64, R223, R64 ;  /* 0x00000040df407221 */ /* 0x000fca0000010000 */
[----:B------:R-:W-:Y:S02]  /*186f0*/  FSEL R64, R64, RZ, P0 ;  /* 0x000000ff40407208 */ /* 0x000fe40000000000 */
[----:B------:R-:W-:-:S03]  /*18700*/  ISETP.GT.U32.AND P0, PT, R43, 0x17f, PT ;  /* 0x0000017f2b00780c */ /* 0x000fc60003f04070 */
        /* <DEDUP_REMOVED lines=26> */
.L_x_1131:
[----:B-1----:R-:W-:Y:S01]  /*188b0*/  FADD.FTZ R70, R64, R65 ;  /* 0x0000004140467221 */ /* 0x002fe20000010000 */
[----:B------:R-:W-:Y:S05]  /*188c0*/  BRA.DIV ~URZ, `(.L_x_1120) ;  /* 0x000016a27f007947 */ /* 0x000fea000b800000 */
[----:B0-----:R-:W0:Y:S01]  /*188d0*/  SHFL.BFLY PT, R64, R70, 0x2, 0x1f ;  /* 0x0c401f0046407f89 */ /* 0x001e2200000e0000 */
[----:B------:R-:W-:Y:S01]  /*188e0*/  LOP3.LUT P3, RZ, R48, 0x20, RZ, 0xc0, !PT ;  /* 0x0000002030ff7812 */ /* 0x000fe2000786c0ff */
        /* <DEDUP_REMOVED lines=58> */
[----:B------:R-:W-:Y:S02]  /*18c90*/  @P0 FFMA.FTZ R69, R65, R65, R70 ;  /* 0x0000004141450223 */ /* 0x000fe40000010046 */
[----:B------:R-:W-:-:S02]  /*18ca0*/  FADD.FTZ R65, R187, -R64 ;  /* 0x80000040bb417221 */ /* 0x000fc40000010000 */
        /* <DEDUP_REMOVED lines=22> */
.L_x_1132:
        /* <DEDUP_REMOVED lines=13> */
[----:B------:R-:W-:Y:S01]  /*18ee0*/  IMAD.MOV.U32 R67, RZ, RZ, RZ ;  /* 0x000000ffff437224 */ /* 0x000fe200078e00ff */
[----:B------:R-:W-:Y:S01]  /*18ef0*/  LOP3.LUT P2, RZ, R48, 0x20, RZ, 0xc0, !PT ;  /* 0x0000002030ff7812 */ /* 0x000fe2000784c0ff */
        /* <DEDUP_REMOVED lines=19> */
[----:B------:R-:W-:Y:S01]  /*19030*/  IMAD.IADD R178, R71, 0x1, R180 ;  /* 0x0000000147b27824 */ /* 0x000fe200078e02b4 */
        /* <DEDUP_REMOVED lines=9> */
[-C--:B------:R-:W-:Y:S02]  /*190d0*/  FMUL.FTZ R64, R64, R180.reuse ;  /* 0x000000b440407220 */ /* 0x080fe40000410000 */
        /* <DEDUP_REMOVED lines=19> */
[----:B------:R-:W-:Y:S01]  /*19210*/  @!P0 IMAD.WIDE R64, R42, R65, c[0x0][0x1a8] ;  /* 0x00006a002a408625 */ /* 0x000fe200078e0241 */
[----:B------:R1:W-:Y:S04]  /*19220*/  @!P0 STG.E [R66.64], R71 ;  /* 0x0000004742008986 */ /* 0x0003e8000c101906 */
[----:B0-----:R1:W-:Y:S01]  /*19230*/  @!P0 STG.E [R64.64], R235 ;  /* 0x000000eb40008986 */ /* 0x0013e2000c101906 */
[----:B------:R-:W-:Y:S05]  /*19240*/  @!P2 BRA `(.L_x_1122) ;  /* 0x000002e00000a947 */ /* 0x000fea0003800000 */
[--C-:B-1----:R-:W-:Y:S02]  /*19250*/  FADD.FTZ R64, R169, -R174.reuse ;  /* 0x800000aea9407221 */ /* 0x102fe40000010000 */
[----:B------:R-:W-:-:S02]  /*19260*/  FADD.FTZ R66, R177, -R174 ;  /* 0x800000aeb1427221 */ /* 0x000fc40000010000 */
[--C-:B------:R-:W-:Y:S02]  /*19270*/  FADD.FTZ R70, R175, -R174.reuse ;  /* 0x800000aeaf467221 */ /* 0x100fe40000010000 */
[--C-:B------:R-:W-:Y:S02]  /*19280*/  FADD.FTZ R176, R193, -R174.reuse ;  /* 0x800000aec1b07221 */ /* 0x100fe40000010000 */
[--C-:B------:R-:W-:Y:S02]  /*19290*/  FADD.FTZ R178, R191, -R174.reuse ;  /* 0x800000aebfb27221 */ /* 0x100fe40000010000 */
[--C-:B------:R-:W-:Y:S02]  /*192a0*/  FADD.FTZ R180, R217, -R174.reuse ;  /* 0x800000aed9b47221 */ /* 0x100fe40000010000 */
[--C-:B------:R-:W-:Y:S02]  /*192b0*/  FADD.FTZ R182, R215, -R174.reuse ;  /* 0x800000aed7b67221 */ /* 0x100fe40000010000 */
[----:B------:R-:W-:-:S02]  /*192c0*/  FADD.FTZ R184, R223, -R174 ;  /* 0x800000aedfb87221 */ /* 0x000fc40000010000 */
[C---:B------:R-:W-:Y:S02]  /*192d0*/  FMUL.FTZ R68, R235.reuse, R64 ;  /* 0x00000040eb447220 */ /* 0x040fe40000410000 */
[C---:B------:R-:W-:Y:S02]  /*192e0*/  FMUL.FTZ R69, R235.reuse, R66 ;  /* 0x00000042eb457220 */ /* 0x040fe40000410000 */
[C---:B------:R-:W-:Y:S02]  /*192f0*/  FMUL.FTZ R70, R235.reuse, R70 ;  /* 0x00000046eb467220 */ /* 0x040fe40000410000 */
[C---:B------:R-:W-:Y:S02]  /*19300*/  FMUL.FTZ R71, R235.reuse, R176 ;  /* 0x000000b0eb477220 */ /* 0x040fe40000410000 */
        /* <DEDUP_REMOVED lines=19> */
[----:B------:R-:W-:Y:S02]  /*19440*/  FFMA.FTZ R231, R25, R69, R16 ;  /* 0x0000004519e77223 */ /* 0x000fe40000010010 */
[----:B------:R-:W-:Y:S01]  /*19450*/  FFMA.FTZ R70, R20, R178, R13 ;  /* 0x000000b214467223 */ /* 0x000fe2000001000d */
[----:B------:R-:W-:Y:S01]  /*19460*/  F2FP.BF16.PACK_AB R69, R233, R176 ;  /* 0x000000b0e945723e */ /* 0x000fe200000010ff */
[----:B------:R-:W-:Y:S01]  /*19470*/  FFMA.FTZ R182, R18, R182, R11 ;  /* 0x000000b612b67223 */ /* 0x000fe2000001000b */
[----:B------:R-:W-:Y:S01]  /*19480*/  F2FP.BF16.PACK_AB R68, R231, R68 ;  /* 0x00000044e744723e */ /* 0x000fe200000010ff */
[----:B------:R-:W-:Y:S02]  /*19490*/  FFMA.FTZ R239, R19, R186, R10 ;  /* 0x000000ba13ef7223 */ /* 0x000fe4000001000a */
[----:B------:R-:W-:Y:S02]  /*194a0*/  FFMA.FTZ R237, R21, R180, R12 ;  /* 0x000000b415ed7223 */ /* 0x000fe4000001000c */
[----:B------:R-:W-:Y:S01]  /*194b0*/  IMAD.MOV.U32 R241, RZ, RZ, 0x10 ;  /* 0x00000010fff17424 */ /* 0x000fe200078e00ff */
[----:B------:R-:W-:-:S02]  /*194c0*/  F2FP.BF16.PACK_AB R71, R239, R182 ;  /* 0x000000b6ef47723e */ /* 0x000fc400000010ff */
[----:B------:R-:W-:Y:S01]  /*194d0*/  F2FP.BF16.PACK_AB R70, R237, R70 ;  /* 0x00000046ed46723e */ /* 0x000fe200000010ff */
[----:B------:R-:W-:-:S04]  /*194e0*/  IMAD.WIDE.U32 R232, R170, R241, c[0x0][0x208] ;  /* 0x00008200aae87625 */ /* 0x000fc800078e00f1 */
[C---:B------:R-:W-:Y:S01]  /*194f0*/  IMAD.WIDE.U32 R230, R170.reuse, R241, c[0x0][0x210] ;  /* 0x00008400aae67625 */ /* 0x040fe200078e00f1 */
[----:B------:R0:W-:Y:S01]  /*19500*/  STG.E.128 [R232.64], R64 ;  /* 0x00000040e8007986 */ /* 0x0001e2000c101d06 */
[----:B------:R-:W-:-:S03]  /*19510*/  IADD3 R170, R170, 0x80, RZ ;  /* 0x00000080aaaa7810 */ /* 0x000fc60007ffe0ff */
[----:B------:R0:W-:Y:S04]  /*19520*/  STG.E.128 [R230.64], R68 ;  /* 0x00000044e6007986 */ /* 0x0001e8000c101d06 */
.L_x_1122:
[----:B------:R-:W-:Y:S05]  /*19530*/  BSYNC B0 ;  /* 0x0000000000007941 */ /* 0x000fea0003800000 */
.L_x_1121:
[----:B------:R-:W-:Y:S01]  /*19540*/  LOP3.LUT P0, RZ, R48, 0x100, RZ, 0xc0, !PT ;  /* 0x0000010030ff7812 */ /* 0x000fe2000780c0ff */
        /* <DEDUP_REMOVED lines=48> */
.L_x_1124:
[----:B------:R-:W-:Y:S05]  /*19850*/  BSYNC B0 ;  /* 0x0000000000007941 */ /* 0x000fea0003800000 */
.L_x_1123:
        /* <DEDUP_REMOVED lines=49> */
.L_x_1126:
[----:B------:R-:W-:Y:S05]  /*19b70*/  BSYNC B0 ;  /* 0x0000000000007941 */ /* 0x000fea0003800000 */
.L_x_1125:
        /* <DEDUP_REMOVED lines=41> */
[----:B------:R-:W-:Y:S01]  /*19e10*/  IMAD.MOV.U32 R237, RZ, RZ, 0x10 ;  /* 0x00000010ffed7424 */ /* 0x000fe200078e00ff */
[----:B------:R-:W-:Y:S02]  /*19e20*/  F2FP.BF16.PACK_AB R71, R178, R71 ;  /* 0x00000047b247723e */ /* 0x000fe400000010ff */
[----:B------:R-:W-:Y:S01]  /*19e30*/  F2FP.BF16.PACK_AB R70, R235, R70 ;  /* 0x00000046eb46723e */ /* 0x000fe200000010ff */
[----:B------:R-:W-:-:S04]  /*19e40*/  IMAD.WIDE.U32 R230, R170, R237, c[0x0][0x208] ;  /* 0x00008200aae67625 */ /* 0x000fc800078e00ed */
[----:B------:R-:W-:Y:S01]  /*19e50*/  IMAD.WIDE.U32 R232, R170, R237, c[0x0][0x210] ;  /* 0x00008400aae87625 */ /* 0x000fe200078e00ed */
[----:B------:R0:W-:Y:S04]  /*19e60*/  STG.E.128 [R230.64], R64 ;  /* 0x00000040e6007986 */ /* 0x0001e8000c101d06 */
[----:B------:R0:W-:Y:S02]  /*19e70*/  STG.E.128 [R232.64], R68 ;  /* 0x00000044e8007986 */ /* 0x0001e4000c101d06 */
.L_x_1128:
[----:B------:R-:W-:Y:S05]  /*19e80*/  BSYNC B0 ;  /* 0x0000000000007941 */ /* 0x000fea0003800000 */
.L_x_1127:
[----:B------:R-:W-:Y:S02]  /*19e90*/  IADD3 R42, R42, c[0x0][0x160], RZ ;  /* 0x000058002a2a7a10 */ /* 0x000fe40007ffe0ff */
[----:B------:R-:W-:Y:S02]  /*19ea0*/  LOP3.LUT P1, RZ, R150, 0xff, RZ, 0xc0, !PT ;  /* 0x000000ff96ff7812 */ /* 0x000fe4000782c0ff */
[----:B------:R-:W-:Y:S02]  /*19eb0*/  ISETP.GE.AND P0, PT, R42, c[0x0][0x164], PT ;  /* 0x000059002a007a0c */ /* 0x000fe40003f06270 */
[----:B------:R-:W-:-:S11]  /*19ec0*/  SEL R150, RZ, 0x1, P1 ;  /* 0x00000001ff967807 */ /* 0x000fd60000800000 */
[----:B01----:R-:W-:Y:S01]  /*19ed0*/  @P0 CALL.REL.NOINC `(.L_x_1129) ;  /* 0x0000001000000944 */ /* 0x003fe20003c00000 */
[----:B------:R-:W-:Y:S05]  /*19ee0*/  BRA `(.L_x_1130) ;  /* 0xfffe778000007947 */ /* 0x000fea000383ffff */
.L_x_1129:
[----:B------:R-:W-:Y:S05]  /*19ef0*/  EXIT ;  /* 0x000000000000794d */ /* 0x000fea0003800000 */
.L_x_1119:
[----:B------:R-:W-:Y:S01]  /*19f00*/  IMAD.MOV.U32 R70, RZ, RZ, R64 ;  /* 0x000000ffff467224 */ /* 0x000fe200078e0040 */
[----:B------:R-:W-:Y:S01]  /*19f10*/  MOV R66, 0x19f60 ;  /* 0x00019f6000427802 */ /* 0x000fe20000000f00 */
[----:B------:R-:W-:Y:S02]  /*19f20*/  IMAD.MOV.U32 R65, RZ, RZ, 0x1 ;  /* 0x00000001ff417424 */ /* 0x000fe400078e00ff */
[----:B------:R-:W-:Y:S02]  /*19f30*/  IMAD.MOV.U32 R69, RZ, RZ, 0x1f ;  /* 0x0000001fff457424 */ /* 0x000fe400078e00ff */
[----:B------:R-:W-:Y:S02]  /*19f40*/  IMAD.MOV.U32 R174, RZ, RZ, -0x1 ;  /* 0xffffffffffae7424 */ /* 0x000fe400078e00ff */
[----:B------:R-:W-:Y:S05]  /*19f50*/  CALL.REL.NOINC `($__internal_4_$__cuda_sm70_shflsync_bfly_p) ;  /* 0x000007c000007944 */ /* 0x000fea0003c00000 */
[----:B01----:R-:W-:Y:S05]  /*19f60*/  BRA `(.L_x_1131) ;  /* 0xffffe94000007947 */ /* 0x003fea000383ffff */
.L_x_1120:
[----:B------:R-:W-:Y:S01]  /*19f70*/  IMAD.MOV.U32 R65, RZ, RZ, 0x2 ;  /* 0x00000002ff417424 */ /* 0x000fe200078e00ff */
[----:B------:R-:W-:Y:S01]  /*19f80*/  MOV R66, 0x19fc0 ;  /* 0x00019fc000427802 */ /* 0x000fe20000000f00 */
[----:B------:R-:W-:Y:S02]  /*19f90*/  IMAD.MOV.U32 R69, RZ, RZ, 0x1f ;  /* 0x0000001fff457424 */ /* 0x000fe400078e00ff */
[----:B------:R-:W-:-:S02]  /*19fa0*/  IMAD.MOV.U32 R174, RZ, RZ, -0x1 ;  /* 0xffffffffffae7424 */ /* 0x000fc400078e00ff */
[----:B0-----:R-:W-:Y:S05]  /*19fb0*/  CALL.REL.NOINC `($__internal_4_$__cuda_sm70_shflsync_bfly_p) ;  /* 0x0000076000007944 */ /* 0x001fea0003c00000 */
[----:B01----:R-:W-:Y:S01]  /*19fc0*/  FADD.FTZ R70, R70, R65 ;  /* 0x0000004146467221 */ /* 0x003fe20000010000 */
[----:B------:R-:W-:Y:S01]  /*19fd0*/  MOV R66, 0x1a020 ;  /* 0x0001a02000427802 */ /* 0x000fe20000000f00 */
[----:B------:R-:W-:-:S02]  /*19fe0*/  IMAD.MOV.U32 R65, RZ, RZ, 0x4 ;  /* 0x00000004ff417424 */ /* 0x000fc400078e00ff */
[----:B------:R-:W-:Y:S02]  /*19ff0*/  IMAD.MOV.U32 R69, RZ, RZ, 0x1f ;  /* 0x0000001fff457424 */ /* 0x000fe400078e00ff */
[----:B------:R-:W-:Y:S02]  /*1a000*/  IMAD.MOV.U32 R174, RZ, RZ, -0x1 ;  /* 0xffffffffffae7424 */ /* 0x000fe400078e00ff */
[----:B------:R-:W-:Y:S05]  /*1a010*/  CALL.REL.NOINC `($__internal_4_$__cuda_sm70_shflsync_bfly_p) ;  /* 0x0000070000007944 */ /* 0x000fea0003c00000 */
[----:B01----:R-:W-:Y:S01]  /*1a020*/  FADD.FTZ R70, R70, R65 ;  /* 0x0000004146467221 */ /* 0x003fe20000010000 */
[----:B------:R-:W-:Y:S01]  /*1a030*/  MOV R66, 0x1a080 ;  /* 0x0001a08000427802 */ /* 0x000fe20000000f00 */
[----:B------:R-:W-:Y:S02]  /*1a040*/  IMAD.MOV.U32 R65, RZ, RZ, 0x8 ;  /* 0x00000008ff417424 */ /* 0x000fe400078e00ff */
[----:B------:R-:W-:Y:S02]  /*1a050*/  IMAD.MOV.U32 R69, RZ, RZ, 0x1f ;  /* 0x0000001fff457424 */ /* 0x000fe400078e00ff */
[----:B------:R-:W-:Y:S02]  /*1a060*/  IMAD.MOV.U32 R174, RZ, RZ, -0x1 ;  /* 0xffffffffffae7424 */ /* 0x000fe400078e00ff */
[----:B------:R-:W-:Y:S05]  /*1a070*/  CALL.REL.NOINC `($__internal_4_$__cuda_sm70_shflsync_bfly_p) ;  /* 0x000006a000007944 */ /* 0x000fea0003c00000 */
[----:B01----:R-:W-:Y:S01]  /*1a080*/  FADD.FTZ R70, R70, R65 ;  /* 0x0000004146467221 */ /* 0x003fe20000010000 */
[----:B------:R-:W-:Y:S01]  /*1a090*/  MOV R66, 0x1a0e0 ;  /* 0x0001a0e000427802 */ /* 0x000fe20000000f00 */
[----:B------:R-:W-:-:S02]  /*1a0a0*/  IMAD.MOV.U32 R65, RZ, RZ, 0x10 ;  /* 0x00000010ff417424 */ /* 0x000fc400078e00ff */
[----:B------:R-:W-:Y:S02]  /*1a0b0*/  IMAD.MOV.U32 R69, RZ, RZ, 0x1f ;  /* 0x0000001fff457424 */ /* 0x000fe400078e00ff */
[----:B------:R-:W-:Y:S02]  /*1a0c0*/  IMAD.MOV.U32 R174, RZ, RZ, -0x1 ;  /* 0xffffffffffae7424 */ /* 0x000fe400078e00ff */
[----:B------:R-:W-:Y:S05]  /*1a0d0*/  CALL.REL.NOINC `($__internal_4_$__cuda_sm70_shflsync_bfly_p) ;  /* 0x0000064000007944 */ /* 0x000fea0003c00000 */
[----:B-1----:R-:W-:Y:S01]  /*1a0e0*/  FADD.FTZ R65, R70, R65 ;  /* 0x0000004146417221 */ /* 0x002fe20000010000 */
[----:B------:R-:W-:Y:S01]  /*1a0f0*/  LOP3.LUT P3, RZ, R48, 0x20, RZ, 0xc0, !PT ;  /* 0x0000002030ff7812 */ /* 0x000fe2000786c0ff */
        /* <DEDUP_REMOVED lines=52> */
[----:B------:R-:W-:Y:S02]  /*1a440*/  @P0 FFMA.FTZ R70, R66, R66, R67 ;  /* 0x0000004242460223 */ /* 0x000fe40000010043 */
[----:B------:R-:W-:-:S02]  /*1a450*/  FADD.FTZ R66, R187, -R64 ;  /* 0x80000040bb427221 */ /* 0x000fc40000010000 */
        /* <DEDUP_REMOVED lines=10> */
[----:B------:R-:W-:Y:S02]  /*1a500*/  FADD.FTZ R66, R229, -R64 ;  /* 0x80000040e5427221 */ /* 0x000fe40000010000 */
[----:B------:R-:W-:Y:S02]  /*1a510*/  FFMA.FTZ R65, R174, R174, R65 ;  /* 0x000000aeae417223 */ /* 0x000fe40000010041 */
[----:B------:R-:W-:-:S02]  /*1a520*/  IMAD.MOV.U32 R174, RZ, RZ, -0x1 ;  /* 0xffffffffffae7424 */ /* 0x000fc400078e00ff */
[----:B------:R-:W-:Y:S01]  /*1a530*/  @P2 FFMA.FTZ R70, R66, R66, R65 ;  /* 0x0000004242462223 */ /* 0x000fe20000010041 */
[----:B------:R-:W-:Y:S01]  /*1a540*/  MOV R66, 0x1a570 ;  /* 0x0001a57000427802 */ /* 0x000fe20000000f00 */
[----:B------:R-:W-:Y:S02]  /*1a550*/  IMAD.MOV.U32 R65, RZ, RZ, 0x1 ;  /* 0x00000001ff417424 */ /* 0x000fe400078e00ff */
        /* <DEDUP_REMOVED lines=19> */
[----:B-1----:R-:W-:Y:S01]  /*1a690*/  FADD.FTZ R71, R70, R65 ;  /* 0x0000004146477221 */ /* 0x002fe20000010000 */
[----:B------:R-:W-:Y:S01]  /*1a6a0*/  MOV R66, 0x1a700 ;  /* 0x0001a70000427802 */ /* 0x000fe20000000f00 */
[----:B------:R-:W-:-:S02]  /*1a6b0*/  IMAD.MOV.U32 R65, RZ, RZ, 0x10 ;  /* 0x00000010ff417424 */ /* 0x000fc400078e00ff */
[----:B0-----:R-:W-:Y:S02]  /*1a6c0*/  IMAD.MOV.U32 R69, RZ, RZ, 0x1f ;  /* 0x0000001fff457424 */ /* 0x001fe400078e00ff */
[----:B------:R-:W-:Y:S02]  /*1a6d0*/  IMAD.MOV.U32 R174, RZ, RZ, -0x1 ;  /* 0xffffffffffae7424 */ /* 0x000fe400078e00ff */
[----:B------:R-:W-:Y:S02]  /*1a6e0*/  IMAD.MOV.U32 R70, RZ, RZ, R71 ;  /* 0x000000ffff467224 */ /* 0x000fe400078e0047 */
[----:B------:R-:W-:Y:S05]  /*1a6f0*/  CALL.REL.NOINC `($__internal_4_$__cuda_sm70_shflsync_bfly_p) ;  /* 0x0000002000007944 */ /* 0x000fea0003c00000 */
[----:B01----:R-:W-:Y:S01]  /*1a700*/  IMAD.MOV.U32 R174, RZ, RZ, R65 ;  /* 0x000000ffffae7224 */ /* 0x003fe200078e0041 */
[----:B------:R-:W-:Y:S05]  /*1a710*/  BRA `(.L_x_1132) ;  /* 0xffffe6f000007947 */ /* 0x000fea000383ffff */
        .weak           $__internal_4_$__cuda_sm70_shflsync_bfly_p
        .type           $__internal_4_$__cuda_sm70_shflsync_bfly_p,@function
        .size           $__internal_4_$__cuda_sm70_shflsync_bfly_p,(.L_x_26464 - $__internal_4_$__cuda_sm70_shflsync_bfly_p)
$__internal_4_$__cuda_sm70_shflsync_bfly_p:
[----:B------:R-:W-:Y:S01]  /*1a720*/  IMAD.MOV.U32 R67, RZ, RZ, 0x0 ;  /* 0x00000000ff437424 */ /* 0x000fe200078e00ff */
[----:B------:R-:W-:Y:S04]  /*1a730*/  WARPSYNC R174 ;  /* 0x000000ae00007348 */ /* 0x000fe80003800000 */
[----:B------:R0:W1:Y:S01]  /*1a740*/  SHFL.BFLY PT, R65, R70, R65, R69 ;  /* 0x0c00004146417389 */ /* 0x00006200000e0045 */
[----:B------:R-:W-:Y:S05]  /*1a750*/  RET.REL.NODEC R66 `(_ZN10layer_norm31ln_parallel_residual_fwd_kernelINS_13Kernel_traitsI13__nv_bfloat16S2_S2_S2_fjLj4096ELj1ELj1ELj4ELj16ENS_18Kernel_traits_baseILj4096ES2_S2_S2_S2_fjLj128EEEEELb1ELb0ELb0EEEvNS_9FwdParamsE) ;  /* 0xfffe58a042007950 */ /* 0x000fea0003c3ffff */
.L_x_1133:
        /* <DEDUP_REMOVED lines=10> */
.L_x_26464:


//--------------------- .text._ZN10layer_norm31ln_parallel_residual_fwd_kernelINS_13Kernel_traitsI13__nv_bfloat16S2_S2_S2_fjLj4096ELj1ELj1ELj4ELj16ENS_18Kernel_traits_baseILj4096ES2_S2_S2_S2_fjLj128EEEEELb1ELb0ELb1EEEvNS_9FwdParamsE --------------------------
	.section	.text._ZN10layer_norm31ln_parallel_residual_fwd_kernelINS_13Kernel_traitsI13__nv_bfloat16S2_S2_S2_fjLj4096ELj1ELj1ELj4ELj16ENS_18Kernel_traits_baseILj4096ES2_S2_S2_S2_fjLj128EEEEELb1ELb0ELb1EEEvNS_9FwdParamsE,"ax",@progbits
	.sectioninfo	@"SHI_REGISTERS=221"
	.align	128
        .global         _ZN10layer_norm31ln_parallel_residual_fwd_kernelINS_13Kernel_traitsI13__nv_bfloat16S2_S2_S2_fjLj4096ELj1ELj1ELj4ELj16ENS_18Kernel_traits_baseILj4096ES2_S2_S2_S2_fjLj128EEEEELb1ELb0ELb1EEEvNS_9FwdParamsE
        .type           _ZN10layer_norm31ln_parallel_residual_fwd_kernelINS_13Kernel_traitsI13__nv_bfloat16S2_S2_S2_fjLj4096ELj1ELj1ELj4ELj16ENS_18Kernel_traits_baseILj4096ES2_S2_S2_S2_fjLj128EEEEELb1ELb0ELb1EEEvNS_9FwdParamsE,@function
        .size           _ZN10layer_norm31ln_parallel_residual_fwd_kernelINS_13Kernel_traitsI13__nv_bfloat16S2_S2_S2_fjLj4096ELj1ELj1ELj4ELj16ENS_18Kernel_traits_baseILj4096ES2_S2_S2_S2_fjLj128EEEEELb1ELb0ELb1EEEvNS_9FwdParamsE,(.L_x_26465 - _ZN10layer_norm31ln_parallel_residual_fwd_kernelINS_13Kernel_traitsI13__nv_bfloat16S2_S2_S2_fjLj4096ELj1ELj1ELj4ELj16ENS_18Kernel_traits_baseILj4096ES2_S2_S2_S2_fjLj128EEEEELb1ELb0ELb1EEEvNS_9FwdParamsE)
        .other          _ZN10layer_norm31ln_parallel_residual_fwd_kernelINS_13Kernel_traitsI13__nv_bfloat16S2_S2_S2_fjLj4096ELj1ELj1ELj4ELj16ENS_18Kernel_traits_baseILj4096ES2_S2_S2_S2_fjLj128EEEEELb1ELb0ELb1EEEvNS_9FwdParamsE,@"STO_CUDA_ENTRY STV_DEFAULT"
_ZN10layer_norm31ln_parallel_residual_fwd_kernelINS_13Kernel_traitsI13__nv_bfloat16S2_S2_S2_fjLj4096ELj1ELj1ELj4ELj16ENS_18Kernel_traits_baseILj4096ES2_S2_S2_S2_fjLj128EEEEELb1ELb0ELb1EEEvNS_9FwdParamsE:
.text._ZN10layer_norm31ln_parallel_residual_fwd_kernelINS_13Kernel_traitsI13__nv_bfloat16S2_S2_S2_fjLj4096ELj1ELj1ELj4ELj16ENS_18Kernel_traits_baseILj4096ES2_S2_S2_S2_fjLj128EEEEELb1ELb0ELb1EEEvNS_9FwdParamsE:
[----:B------:R-:W-:Y:S02]  /*0000*/  IMAD.MOV.U32 R1, RZ, RZ, c[0x0][0x28] ;  /* 0x00000a00ff017624 */ /* 0x000fe400078e00ff */
[----:B------:R-:W0:Y:S01]  /*0010*/  S2R R142, SR_TID.X ;  /* 0x00000000008e7919 */ /* 0x000e220000002100 */
[----:B------:R-:W-:Y:S01]  /*0020*/  ULDC.U8 UR4, c[0x0][0x244] ;  /* 0x0000910000047ab9 */ /* 0x000fe20000000000 */
[----:B------:R-:W-:Y:S01]  /*0030*/  IMAD.MOV.U32 R172, RZ, RZ, c[0x0][0x238] ;  /* 0x00008e00ffac7624 */ /* 0x000fe200078e00ff */
[----:B------:R-:W-:Y:S01]  /*0040*/  ISETP.NE.AND P2, PT, RZ, UR4, PT ;  /* 0x00000004ff007c0c */ /* 0x000fe2000bf45270 */
[----:B------:R-:W-:Y:S01]  /*0050*/  IMAD.MOV.U32 R173, RZ, RZ, c[0x0][0x23c] ;  /* 0x00008f00ffad7624 */ /* 0x000fe200078e00ff */
[----:B------:R-:W-:Y:S01]  /*0060*/  ISETP.NE.U32.AND P1, PT, RZ, c[0x0][0x220], PT ;  /* 0x00008800ff007a0c */ /* 0x000fe20003f25070 */
[----:B------:R-:W-:Y:S01]  /*0070*/  ULDC.64 UR4, c[0x0][0x118] ;  /* 0x0000460000047ab9 */ /* 0x000fe20000000a00 */
[----:B------:R-:W-:Y:S02]  /*0080*/  ISETP.NE.U32.AND P0, PT, RZ, c[0x0][0x218], PT ;  /* 0x00008600ff007a0c */ /* 0x000fe40003f05070 */
[----:B------:R-:W-:-:S07]  /*0090*/  ISETP.NE.AND.EX P1, PT, RZ, c[0x0][0x224], PT, P1 ;  /* 0x00008900ff007a0c */ /* 0x000fce0003f25310 */
[----:B------:R-:W-:Y:S02]  /*00a0*/  @P2 IMAD.MOV.U32 R4, RZ, RZ, R172 ;  /* 0x000000ffff042224 */ /* 0x000fe400078e00ac */
[----:B------:R-:W-:Y:S01]  /*00b0*/  @P2 IMAD.MOV.U32 R5, RZ, RZ, R173 ;  /* 0x000000ffff052224 */ /* 0x000fe200078e00ad */
[----:B0-----:R-:W-:-:S04]  /*00c0*/  LOP3.LUT R0, R142, 0x7f, RZ, 0xc0, !PT ;  /* 0x0000007f8e007812 */ /* 0x001fc800078ec0ff */
[----:B------:R0:W5:Y:S01]  /*00d0*/  @P2 LDG.E.64 R12, [R4.64] ;  /* 0x00000004040c2981 */ /* 0x000162000c1e1b00 */
[----:B------:R-:W-:Y:S01]  /*00e0*/  ISETP.NE.AND.EX P0, PT, RZ, c[0x0][0x21c], PT, P0 ;  /* 0x00008700ff007a0c */ /* 0x000fe20003f05300 */
[----:B------:R-:W-:Y:S02]  /*00f0*/  IMAD.MOV.U32 R11, RZ, RZ, 0x10 ;  /* 0x00000010ff0b7424 */ /* 0x000fe400078e00ff */
[----:B------:R-:W-:Y:S02]  /*0100*/  IMAD.MOV.U32 R130, RZ, RZ, c[0x0][0x230] ;  /* 0x00008c00ff827624 */ /* 0x000fe400078e00ff */
[----:B------:R-:W-:Y:S02]  /*0110*/  IMAD.MOV.U32 R131, RZ, RZ, c[0x0][0x234] ;  /* 0x00008d00ff837624 */ /* 0x000fe400078e00ff */
[C---:B0-----:R-:W-:Y:S02]  /*0120*/  IMAD.SHL.U32 R4, R0.reuse, 0x10, RZ ;  /* 0x0000001000047824 */ /* 0x041fe400078e00ff */
[----:B------:R-:W-:-:S02]  /*0130*/  @P1 IMAD.WIDE.U32 R84, R0, R11, c[0x0][0x220] ;  /* 0x0000880000541625 */ /* 0x000fc400078e000b */
[----:B------:R-:W5:Y:S01]  /*0140*/  @P2 LDG.E.64 R130, [R130.64] ;  /* 0x0000000482822981 */ /* 0x000f62000c1e1b00 */
[----:B------:R-:W-:Y:S01]  /*0150*/  IADD3 R6, P3, R4, c[0x0][0x220], RZ ;  /* 0x0000880004067a10 */ /* 0x000fe20007f7e0ff */
[----:B------:R-:W-:Y:S02]  /*0160*/  IMAD.WIDE.U32 R2, R0, R11, c[0x0][0x218] ;  /* 0x0000860000027625 */ /* 0x000fe400078e000b */
[----:B------:R-:W5:Y:S02]  /*0170*/  @P1 LDG.E.128 R84, [R84.64+0x1800] ;  /* 0x0018000454541981 */ /* 0x000f64000c1e1d00 */
[----:B------:R-:W-:Y:S02]  /*0180*/  IMAD.X R7, RZ, RZ, c[0x0][0x224], P3 ;  /* 0x00008900ff077624 */ /* 0x000fe400018e06ff */
[----:B------:R0:W5:Y:S04]  /*0190*/  @P0 LDG.E.128 R24, [R2.64] ;  /* 0x0000000402180981 */ /* 0x000168000c1e1d00 */
[----:B------:R0:W5:Y:S04]  /*01a0*/  @P0 LDG.E.128 R32, [R2.64+0x800] ;  /* 0x0008000402200981 */ /* 0x000168000c1e1d00 */
[----:B------:R0:W5:Y:S04]  /*01b0*/  @P0 LDG.E.128 R40, [R2.64+0x1000] ;  /* 0x0010000402280981 */ /* 0x000168000c1e1d00 */
[----:B------:R0:W5:Y:S04]  /*01c0*/  @P0 LDG.E.128 R48, [R2.64+0x1800] ;  /* 0x0018000402300981 */ /* 0x000168000c1e1d00 */
[----:B------:R0:W5:Y:S04]  /*01d0*/  @P1 LDG.E.128 R96, [R6.64] ;  /* 0x0000000406601981 */ /* 0x000168000c1e1d00 */
[----:B------:R0:W5:Y:S04]  /*01e0*/  @P1 LDG.E.128 R92, [R6.64+0x800] ;  /* 0x00080004065c1981 */ /* 0x000168000c1e1d00 */
[----:B------:R0:W5:Y:S04]  /*01f0*/  @P1 LDG.E.128 R88, [R6.64+0x1000] ;  /* 0x0010000406581981 */ /* 0x000168000c1e1d00 */
[----:B------:R-:W1:Y:S01]  /*0200*/  S2R R9, SR_CTAID.X ;  /* 0x0000000000097919 */ /* 0x000e620000002500 */
[----:B------:R-:W-:-:S02]  /*0210*/  IADD3 R4, P4, R4, c[0x0][0x1b8], RZ ;  /* 0x00006e0004047a10 */ /* 0x000fc40007f9e0ff */
[----:B-1----:R-:W-:-:S04]  /*0220*/  LEA.HI R144, R142, R9, RZ, 0x19 ;  /* 0x000000098e907211 */ /* 0x002fc800078fc8ff */
[----:B------:R-:W-:Y:S01]  /*0230*/  ISETP.GE.AND P3, PT, R144, c[0x0][0x164], PT ;  /* 0x0000590090007a0c */ /* 0x000fe20003f66270 */
[----:B------:R-:W-:-:S12]  /*0240*/  IMAD.X R5, RZ, RZ, c[0x0][0x1bc], P4 ;  /* 0x00006f00ff057624 */ /* 0x000fd800020e06ff */
[----:B------:R-:W-:Y:S05]  /*0250*/  @P3 EXIT ;  /* 0x000000000000394d */ /* 0x000fea0003800000 */
[----:B0----5:R-:W-:Y:S01]  /*0260*/  @P2 IADD3 R172, P3, R12, c[0x0][0x240], RZ ;  /* 0x000090000cac2a10 */ /* 0x021fe20007f7e0ff */
[----:B------:R0:W5:Y:S01]  /*0270*/  LDG.E.128 R80, [R4.64] ;  /* 0x0000000404507981 */ /* 0x000162000c1e1d00 */
[----:B------:R-:W-:-:S03]  /*0280*/  IMAD.WIDE.U32 R2, R0, R11, c[0x0][0x1b0] ;  /* 0x00006c0000027625 */ /* 0x000fc600078e000b */
[----:B------:R0:W5:Y:S01]  /*0290*/  LDG.E.128 R76, [R4.64+0x800] ;  /* 0x00080004044c7981 */ /* 0x000162000c1e1d00 */
[----:B------:R-:W-:Y:S02]  /*02a0*/  @P2 IMAD.X R173, RZ, RZ, R13, P3 ;  /* 0x000000ffffad2224 */ /* 0x000fe400018e060d */
[----:B------:R-:W-:Y:S01]  /*02b0*/  IMAD R142, R9, c[0x0][0x0], R142 ;  /* 0x00000000098e7a24 */ /* 0x000fe200078e028e */
[----:B------:R0:W5:Y:S02]  /*02c0*/  LDG.E.128 R72, [R4.64+0x1000] ;  /* 0x0010000404487981 */ /* 0x000164000c1e1d00 */
[--C-:B------:R-:W-:Y:S01]  /*02d0*/  SHF.R.U64 R143, R172, 0x2, R173.reuse ;  /* 0x00000002ac8f7819 */ /* 0x100fe200000012ad */
[----:B------:R-:W-:Y:S01]  /*02e0*/  IMAD.WIDE.U32 R6, R142, -0x326172a9, RZ ;  /* 0xcd9e8d578e067825 */ /* 0x000fe200078e00ff */
[----:B------:R0:W5:Y:S01]  /*02f0*/  LDG.E.128 R68, [R4.64+0x1800] ;  /* 0x0018000404447981 */ /* 0x000162000c1e1d00 */
[----:B------:R-:W-:-:S03]  /*0300*/  SHF.R.U32.HI R145, RZ, 0x2, R173 ;  /* 0x00000002ff917819 */ /* 0x000fc600000116ad */
[----:B------:R1:W5:Y:S01]  /*0310*/  LDG.E.128 R64, [R2.64] ;  /* 0x0000000402407981 */ /* 0x000362000c1e1d00 */
[----:B------:R-:W-:-:S03]  /*0320*/  LOP3.LUT R8, R7, R145, R130, 0x96, !PT ;  /* 0x0000009107087212 */ /* 0x000fc600078e9682 */
[----:B------:R1:W5:Y:S01]  /*0330*/  LDG.E.128 R60, [R2.64+0x800] ;  /* 0x00080004023c7981 */ /* 0x000362000c1e1d00 */
[----:B0-----:R-:W-:-:S03]  /*0340*/  IMAD.WIDE.U32 R4, R143, -0x2daee0ad, RZ ;  /* 0xd2511f538f047825 */ /* 0x001fc600078e00ff */
[----:B------:R1:W5:Y:S02]  /*0350*/  LDG.E.128 R56, [R2.64+0x1000] ;  /* 0x0010000402387981 */ /* 0x000364000c1e1d00 */
[----:B------:R-:W-:Y:S02]  /*0360*/  LOP3.LUT R10, R5, R131, RZ, 0x3c, !PT ;  /* 0x00000083050a7212 */ /* 0x000fe400078e3cff */
[----:B------:R1:W5:Y:S01]  /*0370*/  LDG.E.128 R52, [R2.64+0x1800] ;  /* 0x0018000402347981 */ /* 0x000362000c1e1d00 */
[----:B------:R-:W-:-:S04]  /*0380*/  IMAD.WIDE.U32 R8, R8, -0x2daee0ad, RZ ;  /* 0xd2511f5308087825 */ /* 0x000fc800078e00ff */
[----:B------:R-:W-:Y:S01]  /*0390*/  IMAD.WIDE.U32 R10, R10, -0x326172a9, RZ ;  /* 0xcd9e8d570a0a7825 */ /* 0x000fe200078e00ff */
[----:B-1----:R-:W-:Y:S02]  /*03a0*/  IADD3 R2, R131, -0x4498517b, RZ ;  /* 0xbb67ae8583027810 */ /* 0x002fe40007ffe0ff */
[C---:B------:R-:W-:Y:S02]  /*03b0*/  IADD3 R3, R130.reuse, -0x61c88647, RZ ;  /* 0x9e3779b982037810 */ /* 0x040fe40007ffe0ff */
[----:B------:R-:W-:Y:S02]  /*03c0*/  LOP3.LUT R14, R9, R4, R2, 0x96, !PT ;  /* 0x00000004090e7212 */ /* 0x000fe400078e9602 */
[----:B------:R-:W-:Y:S02]  /*03d0*/  LOP3.LUT R12, R11, R3, R6, 0x96, !PT ;  /* 0x000000030b0c7212 */ /* 0x000fe400078e9606 */
[----:B------:R-:W-:Y:S01]  /*03e0*/  IADD3 R4, R130, 0x3c6ef372, RZ ;  /* 0x3c6ef37282047810 */ /* 0x000fe20007ffe0ff */
[----:B------:R-:W-:Y:S01]  /*03f0*/  IMAD.WIDE.U32 R14, R14, -0x326172a9, RZ ;  /* 0xcd9e8d570e0e7825 */ /* 0x000fe200078e00ff */
[----:B------:R-:W-:-:S03]  /*0400*/  IADD3 R5, R131, 0x76cf5d0a, RZ ;  /* 0x76cf5d0a83057810 */ /* 0x000fc60007ffe0ff */
[----:B------:R-:W-:Y:S01]  /*0410*/  IMAD.WIDE.U32 R12, R12, -0x2daee0ad, RZ ;  /* 0xd2511f530c0c7825 */ /* 0x000fe200078e00ff */
[----:B------:R-:W-:-:S04]  /*0420*/  LOP3.LUT R10, R15, R10, R4, 0x96, !PT ;  /* 0x0000000a0f0a7212 */ /* 0x000fc800078e9604 */
[----:B------:R-:W-:Y:S01]  /*0430*/  LOP3.LUT R16, R13, R8, R5, 0x96, !PT ;  /* 0x000000080d107212 */ /* 0x000fe200078e9605 */
[----:B------:R-:W-:Y:S01]  /*0440*/  IMAD.WIDE.U32 R10, R10, -0x2daee0ad, RZ ;  /* 0xd2511f530a0a7825 */ /* 0x000fe200078e00ff */
[----:B------:R-:W-:Y:S02]  /*0450*/  IADD3 R6, R131, 0x32370b8f, RZ ;  /* 0x32370b8f83067810 */ /* 0x000fe40007ffe0ff */
[----:B------:R-:W-:Y:S01]  /*0460*/  IADD3 R7, R130, -0x255992d5, RZ ;  /* 0xdaa66d2b82077810 */ /* 0x000fe20007ffe0ff */
        /* <DEDUP_REMOVED lines=10> */
[----:B------:R-:W-:Y:S02]  /*0510*/  IADD3 R10, R131, -0x56f99767, RZ ;  /* 0xa9066899830a7810 */ /* 0x000fe40007ffe0ff */
[----:B------:R-:W-:Y:S01]  /*0520*/  IADD3 R11, R130, 0x1715609d, RZ ;  /* 0x1715609d820b7810 */ /* 0x000fe20007ffe0ff */
        /* <DEDUP_REMOVED lines=10> */
[----:B------:R-:W-:Y:S02]  /*05d0*/  IADD3 R14, R131, 0x1fd5c5a3, RZ ;  /* 0x1fd5c5a3830e7810 */ /* 0x000fe40007ffe0ff */
[----:B------:R-:W-:Y:S01]  /*05e0*/  IADD3 R15, R130, 0x5384540f, RZ ;  /* 0x5384540f820f7810 */ /* 0x000fe20007ffe0ff */
[----:B------:R-:W-:Y:S01]  /*05f0*/  IMAD.WIDE.U32 R28, R28, -0x326172a9, RZ ;  /* 0xcd9e8d571c1c7825 */ /* 0x000fe200078e00ff */
[----:B------:R-:W-:-:S04]  /*0600*/  LOP3.LUT R101, R19, R20, R14, 0x96, !PT ;  /* 0x0000001413657212 */ /* 0x000fc800078e960e */
[----:B------:R-:W-:Y:S01]  /*0610*/  LOP3.LUT R100, R29, R22, R15, 0x96, !PT ;  /* 0x000000161d647212 */ /* 0x000fe200078e960f */
[----:B------:R-:W-:Y:S01]  /*0620*/  IMAD.HI.U32 R21, R101, -0x326172a9, RZ ;  /* 0xcd9e8d5765157827 */ /* 0x000fe200078e00ff */
[----:B------:R-:W-:Y:S01]  /*0630*/  IADD3 R16, R130, -0xe443238, RZ ;  /* 0xf1bbcdc882107810 */ /* 0x000fe20007ffe0ff */
[----:B------:R-:W-:Y:S01]  /*0640*/  @!P0 CS2R R24, SRZ ;  /* 0x0000000000188805 */ /* 0x000fe2000001ff00 */
[----:B------:R-:W-:Y:S01]  /*0650*/  IADD3 R17, R131, -0x24c28bd8, RZ ;  /* 0xdb3d742883117810 */ /* 0x000fe20007ffe0ff */
[----:B------:R-:W-:Y:S01]  /*0660*/  IMAD.HI.U32 R19, R100, -0x2daee0ad, RZ ;  /* 0xd2511f5364137827 */ /* 0x000fe200078e00ff */
[----:B------:R-:W-:Y:S01]  /*0670*/  @!P0 CS2R R26, SRZ ;  /* 0x00000000001a8805 */ /* 0x000fe2000001ff00 */
[----:B------:R-:W-:Y:S01]  /*0680*/  @!P0 CS2R R32, SRZ ;  /* 0x0000000000208805 */ /* 0x000fe2000001ff00 */
[----:B------:R-:W-:Y:S01]  /*0690*/  @!P1 CS2R R88, SRZ ;  /* 0x0000000000589805 */ /* 0x000fe2000001ff00 */
[----:B------:R-:W-:Y:S01]  /*06a0*/  @!P0 CS2R R34, SRZ ;  /* 0x0000000000228805 */ /* 0x000fe2000001ff00 */
[----:B------:R-:W-:Y:S01]  /*06b0*/  LOP3.LUT R170, R21, R28, R16, 0x96, !PT ;  /* 0x0000001c15aa7212 */ /* 0x000fe200078e9610 */
[----:B------:R-:W-:Y:S01]  /*06c0*/  @!P0 CS2R R40, SRZ ;  /* 0x0000000000288805 */ /* 0x000fe2000001ff00 */
[----:B------:R-:W-:Y:S01]  /*06d0*/  LOP3.LUT R168, R19, R18, R17, 0x96, !PT ;  /* 0x0000001213a87212 */ /* 0x000fe200078e9611 */
[----:B------:R-:W-:Y:S01]  /*06e0*/  @!P0 CS2R R42, SRZ ;  /* 0x00000000002a8805 */ /* 0x000fe2000001ff00 */
[--C-:B------:R-:W-:Y:S01]  /*06f0*/  PRMT R18, RZ, 0x5410, R24.reuse ;  /* 0x00005410ff127816 */ /* 0x100fe20000000018 */
[----:B------:R-:W-:Y:S01]  /*0700*/  @!P0 CS2R R48, SRZ ;  /* 0x0000000000308805 */ /* 0x000fe2000001ff00 */
[----:B------:R-:W-:Y:S01]  /*0710*/  PRMT R19, RZ, 0x7610, R24 ;  /* 0x00007610ff137816 */ /* 0x000fe20000000018 */
[----:B------:R-:W-:Y:S01]  /*0720*/  @!P0 CS2R R50, SRZ ;  /* 0x0000000000328805 */ /* 0x000fe2000001ff00 */
[----:B------:R-:W-:-:S02]  /*0730*/  PRMT R20, RZ, 0x5410, R25 ;  /* 0x00005410ff147816 */ /* 0x000fc40000000019 */
[----:B------:R-:W-:Y:S01]  /*0740*/  PRMT R21, RZ, 0x7610, R25 ;  /* 0x00007610ff157816 */ /* 0x000fe20000000019 */
[----:B------:R-:W-:Y:S01]  /*0750*/  @!P1 CS2R R96, SRZ ;  /* 0x0000000000609805 */ /* 0x000fe2000001ff00 */
[--C-:B------:R-:W-:Y:S01]  /*0760*/  PRMT R22, RZ, 0x5410, R26.reuse ;  /* 0x00005410ff167816 */ /* 0x100fe2000000001a */
[----:B------:R-:W-:Y:S01]  /*0770*/  @!P1 CS2R R98, SRZ ;  /* 0x0000000000629805 */ /* 0x000fe2000001ff00 */
        /* <DEDUP_REMOVED lines=11> */
[----:B------:R-:W-:Y:S01]  /*0830*/  IMAD.HI.U32 R167, R170, -0x2daee0ad, RZ ;  /* 0xd2511f53aaa77827 */ /* 0x000fe200078e00ff */
[----:B------:R-:W-:-:S02]  /*0840*/  PRMT R29, RZ, 0x7610, R33 ;  /* 0x00007610ff1d7816 */ /* 0x000fc40000000021 */
[--C-:B------:R-:W-:Y:S01]  /*0850*/  PRMT R132, RZ, 0x5410, R88.reuse ;  /* 0x00005410ff847816 */ /* 0x100fe20000000058 */
[----:B------:R-:W-:Y:S01]  /*0860*/  IMAD.HI.U32 R166, R168, -0x326172a9, RZ ;  /* 0xcd9e8d57a8a67827 */ /* 0x000fe200078e00ff */
[----:B------:R-:W-:Y:S02]  /*0870*/  PRMT R133, RZ, 0x7610, R88 ;  /* 0x00007610ff857816 */ /* 0x000fe40000000058 */
[--C-:B------:R-:W-:Y:S01]  /*0880*/  PRMT R134, RZ, 0x5410, R89.reuse ;  /* 0x00005410ff867816 */ /* 0x100fe20000000059 */
[----:B------:R-:W-:Y:S01]  /*0890*/  IMAD R88, R100, -0x2daee0ad, RZ ;  /* 0xd2511f5364587824 */ /* 0x000fe200078e02ff */
[----:B------:R-:W-:Y:S01]  /*08a0*/  PRMT R135, RZ, 0x7610, R89 ;  /* 0x00007610ff877816 */ /* 0x000fe20000000059 */
[----:B------:R-:W-:Y:S01]  /*08b0*/  IMAD R89, R101, -0x326172a9, RZ ;  /* 0xcd9e8d5765597824 */ /* 0x000fe200078e02ff */
        /* <DEDUP_REMOVED lines=8> */
[----:B------:R-:W-:Y:S02]  /*0940*/  IADD3 R139, R131, -0x695add53, RZ ;  /* 0x96a522ad838b7810 */ /* 0x000fe40007ffe0ff */
[----:B------:R-:W-:Y:S02]  /*0950*/  IADD3 R138, R130, -0x700cb87f, RZ ;  /* 0x8ff34781828a7810 */ /* 0x000fe40007ffe0ff */
[--C-:B------:R-:W-:Y:S02]  /*0960*/  PRMT R38, RZ, 0x5410, R42.reuse ;  /* 0x00005410ff267816 */ /* 0x100fe4000000002a */
[----:B------:R-:W-:Y:S02]  /*0970*/  PRMT R39, RZ, 0x7610, R42 ;  /* 0x00007610ff277816 */ /* 0x000fe4000000002a */
[--C-:B------:R-:W-:Y:S02]  /*0980*/  PRMT R40, RZ, 0x5410, R43.reuse ;  /* 0x00005410ff287816 */ /* 0x100fe4000000002b */
[----:B------:R-:W-:-:S02]  /*0990*/  PRMT R41, RZ, 0x7610, R43 ;  /* 0x00007610ff297816 */ /* 0x000fc4000000002b */
[--C-:B------:R-:W-:Y:S02]  /*09a0*/  PRMT R42, RZ, 0x5410, R48.reuse ;  /* 0x00005410ff2a7816 */ /* 0x100fe40000000030 */
[----:B------:R-:W-:Y:S02]  /*09b0*/  PRMT R43, RZ, 0x7610, R48 ;  /* 0x00007610ff2b7816 */ /* 0x000fe40000000030 */
[--C-:B------:R-:W-:Y:S02]  /*09c0*/  PRMT R44, RZ, 0x5410, R49.reuse ;  /* 0x00005410ff2c7816 */ /* 0x100fe40000000031 */
[----:B------:R-:W-:Y:S01]  /*09d0*/  PRMT R45, RZ, 0x7610, R49 ;  /* 0x00007610ff2d7816 */ /* 0x000fe20000000031 */
[----:B------:R-:W-:Y:S01]  /*09e0*/  IMAD.MOV.U32 R148, RZ, RZ, 0x1 ;  /* 0x00000001ff947424 */ /* 0x000fe200078e00ff */
[--C-:B------:R-:W-:Y:S01]  /*09f0*/  PRMT R46, RZ, 0x5410, R50.reuse ;  /* 0x00005410ff2e7816 */ /* 0x100fe20000000032 */
[----:B------:R-:W-:Y:S01]  /*0a00*/  IMAD.MOV.U32 R147, RZ, RZ, RZ ;  /* 0x000000ffff937224 */ /* 0x000fe200078e00ff */
[----:B------:R-:W-:Y:S01]  /*0a10*/  PRMT R47, RZ, 0x7610, R50 ;  /* 0x00007610ff2f7816 */ /* 0x000fe20000000032 */
[----:B------:R-:W-:Y:S01]  /*0a20*/  IMAD R170, R170, -0x2daee0ad, RZ ;  /* 0xd2511f53aaaa7824 */ /* 0x000fe200078e02ff */
[--C-:B------:R-:W-:Y:S01]  /*0a30*/  PRMT R48, RZ, 0x5410, R51.reuse ;  /* 0x00005410ff307816 */ /* 0x100fe20000000033 */
[----:B------:R-:W-:Y:S01]  /*0a40*/  IMAD R168, R168, -0x326172a9, RZ ;  /* 0xcd9e8d57a8a87824 */ /* 0x000fe200078e02ff */
        /* <DEDUP_REMOVED lines=21> */
[----:B------:R-:W-:Y:S02]  /*0ba0*/  LOP3.LUT R167, R167, R88, R139, 0x96, !PT ;  /* 0x00000058a7a77212 */ /* 0x000fe400078e968b */
[----:B------:R-:W-:Y:S02]  /*0bb0*/  LOP3.LUT R166, R166, R89, R138, 0x96, !PT ;  /* 0x00000059a6a67212 */ /* 0x000fe400078e968a */
[----:B------:R-:W-:Y:S02]  /*0bc0*/  LOP3.LUT R172, R172, 0x3, RZ, 0xc0, !PT ;  /* 0x00000003acac7812 */ /* 0x000fe400078ec0ff */
        /* <DEDUP_REMOVED lines=8> */
.L_x_1653:
[----:B------:R-:W-:Y:S01]  /*0c50*/  IMAD R92, R144, c[0x0][0x168], RZ ;  /* 0x00005a00905c7a24 */ /* 0x000fe200078e02ff */
[----:B------:R-:W-:Y:S01]  /*0c60*/  ISETP.NE.U32.AND P0, PT, RZ, c[0x0][0x178], PT ;  /* 0x00005e00ff007a0c */ /* 0x000fe20003f05070 */
[----:B------:R-:W-:Y:S01]  /*0c70*/  IMAD.MOV.U32 R106, RZ, RZ, 0x10 ;  /* 0x00000010ff6a7424 */ /* 0x000fe200078e00ff */
[----:B------:R-:W-:Y:S02]  /*0c80*/  ISETP.NE.U32.AND P1, PT, RZ, c[0x0][0x180], PT ;  /* 0x00006000ff007a0c */ /* 0x000fe40003f25070 */
[----:B------:R-:W-:Y:S02]  /*0c90*/  ISETP.NE.AND.EX P2, PT, RZ, c[0x0][0x17c], PT, P0 ;  /* 0x00005f00ff007a0c */ /* 0x000fe40003f45300 */
[----:B------:R-:W-:Y:S02]  /*0ca0*/  SHF.R.S32.HI R93, RZ, 0x1f, R92 ;  /* 0x0000001fff5d7819 */ /* 0x000fe4000001145c */
[----:B------:R-:W-:Y:S02]  /*0cb0*/  ISETP.NE.AND.EX P0, PT, RZ, c[0x0][0x184], PT, P1 ;  /* 0x00006100ff007a0c */ /* 0x000fe40003f05310 */
[----:B------:R-:W-:-:S02]  /*0cc0*/  LEA.HI R93, R93, R92, RZ, 0x3 ;  /* 0x0000005c5d5d7211 */ /* 0x000fc400078f18ff */
[----:B------:R-:W-:Y:S02]  /*0cd0*/  LOP3.LUT R156, R156, 0xffffffdf, RZ, 0xc0, !PT ;  /* 0xffffffdf9c9c7812 */ /* 0x000fe400078ec0ff */
[----:B------:R-:W-:Y:S02]  /*0ce0*/  LEA.HI.SX32 R108, R93, R0, 0x1d ;  /* 0x000000005d6c7211 */ /* 0x000fe400078feaff */
[----:B------:R-:W-:Y:S01]  /*0cf0*/  ISETP.NE.AND P1, PT, R172, 0x1, PT ;  /* 0x00000001ac00780c */ /* 0x000fe20003f25270 */
[----:B------:R-:W-:Y:S01]  /*0d00*/  BSSY B0, `(.L_x_1134) ;  /* 0x0000013000007945 */ /* 0x000fe20003800000 */
[----:B------:R-:W-:Y:S01]  /*0d10*/  @P2 LOP3.LUT R156, R156, 0x20, RZ, 0xfc, !PT ;  /* 0x000000209c9c2812 */ /* 0x000fe200078efcff */
[----:B------:R-:W-:-:S04]  /*0d20*/  IMAD.WIDE.U32 R92, R108, R106, c[0x0][0x170] ;  /* 0x00005c006c5c7625 */ /* 0x000fc800078e006a */
[CC--:B------:R-:W-:Y:S02]  /*0d30*/  @P2 IMAD.WIDE.U32 R98, R108.reuse, R106.reuse, c[0x0][0x178] ;  /* 0x00005e006c622625 */ /* 0x0c0fe400078e006a */
[----:B-----5:R-:W5:Y:S02]  /*0d40*/  LDG.E.128 R92, [R92.64] ;  /* 0x000000045c5c7981 */ /* 0x020f64000c1e1d00 */
[----:B------:R-:W-:Y:S02]  /*0d50*/  @P0 IMAD.WIDE.U32 R96, R108, R106, c[0x0][0x180] ;  /* 0x000060006c600625 */ /* 0x000fe400078e006a */
[----:B------:R0:W5:Y:S04]  /*0d60*/  @P2 LDG.E.128 R84, [R98.64] ;  /* 0x0000000462542981 */ /* 0x000168000c1e1d00 */
[----:B------:R0:W5:Y:S01]  /*0d70*/  @P0 LDG.E.128 R88, [R96.64] ;  /* 0x0000000460580981 */ /* 0x000162000c1e1d00 */
[----:B------:R-:W-:Y:S01]  /*0d80*/  IADD3 R100, R172, 0x1, RZ ;  /* 0x00000001ac647810 */ /* 0x000fe20007ffe0ff */
        /* <DEDUP_REMOVED lines=9> */
.L_x_1135:
[----:B------:R-:W-:Y:S02]  /*0e20*/  IMAD.MOV.U32 R104, RZ, RZ, R168 ;  /* 0x000000ffff687224 */ /* 0x000fe400078e00a8 */
.L_x_1136:
[----:B------:R-:W-:Y:S05]  /*0e30*/  BSYNC B0 ;  /* 0x0000000000007941 */ /* 0x000fea0003800000 */
.L_x_1134:
[----:B------:R-:W-:Y:S01]  /*0e40*/  ISETP.NE.AND P1, PT, R100, 0x4, PT ;  /* 0x000000046400780c */ /* 0x000fe20003f25270 */
[----:B------:R-:W-:-:S12]  /*0e50*/  BSSY B0, `(.L_x_1137) ;  /* 0x000003a000007945 */ /* 0x000fd80003800000 */
[----:B------:R-:W-:Y:S05]  /*0e60*/  @P1 BRA `(.L_x_1138) ;  /* 0x0000038000001947 */ /* 0x000fea0003800000 */
[----:B------:R-:W-:Y:S01]  /*0e70*/  IADD3 R143, R143, 0x1, RZ ;  /* 0x000000018f8f7810 */ /* 0x000fe20007ffe0ff */
[----:B------:R-:W-:Y:S03]  /*0e80*/  BSSY B1, `(.L_x_1139) ;  /* 0x000000c000017945 */ /* 0x000fe60003800000 */
[C---:B------:R-:W-:Y:S01]  /*0e90*/  ISETP.NE.AND P1, PT, R143.reuse, RZ, PT ;  /* 0x000000ff8f00720c */ /* 0x040fe20003f25270 */
[----:B0-----:R-:W-:-:S12]  /*0ea0*/  IMAD.HI.U32 R97, R143, -0x2daee0ad, RZ ;  /* 0xd2511f538f617827 */ /* 0x001fd800078e00ff */
        /* <DEDUP_REMOVED lines=9> */
.L_x_1140:
[----:B------:R-:W-:Y:S05]  /*0f40*/  BSYNC B1 ;  /* 0x0000000000017941 */ /* 0x000fea0003800000 */
.L_x_1139:
[----:B------:R-:W-:Y:S01]  /*0f50*/  IMAD.HI.U32 R96, R142, -0x326172a9, RZ ;  /* 0xcd9e8d578e607827 */ /* 0x000fe200078e00ff */
[----:B------:R-:W-:-:S03]  /*0f60*/  LOP3.LUT R97, R97, R147, R131, 0x96, !PT ;  /* 0x0000009361617212 */ /* 0x000fc600078e9683 */
[----:B------:R-:W-:Y:S01]  /*0f70*/  IMAD R102, R142, -0x326172a9, RZ ;  /* 0xcd9e8d578e667824 */ /* 0x000fe200078e02ff */
[----:B------:R-:W-:Y:S01]  /*0f80*/  LOP3.LUT R96, R96, R145, R130, 0x96, !PT ;  /* 0x0000009160607212 */ /* 0x000fe200078e9682 */
[----:B------:R-:W-:-:S04]  /*0f90*/  IMAD.WIDE.U32 R98, R97, -0x326172a9, RZ ;  /* 0xcd9e8d5761627825 */ /* 0x000fc800078e00ff */
[----:B------:R-:W-:Y:S01]  /*0fa0*/  IMAD R97, R143, -0x2daee0ad, RZ ;  /* 0xd2511f538f617824 */ /* 0x000fe200078e02ff */
[----:B------:R-:W-:Y:S01]  /*0fb0*/  LOP3.LUT R102, R99, R102, R3, 0x96, !PT ;  /* 0x0000006663667212 */ /* 0x000fe200078e9603 */
[----:B------:R-:W-:-:S04]  /*0fc0*/  IMAD.WIDE.U32 R100, R96, -0x2daee0ad, RZ ;  /* 0xd2511f5360647825 */ /* 0x000fc800078e00ff */
[----:B------:R-:W-:Y:S01]  /*0fd0*/  IMAD.WIDE.U32 R102, R102, -0x2daee0ad, RZ ;  /* 0xd2511f5366667825 */ /* 0x000fe200078e00ff */
[----:B------:R-:W-:-:S04]  /*0fe0*/  LOP3.LUT R97, R101, R97, R2, 0x96, !PT ;  /* 0x0000006165617212 */ /* 0x000fc800078e9602 */
[----:B------:R-:W-:Y:S01]  /*0ff0*/  LOP3.LUT R99, R103, R100, R5, 0x96, !PT ;  /* 0x0000006467637212 */ /* 0x000fe200078e9605 */
[----:B------:R-:W-:-:S05]  /*1000*/  IMAD.WIDE.U32 R96, R97, -0x326172a9, RZ ;  /* 0xcd9e8d5761607825 */ /* 0x000fca00078e00ff */
[----:B------:R-:W-:Y:S01]  /*1010*/  LOP3.LUT R100, R97, R98, R4, 0x96, !PT ;  /* 0x0000006261647212 */ /* 0x000fe200078e9604 */
[----:B------:R-:W-:-:S04]  /*1020*/  IMAD.WIDE.U32 R98, R99, -0x326172a9, RZ ;  /* 0xcd9e8d5763627825 */ /* 0x000fc800078e00ff */
[----:B------:R-:W-:Y:S01]  /*1030*/  IMAD.WIDE.U32 R100, R100, -0x2daee0ad, RZ ;  /* 0xd2511f5364647825 */ /* 0x000fe200078e00ff */
[----:B------:R-:W-:-:S04]  /*1040*/  LOP3.LUT R103, R99, R96, R7, 0x96, !PT ;  /* 0x0000006063677212 */ /* 0x000fc800078e9607 */
        /* <DEDUP_REMOVED lines=19> */
[----:B------:R-:W-:-:S03]  /*1180*/  LOP3.LUT R168, R97, R100, R17, 0x96, !PT ;  /* 0x0000006461a87212 */ /* 0x000fc600078e9611 */
[----:B------:R-:W-:Y:S01]  /*1190*/  IMAD.MOV.U32 R100, RZ, RZ, RZ ;  /* 0x000000ffff647224 */ /* 0x000fe200078e00ff */
[----:B------:R-:W-:Y:S01]  /*11a0*/  LOP3.LUT R170, R167, R98, R16, 0x96, !PT ;  /* 0x00000062a7aa7212 */ /* 0x000fe200078e9610 */
[----:B------:R-:W-:-:S04]  /*11b0*/  IMAD.WIDE.U32 R168, R168, -0x326172a9, RZ ;  /* 0xcd9e8d57a8a87825 */ /* 0x000fc800078e00ff */
[----:B------:R-:W-:Y:S01]  /*11c0*/  IMAD.WIDE.U32 R170, R170, -0x2daee0ad, RZ ;  /* 0xd2511f53aaaa7825 */ /* 0x000fe200078e00ff */
[----:B------:R-:W-:-:S04]  /*11d0*/  LOP3.LUT R166, R169, R166, R138, 0x96, !PT ;  /* 0x000000a6a9a67212 */ /* 0x000fc800078e968a */
[----:B------:R-:W-:Y:S02]  /*11e0*/  LOP3.LUT R167, R171, R96, R139, 0x96, !PT ;  /* 0x00000060aba77212 */ /* 0x000fe400078e968b */
.L_x_1138:
[----:B------:R-:W-:Y:S05]  /*11f0*/  BSYNC B0 ;  /* 0x0000000000007941 */ /* 0x000fea0003800000 */
.L_x_1137:
[----:B0-----:R-:W0:Y:S01]  /*1200*/  I2F.U32 R97, R104 ;  /* 0x0000006800617306 */ /* 0x001e220000201000 */
[----:B------:R-:W-:Y:S01]  /*1210*/  IMAD.MOV.U32 R110, RZ, RZ, 0x2f800000 ;  /* 0x2f800000ff6e7424 */ /* 0x000fe200078e00ff */
[----:B------:R-:W-:Y:S02]  /*1220*/  ISETP.NE.U32.AND P1, PT, RZ, c[0x0][0x178], PT ;  /* 0x00005e00ff007a0c */ /* 0x000fe40003f25070 */
[----:B-----5:R-:W-:Y:S02]  /*1230*/  PRMT R96, RZ, 0x5410, R92 ;  /* 0x00005410ff607816 */ /* 0x020fe4000000005c */
[----:B------:R-:W-:Y:S02]  /*1240*/  ISETP.NE.AND.EX P1, PT, RZ, c[0x0][0x17c], PT, P1 ;  /* 0x00005f00ff007a0c */ /* 0x000fe40003f25310 */
[----:B------:R-:W-:Y:S01]  /*1250*/  LOP3.LUT R156, R156, 0xffffffef, RZ, 0xc0, !PT ;  /* 0xffffffef9c9c7812 */ /* 0x000fe200078ec0ff */
        /* <DEDUP_REMOVED lines=12> */
.L_x_1141:
        /* <DEDUP_REMOVED lines=12> */
.L_x_1144:
[----:B------:R-:W-:Y:S02]  /*13e0*/  IMAD.MOV.U32 R103, RZ, RZ, R168 ;  /* 0x000000ffff677224 */ /* 0x000fe400078e00a8 */
.L_x_1145:
[----:B------:R-:W-:Y:S05]  /*13f0*/  BSYNC B0 ;  /* 0x0000000000007941 */ /* 0x000fea0003800000 */
.L_x_1143:
        /* <DEDUP_REMOVED lines=16> */
.L_x_1149:
[----:B------:R-:W-:Y:S05]  /*1500*/  BSYNC B1 ;  /* 0x0000000000017941 */ /* 0x000fea0003800000 */
.L_x_1148:
        /* <DEDUP_REMOVED lines=41> */
[----:B------:R-:W-:Y:S02]  /*17a0*/  IMAD.MOV.U32 R96, RZ, RZ, RZ ;  /* 0x000000ffff607224 */ /* 0x000fe400078e00ff */
.L_x_1147:
[----:B------:R-:W-:Y:S05]  /*17b0*/  BSYNC B0 ;  /* 0x0000000000007941 */ /* 0x000fea0003800000 */
.L_x_1146:
        /* <DEDUP_REMOVED lines=10> */
.L_x_1142:
        /* <DEDUP_REMOVED lines=12> */
.L_x_1151:
[----:B------:R-:W-:Y:S02]  /*1920*/  IMAD.MOV.U32 R107, RZ, RZ, R168 ;  /* 0x000000ffff6b7224 */ /* 0x000fe400078e00a8 */
.L_x_1152:
[----:B------:R-:W-:Y:S05]  /*1930*/  BSYNC B0 ;  /* 0x0000000000007941 */ /* 0x000fea0003800000 */
.L_x_1150:
        /* <DEDUP_REMOVED lines=16> */
.L_x_1156:
[----:B------:R-:W-:Y:S05]  /*1a40*/  BSYNC B1 ;  /* 0x0000000000017941 */ /* 0x000fea0003800000 */
.L_x_1155:
        /* <DEDUP_REMOVED lines=42> */
.L_x_1154:
[----:B------:R-:W-:Y:S05]  /*1cf0*/  BSYNC B0 ;  /* 0x0000000000007941 */ /* 0x000fea0003800000 */
.L_x_1153:
        /* <DEDUP_REMOVED lines=15> */
.L_x_1157:
        /* <DEDUP_REMOVED lines=12> */
.L_x_1160:
[----:B------:R-:W-:Y:S02]  /*1eb0*/  IMAD.MOV.U32 R107, RZ, RZ, R168 ;  /* 0x000000ffff6b7224 */ /* 0x000fe400078e00a8 */
.L_x_1161:
[----:B------:R-:W-:Y:S05]  /*1ec0*/  BSYNC B0 ;  /* 0x0000000000007941 */ /* 0x000fea0003800000 */
.L_x_1159:
        /* <DEDUP_REMOVED lines=16> */
.L_x_1165:
[----:B------:R-:W-:Y:S05]  /*1fd0*/  BSYNC B1 ;  /* 0x0000000000017941 */ /* 0x000fea0003800000 */
.L_x_1164:
        /* <DEDUP_REMOVED lines=8> */
[----:B------:R-:W-:Y:S01]  /*2060*/  IMAD.MOV.U32 R92, RZ, RZ, RZ ;  /* 0x000000ffff5c7224 */ /* 0x000fe200078e00ff */
        /* <DEDUP_REMOVED lines=32> */
[----:B------:R-:W-:Y:S02]  /*2270*/  LOP3.LUT R167, R171, R96, R139, 0x96, !PT ;  /* 0x00000060aba77212 */ /* 0x000fe400078e968b */
.L_x_1163:
[----:B------:R-:W-:Y:S05]  /*2280*/  BSYNC B0 ;  /* 0x0000000000007941 */ /* 0x000fea0003800000 */
.L_x_1162:
        /* <DEDUP_REMOVED lines=10> */
.L_x_1158:
        /* <DEDUP_REMOVED lines=12> */
.L_x_1167:
[----:B------:R-:W-:Y:S02]  /*23f0*/  IMAD.MOV.U32 R107, RZ, RZ, R168 ;  /* 0x000000ffff6b7224 */ /* 0x000fe400078e00a8 */
.L_x_1168:
[----:B------:R-:W-:Y:S05]  /*2400*/  BSYNC B0 ;  /* 0x0000000000007941 */ /* 0x000fea0003800000 */
.L_x_1166:
        /* <DEDUP_REMOVED lines=16> */
.L_x_1172:
[----:B------:R-:W-:Y:S05]  /*2510*/  BSYNC B1 ;  /* 0x0000000000017941 */ /* 0x000fea0003800000 */
.L_x_1171:
[----:B------:R-:W-:Y:S01]  /*2520*/  IMAD.HI.U32 R92, R142, -0x326172a9, RZ ;  /* 0xcd9e8d578e5c7827 */ /* 0x000fe200078e00ff */
[----:B------:R-:W-:-:S03]  /*2530*/  LOP3.LUT R96, R96, R147, R131, 0x96, !PT ;  /* 0x0000009360607212 */ /* 0x000fc600078e9683 */
[----:B------:R-:W-:Y:S01]  /*2540*/  IMAD R97, R142, -0x326172a9, RZ ;  /* 0xcd9e8d578e617824 */ /* 0x000fe200078e02ff */
[----:B------:R-:W-:Y:S01]  /*2550*/  LOP3.LUT R92, R92, R145, R130, 0x96, !PT ;  /* 0x000000915c5c7212 */ /* 0x000fe200078e9682 */
[----:B------:R-:W-:-:S04]  /*2560*/  IMAD.WIDE.U32 R98, R96, -0x326172a9, RZ ;  /* 0xcd9e8d5760627825 */ /* 0x000fc800078e00ff */
[----:B------:R-:W-:Y:S01]  /*2570*/  IMAD R105, R143, -0x2daee0ad, RZ ;  /* 0xd2511f538f697824 */ /* 0x000fe200078e02ff */
        /* <DEDUP_REMOVED lines=36> */
.L_x_1170:
[----:B------:R-:W-:Y:S05]  /*27c0*/  BSYNC B0 ;  /* 0x0000000000007941 */ /* 0x000fea0003800000 */
.L_x_1169:
        /* <DEDUP_REMOVED lines=15> */
.L_x_1173:
        /* <DEDUP_REMOVED lines=12> */
.L_x_1176:
[----:B------:R-:W-:Y:S02]  /*2980*/  IMAD.MOV.U32 R104, RZ, RZ, R168 ;  /* 0x000000ffff687224 */ /* 0x000fe400078e00a8 */
.L_x_1177:
[----:B------:R-:W-:Y:S05]  /*2990*/  BSYNC B0 ;  /* 0x0000000000007941 */ /* 0x000fea0003800000 */
.L_x_1175:
        /* <DEDUP_REMOVED lines=16> */
.L_x_1181:
[----:B------:R-:W-:Y:S05]  /*2aa0*/  BSYNC B1 ;  /* 0x0000000000017941 */ /* 0x000fea0003800000 */
.L_x_1180:
        /* <DEDUP_REMOVED lines=9> */
[----:B------:R-:W-:-:S03]  /*2b40*/  LOP3.LUT R96, R101, R107, R2, 0x96, !PT ;  /* 0x0000006b65607212 */ /* 0x000fc600078e9602 */
[----:B------:R-:W-:Y:S01]  /*2b50*/  IMAD.MOV.U32 R92, RZ, RZ, RZ ;  /* 0x000000ffff5c7224 */ /* 0x000fe200078e00ff */
        /* <DEDUP_REMOVED lines=31> */
.L_x_1179:
[----:B------:R-:W-:Y:S05]  /*2d50*/  BSYNC B0 ;  /* 0x0000000000007941 */ /* 0x000fea0003800000 */
.L_x_1178:
        /* <DEDUP_REMOVED lines=10> */
.L_x_1174:
        /* <DEDUP_REMOVED lines=12> */
.L_x_1183:
[----:B------:R-:W-:Y:S02]  /*2ec0*/  IMAD.MOV.U32 R104, RZ, RZ, R168 ;  /* 0x000000ffff687224 */ /* 0x000fe400078e00a8 */
.L_x_1184:
[----:B------:R-:W-:Y:S05]  /*2ed0*/  BSYNC B0 ;  /* 0x0000000000007941 */ /* 0x000fea0003800000 */
.L_x_1182:
        /* <DEDUP_REMOVED lines=16> */
.L_x_1188:
[----:B------:R-:W-:Y:S05]  /*2fe0*/  BSYNC B1 ;  /* 0x0000000000017941 */ /* 0x000fea0003800000 */
.L_x_1187:
        /* <DEDUP_REMOVED lines=42> */
.L_x_1186:
[----:B------:R-:W-:Y:S05]  /*3290*/  BSYNC B0 ;  /* 0x0000000000007941 */ /* 0x000fea0003800000 */
.L_x_1185:
        /* <DEDUP_REMOVED lines=15> */
.L_x_1189:
        /* <DEDUP_REMOVED lines=12> */
.L_x_1192:
[----:B------:R-:W-:Y:S02]  /*3450*/  IMAD.MOV.U32 R104, RZ, RZ, R168 ;  /* 0x000000ffff687224 */ /* 0x000fe400078e00a8 */
.L_x_1193:
[----:B------:R-:W-:Y:S05]  /*3460*/  BSYNC B0 ;  /* 0x0000000000007941 */ /* 0x000fea0003800000 */
.L_x_1191:
        /* <DEDUP_REMOVED lines=16> */
.L_x_1197:
[----:B------:R-:W-:Y:S05]  /*3570*/  BSYNC B1 ;  /* 0x0000000000017941 */ /* 0x000fea0003800000 */
.L_x_1196:
        /* <DEDUP_REMOVED lines=42> */
.L_x_1195:
[----:B------:R-:W-:Y:S05]  /*3820*/  BSYNC B0 ;  /* 0x0000000000007941 */ /* 0x000fea0003800000 */
.L_x_1194:
        /* <DEDUP_REMOVED lines=10> */
.L_x_1190:
        /* <DEDUP_REMOVED lines=12> */
.L_x_1199:
[----:B------:R-:W-:Y:S02]  /*3990*/  IMAD.MOV.U32 R104, RZ, RZ, R168 ;  /* 0x000000ffff687224 */ /* 0x000fe400078e00a8 */
.L_x_1200:
[----:B------:R-:W-:Y:S05]  /*39a0*/  BSYNC B0 ;  /* 0x0000000000007941 */ /* 0x000fea0003800000 */
.L_x_1198:
        /* <DEDUP_REMOVED lines=16> */
.L_x_1204:
[----:B------:R-:W-:Y:S05]  /*3ab0*/  BSYNC B1 ;  /* 0x0000000000017941 */ /* 0x000fea0003800000 */
.L_x_1203:
        /* <DEDUP_REMOVED lines=42> */
.L_x_1202:
[----:B------:R-:W-:Y:S05]  /*3d60*/  BSYNC B0 ;  /* 0x0000000000007941 */ /* 0x000fea0003800000 */
.L_x_1201:
        /* <DEDUP_REMOVED lines=13> */
.L_x_1205:
        /* <DEDUP_REMOVED lines=12> */
.L_x_1208:
[----:B------:R-:W-:Y:S02]  /*3f00*/  IMAD.MOV.U32 R104, RZ, RZ, R168 ;  /* 0x000000ffff687224 */ /* 0x000fe400078e00a8 */
.L_x_1209:
[----:B------:R-:W-:Y:S05]  /*3f10*/  BSYNC B0 ;  /* 0x0000000000007941 */ /* 0x000fea0003800000 */
.L_x_1207:
        /* <DEDUP_REMOVED lines=16> */
.L_x_1213:
[----:B------:R-:W-:Y:S05]  /*4020*/  BSYNC B1 ;  /* 0x0000000000017941 */ /* 0x000fea0003800000 */
.L_x_1212:
        /* <DEDUP_REMOVED lines=42> */
.L_x_1211:
[----:B------:R-:W-:Y:S05]  /*42d0*/  BSYNC B0 ;  /* 0x0000000000007941 */ /* 0x000fea0003800000 */
.L_x_1210:
        /* <DEDUP_REMOVED lines=10> */
.L_x_1206:
        /* <DEDUP_REMOVED lines=12> */
.L_x_1215:
[----:B------:R-:W-:Y:S02]  /*4440*/  IMAD.MOV.U32 R104, RZ, RZ, R168 ;  /* 0x000000ffff687224 */ /* 0x000fe400078e00a8 */
.L_x_1216:
[----:B------:R-:W-:Y:S05]  /*4450*/  BSYNC B0 ;  /* 0x0000000000007941 */ /* 0x000fea0003800000 */
.L_x_1214:
        /* <DEDUP_REMOVED lines=16> */
.L_x_1220:
[----:B------:R-:W-:Y:S05]  /*4560*/  BSYNC B1 ;  /* 0x0000000000017941 */ /* 0x000fea0003800000 */
.L_x_1219:
        /* <DEDUP_REMOVED lines=42> */
.L_x_1218:
[----:B------:R-:W-:Y:S05]  /*4810*/  BSYNC B0 ;  /* 0x0000000000007941 */ /* 0x000fea0003800000 */
.L_x_1217:
        /* <DEDUP_REMOVED lines=13> */
.L_x_1221:
        /* <DEDUP_REMOVED lines=12> */
.L_x_1224:
[----:B------:R-:W-:Y:S02]  /*49b0*/  IMAD.MOV.U32 R94, RZ, RZ, R168 ;  /* 0x000000ffff5e7224 */ /* 0x000fe400078e00a8 */
.L_x_1225:
[----:B------:R-:W-:Y:S05]  /*49c0*/  BSYNC B0 ;  /* 0x0000000000007941 */ /* 0x000fea0003800000 */
.L_x_1223:
        /* <DEDUP_REMOVED lines=16> */
.L_x_1229:
[----:B------:R-:W-:Y:S05]  /*4ad0*/  BSYNC B1 ;  /* 0x0000000000017941 */ /* 0x000fea0003800000 */
.L_x_1228:
        /* <DEDUP_REMOVED lines=42> */
.L_x_1227:
[----:B------:R-:W-:Y:S05]  /*4d80*/  BSYNC B0 ;  /* 0x0000000000007941 */ /* 0x000fea0003800000 */
.L_x_1226:
        /* <DEDUP_REMOVED lines=10> */
.L_x_1222:
        /* <DEDUP_REMOVED lines=12> */
.L_x_1231:
[----:B------:R-:W-:Y:S02]  /*4ef0*/  IMAD.MOV.U32 R94, RZ, RZ, R168 ;  /* 0x000000ffff5e7224 */ /* 0x000fe400078e00a8 */
.L_x_1232:
[----:B------:R-:W-:Y:S05]  /*4f00*/  BSYNC B0 ;  /* 0x0000000000007941 */ /* 0x000fea0003800000 */
.L_x_1230:
        /* <DEDUP_REMOVED lines=16> */
.L_x_1236:
[----:B------:R-:W-:Y:S05]  /*5010*/  BSYNC B1 ;  /* 0x0000000000017941 */ /* 0x000fea0003800000 */
.L_x_1235:
        /* <DEDUP_REMOVED lines=42> */
.L_x_1234:
[----:B------:R-:W-:Y:S05]  /*52c0*/  BSYNC B0 ;  /* 0x0000000000007941 */ /* 0x000fea0003800000 */
.L_x_1233:
        /* <DEDUP_REMOVED lines=13> */
.L_x_1237:
        /* <DEDUP_REMOVED lines=12> */
.L_x_1240:
[----:B------:R-:W-:Y:S02]  /*5460*/  IMAD.MOV.U32 R94, RZ, RZ, R168 ;  /* 0x000000ffff5e7224 */ /* 0x000fe400078e00a8 */
.L_x_1241:
[----:B------:R-:W-:Y:S05]  /*5470*/  BSYNC B0 ;  /* 0x0000000000007941 */ /* 0x000fea0003800000 */
.L_x_1239:
        /* <DEDUP_REMOVED lines=16> */
.L_x_1245:
[----:B------:R-:W-:Y:S05]  /*5580*/  BSYNC B1 ;  /* 0x0000000000017941 */ /* 0x000fea0003800000 */
.L_x_1244:
        /* <DEDUP_REMOVED lines=42> */
.L_x_1243:
[----:B------:R-:W-:Y:S05]  /*5830*/  BSYNC B0 ;  /* 0x0000000000007941 */ /* 0x000fea0003800000 */
.L_x_1242:
        /* <DEDUP_REMOVED lines=10> */
.L_x_1238:
        /* <DEDUP_REMOVED lines=12> */
.L_x_1247:
[----:B------:R-:W-:Y:S02]  /*59a0*/  IMAD.MOV.U32 R94, RZ, RZ, R168 ;  /* 0x000000ffff5e7224 */ /* 0x000fe400078e00a8 */
.L_x_1248:
[----:B------:R-:W-:Y:S05]  /*59b0*/  BSYNC B0 ;  /* 0x0000000000007941 */ /* 0x000fea0003800000 */
.L_x_1246:
        /* <DEDUP_REMOVED lines=16> */
.L_x_1252:
[----:B------:R-:W-:Y:S05]  /*5ac0*/  BSYNC B1 ;  /* 0x0000000000017941 */ /* 0x000fea0003800000 */
.L_x_1251:
        /* <DEDUP_REMOVED lines=42> */
.L_x_1250:
[----:B------:R-:W-:Y:S05]  /*5d70*/  BSYNC B0 ;  /* 0x0000000000007941 */ /* 0x000fea0003800000 */
.L_x_1249:
        /* <DEDUP_REMOVED lines=13> */
.L_x_1253:
        /* <DEDUP_REMOVED lines=12> */
.L_x_1256:
[----:B------:R-:W-:Y:S02]  /*5f10*/  IMAD.MOV.U32 R100, RZ, RZ, R168 ;  /* 0x000000ffff647224 */ /* 0x000fe400078e00a8 */
.L_x_1257:
[----:B------:R-:W-:Y:S05]  /*5f20*/  BSYNC B0 ;  /* 0x0000000000007941 */ /* 0x000fea0003800000 */
.L_x_1255:
        /* <DEDUP_REMOVED lines=8> */
[----:B------:R-:W-:Y:S02]  /*5fb0*/  IADD3 R145, R145, 0x1, RZ ;  /* 0x0000000191917810 */ /* 0x000fe40007ffe0ff */
[----:B------:R-:W-:Y:S02]  /*5fc0*/  P2R R92, PR, RZ, 0x1 ;  /* 0x00000001ff5c7803 */ /* 0x000fe40000000000 */
[----:B------:R-:W-:-:S13]  /*5fd0*/  ISETP.NE.AND P6, PT, R145, RZ, PT ;  /* 0x000000ff9100720c */ /* 0x000fda0003fc5270 */
[----:B------:R-:W-:Y:S01]  /*5fe0*/  @!P6 IADD3 R142, R142, 0x1, RZ ;  /* 0x000000018e8ee810 */ /* 0x000fe20007ffe0ff */
[----:B------:R-:W-:Y:S01]  /*5ff0*/  @!P6 IMAD.MOV.U32 R145, RZ, RZ, RZ ;  /* 0x000000ffff91e224 */ /* 0x000fe200078e00ff */
[----:B------:R-:W-:Y:S02]  /*6000*/  @!P6 IADD3 R94, R147, 0x1, RZ ;  /* 0x00000001935ee810 */ /* 0x000fe40007ffe0ff */
[----:B------:R-:W-:-:S13]  /*6010*/  ISETP.NE.AND P0, PT, R142, RZ, !P6 ;  /* 0x000000ff8e00720c */ /* 0x000fda0007705270 */
[----:B------:R-:W-:Y:S01]  /*6020*/  @P0 IMAD.MOV R94, RZ, RZ, R147 ;  /* 0x000000ffff5e0224 */ /* 0x000fe200078e0293 */
[----:B------:R-:W-:-:S03]  /*6030*/  ISETP.NE.AND P0, PT, R92, RZ, PT ;  /* 0x000000ff5c00720c */ /* 0x000fc60003f05270 */
[----:B------:R-:W-:-:S05]  /*6040*/  @!P6 IMAD.MOV.U32 R147, RZ, RZ, R94 ;  /* 0x000000ffff93e224 */ /* 0x000fca00078e005e */
.L_x_1261:
[----:B------:R-:W-:Y:S05]  /*6050*/  BSYNC B1 ;  /* 0x0000000000017941 */ /* 0x000fea0003800000 */
.L_x_1260:
        /* <DEDUP_REMOVED lines=42> */
.L_x_1259:
[----:B------:R-:W-:Y:S05]  /*6300*/  BSYNC B0 ;  /* 0x0000000000007941 */ /* 0x000fea0003800000 */
.L_x_1258:
        /* <DEDUP_REMOVED lines=10> */
.L_x_1254:
[----:B------:R-:W-:Y:S01]  /*63b0*/  SEL R101, RZ, 0x1, P2 ;  /* 0x00000001ff657807 */ /* 0x000fe20001000000 */
[----:B------:R-:W-:Y:S01]  /*63c0*/  IMAD.MOV.U32 R104, RZ, RZ, 0x8 ;  /* 0x00000008ff687424 */ /* 0x000fe200078e00ff */
[----:B------:R-:W-:Y:S01]  /*63d0*/  SEL R93, RZ, 0x10000, P4 ;  /* 0x00010000ff5d7807 */ /* 0x000fe20002000000 */
[----:B------:R-:W-:Y:S01]  /*63e0*/  IMAD.WIDE.U32 R176, R108, R106, c[0x0][0x188] ;  /* 0x000062006cb07625 */ /* 0x000fe200078e006a */
[----:B------:R-:W-:Y:S02]  /*63f0*/  SEL R92, RZ, 0x100, P3 ;  /* 0x00000100ff5c7807 */ /* 0x000fe40001800000 */
[----:B------:R-:W-:Y:S01]  /*6400*/  LOP3.LUT P2, RZ, R156, 0x2, RZ, 0xc0, !PT ;  /* 0x000000029cff7812 */ /* 0x000fe2000784c0ff */
[----:B------:R-:W-:Y:S01]  /*6410*/  IMAD.WIDE.U32 R174, R108, R104, c[0x0][0x190] ;  /* 0x000064006cae7625 */ /* 0x000fe200078e0068 */
[C---:B------:R-:W-:Y:S02]  /*6420*/  LOP3.LUT P4, RZ, R156.reuse, 0x8, RZ, 0xc0, !PT ;  /* 0x000000089cff7812 */ /* 0x040fe4000788c0ff */
[----:B------:R-:W-:-:S02]  /*6430*/  LOP3.LUT P3, RZ, R156, 0x4, RZ, 0xc0, !PT ;  /* 0x000000049cff7812 */ /* 0x000fc4000786c0ff */
[----:B------:R-:W-:Y:S02]  /*6440*/  SEL R98, RZ, 0x1, P2 ;  /* 0x00000001ff627807 */ /* 0x000fe40001000000 */
[----:B------:R-:W-:Y:S02]  /*6450*/  SEL R96, RZ, 0x1, P3 ;  /* 0x00000001ff607807 */ /* 0x000fe40001800000 */
[----:B------:R-:W-:Y:S01]  /*6460*/  SEL R172, RZ, 0x1, P4 ;  /* 0x00000001ffac7807 */ /* 0x000fe20002000000 */
[----:B------:R-:W-:Y:S01]  /*6470*/  IMAD.WIDE.U32 R98, R98, 0x1000000, RZ ;  /* 0x0100000062627825 */ /* 0x000fe200078e00ff */
[----:B------:R-:W-:Y:S02]  /*6480*/  SEL R94, RZ, 0x1000000, P5 ;  /* 0x01000000ff5e7807 */ /* 0x000fe40002800000 */
[----:B------:R-:W-:Y:S01]  /*6490*/  LOP3.LUT P5, RZ, R156, 0x10, RZ, 0xc0, !PT ;  /* 0x000000109cff7812 */ /* 0x000fe200078ac0ff */
[----:B------:R-:W-:Y:S01]  /*64a0*/  IMAD.WIDE.U32 R96, R96, 0x10000, RZ ;  /* 0x0001000060607825 */ /* 0x000fe200078e00ff */
[----:B------:R-:W-:-:S02]  /*64b0*/  LOP3.LUT R92, R92, R94, R93, 0xfe, !PT ;  /* 0x0000005e5c5c7212 */ /* 0x000fc400078efe5d */
[----:B------:R-:W-:Y:S01]  /*64c0*/  F2FP.BF16.PACK_AB R95, R115, R111 ;  /* 0x0000006f735f723e */ /* 0x000fe200000010ff */
[----:B------:R-:W-:Y:S01]  /*64d0*/  IMAD.WIDE.U32 R172, R172, 0x100, RZ ;  /* 0x00000100acac7825 */ /* 0x000fe200078e00ff */
[----:B------:R-:W-:Y:S02]  /*64e0*/  LOP3.LUT R101, R99, R92, R101, 0xfe, !PT ;  /* 0x0000005c63657212 */ /* 0x000fe400078efe65 */
[----:B------:R-:W-:Y:S02]  /*64f0*/  SEL R99, RZ, 0x1, P5 ;  /* 0x00000001ff637807 */ /* 0x000fe40002800000 */
[----:B------:R-:W-:Y:S02]  /*6500*/  LOP3.LUT R98, R172, R98, R96, 0xfe, !PT ;  /* 0x00000062ac627212 */ /* 0x000fe400078efe60 */
[----:B------:R-:W-:Y:S02]  /*6510*/  F2FP.BF16.PACK_AB R94, R113, R107 ;  /* 0x0000006b715e723e */ /* 0x000fe400000010ff */
[----:B------:R-:W-:-:S02]  /*6520*/  F2FP.BF16.PACK_AB R93, R109, R105 ;  /* 0x000000696d5d723e */ /* 0x000fc400000010ff */
[----:B------:R-:W-:Y:S02]  /*6530*/  F2FP.BF16.PACK_AB R92, R103, R102 ;  /* 0x00000066675c723e */ /* 0x000fe400000010ff */
[----:B------:R-:W-:Y:S02]  /*6540*/  LOP3.LUT R173, R173, R101, R97, 0xfe, !PT ;  /* 0x00000065adad7212 */ /* 0x000fe400078efe61 */
[----:B------:R-:W-:Y:S01]  /*6550*/  LOP3.LUT R172, R98, R99, RZ, 0xfc, !PT ;  /* 0x0000006362ac7212 */ /* 0x000fe200078efcff */
[----:B------:R0:W-:Y:S01]  /*6560*/  STG.E.128 [R176.64], R92 ;  /* 0x0000005cb0007986 */ /* 0x0001e2000c101d04 */
[----:B------:R-:W-:Y:S02]  /*6570*/  LOP3.LUT P6, RZ, R156, 0x20, RZ, 0xc0, !PT ;  /* 0x000000209cff7812 */ /* 0x000fe400078cc0ff */
[----:B------:R-:W-:Y:S01]  /*6580*/  IADD3 R165, R108, 0x80, RZ ;  /* 0x000000806ca57810 */ /* 0x000fe20007ffe0ff */
[----:B------:R0:W-:Y:S04]  /*6590*/  STG.E.64 [R174.64], R172 ;  /* 0x000000acae007986 */ /* 0x0001e8000c101b04 */
[----:B------:R-:W-:-:S04]  /*65a0*/  @P0 IMAD.WIDE.U32 R96, R165, R106, c[0x0][0x180] ;  /* 0x00006000a5600625 */ /* 0x000fc800078e006a */
[----:B------:R-:W-:-:S04]  /*65b0*/  IMAD.WIDE.U32 R100, R165, R106, c[0x0][0x170] ;  /* 0x00005c00a5647625 */ /* 0x000fc800078e006a */
[----:B------:R-:W-:Y:S01]  /*65c0*/  @P6 IMAD.WIDE.U32 R98, R165, R106, c[0x0][0x178] ;  /* 0x00005e00a5626625 */ /* 0x000fe200078e006a */
[----:B------:R-:W-:Y:S05]  /*65d0*/  @!P6 BRA `(.L_x_1262) ;  /* 0x000001300000e947 */ /* 0x000fea0003800000 */
[----:B0-----:R-:W-:Y:S01]  /*65e0*/  IMAD.U32 R93, R164, 0x10000, RZ ;  /* 0x00010000a45d7824 */ /* 0x001fe200078e00ff */
[----:B------:R-:W-:Y:S02]  /*65f0*/  LOP3.LUT R92, R163, 0xffff, RZ, 0xc0, !PT ;  /* 0x0000ffffa35c7812 */ /* 0x000fe400078ec0ff */
[----:B------:R-:W-:Y:S02]  /*6600*/  LOP3.LUT R172, R160, 0xff, RZ, 0xc0, !PT ;  /* 0x000000ffa0ac7812 */ /* 0x000fe400078ec0ff */
[----:B------:R-:W-:Y:S02]  /*6610*/  LOP3.LUT R95, R93, 0xff0000, RZ, 0xc0, !PT ;  /* 0x00ff00005d5f7812 */ /* 0x000fe400078ec0ff */
[----:B------:R-:W-:Y:S01]  /*6620*/  PRMT R93, R162, 0x7104, RZ ;  /* 0x00007104a25d7816 */ /* 0x000fe200000000ff */
[----:B------:R-:W-:Y:S01]  /*6630*/  IMAD.WIDE.U32 R172, R172, 0x1000000, RZ ;  /* 0x01000000acac7825 */ /* 0x000fe200078e00ff */
[----:B------:R-:W-:-:S02]  /*6640*/  PRMT R114, R95, 0x4210, R92 ;  /* 0x000042105f727816 */ /* 0x000fc4000000005c */
[----:B------:R-:W-:Y:S02]  /*6650*/  LOP3.LUT R94, R159, 0xff, RZ, 0xc0, !PT ;  /* 0x000000ff9f5e7812 */ /* 0x000fe400078ec0ff */
[----:B------:R-:W-:Y:S02]  /*6660*/  LOP3.LUT R92, R158, 0xff, RZ, 0xc0, !PT ;  /* 0x000000ff9e5c7812 */ /* 0x000fe400078ec0ff */
[----:B------:R-:W-:Y:S01]  /*6670*/  LOP3.LUT R114, R114, 0xff00, R93, 0xf8, !PT ;  /* 0x0000ff0072727812 */ /* 0x000fe200078ef85d */
[----:B------:R-:W-:-:S03]  /*6680*/  IMAD.WIDE.U32 R94, R94, 0x10000, RZ ;  /* 0x000100005e5e7825 */ /* 0x000fc600078e00ff */
[----:B------:R-:W-:Y:S01]  /*6690*/  LOP3.LUT R169, R114, 0xff, R161, 0xf8, !PT ;  /* 0x000000ff72a97812 */ /* 0x000fe200078ef8a1 */
[----:B------:R-:W-:-:S03]  /*66a0*/  IMAD.WIDE.U32 R92, R92, 0x100, RZ ;  /* 0x000001005c5c7825 */ /* 0x000fc600078e00ff */
[----:B------:R-:W-:Y:S02]  /*66b0*/  LOP3.LUT R95, R95, R169, R173, 0xfe, !PT ;  /* 0x000000a95f5f7212 */ /* 0x000fe400078efead */
[----:B------:R-:W-:Y:S02]  /*66c0*/  LOP3.LUT R92, R92, R172, R94, 0xfe, !PT ;  /* 0x000000ac5c5c7212 */ /* 0x000fe400078efe5e */
[----:B------:R-:W-:Y:S01]  /*66d0*/  LOP3.LUT R93, R95, R93, RZ, 0xfc, !PT ;  /* 0x0000005d5f5d7212 */ /* 0x000fe200078efcff */
[----:B------:R-:W-:Y:S01]  /*66e0*/  IMAD.WIDE.U32 R94, R108, R104, c[0x0][0x198] ;  /* 0x000066006c5e7625 */ /* 0x000fe200078e0068 */
[----:B------:R-:W-:-:S05]  /*66f0*/  LOP3.LUT R92, R92, 0xff, R157, 0xf8, !PT ;  /* 0x000000ff5c5c7812 */ /* 0x000fca00078ef89d */
[----:B------:R0:W-:Y:S02]  /*6700*/  STG.E.64 [R94.64], R92 ;  /* 0x0000005c5e007986 */ /* 0x0001e4000c101b04 */
.L_x_1262:
[----:B------:R1:W5:Y:S04]  /*6710*/  @P6 LDG.E.128 R84, [R98.64] ;  /* 0x0000000462546981 */ /* 0x000368000c1e1d00 */
[----:B------:R1:W5:Y:S04]  /*6720*/  @P0 LDG.E.128 R88, [R96.64] ;  /* 0x0000000460580981 */ /* 0x000368000c1e1d00 */
[----:B0-----:R1:W5:Y:S01]  /*6730*/  LDG.E.128 R92, [R100.64] ;  /* 0x00000004645c7981 */ /* 0x001362000c1e1d00 */
[C---:B------:R-:W-:Y:S01]  /*6740*/  ISETP.NE.AND P2, PT, R112.reuse, 0x1, PT ;  /* 0x000000017000780c */ /* 0x040fe20003f45270 */
[----:B------:R-:W-:Y:S01]  /*6750*/  BSSY B0, `(.L_x_1263) ;  /* 0x000000c000007945 */ /* 0x000fe20003800000 */
[----:B------:R-:W-:-:S11]  /*6760*/  IADD3 R114, R112, 0x1, RZ ;  /* 0x0000000170727810 */ /* 0x000fd60007ffe0ff */
[----:B------:R-:W-:Y:S05]  /*6770*/  @!P2 BRA `(.L_x_1264) ;  /* 0x000000800000a947 */ /* 0x000fea0003800000 */
[----:B-1----:R-:W-:Y:S01]  /*6780*/  ISETP.NE.AND P2, PT, R112, 0x2, PT ;  /* 0x000000027000780c */ /* 0x002fe20003f45270 */
[----:B------:R-:W-:-:S12]  /*6790*/  IMAD.MOV.U32 R172, RZ, RZ, R167 ;  /* 0x000000ffffac7224 */ /* 0x000fd800078e00a7 */
[----:B------:R-:W-:Y:S05]  /*67a0*/  @!P2 BRA `(.L_x_1265) ;  /* 0x000000600000a947 */ /* 0x000fea0003800000 */
[----:B------:R-:W-:Y:S01]  /*67b0*/  ISETP.NE.AND P2, PT, R112, 0x3, PT ;  /* 0x000000037000780c */ /* 0x000fe20003f45270 */
[----:B------:R-:W-:-:S12]  /*67c0*/  IMAD.MOV.U32 R172, RZ, RZ, R166 ;  /* 0x000000ffffac7224 */ /* 0x000fd800078e00a6 */
[----:B------:R-:W-:Y:S05]  /*67d0*/  @P2 BRA `(.L_x_1265) ;  /* 0x0000003000002947 */ /* 0x000fea0003800000 */
[----:B------:R-:W-:Y:S01]  /*67e0*/  IMAD.MOV.U32 R172, RZ, RZ, R170 ;  /* 0x000000ffffac7224 */ /* 0x000fe200078e00aa */
[----:B------:R-:W-:Y:S05]  /*67f0*/  BRA `(.L_x_1265) ;  /* 0x0000001000007947 */ /* 0x000fea0003800000 */
.L_x_1264:
[----:B-1----:R-:W-:Y:S02]  /*6800*/  IMAD.MOV.U32 R172, RZ, RZ, R168 ;  /* 0x000000ffffac7224 */ /* 0x002fe400078e00a8 */
.L_x_1265:
[----:B------:R-:W-:Y:S05]  /*6810*/  BSYNC B0 ;  /* 0x0000000000007941 */ /* 0x000fea0003800000 */
.L_x_1263:
        /* <DEDUP_REMOVED lines=16> */
.L_x_1269:
[----:B------:R-:W-:Y:S05]  /*6920*/  BSYNC B1 ;  /* 0x0000000000017941 */ /* 0x000fea0003800000 */
.L_x_1268:
        /* <DEDUP_REMOVED lines=42> */
.L_x_1267:
[----:B------:R-:W-:Y:S05]  /*6bd0*/  BSYNC B0 ;  /* 0x0000000000007941 */ /* 0x000fea0003800000 */
.L_x_1266:
[----:B------:R-:W0:Y:S01]  /*6be0*/  I2F.U32 R97, R172 ;  /* 0x000000ac00617306 */ /* 0x000e220000201000 */
[----:B-----5:R-:W-:Y:S02]  /*6bf0*/  PRMT R96, RZ, 0x5410, R92 ;  /* 0x00005410ff607816 */ /* 0x020fe4000000005c */
        /* <DEDUP_REMOVED lines=13> */
.L_x_1270:
        /* <DEDUP_REMOVED lines=12> */
.L_x_1273:
[----:B------:R-:W-:Y:S02]  /*6d90*/  IMAD.MOV.U32 R112, RZ, RZ, R168 ;  /* 0x000000ffff707224 */ /* 0x000fe400078e00a8 */
.L_x_1274:
[----:B------:R-:W-:Y:S05]  /*6da0*/  BSYNC B0 ;  /* 0x0000000000007941 */ /* 0x000fea0003800000 */
.L_x_1272:
        /* <DEDUP_REMOVED lines=16> */
.L_x_1278:
[----:B------:R-:W-:Y:S05]  /*6eb0*/  BSYNC B1 ;  /* 0x0000000000017941 */ /* 0x000fea0003800000 */
.L_x_1277:
        /* <DEDUP_REMOVED lines=40> */
[----:B------:R-:W-:Y:S01]  /*7140*/  IMAD.MOV.U32 R168, RZ, RZ, R98 ;  /* 0x000000ffffa87224 */ /* 0x000fe200078e0062 */
[----:B------:R-:W-:Y:S01]  /*7150*/  LOP3.LUT R167, R171, R96, R139, 0x96, !PT ;  /* 0x00000060aba77212 */ /* 0x000fe200078e968b */
[----:B------:R-:W-:Y:S02]  /*7160*/  IMAD.MOV.U32 R96, RZ, RZ, RZ ;  /* 0x000000ffff607224 */ /* 0x000fe400078e00ff */
.L_x_1276:
[----:B------:R-:W-:Y:S05]  /*7170*/  BSYNC B0 ;  /* 0x0000000000007941 */ /* 0x000fea0003800000 */
.L_x_1275:
        /* <DEDUP_REMOVED lines=10> */
.L_x_1271:
        /* <DEDUP_REMOVED lines=12> */
.L_x_1280:
[----:B------:R-:W-:Y:S02]  /*72e0*/  IMAD.MOV.U32 R112, RZ, RZ, R168 ;  /* 0x000000ffff707224 */ /* 0x000fe400078e00a8 */
.L_x_1281:
[----:B------:R-:W-:Y:S05]  /*72f0*/  BSYNC B0 ;  /* 0x0000000000007941 */ /* 0x000fea0003800000 */
.L_x_1279:
        /* <DEDUP_REMOVED lines=16> */
.L_x_1285:
[----:B------:R-:W-:Y:S05]  /*7400*/  BSYNC B1 ;  /* 0x0000000000017941 */ /* 0x000fea0003800000 */
.L_x_1284:
        /* <DEDUP_REMOVED lines=40> */
[----:B------:R-:W-:-:S03]  /*7690*/  LOP3.LUT R166, R99, R166, R138, 0x96, !PT ;  /* 0x000000a663a67212 */ /* 0x000fc600078e968a */
[----:B------:R-:W-:Y:S01]  /*76a0*/  IMAD.MOV.U32 R168, RZ, RZ, R98 ;  /* 0x000000ffffa87224 */ /* 0x000fe200078e0062 */
[----:B------:R-:W-:Y:S02]  /*76b0*/  LOP3.LUT R167, R171, R96, R139, 0x96, !PT ;  /* 0x00000060aba77212 */ /* 0x000fe400078e968b */
.L_x_1283:
[----:B------:R-:W-:Y:S05]  /*76c0*/  BSYNC B0 ;  /* 0x0000000000007941 */ /* 0x000fea0003800000 */
.L_x_1282:
        /* <DEDUP_REMOVED lines=15> */
.L_x_1286:
        /* <DEDUP_REMOVED lines=12> */
.L_x_1289:
[----:B------:R-:W-:Y:S02]  /*7880*/  IMAD.MOV.U32 R112, RZ, RZ, R168 ;  /* 0x000000ffff707224 */ /* 0x000fe400078e00a8 */
.L_x_1290:
[----:B------:R-:W-:Y:S05]  /*7890*/  BSYNC B0 ;  /* 0x0000000000007941 */ /* 0x000fea0003800000 */
.L_x_1288:
        /* <DEDUP_REMOVED lines=16> */
.L_x_1294:
[----:B------:R-:W-:Y:S05]  /*79a0*/  BSYNC B1 ;  /* 0x0000000000017941 */ /* 0x000fea0003800000 */
.L_x_1293:
        /* <DEDUP_REMOVED lines=42> */
[----:B------:R-:W-:Y:S02]  /*7c50*/  LOP3.LUT R167, R171, R96, R139, 0x96, !PT ;  /* 0x00000060aba77212 */ /* 0x000fe400078e968b */
.L_x_1292:
[----:B------:R-:W-:Y:S05]  /*7c60*/  BSYNC B0 ;  /* 0x0000000000007941 */ /* 0x000fea0003800000 */
.L_x_1291:
        /* <DEDUP_REMOVED lines=10> */
.L_x_1287:
        /* <DEDUP_REMOVED lines=12> */
.L_x_1296:
[----:B------:R-:W-:Y:S02]  /*7dd0*/  IMAD.MOV.U32 R112, RZ, RZ, R168 ;  /* 0x000000ffff707224 */ /* 0x000fe400078e00a8 */
.L_x_1297:
[----:B------:R-:W-:Y:S05]  /*7de0*/  BSYNC B0 ;  /* 0x0000000000007941 */ /* 0x000fea0003800000 */
.L_x_1295:
        /* <DEDUP_REMOVED lines=16> */
.L_x_1301:
[----:B------:R-:W-:Y:S05]  /*7ef0*/  BSYNC B1 ;  /* 0x0000000000017941 */ /* 0x000fea0003800000 */
.L_x_1300:
        /* <DEDUP_REMOVED lines=43> */
.L_x_1299:
[----:B------:R-:W-:Y:S05]  /*81b0*/  BSYNC B0 ;  /* 0x0000000000007941 */ /* 0x000fea0003800000 */
.L_x_1298:
        /* <DEDUP_REMOVED lines=15> */
.L_x_1302:
        /* <DEDUP_REMOVED lines=12> */
.L_x_1305:
[----:B------:R-:W-:Y:S02]  /*8370*/  IMAD.MOV.U32 R112, RZ, RZ, R168 ;  /* 0x000000ffff707224 */ /* 0x000fe400078e00a8 */
.L_x_1306:
[----:B------:R-:W-:Y:S05]  /*8380*/  BSYNC B0 ;  /* 0x0000000000007941 */ /* 0x000fea0003800000 */
.L_x_1304:
        /* <DEDUP_REMOVED lines=16> */
.L_x_1310:
[----:B------:R-:W-:Y:S05]  /*8490*/  BSYNC B1 ;  /* 0x0000000000017941 */ /* 0x000fea0003800000 */
.L_x_1309:
        /* <DEDUP_REMOVED lines=43> */
[----:B------:R-:W-:Y:S02]  /*8750*/  IMAD.MOV.U32 R170, RZ, RZ, R96 ;  /* 0x000000ffffaa7224 */ /* 0x000fe400078e0060 */
.L_x_1308:
[----:B------:R-:W-:Y:S05]  /*8760*/  BSYNC B0 ;  /* 0x0000000000007941 */ /* 0x000fea0003800000 */
.L_x_1307:
        /* <DEDUP_REMOVED lines=10> */
.L_x_1303:
        /* <DEDUP_REMOVED lines=12> */
.L_x_1312:
[----:B------:R-:W-:Y:S02]  /*88d0*/  IMAD.MOV.U32 R112, RZ, RZ, R168 ;  /* 0x000000ffff707224 */ /* 0x000fe400078e00a8 */
.L_x_1313:
[----:B------:R-:W-:Y:S05]  /*88e0*/  BSYNC B0 ;  /* 0x0000000000007941 */ /* 0x000fea0003800000 */
.L_x_1311:
        /* <DEDUP_REMOVED lines=16> */
.L_x_1317:
[----:B------:R-:W-:Y:S05]  /*89f0*/  BSYNC B1 ;  /* 0x0000000000017941 */ /* 0x000fea0003800000 */
.L_x_1316:
        /* <DEDUP_REMOVED lines=43> */
[----:B------:R-:W-:Y:S02]  /*8cb0*/  IMAD.MOV.U32 R96, RZ, RZ, RZ ;  /* 0x000000ffff607224 */ /* 0x000fe400078e00ff */
.L_x_1315:
[----:B------:R-:W-:Y:S05]  /*8cc0*/  BSYNC B0 ;  /* 0x0000000000007941 */ /* 0x000fea0003800000 */
.L_x_1314:
        /* <DEDUP_REMOVED lines=15> */
.L_x_1318:
        /* <DEDUP_REMOVED lines=12> */
.L_x_1321:
[----:B------:R-:W-:Y:S02]  /*8e80*/  IMAD.MOV.U32 R112, RZ, RZ, R168 ;  /* 0x000000ffff707224 */ /* 0x000fe400078e00a8 */
.L_x_1322:
[----:B------:R-:W-:Y:S05]  /*8e90*/  BSYNC B0 ;  /* 0x0000000000007941 */ /* 0x000fea0003800000 */
.L_x_1320:
        /* <DEDUP_REMOVED lines=16> */
.L_x_1326:
[----:B------:R-:W-:Y:S05]  /*8fa0*/  BSYNC B1 ;  /* 0x0000000000017941 */ /* 0x000fea0003800000 */
.L_x_1325:
        /* <DEDUP_REMOVED lines=44> */
.L_x_1324:
[----:B------:R-:W-:Y:S05]  /*9270*/  BSYNC B0 ;  /* 0x0000000000007941 */ /* 0x000fea0003800000 */
.L_x_1323:
        /* <DEDUP_REMOVED lines=10> */
.L_x_1319:
        /* <DEDUP_REMOVED lines=12> */
.L_x_1328:
[----:B------:R-:W-:Y:S02]  /*93e0*/  IMAD.MOV.U32 R112, RZ, RZ, R168 ;  /* 0x000000ffff707224 */ /* 0x000fe400078e00a8 */
.L_x_1329:
[----:B------:R-:W-:Y:S05]  /*93f0*/  BSYNC B0 ;  /* 0x0000000000007941 */ /* 0x000fea0003800000 */
.L_x_1327:
        /* <DEDUP_REMOVED lines=16> */
.L_x_1333:
[----:B------:R-:W-:Y:S05]  /*9500*/  BSYNC B1 ;  /* 0x0000000000017941 */ /* 0x000fea0003800000 */
.L_x_1332:
        /* <DEDUP_REMOVED lines=44> */
.L_x_1331:
[----:B------:R-:W-:Y:S05]  /*97d0*/  BSYNC B0 ;  /* 0x0000000000007941 */ /* 0x000fea0003800000 */
.L_x_1330:
        /* <DEDUP_REMOVED lines=13> */
.L_x_1334:
        /* <DEDUP_REMOVED lines=12> */
.L_x_1337:
[----:B------:R-:W-:Y:S02]  /*9970*/  IMAD.MOV.U32 R112, RZ, RZ, R168 ;  /* 0x000000ffff707224 */ /* 0x000fe400078e00a8 */
.L_x_1338:
[----:B------:R-:W-:Y:S05]  /*9980*/  BSYNC B0 ;  /* 0x0000000000007941 */ /* 0x000fea0003800000 */
.L_x_1336:
        /* <DEDUP_REMOVED lines=16> */
.L_x_1342:
[----:B------:R-:W-:Y:S05]  /*9a90*/  BSYNC B1 ;  /* 0x0000000000017941 */ /* 0x000fea0003800000 */
.L_x_1341:
        /* <DEDUP_REMOVED lines=44> */
.L_x_1340:
[----:B------:R-:W-:Y:S05]  /*9d60*/  BSYNC B0 ;  /* 0x0000000000007941 */ /* 0x000fea0003800000 */
.L_x_1339:
        /* <DEDUP_REMOVED lines=10> */
.L_x_1335:
        /* <DEDUP_REMOVED lines=12> */
.L_x_1344:
[----:B------:R-:W-:Y:S02]  /*9ed0*/  IMAD.MOV.U32 R112, RZ, RZ, R168 ;  /* 0x000000ffff707224 */ /* 0x000fe400078e00a8 */
.L_x_1345:
[----:B------:R-:W-:Y:S05]  /*9ee0*/  BSYNC B0 ;  /* 0x0000000000007941 */ /* 0x000fea0003800000 */
.L_x_1343:
        /* <DEDUP_REMOVED lines=16> */
.L_x_1349:
[----:B------:R-:W-:Y:S05]  /*9ff0*/  BSYNC B1 ;  /* 0x0000000000017941 */ /* 0x000fea0003800000 */
.L_x_1348:
        /* <DEDUP_REMOVED lines=44> */
.L_x_1347:
[----:B------:R-:W-:Y:S05]  /*a2c0*/  BSYNC B0 ;  /* 0x0000000000007941 */ /* 0x000fea0003800000 */
.L_x_1346:
        /* <DEDUP_REMOVED lines=13> */
.L_x_1350:
        /* <DEDUP_REMOVED lines=12> */
.L_x_1353:
[----:B------:R-:W-:Y:S02]  /*a460*/  IMAD.MOV.U32 R94, RZ, RZ, R168 ;  /* 0x000000ffff5e7224 */ /* 0x000fe400078e00a8 */
.L_x_1354:
[----:B------:R-:W-:Y:S05]  /*a470*/  BSYNC B0 ;  /* 0x0000000000007941 */ /* 0x000fea0003800000 */
.L_x_1352:
        /* <DEDUP_REMOVED lines=16> */
.L_x_1358:
[----:B------:R-:W-:Y:S05]  /*a580*/  BSYNC B1 ;  /* 0x0000000000017941 */ /* 0x000fea0003800000 */
.L_x_1357:
        /* <DEDUP_REMOVED lines=44> */
.L_x_1356:
[----:B------:R-:W-:Y:S05]  /*a850*/  BSYNC B0 ;  /* 0x0000000000007941 */ /* 0x000fea0003800000 */
.L_x_1355:
        /* <DEDUP_REMOVED lines=10> */
.L_x_1351:
        /* <DEDUP_REMOVED lines=12> */
.L_x_1360:
[----:B------:R-:W-:Y:S02]  /*a9c0*/  IMAD.MOV.U32 R94, RZ, RZ, R168 ;  /* 0x000000ffff5e7224 */ /* 0x000fe400078e00a8 */
.L_x_1361:
[----:B------:R-:W-:Y:S05]  /*a9d0*/  BSYNC B0 ;  /* 0x0000000000007941 */ /* 0x000fea0003800000 */
.L_x_1359:
        /* <DEDUP_REMOVED lines=16> */
.L_x_1365:
[----:B------:R-:W-:Y:S05]  /*aae0*/  BSYNC B1 ;  /* 0x0000000000017941 */ /* 0x000fea0003800000 */
.L_x_1364:
        /* <DEDUP_REMOVED lines=44> */
.L_x_1363:
[----:B------:R-:W-:Y:S05]  /*adb0*/  BSYNC B0 ;  /* 0x0000000000007941 */ /* 0x000fea0003800000 */
.L_x_1362:
        /* <DEDUP_REMOVED lines=13> */
.L_x_1366:
        /* <DEDUP_REMOVED lines=12> */
.L_x_1369:
[----:B------:R-:W-:Y:S02]  /*af50*/  IMAD.MOV.U32 R94, RZ, RZ, R168 ;  /* 0x000000ffff5e7224 */ /* 0x000fe400078e00a8 */
.L_x_1370:
[----:B------:R-:W-:Y:S05]  /*af60*/  BSYNC B0 ;  /* 0x0000000000007941 */ /* 0x000fea0003800000 */
.L_x_1368:
        /* <DEDUP_REMOVED lines=16> */
.L_x_1374:
[----:B------:R-:W-:Y:S05]  /*b070*/  BSYNC B1 ;  /* 0x0000000000017941 */ /* 0x000fea0003800000 */
.L_x_1373:
        /* <DEDUP_REMOVED lines=44> */
.L_x_1372:
[----:B------:R-:W-:Y:S05]  /*b340*/  BSYNC B0 ;  /* 0x0000000000007941 */ /* 0x000fea0003800000 */
.L_x_1371:
        /* <DEDUP_REMOVED lines=10> */
.L_x_1367:
        /* <DEDUP_REMOVED lines=12> */
.L_x_1376:
[----:B------:R-:W-:Y:S02]  /*b4b0*/  IMAD.MOV.U32 R94, RZ, RZ, R168 ;  /* 0x000000ffff5e7224 */ /* 0x000fe400078e00a8 */
.L_x_1377:
[----:B------:R-:W-:Y:S05]  /*b4c0*/  BSYNC B0 ;  /* 0x0000000000007941 */ /* 0x000fea0003800000 */
.L_x_1375:
        /* <DEDUP_REMOVED lines=16> */
.L_x_1381:
[----:B------:R-:W-:Y:S05]  /*b5d0*/  BSYNC B1 ;  /* 0x0000000000017941 */ /* 0x000fea0003800000 */
.L_x_1380:
        /* <DEDUP_REMOVED lines=44> */
.L_x_1379:
[----:B------:R-:W-:Y:S05]  /*b8a0*/  BSYNC B0 ;  /* 0x0000000000007941 */ /* 0x000fea0003800000 */
.L_x_1378:
        /* <DEDUP_REMOVED lines=13> */
.L_x_1382:
        /* <DEDUP_REMOVED lines=12> */
.L_x_1385:
[----:B------:R-:W-:Y:S02]  /*ba40*/  IMAD.MOV.U32 R100, RZ, RZ, R168 ;  /* 0x000000ffff647224 */ /* 0x000fe400078e00a8 */
.L_x_1386:
[----:B------:R-:W-:Y:S05]  /*ba50*/  BSYNC B0 ;  /* 0x0000000000007941 */ /* 0x000fea0003800000 */
.L_x_1384:
        /* <DEDUP_REMOVED lines=18> */
.L_x_1390:
[----:B------:R-:W-:Y:S05]  /*bb80*/  BSYNC B1 ;  /* 0x0000000000017941 */ /* 0x000fea0003800000 */
.L_x_1389:
        /* <DEDUP_REMOVED lines=44> */
.L_x_1388:
[----:B------:R-:W-:Y:S05]  /*be50*/  BSYNC B0 ;  /* 0x0000000000007941 */ /* 0x000fea0003800000 */
.L_x_1387:
        /* <DEDUP_REMOVED lines=10> */
.L_x_1383:
[----:B------:R-:W-:Y:S01]  /*bf00*/  SEL R185, RZ, 0x1, P2 ;  /* 0x00000001ffb97807 */ /* 0x000fe20001000000 */
[C---:B------:R-:W-:Y:S01]  /*bf10*/  IMAD.WIDE.U32 R188, R165.reuse, R106, c[0x0][0x188] ;  /* 0x00006200a5bc7625 */ /* 0x040fe200078e006a */
[----:B------:R-:W-:Y:S02]  /*bf20*/  SEL R93, RZ, 0x10000, P4 ;  /* 0x00010000ff5d7807 */ /* 0x000fe40002000000 */
[----:B------:R-:W-:Y:S01]  /*bf30*/  SEL R114, RZ, 0x100, P3 ;  /* 0x00000100ff727807 */ /* 0x000fe20001800000 */
[----:B------:R-:W-:Y:S01]  /*bf40*/  IMAD.WIDE.U32 R186, R165, R104, c[0x0][0x190] ;  /* 0x00006400a5ba7625 */ /* 0x000fe200078e0068 */
[C---:B------:R-:W-:Y:S02]  /*bf50*/  LOP3.LUT P2, RZ, R156.reuse, 0x2, RZ, 0xc0, !PT ;  /* 0x000000029cff7812 */ /* 0x040fe4000784c0ff */
        /* <DEDUP_REMOVED lines=30> */
[----:B------:R-:W-:Y:S02]  /*c140*/  PRMT R95, R162, 0x7104, RZ ;  /* 0x00007104a25f7816 */ /* 0x000fe400000000ff */
[----:B------:R-:W-:Y:S02]  /*c150*/  LOP3.LUT R93, R93, 0xff0000, RZ, 0xc0, !PT ;  /* 0x00ff00005d5d7812 */ /* 0x000fe400078ec0ff */
[----:B------:R-:W-:Y:S02]  /*c160*/  LOP3.LUT R96, R160, 0xff, RZ, 0xc0, !PT ;  /* 0x000000ffa0607812 */ /* 0x000fe400078ec0ff */
[----:B------:R-:W-:-:S02]  /*c170*/  PRMT R92, R93, 0x4210, R92 ;  /* 0x000042105d5c7816 */ /* 0x000fc4000000005c */
[----:B------:R-:W-:Y:S01]  /*c180*/  LOP3.LUT R94, R159, 0xff, RZ, 0xc0, !PT ;  /* 0x000000ff9f5e7812 */ /* 0x000fe200078ec0ff */
[----:B------:R-:W-:Y:S01]  /*c190*/  IMAD.WIDE.U32 R96, R96, 0x1000000, RZ ;  /* 0x0100000060607825 */ /* 0x000fe200078e00ff */
[----:B------:R-:W-:Y:S02]  /*c1a0*/  LOP3.LUT R93, R158, 0xff, RZ, 0xc0, !PT ;  /* 0x000000ff9e5d7812 */ /* 0x000fe400078ec0ff */
[----:B------:R-:W-:Y:S01]  /*c1b0*/  LOP3.LUT R114, R92, 0xff00, R95, 0xf8, !PT ;  /* 0x0000ff005c727812 */ /* 0x000fe200078ef85f */
[----:B------:R-:W-:-:S03]  /*c1c0*/  IMAD.WIDE.U32 R94, R94, 0x10000, RZ ;  /* 0x000100005e5e7825 */ /* 0x000fc600078e00ff */
[----:B------:R-:W-:Y:S01]  /*c1d0*/  LOP3.LUT R187, R114, 0xff, R161, 0xf8, !PT ;  /* 0x000000ff72bb7812 */ /* 0x000fe200078ef8a1 */
[----:B------:R-:W-:-:S03]  /*c1e0*/  IMAD.WIDE.U32 R92, R93, 0x100, RZ ;  /* 0x000001005d5c7825 */ /* 0x000fc600078e00ff */
[----:B------:R-:W-:Y:S02]  /*c1f0*/  LOP3.LUT R187, R95, R187, R97, 0xfe, !PT ;  /* 0x000000bb5fbb7212 */ /* 0x000fe400078efe61 */
[----:B------:R-:W-:Y:S01]  /*c200*/  LOP3.LUT R92, R92, R96, R94, 0xfe, !PT ;  /* 0x000000605c5c7212 */ /* 0x000fe200078efe5e */
[----:B------:R-:W-:Y:S01]  /*c210*/  IMAD.WIDE.U32 R94, R165, R104, c[0x0][0x198] ;  /* 0x00006600a55e7625 */ /* 0x000fe200078e0068 */
[----:B------:R-:W-:Y:S02]  /*c220*/  LOP3.LUT R93, R187, R93, RZ, 0xfc, !PT ;  /* 0x0000005dbb5d7212 */ /* 0x000fe400078efcff */
[----:B------:R-:W-:-:S05]  /*c230*/  LOP3.LUT R92, R92, 0xff, R157, 0xf8, !PT ;  /* 0x000000ff5c5c7812 */ /* 0x000fca00078ef89d */
[----:B------:R0:W-:Y:S02]  /*c240*/  STG.E.64 [R94.64], R92 ;  /* 0x0000005c5e007986 */ /* 0x0001e4000c101b04 */
.L_x_1391:
        /* <DEDUP_REMOVED lines=15> */
.L_x_1393:
[----:B-1----:R-:W-:Y:S02]  /*c340*/  IMAD.MOV.U32 R114, RZ, RZ, R168 ;  /* 0x000000ffff727224 */ /* 0x002fe400078e00a8 */
.L_x_1394:
[----:B------:R-:W-:Y:S05]  /*c350*/  BSYNC B0 ;  /* 0x0000000000007941 */ /* 0x000fea0003800000 */
.L_x_1392:
        /* <DEDUP_REMOVED lines=16> */
.L_x_1398:
[----:B------:R-:W-:Y:S05]  /*c460*/  BSYNC B1 ;  /* 0x0000000000017941 */ /* 0x000fea0003800000 */
.L_x_1397:
        /* <DEDUP_REMOVED lines=44> */
.L_x_1396:
[----:B------:R-:W-:Y:S05]  /*c730*/  BSYNC B0 ;  /* 0x0000000000007941 */ /* 0x000fea0003800000 */
.L_x_1395:
        /* <DEDUP_REMOVED lines=15> */
.L_x_1399:
        /* <DEDUP_REMOVED lines=12> */
.L_x_1402:
[----:B------:R-:W-:Y:S02]  /*c8f0*/  IMAD.MOV.U32 R112, RZ, RZ, R168 ;  /* 0x000000ffff707224 */ /* 0x000fe400078e00a8 */
.L_x_1403:
[----:B------:R-:W-:Y:S05]  /*c900*/  BSYNC B0 ;  /* 0x0000000000007941 */ /* 0x000fea0003800000 */
.L_x_1401:
        /* <DEDUP_REMOVED lines=16> */
.L_x_1407:
[----:B------:R-:W-:Y:S05]  /*ca10*/  BSYNC B1 ;  /* 0x0000000000017941 */ /* 0x000fea0003800000 */
.L_x_1406:
        /* <DEDUP_REMOVED lines=44> */
.L_x_1405:
[----:B------:R-:W-:Y:S05]  /*cce0*/  BSYNC B0 ;  /* 0x0000000000007941 */ /* 0x000fea0003800000 */
.L_x_1404:
        /* <DEDUP_REMOVED lines=10> */
.L_x_1400:
        /* <DEDUP_REMOVED lines=12> */
.L_x_1409:
[----:B------:R-:W-:Y:S02]  /*ce50*/  IMAD.MOV.U32 R112, RZ, RZ, R168 ;  /* 0x000000ffff707224 */ /* 0x000fe400078e00a8 */
.L_x_1410:
[----:B------:R-:W-:Y:S05]  /*ce60*/  BSYNC B0 ;  /* 0x0000000000007941 */ /* 0x000fea0003800000 */
.L_x_1408:
        /* <DEDUP_REMOVED lines=16> */
.L_x_1414:
[----:B------:R-:W-:Y:S05]  /*cf70*/  BSYNC B1 ;  /* 0x0000000000017941 */ /* 0x000fea0003800000 */
.L_x_1413:
        /* <DEDUP_REMOVED lines=44> */
.L_x_1412:
[----:B------:R-:W-:Y:S05]  /*d240*/  BSYNC B0 ;  /* 0x0000000000007941 */ /* 0x000fea0003800000 */
.L_x_1411:
        /* <DEDUP_REMOVED lines=15> */
.L_x_1415:
        /* <DEDUP_REMOVED lines=12> */
.L_x_1418:
[----:B------:R-:W-:Y:S02]  /*d400*/  IMAD.MOV.U32 R112, RZ, RZ, R168 ;  /* 0x000000ffff707224 */ /* 0x000fe400078e00a8 */
.L_x_1419:
[----:B------:R-:W-:Y:S05]  /*d410*/  BSYNC B0 ;  /* 0x0000000000007941 */ /* 0x000fea0003800000 */
.L_x_1417:
        /* <DEDUP_REMOVED lines=16> */
.L_x_1423:
[----:B------:R-:W-:Y:S05]  /*d520*/  BSYNC B1 ;  /* 0x0000000000017941 */ /* 0x000fea0003800000 */
.L_x_1422:
        /* <DEDUP_REMOVED lines=44> */
.L_x_1421:
[----:B------:R-:W-:Y:S05]  /*d7f0*/  BSYNC B0 ;  /* 0x0000000000007941 */ /* 0x000fea0003800000 */
.L_x_1420:
        /* <DEDUP_REMOVED lines=10> */
.L_x_1416:
        /* <DEDUP_REMOVED lines=12> */
.L_x_1425:
[----:B------:R-:W-:Y:S02]  /*d960*/  IMAD.MOV.U32 R112, RZ, RZ, R168 ;  /* 0x000000ffff707224 */ /* 0x000fe400078e00a8 */
.L_x_1426:
[----:B------:R-:W-:Y:S05]  /*d970*/  BSYNC B0 ;  /* 0x0000000000007941 */ /* 0x000fea0003800000 */
.L_x_1424:
        /* <DEDUP_REMOVED lines=16> */
.L_x_1430:
[----:B------:R-:W-:Y:S05]  /*da80*/  BSYNC B1 ;  /* 0x0000000000017941 */ /* 0x000fea0003800000 */
.L_x_1429:
        /* <DEDUP_REMOVED lines=44> */
.L_x_1428:
[----:B------:R-:W-:Y:S05]  /*dd50*/  BSYNC B0 ;  /* 0x0000000000007941 */ /* 0x000fea0003800000 */
.L_x_1427:
        /* <DEDUP_REMOVED lines=15> */
.L_x_1431:
        /* <DEDUP_REMOVED lines=12> */
.L_x_1434:
[----:B------:R-:W-:Y:S02]  /*df10*/  IMAD.MOV.U32 R112, RZ, RZ, R168 ;  /* 0x000000ffff707224 */ /* 0x000fe400078e00a8 */
.L_x_1435:
[----:B------:R-:W-:Y:S05]  /*df20*/  BSYNC B0 ;  /* 0x0000000000007941 */ /* 0x000fea0003800000 */
.L_x_1433:
        /* <DEDUP_REMOVED lines=16> */
.L_x_1439:
[----:B------:R-:W-:Y:S05]  /*e030*/  BSYNC B1 ;  /* 0x0000000000017941 */ /* 0x000fea0003800000 */
.L_x_1438:
        /* <DEDUP_REMOVED lines=44> */
.L_x_1437:
[----:B------:R-:W-:Y:S05]  /*e300*/  BSYNC B0 ;  /* 0x0000000000007941 */ /* 0x000fea0003800000 */
.L_x_1436:
        /* <DEDUP_REMOVED lines=10> */
.L_x_1432:
        /* <DEDUP_REMOVED lines=12> */
.L_x_1441:
[----:B------:R-:W-:Y:S02]  /*e470*/  IMAD.MOV.U32 R112, RZ, RZ, R168 ;  /* 0x000000ffff707224 */ /* 0x000fe400078e00a8 */
.L_x_1442:
[----:B------:R-:W-:Y:S05]  /*e480*/  BSYNC B0 ;  /* 0x0000000000007941 */ /* 0x000fea0003800000 */
.L_x_1440:
        /* <DEDUP_REMOVED lines=16> */
.L_x_1446:
[----:B------:R-:W-:Y:S05]  /*e590*/  BSYNC B1 ;  /* 0x0000000000017941 */ /* 0x000fea0003800000 */
.L_x_1445:
        /* <DEDUP_REMOVED lines=44> */
.L_x_1444:
[----:B------:R-:W-:Y:S05]  /*e860*/  BSYNC B0 ;  /* 0x0000000000007941 */ /* 0x000fea0003800000 */
.L_x_1443:
        /* <DEDUP_REMOVED lines=15> */
.L_x_1447:
        /* <DEDUP_REMOVED lines=12> */
.L_x_1450:
[----:B------:R-:W-:Y:S02]  /*ea20*/  IMAD.MOV.U32 R112, RZ, RZ, R168 ;  /* 0x000000ffff707224 */ /* 0x000fe400078e00a8 */
.L_x_1451:
[----:B------:R-:W-:Y:S05]  /*ea30*/  BSYNC B0 ;  /* 0x0000000000007941 */ /* 0x000fea0003800000 */
.L_x_1449:
        /* <DEDUP_REMOVED lines=16> */
.L_x_1455:
[----:B------:R-:W-:Y:S05]  /*eb40*/  BSYNC B1 ;  /* 0x0000000000017941 */ /* 0x000fea0003800000 */
.L_x_1454:
        /* <DEDUP_REMOVED lines=44> */
.L_x_1453:
[----:B------:R-:W-:Y:S05]  /*ee10*/  BSYNC B0 ;  /* 0x0000000000007941 */ /* 0x000fea0003800000 */
.L_x_1452:
        /* <DEDUP_REMOVED lines=10> */
.L_x_1448:
        /* <DEDUP_REMOVED lines=12> */
.L_x_1457:
[----:B------:R-:W-:Y:S02]  /*ef80*/  IMAD.MOV.U32 R112, RZ, RZ, R168 ;  /* 0x000000ffff707224 */ /* 0x000fe400078e00a8 */
.L_x_1458:
[----:B------:R-:W-:Y:S05]  /*ef90*/  BSYNC B0 ;  /* 0x0000000000007941 */ /* 0x000fea0003800000 */
.L_x_1456:
        /* <DEDUP_REMOVED lines=16> */
.L_x_1462:
[----:B------:R-:W-:Y:S05]  /*f0a0*/  BSYNC B1 ;  /* 0x0000000000017941 */ /* 0x000fea0003800000 */
.L_x_1461:
        /* <DEDUP_REMOVED lines=44> */
.L_x_1460:
[----:B------:R-:W-:Y:S05]  /*f370*/  BSYNC B0 ;  /* 0x0000000000007941 */ /* 0x000fea0003800000 */
.L_x_1459:
        /* <DEDUP_REMOVED lines=13> */
.L_x_1463:
        /* <DEDUP_REMOVED lines=12> */
.L_x_1466:
[----:B------:R-:W-:Y:S02]  /*f510*/  IMAD.MOV.U32 R112, RZ, RZ, R168 ;  /* 0x000000ffff707224 */ /* 0x000fe400078e00a8 */
.L_x_1467:
[----:B------:R-:W-:Y:S05]  /*f520*/  BSYNC B0 ;  /* 0x0000000000007941 */ /* 0x000fea0003800000 */
.L_x_1465:
        /* <DEDUP_REMOVED lines=16> */
.L_x_1471:
[----:B------:R-:W-:Y:S05]  /*f630*/  BSYNC B1 ;  /* 0x0000000000017941 */ /* 0x000fea0003800000 */
.L_x_1470:
        /* <DEDUP_REMOVED lines=44> */
.L_x_1469:
[----:B------:R-:W-:Y:S05]  /*f900*/  BSYNC B0 ;  /* 0x0000000000007941 */ /* 0x000fea0003800000 */
.L_x_1468:
        /* <DEDUP_REMOVED lines=10> */
.L_x_1464:
        /* <DEDUP_REMOVED lines=12> */
.L_x_1473:
[----:B------:R-:W-:Y:S02]  /*fa70*/  IMAD.MOV.U32 R112, RZ, RZ, R168 ;  /* 0x000000ffff707224 */ /* 0x000fe400078e00a8 */
.L_x_1474:
[----:B------:R-:W-:Y:S05]  /*fa80*/  BSYNC B0 ;  /* 0x0000000000007941 */ /* 0x000fea0003800000 */
.L_x_1472:
        /* <DEDUP_REMOVED lines=16> */
.L_x_1478:
[----:B------:R-:W-:Y:S05]  /*fb90*/  BSYNC B1 ;  /* 0x0000000000017941 */ /* 0x000fea0003800000 */
.L_x_1477:
        /* <DEDUP_REMOVED lines=44> */
.L_x_1476:
[----:B------:R-:W-:Y:S05]  /*fe60*/  BSYNC B0 ;  /* 0x0000000000007941 */ /* 0x000fea0003800000 */
.L_x_1475:
        /* <DEDUP_REMOVED lines=13> */
.L_x_1479:
        /* <DEDUP_REMOVED lines=12> */
.L_x_1482:
[----:B------:R-:W-:Y:S02]  /*10000*/  IMAD.MOV.U32 R94, RZ, RZ, R168 ;  /* 0x000000ffff5e7224 */ /* 0x000fe400078e00a8 */
.L_x_1483:
[----:B------:R-:W-:Y:S05]  /*10010*/  BSYNC B0 ;  /* 0x0000000000007941 */ /* 0x000fea0003800000 */
.L_x_1481:
        /* <DEDUP_REMOVED lines=16> */
.L_x_1487:
[----:B------:R-:W-:Y:S05]  /*10120*/  BSYNC B1 ;  /* 0x0000000000017941 */ /* 0x000fea0003800000 */
.L_x_1486:
        /* <DEDUP_REMOVED lines=44> */
.L_x_1485:
[----:B------:R-:W-:Y:S05]  /*103f0*/  BSYNC B0 ;  /* 0x0000000000007941 */ /* 0x000fea0003800000 */
.L_x_1484:
        /* <DEDUP_REMOVED lines=10> */
.L_x_1480:
        /* <DEDUP_REMOVED lines=12> */
.L_x_1489:
[----:B------:R-:W-:Y:S02]  /*10560*/  IMAD.MOV.U32 R94, RZ, RZ, R168 ;  /* 0x000000ffff5e7224 */ /* 0x000fe400078e00a8 */
.L_x_1490:
[----:B------:R-:W-:Y:S05]  /*10570*/  BSYNC B0 ;  /* 0x0000000000007941 */ /* 0x000fea0003800000 */
.L_x_1488:
        /* <DEDUP_REMOVED lines=16> */
.L_x_1494:
[----:B------:R-:W-:Y:S05]  /*10680*/  BSYNC B1 ;  /* 0x0000000000017941 */ /* 0x000fea0003800000 */
.L_x_1493:
        /* <DEDUP_REMOVED lines=44> */
.L_x_1492:
[----:B------:R-:W-:Y:S05]  /*10950*/  BSYNC B0 ;  /* 0x0000000000007941 */ /* 0x000fea0003800000 */
.L_x_1491:
        /* <DEDUP_REMOVED lines=13> */
.L_x_1495:
        /* <DEDUP_REMOVED lines=12> */
.L_x_1498:
[----:B------:R-:W-:Y:S02]  /*10af0*/  IMAD.MOV.U32 R94, RZ, RZ, R168 ;  /* 0x000000ffff5e7224 */ /* 0x000fe400078e00a8 */
.L_x_1499:
[----:B------:R-:W-:Y:S05]  /*10b00*/  BSYNC B0 ;  /* 0x0000000000007941 */ /* 0x000fea0003800000 */
.L_x_1497:
        /* <DEDUP_REMOVED lines=16> */
.L_x_1503:
[----:B------:R-:W-:Y:S05]  /*10c10*/  BSYNC B1 ;  /* 0x0000000000017941 */ /* 0x000fea0003800000 */
.L_x_1502:
        /* <DEDUP_REMOVED lines=44> */
.L_x_1501:
[----:B------:R-:W-:Y:S05]  /*10ee0*/  BSYNC B0 ;  /* 0x0000000000007941 */ /* 0x000fea0003800000 */
.L_x_1500:
        /* <DEDUP_REMOVED lines=10> */
.L_x_1496:
        /* <DEDUP_REMOVED lines=12> */
.L_x_1505:
[----:B------:R-:W-:Y:S02]  /*11050*/  IMAD.MOV.U32 R94, RZ, RZ, R168 ;  /* 0x000000ffff5e7224 */ /* 0x000fe400078e00a8 */
.L_x_1506:
[----:B------:R-:W-:Y:S05]  /*11060*/  BSYNC B0 ;  /* 0x0000000000007941 */ /* 0x000fea0003800000 */
.L_x_1504:
        /* <DEDUP_REMOVED lines=16> */
.L_x_1510:
[----:B------:R-:W-:Y:S05]  /*11170*/  BSYNC B1 ;  /* 0x0000000000017941 */ /* 0x000fea0003800000 */
.L_x_1509:
        /* <DEDUP_REMOVED lines=44> */
.L_x_1508:
[----:B------:R-:W-:Y:S05]  /*11440*/  BSYNC B0 ;  /* 0x0000000000007941 */ /* 0x000fea0003800000 */
.L_x_1507:
        /* <DEDUP_REMOVED lines=13> */
.L_x_1511:
        /* <DEDUP_REMOVED lines=12> */
.L_x_1514:
[----:B------:R-:W-:Y:S02]  /*115e0*/  IMAD.MOV.U32 R100, RZ, RZ, R168 ;  /* 0x000000ffff647224 */ /* 0x000fe400078e00a8 */
.L_x_1515:
[----:B------:R-:W-:Y:S05]  /*115f0*/  BSYNC B0 ;  /* 0x0000000000007941 */ /* 0x000fea0003800000 */
.L_x_1513:
        /* <DEDUP_REMOVED lines=18> */
.L_x_1519:
[----:B------:R-:W-:Y:S05]  /*11720*/  BSYNC B1 ;  /* 0x0000000000017941 */ /* 0x000fea0003800000 */
.L_x_1518:
        /* <DEDUP_REMOVED lines=44> */
.L_x_1517:
[----:B------:R-:W-:Y:S05]  /*119f0*/  BSYNC B0 ;  /* 0x0000000000007941 */ /* 0x000fea0003800000 */
.L_x_1516:
        /* <DEDUP_REMOVED lines=10> */
.L_x_1512:
        /* <DEDUP_REMOVED lines=53> */
.L_x_1520:
        /* <DEDUP_REMOVED lines=15> */
.L_x_1522:
[----:B-1----:R-:W-:Y:S02]  /*11ee0*/  IMAD.MOV.U32 R114, RZ, RZ, R168 ;  /* 0x000000ffff727224 */ /* 0x002fe400078e00a8 */
.L_x_1523:
[----:B------:R-:W-:Y:S05]  /*11ef0*/  BSYNC B0 ;  /* 0x0000000000007941 */ /* 0x000fea0003800000 */
.L_x_1521:
        /* <DEDUP_REMOVED lines=16> */
.L_x_1527:
[----:B------:R-:W-:Y:S05]  /*12000*/  BSYNC B1 ;  /* 0x0000000000017941 */ /* 0x000fea0003800000 */
.L_x_1526:
        /* <DEDUP_REMOVED lines=44> */
.L_x_1525:
[----:B------:R-:W-:Y:S05]  /*122d0*/  BSYNC B0 ;  /* 0x0000000000007941 */ /* 0x000fea0003800000 */
.L_x_1524:
        /* <DEDUP_REMOVED lines=15> */
.L_x_1528:
        /* <DEDUP_REMOVED lines=12> */
.L_x_1531:
[----:B------:R-:W-:Y:S02]  /*12490*/  IMAD.MOV.U32 R112, RZ, RZ, R168 ;  /* 0x000000ffff707224 */ /* 0x000fe400078e00a8 */
.L_x_1532:
[----:B------:R-:W-:Y:S05]  /*124a0*/  BSYNC B0 ;  /* 0x0000000000007941 */ /* 0x000fea0003800000 */
.L_x_1530:
        /* <DEDUP_REMOVED lines=16> */
.L_x_1536:
[----:B------:R-:W-:Y:S05]  /*125b0*/  BSYNC B1 ;  /* 0x0000000000017941 */ /* 0x000fea0003800000 */
.L_x_1535:
        /* <DEDUP_REMOVED lines=44> */
.L_x_1534:
[----:B------:R-:W-:Y:S05]  /*12880*/  BSYNC B0 ;  /* 0x0000000000007941 */ /* 0x000fea0003800000 */
.L_x_1533:
        /* <DEDUP_REMOVED lines=10> */
.L_x_1529:
        /* <DEDUP_REMOVED lines=12> */
.L_x_1538:
[----:B------:R-:W-:Y:S02]  /*129f0*/  IMAD.MOV.U32 R112, RZ, RZ, R168 ;  /* 0x000000ffff707224 */ /* 0x000fe400078e00a8 */
.L_x_1539:
[----:B------:R-:W-:Y:S05]  /*12a00*/  BSYNC B0 ;  /* 0x0000000000007941 */ /* 0x000fea0003800000 */
.L_x_1537:
        /* <DEDUP_REMOVED lines=16> */
.L_x_1543:
[----:B------:R-:W-:Y:S05]  /*12b10*/  BSYNC B1 ;  /* 0x0000000000017941 */ /* 0x000fea0003800000 */
.L_x_1542:
        /* <DEDUP_REMOVED lines=44> */
.L_x_1541:
[----:B------:R-:W-:Y:S05]  /*12de0*/  BSYNC B0 ;  /* 0x0000000000007941 */ /* 0x000fea0003800000 */
.L_x_1540:
        /* <DEDUP_REMOVED lines=15> */
.L_x_1544:
        /* <DEDUP_REMOVED lines=12> */
.L_x_1547:
[----:B------:R-:W-:Y:S02]  /*12fa0*/  IMAD.MOV.U32 R112, RZ, RZ, R168 ;  /* 0x000000ffff707224 */ /* 0x000fe400078e00a8 */
.L_x_1548:
[----:B------:R-:W-:Y:S05]  /*12fb0*/  BSYNC B0 ;  /* 0x0000000000007941 */ /* 0x000fea0003800000 */
.L_x_1546:
        /* <DEDUP_REMOVED lines=16> */
.L_x_1552:
[----:B------:R-:W-:Y:S05]  /*130c0*/  BSYNC B1 ;  /* 0x0000000000017941 */ /* 0x000fea0003800000 */
.L_x_1551:
        /* <DEDUP_REMOVED lines=44> */
.L_x_1550:
[----:B------:R-:W-:Y:S05]  /*13390*/  BSYNC B0 ;  /* 0x0000000000007941 */ /* 0x000fea0003800000 */
.L_x_1549:
        /* <DEDUP_REMOVED lines=10> */
.L_x_1545:
        /* <DEDUP_REMOVED lines=12> */
.L_x_1554:
[----:B------:R-:W-:Y:S02]  /*13500*/  IMAD.MOV.U32 R112, RZ, RZ, R168 ;  /* 0x000000ffff707224 */ /* 0x000fe400078e00a8 */
.L_x_1555:
[----:B------:R-:W-:Y:S05]  /*13510*/  BSYNC B0 ;  /* 0x0000000000007941 */ /* 0x000fea0003800000 */
.L_x_1553:
        /* <DEDUP_REMOVED lines=16> */
.L_x_1559:
[----:B------:R-:W-:Y:S05]  /*13620*/  BSYNC B1 ;  /* 0x0000000000017941 */ /* 0x000fea0003800000 */
.L_x_1558:
        /* <DEDUP_REMOVED lines=44> */
.L_x_1557:
[----:B------:R-:W-:Y:S05]  /*138f0*/  BSYNC B0 ;  /* 0x0000000000007941 */ /* 0x000fea0003800000 */
.L_x_1556:
        /* <DEDUP_REMOVED lines=15> */
.L_x_1560:
        /* <DEDUP_REMOVED lines=12> */
.L_x_1563:
[----:B------:R-:W-:Y:S02]  /*13ab0*/  IMAD.MOV.U32 R112, RZ, RZ, R168 ;  /* 0x000000ffff707224 */ /* 0x000fe400078e00a8 */
.L_x_1564:
[----:B------:R-:W-:Y:S05]  /*13ac0*/  BSYNC B0 ;  /* 0x0000000000007941 */ /* 0x000fea0003800000 */
.L_x_1562:
        /* <DEDUP_REMOVED lines=16> */
.L_x_1568:
[----:B------:R-:W-:Y:S05]  /*13bd0*/  BSYNC B1 ;  /* 0x0000000000017941 */ /* 0x000fea0003800000 */
.L_x_1567:
        /* <DEDUP_REMOVED lines=44> */
.L_x_1566:
[----:B------:R-:W-:Y:S05]  /*13ea0*/  BSYNC B0 ;  /* 0x0000000000007941 */ /* 0x000fea0003800000 */
.L_x_1565:
        /* <DEDUP_REMOVED lines=10> */
.L_x_1561:
        /* <DEDUP_REMOVED lines=12> */
.L_x_1570:
[----:B------:R-:W-:Y:S02]  /*14010*/  IMAD.MOV.U32 R112, RZ, RZ, R168 ;  /* 0x000000ffff707224 */ /* 0x000fe400078e00a8 */
.L_x_1571:
[----:B------:R-:W-:Y:S05]  /*14020*/  BSYNC B0 ;  /* 0x0000000000007941 */ /* 0x000fea0003800000 */
.L_x_1569:
        /* <DEDUP_REMOVED lines=16> */
.L_x_1575:
[----:B------:R-:W-:Y:S05]  /*14130*/  BSYNC B1 ;  /* 0x0000000000017941 */ /* 0x000fea0003800000 */
.L_x_1574:
        /* <DEDUP_REMOVED lines=44> */
.L_x_1573:
[----:B------:R-:W-:Y:S05]  /*14400*/  BSYNC B0 ;  /* 0x0000000000007941 */ /* 0x000fea0003800000 */
.L_x_1572:
        /* <DEDUP_REMOVED lines=15> */
.L_x_1576:
        /* <DEDUP_REMOVED lines=12> */
.L_x_1579:
[----:B------:R-:W-:Y:S02]  /*145c0*/  IMAD.MOV.U32 R112, RZ, RZ, R168 ;  /* 0x000000ffff707224 */ /* 0x000fe400078e00a8 */
.L_x_1580:
[----:B------:R-:W-:Y:S05]  /*145d0*/  BSYNC B0 ;  /* 0x0000000000007941 */ /* 0x000fea0003800000 */
.L_x_1578:
        /* <DEDUP_REMOVED lines=16> */
.L_x_1584:
[----:B------:R-:W-:Y:S05]  /*146e0*/  BSYNC B1 ;  /* 0x0000000000017941 */ /* 0x000fea0003800000 */
.L_x_1583:
        /* <DEDUP_REMOVED lines=44> */
.L_x_1582:
[----:B------:R-:W-:Y:S05]  /*149b0*/  BSYNC B0 ;  /* 0x0000000000007941 */ /* 0x000fea0003800000 */
.L_x_1581:
        /* <DEDUP_REMOVED lines=10> */
.L_x_1577:
        /* <DEDUP_REMOVED lines=12> */
.L_x_1586:
[----:B------:R-:W-:Y:S02]  /*14b20*/  IMAD.MOV.U32 R112, RZ, RZ, R168 ;  /* 0x000000ffff707224 */ /* 0x000fe400078e00a8 */
.L_x_1587:
[----:B------:R-:W-:Y:S05]  /*14b30*/  BSYNC B0 ;  /* 0x0000000000007941 */ /* 0x000fea0003800000 */
.L_x_1585:
        /* <DEDUP_REMOVED lines=16> */
.L_x_1591:
[----:B------:R-:W-:Y:S05]  /*14c40*/  BSYNC B1 ;  /* 0x0000000000017941 */ /* 0x000fea0003800000 */
.L_x_1590:
        /* <DEDUP_REMOVED lines=44> */
.L_x_1589:
[----:B------:R-:W-:Y:S05]  /*14f10*/  BSYNC B0 ;  /* 0x0000000000007941 */ /* 0x000fea0003800000 */
.L_x_1588:
        /* <DEDUP_REMOVED lines=13> */
.L_x_1592:
        /* <DEDUP_REMOVED lines=12> */
.L_x_1595:
[----:B------:R-:W-:Y:S02]  /*150b0*/  IMAD.MOV.U32 R112, RZ, RZ, R168 ;  /* 0x000000ffff707224 */ /* 0x000fe400078e00a8 */
.L_x_1596:
[----:B------:R-:W-:Y:S05]  /*150c0*/  BSYNC B0 ;  /* 0x0000000000007941 */ /* 0x000fea0003800000 */
.L_x_1594:
        /* <DEDUP_REMOVED lines=16> */
.L_x_1600:
[----:B------:R-:W-:Y:S05]  /*151d0*/  BSYNC B1 ;  /* 0x0000000000017941 */ /* 0x000fea0003800000 */
.L_x_1599:
        /* <DEDUP_REMOVED lines=44> */
.L_x_1598:
[----:B------:R-:W-:Y:S05]  /*154a0*/  BSYNC B0 ;  /* 0x0000000000007941 */ /* 0x000fea0003800000 */
.L_x_1597:
        /* <DEDUP_REMOVED lines=10> */
.L_x_1593:
        /* <DEDUP_REMOVED lines=12> */
.L_x_1602:
[----:B------:R-:W-:Y:S02]  /*15610*/  IMAD.MOV.U32 R112, RZ, RZ, R168 ;  /* 0x000000ffff707224 */ /* 0x000fe400078e00a8 */
.L_x_1603:
[----:B------:R-:W-:Y:S05]  /*15620*/  BSYNC B0 ;  /* 0x0000000000007941 */ /* 0x000fea0003800000 */
.L_x_1601:
        /* <DEDUP_REMOVED lines=16> */
.L_x_1607:
[----:B------:R-:W-:Y:S05]  /*15730*/  BSYNC B1 ;  /* 0x0000000000017941 */ /* 0x000fea0003800000 */
.L_x_1606:
        /* <DEDUP_REMOVED lines=44> */
.L_x_1605:
[----:B------:R-:W-:Y:S05]  /*15a00*/  BSYNC B0 ;  /* 0x0000000000007941 */ /* 0x000fea0003800000 */
.L_x_1604:
        /* <DEDUP_REMOVED lines=13> */
.L_x_1608:
        /* <DEDUP_REMOVED lines=12> */
.L_x_1611:
[----:B------:R-:W-:Y:S02]  /*15ba0*/  IMAD.MOV.U32 R94, RZ, RZ, R168 ;  /* 0x000000ffff5e7224 */ /* 0x000fe400078e00a8 */
.L_x_1612:
[----:B------:R-:W-:Y:S05]  /*15bb0*/  BSYNC B0 ;  /* 0x0000000000007941 */ /* 0x000fea0003800000 */
.L_x_1610:
        /* <DEDUP_REMOVED lines=16> */
.L_x_1616:
[----:B------:R-:W-:Y:S05]  /*15cc0*/  BSYNC B1 ;  /* 0x0000000000017941 */ /* 0x000fea0003800000 */
.L_x_1615:
        /* <DEDUP_REMOVED lines=44> */
.L_x_1614:
[----:B------:R-:W-:Y:S05]  /*15f90*/  BSYNC B0 ;  /* 0x0000000000007941 */ /* 0x000fea0003800000 */
.L_x_1613:
        /* <DEDUP_REMOVED lines=10> */
.L_x_1609:
        /* <DEDUP_REMOVED lines=12> */
.L_x_1618:
[----:B------:R-:W-:Y:S02]  /*16100*/  IMAD.MOV.U32 R94, RZ, RZ, R168 ;  /* 0x000000ffff5e7224 */ /* 0x000fe400078e00a8 */
.L_x_1619:
[----:B------:R-:W-:Y:S05]  /*16110*/  BSYNC B0 ;  /* 0x0000000000007941 */ /* 0x000fea0003800000 */
.L_x_1617:
        /* <DEDUP_REMOVED lines=16> */
.L_x_1623:
[----:B------:R-:W-:Y:S05]  /*16220*/  BSYNC B1 ;  /* 0x0000000000017941 */ /* 0x000fea0003800000 */
.L_x_1622:
        /* <DEDUP_REMOVED lines=44> */
.L_x_1621:
[----:B------:R-:W-:Y:S05]  /*164f0*/  BSYNC B0 ;  /* 0x0000000000007941 */ /* 0x000fea0003800000 */
.L_x_1620:
        /* <DEDUP_REMOVED lines=13> */
.L_x_1624:
        /* <DEDUP_REMOVED lines=12> */
.L_x_1627:
[----:B------:R-:W-:Y:S02]  /*16690*/  IMAD.MOV.U32 R94, RZ, RZ, R168 ;  /* 0x000000ffff5e7224 */ /* 0x000fe400078e00a8 */
.L_x_1628:
[----:B------:R-:W-:Y:S05]  /*166a0*/  BSYNC B0 ;  /* 0x0000000000007941 */ /* 0x000fea0003800000 */
.L_x_1626:
        /* <DEDUP_REMOVED lines=16> */
.L_x_1632:
[----:B------:R-:W-:Y:S05]  /*167b0*/  BSYNC B1 ;  /* 0x0000000000017941 */ /* 0x000fea0003800000 */
.L_x_1631:
        /* <DEDUP_REMOVED lines=44> */
.L_x_1630:
[----:B------:R-:W-:Y:S05]  /*16a80*/  BSYNC B0 ;  /* 0x0000000000007941 */ /* 0x000fea0003800000 */
.L_x_1629:
        /* <DEDUP_REMOVED lines=10> */
.L_x_1625:
        /* <DEDUP_REMOVED lines=12> */
.L_x_1634:
[----:B------:R-:W-:Y:S02]  /*16bf0*/  IMAD.MOV.U32 R94, RZ, RZ, R168 ;  /* 0x000000ffff5e7224 */ /* 0x000fe400078e00a8 */
.L_x_1635:
[----:B------:R-:W-:Y:S05]  /*16c00*/  BSYNC B0 ;  /* 0x0000000000007941 */ /* 0x000fea0003800000 */
.L_x_1633:
        /* <DEDUP_REMOVED lines=16> */
.L_x_1639:
[----:B------:R-:W-:Y:S05]  /*16d10*/  BSYNC B1 ;  /* 0x0000000000017941 */ /* 0x000fea0003800000 */
.L_x_1638:
        /* <DEDUP_REMOVED lines=44> */
.L_x_1637:
[----:B------:R-:W-:Y:S05]  /*16fe0*/  BSYNC B0 ;  /* 0x0000000000007941 */ /* 0x000fea0003800000 */
.L_x_1636:
        /* <DEDUP_REMOVED lines=13> */
.L_x_1640:
        /* <DEDUP_REMOVED lines=12> */
.L_x_1643:
[----:B------:R-:W-:Y:S02]  /*17180*/  IMAD.MOV.U32 R100, RZ, RZ, R168 ;  /* 0x000000ffff647224 */ /* 0x000fe400078e00a8 */
.L_x_1644:
[----:B------:R-:W-:Y:S05]  /*17190*/  BSYNC B0 ;  /* 0x0000000000007941 */ /* 0x000fea0003800000 */
.L_x_1642:
        /* <DEDUP_REMOVED lines=16> */
.L_x_1648:
[----:B------:R-:W-:Y:S05]  /*172a0*/  BSYNC B1 ;  /* 0x0000000000017941 */ /* 0x000fea0003800000 */
.L_x_1647:
        /* <DEDUP_REMOVED lines=44> */
.L_x_1646:
[----:B------:R-:W-:Y:S05]  /*17570*/  BSYNC B0 ;  /* 0x0000000000007941 */ /* 0x000fea0003800000 */
.L_x_1645:
        /* <DEDUP_REMOVED lines=10> */
.L_x_1641:
[----:B------:R-:W-:Y:S01]  /*17620*/  FADD.FTZ R92, RZ, R102 ;  /* 0x00000066ff5c7221 */ /* 0x000fe20000010000 */
[----:B------:R-:W-:Y:S01]  /*17630*/  SEL R95, RZ, 0x1000000, P5 ;  /* 0x01000000ff5f7807 */ /* 0x000fe20002800000 */
[----:B------:R-:W0:Y:S01]  /*17640*/  S2R R110, SR_TID.X ;  /* 0x00000000006e7919 */ /* 0x000e220000002100 */
[----:B------:R-:W-:Y:S01]  /*17650*/  LOP3.LUT P5, RZ, R156, 0x1, RZ, 0xc0, !PT ;  /* 0x000000019cff7812 */ /* 0x000fe200078ac0ff */
[----:B------:R-:W-:Y:S01]  /*17660*/  FADD.FTZ R92, R92, R103 ;  /* 0x000000675c5c7221 */ /* 0x000fe20000010000 */
[C---:B------:R-:W-:Y:S02]  /*17670*/  LOP3.LUT P6, RZ, R156.reuse, 0x2, RZ, 0xc0, !PT ;  /* 0x000000029cff7812 */ /* 0x040fe400078cc0ff */
[----:B------:R-:W-:Y:S01]  /*17680*/  LOP3.LUT P1, RZ, R156, 0x4, RZ, 0xc0, !PT ;  /* 0x000000049cff7812 */ /* 0x000fe2000782c0ff */
[----:B------:R-:W-:Y:S01]  /*17690*/  FADD.FTZ R92, R92, R105 ;  /* 0x000000695c5c7221 */ /* 0x000fe20000010000 */
[----:B------:R-:W-:Y:S02]  /*176a0*/  SEL R93, RZ, 0x10000, P4 ;  /* 0x00010000ff5d7807 */ /* 0x000fe40002000000 */
[----:B------:R-:W-:Y:S01]  /*176b0*/  SEL R100, RZ, 0x100, P3 ;  /* 0x00000100ff647807 */ /* 0x000fe20001800000 */
[----:B------:R-:W-:Y:S01]  /*176c0*/  FADD.FTZ R92, R92, R109 ;  /* 0x0000006d5c5c7221 */ /* 0x000fe20000010000 */
[----:B------:R-:W-:-:S02]  /*176d0*/  SEL R96, RZ, 0x1, P6 ;  /* 0x00000001ff607807 */ /* 0x000fc40003000000 */
[----:B------:R-:W-:Y:S01]  /*176e0*/  LOP3.LUT R100, R100, R95, R93, 0xfe, !PT ;  /* 0x0000005f64647212 */ /* 0x000fe200078efe5d */
[----:B------:R-:W-:Y:S01]  /*176f0*/  FADD.FTZ R92, R92, R107 ;  /* 0x0000006b5c5c7221 */ /* 0x000fe20000010000 */
[----:B------:R-:W-:Y:S01]  /*17700*/  SEL R99, RZ, 0x1, P2 ;  /* 0x00000001ff637807 */ /* 0x000fe20001000000 */
[----:B------:R-:W-:Y:S01]  /*17710*/  IMAD.WIDE.U32 R96, R96, 0x10000, RZ ;  /* 0x0001000060607825 */ /* 0x000fe200078e00ff */
[C---:B------:R-:W-:Y:S02]  /*17720*/  LOP3.LUT P0, RZ, R156.reuse, 0x8, RZ, 0xc0, !PT ;  /* 0x000000089cff7812 */ /* 0x040fe4000780c0ff */
[----:B------:R-:W-:Y:S01]  /*17730*/  LOP3.LUT P6, RZ, R156, 0x20, RZ, 0xc0, !PT ;  /* 0x000000209cff7812 */ /* 0x000fe200078cc0ff */
[----:B------:R-:W-:Y:S01]  /*17740*/  FADD.FTZ R92, R92, R113 ;  /* 0x000000715c5c7221 */ /* 0x000fe20000010000 */
[----:B------:R-:W-:-:S03]  /*17750*/  SEL R101, RZ, 0x1, P0 ;  /* 0x00000001ff657807 */ /* 0x000fc60000000000 */
[----:B------:R-:W-:Y:S01]  /*17760*/  FADD.FTZ R92, R92, R111 ;  /* 0x0000006f5c5c7221 */ /* 0x000fe20000010000 */
[----:B0-----:R-:W-:-:S03]  /*17770*/  LOP3.LUT P0, RZ, R110, 0x1f, RZ, 0xc0, !PT ;  /* 0x0000001f6eff7812 */ /* 0x001fc6000780c0ff */
        /* <DEDUP_REMOVED lines=13> */
[----:B------:R-:W-:-:S03]  /*17850*/  SEL R92, RZ, 0x1, P5 ;  /* 0x00000001ff5c7807 */ /* 0x000fc60002800000 */
[----:B------:R-:W-:Y:S01]  /*17860*/  FADD.FTZ R98, R94, R191 ;  /* 0x000000bf5e627221 */ /* 0x000fe20000010000 */
[----:B------:R-:W-:Y:S01]  /*17870*/  SEL R94, RZ, 0x1, P1 ;  /* 0x00000001ff5e7807 */ /* 0x000fe20000800000 */
[----:B------:R-:W-:Y:S01]  /*17880*/  IMAD.WIDE.U32 R92, R92, 0x1000000, RZ ;  /* 0x010000005c5c7825 */ /* 0x000fe200078e00ff */
[----:B------:R-:W-:-:S03]  /*17890*/  LOP3.LUT P1, RZ, R148, 0xff, RZ, 0xc0, !PT ;  /* 0x000000ff94ff7812 */ /* 0x000fc6000782c0ff */
[----:B------:R-:W-:Y:S01]  /*178a0*/  FADD.FTZ R98, R98, R197 ;  /* 0x000000c562627221 */ /* 0x000fe20000010000 */
[----:B------:R-:W-:Y:S01]  /*178b0*/  LOP3.LUT R93, R93, R100, R99, 0xfe, !PT ;  /* 0x000000645d5d7212 */ /* 0x000fe200078efe63 */
[----:B------:R-:W-:-:S04]  /*178c0*/  IMAD.WIDE.U32 R94, R94, 0x100, RZ ;  /* 0x000001005e5e7825 */ /* 0x000fc800078e00ff */
[----:B------:R-:W-:Y:S01]  /*178d0*/  FADD.FTZ R98, R98, R195 ;  /* 0x000000c362627221 */ /* 0x000fe20000010000 */
[----:B------:R-:W-:Y:S02]  /*178e0*/  LOP3.LUT R100, R94, R92, R96, 0xfe, !PT ;  /* 0x0000005c5e647212 */ /* 0x000fe400078efe60 */
[----:B------:R-:W-:Y:S01]  /*178f0*/  LOP3.LUT R97, R95, R93, R97, 0xfe, !PT ;  /* 0x0000005d5f617212 */ /* 0x000fe200078efe61 */
[----:B------:R-:W-:Y:S01]  /*17900*/  FADD.FTZ R98, R98, R199 ;  /* 0x000000c762627221 */ /* 0x000fe20000010000 */
[----:B------:R-:W-:Y:S02]  /*17910*/  F2FP.BF16.PACK_AB R95, R215, R213 ;  /* 0x000000d5d75f723e */ /* 0x000fe400000010ff */
[----:B------:R-:W-:Y:S01]  /*17920*/  F2FP.BF16.PACK_AB R94, R211, R209 ;  /* 0x000000d1d35e723e */ /* 0x000fe200000010ff */
[----:B------:R-:W-:Y:S01]  /*17930*/  FADD.FTZ R92, R98, R201 ;  /* 0x000000c9625c7221 */ /* 0x000fe20000010000 */
[----:B------:R-:W-:Y:S01]  /*17940*/  F2FP.BF16.PACK_AB R93, R207, R203 ;  /* 0x000000cbcf5d723e */ /* 0x000fe200000010ff */
[----:B------:R-:W-:-:S04]  /*17950*/  IMAD.WIDE.U32 R98, R165, R106, c[0x0][0x188] ;  /* 0x00006200a5627625 */ /* 0x000fc800078e006a */
[----:B------:R-:W-:Y:S01]  /*17960*/  FADD.FTZ R96, R92, R205 ;  /* 0x000000cd5c607221 */ /* 0x000fe20000010000 */
[----:B------:R-:W-:-:S03]  /*17970*/  F2FP.BF16.PACK_AB R92, R205, R201 ;  /* 0x000000c9cd5c723e */ /* 0x000fc600000010ff */
[----:B------:R-:W-:Y:S01]  /*17980*/  FADD.FTZ R106, R96, R203 ;  /* 0x000000cb606a7221 */ /* 0x000fe20000010000 */
[----:B------:R-:W-:Y:S01]  /*17990*/  LOP3.LUT R96, R100, R101, RZ, 0xfc, !PT ;  /* 0x0000006564607212 */ /* 0x000fe200078efcff */
[----:B------:R-:W-:Y:S01]  /*179a0*/  IMAD.WIDE.U32 R100, R165, R104, c[0x0][0x190] ;  /* 0x00006400a5647625 */ /* 0x000fe200078e0068 */
[----:B------:R0:W-:Y:S03]  /*179b0*/  STG.E.128 [R98.64], R92 ;  /* 0x0000005c62007986 */ /* 0x0001e6000c101d04 */
[----:B------:R-:W-:Y:S01]  /*179c0*/  FADD.FTZ R106, R106, R207 ;  /* 0x000000cf6a6a7221 */ /* 0x000fe20000010000 */
[----:B------:R0:W-:Y:S03]  /*179d0*/  STG.E.64 [R100.64], R96 ;  /* 0x0000006064007986 */ /* 0x0001e6000c101b04 */
[----:B------:R-:W-:Y:S01]  /*179e0*/  FADD.FTZ R112, R106, R209 ;  /* 0x000000d16a707221 */ /* 0x000fe20000010000 */
[----:B------:R-:W-:-:S03]  /*179f0*/  SHF.R.U32.HI R106, RZ, 0x5, R110 ;  /* 0x00000005ff6a7819 */ /* 0x000fc6000001166e */
[----:B------:R-:W-:Y:S01]  /*17a00*/  FADD.FTZ R112, R112, R211 ;  /* 0x000000d370707221 */ /* 0x000fe20000010000 */
[----:B------:R-:W-:-:S03]  /*17a10*/  LOP3.LUT R106, R106, 0x7fffffc, RZ, 0xc0, !PT ;  /* 0x07fffffc6a6a7812 */ /* 0x000fc600078ec0ff */
[----:B------:R-:W-:Y:S01]  /*17a20*/  FADD.FTZ R112, R112, R213 ;  /* 0x000000d570707221 */ /* 0x000fe20000010000 */
[----:B------:R-:W-:Y:S05]  /*17a30*/  @!P6 BRA `(.L_x_1649) ;  /* 0x000001300000e947 */ /* 0x000fea0003800000 */
[----:B0-----:R-:W-:Y:S01]  /*17a40*/  IMAD.U32 R93, R164, 0x10000, RZ ;  /* 0x00010000a45d7824 */ /* 0x001fe200078e00ff */
[----:B------:R-:W-:Y:S02]  /*17a50*/  LOP3.LUT R92, R163, 0xffff, RZ, 0xc0, !PT ;  /* 0x0000ffffa35c7812 */ /* 0x000fe400078ec0ff */
[----:B------:R-:W-:Y:S02]  /*17a60*/  PRMT R95, R162, 0x7104, RZ ;  /* 0x00007104a25f7816 */ /* 0x000fe400000000ff */
[----:B------:R-:W-:Y:S02]  /*17a70*/  LOP3.LUT R93, R93, 0xff0000, RZ, 0xc0, !PT ;  /* 0x00ff00005d5d7812 */ /* 0x000fe400078ec0ff */
[----:B------:R-:W-:Y:S02]  /*17a80*/  LOP3.LUT R94, R160, 0xff, RZ, 0xc0, !PT ;  /* 0x000000ffa05e7812 */ /* 0x000fe400078ec0ff */
[----:B------:R-:W-:-:S02]  /*17a90*/  PRMT R92, R93, 0x4210, R92 ;  /* 0x000042105d5c7816 */ /* 0x000fc4000000005c */
[----:B------:R-:W-:Y:S02]  /*17aa0*/  LOP3.LUT R96, R159, 0xff, RZ, 0xc0, !PT ;  /* 0x000000ff9f607812 */ /* 0x000fe400078ec0ff */
[----:B------:R-:W-:Y:S02]  /*17ab0*/  LOP3.LUT R97, R158, 0xff, RZ, 0xc0, !PT ;  /* 0x000000ff9e617812 */ /* 0x000fe400078ec0ff */
[----:B------:R-:W-:Y:S01]  /*17ac0*/  LOP3.LUT R98, R92, 0xff00, R95, 0xf8, !PT ;  /* 0x0000ff005c627812 */ /* 0x000fe200078ef85f */
[----:B------:R-:W-:-:S03]  /*17ad0*/  IMAD.WIDE.U32 R92, R94, 0x1000000, RZ ;  /* 0x010000005e5c7825 */ /* 0x000fc600078e00ff */
[----:B------:R-:W-:Y:S01]  /*17ae0*/  LOP3.LUT R99, R98, 0xff, R161, 0xf8, !PT ;  /* 0x000000ff62637812 */ /* 0x000fe200078ef8a1 */
[----:B------:R-:W-:-:S04]  /*17af0*/  IMAD.WIDE.U32 R94, R96, 0x10000, RZ ;  /* 0x00010000605e7825 */ /* 0x000fc800078e00ff */
[----:B------:R-:W-:Y:S01]  /*17b00*/  IMAD.WIDE.U32 R96, R97, 0x100, RZ ;  /* 0x0000010061607825 */ /* 0x000fe200078e00ff */
[----:B------:R-:W-:-:S04]  /*17b10*/  LOP3.LUT R99, R95, R99, R93, 0xfe, !PT ;  /* 0x000000635f637212 */ /* 0x000fc800078efe5d */
[----:B------:R-:W-:Y:S01]  /*17b20*/  LOP3.LUT R92, R96, R92, R94, 0xfe, !PT ;  /* 0x0000005c605c7212 */ /* 0x000fe200078efe5e */
[----:B------:R-:W-:Y:S01]  /*17b30*/  IMAD.WIDE.U32 R94, R165, R104, c[0x0][0x198] ;  /* 0x00006600a55e7625 */ /* 0x000fe200078e0068 */
[----:B------:R-:W-:Y:S02]  /*17b40*/  LOP3.LUT R93, R99, R97, RZ, 0xfc, !PT ;  /* 0x00000061635d7212 */ /* 0x000fe400078efcff */
[----:B------:R-:W-:-:S05]  /*17b50*/  LOP3.LUT R92, R92, 0xff, R157, 0xf8, !PT ;  /* 0x000000ff5c5c7812 */ /* 0x000fca00078ef89d */
[----:B------:R0:W-:Y:S02]  /*17b60*/  STG.E.64 [R94.64], R92 ;  /* 0x0000005c5e007986 */ /* 0x0001e4000c101b04 */
.L_x_1649:
[----:B------:R-:W-:Y:S01]  /*17b70*/  @!P1 IADD3 R106, R106, 0x4, RZ ;  /* 0x000000046a6a9810 */ /* 0x000fe20007ffe0ff */
[----:B0-----:R-:W-:Y:S01]  /*17b80*/  FADD.FTZ R98, R112, R215 ;  /* 0x000000d770627221 */ /* 0x001fe20000010000 */
[----:B------:R-:W-:Y:S05]  /*17b90*/  BRA.DIV ~URZ, `(.L_x_1650) ;  /* 0x000019b27f007947 */ /* 0x000fea000b800000 */
[----:B------:R0:W1:Y:S02]  /*17ba0*/  SHFL.BFLY PT, R92, R98, 0x1, 0x1f ;  /* 0x0c201f00625c7f89 */ /* 0x00006400000e0000 */
.L_x_1654:
        /* <DEDUP_REMOVED lines=84> */
.L_x_1655:
[----:B------:R-:W2:Y:S01]  /*180f0*/  S2R R112, SR_TID.X ;  /* 0x0000000000707919 */ /* 0x000ea20000002100 */
[----:B------:R-:W-:Y:S01]  /*18100*/  @!P0 SHF.R.U32.HI R95, RZ, 0x5, R110 ;  /* 0x00000005ff5f8819 */ /* 0x000fe2000001166e */
[----:B-1----:R-:W-:Y:S01]  /*18110*/  FADD.FTZ R93, R97, R98 ;  /* 0x00000062615d7221 */ /* 0x002fe20000010000 */
[----:B------:R-:W-:Y:S01]  /*18120*/  WARPSYNC 0xffffffff ;  /* 0xffffffff00007948 */ /* 0x000fe20003800000 */
[----:B------:R-:W-:Y:S01]  /*18130*/  IMAD.MOV.U32 R97, RZ, RZ, RZ ;  /* 0x000000ffff617224 */ /* 0x000fe200078e00ff */
[----:B------:R-:W-:Y:S01]  /*18140*/  @!P0 LOP3.LUT R95, R95, 0x3, RZ, 0xc0, !PT ;  /* 0x000000035f5f8812 */ /* 0x000fe200078ec0ff */
[----:B------:R-:W-:Y:S01]  /*18150*/  ULDC.U8 UR6, c[0x0][0x1f0] ;  /* 0x00007c0000067ab9 */ /* 0x000fe20000000000 */
[----:B------:R-:W-:Y:S02]  /*18160*/  PRMT R178, RZ, 0x5410, R80 ;  /* 0x00005410ffb27816 */ /* 0x000fe40000000050 */
[----:B------:R-:W-:Y:S01]  /*18170*/  PRMT R206, RZ, 0x7610, R60 ;  /* 0x00007610ffce7816 */ /* 0x000fe2000000003c */
[----:B------:R-:W-:Y:S01]  /*18180*/  @!P0 IMAD.IADD R96, R106, 0x1, R95 ;  /* 0x000000016a608824 */ /* 0x000fe200078e025f */
[----:B------:R-:W-:Y:S01]  /*18190*/  PRMT R204, RZ, 0x7610, R76 ;  /* 0x00007610ffcc7816 */ /* 0x000fe2000000004c */
[----:B------:R-:W-:Y:S01]  /*181a0*/  CS2R R94, SRZ ;  /* 0x00000000005e7805 */ /* 0x000fe2000001ff00 */
[----:B------:R-:W-:-:S02]  /*181b0*/  PRMT R194, RZ, 0x7610, R64 ;  /* 0x00007610ffc27816 */ /* 0x000fc40000000040 */
[----:B------:R-:W-:Y:S01]  /*181c0*/  @!P0 STS.64 [R96.X8], R92 ;  /* 0x0000005c60008388 */ /* 0x000fe20000008a00 */
[----:B------:R-:W-:Y:S02]  /*181d0*/  PRMT R176, RZ, 0x5410, R63 ;  /* 0x00005410ffb07816 */ /* 0x000fe4000000003f */
[----:B------:R-:W-:Y:S02]  /*181e0*/  PRMT R196, RZ, 0x7610, R59 ;  /* 0x00007610ffc47816 */ /* 0x000fe4000000003b */
[----:B------:R-:W-:Y:S02]  /*181f0*/  PRMT R192, RZ, 0x7610, R62 ;  /* 0x00007610ffc07816 */ /* 0x000fe4000000003e */
[----:B------:R-:W-:Y:S02]  /*18200*/  PRMT R200, RZ, 0x7610, R58 ;  /* 0x00007610ffc87816 */ /* 0x000fe4000000003a */
[----:B--2---:R-:W-:Y:S02]  /*18210*/  LOP3.LUT R99, R112, 0x1f, RZ, 0xc0, !PT ;  /* 0x0000001f70637812 */ /* 0x004fe400078ec0ff */
[----:B------:R-:W-:-:S02]  /*18220*/  PRMT R202, RZ, 0x7610, R61 ;  /* 0x00007610ffca7816 */ /* 0x000fc4000000003d */
[----:B------:R-:W-:Y:S02]  /*18230*/  ISETP.GT.U32.AND P1, PT, R99, 0x3, PT ;  /* 0x000000036300780c */ /* 0x000fe40003f24070 */
[----:B------:R-:W-:Y:S02]  /*18240*/  PRMT R216, RZ, 0x7610, R56 ;  /* 0x00007610ffd87816 */ /* 0x000fe40000000038 */
[----:B------:R-:W-:Y:S02]  /*18250*/  PRMT R210, RZ, 0x7610, R72 ;  /* 0x00007610ffd27816 */ /* 0x000fe40000000048 */
[----:B------:R-:W-:Y:S02]  /*18260*/  PRMT R208, RZ, 0x7610, R54 ;  /* 0x00007610ffd07816 */ /* 0x000fe40000000036 */
[----:B------:R-:W-:Y:S02]  /*18270*/  PRMT R114, RZ, 0x5410, R81 ;  /* 0x00005410ff727816 */ /* 0x000fe40000000051 */
[----:B------:R-:W-:-:S02]  /*18280*/  PRMT R180, RZ, 0x7610, R65 ;  /* 0x00007610ffb47816 */ /* 0x000fc40000000041 */
[----:B------:R-:W-:Y:S01]  /*18290*/  PRMT R212, RZ, 0x7610, R53 ;  /* 0x00007610ffd47816 */ /* 0x000fe20000000035 */
[----:B------:R-:W-:Y:S01]  /*182a0*/  @!P1 IMAD.IADD R99, R106, 0x1, R99 ;  /* 0x000000016a639824 */ /* 0x000fe200078e0263 */
[----:B------:R-:W-:Y:S01]  /*182b0*/  BAR.SYNC.DEFER_BLOCKING 0x0 ;  /* 0x0000000000007b1d */ /* 0x000fe20000010000 */
[----:B------:R-:W-:Y:S01]  /*182c0*/  @!P1 IMAD.MOV.U32 R97, RZ, RZ, 0x400 ;  /* 0x00000400ff619424 */ /* 0x000fe200078e00ff */
[----:B------:R-:W-:-:S04]  /*182d0*/  PRMT R214, RZ, 0x7610, R57 ;  /* 0x00007610ffd67816 */ /* 0x000fc80000000039 */
[----:B0-----:R-:W0:Y:S01]  /*182e0*/  SHFL.DOWN PT, R98, R97, 0x2, 0x1f ;  /* 0x08401f0061627f89 */ /* 0x001e2200000e0000 */
[----:B------:R-:W-:Y:S03]  /*182f0*/  I2F R106, R97 ;  /* 0x00000061006a7306 */ /* 0x000fe60000201400 */
[----:B------:R-:W1:Y:S01]  /*18300*/  @!P1 LDS.64 R94, [R99.X8] ;  /* 0x00000000635e9984 */ /* 0x000e620000008a00 */
[----:B------:R-:W-:Y:S01]  /*18310*/  ISETP.NE.AND P1, PT, RZ, UR6, PT ;  /* 0x00000006ff007c0c */ /* 0x000fe2000bf25270 */
[----:B0-----:R-:W-:-:S03]  /*18320*/  IMAD.IADD R100, R98, 0x1, R97 ;  /* 0x0000000162647824 */ /* 0x001fc600078e0261 */
[----:B------:R-:W-:Y:S02]  /*18330*/  I2F R98, R98 ;  /* 0x0000006200627306 */ /* 0x000fe40000201400 */
[----:B------:R-:W-:Y:S06]  /*18340*/  SHFL.DOWN PT, R217, R100, 0x1, 0x1f ;  /* 0x08201f0064d97f89 */ /* 0x000fec00000e0000 */
[----:B------:R-:W0:Y:S08]  /*18350*/  I2F R104, R100 ;  /* 0x0000006400687306 */ /* 0x000e300000201400 */
[----:B0-----:R-:W0:Y:S01]  /*18360*/  MUFU.RCP R93, R104 ;  /* 0x00000068005d7308 */ /* 0x001e220000001000 */
[----:B-1----:R-:W1:Y:S04]  /*18370*/  SHFL.DOWN PT, R101, R94, 0x2, 0x1f ;  /* 0x08401f005e657f89 */ /* 0x002e6800000e0000 */
[----:B------:R-:W2:Y:S01]  /*18380*/  SHFL.DOWN PT, R92, R95, 0x2, 0x1f ;  /* 0x08401f005f5c7f89 */ /* 0x000ea200000e0000 */
[----:B-1----:R-:W-:-:S02]  /*18390*/  FMUL.FTZ R99, R101, R98 ;  /* 0x0000006265637220 */ /* 0x002fc40000410000 */
[----:B------:R-:W-:Y:S02]  /*183a0*/  FADD.FTZ R101, -R101, R94 ;  /* 0x0000005e65657221 */ /* 0x000fe40000010100 */
[----:B------:R-:W-:Y:S02]  /*183b0*/  FFMA.FTZ R96, R106, R94, R99 ;  /* 0x0000005e6a607223 */ /* 0x000fe40000010063 */
[----:B------:R-:W-:Y:S02]  /*183c0*/  FMUL.FTZ R101, R101, R101 ;  /* 0x0000006565657220 */ /* 0x000fe40000410000 */
[----:B0-----:R-:W-:Y:S02]  /*183d0*/  FMUL.FTZ R97, R93, R96 ;  /* 0x000000605d617220 */ /* 0x001fe40000410000 */
[----:B------:R-:W-:Y:S02]  /*183e0*/  IMAD.IADD R96, R100, 0x1, R217 ;  /* 0x0000000164607824 */ /* 0x000fe400078e02d9 */
[----:B------:R-:W-:Y:S01]  /*183f0*/  FMUL.FTZ R101, R101, R106 ;  /* 0x0000006a65657220 */ /* 0x000fe20000410000 */
        /* <DEDUP_REMOVED lines=8> */
[----:B-1----:R0:W1:Y:S01]  /*18480*/  MUFU.RCP R95, R96 ;  /* 0x00000060005f7308 */ /* 0x0020620000001000 */
[----:B------:R-:W-:Y:S02]  /*18490*/  FMUL.FTZ R94, R94, R217 ;  /* 0x000000d95e5e7220 */ /* 0x000fe40000410000 */
[----:B------:R-:W-:Y:S02]  /*184a0*/  FMUL.FTZ R99, R98, R98 ;  /* 0x0000006262637220 */ /* 0x000fe40000410000 */
[C---:B------:R-:W-:Y:S02]  /*184b0*/  FFMA.FTZ R94, R104.reuse, R97, R94 ;  /* 0x00000061685e7223 */ /* 0x040fe4000001005e */
[----:B------:R-:W-:Y:S02]  /*184c0*/  FMUL.FTZ R99, R104, R99 ;  /* 0x0000006368637220 */ /* 0x000fe40000410000 */
[----:B0-----:R-:W-:Y:S02]  /*184d0*/  IMAD.MOV.U32 R96, RZ, RZ, c[0x0][0x1e0] ;  /* 0x00007800ff607624 */ /* 0x001fe400078e00ff */
[----:B------:R-:W-:-:S02]  /*184e0*/  FMUL.FTZ R99, R99, R217 ;  /* 0x000000d963637220 */ /* 0x000fc40000410000 */
[C---:B-1----:R-:W-:Y:S02]  /*184f0*/  FMUL.FTZ R97, R95.reuse, R94 ;  /* 0x0000005e5f617220 */ /* 0x042fe40000410000 */
[----:B--2---:R-:W-:Y:S01]  /*18500*/  FADD.FTZ R94, R92, R93 ;  /* 0x0000005d5c5e7221 */ /* 0x004fe20000010000 */
[----:B------:R-:W-:Y:S02]  /*18510*/  SHF.R.U32.HI R93, RZ, 0x5, R112 ;  /* 0x00000005ff5d7819 */ /* 0x000fe40000011670 */
[----:B------:R0:W1:Y:S01]  /*18520*/  SHFL.IDX PT, R101, R97, RZ, 0x1f ;  /* 0x00001fff61657589 */ /* 0x00006200000e0000 */
[----:B------:R-:W-:Y:S01]  /*18530*/  FFMA.FTZ R99, R95, R99, R94 ;  /* 0x000000635f637223 */ /* 0x000fe2000001005e */
[----:B------:R-:W-:-:S04]  /*18540*/  LOP3.LUT R93, R93, 0x3, RZ, 0xc0, !PT ;  /* 0x000000035d5d7812 */ /* 0x000fc800078ec0ff */
[----:B------:R-:W-:Y:S01]  /*18550*/  LOP3.LUT P0, RZ, R93, 0x1f, R112, 0xf8, !PT ;  /* 0x0000001f5dff7812 */ /* 0x000fe2000780f870 */
[----:B------:R-:W2:-:S12]  /*18560*/  SHFL.IDX PT, R99, R99, RZ, 0x1f ;  /* 0x00001fff63637589 */ /* 0x000e9800000e0000 */
[----:B------:R-:W-:Y:S02]  /*18570*/  @!P0 IMAD.MOV.U32 R95, RZ, RZ, 0x4 ;  /* 0x00000004ff5f8424 */ /* 0x000fe400078e00ff */
[----:B0-----:R-:W-:Y:S02]  /*18580*/  @!P0 IMAD.MOV.U32 R97, RZ, RZ, 0x4 ;  /* 0x00000004ff618424 */ /* 0x001fe400078e00ff */
[----:B------:R-:W-:Y:S01]  /*18590*/  @!P0 IMAD.WIDE R94, R144, R95, c[0x0][0x1a0] ;  /* 0x00006800905e8625 */ /* 0x000fe200078e025f */
[----:B-1----:R-:W-:-:S03]  /*185a0*/  FSEL R98, R101, RZ, !P1 ;  /* 0x000000ff65627208 */ /* 0x002fc60004800000 */
[----:B------:R-:W-:Y:S01]  /*185b0*/  FMUL.FTZ R92, R101, R101 ;  /* 0x00000065655c7220 */ /* 0x000fe20000410000 */
[----:B------:R0:W-:Y:S01]  /*185c0*/  @!P0 STG.E [R94.64], R101 ;  /* 0x000000655e008986 */ /* 0x0001e2000c101904 */
[C---:B------:R-:W-:Y:S02]  /*185d0*/  FADD.FTZ R102, -R98.reuse, R102 ;  /* 0x0000006662667221 */ /* 0x040fe40000010100 */
[----:B------:R-:W-:Y:S01]  /*185e0*/  FADD.FTZ R110, -R98, R173 ;  /* 0x000000ad626e7221 */ /* 0x000fe20000010100 */
[----:B------:R-:W-:Y:S01]  /*185f0*/  FSEL R93, R92, RZ, P1 ;  /* 0x000000ff5c5d7208 */ /* 0x000fe20000800000 */
[----:B--2---:R-:W-:Y:S02]  /*18600*/  FFMA.FTZ R92, R99, R96, c[0x0][0x228] ;  /* 0x00008a00635c7623 */ /* 0x004fe40000010060 */
[----:B------:R-:W-:Y:S02]  /*18610*/  FADD.FTZ R115, -R98, R115 ;  /* 0x0000007362737221 */ /* 0x000fe40000010100 */
[----:B------:R-:W-:-:S02]  /*18620*/  FADD.FTZ R96, R92, R93 ;  /* 0x0000005d5c607221 */ /* 0x000fc40000010000 */
[C---:B------:R-:W-:Y:S01]  /*18630*/  @!P0 IMAD.WIDE R92, R144.reuse, R97, c[0x0][0x1a8] ;  /* 0x00006a00905c8625 */ /* 0x040fe200078e0261 */
[----:B------:R-:W-:-:S03]  /*18640*/  IADD3 R144, R144, c[0x0][0x160], RZ ;  /* 0x0000580090907a10 */ /* 0x000fc60007ffe0ff */
[----:B------:R-:W1:Y:S01]  /*18650*/  MUFU.RSQ R96, R96 ;  /* 0x0000006000607308 */ /* 0x000e620000001400 */
[C---:B0-----:R-:W-:Y:S01]  /*18660*/  FADD.FTZ R101, -R98.reuse, R185 ;  /* 0x000000b962657221 */ /* 0x041fe20000010100 */
[----:B------:R-:W-:Y:S01]  /*18670*/  PRMT R185, RZ, 0x5410, R64 ;  /* 0x00005410ffb97816 */ /* 0x000fe20000000040 */
[C---:B------:R-:W-:Y:S02]  /*18680*/  FADD.FTZ R97, -R98.reuse, R103 ;  /* 0x0000006762617221 */ /* 0x040fe40000010100 */
[C---:B------:R-:W-:Y:S02]  /*18690*/  FADD.FTZ R191, -R98.reuse, R191 ;  /* 0x000000bf62bf7221 */ /* 0x040fe40000010100 */
[C---:B------:R-:W-:Y:S02]  /*186a0*/  FADD.FTZ R111, -R98.reuse, R111 ;  /* 0x0000006f626f7221 */ /* 0x040fe40000010100 */
[C---:B------:R-:W-:Y:S02]  /*186b0*/  FADD.FTZ R181, -R98.reuse, R181 ;  /* 0x000000b562b57221 */ /* 0x040fe40000010100 */
[----:B------:R-:W-:-:S02]  /*186c0*/  FADD.FTZ R195, -R98, R195 ;  /* 0x000000c362c37221 */ /* 0x000fc40000010100 */
[C---:B------:R-:W-:Y:S02]  /*186d0*/  FADD.FTZ R179, -R98.reuse, R179 ;  /* 0x000000b362b37221 */ /* 0x040fe40000010100 */
[----:B------:R-:W-:Y:S01]  /*186e0*/  FADD.FTZ R109, -R98, R109 ;  /* 0x0000006d626d7221 */ /* 0x000fe20000010100 */
[----:B-1----:R0:W-:Y:S01]  /*186f0*/  @!P0 STG.E [R92.64], R96 ;  /* 0x000000605c008986 */ /* 0x0021e2000c101904 */
[C---:B------:R-:W-:Y:S02]  /*18700*/  FMUL.FTZ R103, R96.reuse, R102 ;  /* 0x0000006660677220 */ /* 0x040fe40000410000 */
[C---:B------:R-:W-:Y:S02]  /*18710*/  FMUL.FTZ R110, R96.reuse, R110 ;  /* 0x0000006e606e7220 */ /* 0x040fe40000410000 */
[C---:B------:R-:W-:Y:S02]  /*18720*/  FMUL.FTZ R106, R96.reuse, R115 ;  /* 0x00000073606a7220 */ /* 0x040fe40000410000 */
[C---:B------:R-:W-:Y:S01]  /*18730*/  FMUL.FTZ R115, R96.reuse, R191 ;  /* 0x000000bf60737220 */ /* 0x040fe20000410000 */
[----:B------:R-:W-:Y:S01]  /*18740*/  PRMT R191, RZ, 0x5410, R59 ;  /* 0x00005410ffbf7816 */ /* 0x000fe2000000003b */
[----:B------:R-:W-:-:S02]  /*18750*/  FMUL.FTZ R95, R96, R111 ;  /* 0x0000006f605f7220 */ /* 0x000fc40000410000 */
[----:B------:R-:W-:Y:S01]  /*18760*/  FMUL.FTZ R186, R96, R181 ;  /* 0x000000b560ba7220 */ /* 0x000fe20000410000 */
[----:B------:R-:W-:Y:S01]  /*18770*/  PRMT R181, RZ, 0x7610, R80 ;  /* 0x00007610ffb57816 */ /* 0x000fe20000000050 */
[C---:B------:R-:W-:Y:S01]  /*18780*/  FFMA.FTZ R185, R103.reuse, R185, R18 ;  /* 0x000000b967b97223 */ /* 0x040fe20000010012 */
[----:B0-----:R-:W-:Y:S01]  /*18790*/  PRMT R92, RZ, 0x5410, R83 ;  /* 0x00005410ff5c7816 */ /* 0x001fe20000000053 */
[----:B------:R-:W-:Y:S01]  /*187a0*/  FFMA.FTZ R178, R103, R178, R50 ;  /* 0x000000b267b27223 */ /* 0x000fe20000010032 */
[----:B------:R-:W-:Y:S01]  /*187b0*/  PRMT R103, RZ, 0x5410, R79 ;  /* 0x00005410ff677816 */ /* 0x000fe2000000004f */
[C---:B------:R-:W-:Y:S01]  /*187c0*/  FFMA.FTZ R206, R110.reuse, R206, R27 ;  /* 0x000000ce6ece7223 */ /* 0x040fe2000001001b */
[----:B------:R-:W-:Y:S01]  /*187d0*/  PRMT R93, RZ, 0x5410, R82 ;  /* 0x00005410ff5d7816 */ /* 0x000fe20000000052 */
[----:B------:R-:W-:Y:S01]  /*187e0*/  FFMA.FTZ R204, R110, R204, R123 ;  /* 0x000000cc6ecc7223 */ /* 0x000fe2000001007b */
[----:B------:R-:W-:Y:S01]  /*187f0*/  PRMT R110, RZ, 0x5410, R75 ;  /* 0x00005410ff6e7816 */ /* 0x000fe2000000004b */
[----:B------:R-:W-:Y:S01]  /*18800*/  FMUL.FTZ R111, R96, R195 ;  /* 0x000000c3606f7220 */ /* 0x000fe20000410000 */
[----:B------:R-:W-:Y:S01]  /*18810*/  PRMT R195, RZ, 0x5410, R58 ;  /* 0x00005410ffc37816 */ /* 0x000fe2000000003a */
[----:B------:R-:W-:-:S02]  /*18820*/  FADD.FTZ R112, -R98, R197 ;  /* 0x000000c562707221 */ /* 0x000fc40000010100 */
[C---:B------:R-:W-:Y:S02]  /*18830*/  FMUL.FTZ R102, R96.reuse, R97 ;  /* 0x0000006160667220 */ /* 0x040fe40000410000 */
[----:B------:R-:W-:Y:S02]  /*18840*/  FMUL.FTZ R179, R96, R179 ;  /* 0x000000b360b37220 */ /* 0x000fe40000410000 */
[C---:B------:R-:W-:Y:S02]  /*18850*/  FADD.FTZ R199, -R98.reuse, R199 ;  /* 0x000000c762c77221 */ /* 0x040fe40000010100 */
[----:B------:R-:W-:Y:S02]  /*18860*/  FADD.FTZ R175, -R98, R175 ;  /* 0x000000af62af7221 */ /* 0x000fe40000010100 */
[----:B------:R-:W-:Y:S02]  /*18870*/  FMUL.FTZ R174, R96, R109 ;  /* 0x0000006d60ae7220 */ /* 0x000fe40000410000 */
[----:B------:R-:W-:-:S02]  /*18880*/  FFMA.FTZ R191, R111, R191, R40 ;  /* 0x000000bf6fbf7223 */ /* 0x000fc40000010028 */
[----:B------:R-:W-:Y:S02]  /*18890*/  FMUL.FTZ R109, R96, R112 ;  /* 0x00000070606d7220 */ /* 0x000fe40000410000 */
[C---:B------:R-:W-:Y:S02]  /*188a0*/  FFMA.FTZ R194, R102.reuse, R194, R19 ;  /* 0x000000c266c27223 */ /* 0x040fe40000010013 */
[----:B------:R-:W-:Y:S01]  /*188b0*/  FFMA.FTZ R181, R102, R181, R51 ;  /* 0x000000b566b57223 */ /* 0x000fe20000010033 */
[----:B------:R-:W-:Y:S01]  /*188c0*/  PRMT R102, RZ, 0x5410, R78 ;  /* 0x00005410ff667816 */ /* 0x000fe2000000004e */
[C---:B------:R-:W-:Y:S02]  /*188d0*/  FFMA.FTZ R176, R179.reuse, R176, R32 ;  /* 0x000000b0b3b07223 */ /* 0x040fe40000010020 */
[----:B------:R-:W-:Y:S01]  /*188e0*/  FFMA.FTZ R103, R179, R103, R128 ;  /* 0x00000067b3677223 */ /* 0x000fe20000010080 */
[----:B------:R-:W-:Y:S01]  /*188f0*/  PRMT R179, RZ, 0x5410, R62 ;  /* 0x00005410ffb37816 */ /* 0x000fe2000000003e */
[----:B------:R-:W-:Y:S01]  /*18900*/  FFMA.FTZ R111, R111, R110, R137 ;  /* 0x0000006e6f6f7223 */ /* 0x000fe20000010089 */
[----:B------:R-:W-:Y:S01]  /*18910*/  PRMT R110, RZ, 0x7610, R75 ;  /* 0x00007610ff6e7816 */ /* 0x000fe2000000004b */
[C---:B------:R-:W-:Y:S01]  /*18920*/  FMUL.FTZ R112, R96.reuse, R199 ;  /* 0x000000c760707220 */ /* 0x040fe20000410000 */
[----:B------:R-:W-:Y:S01]  /*18930*/  PRMT R199, RZ, 0x5410, R60 ;  /* 0x00005410ffc77816 */ /* 0x000fe2000000003c */
[----:B------:R-:W-:-:S02]  /*18940*/  FMUL.FTZ R175, R96, R175 ;  /* 0x000000af60af7220 */ /* 0x000fc40000410000 */
[C---:B------:R-:W-:Y:S02]  /*18950*/  FFMA.FTZ R196, R112.reuse, R196, R41 ;  /* 0x000000c470c47223 */ /* 0x040fe40000010029 */
[C---:B------:R-:W-:Y:S02]  /*18960*/  FFMA.FTZ R179, R175.reuse, R179, R30 ;  /* 0x000000b3afb37223 */ /* 0x040fe4000001001e */
[----:B------:R-:W-:Y:S01]  /*18970*/  FFMA.FTZ R102, R175, R102, R126 ;  /* 0x00000066af667223 */ /* 0x000fe2000001007e */
[----:B------:R-:W-:Y:S01]  /*18980*/  PRMT R175, RZ, 0x7610, R78 ;  /* 0x00007610ffaf7816 */ /* 0x000fe2000000004e */
[----:B------:R-:W-:Y:S01]  /*18990*/  FFMA.FTZ R112, R112, R110, R141 ;  /* 0x0000006e70707223 */ /* 0x000fe2000001008d */
[----:B------:R-:W-:Y:S01]  /*189a0*/  PRMT R110, RZ, 0x5410, R74 ;  /* 0x00005410ff6e7816 */ /* 0x000fe2000000004a */
[C---:B------:R-:W-:Y:S02]  /*189b0*/  FADD.FTZ R171, -R98.reuse, R171 ;  /* 0x000000ab62ab7221 */ /* 0x040fe40000010100 */
[----:B------:R-:W-:Y:S01]  /*189c0*/  FADD.FTZ R113, -R98, R113 ;  /* 0x0000007162717221 */ /* 0x000fe20000010100 */
[----:B------:R-:W-:Y:S01]  /*189d0*/  F2FP.BF16.PACK_AB R111, R112, R111 ;  /* 0x0000006f706f723e */ /* 0x000fe200000010ff */
[C---:B------:R-:W-:Y:S01]  /*189e0*/  FADD.FTZ R104, -R98.reuse, R193 ;  /* 0x000000c162687221 */ /* 0x040fe20000010100 */
[----:B------:R-:W-:Y:S01]  /*189f0*/  PRMT R193, RZ, 0x5410, R61 ;  /* 0x00005410ffc17816 */ /* 0x000fe2000000003d */
[----:B------:R-:W-:-:S02]  /*18a00*/  FADD.FTZ R94, -R98, R187 ;  /* 0x000000bb625e7221 */ /* 0x000fc40000010100 */
[C---:B------:R-:W-:Y:S02]  /*18a10*/  FFMA.FTZ R192, R186.reuse, R192, R31 ;  /* 0x000000c0bac07223 */ /* 0x040fe4000001001f */
[----:B------:R-:W-:Y:S01]  /*18a20*/  FFMA.FTZ R175, R186, R175, R127 ;  /* 0x000000afbaaf7223 */ /* 0x000fe2000001007f */
[----:B------:R-:W-:Y:S01]  /*18a30*/  PRMT R186, RZ, 0x5410, R77 ;  /* 0x00005410ffba7816 */ /* 0x000fe2000000004d */
[C---:B------:R-:W-:Y:S02]  /*18a40*/  FFMA.FTZ R195, R115.reuse, R195, R38 ;  /* 0x000000c373c37223 */ /* 0x040fe40000010026 */
[----:B------:R-:W-:Y:S01]  /*18a50*/  FFMA.FTZ R110, R115, R110, R136 ;  /* 0x0000006e736e7223 */ /* 0x000fe20000010088 */
[----:B------:R-:W-:Y:S01]  /*18a60*/  PRMT R115, RZ, 0x7610, R74 ;  /* 0x00007610ff737816 */ /* 0x000fe2000000004a */
[----:B------:R-:W-:Y:S01]  /*18a70*/  FADD.FTZ R205, -R98, R205 ;  /* 0x000000cd62cd7221 */ /* 0x000fe20000010100 */
[----:B------:R-:W-:Y:S01]  /*18a80*/  F2FP.BF16.PACK_AB R102, R175, R102 ;  /* 0x00000066af66723e */ /* 0x000fe200000010ff */
[----:B------:R-:W-:-:S02]  /*18a90*/  FMUL.FTZ R187, R96, R171 ;  /* 0x000000ab60bb7220 */ /* 0x000fc40000410000 */
[C---:B------:R-:W-:Y:S02]  /*18aa0*/  FADD.FTZ R105, -R98.reuse, R105 ;  /* 0x0000006962697221 */ /* 0x040fe40000010100 */
[C---:B------:R-:W-:Y:S02]  /*18ab0*/  FADD.FTZ R107, -R98.reuse, R107 ;  /* 0x0000006b626b7221 */ /* 0x040fe40000010100 */
[C---:B------:R-:W-:Y:S02]  /*18ac0*/  FADD.FTZ R169, -R98.reuse, R169 ;  /* 0x000000a962a97221 */ /* 0x040fe40000010100 */
[C---:B------:R-:W-:Y:S01]  /*18ad0*/  FADD.FTZ R198, -R98.reuse, R177 ;  /* 0x000000b162c67221 */ /* 0x040fe20000010100 */
[----:B------:R-:W-:Y:S01]  /*18ae0*/  PRMT R177, RZ, 0x7610, R63 ;  /* 0x00007610ffb17816 */ /* 0x000fe2000000003f */
[C---:B------:R-:W-:Y:S02]  /*18af0*/  FADD.FTZ R183, -R98.reuse, R183 ;  /* 0x000000b762b77221 */ /* 0x040fe40000010100 */
[C---:B------:R-:W-:Y:S01]  /*18b00*/  FADD.FTZ R100, -R98.reuse, R189 ;  /* 0x000000bd62647221 */ /* 0x040fe20000010100 */
[----:B------:R-:W-:Y:S01]  /*18b10*/  PRMT R189, RZ, 0x5410, R72 ;  /* 0x00005410ffbd7816 */ /* 0x000fe20000000048 */
[----:B------:R-:W-:-:S02]  /*18b20*/  FADD.FTZ R201, -R98, R201 ;  /* 0x000000c962c97221 */ /* 0x000fc40000010100 */
[C---:B------:R-:W-:Y:S02]  /*18b30*/  FADD.FTZ R203, -R98.reuse, R203 ;  /* 0x000000cb62cb7221 */ /* 0x040fe40000010100 */
[C---:B------:R-:W-:Y:S01]  /*18b40*/  FADD.FTZ R182, -R98.reuse, R207 ;  /* 0x000000cf62b67221 */ /* 0x040fe20000010100 */
[----:B------:R-:W-:Y:S01]  /*18b50*/  PRMT R207, RZ, 0x5410, R56 ;  /* 0x00005410ffcf7816 */ /* 0x000fe20000000038 */
[C---:B------:R-:W-:Y:S01]  /*18b60*/  FADD.FTZ R173, -R98.reuse, R209 ;  /* 0x000000d162ad7221 */ /* 0x040fe20000010100 */
[----:B------:R-:W-:Y:S01]  /*18b70*/  PRMT R209, RZ, 0x5410, R52 ;  /* 0x00005410ffd17816 */ /* 0x000fe20000000034 */
[C---:B------:R-:W-:Y:S02]  /*18b80*/  FADD.FTZ R184, -R98.reuse, R211 ;  /* 0x000000d362b87221 */ /* 0x040fe40000010100 */
[C---:B------:R-:W-:Y:S02]  /*18b90*/  FADD.FTZ R213, -R98.reuse, R213 ;  /* 0x000000d562d57221 */ /* 0x040fe40000010100 */
[----:B------:R-:W-:-:S02]  /*18ba0*/  FADD.FTZ R188, -R98, R215 ;  /* 0x000000d762bc7221 */ /* 0x000fc40000010100 */
[C---:B------:R-:W-:Y:S02]  /*18bb0*/  FMUL.FTZ R98, R96.reuse, R113 ;  /* 0x0000007160627220 */ /* 0x040fe40000410000 */
[C---:B------:R-:W-:Y:S02]  /*18bc0*/  FMUL.FTZ R113, R96.reuse, R94 ;  /* 0x0000005e60717220 */ /* 0x040fe40000410000 */
[C---:B------:R-:W-:Y:S01]  /*18bd0*/  FMUL.FTZ R94, R96.reuse, R205 ;  /* 0x000000cd605e7220 */ /* 0x040fe20000410000 */
[----:B------:R-:W-:Y:S01]  /*18be0*/  PRMT R205, RZ, 0x5410, R57 ;  /* 0x00005410ffcd7816 */ /* 0x000fe20000000039 */
[----:B------:R-:W-:Y:S02]  /*18bf0*/  FFMA.FTZ R193, R187, R193, R28 ;  /* 0x000000c1bbc17223 */ /* 0x000fe4000001001c */
[----:B------:R-:W-:Y:S02]  /*18c00*/  FFMA.FTZ R200, R109, R200, R39 ;  /* 0x000000c86dc87223 */ /* 0x000fe40000010027 */
[----:B------:R-:W-:Y:S01]  /*18c10*/  FFMA.FTZ R187, R187, R186, R124 ;  /* 0x000000babbbb7223 */ /* 0x000fe2000001007c */
[----:B------:R-:W-:Y:S01]  /*18c20*/  PRMT R186, RZ, 0x7610, R77 ;  /* 0x00007610ffba7816 */ /* 0x000fe2000000004d */
[----:B------:R-:W-:Y:S01]  /*18c30*/  FFMA.FTZ R109, R109, R115, R140 ;  /* 0x000000736d6d7223 */ /* 0x000fe2000001008c */
[----:B------:R-:W-:Y:S01]  /*18c40*/  PRMT R115, RZ, 0x5410, R73 ;  /* 0x00005410ff737816 */ /* 0x000fe20000000049 */
[C---:B------:R-:W-:Y:S01]  /*18c50*/  FMUL.FTZ R97, R96.reuse, R107 ;  /* 0x0000006b60617220 */ /* 0x040fe20000410000 */
[----:B------:R-:W-:Y:S01]  /*18c60*/  PRMT R107, RZ, 0x5410, R67 ;  /* 0x00005410ff6b7816 */ /* 0x000fe20000000043 */
[C---:B------:R-:W-:Y:S01]  /*18c70*/  FMUL.FTZ R198, R96.reuse, R198 ;  /* 0x000000c660c67220 */ /* 0x040fe20000410000 */
[----:B------:R-:W-:Y:S01]  /*18c80*/  F2FP.BF16.PACK_AB R110, R109, R110 ;  /* 0x0000006e6d6e723e */ /* 0x000fe200000010ff */
[----:B------:R-:W-:-:S02]  /*18c90*/  FMUL.FTZ R100, R96, R100 ;  /* 0x0000006460647220 */ /* 0x000fc40000410000 */
[----:B------:R-:W-:Y:S02]  /*18ca0*/  FFMA.FTZ R202, R198, R202, R29 ;  /* 0x000000cac6ca7223 */ /* 0x000fe4000001001d */
[C---:B------:R-:W-:Y:S02]  /*18cb0*/  FFMA.FTZ R205, R113.reuse, R205, R36 ;  /* 0x000000cd71cd7223 */ /* 0x040fe40000010024 */
[C---:B------:R-:W-:Y:S02]  /*18cc0*/  FMUL.FTZ R197, R96.reuse, R169 ;  /* 0x000000a960c57220 */ /* 0x040fe40000410000 */
[----:B------:R-:W-:Y:S02]  /*18cd0*/  FMUL.FTZ R190, R96, R183 ;  /* 0x000000b760be7220 */ /* 0x000fe40000410000 */
[----:B------:R-:W-:Y:S01]  /*18ce0*/  FFMA.FTZ R198, R198, R186, R125 ;  /* 0x000000bac6c67223 */ /* 0x000fe2000001007d */
[----:B------:R-:W-:Y:S01]  /*18cf0*/  PRMT R186, RZ, 0x5410, R76 ;  /* 0x00005410ffba7816 */ /* 0x000fe2000000004c */
[----:B------:R-:W-:Y:S01]  /*18d00*/  FFMA.FTZ R113, R113, R115, R134 ;  /* 0x0000007371717223 */ /* 0x000fe20000010086 */
[----:B------:R-:W-:Y:S01]  /*18d10*/  PRMT R115, RZ, 0x5410, R55 ;  /* 0x00005410ff737816 */ /* 0x000fe20000000037 */
[C---:B------:R-:W-:Y:S01]  /*18d20*/  FMUL.FTZ R99, R96.reuse, R105 ;  /* 0x0000006960637220 */ /* 0x040fe20000410000 */
[----:B------:R-:W-:Y:S01]  /*18d30*/  PRMT R105, RZ, 0x7610, R82 ;  /* 0x00007610ff697816 */ /* 0x000fe20000000052 */
[----:B------:R-:W-:-:S02]  /*18d40*/  FMUL.FTZ R101, R96, R101 ;  /* 0x0000006560657220 */ /* 0x000fc40000410000 */
[C---:B------:R-:W-:Y:S02]  /*18d50*/  FMUL.FTZ R104, R96.reuse, R104 ;  /* 0x0000006860687220 */ /* 0x040fe40000410000 */
[C---:B------:R-:W-:Y:S01]  /*18d60*/  FMUL.FTZ R171, R96.reuse, R201 ;  /* 0x000000c960ab7220 */ /* 0x040fe20000410000 */
[----:B------:R-:W-:Y:S01]  /*18d70*/  PRMT R201, RZ, 0x5410, R54 ;  /* 0x00005410ffc97816 */ /* 0x000fe20000000036 */
[C---:B------:R-:W-:Y:S01]  /*18d80*/  FMUL.FTZ R169, R96.reuse, R203 ;  /* 0x000000cb60a97220 */ /* 0x040fe20000410000 */
[----:B------:R-:W-:Y:S01]  /*18d90*/  PRMT R203, RZ, 0x5410, R53 ;  /* 0x00005410ffcb7816 */ /* 0x000fe20000000035 */
[C---:B------:R-:W-:Y:S02]  /*18da0*/  FMUL.FTZ R182, R96.reuse, R182 ;  /* 0x000000b660b67220 */ /* 0x040fe40000410000 */
[C---:B------:R-:W-:Y:S02]  /*18db0*/  FMUL.FTZ R173, R96.reuse, R173 ;  /* 0x000000ad60ad7220 */ /* 0x040fe40000410000 */
[----:B------:R-:W-:-:S02]  /*18dc0*/  FMUL.FTZ R184, R96, R184 ;  /* 0x000000b860b87220 */ /* 0x000fc40000410000 */
[C---:B------:R-:W-:Y:S01]  /*18dd0*/  FMUL.FTZ R183, R96.reuse, R213 ;  /* 0x000000d560b77220 */ /* 0x040fe20000410000 */
[----:B------:R-:W-:Y:S01]  /*18de0*/  SHF.R.U32.HI R213, RZ, 0x1c, R108 ;  /* 0x0000001cffd57819 */ /* 0x000fe2000001166c */
[----:B------:R-:W-:Y:S01]  /*18df0*/  FMUL.FTZ R188, R96, R188 ;  /* 0x000000bc60bc7220 */ /* 0x000fe20000410000 */
[----:B------:R-:W-:Y:S01]  /*18e00*/  PRMT R96, RZ, 0x7610, R67 ;  /* 0x00007610ff607816 */ /* 0x000fe20000000043 */
[C---:B------:R-:W-:Y:S02]  /*18e10*/  FFMA.FTZ R107, R95.reuse, R107, R24 ;  /* 0x0000006b5f6b7223 */ /* 0x040fe40000010018 */
[----:B------:R-:W-:Y:S01]  /*18e20*/  FFMA.FTZ R92, R95, R92, R120 ;  /* 0x0000005c5f5c7223 */ /* 0x000fe20000010078 */
[----:B------:R-:W-:Y:S01]  /*18e30*/  PRMT R95, RZ, 0x7610, R83 ;  /* 0x00007610ff5f7816 */ /* 0x000fe20000000053 */
[C---:B------:R-:W-:Y:S02]  /*18e40*/  FFMA.FTZ R216, R100.reuse, R216, R35 ;  /* 0x000000d864d87223 */ /* 0x040fe40000010023 */
[----:B------:R-:W-:Y:S01]  /*18e50*/  FFMA.FTZ R210, R100, R210, R133 ;  /* 0x000000d264d27223 */ /* 0x000fe20000010085 */
[----:B------:R-:W-:Y:S01]  /*18e60*/  PRMT R100, RZ, 0x5410, R71 ;  /* 0x00005410ff647816 */ /* 0x000fe20000000047 */
[----:B------:R-:W-:-:S02]  /*18e70*/  FFMA.FTZ R199, R197, R199, R26 ;  /* 0x000000c7c5c77223 */ /* 0x000fc4000001001a */
[----:B------:R-:W-:Y:S01]  /*18e80*/  FFMA.FTZ R197, R197, R186, R122 ;  /* 0x000000bac5c57223 */ /* 0x000fe2000001007a */
[----:B------:R-:W-:Y:S01]  /*18e90*/  PRMT R186, RZ, 0x7610, R55 ;  /* 0x00007610ffba7816 */ /* 0x000fe20000000037 */
[C---:B------:R-:W-:Y:S02]  /*18ea0*/  FFMA.FTZ R115, R183.reuse, R115, R48 ;  /* 0x00000073b7737223 */ /* 0x040fe40000010030 */
[C---:B------:R-:W-:Y:S02]  /*18eb0*/  FFMA.FTZ R96, R106.reuse, R96, R25 ;  /* 0x000000606a607223 */ /* 0x040fe40000010019 */
[----:B------:R-:W-:Y:S01]  /*18ec0*/  FFMA.FTZ R95, R106, R95, R121 ;  /* 0x0000005f6a5f7223 */ /* 0x000fe20000010079 */
[----:B------:R-:W-:Y:S01]  /*18ed0*/  PRMT R106, RZ, 0x5410, R66 ;  /* 0x00005410ff6a7816 */ /* 0x000fe20000000042 */
[----:B------:R-:W-:Y:S01]  /*18ee0*/  FFMA.FTZ R183, R183, R100, R154 ;  /* 0x00000064b7b77223 */ /* 0x000fe2000001009a */
[----:B------:R-:W-:Y:S01]  /*18ef0*/  PRMT R100, RZ, 0x7610, R71 ;  /* 0x00007610ff647816 */ /* 0x000fe20000000047 */
[----:B------:R-:W-:Y:S01]  /*18f00*/  FFMA.FTZ R186, R188, R186, R49 ;  /* 0x000000babcba7223 */ /* 0x000fe20000010031 */
[----:B------:R-:W-:Y:S01]  /*18f10*/  F2FP.BF16.PACK_AB R107, R96, R107 ;  /* 0x0000006b606b723e */ /* 0x000fe200000010ff */
[C---:B------:R-:W-:Y:S01]  /*18f20*/  FFMA.FTZ R106, R97.reuse, R106, R22 ;  /* 0x0000006a616a7223 */ /* 0x040fe20000010016 */
[----:B------:R-:W-:Y:S01]  /*18f30*/  PRMT R96, RZ, 0x7610, R52 ;  /* 0x00007610ff607816 */ /* 0x000fe20000000034 */
[----:B------:R-:W-:Y:S01]  /*18f40*/  FFMA.FTZ R93, R97, R93, R118 ;  /* 0x0000005d615d7223 */ /* 0x000fe20000010076 */
[----:B------:R-:W-:Y:S01]  /*18f50*/  PRMT R97, RZ, 0x7610, R66 ;  /* 0x00007610ff617816 */ /* 0x000fe20000000042 */
[----:B------:R-:W-:Y:S01]  /*18f60*/  FFMA.FTZ R188, R188, R100, R155 ;  /* 0x00000064bcbc7223 */ /* 0x000fe2000001009b */
[----:B------:R-:W-:Y:S01]  /*18f70*/  PRMT R100, RZ, 0x5410, R70 ;  /* 0x00005410ff647816 */ /* 0x000fe20000000046 */
[----:B------:R-:W-:Y:S01]  /*18f80*/  FFMA.FTZ R201, R173, R201, R46 ;  /* 0x000000c9adc97223 */ /* 0x000fe2000001002e */
[----:B------:R-:W-:Y:S01]  /*18f90*/  F2FP.BF16.PACK_AB R95, R95, R92 ;  /* 0x0000005c5f5f723e */ /* 0x000fe200000010ff */
[C---:B------:R-:W-:Y:S01]  /*18fa0*/  FFMA.FTZ R97, R98.reuse, R97, R23 ;  /* 0x0000006162617223 */ /* 0x040fe20000010017 */
[----:B------:R-:W-:Y:S01]  /*18fb0*/  F2FP.BF16.PACK_AB R92, R181, R178 ;  /* 0x000000b2b55c723e */ /* 0x000fe200000010ff */
[----:B------:R-:W-:Y:S01]  /*18fc0*/  FFMA.FTZ R173, R173, R100, R152 ;  /* 0x00000064adad7223 */ /* 0x000fe20000010098 */
[----:B------:R-:W-:Y:S01]  /*18fd0*/  PRMT R100, RZ, 0x7610, R70 ;  /* 0x00007610ff647816 */ /* 0x000fe20000000046 */
[----:B------:R-:W-:Y:S01]  /*18fe0*/  FFMA.FTZ R98, R98, R105, R119 ;  /* 0x0000006962627223 */ /* 0x000fe20000010077 */
[----:B------:R-:W-:Y:S01]  /*18ff0*/  PRMT R105, RZ, 0x5410, R65 ;  /* 0x00005410ff697816 */ /* 0x000fe20000000041 */
[C---:B------:R-:W-:Y:S01]  /*19000*/  FFMA.FTZ R208, R184.reuse, R208, R47 ;  /* 0x000000d0b8d07223 */ /* 0x040fe2000001002f */
[----:B------:R-:W-:Y:S01]  /*19010*/  F2FP.BF16.PACK_AB R106, R97, R106 ;  /* 0x0000006a616a723e */ /* 0x000fe200000010ff */
[----:B------:R-:W-:Y:S01]  /*19020*/  FFMA.FTZ R184, R184, R100, R153 ;  /* 0x00000064b8b87223 */ /* 0x000fe20000010099 */
[----:B------:R-:W-:Y:S01]  /*19030*/  PRMT R100, RZ, 0x5410, R69 ;  /* 0x00005410ff647816 */ /* 0x000fe20000000045 */
[C---:B------:R-:W-:Y:S01]  /*19040*/  FFMA.FTZ R105, R99.reuse, R105, R20 ;  /* 0x0000006963697223 */ /* 0x040fe20000010014 */
[----:B------:R-:W-:Y:S01]  /*19050*/  IADD3 R178, R108, 0x80, RZ ;  /* 0x000000806cb27810 */ /* 0x000fe20007ffe0ff */
[----:B------:R-:W-:Y:S01]  /*19060*/  FFMA.FTZ R99, R99, R114, R116 ;  /* 0x0000007263637223 */ /* 0x000fe20000010074 */
[----:B------:R-:W-:Y:S01]  /*19070*/  PRMT R114, RZ, 0x7610, R81 ;  /* 0x00007610ff727816 */ /* 0x000fe20000000051 */
[C---:B------:R-:W-:Y:S01]  /*19080*/  FFMA.FTZ R203, R169.reuse, R203, R44 ;  /* 0x000000cba9cb7223 */ /* 0x040fe2000001002c */
[----:B------:R-:W-:Y:S01]  /*19090*/  F2FP.BF16.PACK_AB R97, R202, R193 ;  /* 0x000000c1ca61723e */ /* 0x000fe200000010ff */
[----:B------:R-:W-:Y:S01]  /*190a0*/  FFMA.FTZ R169, R169, R100, R150 ;  /* 0x00000064a9a97223 */ /* 0x000fe20000010096 */
[----:B------:R-:W-:Y:S01]  /*190b0*/  PRMT R100, RZ, 0x7610, R69 ;  /* 0x00007610ff647816 */ /* 0x000fe20000000045 */
[----:B------:R-:W-:Y:S01]  /*190c0*/  FFMA.FTZ R180, R174, R180, R21 ;  /* 0x000000b4aeb47223 */ /* 0x000fe20000010015 */
[----:B------:R-:W-:Y:S01]  /*190d0*/  F2FP.BF16.PACK_AB R115, R186, R115 ;  /* 0x00000073ba73723e */ /* 0x000fe200000010ff */
[----:B------:R-:W-:Y:S01]  /*190e0*/  FFMA.FTZ R114, R174, R114, R117 ;  /* 0x00000072ae727223 */ /* 0x000fe20000010075 */
[----:B------:R-:W-:Y:S01]  /*190f0*/  PRMT R174, RZ, 0x7610, R79 ;  /* 0x00007610ffae7816 */ /* 0x000fe2000000004f */
[----:B------:R-:W-:Y:S01]  /*19100*/  FFMA.FTZ R212, R182, R212, R45 ;  /* 0x000000d4b6d47223 */ /* 0x000fe2000001002d */
[----:B------:R-:W-:Y:S01]  /*19110*/  F2FP.BF16.PACK_AB R105, R180, R105 ;  /* 0x00000069b469723e */ /* 0x000fe200000010ff */
[----:B------:R-:W-:Y:S01]  /*19120*/  FFMA.FTZ R182, R182, R100, R151 ;  /* 0x00000064b6b67223 */ /* 0x000fe20000010097 */
[----:B------:R-:W-:Y:S01]  /*19130*/  PRMT R100, RZ, 0x5410, R68 ;  /* 0x00005410ff647816 */ /* 0x000fe20000000044 */
[----:B------:R-:W-:-:S02]  /*19140*/  FFMA.FTZ R177, R190, R177, R33 ;  /* 0x000000b1beb17223 */ /* 0x000fc40000010021 */
[----:B------:R-:W-:Y:S01]  /*19150*/  FFMA.FTZ R174, R190, R174, R129 ;  /* 0x000000aebeae7223 */ /* 0x000fe20000010081 */
[----:B------:R-:W-:Y:S01]  /*19160*/  PRMT R190, RZ, 0x7610, R73 ;  /* 0x00007610ffbe7816 */ /* 0x000fe20000000049 */
[----:B------:R-:W-:Y:S02]  /*19170*/  IMAD.SHL.U32 R211, R108, 0x10, RZ ;  /* 0x000000106cd37824 */ /* 0x000fe400078e00ff */
[C---:B------:R-:W-:Y:S01]  /*19180*/  FFMA.FTZ R209, R171.reuse, R209, R42 ;  /* 0x000000d1abd17223 */ /* 0x040fe2000001002a */
[----:B------:R-:W-:Y:S01]  /*19190*/  F2FP.BF16.PACK_AB R103, R174, R103 ;  /* 0x00000067ae67723e */ /* 0x000fe200000010ff */
[----:B------:R-:W-:Y:S01]  /*191a0*/  FFMA.FTZ R171, R171, R100, R146 ;  /* 0x00000064abab7223 */ /* 0x000fe20000010092 */
[----:B------:R-:W-:Y:S01]  /*191b0*/  IADD3 R100, P0, R211, c[0x0][0x208], RZ ;  /* 0x00008200d3647a10 */ /* 0x000fe20007f1e0ff */
[C---:B------:R-:W-:Y:S02]  /*191c0*/  FFMA.FTZ R214, R104.reuse, R214, R37 ;  /* 0x000000d668d67223 */ /* 0x040fe40000010025 */
[----:B------:R-:W-:Y:S01]  /*191d0*/  FFMA.FTZ R190, R104, R190, R135 ;  /* 0x000000be68be7223 */ /* 0x000fe20000010087 */
[----:B------:R-:W-:Y:S01]  /*191e0*/  F2FP.BF16.PACK_AB R104, R194, R185 ;  /* 0x000000b9c268723e */ /* 0x000fe200000010ff */
[C---:B------:R-:W-:Y:S01]  /*191f0*/  FFMA.FTZ R207, R101.reuse, R207, R34 ;  /* 0x000000cf65cf7223 */ /* 0x040fe20000010022 */
[----:B------:R-:W-:Y:S01]  /*19200*/  PRMT R194, RZ, 0x7610, R68 ;  /* 0x00007610ffc27816 */ /* 0x000fe20000000044 */
[----:B------:R-:W-:Y:S01]  /*19210*/  FFMA.FTZ R189, R101, R189, R132 ;  /* 0x000000bd65bd7223 */ /* 0x000fe20000010084 */
[----:B------:R-:W-:Y:S01]  /*19220*/  IADD3.X R101, R213, c[0x0][0x20c], RZ, P0, !PT ;  /* 0x00008300d5657a10 */ /* 0x000fe200007fe4ff */
[C---:B------:R-:W-:Y:S01]  /*19230*/  FFMA.FTZ R218, R94.reuse, R96, R43 ;  /* 0x000000605eda7223 */ /* 0x040fe2000001002b */
[----:B------:R-:W-:Y:S01]  /*19240*/  IADD3 R174, P0, R211, c[0x0][0x210], RZ ;  /* 0x00008400d3ae7a10 */ /* 0x000fe20007f1e0ff */
[----:B------:R-:W-:Y:S01]  /*19250*/  FFMA.FTZ R194, R94, R194, R149 ;  /* 0x000000c25ec27223 */ /* 0x000fe20000010095 */
[----:B------:R-:W-:Y:S01]  /*19260*/  F2FP.BF16.PACK_AB R94, R98, R93 ;  /* 0x0000005d625e723e */ /* 0x000fe200000010ff */
[----:B------:R0:W-:Y:S01]  /*19270*/  STG.E.128 [R100.64], R104 ;  /* 0x0000006864007986 */ /* 0x0001e2000c101d04 */
[----:B------:R-:W-:-:S02]  /*19280*/  F2FP.BF16.PACK_AB R93, R114, R99 ;  /* 0x00000063725d723e */ /* 0x000fc400000010ff */
[----:B------:R-:W-:Y:S02]  /*19290*/  IADD3.X R175, R213, c[0x0][0x214], RZ, P0, !PT ;  /* 0x00008500d5af7a10 */ /* 0x000fe400007fe4ff */
[----:B------:R-:W-:Y:S02]  /*192a0*/  F2FP.BF16.PACK_AB R96, R206, R199 ;  /* 0x000000c7ce60723e */ /* 0x000fe400000010ff */
[----:B------:R-:W-:Y:S01]  /*192b0*/  F2FP.BF16.PACK_AB R98, R192, R179 ;  /* 0x000000b3c062723e */ /* 0x000fe200000010ff */
[----:B------:R1:W-:Y:S01]  /*192c0*/  STG.E.128 [R174.64], R92 ;  /* 0x0000005cae007986 */ /* 0x0003e2000c101d04 */
[----:B------:R-:W-:Y:S02]  /*192d0*/  F2FP.BF16.PACK_AB R99, R177, R176 ;  /* 0x000000b0b163723e */ /* 0x000fe400000010ff */
[----:B------:R-:W-:Y:S02]  /*192e0*/  IADD3 R185, R108, 0x100, RZ ;  /* 0x000001006cb97810 */ /* 0x000fe40007ffe0ff */
[----:B------:R-:W-:-:S02]  /*192f0*/  F2FP.BF16.PACK_AB R109, R190, R113 ;  /* 0x00000071be6d723e */ /* 0x000fc400000010ff */
[----:B------:R-:W-:Y:S02]  /*19300*/  F2FP.BF16.PACK_AB R108, R210, R189 ;  /* 0x000000bdd26c723e */ /* 0x000fe400000010ff */
[----:B------:R-:W-:Y:S02]  /*19310*/  F2FP.BF16.PACK_AB R112, R218, R209 ;  /* 0x000000d1da70723e */ /* 0x000fe400000010ff */
[----:B0-----:R-:W-:Y:S01]  /*19320*/  F2FP.BF16.PACK_AB R101, R198, R187 ;  /* 0x000000bbc665723e */ /* 0x001fe200000010ff */
[----:B------:R-:W-:Y:S01]  /*19330*/  IMAD.MOV.U32 R187, RZ, RZ, 0x10 ;  /* 0x00000010ffbb7424 */ /* 0x000fe200078e00ff */
[----:B------:R-:W-:Y:S02]  /*19340*/  F2FP.BF16.PACK_AB R100, R204, R197 ;  /* 0x000000c5cc64723e */ /* 0x000fe400000010ff */
[----:B------:R-:W-:Y:S01]  /*19350*/  F2FP.BF16.PACK_AB R104, R216, R207 ;  /* 0x000000cfd868723e */ /* 0x000fe200000010ff */
[----:B------:R-:W-:Y:S01]  /*19360*/  IMAD.WIDE.U32 R180, R178, R187, c[0x0][0x208] ;  /* 0x00008200b2b47625 */ /* 0x000fe200078e00bb */
[----:B------:R-:W-:-:S02]  /*19370*/  F2FP.BF16.PACK_AB R105, R214, R205 ;  /* 0x000000cdd669723e */ /* 0x000fc400000010ff */
[----:B------:R-:W-:Y:S01]  /*19380*/  F2FP.BF16.PACK_AB R106, R200, R195 ;  /* 0x000000c3c86a723e */ /* 0x000fe200000010ff */
[----:B-1----:R-:W-:Y:S01]  /*19390*/  IMAD.SHL.U32 R92, R165, 0x10, RZ ;  /* 0x00000010a55c7824 */ /* 0x002fe200078e00ff */
[----:B------:R0:W-:Y:S01]  /*193a0*/  STG.E.128 [R180.64], R96 ;  /* 0x00000060b4007986 */ /* 0x0001e2000c101d04 */
[----:B------:R-:W-:Y:S01]  /*193b0*/  IMAD.WIDE.U32 R178, R178, R187, c[0x0][0x210] ;  /* 0x00008400b2b27625 */ /* 0x000fe200078e00bb */
[----:B------:R-:W-:Y:S02]  /*193c0*/  SHF.R.U32.HI R165, RZ, 0x1c, R165 ;  /* 0x0000001cffa57819 */ /* 0x000fe400000116a5 */
[----:B------:R-:W-:Y:S01]  /*193d0*/  F2FP.BF16.PACK_AB R107, R196, R191 ;  /* 0x000000bfc46b723e */ /* 0x000fe200000010ff */
[----:B------:R-:W-:Y:S01]  /*193e0*/  IMAD.WIDE.U32 R176, R185, R187, c[0x0][0x208] ;  /* 0x00008200b9b07625 */ /* 0x000fe200078e00bb */
[----:B------:R1:W-:Y:S01]  /*193f0*/  STG.E.128 [R178.64], R100 ;  /* 0x00000064b2007986 */ /* 0x0003e2000c101d04 */
[----:B------:R-:W-:Y:S02]  /*19400*/  F2FP.BF16.PACK_AB R113, R212, R203 ;  /* 0x000000cbd471723e */ /* 0x000fe400000010ff */
[----:B------:R-:W-:Y:S01]  /*19410*/  F2FP.BF16.PACK_AB R114, R208, R201 ;  /* 0x000000c9d072723e */ /* 0x000fe200000010ff */
[----:B------:R2:W-:Y:S01]  /*19420*/  STG.E.128 [R176.64], R104 ;  /* 0x00000068b0007986 */ /* 0x0005e2000c101d04 */
[----:B------:R-:W-:-:S02]  /*19430*/  F2FP.BF16.PACK_AB R95, R188, R183 ;  /* 0x000000b7bc5f723e */ /* 0x000fc400000010ff */
[----:B------:R-:W-:Y:S02]  /*19440*/  F2FP.BF16.PACK_AB R94, R184, R173 ;  /* 0x000000adb85e723e */ /* 0x000fe400000010ff */
[----:B------:R-:W-:Y:S02]  /*19450*/  F2FP.BF16.PACK_AB R93, R182, R169 ;  /* 0x000000a9b65d723e */ /* 0x000fe400000010ff */
[C---:B0-----:R-:W-:Y:S02]  /*19460*/  IADD3 R98, P0, R92.reuse, c[0x0][0x208], RZ ;  /* 0x000082005c627a10 */ /* 0x041fe40007f1e0ff */
[----:B------:R-:W-:Y:S02]  /*19470*/  IADD3 R96, P1, R92, c[0x0][0x210], RZ ;  /* 0x000084005c607a10 */ /* 0x000fe40007f3e0ff */
[----:B------:R-:W-:Y:S01]  /*19480*/  IADD3.X R99, R165, c[0x0][0x20c], RZ, P0, !PT ;  /* 0x00008300a5637a10 */ /* 0x000fe200007fe4ff */
[----:B-1----:R-:W-:Y:S01]  /*19490*/  IMAD.WIDE.U32 R100, R185, R187, c[0x0][0x210] ;  /* 0x00008400b9647625 */ /* 0x002fe200078e00bb */
[----:B------:R-:W-:-:S02]  /*194a0*/  IADD3.X R97, R165, c[0x0][0x214], RZ, P1, !PT ;  /* 0x00008500a5617a10 */ /* 0x000fc40000ffe4ff */
[----:B------:R-:W-:Y:S02]  /*194b0*/  F2FP.BF16.PACK_AB R92, R194, R171 ;  /* 0x000000abc25c723e */ /* 0x000fe400000010ff */
[----:B------:R2:W-:Y:S01]  /*194c0*/  STG.E.128 [R100.64], R108 ;  /* 0x0000006c64007986 */ /* 0x0005e2000c101d04 */
[----:B------:R-:W-:Y:S02]  /*194d0*/  ISETP.GE.AND P0, PT, R144, c[0x0][0x164], PT ;  /* 0x0000590090007a0c */ /* 0x000fe40003f06270 */
[----:B------:R-:W-:Y:S01]  /*194e0*/  LOP3.LUT P1, RZ, R148, 0xff, RZ, 0xc0, !PT ;  /* 0x000000ff94ff7812 */ /* 0x000fe2000782c0ff */
[----:B------:R2:W-:Y:S03]  /*194f0*/  STG.E.128 [R98.64], R112 ;  /* 0x0000007062007986 */ /* 0x0005e6000c101d04 */
[----:B------:R-:W-:Y:S01]  /*19500*/  SEL R148, RZ, 0x1, P1 ;  /* 0x00000001ff947807 */ /* 0x000fe20000800000 */
[----:B------:R2:W-:Y:S06]  /*19510*/  STG.E.128 [R96.64], R92 ;  /* 0x0000005c60007986 */ /* 0x0005ec000c101d04 */
[----:B--2---:R-:W-:Y:S01]  /*19520*/  @P0 CALL.REL.NOINC `(.L_x_1652) ;  /* 0x0000001000000944 */ /* 0x004fe20003c00000 */
[----:B------:R-:W-:Y:S05]  /*19530*/  BRA `(.L_x_1653) ;  /* 0xfffe771000007947 */ /* 0x000fea000383ffff */
.L_x_1652:
[----:B------:R-:W-:Y:S05]  /*19540*/  EXIT ;  /* 0x000000000000794d */ /* 0x000fea0003800000 */
.L_x_1650:
[----:B------:R-:W-:Y:S01]  /*19550*/  IMAD.MOV.U32 R97, RZ, RZ, 0x1 ;  /* 0x00000001ff617424 */ /* 0x000fe200078e00ff */
[----:B------:R-:W-:Y:S01]  /*19560*/  MOV R94, 0x195a0 ;  /* 0x000195a0005e7802 */ /* 0x000fe20000000f00 */
[----:B------:R-:W-:-:S02]  /*19570*/  IMAD.MOV.U32 R93, RZ, RZ, 0x1f ;  /* 0x0000001fff5d7424 */ /* 0x000fc400078e00ff */
[----:B------:R-:W-:Y:S02]  /*19580*/  IMAD.MOV.U32 R96, RZ, RZ, -0x1 ;  /* 0xffffffffff607424 */ /* 0x000fe400078e00ff */
[----:B------:R-:W-:Y:S05]  /*19590*/  CALL.REL.NOINC `($__internal_5_$__cuda_sm70_shflsync_bfly_p) ;  /* 0x0000079000007944 */ /* 0x000fea0003c00000 */
[----:B-1----:R-:W-:Y:S01]  /*195a0*/  IMAD.MOV.U32 R92, RZ, RZ, R97 ;  /* 0x000000ffff5c7224 */ /* 0x002fe200078e0061 */
[----:B0-----:R-:W-:Y:S05]  /*195b0*/  BRA `(.L_x_1654) ;  /* 0xffffe5f000007947 */ /* 0x001fea000383ffff */
.L_x_1651:
[----:B------:R-:W-:Y:S01]  /*195c0*/  IMAD.MOV.U32 R97, RZ, RZ, 0x2 ;  /* 0x00000002ff617424 */ /* 0x000fe200078e00ff */
[----:B------:R-:W-:Y:S01]  /*195d0*/  MOV R94, 0x19610 ;  /* 0x00019610005e7802 */ /* 0x000fe20000000f00 */
[----:B------:R-:W-:Y:S02]  /*195e0*/  IMAD.MOV.U32 R93, RZ, RZ, 0x1f ;  /* 0x0000001fff5d7424 */ /* 0x000fe400078e00ff */
[----:B------:R-:W-:Y:S02]  /*195f0*/  IMAD.MOV.U32 R96, RZ, RZ, -0x1 ;  /* 0xffffffffff607424 */ /* 0x000fe400078e00ff */
[----:B------:R-:W-:Y:S05]  /*19600*/  CALL.REL.NOINC `($__internal_5_$__cuda_sm70_shflsync_bfly_p) ;  /* 0x0000072000007944 */ /* 0x000fea0003c00000 */
[----:B01----:R-:W-:Y:S01]  /*19610*/  FADD.FTZ R98, R98, R97 ;  /* 0x0000006162627221 */ /* 0x003fe20000010000 */
[----:B------:R-:W-:Y:S01]  /*19620*/  MOV R94, 0x19670 ;  /* 0x00019670005e7802 */ /* 0x000fe20000000f00 */
[----:B------:R-:W-:Y:S02]  /*19630*/  IMAD.MOV.U32 R97, RZ, RZ, 0x4 ;  /* 0x00000004ff617424 */ /* 0x000fe400078e00ff */
[----:B------:R-:W-:Y:S02]  /*19640*/  IMAD.MOV.U32 R93, RZ, RZ, 0x1f ;  /* 0x0000001fff5d7424 */ /* 0x000fe400078e00ff */
[----:B------:R-:W-:-:S02]  /*19650*/  IMAD.MOV.U32 R96, RZ, RZ, -0x1 ;  /* 0xffffffffff607424 */ /* 0x000fc400078e00ff */
[----:B------:R-:W-:Y:S05]  /*19660*/  CALL.REL.NOINC `($__internal_5_$__cuda_sm70_shflsync_bfly_p) ;  /* 0x000006c000007944 */ /* 0x000fea0003c00000 */
[----:B01----:R-:W-:Y:S01]  /*19670*/  FADD.FTZ R98, R98, R97 ;  /* 0x0000006162627221 */ /* 0x003fe20000010000 */
[----:B------:R-:W-:Y:S01]  /*19680*/  MOV R94, 0x196d0 ;  /* 0x000196d0005e7802 */ /* 0x000fe20000000f00 */
[----:B------:R-:W-:-:S02]  /*19690*/  IMAD.MOV.U32 R97, RZ, RZ, 0x8 ;  /* 0x00000008ff617424 */ /* 0x000fc400078e00ff */
[----:B------:R-:W-:Y:S02]  /*196a0*/  IMAD.MOV.U32 R93, RZ, RZ, 0x1f ;  /* 0x0000001fff5d7424 */ /* 0x000fe400078e00ff */
[----:B------:R-:W-:Y:S02]  /*196b0*/  IMAD.MOV.U32 R96, RZ, RZ, -0x1 ;  /* 0xffffffffff607424 */ /* 0x000fe400078e00ff */
[----:B------:R-:W-:Y:S05]  /*196c0*/  CALL.REL.NOINC `($__internal_5_$__cuda_sm70_shflsync_bfly_p) ;  /* 0x0000066000007944 */ /* 0x000fea0003c00000 */
[----:B01----:R-:W-:Y:S01]  /*196d0*/  FADD.FTZ R98, R98, R97 ;  /* 0x0000006162627221 */ /* 0x003fe20000010000 */
[----:B------:R-:W-:Y:S01]  /*196e0*/  MOV R94, 0x19730 ;  /* 0x00019730005e7802 */ /* 0x000fe20000000f00 */
[----:B------:R-:W-:Y:S02]  /*196f0*/  IMAD.MOV.U32 R97, RZ, RZ, 0x10 ;  /* 0x00000010ff617424 */ /* 0x000fe400078e00ff */
[----:B------:R-:W-:Y:S02]  /*19700*/  IMAD.MOV.U32 R93, RZ, RZ, 0x1f ;  /* 0x0000001fff5d7424 */ /* 0x000fe400078e00ff */
[----:B------:R-:W-:Y:S02]  /*19710*/  IMAD.MOV.U32 R96, RZ, RZ, -0x1 ;  /* 0xffffffffff607424 */ /* 0x000fe400078e00ff */
[----:B------:R-:W-:Y:S05]  /*19720*/  CALL.REL.NOINC `($__internal_5_$__cuda_sm70_shflsync_bfly_p) ;  /* 0x0000060000007944 */ /* 0x000fea0003c00000 */
[----:B-1----:R-:W-:Y:S02]  /*19730*/  FADD.FTZ R92, R98, R97 ;  /* 0x00000061625c7221 */ /* 0x002fe40000010000 */
[----:B------:R-:W-:-:S02]  /*19740*/  IMAD.MOV.U32 R97, RZ, RZ, 0x1 ;  /* 0x00000001ff617424 */ /* 0x000fc400078e00ff */
        /* <DEDUP_REMOVED lines=66> */
[----:B------:R-:W-:Y:S01]  /*19b70*/  MOV R94, 0x19ba0 ;  /* 0x00019ba0005e7802 */ /* 0x000fe20000000f00 */
[----:B------:R-:W-:-:S02]  /*19b80*/  IMAD.MOV.U32 R93, RZ, RZ, 0x1f ;  /* 0x0000001fff5d7424 */ /* 0x000fc400078e00ff */
        /* <DEDUP_REMOVED lines=25> */
[----:B01----:R-:W-:Y:S05]  /*19d20*/  BRA `(.L_x_1655) ;  /* 0xffffe3c000007947 */ /* 0x003fea000383ffff */
        .weak           $__internal_5_$__cuda_sm70_shflsync_bfly_p
        .type           $__internal_5_$__cuda_sm70_shflsync_bfly_p,@function
        .size           $__internal_5_$__cuda_sm70_shflsync_bfly_p,(.L_x_26465 - $__internal_5_$__cuda_sm70_shflsync_bfly_p)
$__internal_5_$__cuda_sm70_shflsync_bfly_p:
[----:B------:R-:W-:Y:S01]  /*19d30*/  IMAD.MOV.U32 R95, RZ, RZ, 0x0 ;  /* 0x00000000ff5f7424 */ /* 0x000fe200078e00ff */
[----:B------:R-:W-:Y:S04]  /*19d40*/  WARPSYNC R96 ;  /* 0x0000006000007348 */ /* 0x000fe80003800000 */
[----:B------:R0:W1:Y:S01]  /*19d50*/  SHFL.BFLY PT, R97, R98, R97, R93 ;  /* 0x0c00006162617389 */ /* 0x00006200000e005d */
[----:B------:R-:W-:Y:S05]  /*19d60*/  RET.REL.NODEC R94 `(_ZN10layer_norm31ln_parallel_residual_fwd_kernelINS_13Kernel_traitsI13__nv_bfloat16S2_S2_S2_fjLj4096ELj1ELj1ELj4ELj16ENS_18Kernel_traits_baseILj4096ES2_S2_S2_S2_fjLj128EEEEELb1ELb0ELb1EEEvNS_9FwdParamsE) ;  /* 0xfffe62905e007950 */ /* 0x000fea0003c3ffff */
.L_x_1656:
        /* <DEDUP_REMOVED lines=9> */
.L_x_26465:


//--------------------- .text._ZN10layer_norm31ln_parallel_residual_fwd_kernelINS_13Kernel_traitsI13__nv_bfloat16S2_S2_S2_fjLj4096ELj1ELj1ELj4ELj16ENS_18Kernel_traits_baseILj4096ES2_S2_S2_S2_fjLj128EEEEELb1ELb1ELb0EEEvNS_9FwdParamsE --------------------------
	.section	.text._ZN10layer_norm31ln_parallel_residual_fwd_kernelINS_13Kernel_traitsI13__nv_bfloat16S2_S2_S2_fjLj4096ELj1ELj1ELj4ELj16ENS_18Kernel_traits_baseILj4096ES2_S2_S2_S2_fjLj128EEEEELb1ELb1ELb0EEEvNS_9FwdParamsE,"ax",@progbits
	.sectioninfo	@"SHI_REGISTERS=149"
	.align	128
        .global         _ZN10layer_norm31ln_parallel_residual_fwd_kernelINS_13Kernel_traitsI13__nv_bfloat16S2_S2_S2_fjLj4096ELj1ELj1ELj4ELj16ENS_18Kernel_traits_baseILj4096ES2_S2_S2_S2_fjLj128EEEEELb1ELb1ELb0EEEvNS_9FwdParamsE
        .type           _ZN10layer_norm31ln_parallel_residual_fwd_kernelINS_13Kernel_traitsI13__nv_bfloat16S2_S2_S2_fjLj4096ELj1ELj1ELj4ELj16ENS_18Kernel_traits_baseILj4096ES2_S2_S2_S2_fjLj128EEEEELb1ELb1ELb0EEEvNS_9FwdParamsE,@function
        .size           _ZN10layer_norm31ln_parallel_residual_fwd_kernelINS_13Kernel_traitsI13__nv_bfloat16S2_S2_S2_fjLj4096ELj1ELj1ELj4ELj16ENS_18Kernel_traits_baseILj4096ES2_S2_S2_S2_fjLj128EEEEELb1ELb1ELb0EEEvNS_9FwdParamsE,(.L_x_26466 - _ZN10layer_norm31ln_parallel_residual_fwd_kernelINS_13Kernel_traitsI13__nv_bfloat16S2_S2_S2_fjLj4096ELj1ELj1ELj4ELj16ENS_18Kernel_traits_baseILj4096ES2_S2_S2_S2_fjLj128EEEEELb1ELb1ELb0EEEvNS_9FwdParamsE)
        .other          _ZN10layer_norm31ln_parallel_residual_fwd_kernelINS_13Kernel_traitsI13__nv_bfloat16S2_S2_S2_fjLj4096ELj1ELj1ELj4ELj16ENS_18Kernel_traits_baseILj4096ES2_S2_S2_S2_fjLj128EEEEELb1ELb1ELb0EEEvNS_9FwdParamsE,@"STO_CUDA_ENTRY STV_DEFAULT"
_ZN10layer_norm31ln_parallel_residual_fwd_kernelINS_13Kernel_traitsI13__nv_bfloat16S2_S2_S2_fjLj4096ELj1ELj1ELj4ELj16ENS_18Kernel_traits_baseILj4096ES2_S2_S2_S2_fjLj128EEEEELb1ELb1ELb0EEEvNS_9FwdParamsE:
.text._ZN10layer_norm31ln_parallel_residual_fwd_kernelINS_13Kernel_traitsI13__nv_bfloat16S2_S2_S2_fjLj4096ELj1ELj1ELj4ELj16ENS_18Kernel_traits_baseILj4096ES2_S2_S2_S2_fjLj128EEEEELb1ELb1ELb0EEEvNS_9FwdParamsE:
        /* <DEDUP_REMOVED lines=106> */
.L_x_1658:
[----:B0-----:R-:W-:Y:S05]  /*06a0*/  BSYNC B0 ;  /* 0x0000000000007941 */ /* 0x001fea0003800000 */
.L_x_1657:
        /* <DEDUP_REMOVED lines=13> */
.L_x_1660:
[----:B0-----:R-:W-:Y:S05]  /*0780*/  BSYNC B0 ;  /* 0x0000000000007941 */ /* 0x001fea0003800000 */
.L_x_1659:
        /* <DEDUP_REMOVED lines=13> */
.L_x_1662:
[----:B0-----:R-:W-:Y:S05]  /*0860*/  BSYNC B0 ;  /* 0x0000000000007941 */ /* 0x001fea0003800000 */
.L_x_1661:
        /* <DEDUP_REMOVED lines=12> */
.L_x_1664:
[----:B0-----:R-:W-:Y:S05]  /*0930*/  BSYNC B0 ;  /* 0x0000000000007941 */ /* 0x001fea0003800000 */
.L_x_1663:
[----:B------:R-:W-:Y:S02]  /*0940*/  ISETP.GE.AND P0, PT, R26, c[0x0][0x164], PT ;  /* 0x000059001a007a0c */ /* 0x000fe40003f06270 */
[----:B------:R-:W-:Y:S02]  /*0950*/  LOP3.LUT R84, R19, UR23, R12, 0x96, !PT ;  /* 0x0000001713547c12 */ /* 0x000fe4000f8e960c */
        /* <DEDUP_REMOVED lines=10> */
[--C-:B------:R-:W-:Y:S01]  /*0a00*/  PRMT R17, RZ, 0x5410, R4.reuse ;  /* 0x00005410ff117816 */ /* 0x100fe20000000004 */
[----:B------:R-:W-:Y:S01]  /*0a10*/  ULDC.U8 UR8, c[0x0][0x1f0] ;  /* 0x00007c0000087ab9 */ /* 0x000fe20000000000 */
        /* <DEDUP_REMOVED lines=13> */
[----:B------:R-:W-:Y:S02]  /*0af0*/  SHF.R.S32.HI R44, RZ, 0x3, R60 ;  /* 0x00000003ff2c7819 */ /* 0x000fe4000001143c */
        /* <DEDUP_REMOVED lines=8> */
[----:B------:R-:W-:Y:S02]  /*0b80*/  LOP3.LUT R66, R31, 0x60, RZ, 0xc0, !PT ;  /* 0x000000601f427812 */ /* 0x000fe400078ec0ff */
[----:B------:R-:W-:Y:S02]  /*0b90*/  LOP3.LUT R45, R44, 0x7f, RZ, 0xc0, !PT ;  /* 0x0000007f2c2d7812 */ /* 0x000fe400078ec0ff */
[----:B------:R-:W-:-:S02]  /*0ba0*/  PRMT R3, RZ, 0x5410, R59 ;  /* 0x00005410ff037816 */ /* 0x000fc4000000003b */
[----:B------:R-:W-:Y:S01]  /*0bb0*/  PRMT R2, RZ, 0x7610, R59 ;  /* 0x00007610ff027816 */ /* 0x000fe2000000003b */
[----:B------:R-:W-:Y:S01]  /*0bc0*/  IMAD.IADD R66, R45, 0x1, -R66 ;  /* 0x000000012d427824 */ /* 0x000fe200078e0a42 */
[--C-:B------:R-:W-:Y:S02]  /*0bd0*/  PRMT R59, RZ, 0x5410, R46.reuse ;  /* 0x00005410ff3b7816 */ /* 0x100fe4000000002e */
[----:B------:R-:W-:Y:S02]  /*0be0*/  PRMT R62, RZ, 0x7610, R46 ;  /* 0x00007610ff3e7816 */ /* 0x000fe4000000002e */
[----:B------:R-:W-:Y:S02]  /*0bf0*/  SHF.R.U32.HI R46, RZ, 0x2, R44 ;  /* 0x00000002ff2e7819 */ /* 0x000fe4000001162c */
[----:B------:R-:W-:Y:S02]  /*0c00*/  IMNMX R44, RZ, R66, !PT ;  /* 0x00000042ff2c7217 */ /* 0x000fe40007800200 */
[----:B------:R-:W-:-:S02]  /*0c10*/  PRMT R61, RZ, 0x5410, R47 ;  /* 0x00005410ff3d7816 */ /* 0x000fc4000000002f */
[----:B------:R-:W-:Y:S02]  /*0c20*/  PRMT R64, RZ, 0x7610, R47 ;  /* 0x00007610ff407816 */ /* 0x000fe4000000002f */
[----:B------:R-:W-:Y:S01]  /*0c30*/  LOP3.LUT R47, R46, 0x3fffffe0, RZ, 0xc0, !PT ;  /* 0x3fffffe02e2f7812 */ /* 0x000fe200078ec0ff */
[----:B------:R-:W-:Y:S01]  /*0c40*/  IMAD.SHL.U32 R46, R31, 0x20, RZ ;  /* 0x000000201f2e7824 */ /* 0x000fe200078e00ff */
[----:B------:R-:W-:Y:S02]  /*0c50*/  IMNMX R44, R44, 0x20, PT ;  /* 0x000000202c2c7817 */ /* 0x000fe40003800200 */
[--C-:B------:R-:W-:Y:S02]  /*0c60*/  PRMT R63, RZ, 0x5410, R48.reuse ;  /* 0x00005410ff3f7816 */ /* 0x100fe40000000030 */
[----:B------:R-:W-:Y:S01]  /*0c70*/  LOP3.LUT R46, R46, 0x3e0, RZ, 0xc0, !PT ;  /* 0x000003e02e2e7812 */ /* 0x000fe200078ec0ff */
[----:B------:R-:W-:Y:S01]  /*0c80*/  IMAD.IADD R44, R44, 0x1, R47 ;  /* 0x000000012c2c7824 */ /* 0x000fe200078e022f */
[----:B------:R-:W-:-:S02]  /*0c90*/  PRMT R65, RZ, 0x7610, R48 ;  /* 0x00007610ff417816 */ /* 0x000fc40000000030 */
[--C-:B------:R-:W-:Y:S01]  /*0ca0*/  PRMT R48, RZ, 0x5410, R49.reuse ;  /* 0x00005410ff307816 */ /* 0x100fe20000000031 */
[----:B------:R-:W-:Y:S01]  /*0cb0*/  IMAD.SHL.U32 R44, R44, 0x8, RZ ;  /* 0x000000082c2c7824 */ /* 0x000fe200078e00ff */
[----:B------:R-:W-:Y:S01]  /*0cc0*/  PRMT R66, RZ, 0x7610, R49 ;  /* 0x00007610ff427816 */ /* 0x000fe20000000031 */
[----:B------:R-:W-:Y:S01]  /*0cd0*/  IMAD.IADD R46, R45, 0x1, -R46 ;  /* 0x000000012d2e7824 */ /* 0x000fe200078e0a2e */
[--C-:B------:R-:W-:Y:S02]  /*0ce0*/  PRMT R49, RZ, 0x5410, R50.reuse ;  /* 0x00005410ff317816 */ /* 0x100fe40000000032 */
[----:B------:R-:W-:Y:S01]  /*0cf0*/  PRMT R67, RZ, 0x7610, R50 ;  /* 0x00007610ff437816 */ /* 0x000fe20000000032 */
[----:B------:R-:W0:Y:S01]  /*0d00*/  I2F.U32 R44, R44 ;  /* 0x0000002c002c7306 */ /* 0x000e220000201000 */
[----:B------:R-:W-:Y:S02]  /*0d10*/  IMNMX R46, RZ, R46, !PT ;  /* 0x0000002eff2e7217 */ /* 0x000fe40007800200 */
[----:B------:R-:W-:-:S02]  /*0d20*/  PRMT R50, RZ, 0x5410, R51 ;  /* 0x00005410ff327816 */ /* 0x000fc40000000033 */
[----:B------:R-:W-:Y:S02]  /*0d30*/  IMNMX R46, R46, 0x20, PT ;  /* 0x000000202e2e7817 */ /* 0x000fe40003800200 */
[----:B------:R-:W-:Y:S02]  /*0d40*/  PRMT R68, RZ, 0x7610, R51 ;  /* 0x00007610ff447816 */ /* 0x000fe40000000033 */
[----:B------:R-:W-:Y:S01]  /*0d50*/  PRMT R51, RZ, 0x5410, R36 ;  /* 0x00005410ff337816 */ /* 0x000fe20000000024 */
[----:B------:R-:W-:Y:S01]  /*0d60*/  IMAD.IADD R46, R47, 0x1, R46 ;  /* 0x000000012f2e7824 */ /* 0x000fe200078e022e */
[----:B------:R-:W-:Y:S01]  /*0d70*/  PRMT R70, RZ, 0x7610, R36 ;  /* 0x00007610ff467816 */ /* 0x000fe20000000024 */
[----:B------:R-:W-:Y:S01]  /*0d80*/  IMAD.HI.U32 R36, R84, -0x2daee0ad, RZ ;  /* 0xd2511f5354247827 */ /* 0x000fe200078e00ff */
[--C-:B------:R-:W-:Y:S02]  /*0d90*/  PRMT R69, RZ, 0x5410, R37.reuse ;  /* 0x00005410ff457816 */ /* 0x100fe40000000025 */
[----:B------:R-:W-:Y:S01]  /*0da0*/  PRMT R72, RZ, 0x7610, R37 ;  /* 0x00007610ff487816 */ /* 0x000fe20000000025 */
[----:B0-----:R0:W1:Y:S01]  /*0db0*/  MUFU.RCP R76, R44 ;  /* 0x0000002c004c7308 */ /* 0x0010620000001000 */
[----:B------:R-:W-:Y:S01]  /*0dc0*/  IMAD.HI.U32 R37, R86, -0x326172a9, RZ ;  /* 0xcd9e8d5756257827 */ /* 0x000fe200078e00ff */
[----:B------:R-:W-:-:S02]  /*0dd0*/  PRMT R0, RZ, 0x5410, R52 ;  /* 0x00005410ff007816 */ /* 0x000fc40000000034 */
[----:B------:R-:W-:Y:S01]  /*0de0*/  PRMT R33, RZ, 0x7610, R52 ;  /* 0x00007610ff217816 */ /* 0x000fe20000000034 */
[----:B------:R-:W-:Y:S01]  /*0df0*/  IMAD R86, R86, -0x326172a9, RZ ;  /* 0xcd9e8d5756567824 */ /* 0x000fe200078e02ff */
[--C-:B------:R-:W-:Y:S01]  /*0e00*/  PRMT R34, RZ, 0x5410, R53.reuse ;  /* 0x00005410ff227816 */ /* 0x100fe20000000035 */
[----:B------:R-:W-:Y:S01]  /*0e10*/  IMAD R84, R84, -0x2daee0ad, RZ ;  /* 0xd2511f5354547824 */ /* 0x000fe200078e02ff */
[----:B------:R-:W-:Y:S01]  /*0e20*/  PRMT R35, RZ, 0x7610, R53 ;  /* 0x00007610ff237816 */ /* 0x000fe20000000035 */
[----:B------:R-:W-:Y:S01]  /*0e30*/  IMAD.SHL.U32 R81, R46, 0x8, RZ ;  /* 0x000000082e517824 */ /* 0x000fe200078e00ff */
[----:B------:R-:W-:Y:S02]  /*0e40*/  PRMT R52, RZ, 0x5410, R54 ;  /* 0x00005410ff347816 */ /* 0x000fe40000000036 */
[----:B------:R-:W-:Y:S02]  /*0e50*/  PRMT R53, RZ, 0x5410, R55 ;  /* 0x00005410ff357816 */ /* 0x000fe40000000037 */
[----:B------:R-:W-:-:S02]  /*0e60*/  LOP3.LUT R85, R80, 0x3, RZ, 0xc0, !PT ;  /* 0x0000000350557812 */ /* 0x000fc400078ec0ff */
[----:B------:R-:W-:Y:S02]  /*0e70*/  PRMT R54, RZ, 0x7610, R54 ;  /* 0x00007610ff367816 */ /* 0x000fe40000000036 */
[----:B------:R-:W-:Y:S02]  /*0e80*/  PRMT R55, RZ, 0x7610, R55 ;  /* 0x00007610ff377816 */ /* 0x000fe40000000037 */
[--C-:B------:R-:W-:Y:S02]  /*0e90*/  PRMT R71, RZ, 0x5410, R38.reuse ;  /* 0x00005410ff477816 */ /* 0x100fe40000000026 */
[----:B------:R-:W-:Y:S02]  /*0ea0*/  PRMT R74, RZ, 0x7610, R38 ;  /* 0x00007610ff4a7816 */ /* 0x000fe40000000026 */
[--C-:B------:R-:W-:Y:S02]  /*0eb0*/  PRMT R73, RZ, 0x5410, R39.reuse ;  /* 0x00005410ff497816 */ /* 0x100fe40000000027 */
[----:B------:R-:W-:-:S02]  /*0ec0*/  PRMT R79, RZ, 0x7610, R39 ;  /* 0x00007610ff4f7816 */ /* 0x000fc40000000027 */
[----:B------:R-:W-:Y:S02]  /*0ed0*/  LOP3.LUT R78, R37, UR25, R78, 0x96, !PT ;  /* 0x00000019254e7c12 */ /* 0x000fe4000f8e964e */
[----:B------:R-:W-:Y:S02]  /*0ee0*/  LOP3.LUT R77, R36, UR26, R77, 0x96, !PT ;  /* 0x0000001a244d7c12 */ /* 0x000fe4000f8e964d */
[--C-:B------:R-:W-:Y:S02]  /*0ef0*/  PRMT R75, RZ, 0x5410, R40.reuse ;  /* 0x00005410ff4b7816 */ /* 0x100fe40000000028 */
[----:B------:R-:W-:Y:S02]  /*0f00*/  PRMT R87, RZ, 0x7610, R40 ;  /* 0x00007610ff577816 */ /* 0x000fe40000000028 */
[--C-:B------:R-:W-:Y:S02]  /*0f10*/  PRMT R80, RZ, 0x5410, R41.reuse ;  /* 0x00005410ff507816 */ /* 0x100fe40000000029 */
[----:B------:R-:W-:-:S02]  /*0f20*/  PRMT R89, RZ, 0x7610, R41 ;  /* 0x00007610ff597816 */ /* 0x000fc40000000029 */
[--C-:B------:R-:W-:Y:S02]  /*0f30*/  PRMT R88, RZ, 0x5410, R42.reuse ;  /* 0x00005410ff587816 */ /* 0x100fe4000000002a */
[----:B------:R-:W-:Y:S02]  /*0f40*/  PRMT R91, RZ, 0x7610, R42 ;  /* 0x00007610ff5b7816 */ /* 0x000fe4000000002a */
[--C-:B------:R-:W-:Y:S02]  /*0f50*/  PRMT R90, RZ, 0x5410, R43.reuse ;  /* 0x00005410ff5a7816 */ /* 0x100fe4000000002b */
[----:B01----:R-:W-:Y:S02]  /*0f60*/  PRMT R98, RZ, 0x7610, R43 ;  /* 0x00007610ff627816 */ /* 0x003fe4000000002b */
.L_x_2199:
[----:B------:R-:W-:Y:S01]  /*0f70*/  IMAD R44, R26, c[0x0][0x168], RZ ;  /* 0x00005a001a2c7a24 */ /* 0x000fe200078e02ff */
[----:B------:R-:W-:Y:S01]  /*0f80*/  LOP3.LUT P0, RZ, R32, 0x20, RZ, 0xc0, !PT ;  /* 0x0000002020ff7812 */ /* 0x000fe2000780c0ff */
[----:B------:R-:W-:Y:S01]  /*0f90*/  BSSY B0, `(.L_x_1665) ;  /* 0x00005c1000007945 */ /* 0x000fe20003800000 */
[----:B------:R-:W-:Y:S02]  /*0fa0*/  LOP3.LUT R46, R31, 0x7f, RZ, 0xc0, !PT ;  /* 0x0000007f1f2e7812 */ /* 0x000fe400078ec0ff */
        /* <DEDUP_REMOVED lines=13> */
[C---:B------:R-:W-:Y:S01]  /*1080*/  @P2 LEA R118, P1, R97.reuse, c[0x0][0x178], 0x4 ;  /* 0x00005e0061762a11 */ /* 0x040fe200078220ff */
        /* <DEDUP_REMOVED lines=18> */
.L_x_1668:
[----:B0-----:R-:W-:Y:S02]  /*11b0*/  IMAD.MOV.U32 R130, RZ, RZ, R86 ;  /* 0x000000ffff827224 */ /* 0x001fe400078e0056 */
.L_x_1669:
[----:B------:R-:W-:Y:S05]  /*11c0*/  BSYNC B1 ;  /* 0x0000000000017941 */ /* 0x000fea0003800000 */
.L_x_1667:
        /* <DEDUP_REMOVED lines=16> */
.L_x_1673:
[----:B------:R-:W-:Y:S05]  /*12d0*/  BSYNC B2 ;  /* 0x0000000000027941 */ /* 0x000fea0003800000 */
.L_x_1672:
        /* <DEDUP_REMOVED lines=43> */
.L_x_1671:
[----:B------:R-:W-:Y:S05]  /*1590*/  BSYNC B1 ;  /* 0x0000000000017941 */ /* 0x000fea0003800000 */
.L_x_1670:
        /* <DEDUP_REMOVED lines=18> */
.L_x_1674:
        /* <DEDUP_REMOVED lines=12> */
.L_x_1677:
[----:B------:R-:W-:Y:S02]  /*1780*/  IMAD.MOV.U32 R130, RZ, RZ, R86 ;  /* 0x000000ffff827224 */ /* 0x000fe400078e0056 */
.L_x_1678:
[----:B------:R-:W-:Y:S05]  /*1790*/  BSYNC B1 ;  /* 0x0000000000017941 */ /* 0x000fea0003800000 */
.L_x_1676:
        /* <DEDUP_REMOVED lines=16> */
.L_x_1682:
[----:B------:R-:W-:Y:S05]  /*18a0*/  BSYNC B2 ;  /* 0x0000000000027941 */ /* 0x000fea0003800000 */
.L_x_1681:
        /* <DEDUP_REMOVED lines=43> */
.L_x_1680:
[----:B------:R-:W-:Y:S05]  /*1b60*/  BSYNC B1 ;  /* 0x0000000000017941 */ /* 0x000fea0003800000 */
.L_x_1679:
        /* <DEDUP_REMOVED lines=10> */
.L_x_1675:
        /* <DEDUP_REMOVED lines=12> */
.L_x_1684:
[----:B------:R-:W-:Y:S02]  /*1cd0*/  IMAD.MOV.U32 R130, RZ, RZ, R86 ;  /* 0x000000ffff827224 */ /* 0x000fe400078e0056 */
.L_x_1685:
[----:B------:R-:W-:Y:S05]  /*1ce0*/  BSYNC B1 ;  /* 0x0000000000017941 */ /* 0x000fea0003800000 */
.L_x_1683:
        /* <DEDUP_REMOVED lines=16> */
.L_x_1689:
[----:B------:R-:W-:Y:S05]  /*1df0*/  BSYNC B2 ;  /* 0x0000000000027941 */ /* 0x000fea0003800000 */
.L_x_1688:
        /* <DEDUP_REMOVED lines=43> */
.L_x_1687:
[----:B------:R-:W-:Y:S05]  /*20b0*/  BSYNC B1 ;  /* 0x0000000000017941 */ /* 0x000fea0003800000 */
.L_x_1686:
        /* <DEDUP_REMOVED lines=15> */
.L_x_1690:
        /* <DEDUP_REMOVED lines=12> */
.L_x_1693:
[----:B------:R-:W-:Y:S02]  /*2270*/  IMAD.MOV.U32 R44, RZ, RZ, R86 ;  /* 0x000000ffff2c7224 */ /* 0x000fe400078e0056 */
.L_x_1694:
[----:B------:R-:W-:Y:S05]  /*2280*/  BSYNC B1 ;  /* 0x0000000000017941 */ /* 0x000fea0003800000 */
.L_x_1692:
        /* <DEDUP_REMOVED lines=16> */
.L_x_1698:
[----:B------:R-:W-:Y:S05]  /*2390*/  BSYNC B2 ;  /* 0x0000000000027941 */ /* 0x000fea0003800000 */
.L_x_1697:
        /* <DEDUP_REMOVED lines=43> */
.L_x_1696:
[----:B------:R-:W-:Y:S05]  /*2650*/  BSYNC B1 ;  /* 0x0000000000017941 */ /* 0x000fea0003800000 */
.L_x_1695:
        /* <DEDUP_REMOVED lines=10> */
.L_x_1691:
        /* <DEDUP_REMOVED lines=12> */
.L_x_1700:
[----:B------:R-:W-:Y:S02]  /*27c0*/  IMAD.MOV.U32 R44, RZ, RZ, R86 ;  /* 0x000000ffff2c7224 */ /* 0x000fe400078e0056 */
.L_x_1701:
[----:B------:R-:W-:Y:S05]  /*27d0*/  BSYNC B1 ;  /* 0x0000000000017941 */ /* 0x000fea0003800000 */
.L_x_1699:
        /* <DEDUP_REMOVED lines=16> */
.L_x_1705:
[----:B------:R-:W-:Y:S05]  /*28e0*/  BSYNC B2 ;  /* 0x0000000000027941 */ /* 0x000fea0003800000 */
.L_x_1704:
        /* <DEDUP_REMOVED lines=43> */
.L_x_1703:
[----:B------:R-:W-:Y:S05]  /*2ba0*/  BSYNC B1 ;  /* 0x0000000000017941 */ /* 0x000fea0003800000 */
.L_x_1702:
        /* <DEDUP_REMOVED lines=15> */
.L_x_1706:
        /* <DEDUP_REMOVED lines=12> */
.L_x_1709:
[----:B------:R-:W-:Y:S02]  /*2d60*/  IMAD.MOV.U32 R44, RZ, RZ, R86 ;  /* 0x000000ffff2c7224 */ /* 0x000fe400078e0056 */
.L_x_1710:
[----:B------:R-:W-:Y:S05]  /*2d70*/  BSYNC B1 ;  /* 0x0000000000017941 */ /* 0x000fea0003800000 */
.L_x_1708:
        /* <DEDUP_REMOVED lines=16> */
.L_x_1714:
[----:B------:R-:W-:Y:S05]  /*2e80*/  BSYNC B2 ;  /* 0x0000000000027941 */ /* 0x000fea0003800000 */
.L_x_1713:
        /* <DEDUP_REMOVED lines=43> */
.L_x_1712:
[----:B------:R-:W-:Y:S05]  /*3140*/  BSYNC B1 ;  /* 0x0000000000017941 */ /* 0x000fea0003800000 */
.L_x_1711:
[----:B------:R0:W1:Y:S02]  /*3150*/  I2F.U32 R93, R44 ;  /* 0x0000002c005d7306 */ /* 0x0000640000201000 */
[----:B0-----:R-:W-:-:S05]  /*3160*/  PRMT R44, RZ, 0x5410, R41 ;  /* 0x00005410ff2c7816 */ /* 0x001fca0000000029 */
[----:B------:R-:W-:Y:S02]  /*3170*/  FMUL.FTZ R118, R44, c[0x0][0x1e8] ;  /* 0x00007a002c767a20 */ /* 0x000fe40000410000 */
[----:B-1----:R-:W-:-:S05]  /*3180*/  FFMA.FTZ R93, R93, R138, 1.1641532182693481445e-10 ;  /* 0x2f0000005d5d7423 */ /* 0x002fca000001008a */
[----:B------:R-:W-:-:S04]  /*3190*/  FSETP.GTU.FTZ.AND P2, PT, R93, c[0x0][0x1e4], PT ;  /* 0x000079005d007a0b */ /* 0x000fc80003f5c000 */
[----:B------:R-:W-:Y:S02]  /*31a0*/  FSEL R119, R118, RZ, !P2 ;  /* 0x000000ff76777208 */ /* 0x000fe40005000000 */
[----:B------:R-:W-:-:S03]  /*31b0*/  SEL R93, RZ, 0x1, P2 ;  /* 0x00000001ff5d7807 */ /* 0x000fc60001000000 */
[----:B------:R-:W-:Y:S01]  /*31c0*/  FADD.FTZ R106, R119, R106 ;  /* 0x0000006a776a7221 */ /* 0x000fe20000010000 */
[----:B------:R-:W-:-:S05]  /*31d0*/  @P0 PRMT R119, RZ, 0x5410, R37 ;  /* 0x00005410ff770816 */ /* 0x000fca0000000025 */
[----:B------:R-:W-:Y:S02]  /*31e0*/  @P0 FADD.FTZ R106, R119, R106 ;  /* 0x0000006a776a0221 */ /* 0x000fe40000010000 */
.L_x_1707:
        /* <DEDUP_REMOVED lines=12> */
.L_x_1716:
[----:B------:R-:W-:Y:S02]  /*32b0*/  IMAD.MOV.U32 R44, RZ, RZ, R86 ;  /* 0x000000ffff2c7224 */ /* 0x000fe400078e0056 */
.L_x_1717:
[----:B------:R-:W-:Y:S05]  /*32c0*/  BSYNC B1 ;  /* 0x0000000000017941 */ /* 0x000fea0003800000 */
.L_x_1715:
        /* <DEDUP_REMOVED lines=16> */
.L_x_1721:
[----:B------:R-:W-:Y:S05]  /*33d0*/  BSYNC B2 ;  /* 0x0000000000027941 */ /* 0x000fea0003800000 */
.L_x_1720:
        /* <DEDUP_REMOVED lines=43> */
.L_x_1719:
[----:B------:R-:W-:Y:S05]  /*3690*/  BSYNC B1 ;  /* 0x0000000000017941 */ /* 0x000fea0003800000 */
.L_x_1718:
        /* <DEDUP_REMOVED lines=15> */
.L_x_1722:
        /* <DEDUP_REMOVED lines=12> */
.L_x_1725:
[----:B------:R-:W-:Y:S02]  /*3850*/  IMAD.MOV.U32 R118, RZ, RZ, R86 ;  /* 0x000000ffff767224 */ /* 0x000fe400078e0056 */
.L_x_1726:
[----:B------:R-:W-:Y:S05]  /*3860*/  BSYNC B1 ;  /* 0x0000000000017941 */ /* 0x000fea0003800000 */
.L_x_1724:
        /* <DEDUP_REMOVED lines=16> */
.L_x_1730:
[----:B------:R-:W-:Y:S05]  /*3970*/  BSYNC B2 ;  /* 0x0000000000027941 */ /* 0x000fea0003800000 */
.L_x_1729:
        /* <DEDUP_REMOVED lines=43> */
.L_x_1728:
[----:B------:R-:W-:Y:S05]  /*3c30*/  BSYNC B1 ;  /* 0x0000000000017941 */ /* 0x000fea0003800000 */
.L_x_1727:
[----:B------:R0:W1:Y:S01]  /*3c40*/  I2F.U32 R45, R118 ;  /* 0x00000076002d7306 */ /* 0x0000620000201000 */
[----:B------:R-:W-:-:S05]  /*3c50*/  PRMT R85, RZ, 0x7610, R41 ;  /* 0x00007610ff557816 */ /* 0x000fca0000000029 */
[----:B------:R-:W-:Y:S01]  /*3c60*/  FMUL.FTZ R85, R85, c[0x0][0x1e8] ;  /* 0x00007a0055557a20 */ /* 0x000fe20000410000 */
[----:B0-----:R-:W-:Y:S01]  /*3c70*/  @P0 PRMT R118, RZ, 0x7610, R37 ;  /* 0x00007610ff760816 */ /* 0x001fe20000000025 */
[----:B-1----:R-:W-:-:S05]  /*3c80*/  FFMA.FTZ R45, R45, R138, 1.1641532182693481445e-10 ;  /* 0x2f0000002d2d7423 */ /* 0x002fca000001008a */
[----:B------:R-:W-:-:S04]  /*3c90*/  FSETP.GTU.FTZ.AND P2, PT, R45, c[0x0][0x1e4], PT ;  /* 0x000079002d007a0b */ /* 0x000fc80003f5c000 */
[----:B------:R-:W-:Y:S02]  /*3ca0*/  FSEL R122, R85, RZ, !P2 ;  /* 0x000000ff557a7208 */ /* 0x000fe40005000000 */
[----:B------:R-:W-:-:S03]  /*3cb0*/  SEL R92, RZ, 0x1, P2 ;  /* 0x00000001ff5c7807 */ /* 0x000fc60001000000 */
[----:B------:R-:W-:-:S04]  /*3cc0*/  FADD.FTZ R119, R122, R119 ;  /* 0x000000777a777221 */ /* 0x000fc80000010000 */
[----:B------:R-:W-:Y:S02]  /*3cd0*/  @P0 FADD.FTZ R119, R118, R119 ;  /* 0x0000007776770221 */ /* 0x000fe40000010000 */
.L_x_1723:
        /* <DEDUP_REMOVED lines=12> */
.L_x_1732:
[----:B------:R-:W-:Y:S02]  /*3da0*/  IMAD.MOV.U32 R130, RZ, RZ, R86 ;  /* 0x000000ffff827224 */ /* 0x000fe400078e0056 */
.L_x_1733:
[----:B------:R-:W-:Y:S05]  /*3db0*/  BSYNC B1 ;  /* 0x0000000000017941 */ /* 0x000fea0003800000 */
.L_x_1731:
        /* <DEDUP_REMOVED lines=16> */
.L_x_1737:
[----:B------:R-:W-:Y:S05]  /*3ec0*/  BSYNC B2 ;  /* 0x0000000000027941 */ /* 0x000fea0003800000 */
.L_x_1736:
        /* <DEDUP_REMOVED lines=43> */
.L_x_1735:
[----:B------:R-:W-:Y:S05]  /*4180*/  BSYNC B1 ;  /* 0x0000000000017941 */ /* 0x000fea0003800000 */
.L_x_1734:
        /* <DEDUP_REMOVED lines=9> */
[----:B------:R-:W-:Y:S01]  /*4220*/  IMAD.MOV.U32 R44, RZ, RZ, R45 ;  /* 0x000000ffff2c7224 */ /* 0x000fe200078e002d */
[----:B------:R-:W-:-:S05]  /*4230*/  PRMT R45, RZ, 0x5410, R38 ;  /* 0x00005410ff2d7816 */ /* 0x000fca0000000026 */
[----:B------:R-:W-:Y:S01]  /*4240*/  FADD.FTZ R118, R45, R118 ;  /* 0x000000762d767221 */ /* 0x000fe20000010000 */
[----:B------:R-:W-:Y:S05]  /*4250*/  BRA `(.L_x_1739) ;  /* 0x0000055000007947 */ /* 0x000fea0003800000 */
.L_x_1738:
        /* <DEDUP_REMOVED lines=12> */
.L_x_1741:
[----:B------:R-:W-:Y:S02]  /*4320*/  IMAD.MOV.U32 R130, RZ, RZ, R86 ;  /* 0x000000ffff827224 */ /* 0x000fe400078e0056 */
.L_x_1742:
[----:B------:R-:W-:Y:S05]  /*4330*/  BSYNC B1 ;  /* 0x0000000000017941 */ /* 0x000fea0003800000 */
.L_x_1740:
        /* <DEDUP_REMOVED lines=16> */
.L_x_1746:
[----:B------:R-:W-:Y:S05]  /*4440*/  BSYNC B2 ;  /* 0x0000000000027941 */ /* 0x000fea0003800000 */
.L_x_1745:
        /* <DEDUP_REMOVED lines=43> */
.L_x_1744:
[----:B------:R-:W-:Y:S05]  /*4700*/  BSYNC B1 ;  /* 0x0000000000017941 */ /* 0x000fea0003800000 */
.L_x_1743:
[----:B------:R-:W0:Y:S01]  /*4710*/  I2F.U32 R45, R130 ;  /* 0x00000082002d7306 */ /* 0x000e220000201000 */
[----:B------:R-:W-:-:S05]  /*4720*/  PRMT R85, RZ, 0x5410, R42 ;  /* 0x00005410ff557816 */ /* 0x000fca000000002a */
[----:B------:R-:W-:Y:S02]  /*4730*/  FMUL.FTZ R85, R85, c[0x0][0x1e8] ;  /* 0x00007a0055557a20 */ /* 0x000fe40000410000 */
[----:B0-----:R-:W-:-:S05]  /*4740*/  FFMA.FTZ R45, R45, R138, 1.1641532182693481445e-10 ;  /* 0x2f0000002d2d7423 */ /* 0x001fca000001008a */
[----:B------:R-:W-:Y:S02]  /*4750*/  FSETP.GTU.FTZ.AND P3, PT, R45, c[0x0][0x1e4], PT ;  /* 0x000079002d007a0b */ /* 0x000fe40003f7c000 */
[----:B------:R-:W-:Y:S02]  /*4760*/  @P0 PRMT R45, RZ, 0x5410, R38 ;  /* 0x00005410ff2d0816 */ /* 0x000fe40000000026 */
[----:B------:R-:W-:Y:S02]  /*4770*/  FSEL R85, R85, RZ, !P3 ;  /* 0x000000ff55557208 */ /* 0x000fe40005800000 */
[----:B------:R-:W-:-:S03]  /*4780*/  SEL R99, RZ, 0x1, P3 ;  /* 0x00000001ff637807 */ /* 0x000fc60001800000 */
[----:B------:R-:W-:-:S04]  /*4790*/  FADD.FTZ R118, R85, R118 ;  /* 0x0000007655767221 */ /* 0x000fc80000010000 */
[----:B------:R-:W-:Y:S02]  /*47a0*/  @P0 FADD.FTZ R118, R45, R118 ;  /* 0x000000762d760221 */ /* 0x000fe40000010000 */
.L_x_1739:
        /* <DEDUP_REMOVED lines=12> */
.L_x_1748:
[----:B------:R-:W-:Y:S02]  /*4870*/  IMAD.MOV.U32 R130, RZ, RZ, R86 ;  /* 0x000000ffff827224 */ /* 0x000fe400078e0056 */
.L_x_1749:
[----:B------:R-:W-:Y:S05]  /*4880*/  BSYNC B1 ;  /* 0x0000000000017941 */ /* 0x000fea0003800000 */
.L_x_1747:
        /* <DEDUP_REMOVED lines=16> */
.L_x_1753:
[----:B------:R-:W-:Y:S05]  /*4990*/  BSYNC B2 ;  /* 0x0000000000027941 */ /* 0x000fea0003800000 */
.L_x_1752:
        /* <DEDUP_REMOVED lines=43> */
.L_x_1751:
[----:B------:R-:W-:Y:S05]  /*4c50*/  BSYNC B1 ;  /* 0x0000000000017941 */ /* 0x000fea0003800000 */
.L_x_1750:
        /* <DEDUP_REMOVED lines=13> */
.L_x_1754:
        /* <DEDUP_REMOVED lines=12> */
.L_x_1757:
[----:B------:R-:W-:Y:S02]  /*4df0*/  IMAD.MOV.U32 R46, RZ, RZ, R86 ;  /* 0x000000ffff2e7224 */ /* 0x000fe400078e0056 */
.L_x_1758:
[----:B------:R-:W-:Y:S05]  /*4e00*/  BSYNC B1 ;  /* 0x0000000000017941 */ /* 0x000fea0003800000 */
.L_x_1756:
        /* <DEDUP_REMOVED lines=16> */
.L_x_1762:
[----:B------:R-:W-:Y:S05]  /*4f10*/  BSYNC B2 ;  /* 0x0000000000027941 */ /* 0x000fea0003800000 */
.L_x_1761:
        /* <DEDUP_REMOVED lines=43> */
.L_x_1760:
[----:B------:R-:W-:Y:S05]  /*51d0*/  BSYNC B1 ;  /* 0x0000000000017941 */ /* 0x000fea0003800000 */
.L_x_1759:
[----:B------:R0:W1:Y:S02]  /*51e0*/  I2F.U32 R45, R46 ;  /* 0x0000002e002d7306 */ /* 0x0000640000201000 */
[----:B0-----:R-:W-:-:S05]  /*51f0*/  PRMT R46, RZ, 0x7610, R42 ;  /* 0x00007610ff2e7816 */ /* 0x001fca000000002a */
[----:B------:R-:W-:Y:S02]  /*5200*/  FMUL.FTZ R85, R46, c[0x0][0x1e8] ;  /* 0x00007a002e557a20 */ /* 0x000fe40000410000 */
[----:B-1----:R-:W-:-:S05]  /*5210*/  FFMA.FTZ R45, R45, R138, 1.1641532182693481445e-10 ;  /* 0x2f0000002d2d7423 */ /* 0x002fca000001008a */
[----:B------:R-:W-:Y:S02]  /*5220*/  FSETP.GTU.FTZ.AND P4, PT, R45, c[0x0][0x1e4], PT ;  /* 0x000079002d007a0b */ /* 0x000fe40003f9c000 */
[----:B------:R-:W-:Y:S02]  /*5230*/  @P0 PRMT R45, RZ, 0x7610, R38 ;  /* 0x00007610ff2d0816 */ /* 0x000fe40000000026 */
[----:B------:R-:W-:Y:S02]  /*5240*/  FSEL R85, R85, RZ, !P4 ;  /* 0x000000ff55557208 */ /* 0x000fe40006000000 */
[----:B------:R-:W-:-:S03]  /*5250*/  SEL R100, RZ, 0x1, P4 ;  /* 0x00000001ff647807 */ /* 0x000fc60002000000 */
[----:B------:R-:W-:-:S04]  /*5260*/  FADD.FTZ R122, R85, R122 ;  /* 0x0000007a557a7221 */ /* 0x000fc80000010000 */
[----:B------:R-:W-:Y:S02]  /*5270*/  @P0 FADD.FTZ R122, R45, R122 ;  /* 0x0000007a2d7a0221 */ /* 0x000fe40000010000 */
.L_x_1755:
        /* <DEDUP_REMOVED lines=12> */
.L_x_1764:
[----:B------:R-:W-:Y:S02]  /*5340*/  IMAD.MOV.U32 R46, RZ, RZ, R86 ;  /* 0x000000ffff2e7224 */ /* 0x000fe400078e0056 */
.L_x_1765:
[----:B------:R-:W-:Y:S05]  /*5350*/  BSYNC B1 ;  /* 0x0000000000017941 */ /* 0x000fea0003800000 */
.L_x_1763:
        /* <DEDUP_REMOVED lines=16> */
.L_x_1769:
[----:B------:R-:W-:Y:S05]  /*5460*/  BSYNC B2 ;  /* 0x0000000000027941 */ /* 0x000fea0003800000 */
.L_x_1768:
        /* <DEDUP_REMOVED lines=43> */
.L_x_1767:
[----:B------:R-:W-:Y:S05]  /*5720*/  BSYNC B1 ;  /* 0x0000000000017941 */ /* 0x000fea0003800000 */
.L_x_1766:
        /* <DEDUP_REMOVED lines=13> */
.L_x_1770:
        /* <DEDUP_REMOVED lines=12> */
.L_x_1773:
[----:B------:R-:W-:Y:S02]  /*58c0*/  IMAD.MOV.U32 R46, RZ, RZ, R86 ;  /* 0x000000ffff2e7224 */ /* 0x000fe400078e0056 */
.L_x_1774:
[----:B------:R-:W-:Y:S05]  /*58d0*/  BSYNC B1 ;  /* 0x0000000000017941 */ /* 0x000fea0003800000 */
.L_x_1772:
        /* <DEDUP_REMOVED lines=16> */
.L_x_1778:
[----:B------:R-:W-:Y:S05]  /*59e0*/  BSYNC B2 ;  /* 0x0000000000027941 */ /* 0x000fea0003800000 */
.L_x_1777:
        /* <DEDUP_REMOVED lines=43> */
.L_x_1776:
[----:B------:R-:W-:Y:S05]  /*5ca0*/  BSYNC B1 ;  /* 0x0000000000017941 */ /* 0x000fea0003800000 */
.L_x_1775:
        /* <DEDUP_REMOVED lines=10> */
.L_x_1771:
        /* <DEDUP_REMOVED lines=12> */
.L_x_1780:
[----:B------:R-:W-:Y:S02]  /*5e10*/  IMAD.MOV.U32 R46, RZ, RZ, R86 ;  /* 0x000000ffff2e7224 */ /* 0x000fe400078e0056 */
.L_x_1781:
[----:B------:R-:W-:Y:S05]  /*5e20*/  BSYNC B1 ;  /* 0x0000000000017941 */ /* 0x000fea0003800000 */
.L_x_1779:
        /* <DEDUP_REMOVED lines=16> */
.L_x_1785:
[----:B------:R-:W-:Y:S05]  /*5f30*/  BSYNC B2 ;  /* 0x0000000000027941 */ /* 0x000fea0003800000 */
.L_x_1784:
        /* <DEDUP_REMOVED lines=43> */
.L_x_1783:
[----:B------:R-:W-:Y:S05]  /*61f0*/  BSYNC B1 ;  /* 0x0000000000017941 */ /* 0x000fea0003800000 */
.L_x_1782:
        /* <DEDUP_REMOVED lines=13> */
.L_x_1786:
        /* <DEDUP_REMOVED lines=12> */
.L_x_1789:
[----:B------:R-:W-:Y:S02]  /*6390*/  IMAD.MOV.U32 R102, RZ, RZ, R86 ;  /* 0x000000ffff667224 */ /* 0x000fe400078e0056 */
.L_x_1790:
[----:B------:R-:W-:Y:S05]  /*63a0*/  BSYNC B1 ;  /* 0x0000000000017941 */ /* 0x000fea0003800000 */
.L_x_1788:
        /* <DEDUP_REMOVED lines=16> */
.L_x_1794:
[----:B------:R-:W-:Y:S05]  /*64b0*/  BSYNC B2 ;  /* 0x0000000000027941 */ /* 0x000fea0003800000 */
.L_x_1793:
        /* <DEDUP_REMOVED lines=43> */
.L_x_1792:
[----:B------:R-:W-:Y:S05]  /*6770*/  BSYNC B1 ;  /* 0x0000000000017941 */ /* 0x000fea0003800000 */
.L_x_1791:
        /* <DEDUP_REMOVED lines=8> */
[----:B------:R-:W-:Y:S02]  /*6800*/  @P0 PRMT R45, RZ, 0x7610, R39 ;  /* 0x00007610ff2d0816 */ /* 0x000fe40000000027 */
[----:B------:R-:W-:-:S03]  /*6810*/  PRMT R102, R44, 0x7610, R102 ;  /* 0x000076102c667816 */ /* 0x000fc60000000066 */
[----:B------:R-:W-:Y:S02]  /*6820*/  @P0 FADD.FTZ R130, R45, R130 ;  /* 0x000000822d820221 */ /* 0x000fe40000010000 */
.L_x_1787:
        /* <DEDUP_REMOVED lines=18> */
[C---:B------:R-:W-:Y:S02]  /*6950*/  LEA.HI.X R139, R97.reuse, c[0x0][0x18c], RZ, 0x4, P0 ;  /* 0x00006300618b7a11 */ /* 0x040fe400000f24ff */
        /* <DEDUP_REMOVED lines=25> */
[----:B------:R-:W-:-:S03]  /*6af0*/  IMAD.WIDE.U32 R134, R134, 0x10000, RZ ;  /* 0x0001000086867825 */ /* 0x000fc600078e00ff */
[----:B------:R-:W-:Y:S01]  /*6b00*/  LOP3.LUT R45, R44, 0xff, R99, 0xf8, !PT ;  /* 0x000000ff2c2d7812 */ /* 0x000fe200078ef863 */
[----:B------:R-:W-:Y:S01]  /*6b10*/  IMAD.WIDE.U32 R46, R46, 0x100, RZ ;  /* 0x000001002e2e7825 */ /* 0x000fe200078e00ff */
[----:B------:R-:W-:Y:S02]  /*6b20*/  IADD3 R44, P0, R140, c[0x0][0x198], RZ ;  /* 0x000066008c2c7a10 */ /* 0x000fe40007f1e0ff */
[----:B------:R-:W-:Y:S02]  /*6b30*/  LOP3.LUT R135, R135, R45, R137, 0xfe, !PT ;  /* 0x0000002d87877212 */ /* 0x000fe400078efe89 */
[----:B------:R-:W-:Y:S02]  /*6b40*/  LOP3.LUT R46, R46, R136, R134, 0xfe, !PT ;  /* 0x000000882e2e7212 */ /* 0x000fe400078efe86 */
[----:B------:R-:W-:Y:S02]  /*6b50*/  IADD3.X R45, R142, c[0x0][0x19c], RZ, P0, !PT ;  /* 0x000067008e2d7a10 */ /* 0x000fe400007fe4ff */
[----:B------:R-:W-:-:S02]  /*6b60*/  LOP3.LUT R46, R46, 0xff, R95, 0xf8, !PT ;  /* 0x000000ff2e2e7812 */ /* 0x000fc400078ef85f */
[----:B------:R-:W-:-:S05]  /*6b70*/  LOP3.LUT R47, R135, R47, RZ, 0xfc, !PT ;  /* 0x0000002f872f7212 */ /* 0x000fca00078efcff */
[----:B------:R0:W-:Y:S02]  /*6b80*/  STG.E.64 [R44.64], R46 ;  /* 0x0000002e2c007986 */ /* 0x0001e4000c101b06 */
.L_x_1795:
[----:B------:R-:W-:Y:S02]  /*6b90*/  IADD3 R140, R97, 0x80, RZ ;  /* 0x00000080618c7810 */ /* 0x000fe40007ffe0ff */
.L_x_1666:
[----:B------:R-:W-:Y:S05]  /*6ba0*/  BSYNC B0 ;  /* 0x0000000000007941 */ /* 0x000fea0003800000 */
.L_x_1665:
        /* <DEDUP_REMOVED lines=30> */
.L_x_1799:
[----:B0-----:R-:W-:Y:S02]  /*6d90*/  IMAD.MOV.U32 R131, RZ, RZ, R86 ;  /* 0x000000ffff837224 */ /* 0x001fe400078e0056 */
.L_x_1800:
[----:B------:R-:W-:Y:S05]  /*6da0*/  BSYNC B1 ;  /* 0x0000000000017941 */ /* 0x000fea0003800000 */
.L_x_1798:
        /* <DEDUP_REMOVED lines=16> */
.L_x_1804:
[----:B------:R-:W-:Y:S05]  /*6eb0*/  BSYNC B2 ;  /* 0x0000000000027941 */ /* 0x000fea0003800000 */
.L_x_1803:
        /* <DEDUP_REMOVED lines=43> */
.L_x_1802:
[----:B------:R-:W-:Y:S05]  /*7170*/  BSYNC B1 ;  /* 0x0000000000017941 */ /* 0x000fea0003800000 */
.L_x_1801:
        /* <DEDUP_REMOVED lines=18> */
.L_x_1805:
        /* <DEDUP_REMOVED lines=12> */
.L_x_1808:
[----:B------:R-:W-:Y:S02]  /*7360*/  IMAD.MOV.U32 R131, RZ, RZ, R86 ;  /* 0x000000ffff837224 */ /* 0x000fe400078e0056 */
.L_x_1809:
[----:B------:R-:W-:Y:S05]  /*7370*/  BSYNC B1 ;  /* 0x0000000000017941 */ /* 0x000fea0003800000 */
.L_x_1807:
        /* <DEDUP_REMOVED lines=16> */
.L_x_1813:
[----:B------:R-:W-:Y:S05]  /*7480*/  BSYNC B2 ;  /* 0x0000000000027941 */ /* 0x000fea0003800000 */
.L_x_1812:
        /* <DEDUP_REMOVED lines=43> */
.L_x_1811:
[----:B------:R-:W-:Y:S05]  /*7740*/  BSYNC B1 ;  /* 0x0000000000017941 */ /* 0x000fea0003800000 */
.L_x_1810:
        /* <DEDUP_REMOVED lines=10> */
.L_x_1806:
        /* <DEDUP_REMOVED lines=12> */
.L_x_1815:
[----:B------:R-:W-:Y:S02]  /*78b0*/  IMAD.MOV.U32 R131, RZ, RZ, R86 ;  /* 0x000000ffff837224 */ /* 0x000fe400078e0056 */
.L_x_1816:
[----:B------:R-:W-:Y:S05]  /*78c0*/  BSYNC B1 ;  /* 0x0000000000017941 */ /* 0x000fea0003800000 */
.L_x_1814:
        /* <DEDUP_REMOVED lines=16> */
.L_x_1820:
[----:B------:R-:W-:Y:S05]  /*79d0*/  BSYNC B2 ;  /* 0x0000000000027941 */ /* 0x000fea0003800000 */
.L_x_1819:
        /* <DEDUP_REMOVED lines=43> */
.L_x_1818:
[----:B------:R-:W-:Y:S05]  /*7c90*/  BSYNC B1 ;  /* 0x0000000000017941 */ /* 0x000fea0003800000 */
.L_x_1817:
        /* <DEDUP_REMOVED lines=15> */
.L_x_1821:
        /* <DEDUP_REMOVED lines=12> */
.L_x_1824:
[----:B------:R-:W-:Y:S02]  /*7e50*/  IMAD.MOV.U32 R44, RZ, RZ, R86 ;  /* 0x000000ffff2c7224 */ /* 0x000fe400078e0056 */
.L_x_1825:
[----:B------:R-:W-:Y:S05]  /*7e60*/  BSYNC B1 ;  /* 0x0000000000017941 */ /* 0x000fea0003800000 */
.L_x_1823:
        /* <DEDUP_REMOVED lines=16> */
.L_x_1829:
[----:B------:R-:W-:Y:S05]  /*7f70*/  BSYNC B2 ;  /* 0x0000000000027941 */ /* 0x000fea0003800000 */
.L_x_1828:
        /* <DEDUP_REMOVED lines=43> */
.L_x_1827:
[----:B------:R-:W-:Y:S05]  /*8230*/  BSYNC B1 ;  /* 0x0000000000017941 */ /* 0x000fea0003800000 */
.L_x_1826:
        /* <DEDUP_REMOVED lines=10> */
.L_x_1822:
        /* <DEDUP_REMOVED lines=12> */
.L_x_1831:
[----:B------:R-:W-:Y:S02]  /*83a0*/  IMAD.MOV.U32 R44, RZ, RZ, R86 ;  /* 0x000000ffff2c7224 */ /* 0x000fe400078e0056 */
.L_x_1832:
[----:B------:R-:W-:Y:S05]  /*83b0*/  BSYNC B1 ;  /* 0x0000000000017941 */ /* 0x000fea0003800000 */
.L_x_1830:
        /* <DEDUP_REMOVED lines=16> */
.L_x_1836:
[----:B------:R-:W-:Y:S05]  /*84c0*/  BSYNC B2 ;  /* 0x0000000000027941 */ /* 0x000fea0003800000 */
.L_x_1835:
        /* <DEDUP_REMOVED lines=43> */
.L_x_1834:
[----:B------:R-:W-:Y:S05]  /*8780*/  BSYNC B1 ;  /* 0x0000000000017941 */ /* 0x000fea0003800000 */
.L_x_1833:
        /* <DEDUP_REMOVED lines=15> */
.L_x_1837:
        /* <DEDUP_REMOVED lines=12> */
.L_x_1840:
[----:B------:R-:W-:Y:S02]  /*8940*/  IMAD.MOV.U32 R44, RZ, RZ, R86 ;  /* 0x000000ffff2c7224 */ /* 0x000fe400078e0056 */
.L_x_1841:
[----:B------:R-:W-:Y:S05]  /*8950*/  BSYNC B1 ;  /* 0x0000000000017941 */ /* 0x000fea0003800000 */
.L_x_1839:
        /* <DEDUP_REMOVED lines=16> */
.L_x_1845:
[----:B------:R-:W-:Y:S05]  /*8a60*/  BSYNC B2 ;  /* 0x0000000000027941 */ /* 0x000fea0003800000 */
.L_x_1844:
        /* <DEDUP_REMOVED lines=43> */
.L_x_1843:
[----:B------:R-:W-:Y:S05]  /*8d20*/  BSYNC B1 ;  /* 0x0000000000017941 */ /* 0x000fea0003800000 */
.L_x_1842:
        /* <DEDUP_REMOVED lines=10> */
.L_x_1838:
        /* <DEDUP_REMOVED lines=12> */
.L_x_1847:
[----:B------:R-:W-:Y:S02]  /*8e90*/  IMAD.MOV.U32 R44, RZ, RZ, R86 ;  /* 0x000000ffff2c7224 */ /* 0x000fe400078e0056 */
.L_x_1848:
[----:B------:R-:W-:Y:S05]  /*8ea0*/  BSYNC B1 ;  /* 0x0000000000017941 */ /* 0x000fea0003800000 */
.L_x_1846:
        /* <DEDUP_REMOVED lines=16> */
.L_x_1852:
[----:B------:R-:W-:Y:S05]  /*8fb0*/  BSYNC B2 ;  /* 0x0000000000027941 */ /* 0x000fea0003800000 */
.L_x_1851:
        /* <DEDUP_REMOVED lines=43> */
.L_x_1850:
[----:B------:R-:W-:Y:S05]  /*9270*/  BSYNC B1 ;  /* 0x0000000000017941 */ /* 0x000fea0003800000 */
.L_x_1849:
        /* <DEDUP_REMOVED lines=15> */
.L_x_1853:
        /* <DEDUP_REMOVED lines=12> */
.L_x_1856:
[----:B------:R-:W-:Y:S02]  /*9430*/  IMAD.MOV.U32 R116, RZ, RZ, R86 ;  /* 0x000000ffff747224 */ /* 0x000fe400078e0056 */
.L_x_1857:
[----:B------:R-:W-:Y:S05]  /*9440*/  BSYNC B1 ;  /* 0x0000000000017941 */ /* 0x000fea0003800000 */
.L_x_1855:
        /* <DEDUP_REMOVED lines=16> */
.L_x_1861:
[----:B------:R-:W-:Y:S05]  /*9550*/  BSYNC B2 ;  /* 0x0000000000027941 */ /* 0x000fea0003800000 */
.L_x_1860:
        /* <DEDUP_REMOVED lines=43> */
.L_x_1859:
[----:B------:R-:W-:Y:S05]  /*9810*/  BSYNC B1 ;  /* 0x0000000000017941 */ /* 0x000fea0003800000 */
.L_x_1858:
        /* <DEDUP_REMOVED lines=10> */
.L_x_1854:
        /* <DEDUP_REMOVED lines=12> */
.L_x_1863:
[----:B------:R-:W-:Y:S02]  /*9980*/  IMAD.MOV.U32 R131, RZ, RZ, R86 ;  /* 0x000000ffff837224 */ /* 0x000fe400078e0056 */
.L_x_1864:
[----:B------:R-:W-:Y:S05]  /*9990*/  BSYNC B1 ;  /* 0x0000000000017941 */ /* 0x000fea0003800000 */
.L_x_1862:
        /* <DEDUP_REMOVED lines=16> */
.L_x_1868:
[----:B------:R-:W-:Y:S05]  /*9aa0*/  BSYNC B2 ;  /* 0x0000000000027941 */ /* 0x000fea0003800000 */
.L_x_1867:
        /* <DEDUP_REMOVED lines=43> */
.L_x_1866:
[----:B------:R-:W-:Y:S05]  /*9d60*/  BSYNC B1 ;  /* 0x0000000000017941 */ /* 0x000fea0003800000 */
.L_x_1865:
        /* <DEDUP_REMOVED lines=13> */
.L_x_1869:
        /* <DEDUP_REMOVED lines=12> */
.L_x_1872:
[----:B------:R-:W-:Y:S02]  /*9f00*/  IMAD.MOV.U32 R131, RZ, RZ, R86 ;  /* 0x000000ffff837224 */ /* 0x000fe400078e0056 */
.L_x_1873:
[----:B------:R-:W-:Y:S05]  /*9f10*/  BSYNC B1 ;  /* 0x0000000000017941 */ /* 0x000fea0003800000 */
.L_x_1871:
        /* <DEDUP_REMOVED lines=16> */
.L_x_1877:
[----:B------:R-:W-:Y:S05]  /*a020*/  BSYNC B2 ;  /* 0x0000000000027941 */ /* 0x000fea0003800000 */
.L_x_1876:
        /* <DEDUP_REMOVED lines=43> */
.L_x_1875:
[----:B------:R-:W-:Y:S05]  /*a2e0*/  BSYNC B1 ;  /* 0x0000000000017941 */ /* 0x000fea0003800000 */
.L_x_1874:
        /* <DEDUP_REMOVED lines=10> */
.L_x_1870:
        /* <DEDUP_REMOVED lines=12> */
.L_x_1879:
[----:B------:R-:W-:Y:S02]  /*a450*/  IMAD.MOV.U32 R131, RZ, RZ, R86 ;  /* 0x000000ffff837224 */ /* 0x000fe400078e0056 */
.L_x_1880:
[----:B------:R-:W-:Y:S05]  /*a460*/  BSYNC B1 ;  /* 0x0000000000017941 */ /* 0x000fea0003800000 */
.L_x_1878:
        /* <DEDUP_REMOVED lines=16> */
.L_x_1884:
[----:B------:R-:W-:Y:S05]  /*a570*/  BSYNC B2 ;  /* 0x0000000000027941 */ /* 0x000fea0003800000 */
.L_x_1883:
        /* <DEDUP_REMOVED lines=43> */
.L_x_1882:
[----:B------:R-:W-:Y:S05]  /*a830*/  BSYNC B1 ;  /* 0x0000000000017941 */ /* 0x000fea0003800000 */
.L_x_1881:
        /* <DEDUP_REMOVED lines=13> */
.L_x_1885:
        /* <DEDUP_REMOVED lines=12> */
.L_x_1888:
[----:B------:R-:W-:Y:S02]  /*a9d0*/  IMAD.MOV.U32 R46, RZ, RZ, R86 ;  /* 0x000000ffff2e7224 */ /* 0x000fe400078e0056 */
.L_x_1889:
[----:B------:R-:W-:Y:S05]  /*a9e0*/  BSYNC B1 ;  /* 0x0000000000017941 */ /* 0x000fea0003800000 */
.L_x_1887:
        /* <DEDUP_REMOVED lines=16> */
.L_x_1893:
[----:B------:R-:W-:Y:S05]  /*aaf0*/  BSYNC B2 ;  /* 0x0000000000027941 */ /* 0x000fea0003800000 */
.L_x_1892:
        /* <DEDUP_REMOVED lines=43> */
.L_x_1891:
[----:B------:R-:W-:Y:S05]  /*adb0*/  BSYNC B1 ;  /* 0x0000000000017941 */ /* 0x000fea0003800000 */
.L_x_1890:
        /* <DEDUP_REMOVED lines=10> */
.L_x_1886:
        /* <DEDUP_REMOVED lines=12> */
.L_x_1895:
[----:B------:R-:W-:Y:S02]  /*af20*/  IMAD.MOV.U32 R46, RZ, RZ, R86 ;  /* 0x000000ffff2e7224 */ /* 0x000fe400078e0056 */
.L_x_1896:
[----:B------:R-:W-:Y:S05]  /*af30*/  BSYNC B1 ;  /* 0x0000000000017941 */ /* 0x000fea0003800000 */
.L_x_1894:
        /* <DEDUP_REMOVED lines=16> */
.L_x_1900:
[----:B------:R-:W-:Y:S05]  /*b040*/  BSYNC B2 ;  /* 0x0000000000027941 */ /* 0x000fea0003800000 */
.L_x_1899:
        /* <DEDUP_REMOVED lines=43> */
.L_x_1898:
[----:B------:R-:W-:Y:S05]  /*b300*/  BSYNC B1 ;  /* 0x0000000000017941 */ /* 0x000fea0003800000 */
.L_x_1897:
        /* <DEDUP_REMOVED lines=13> */
.L_x_1901:
        /* <DEDUP_REMOVED lines=12> */
.L_x_1904:
[----:B------:R-:W-:Y:S02]  /*b4a0*/  IMAD.MOV.U32 R46, RZ, RZ, R86 ;  /* 0x000000ffff2e7224 */ /* 0x000fe400078e0056 */
.L_x_1905:
[----:B------:R-:W-:Y:S05]  /*b4b0*/  BSYNC B1 ;  /* 0x0000000000017941 */ /* 0x000fea0003800000 */
.L_x_1903:
        /* <DEDUP_REMOVED lines=16> */
.L_x_1909:
[----:B------:R-:W-:Y:S05]  /*b5c0*/  BSYNC B2 ;  /* 0x0000000000027941 */ /* 0x000fea0003800000 */
.L_x_1908:
        /* <DEDUP_REMOVED lines=43> */
.L_x_1907:
[----:B------:R-:W-:Y:S05]  /*b880*/  BSYNC B1 ;  /* 0x0000000000017941 */ /* 0x000fea0003800000 */
.L_x_1906:
        /* <DEDUP_REMOVED lines=10> */
.L_x_1902:
        /* <DEDUP_REMOVED lines=12> */
.L_x_1911:
[----:B------:R-:W-:Y:S02]  /*b9f0*/  IMAD.MOV.U32 R46, RZ, RZ, R86 ;  /* 0x000000ffff2e7224 */ /* 0x000fe400078e0056 */
.L_x_1912:
[----:B------:R-:W-:Y:S05]  /*ba00*/  BSYNC B1 ;  /* 0x0000000000017941 */ /* 0x000fea0003800000 */
.L_x_1910:
        /* <DEDUP_REMOVED lines=16> */
.L_x_1916:
[----:B------:R-:W-:Y:S05]  /*bb10*/  BSYNC B2 ;  /* 0x0000000000027941 */ /* 0x000fea0003800000 */
.L_x_1915:
        /* <DEDUP_REMOVED lines=43> */
.L_x_1914:
[----:B------:R-:W-:Y:S05]  /*bdd0*/  BSYNC B1 ;  /* 0x0000000000017941 */ /* 0x000fea0003800000 */
.L_x_1913:
        /* <DEDUP_REMOVED lines=13> */
.L_x_1917:
        /* <DEDUP_REMOVED lines=12> */
.L_x_1920:
[----:B------:R-:W-:Y:S02]  /*bf70*/  IMAD.MOV.U32 R102, RZ, RZ, R86 ;  /* 0x000000ffff667224 */ /* 0x000fe400078e0056 */
.L_x_1921:
[----:B------:R-:W-:Y:S05]  /*bf80*/  BSYNC B1 ;  /* 0x0000000000017941 */ /* 0x000fea0003800000 */
.L_x_1919:
        /* <DEDUP_REMOVED lines=16> */
.L_x_1925:
[----:B------:R-:W-:Y:S05]  /*c090*/  BSYNC B2 ;  /* 0x0000000000027941 */ /* 0x000fea0003800000 */
.L_x_1924:
        /* <DEDUP_REMOVED lines=43> */
.L_x_1923:
[----:B------:R-:W-:Y:S05]  /*c350*/  BSYNC B1 ;  /* 0x0000000000017941 */ /* 0x000fea0003800000 */
.L_x_1922:
        /* <DEDUP_REMOVED lines=11> */
.L_x_1918:
        /* <DEDUP_REMOVED lines=54> */
.L_x_1926:
[----:B------:R-:W-:Y:S02]  /*c770*/  IADD3 R140, R140, 0x80, RZ ;  /* 0x000000808c8c7810 */ /* 0x000fe40007ffe0ff */
.L_x_1797:
[----:B------:R-:W-:Y:S05]  /*c780*/  BSYNC B0 ;  /* 0x0000000000007941 */ /* 0x000fea0003800000 */
.L_x_1796:
        /* <DEDUP_REMOVED lines=30> */
.L_x_1930:
[----:B0-----:R-:W-:Y:S02]  /*c970*/  IMAD.MOV.U32 R132, RZ, RZ, R86 ;  /* 0x000000ffff847224 */ /* 0x001fe400078e0056 */
.L_x_1931:
[----:B------:R-:W-:Y:S05]  /*c980*/  BSYNC B1 ;  /* 0x0000000000017941 */ /* 0x000fea0003800000 */
.L_x_1929:
        /* <DEDUP_REMOVED lines=16> */
.L_x_1935:
[----:B------:R-:W-:Y:S05]  /*ca90*/  BSYNC B2 ;  /* 0x0000000000027941 */ /* 0x000fea0003800000 */
.L_x_1934:
        /* <DEDUP_REMOVED lines=43> */
.L_x_1933:
[----:B------:R-:W-:Y:S05]  /*cd50*/  BSYNC B1 ;  /* 0x0000000000017941 */ /* 0x000fea0003800000 */
.L_x_1932:
        /* <DEDUP_REMOVED lines=18> */
.L_x_1936:
        /* <DEDUP_REMOVED lines=12> */
.L_x_1939:
[----:B------:R-:W-:Y:S02]  /*cf40*/  IMAD.MOV.U32 R132, RZ, RZ, R86 ;  /* 0x000000ffff847224 */ /* 0x000fe400078e0056 */
.L_x_1940:
[----:B------:R-:W-:Y:S05]  /*cf50*/  BSYNC B1 ;  /* 0x0000000000017941 */ /* 0x000fea0003800000 */
.L_x_1938:
        /* <DEDUP_REMOVED lines=16> */
.L_x_1944:
[----:B------:R-:W-:Y:S05]  /*d060*/  BSYNC B2 ;  /* 0x0000000000027941 */ /* 0x000fea0003800000 */
.L_x_1943:
        /* <DEDUP_REMOVED lines=43> */
.L_x_1942:
[----:B------:R-:W-:Y:S05]  /*d320*/  BSYNC B1 ;  /* 0x0000000000017941 */ /* 0x000fea0003800000 */
.L_x_1941:
        /* <DEDUP_REMOVED lines=10> */
.L_x_1937:
        /* <DEDUP_REMOVED lines=12> */
.L_x_1946:
[----:B------:R-:W-:Y:S02]  /*d490*/  IMAD.MOV.U32 R132, RZ, RZ, R86 ;  /* 0x000000ffff847224 */ /* 0x000fe400078e0056 */
.L_x_1947:
[----:B------:R-:W-:Y:S05]  /*d4a0*/  BSYNC B1 ;  /* 0x0000000000017941 */ /* 0x000fea0003800000 */
.L_x_1945:
        /* <DEDUP_REMOVED lines=16> */
.L_x_1951:
[----:B------:R-:W-:Y:S05]  /*d5b0*/  BSYNC B2 ;  /* 0x0000000000027941 */ /* 0x000fea0003800000 */
.L_x_1950:
        /* <DEDUP_REMOVED lines=43> */
.L_x_1949:
[----:B------:R-:W-:Y:S05]  /*d870*/  BSYNC B1 ;  /* 0x0000000000017941 */ /* 0x000fea0003800000 */
.L_x_1948:
        /* <DEDUP_REMOVED lines=15> */
.L_x_1952:
        /* <DEDUP_REMOVED lines=12> */
.L_x_1955:
[----:B------:R-:W-:Y:S02]  /*da30*/  IMAD.MOV.U32 R44, RZ, RZ, R86 ;  /* 0x000000ffff2c7224 */ /* 0x000fe400078e0056 */
.L_x_1956:
[----:B------:R-:W-:Y:S05]  /*da40*/  BSYNC B1 ;  /* 0x0000000000017941 */ /* 0x000fea0003800000 */
.L_x_1954:
        /* <DEDUP_REMOVED lines=16> */
.L_x_1960:
[----:B------:R-:W-:Y:S05]  /*db50*/  BSYNC B2 ;  /* 0x0000000000027941 */ /* 0x000fea0003800000 */
.L_x_1959:
        /* <DEDUP_REMOVED lines=43> */
.L_x_1958:
[----:B------:R-:W-:Y:S05]  /*de10*/  BSYNC B1 ;  /* 0x0000000000017941 */ /* 0x000fea0003800000 */
.L_x_1957:
        /* <DEDUP_REMOVED lines=10> */
.L_x_1953:
        /* <DEDUP_REMOVED lines=12> */
.L_x_1962:
[----:B------:R-:W-:Y:S02]  /*df80*/  IMAD.MOV.U32 R44, RZ, RZ, R86 ;  /* 0x000000ffff2c7224 */ /* 0x000fe400078e0056 */
.L_x_1963:
[----:B------:R-:W-:Y:S05]  /*df90*/  BSYNC B1 ;  /* 0x0000000000017941 */ /* 0x000fea0003800000 */
.L_x_1961:
        /* <DEDUP_REMOVED lines=16> */
.L_x_1967:
[----:B------:R-:W-:Y:S05]  /*e0a0*/  BSYNC B2 ;  /* 0x0000000000027941 */ /* 0x000fea0003800000 */
.L_x_1966:
        /* <DEDUP_REMOVED lines=43> */
.L_x_1965:
[----:B------:R-:W-:Y:S05]  /*e360*/  BSYNC B1 ;  /* 0x0000000000017941 */ /* 0x000fea0003800000 */
.L_x_1964:
        /* <DEDUP_REMOVED lines=15> */
.L_x_1968:
        /* <DEDUP_REMOVED lines=12> */
.L_x_1971:
[----:B------:R-:W-:Y:S02]  /*e520*/  IMAD.MOV.U32 R44, RZ, RZ, R86 ;  /* 0x000000ffff2c7224 */ /* 0x000fe400078e0056 */
.L_x_1972:
[----:B------:R-:W-:Y:S05]  /*e530*/  BSYNC B1 ;  /* 0x0000000000017941 */ /* 0x000fea0003800000 */
.L_x_1970:
        /* <DEDUP_REMOVED lines=16> */
.L_x_1976:
[----:B------:R-:W-:Y:S05]  /*e640*/  BSYNC B2 ;  /* 0x0000000000027941 */ /* 0x000fea0003800000 */
.L_x_1975:
        /* <DEDUP_REMOVED lines=43> */
.L_x_1974:
[----:B------:R-:W-:Y:S05]  /*e900*/  BSYNC B1 ;  /* 0x0000000000017941 */ /* 0x000fea0003800000 */
.L_x_1973:
        /* <DEDUP_REMOVED lines=10> */
.L_x_1969:
        /* <DEDUP_REMOVED lines=12> */
.L_x_1978:
[----:B------:R-:W-:Y:S02]  /*ea70*/  IMAD.MOV.U32 R44, RZ, RZ, R86 ;  /* 0x000000ffff2c7224 */ /* 0x000fe400078e0056 */
.L_x_1979:
[----:B------:R-:W-:Y:S05]  /*ea80*/  BSYNC B1 ;  /* 0x0000000000017941 */ /* 0x000fea0003800000 */
.L_x_1977:
        /* <DEDUP_REMOVED lines=16> */
.L_x_1983:
[----:B------:R-:W-:Y:S05]  /*eb90*/  BSYNC B2 ;  /* 0x0000000000027941 */ /* 0x000fea0003800000 */
.L_x_1982:
        /* <DEDUP_REMOVED lines=43> */
.L_x_1981:
[----:B------:R-:W-:Y:S05]  /*ee50*/  BSYNC B1 ;  /* 0x0000000000017941 */ /* 0x000fea0003800000 */
.L_x_1980:
        /* <DEDUP_REMOVED lines=15> */
.L_x_1984:
        /* <DEDUP_REMOVED lines=12> */
.L_x_1987:
[----:B------:R-:W-:Y:S02]  /*f010*/  IMAD.MOV.U32 R114, RZ, RZ, R86 ;  /* 0x000000ffff727224 */ /* 0x000fe400078e0056 */
.L_x_1988:
[----:B------:R-:W-:Y:S05]  /*f020*/  BSYNC B1 ;  /* 0x0000000000017941 */ /* 0x000fea0003800000 */
.L_x_1986:
        /* <DEDUP_REMOVED lines=16> */
.L_x_1992:
[----:B------:R-:W-:Y:S05]  /*f130*/  BSYNC B2 ;  /* 0x0000000000027941 */ /* 0x000fea0003800000 */
.L_x_1991:
        /* <DEDUP_REMOVED lines=43> */
.L_x_1990:
[----:B------:R-:W-:Y:S05]  /*f3f0*/  BSYNC B1 ;  /* 0x0000000000017941 */ /* 0x000fea0003800000 */
.L_x_1989:
        /* <DEDUP_REMOVED lines=10> */
.L_x_1985:
        /* <DEDUP_REMOVED lines=12> */
.L_x_1994:
[----:B------:R-:W-:Y:S02]  /*f560*/  IMAD.MOV.U32 R132, RZ, RZ, R86 ;  /* 0x000000ffff847224 */ /* 0x000fe400078e0056 */
.L_x_1995:
[----:B------:R-:W-:Y:S05]  /*f570*/  BSYNC B1 ;  /* 0x0000000000017941 */ /* 0x000fea0003800000 */
.L_x_1993:
        /* <DEDUP_REMOVED lines=16> */
.L_x_1999:
[----:B------:R-:W-:Y:S05]  /*f680*/  BSYNC B2 ;  /* 0x0000000000027941 */ /* 0x000fea0003800000 */
.L_x_1998:
        /* <DEDUP_REMOVED lines=43> */
.L_x_1997:
[----:B------:R-:W-:Y:S05]  /*f940*/  BSYNC B1 ;  /* 0x0000000000017941 */ /* 0x000fea0003800000 */
.L_x_1996:
        /* <DEDUP_REMOVED lines=13> */
.L_x_2000:
        /* <DEDUP_REMOVED lines=12> */
.L_x_2003:
[----:B------:R-:W-:Y:S02]  /*fae0*/  IMAD.MOV.U32 R132, RZ, RZ, R86 ;  /* 0x000000ffff847224 */ /* 0x000fe400078e0056 */
.L_x_2004:
[----:B------:R-:W-:Y:S05]  /*faf0*/  BSYNC B1 ;  /* 0x0000000000017941 */ /* 0x000fea0003800000 */
.L_x_2002:
        /* <DEDUP_REMOVED lines=16> */
.L_x_2008:
[----:B------:R-:W-:Y:S05]  /*fc00*/  BSYNC B2 ;  /* 0x0000000000027941 */ /* 0x000fea0003800000 */
.L_x_2007:
        /* <DEDUP_REMOVED lines=43> */
.L_x_2006:
[----:B------:R-:W-:Y:S05]  /*fec0*/  BSYNC B1 ;  /* 0x0000000000017941 */ /* 0x000fea0003800000 */
.L_x_2005:
        /* <DEDUP_REMOVED lines=10> */
.L_x_2001:
        /* <DEDUP_REMOVED lines=12> */
.L_x_2010:
[----:B------:R-:W-:Y:S02]  /*10030*/  IMAD.MOV.U32 R132, RZ, RZ, R86 ;  /* 0x000000ffff847224 */ /* 0x000fe400078e0056 */
.L_x_2011:
[----:B------:R-:W-:Y:S05]  /*10040*/  BSYNC B1 ;  /* 0x0000000000017941 */ /* 0x000fea0003800000 */
.L_x_2009:
        /* <DEDUP_REMOVED lines=16> */
.L_x_2015:
[----:B------:R-:W-:Y:S05]  /*10150*/  BSYNC B2 ;  /* 0x0000000000027941 */ /* 0x000fea0003800000 */
.L_x_2014:
        /* <DEDUP_REMOVED lines=43> */
.L_x_2013:
[----:B------:R-:W-:Y:S05]  /*10410*/  BSYNC B1 ;  /* 0x0000000000017941 */ /* 0x000fea0003800000 */
.L_x_2012:
        /* <DEDUP_REMOVED lines=13> */
.L_x_2016:
        /* <DEDUP_REMOVED lines=12> */
.L_x_2019:
[----:B------:R-:W-:Y:S02]  /*105b0*/  IMAD.MOV.U32 R46, RZ, RZ, R86 ;  /* 0x000000ffff2e7224 */ /* 0x000fe400078e0056 */
.L_x_2020:
[----:B------:R-:W-:Y:S05]  /*105c0*/  BSYNC B1 ;  /* 0x0000000000017941 */ /* 0x000fea0003800000 */
.L_x_2018:
        /* <DEDUP_REMOVED lines=16> */
.L_x_2024:
[----:B------:R-:W-:Y:S05]  /*106d0*/  BSYNC B2 ;  /* 0x0000000000027941 */ /* 0x000fea0003800000 */
.L_x_2023:
        /* <DEDUP_REMOVED lines=43> */
.L_x_2022:
[----:B------:R-:W-:Y:S05]  /*10990*/  BSYNC B1 ;  /* 0x0000000000017941 */ /* 0x000fea0003800000 */
.L_x_2021:
        /* <DEDUP_REMOVED lines=10> */
.L_x_2017:
        /* <DEDUP_REMOVED lines=12> */
.L_x_2026:
[----:B------:R-:W-:Y:S02]  /*10b00*/  IMAD.MOV.U32 R46, RZ, RZ, R86 ;  /* 0x000000ffff2e7224 */ /* 0x000fe400078e0056 */
.L_x_2027:
[----:B------:R-:W-:Y:S05]  /*10b10*/  BSYNC B1 ;  /* 0x0000000000017941 */ /* 0x000fea0003800000 */
.L_x_2025:
        /* <DEDUP_REMOVED lines=16> */
.L_x_2031:
[----:B------:R-:W-:Y:S05]  /*10c20*/  BSYNC B2 ;  /* 0x0000000000027941 */ /* 0x000fea0003800000 */
.L_x_2030:
        /* <DEDUP_REMOVED lines=43> */
.L_x_2029:
[----:B------:R-:W-:Y:S05]  /*10ee0*/  BSYNC B1 ;  /* 0x0000000000017941 */ /* 0x000fea0003800000 */
.L_x_2028:
        /* <DEDUP_REMOVED lines=13> */
.L_x_2032:
        /* <DEDUP_REMOVED lines=12> */
.L_x_2035:
[----:B------:R-:W-:Y:S02]  /*11080*/  IMAD.MOV.U32 R46, RZ, RZ, R86 ;  /* 0x000000ffff2e7224 */ /* 0x000fe400078e0056 */
.L_x_2036:
[----:B------:R-:W-:Y:S05]  /*11090*/  BSYNC B1 ;  /* 0x0000000000017941 */ /* 0x000fea0003800000 */
.L_x_2034:
        /* <DEDUP_REMOVED lines=16> */
.L_x_2040:
[----:B------:R-:W-:Y:S05]  /*111a0*/  BSYNC B2 ;  /* 0x0000000000027941 */ /* 0x000fea0003800000 */
.L_x_2039:
        /* <DEDUP_REMOVED lines=43> */
.L_x_2038:
[----:B------:R-:W-:Y:S05]  /*11460*/  BSYNC B1 ;  /* 0x0000000000017941 */ /* 0x000fea0003800000 */
.L_x_2037:
        /* <DEDUP_REMOVED lines=10> */
.L_x_2033:
        /* <DEDUP_REMOVED lines=12> */
.L_x_2042:
[----:B------:R-:W-:Y:S02]  /*115d0*/  IMAD.MOV.U32 R46, RZ, RZ, R86 ;  /* 0x000000ffff2e7224 */ /* 0x000fe400078e0056 */
.L_x_2043:
[----:B------:R-:W-:Y:S05]  /*115e0*/  BSYNC B1 ;  /* 0x0000000000017941 */ /* 0x000fea0003800000 */
.L_x_2041:
        /* <DEDUP_REMOVED lines=16> */
.L_x_2047:
[----:B------:R-:W-:Y:S05]  /*116f0*/  BSYNC B2 ;  /* 0x0000000000027941 */ /* 0x000fea0003800000 */
.L_x_2046:
        /* <DEDUP_REMOVED lines=43> */
.L_x_2045:
[----:B------:R-:W-:Y:S05]  /*119b0*/  BSYNC B1 ;  /* 0x0000000000017941 */ /* 0x000fea0003800000 */
.L_x_2044:
        /* <DEDUP_REMOVED lines=13> */
.L_x_2048:
        /* <DEDUP_REMOVED lines=12> */
.L_x_2051:
[----:B------:R-:W-:Y:S02]  /*11b50*/  IMAD.MOV.U32 R102, RZ, RZ, R86 ;  /* 0x000000ffff667224 */ /* 0x000fe400078e0056 */
.L_x_2052:
[----:B------:R-:W-:Y:S05]  /*11b60*/  BSYNC B1 ;  /* 0x0000000000017941 */ /* 0x000fea0003800000 */
.L_x_2050:
        /* <DEDUP_REMOVED lines=16> */
.L_x_2056:
[----:B------:R-:W-:Y:S05]  /*11c70*/  BSYNC B2 ;  /* 0x0000000000027941 */ /* 0x000fea0003800000 */
.L_x_2055:
        /* <DEDUP_REMOVED lines=43> */
.L_x_2054:
[----:B------:R-:W-:Y:S05]  /*11f30*/  BSYNC B1 ;  /* 0x0000000000017941 */ /* 0x000fea0003800000 */
.L_x_2053:
        /* <DEDUP_REMOVED lines=11> */
.L_x_2049:
        /* <DEDUP_REMOVED lines=54> */
.L_x_2057:
[----:B------:R-:W-:Y:S02]  /*12350*/  IADD3 R140, R140, 0x80, RZ ;  /* 0x000000808c8c7810 */ /* 0x000fe40007ffe0ff */
.L_x_1928:
[----:B------:R-:W-:Y:S05]  /*12360*/  BSYNC B0 ;  /* 0x0000000000007941 */ /* 0x000fea0003800000 */
.L_x_1927:
        /* <DEDUP_REMOVED lines=30> */
.L_x_2061:
[----:B0-----:R-:W-:Y:S02]  /*12550*/  IMAD.MOV.U32 R133, RZ, RZ, R86 ;  /* 0x000000ffff857224 */ /* 0x001fe400078e0056 */
.L_x_2062:
[----:B------:R-:W-:Y:S05]  /*12560*/  BSYNC B1 ;  /* 0x0000000000017941 */ /* 0x000fea0003800000 */
.L_x_2060:
        /* <DEDUP_REMOVED lines=16> */
.L_x_2066:
[----:B------:R-:W-:Y:S05]  /*12670*/  BSYNC B2 ;  /* 0x0000000000027941 */ /* 0x000fea0003800000 */
.L_x_2065:
        /* <DEDUP_REMOVED lines=43> */
.L_x_2064:
[----:B------:R-:W-:Y:S05]  /*12930*/  BSYNC B1 ;  /* 0x0000000000017941 */ /* 0x000fea0003800000 */
.L_x_2063:
        /* <DEDUP_REMOVED lines=18> */
.L_x_2067:
        /* <DEDUP_REMOVED lines=12> */
.L_x_2070:
[----:B------:R-:W-:Y:S02]  /*12b20*/  IMAD.MOV.U32 R133, RZ, RZ, R86 ;  /* 0x000000ffff857224 */ /* 0x000fe400078e0056 */
.L_x_2071:
[----:B------:R-:W-:Y:S05]  /*12b30*/  BSYNC B1 ;  /* 0x0000000000017941 */ /* 0x000fea0003800000 */
.L_x_2069:
        /* <DEDUP_REMOVED lines=16> */
.L_x_2075:
[----:B------:R-:W-:Y:S05]  /*12c40*/  BSYNC B2 ;  /* 0x0000000000027941 */ /* 0x000fea0003800000 */
.L_x_2074:
        /* <DEDUP_REMOVED lines=43> */
.L_x_2073:
[----:B------:R-:W-:Y:S05]  /*12f00*/  BSYNC B1 ;  /* 0x0000000000017941 */ /* 0x000fea0003800000 */
.L_x_2072:
        /* <DEDUP_REMOVED lines=10> */
.L_x_2068:
        /* <DEDUP_REMOVED lines=12> */
.L_x_2077:
[----:B------:R-:W-:Y:S02]  /*13070*/  IMAD.MOV.U32 R133, RZ, RZ, R86 ;  /* 0x000000ffff857224 */ /* 0x000fe400078e0056 */
.L_x_2078:
[----:B------:R-:W-:Y:S05]  /*13080*/  BSYNC B1 ;  /* 0x0000000000017941 */ /* 0x000fea0003800000 */
.L_x_2076:
        /* <DEDUP_REMOVED lines=16> */
.L_x_2082:
[----:B------:R-:W-:Y:S05]  /*13190*/  BSYNC B2 ;  /* 0x0000000000027941 */ /* 0x000fea0003800000 */
.L_x_2081:
        /* <DEDUP_REMOVED lines=43> */
.L_x_2080:
[----:B------:R-:W-:Y:S05]  /*13450*/  BSYNC B1 ;  /* 0x0000000000017941 */ /* 0x000fea0003800000 */
.L_x_2079:
        /* <DEDUP_REMOVED lines=15> */
.L_x_2083:
        /* <DEDUP_REMOVED lines=12> */
.L_x_2086:
[----:B------:R-:W-:Y:S02]  /*13610*/  IMAD.MOV.U32 R44, RZ, RZ, R86 ;  /* 0x000000ffff2c7224 */ /* 0x000fe400078e0056 */
.L_x_2087:
[----:B------:R-:W-:Y:S05]  /*13620*/  BSYNC B1 ;  /* 0x0000000000017941 */ /* 0x000fea0003800000 */
.L_x_2085:
        /* <DEDUP_REMOVED lines=16> */
.L_x_2091:
[----:B------:R-:W-:Y:S05]  /*13730*/  BSYNC B2 ;  /* 0x0000000000027941 */ /* 0x000fea0003800000 */
.L_x_2090:
        /* <DEDUP_REMOVED lines=43> */
.L_x_2089:
[----:B------:R-:W-:Y:S05]  /*139f0*/  BSYNC B1 ;  /* 0x0000000000017941 */ /* 0x000fea0003800000 */
.L_x_2088:
        /* <DEDUP_REMOVED lines=10> */
.L_x_2084:
        /* <DEDUP_REMOVED lines=12> */
.L_x_2093:
[----:B------:R-:W-:Y:S02]  /*13b60*/  IMAD.MOV.U32 R44, RZ, RZ, R86 ;  /* 0x000000ffff2c7224 */ /* 0x000fe400078e0056 */
.L_x_2094:
[----:B------:R-:W-:Y:S05]  /*13b70*/  BSYNC B1 ;  /* 0x0000000000017941 */ /* 0x000fea0003800000 */
.L_x_2092:
        /* <DEDUP_REMOVED lines=16> */
.L_x_2098:
[----:B------:R-:W-:Y:S05]  /*13c80*/  BSYNC B2 ;  /* 0x0000000000027941 */ /* 0x000fea0003800000 */
.L_x_2097:
        /* <DEDUP_REMOVED lines=43> */
.L_x_2096:
[----:B------:R-:W-:Y:S05]  /*13f40*/  BSYNC B1 ;  /* 0x0000000000017941 */ /* 0x000fea0003800000 */
.L_x_2095:
        /* <DEDUP_REMOVED lines=15> */
.L_x_2099:
        /* <DEDUP_REMOVED lines=12> */
.L_x_2102:
[----:B------:R-:W-:Y:S02]  /*14100*/  IMAD.MOV.U32 R44, RZ, RZ, R86 ;  /* 0x000000ffff2c7224 */ /* 0x000fe400078e0056 */
.L_x_2103:
[----:B------:R-:W-:Y:S05]  /*14110*/  BSYNC B1 ;  /* 0x0000000000017941 */ /* 0x000fea0003800000 */
.L_x_2101:
        /* <DEDUP_REMOVED lines=16> */
.L_x_2107:
[----:B------:R-:W-:Y:S05]  /*14220*/  BSYNC B2 ;  /* 0x0000000000027941 */ /* 0x000fea0003800000 */
.L_x_2106:
        /* <DEDUP_REMOVED lines=43> */
.L_x_2105:
[----:B------:R-:W-:Y:S05]  /*144e0*/  BSYNC B1 ;  /* 0x0000000000017941 */ /* 0x000fea0003800000 */
.L_x_2104:
        /* <DEDUP_REMOVED lines=10> */
.L_x_2100:
        /* <DEDUP_REMOVED lines=12> */
.L_x_2109:
[----:B------:R-:W-:Y:S02]  /*14650*/  IMAD.MOV.U32 R44, RZ, RZ, R86 ;  /* 0x000000ffff2c7224 */ /* 0x000fe400078e0056 */
.L_x_2110:
[----:B------:R-:W-:Y:S05]  /*14660*/  BSYNC B1 ;  /* 0x0000000000017941 */ /* 0x000fea0003800000 */
.L_x_2108:
        /* <DEDUP_REMOVED lines=16> */
.L_x_2114:
[----:B------:R-:W-:Y:S05]  /*14770*/  BSYNC B2 ;  /* 0x0000000000027941 */ /* 0x000fea0003800000 */
.L_x_2113:
        /* <DEDUP_REMOVED lines=43> */
.L_x_2112:
[----:B------:R-:W-:Y:S05]  /*14a30*/  BSYNC B1 ;  /* 0x0000000000017941 */ /* 0x000fea0003800000 */
.L_x_2111:
        /* <DEDUP_REMOVED lines=15> */
.L_x_2115:
        /* <DEDUP_REMOVED lines=12> */
.L_x_2118:
[----:B------:R-:W-:Y:S02]  /*14bf0*/  IMAD.MOV.U32 R121, RZ, RZ, R86 ;  /* 0x000000ffff797224 */ /* 0x000fe400078e0056 */
.L_x_2119:
[----:B------:R-:W-:Y:S05]  /*14c00*/  BSYNC B1 ;  /* 0x0000000000017941 */ /* 0x000fea0003800000 */
.L_x_2117:
        /* <DEDUP_REMOVED lines=16> */
.L_x_2123:
[----:B------:R-:W-:Y:S05]  /*14d10*/  BSYNC B2 ;  /* 0x0000000000027941 */ /* 0x000fea0003800000 */
.L_x_2122:
        /* <DEDUP_REMOVED lines=43> */
.L_x_2121:
[----:B------:R-:W-:Y:S05]  /*14fd0*/  BSYNC B1 ;  /* 0x0000000000017941 */ /* 0x000fea0003800000 */
.L_x_2120:
        /* <DEDUP_REMOVED lines=10> */
.L_x_2116:
        /* <DEDUP_REMOVED lines=12> */
.L_x_2125:
[----:B------:R-:W-:Y:S02]  /*15140*/  IMAD.MOV.U32 R133, RZ, RZ, R86 ;  /* 0x000000ffff857224 */ /* 0x000fe400078e0056 */
.L_x_2126:
[----:B------:R-:W-:Y:S05]  /*15150*/  BSYNC B1 ;  /* 0x0000000000017941 */ /* 0x000fea0003800000 */
.L_x_2124:
        /* <DEDUP_REMOVED lines=16> */
.L_x_2130:
[----:B------:R-:W-:Y:S05]  /*15260*/  BSYNC B2 ;  /* 0x0000000000027941 */ /* 0x000fea0003800000 */
.L_x_2129:
        /* <DEDUP_REMOVED lines=43> */
.L_x_2128:
[----:B------:R-:W-:Y:S05]  /*15520*/  BSYNC B1 ;  /* 0x0000000000017941 */ /* 0x000fea0003800000 */
.L_x_2127:
        /* <DEDUP_REMOVED lines=13> */
.L_x_2131:
        /* <DEDUP_REMOVED lines=12> */
.L_x_2134:
[----:B------:R-:W-:Y:S02]  /*156c0*/  IMAD.MOV.U32 R133, RZ, RZ, R86 ;  /* 0x000000ffff857224 */ /* 0x000fe400078e0056 */
.L_x_2135:
[----:B------:R-:W-:Y:S05]  /*156d0*/  BSYNC B1 ;  /* 0x0000000000017941 */ /* 0x000fea0003800000 */
.L_x_2133:
        /* <DEDUP_REMOVED lines=16> */
.L_x_2139:
[----:B------:R-:W-:Y:S05]  /*157e0*/  BSYNC B2 ;  /* 0x0000000000027941 */ /* 0x000fea0003800000 */
.L_x_2138:
        /* <DEDUP_REMOVED lines=43> */
.L_x_2137:
[----:B------:R-:W-:Y:S05]  /*15aa0*/  BSYNC B1 ;  /* 0x0000000000017941 */ /* 0x000fea0003800000 */
.L_x_2136:
        /* <DEDUP_REMOVED lines=10> */
.L_x_2132:
        /* <DEDUP_REMOVED lines=12> */
.L_x_2141:
[----:B------:R-:W-:Y:S02]  /*15c10*/  IMAD.MOV.U32 R133, RZ, RZ, R86 ;  /* 0x000000ffff857224 */ /* 0x000fe400078e0056 */
.L_x_2142:
[----:B------:R-:W-:Y:S05]  /*15c20*/  BSYNC B1 ;  /* 0x0000000000017941 */ /* 0x000fea0003800000 */
.L_x_2140:
        /* <DEDUP_REMOVED lines=16> */
.L_x_2146:
[----:B------:R-:W-:Y:S05]  /*15d30*/  BSYNC B2 ;  /* 0x0000000000027941 */ /* 0x000fea0003800000 */
.L_x_2145:
        /* <DEDUP_REMOVED lines=43> */
.L_x_2144:
[----:B------:R-:W-:Y:S05]  /*15ff0*/  BSYNC B1 ;  /* 0x0000000000017941 */ /* 0x000fea0003800000 */
.L_x_2143:
        /* <DEDUP_REMOVED lines=13> */
.L_x_2147:
        /* <DEDUP_REMOVED lines=12> */
.L_x_2150:
[----:B------:R-:W-:Y:S02]  /*16190*/  IMAD.MOV.U32 R46, RZ, RZ, R86 ;  /* 0x000000ffff2e7224 */ /* 0x000fe400078e0056 */
.L_x_2151:
[----:B------:R-:W-:Y:S05]  /*161a0*/  BSYNC B1 ;  /* 0x0000000000017941 */ /* 0x000fea0003800000 */
.L_x_2149:
        /* <DEDUP_REMOVED lines=16> */
.L_x_2155:
[----:B------:R-:W-:Y:S05]  /*162b0*/  BSYNC B2 ;  /* 0x0000000000027941 */ /* 0x000fea0003800000 */
.L_x_2154:
        /* <DEDUP_REMOVED lines=43> */
.L_x_2153:
[----:B------:R-:W-:Y:S05]  /*16570*/  BSYNC B1 ;  /* 0x0000000000017941 */ /* 0x000fea0003800000 */
.L_x_2152:
        /* <DEDUP_REMOVED lines=10> */
.L_x_2148:
        /* <DEDUP_REMOVED lines=12> */
.L_x_2157:
[----:B------:R-:W-:Y:S02]  /*166e0*/  IMAD.MOV.U32 R46, RZ, RZ, R86 ;  /* 0x000000ffff2e7224 */ /* 0x000fe400078e0056 */
.L_x_2158:
[----:B------:R-:W-:Y:S05]  /*166f0*/  BSYNC B1 ;  /* 0x0000000000017941 */ /* 0x000fea0003800000 */
.L_x_2156:
        /* <DEDUP_REMOVED lines=16> */
.L_x_2162:
[----:B------:R-:W-:Y:S05]  /*16800*/  BSYNC B2 ;  /* 0x0000000000027941 */ /* 0x000fea0003800000 */
.L_x_2161:
        /* <DEDUP_REMOVED lines=43> */
.L_x_2160:
[----:B------:R-:W-:Y:S05]  /*16ac0*/  BSYNC B1 ;  /* 0x0000000000017941 */ /* 0x000fea0003800000 */
.L_x_2159:
        /* <DEDUP_REMOVED lines=13> */
.L_x_2163:
        /* <DEDUP_REMOVED lines=12> */
.L_x_2166:
[----:B------:R-:W-:Y:S02]  /*16c60*/  IMAD.MOV.U32 R46, RZ, RZ, R86 ;  /* 0x000000ffff2e7224 */ /* 0x000fe400078e0056 */
.L_x_2167:
[----:B------:R-:W-:Y:S05]  /*16c70*/  BSYNC B1 ;  /* 0x0000000000017941 */ /* 0x000fea0003800000 */
.L_x_2165:
        /* <DEDUP_REMOVED lines=16> */
.L_x_2171:
[----:B------:R-:W-:Y:S05]  /*16d80*/  BSYNC B2 ;  /* 0x0000000000027941 */ /* 0x000fea0003800000 */
.L_x_2170:
        /* <DEDUP_REMOVED lines=43> */
.L_x_2169:
[----:B------:R-:W-:Y:S05]  /*17040*/  BSYNC B1 ;  /* 0x0000000000017941 */ /* 0x000fea0003800000 */
.L_x_2168:
        /* <DEDUP_REMOVED lines=10> */
.L_x_2164:
        /* <DEDUP_REMOVED lines=12> */
.L_x_2173:
[----:B------:R-:W-:Y:S02]  /*171b0*/  IMAD.MOV.U32 R46, RZ, RZ, R86 ;  /* 0x000000ffff2e7224 */ /* 0x000fe400078e0056 */
.L_x_2174:
[----:B------:R-:W-:Y:S05]  /*171c0*/  BSYNC B1 ;  /* 0x0000000000017941 */ /* 0x000fea0003800000 */
.L_x_2172:
        /* <DEDUP_REMOVED lines=16> */
.L_x_2178:
[----:B------:R-:W-:Y:S05]  /*172d0*/  BSYNC B2 ;  /* 0x0000000000027941 */ /* 0x000fea0003800000 */
.L_x_2177:
        /* <DEDUP_REMOVED lines=43> */
.L_x_2176:
[----:B------:R-:W-:Y:S05]  /*17590*/  BSYNC B1 ;  /* 0x0000000000017941 */ /* 0x000fea0003800000 */
.L_x_2175:
        /* <DEDUP_REMOVED lines=13> */
.L_x_2179:
        /* <DEDUP_REMOVED lines=12> */
.L_x_2182:
[----:B------:R-:W-:Y:S02]  /*17730*/  IMAD.MOV.U32 R102, RZ, RZ, R86 ;  /* 0x000000ffff667224 */ /* 0x000fe400078e0056 */
.L_x_2183:
[----:B------:R-:W-:Y:S05]  /*17740*/  BSYNC B1 ;  /* 0x0000000000017941 */ /* 0x000fea0003800000 */
.L_x_2181:
        /* <DEDUP_REMOVED lines=16> */
.L_x_2187:
[----:B------:R-:W-:Y:S05]  /*17850*/  BSYNC B2 ;  /* 0x0000000000027941 */ /* 0x000fea0003800000 */
.L_x_2186:
        /* <DEDUP_REMOVED lines=43> */
.L_x_2185:
[----:B------:R-:W-:Y:S05]  /*17b10*/  BSYNC B1 ;  /* 0x0000000000017941 */ /* 0x000fea0003800000 */
.L_x_2184:
        /* <DEDUP_REMOVED lines=11> */
.L_x_2180:
[----:B------:R-:W-:Y:S01]  /*17bd0*/  SEL R45, RZ, 0x10000, P4 ;  /* 0x00010000ff2d7807 */ /* 0x000fe20002000000 */
[----:B------:R-:W-:Y:S01]  /*17be0*/  IMAD.SHL.U32 R142, R140, 0x8, RZ ;  /* 0x000000088c8e7824 */ /* 0x000fe200078e00ff */
[C---:B------:R-:W-:Y:S02]  /*17bf0*/  LOP3.LUT P4, RZ, R32.reuse, 0x1, RZ, 0xc0, !PT ;  /* 0x0000000120ff7812 */ /* 0x040fe4000788c0ff */
[----:B------:R-:W-:Y:S02]  /*17c00*/  SEL R135, RZ, 0x1000000, P5 ;  /* 0x01000000ff877807 */ /* 0x000fe40002800000 */
[----:B------:R-:W-:Y:S02]  /*17c10*/  SEL R46, RZ, 0x1, P4 ;  /* 0x00000001ff2e7807 */ /* 0x000fe40002000000 */
[C---:B------:R-:W-:Y:S02]  /*17c20*/  LOP3.LUT P0, RZ, R32.reuse, 0x4, RZ, 0xc0, !PT ;  /* 0x0000000420ff7812 */ /* 0x040fe4000780c0ff */
[----:B------:R-:W-:Y:S01]  /*17c30*/  LOP3.LUT P5, RZ, R32, 0x2, RZ, 0xc0, !PT ;  /* 0x0000000220ff7812 */ /* 0x000fe200078ac0ff */
[----:B------:R-:W-:Y:S01]  /*17c40*/  IMAD.WIDE.U32 R46, R46, 0x1000000, RZ ;  /* 0x010000002e2e7825 */ /* 0x000fe200078e00ff */
[----:B------:R-:W-:-:S02]  /*17c50*/  SEL R136, RZ, 0x100, P3 ;  /* 0x00000100ff887807 */ /* 0x000fc40001800000 */
[----:B------:R-:W-:Y:S02]  /*17c60*/  SEL R137, RZ, 0x1, P2 ;  /* 0x00000001ff897807 */ /* 0x000fe40001000000 */
[----:B------:R-:W-:Y:S02]  /*17c70*/  SEL R44, RZ, 0x1, P5 ;  /* 0x00000001ff2c7807 */ /* 0x000fe40002800000 */
[----:B------:R-:W-:Y:S02]  /*17c80*/  SEL R134, RZ, 0x1, P0 ;  /* 0x00000001ff867807 */ /* 0x000fe40000000000 */
[----:B------:R-:W-:Y:S01]  /*17c90*/  LOP3.LUT R136, R136, R135, R45, 0xfe, !PT ;  /* 0x0000008788887212 */ /* 0x000fe200078efe2d */
[----:B------:R-:W-:Y:S01]  /*17ca0*/  IMAD.WIDE.U32 R44, R44, 0x10000, RZ ;  /* 0x000100002c2c7825 */ /* 0x000fe200078e00ff */
[----:B------:R-:W-:Y:S02]  /*17cb0*/  LOP3.LUT P6, RZ, R32, 0x8, RZ, 0xc0, !PT ;  /* 0x0000000820ff7812 */ /* 0x000fe400078cc0ff */
[----:B------:R-:W-:Y:S01]  /*17cc0*/  LOP3.LUT R47, R47, R136, R137, 0xfe, !PT ;  /* 0x000000882f2f7212 */ /* 0x000fe200078efe89 */
[----:B------:R-:W-:Y:S01]  /*17cd0*/  IMAD.WIDE.U32 R134, R134, 0x100, RZ ;  /* 0x0000010086867825 */ /* 0x000fe200078e00ff */
[----:B------:R-:W-:-:S02]  /*17ce0*/  LEA R136, P0, R140, c[0x0][0x188], 0x4 ;  /* 0x000062008c887a11 */ /* 0x000fc400078020ff */
[----:B------:R-:W-:Y:S02]  /*17cf0*/  SEL R141, RZ, 0x1, P6 ;  /* 0x00000001ff8d7807 */ /* 0x000fe40003000000 */
[----:B------:R-:W-:Y:S02]  /*17d00*/  LEA.HI.X R137, R140, c[0x0][0x18c], RZ, 0x4, P0 ;  /* 0x000063008c897a11 */ /* 0x000fe400000f24ff */
[----:B------:R-:W-:Y:S02]  /*17d10*/  LOP3.LUT R134, R134, R46, R44, 0xfe, !PT ;  /* 0x0000002e86867212 */ /* 0x000fe400078efe2c */
[----:B------:R-:W-:Y:S02]  /*17d20*/  SHF.R.U32.HI R143, RZ, 0x1d, R140 ;  /* 0x0000001dff8f7819 */ /* 0x000fe4000001168c */
[----:B------:R-:W-:Y:S02]  /*17d30*/  IADD3 R138, P0, R142, c[0x0][0x190], RZ ;  /* 0x000064008e8a7a10 */ /* 0x000fe40007f1e0ff */
[----:B------:R-:W-:-:S02]  /*17d40*/  LOP3.LUT R135, R135, R47, R45, 0xfe, !PT ;  /* 0x0000002f87877212 */ /* 0x000fc400078efe2d */
[----:B------:R-:W-:Y:S02]  /*17d50*/  F2FP.BF16.PACK_AB R47, R133, R129 ;  /* 0x00000081852f723e */ /* 0x000fe400000010ff */
[----:B------:R-:W-:Y:S02]  /*17d60*/  F2FP.BF16.PACK_AB R46, R128, R121 ;  /* 0x00000079802e723e */ /* 0x000fe400000010ff */
[----:B------:R-:W-:Y:S02]  /*17d70*/  F2FP.BF16.PACK_AB R45, R120, R113 ;  /* 0x00000071782d723e */ /* 0x000fe400000010ff */
[----:B------:R-:W-:Y:S02]  /*17d80*/  F2FP.BF16.PACK_AB R44, R112, R105 ;  /* 0x00000069702c723e */ /* 0x000fe400000010ff */
        /* <DEDUP_REMOVED lines=26> */
.L_x_2059:
[----:B------:R-:W-:Y:S05]  /*17f30*/  BSYNC B0 ;  /* 0x0000000000007941 */ /* 0x000fea0003800000 */
.L_x_2058:
        /* <DEDUP_REMOVED lines=43> */
.L_x_2200:
        /* <DEDUP_REMOVED lines=86> */
.L_x_2201:
[C---:B------:R-:W-:Y:S01]  /*18750*/  LOP3.LUT P0, RZ, R31.reuse, 0x1f, RZ, 0xc0, !PT ;  /* 0x0000001f1fff7812 */ /* 0x040fe2000780c0ff */
        /* <DEDUP_REMOVED lines=12> */
[----:B------:R-:W-:Y:S01]  /*18820*/  IMAD.MOV.U32 R47, RZ, RZ, RZ ;  /* 0x000000ffff2f7224 */ /* 0x000fe200078e00ff */
[----:B------:R-:W-:Y:S01]  /*18830*/  LOP3.LUT P2, RZ, R32, 0x20, RZ, 0xc0, !PT ;  /* 0x0000002020ff7812 */ /* 0x000fe2000784c0ff */
[----:B------:R-:W-:Y:S01]  /*18840*/  @!P0 IMAD.MOV.U32 R47, RZ, RZ, R81 ;  /* 0x000000ffff2f8224 */ /* 0x000fe200078e0051 */
[----:B------:R-:W-:Y:S03]  /*18850*/  BSSY B0, `(.L_x_2190) ;  /* 0x0000054000007945 */ /* 0x000fe60003800000 */
[----:B------:R-:W-:Y:S01]  /*18860*/  I2F R140, R47 ;  /* 0x0000002f008c7306 */ /* 0x000fe20000201400 */
[----:B------:R-:W0:Y:S04]  /*18870*/  SHFL.DOWN PT, R136, R47, 0x2, 0x1f ;  /* 0x08401f002f887f89 */ /* 0x000e2800000e0000 */
[----:B------:R1:W2:Y:S01]  /*18880*/  @!P0 LDS.64 R44, [R134.X8] ;  /* 0x00000000862c8984 */ /* 0x0002a20000008a00 */
[----:B------:R-:W-:Y:S01]  /*18890*/  LOP3.LUT P0, RZ, R46, 0x1f, R31, 0xf8, !PT ;  /* 0x0000001f2eff7812 */ /* 0x000fe2000780f81f */
[----:B0-----:R-:W-:-:S02]  /*188a0*/  IMAD.IADD R137, R136, 0x1, R47 ;  /* 0x0000000188897824 */ /* 0x001fc400078e022f */
[----:B------:R-:W-:Y:S03]  /*188b0*/  I2F R136, R136 ;  /* 0x0000008800887306 */ /* 0x000fe60000201400 */
[----:B------:R-:W-:Y:S05]  /*188c0*/  SHFL.DOWN PT, R144, R137, 0x1, 0x1f ;  /* 0x08201f0089907f89 */ /* 0x000fea00000e0000 */
[----:B------:R-:W1:Y:S08]  /*188d0*/  I2F R139, R137 ;  /* 0x00000089008b7306 */ /* 0x000e700000201400 */
[----:B-1----:R-:W0:Y:S01]  /*188e0*/  MUFU.RCP R134, R139 ;  /* 0x0000008b00867308 */ /* 0x002e220000001000 */
[----:B--2---:R-:W1:Y:S04]  /*188f0*/  SHFL.DOWN PT, R135, R44, 0x2, 0x1f ;  /* 0x08401f002c877f89 */ /* 0x004e6800000e0000 */
        /* <DEDUP_REMOVED lines=68> */
[----:B------:R-:W-:-:S03]  /*18d40*/  IMAD.MOV.U32 R138, RZ, RZ, 0x10 ;  /* 0x00000010ff8a7424 */ /* 0x000fc600078e00ff */
[----:B------:R-:W-:Y:S01]  /*18d50*/  F2FP.BF16.PACK_AB R47, R139, R144 ;  /* 0x000000908b2f723e */ /* 0x000fe200000010ff */
[C---:B------:R-:W-:Y:S01]  /*18d60*/  IMAD.WIDE.U32 R134, R97.reuse, R138, c[0x0][0x208] ;  /* 0x0000820061867625 */ /* 0x040fe200078e008a */
[----:B------:R-:W-:-:S04]  /*18d70*/  IADD3 R97, R97, 0x80, RZ ;  /* 0x0000008061617810 */ /* 0x000fc80007ffe0ff */
[----:B------:R0:W-:Y:S03]  /*18d80*/  STG.E.128 [R134.64], R44 ;  /* 0x0000002c86007986 */ /* 0x0001e6000c101d06 */
.L_x_2191:
[----:B------:R-:W-:Y:S05]  /*18d90*/  BSYNC B0 ;  /* 0x0000000000007941 */ /* 0x000fea0003800000 */
.L_x_2190:
        /* <DEDUP_REMOVED lines=35> */
.L_x_2193:
[----:B------:R-:W-:Y:S05]  /*18fd0*/  BSYNC B0 ;  /* 0x0000000000007941 */ /* 0x000fea0003800000 */
.L_x_2192:
        /* <DEDUP_REMOVED lines=35> */
.L_x_2195:
[----:B------:R-:W-:Y:S05]  /*19210*/  BSYNC B0 ;  /* 0x0000000000007941 */ /* 0x000fea0003800000 */
.L_x_2194:
        /* <DEDUP_REMOVED lines=26> */
[----:B------:R-:W-:Y:S02]  /*193c0*/  FFMA.FTZ R137, R74, R142, R91 ;  /* 0x0000008e4a897223 */ /* 0x000fe4000001005b */
[----:B------:R-:W-:Y:S01]  /*193d0*/  FFMA.FTZ R138, R72, R138, R89 ;  /* 0x0000008a488a7223 */ /* 0x000fe20000010059 */
[----:B------:R-:W-:Y:S01]  /*193e0*/  F2FP.BF16.PACK_AB R47, R136, R47 ;  /* 0x0000002f882f723e */ /* 0x000fe200000010ff */
[----:B------:R-:W-:Y:S01]  /*193f0*/  IMAD.MOV.U32 R134, RZ, RZ, 0x10 ;  /* 0x00000010ff867424 */ /* 0x000fe200078e00ff */
[----:B------:R-:W-:-:S02]  /*19400*/  F2FP.BF16.PACK_AB R46, R137, R140 ;  /* 0x0000008c892e723e */ /* 0x000fc400000010ff */
[----:B------:R-:W-:Y:S01]  /*19410*/  F2FP.BF16.PACK_AB R45, R138, R45 ;  /* 0x0000002d8a2d723e */ /* 0x000fe200000010ff */
[----:B------:R-:W-:-:S05]  /*19420*/  IMAD.WIDE.U32 R134, R97, R134, c[0x0][0x208] ;  /* 0x0000820061867625 */ /* 0x000fca00078e0086 */
[----:B------:R0:W-:Y:S02]  /*19430*/  STG.E.128 [R134.64], R44 ;  /* 0x0000002c86007986 */ /* 0x0001e4000c101d06 */
.L_x_2197:
[----:B------:R-:W-:Y:S05]  /*19440*/  BSYNC B0 ;  /* 0x0000000000007941 */ /* 0x000fea0003800000 */
.L_x_2196:
[----:B------:R-:W-:Y:S02]  /*19450*/  IADD3 R26, R26, c[0x0][0x160], RZ ;  /* 0x000058001a1a7a10 */ /* 0x000fe40007ffe0ff */
[----:B------:R-:W-:Y:S02]  /*19460*/  LOP3.LUT P1, RZ, R82, 0xff, RZ, 0xc0, !PT ;  /* 0x000000ff52ff7812 */ /* 0x000fe4000782c0ff */
[----:B------:R-:W-:Y:S02]  /*19470*/  ISETP.GE.AND P0, PT, R26, c[0x0][0x164], PT ;  /* 0x000059001a007a0c */ /* 0x000fe40003f06270 */
[----:B------:R-:W-:-:S11]  /*19480*/  SEL R82, RZ, 0x1, P1 ;  /* 0x00000001ff527807 */ /* 0x000fd60000800000 */
[----:B01----:R-:W-:Y:S01]  /*19490*/  @P0 CALL.REL.NOINC `(.L_x_2198) ;  /* 0x0000001000000944 */ /* 0x003fe20003c00000 */
[----:B------:R-:W-:Y:S05]  /*194a0*/  BRA `(.L_x_2199) ;  /* 0xfffe7ac000007947 */ /* 0x000fea000383ffff */
.L_x_2198:
[----:B------:R-:W-:Y:S05]  /*194b0*/  EXIT ;  /* 0x000000000000794d */ /* 0x000fea0003800000 */
.L_x_2188:
[----:B------:R-:W-:Y:S01]  /*194c0*/  IMAD.MOV.U32 R45, RZ, RZ, R44 ;  /* 0x000000ffff2d7224 */ /* 0x000fe200078e002c */
[----:B------:R-:W-:Y:S01]  /*194d0*/  MOV R46, 0x19520 ;  /* 0x00019520002e7802 */ /* 0x000fe20000000f00 */
[----:B------:R-:W-:Y:S02]  /*194e0*/  IMAD.MOV.U32 R138, RZ, RZ, 0x1 ;  /* 0x00000001ff8a7424 */ /* 0x000fe400078e00ff */
[----:B------:R-:W-:Y:S02]  /*194f0*/  IMAD.MOV.U32 R136, RZ, RZ, 0x1f ;  /* 0x0000001fff887424 */ /* 0x000fe400078e00ff */
[----:B------:R-:W-:Y:S02]  /*19500*/  IMAD.MOV.U32 R137, RZ, RZ, -0x1 ;  /* 0xffffffffff897424 */ /* 0x000fe400078e00ff */
[----:B------:R-:W-:Y:S05]  /*19510*/  CALL.REL.NOINC `($__internal_6_$__cuda_sm70_shflsync_bfly_p) ;  /* 0x000007c000007944 */ /* 0x000fea0003c00000 */
[----:B01----:R-:W-:Y:S01]  /*19520*/  IMAD.MOV.U32 R45, RZ, RZ, R138 ;  /* 0x000000ffff2d7224 */ /* 0x003fe200078e008a */
[----:B------:R-:W-:Y:S05]  /*19530*/  BRA `(.L_x_2200) ;  /* 0xffffecb000007947 */ /* 0x000fea000383ffff */
.L_x_2189:
[----:B------:R-:W-:Y:S01]  /*19540*/  IMAD.MOV.U32 R138, RZ, RZ, 0x2 ;  /* 0x00000002ff8a7424 */ /* 0x000fe200078e00ff */
[----:B------:R-:W-:Y:S01]  /*19550*/  MOV R46, 0x19590 ;  /* 0x00019590002e7802 */ /* 0x000fe20000000f00 */
[----:B------:R-:W-:Y:S02]  /*19560*/  IMAD.MOV.U32 R136, RZ, RZ, 0x1f ;  /* 0x0000001fff887424 */ /* 0x000fe400078e00ff */
[----:B------:R-:W-:-:S02]  /*19570*/  IMAD.MOV.U32 R137, RZ, RZ, -0x1 ;  /* 0xffffffffff897424 */ /* 0x000fc400078e00ff */
[----:B0-----:R-:W-:Y:S05]  /*19580*/  CALL.REL.NOINC `($__internal_6_$__cuda_sm70_shflsync_bfly_p) ;  /* 0x0000075000007944 */ /* 0x001fea0003c00000 */
[----:B01----:R-:W-:Y:S01]  /*19590*/  FADD.FTZ R45, R45, R138 ;  /* 0x0000008a2d2d7221 */ /* 0x003fe20000010000 */
[----:B------:R-:W-:Y:S01]  /*195a0*/  MOV R46, 0x195f0 ;  /* 0x000195f0002e7802 */ /* 0x000fe20000000f00 */
[----:B------:R-:W-:-:S02]  /*195b0*/  IMAD.MOV.U32 R138, RZ, RZ, 0x4 ;  /* 0x00000004ff8a7424 */ /* 0x000fc400078e00ff */
[----:B------:R-:W-:Y:S02]  /*195c0*/  IMAD.MOV.U32 R136, RZ, RZ, 0x1f ;  /* 0x0000001fff887424 */ /* 0x000fe400078e00ff */
[----:B------:R-:W-:Y:S02]  /*195d0*/  IMAD.MOV.U32 R137, RZ, RZ, -0x1 ;  /* 0xffffffffff897424 */ /* 0x000fe400078e00ff */
[----:B------:R-:W-:Y:S05]  /*195e0*/  CALL.REL.NOINC `($__internal_6_$__cuda_sm70_shflsync_bfly_p) ;  /* 0x000006f000007944 */ /* 0x000fea0003c00000 */
[----:B01----:R-:W-:Y:S01]  /*195f0*/  FADD.FTZ R45, R45, R138 ;  /* 0x0000008a2d2d7221 */ /* 0x003fe20000010000 */
[----:B------:R-:W-:Y:S01]  /*19600*/  MOV R46, 0x19650 ;  /* 0x00019650002e7802 */ /* 0x000fe20000000f00 */
[----:B------:R-:W-:Y:S02]  /*19610*/  IMAD.MOV.U32 R138, RZ, RZ, 0x8 ;  /* 0x00000008ff8a7424 */ /* 0x000fe400078e00ff */
[----:B------:R-:W-:Y:S02]  /*19620*/  IMAD.MOV.U32 R136, RZ, RZ, 0x1f ;  /* 0x0000001fff887424 */ /* 0x000fe400078e00ff */
[----:B------:R-:W-:Y:S02]  /*19630*/  IMAD.MOV.U32 R137, RZ, RZ, -0x1 ;  /* 0xffffffffff897424 */ /* 0x000fe400078e00ff */
[----:B------:R-:W-:Y:S05]  /*19640*/  CALL.REL.NOINC `($__internal_6_$__cuda_sm70_shflsync_bfly_p) ;  /* 0x0000069000007944 */ /* 0x000fea0003c00000 */
[----:B01----:R-:W-:Y:S01]  /*19650*/  FADD.FTZ R45, R45, R138 ;  /* 0x0000008a2d2d7221 */ /* 0x003fe20000010000 */
[----:B------:R-:W-:Y:S01]  /*19660*/  MOV R46, 0x196b0 ;  /* 0x000196b0002e7802 */ /* 0x000fe20000000f00 */
[----:B------:R-:W-:-:S02]  /*19670*/  IMAD.MOV.U32 R138, RZ, RZ, 0x10 ;  /* 0x00000010ff8a7424 */ /* 0x000fc400078e00ff */
[----:B------:R-:W-:Y:S02]  /*19680*/  IMAD.MOV.U32 R136, RZ, RZ, 0x1f ;  /* 0x0000001fff887424 */ /* 0x000fe400078e00ff */
[----:B------:R-:W-:Y:S02]  /*19690*/  IMAD.MOV.U32 R137, RZ, RZ, -0x1 ;  /* 0xffffffffff897424 */ /* 0x000fe400078e00ff */
[----:B------:R-:W-:Y:S05]  /*196a0*/  CALL.REL.NOINC `($__internal_6_$__cuda_sm70_shflsync_bfly_p) ;  /* 0x0000063000007944 */ /* 0x000fea0003c00000 */
[----:B01----:R-:W-:Y:S01]  /*196b0*/  FADD.FTZ R45, R45, R138 ;  /* 0x0000008a2d2d7221 */ /* 0x003fe20000010000 */
[----:B------:R-:W-:Y:S01]  /*196c0*/  LOP3.LUT P3, RZ, R32, 0x20, RZ, 0xc0, !PT ;  /* 0x0000002020ff7812 */ /* 0x000fe2000786c0ff */
[----:B------:R-:W-:Y:S02]  /*196d0*/  IMAD.MOV.U32 R138, RZ, RZ, 0x1 ;  /* 0x00000001ff8a7424 */ /* 0x000fe400078e00ff */
[----:B------:R-:W-:Y:S02]  /*196e0*/  FMUL.FTZ R44, R76, R45 ;  /* 0x0000002d4c2c7220 */ /* 0x000fe40000410000 */
[----:B------:R-:W-:Y:S02]  /*196f0*/  IMAD.MOV.U32 R137, RZ, RZ, -0x1 ;  /* 0xffffffffff897424 */ /* 0x000fe400078e00ff */
[----:B------:R-:W-:-:S02]  /*19700*/  FADD.FTZ R45, R96, -R44 ;  /* 0x8000002c602d7221 */ /* 0x000fc40000010000 */
[--C-:B------:R-:W-:Y:S02]  /*19710*/  FADD.FTZ R46, R107, -R44.reuse ;  /* 0x8000002c6b2e7221 */ /* 0x100fe40000010000 */
[----:B------:R-:W-:Y:S02]  /*19720*/  FFMA.FTZ R45, R45, R45, RZ ;  /* 0x0000002d2d2d7223 */ /* 0x000fe400000100ff */
[--C-:B------:R-:W-:Y:S02]  /*19730*/  FADD.FTZ R136, R106, -R44.reuse ;  /* 0x8000002c6a887221 */ /* 0x100fe40000010000 */
[----:B------:R-:W-:Y:S02]  /*19740*/  FFMA.FTZ R45, R46, R46, R45 ;  /* 0x0000002e2e2d7223 */ /* 0x000fe4000001002d */
[----:B------:R-:W-:Y:S02]  /*19750*/  FADD.FTZ R46, R119, -R44 ;  /* 0x8000002c772e7221 */ /* 0x000fe40000010000 */
[----:B------:R-:W-:-:S02]  /*19760*/  FFMA.FTZ R45, R136, R136, R45 ;  /* 0x00000088882d7223 */ /* 0x000fc4000001002d */
[--C-:B------:R-:W-:Y:S02]  /*19770*/  FADD.FTZ R136, R118, -R44.reuse ;  /* 0x8000002c76887221 */ /* 0x100fe40000010000 */
[----:B------:R-:W-:Y:S02]  /*19780*/  FFMA.FTZ R45, R46, R46, R45 ;  /* 0x0000002e2e2d7223 */ /* 0x000fe4000001002d */
        /* <DEDUP_REMOVED lines=8> */
[--C-:B------:R-:W-:Y:S02]  /*19810*/  FADD.FTZ R46, R103, -R44.reuse ;  /* 0x8000002c672e7221 */ /* 0x100fe40000010000 */
        /* <DEDUP_REMOVED lines=34> */
[----:B------:R-:W-:Y:S02]  /*19a40*/  FFMA.FTZ R46, R46, R46, R45 ;  /* 0x0000002e2e2e7223 */ /* 0x000fe4000001002d */
[----:B------:R-:W-:Y:S02]  /*19a50*/  IMAD.MOV.U32 R136, RZ, RZ, 0x1f ;  /* 0x0000001fff887424 */ /* 0x000fe400078e00ff */
        /* <DEDUP_REMOVED lines=10> */
[----:B------:R-:W-:-:S04]  /*19b00*/  FFMA.FTZ R46, R135, R135, R46 ;  /* 0x00000087872e7223 */ /* 0x000fc8000001002e */
[----:B------:R-:W-:Y:S01]  /*19b10*/  @P2 FFMA.FTZ R45, R47, R47, R46 ;  /* 0x0000002f2f2d2223 */ /* 0x000fe2000001002e */
[----:B------:R-:W-:Y:S02]  /*19b20*/  MOV R46, 0x19b40 ;  /* 0x00019b40002e7802 */ /* 0x000fe40000000f00 */
        /* <DEDUP_REMOVED lines=9> */
[----:B------:R-:W-:Y:S02]  /*19bc0*/  IMAD.MOV.U32 R138, RZ, RZ, 0x4 ;  /* 0x00000004ff8a7424 */ /* 0x000fe400078e00ff */
[----:B------:R-:W-:-:S02]  /*19bd0*/  IMAD.MOV.U32 R136, RZ, RZ, 0x1f ;  /* 0x0000001fff887424 */ /* 0x000fc400078e00ff */
        /* <DEDUP_REMOVED lines=8> */
[----:B-1----:R-:W-:Y:S01]  /*19c60*/  FADD.FTZ R135, R45, R138 ;  /* 0x0000008a2d877221 */ /* 0x002fe20000010000 */
[----:B------:R-:W-:Y:S01]  /*19c70*/  MOV R46, 0x19cd0 ;  /* 0x00019cd0002e7802 */ /* 0x000fe20000000f00 */
[----:B------:R-:W-:Y:S02]  /*19c80*/  IMAD.MOV.U32 R138, RZ, RZ, 0x10 ;  /* 0x00000010ff8a7424 */ /* 0x000fe400078e00ff */
[----:B0-----:R-:W-:-:S02]  /*19c90*/  IMAD.MOV.U32 R136, RZ, RZ, 0x1f ;  /* 0x0000001fff887424 */ /* 0x001fc400078e00ff */
[----:B------:R-:W-:Y:S02]  /*19ca0*/  IMAD.MOV.U32 R137, RZ, RZ, -0x1 ;  /* 0xffffffffff897424 */ /* 0x000fe400078e00ff */
[----:B------:R-:W-:Y:S02]  /*19cb0*/  IMAD.MOV.U32 R45, RZ, RZ, R135 ;  /* 0x000000ffff2d7224 */ /* 0x000fe400078e0087 */
[----:B------:R-:W-:Y:S05]  /*19cc0*/  CALL.REL.NOINC `($__internal_6_$__cuda_sm70_shflsync_bfly_p) ;  /* 0x0000001000007944 */ /* 0x000fea0003c00000 */
[----:B01----:R-:W-:Y:S05]  /*19cd0*/  BRA `(.L_x_2201) ;  /* 0xffffea7000007947 */ /* 0x003fea000383ffff */
        .weak           $__internal_6_$__cuda_sm70_shflsync_bfly_p
        .type           $__internal_6_$__cuda_sm70_shflsync_bfly_p,@function
        .size           $__internal_6_$__cuda_sm70_shflsync_bfly_p,(.L_x_26466 - $__internal_6_$__cuda_sm70_shflsync_bfly_p)
$__internal_6_$__cuda_sm70_shflsync_bfly_p:
[----:B------:R-:W-:Y:S01]  /*19ce0*/  IMAD.MOV.U32 R47, RZ, RZ, 0x0 ;  /* 0x00000000ff2f7424 */ /* 0x000fe200078e00ff */
[----:B------:R-:W-:Y:S04]  /*19cf0*/  WARPSYNC R137 ;  /* 0x0000008900007348 */ /* 0x000fe80003800000 */
[----:B------:R0:W1:Y:S01]  /*19d00*/  SHFL.BFLY PT, R138, R45, R138, R136 ;  /* 0x0c00008a2d8a7389 */ /* 0x00006200000e0088 */
[----:B------:R-:W-:Y:S05]  /*19d10*/  RET.REL.NODEC R46 `(_ZN10layer_norm31ln_parallel_residual_fwd_kernelINS_13Kernel_traitsI13__nv_bfloat16S2_S2_S2_fjLj4096ELj1ELj1ELj4ELj16ENS_18Kernel_traits_baseILj4096ES2_S2_S2_S2_fjLj128EEEEELb1ELb1ELb0EEEvNS_9FwdParamsE) ;  /* 0xfffe62e02e007950 */ /* 0x000fea0003c3ffff */
.L_x_2202:
        /* <DEDUP_REMOVED lines=14> */
.L_x_26466:


//--------------------- .text._ZN10layer_norm31ln_parallel_residual_fwd_kernelINS_13Kernel_traitsI13__nv_bfloat16S2_S2_S2_fjLj4096ELj1ELj1ELj4ELj16ENS_18Kernel_traits_baseILj4096ES2_S2_S2_S2_fjLj128EEEEELb1ELb1ELb1EEEvNS_9FwdParamsE --------------------------
	.section	.text._ZN10layer_norm31ln_parallel_residual_fwd_kernelINS_13Kernel_traitsI13__nv_bfloat16S2_S2_S2_fjLj4096ELj1ELj1ELj4ELj16ENS_18Kernel_traits_baseILj4096ES2_S2_S2_S2_fjLj128EEEEELb1ELb1ELb1EEEvNS_9FwdParamsE,"ax",@progbits
	.sectioninfo	@"SHI_REGISTERS=127"
	.align	128
        .global         _ZN10layer_norm31ln_parallel_residual_fwd_kernelINS_13Kernel_traitsI13__nv_bfloat16S2_S2_S2_fjLj4096ELj1ELj1ELj4ELj16ENS_18Kernel_traits_baseILj4096ES2_S2_S2_S2_fjLj128EEEEELb1ELb1ELb1EEEvNS_9FwdParamsE
        .type           _ZN10layer_norm31ln_parallel_residual_fwd_kernelINS_13Kernel_traitsI13__nv_bfloat16S2_S2_S2_fjLj4096ELj1ELj1ELj4ELj16ENS_18Kernel_traits_baseILj4096ES2_S2_S2_S2_fjLj128EEEEELb1ELb1ELb1EEEvNS_9FwdParamsE,@function
        .size           _ZN10layer_norm31ln_parallel_residual_fwd_kernelINS_13Kernel_traitsI13__nv_bfloat16S2_S2_S2_fjLj4096ELj1ELj1ELj4ELj16ENS_18Kernel_traits_baseILj4096ES2_S2_S2_S2_fjLj128EEEEELb1ELb1ELb1EEEvNS_9FwdParamsE,(.L_x_26467 - _ZN10layer_norm31ln_parallel_residual_fwd_kernelINS_13Kernel_traitsI13__nv_bfloat16S2_S2_S2_fjLj4096ELj1ELj1ELj4ELj16ENS_18Kernel_traits_baseILj4096ES2_S2_S2_S2_fjLj128EEEEELb1ELb1ELb1EEEvNS_9FwdParamsE)
        .other          _ZN10layer_norm31ln_parallel_residual_fwd_kernelINS_13Kernel_traitsI13__nv_bfloat16S2_S2_S2_fjLj4096ELj1ELj1ELj4ELj16ENS_18Kernel_traits_baseILj4096ES2_S2_S2_S2_fjLj128EEEEELb1ELb1ELb1EEEvNS_9FwdParamsE,@"STO_CUDA_ENTRY STV_DEFAULT"
_ZN10layer_norm31ln_parallel_residual_fwd_kernelINS_13Kernel_traitsI13__nv_bfloat16S2_S2_S2_fjLj4096ELj1ELj1ELj4ELj16ENS_18Kernel_traits_baseILj4096ES2_S2_S2_S2_fjLj128EEEEELb1ELb1ELb1EEEvNS_9FwdParamsE:
.text._ZN10layer_norm31ln_parallel_residual_fwd_kernelINS_13Kernel_traitsI13__nv_bfloat16S2_S2_S2_fjLj4096ELj1ELj1ELj4ELj16ENS_18Kernel_traits_baseILj4096ES2_S2_S2_S2_fjLj128EEEEELb1ELb1ELb1EEEvNS_9FwdParamsE:
        /* <DEDUP_REMOVED lines=12> */
[----:B------:R-:W3:Y:S04]  /*00c0*/  @P0 LDG.E.64 R2, [R10.64] ;  /* 0x000000060a020981 */ /* 0x000ee8000c1e1b00 */
[----:B------:R-:W0:Y:S04]  /*00d0*/  S2R R124, SR_TID.X ;  /* 0x00000000007c7919 */ /* 0x000e280000002100 */
[----:B------:R-:W0:Y:S01]  /*00e0*/  S2R R21, SR_CTAID.X ;  /* 0x0000000000157919 */ /* 0x000e220000002500 */
[----:B--2---:R-:W1:Y:S08]  /*00f0*/  @P0 R2UR UR4, R4 ;  /* 0x00000000040403c2 */ /* 0x004e7000000e0000 */
[----:B------:R2:W4:Y:S01]  /*0100*/  @P0 R2UR UR5, R5 ;  /* 0x00000000050503c2 */ /* 0x00052200000e0000 */
[----:B---3--:R-:W-:Y:S01]  /*0110*/  @P0 IADD3 R20, P1, R2, c[0x0][0x240], RZ ;  /* 0x0000900002140a10 */ /* 0x008fe20007f3e0ff */
[----:B0-----:R-:W-:-:S04]  /*0120*/  IMAD R2, R21, c[0x0][0x0], R124 ;  /* 0x0000000015027a24 */ /* 0x001fc800078e027c */
[----:B------:R-:W-:Y:S01]  /*0130*/  @P0 IMAD.X R7, RZ, RZ, R3, P1 ;  /* 0x000000ffff070224 */ /* 0x000fe200008e0603 */
[----:B------:R-:W-:Y:S01]  /*0140*/  ISETP.NE.U32.AND P0, PT, RZ, c[0x0][0x218], PT ;  /* 0x00008600ff007a0c */ /* 0x000fe20003f05070 */
[----:B------:R-:W-:-:S03]  /*0150*/  IMAD.WIDE.U32 R8, R2, -0x326172a9, RZ ;  /* 0xcd9e8d5702087825 */ /* 0x000fc600078e00ff */
[--C-:B------:R-:W-:Y:S02]  /*0160*/  SHF.R.U64 R3, R20, 0x2, R7.reuse ;  /* 0x0000000214037819 */ /* 0x100fe40000001207 */
[----:B------:R-:W-:Y:S02]  /*0170*/  SHF.R.U32.HI R22, RZ, 0x2, R7 ;  /* 0x00000002ff167819 */ /* 0x000fe40000011607 */
[----:B------:R-:W-:Y:S01]  /*0180*/  ISETP.NE.AND.EX P0, PT, RZ, c[0x0][0x21c], PT, P0 ;  /* 0x00008700ff007a0c */ /* 0x000fe20003f05300 */
[----:B------:R-:W-:Y:S01]  /*0190*/  IMAD.WIDE.U32 R6, R3, -0x2daee0ad, RZ ;  /* 0xd2511f5303067825 */ /* 0x000fe200078e00ff */
[----:B-1----:R-:W-:Y:S01]  /*01a0*/  LOP3.LUT R0, R9, UR4, R22, 0x96, !PT ;  /* 0x0000000409007c12 */ /* 0x002fe2000f8e9616 */
[----:B------:R-:W-:Y:S02]  /*01b0*/  UIADD3 UR9, UR4, -0x61c88647, URZ ;  /* 0x9e3779b904097890 */ /* 0x000fe4000fffe03f */
[----:B------:R-:W-:Y:S02]  /*01c0*/  UIADD3 UR11, UR4, 0x3c6ef372, URZ ;  /* 0x3c6ef372040b7890 */ /* 0x000fe4000fffe03f */
[----:B--2---:R-:W-:Y:S01]  /*01d0*/  IMAD.WIDE.U32 R4, R0, -0x2daee0ad, RZ ;  /* 0xd2511f5300047825 */ /* 0x004fe200078e00ff */
[----:B------:R-:W-:Y:S01]  /*01e0*/  UIADD3 UR13, UR4, -0x255992d5, URZ ;  /* 0xdaa66d2b040d7890 */ /* 0x000fe2000fffe03f */
[----:B----4-:R-:W-:Y:S01]  /*01f0*/  LOP3.LUT R10, R7, UR5, RZ, 0x3c, !PT ;  /* 0x00000005070a7c12 */ /* 0x010fe2000f8e3cff */
[----:B------:R-:W-:Y:S01]  /*0200*/  UIADD3 UR10, UR5, -0x4498517b, URZ ;  /* 0xbb67ae85050a7890 */ /* 0x000fe2000fffe03f */
[----:B------:R-:W-:Y:S01]  /*0210*/  IMAD.SHL.U32 R0, R124, 0x10, RZ ;  /* 0x000000107c007824 */ /* 0x000fe200078e00ff */
[----:B------:R-:W-:-:S02]  /*0220*/  UIADD3 UR12, UR5, 0x76cf5d0a, URZ ;  /* 0x76cf5d0a050c7890 */ /* 0x000fc4000fffe03f */
[----:B------:R-:W-:Y:S01]  /*0230*/  IMAD.WIDE.U32 R10, R10, -0x326172a9, RZ ;  /* 0xcd9e8d570a0a7825 */ /* 0x000fe200078e00ff */
[----:B------:R-:W-:Y:S01]  /*0240*/  UIADD3 UR14, UR5, 0x32370b8f, URZ ;  /* 0x32370b8f050e7890 */ /* 0x000fe2000fffe03f */
[----:B------:R-:W-:Y:S01]  /*0250*/  LOP3.LUT R12, R5, UR10, R6, 0x96, !PT ;  /* 0x0000000a050c7c12 */ /* 0x000fe2000f8e9606 */
[----:B------:R-:W-:Y:S01]  /*0260*/  UIADD3 UR15, UR4, 0x78dde6e4, URZ ;  /* 0x78dde6e4040f7890 */ /* 0x000fe2000fffe03f */
[----:B------:R-:W-:Y:S02]  /*0270*/  LOP3.LUT R23, R0, 0x7f0, RZ, 0xc0, !PT ;  /* 0x000007f000177812 */ /* 0x000fe400078ec0ff */
[----:B------:R-:W-:Y:S01]  /*0280*/  LOP3.LUT R6, R11, UR9, R8, 0x96, !PT ;  /* 0x000000090b067c12 */ /* 0x000fe2000f8e9608 */
[----:B------:R-:W-:Y:S01]  /*0290*/  IMAD.WIDE.U32 R12, R12, -0x326172a9, RZ ;  /* 0xcd9e8d570c0c7825 */ /* 0x000fe200078e00ff */
[----:B------:R-:W-:Y:S01]  /*02a0*/  UIADD3 UR16, UR5, -0x126145ec, URZ ;  /* 0xed9eba1405107890 */ /* 0x000fe2000fffe03f */
[----:B------:R-:W-:Y:S02]  /*02b0*/  IADD3 R8, P1, R23, c[0x0][0x218], RZ ;  /* 0x0000860017087a10 */ /* 0x000fe40007f3e0ff */
[----:B------:R-:W-:Y:S01]  /*02c0*/  IMAD.WIDE.U32 R6, R6, -0x2daee0ad, RZ ;  /* 0xd2511f5306067825 */ /* 0x000fe200078e00ff */
[----:B------:R-:W-:Y:S01]  /*02d0*/  LOP3.LUT R5, R13, UR11, R10, 0x96, !PT ;  /* 0x0000000b0d057c12 */ /* 0x000fe2000f8e960a */
[----:B------:R-:W-:-:S02]  /*02e0*/  UIADD3 UR18, UR5, -0x56f99767, URZ ;  /* 0xa906689905127890 */ /* 0x000fc4000fffe03f */
[----:B------:R-:W-:Y:S01]  /*02f0*/  UIADD3 UR17, UR4, 0x1715609d, URZ ;  /* 0x1715609d04117890 */ /* 0x000fe2000fffe03f */
[----:B------:R-:W-:Y:S01]  /*0300*/  LOP3.LUT R10, R7, UR12, R4, 0x96, !PT ;  /* 0x0000000c070a7c12 */ /* 0x000fe2000f8e9604 */
[----:B------:R-:W-:-:S04]  /*0310*/  IMAD.WIDE.U32 R4, R5, -0x2daee0ad, RZ ;  /* 0xd2511f5305047825 */ /* 0x000fc800078e00ff */
[----:B------:R-:W-:Y:S01]  /*0320*/  IMAD.WIDE.U32 R10, R10, -0x326172a9, RZ ;  /* 0xcd9e8d570a0a7825 */ /* 0x000fe200078e00ff */
[----:B------:R-:W-:Y:S01]  /*0330*/  LOP3.LUT R26, R5, UR14, R6, 0x96, !PT ;  /* 0x0000000e051a7c12 */ /* 0x000fe2000f8e9606 */
[----:B------:R-:W-:Y:S02]  /*0340*/  UIADD3 UR20, UR5, 0x646e171e, URZ ;  /* 0x646e171e05147890 */ /* 0x000fe4000fffe03f */
[----:B------:R-:W-:Y:S01]  /*0350*/  IMAD.X R9, RZ, RZ, c[0x0][0x21c], P1 ;  /* 0x00008700ff097624 */ /* 0x000fe200008e06ff */
[----:B------:R-:W-:Y:S01]  /*0360*/  LOP3.LUT R24, R11, UR13, R12, 0x96, !PT ;  /* 0x0000000d0b187c12 */ /* 0x000fe2000f8e960c */
[----:B------:R-:W-:-:S03]  /*0370*/  IMAD.WIDE.U32 R26, R26, -0x326172a9, RZ ;  /* 0xcd9e8d571a1a7825 */ /* 0x000fc600078e00ff */
[----:B------:R0:W5:Y:S01]  /*0380*/  @P0 LDG.E.128 R16, [R8.64] ;  /* 0x0000000608100981 */ /* 0x000162000c1e1d00 */
[----:B------:R-:W-:Y:S01]  /*0390*/  IMAD.WIDE.U32 R24, R24, -0x2daee0ad, RZ ;  /* 0xd2511f5318187825 */ /* 0x000fe200078e00ff */
[----:B------:R-:W-:Y:S02]  /*03a0*/  LOP3.LUT R10, R27, UR15, R10, 0x96, !PT ;  /* 0x0000000f1b0a7c12 */ /* 0x000fe4000f8e960a */
[----:B------:R0:W5:Y:S02]  /*03b0*/  @P0 LDG.E.128 R12, [R8.64+0x800] ;  /* 0x00080006080c0981 */ /* 0x000164000c1e1d00 */
[----:B------:R-:W-:Y:S01]  /*03c0*/  LOP3.LUT R28, R25, UR16, R4, 0x96, !PT ;  /* 0x00000010191c7c12 */ /* 0x000fe2000f8e9604 */
[----:B------:R-:W-:Y:S01]  /*03d0*/  IMAD.WIDE.U32 R10, R10, -0x2daee0ad, RZ ;  /* 0xd2511f530a0a7825 */ /* 0x000fe200078e00ff */
[----:B------:R0:W5:Y:S03]  /*03e0*/  @P0 LDG.E.128 R4, [R8.64+0x1000] ;  /* 0x0010000608040981 */ /* 0x000166000c1e1d00 */
[----:B------:R-:W-:Y:S01]  /*03f0*/  IMAD.WIDE.U32 R28, R28, -0x326172a9, RZ ;  /* 0xcd9e8d571c1c7825 */ /* 0x000fe200078e00ff */
[----:B------:R-:W-:-:S04]  /*0400*/  LOP3.LUT R27, R11, UR18, R24, 0x96, !PT ;  /* 0x000000120b1b7c12 */ /* 0x000fc8000f8e9618 */
[----:B------:R-:W-:-:S05]  /*0410*/  LOP3.LUT R24, R29, UR17, R26, 0x96, !PT ;  /* 0x000000111d187c12 */ /* 0x000fca000f8e961a */
[----:B------:R-:W-:-:S05]  /*0420*/  IMAD.WIDE.U32 R24, R24, -0x2daee0ad, RZ ;  /* 0xd2511f5318187825 */ /* 0x000fca00078e00ff */
[----:B------:R-:W-:Y:S02]  /*0430*/  LOP3.LUT R30, R25, UR20, R10, 0x96, !PT ;  /* 0x00000014191e7c12 */ /* 0x000fe4000f8e960a */
[----:B0-----:R-:W5:Y:S01]  /*0440*/  @P0 LDG.E.128 R8, [R8.64+0x1800] ;  /* 0x0018000608080981 */ /* 0x001f62000c1e1d00 */
[----:B------:R-:W-:Y:S01]  /*0450*/  UIADD3 UR19, UR4, -0x4ab325aa, URZ ;  /* 0xb54cda5604137890 */ /* 0x000fe2000fffe03f */
[----:B------:R-:W-:Y:S01]  /*0460*/  IMAD.WIDE.U32 R26, R27, -0x326172a9, RZ ;  /* 0xcd9e8d571b1a7825 */ /* 0x000fe200078e00ff */
[----:B------:R-:W-:-:S04]  /*0470*/  LEA.HI R0, R124, R21, RZ, 0x19 ;  /* 0x000000157c007211 */ /* 0x000fc800078fc8ff */
[----:B------:R-:W-:Y:S01]  /*0480*/  LOP3.LUT R28, R27, UR19, R28, 0x96, !PT ;  /* 0x000000131b1c7c12 */ /* 0x000fe2000f8e961c */
[----:B------:R-:W-:Y:S01]  /*0490*/  UIADD3 UR21, UR4, 0x5384540f, URZ ;  /* 0x5384540f04157890 */ /* 0x000fe2000fffe03f */
[----:B------:R-:W-:Y:S01]  /*04a0*/  IMAD.WIDE.U32 R30, R30, -0x326172a9, RZ ;  /* 0xcd9e8d571e1e7825 */ /* 0x000fe200078e00ff */
[----:B------:R-:W-:Y:S01]  /*04b0*/  UIADD3 UR22, UR5, 0x1fd5c5a3, URZ ;  /* 0x1fd5c5a305167890 */ /* 0x000fe2000fffe03f */
[----:B------:R-:W-:Y:S02]  /*04c0*/  ISETP.GE.AND P1, PT, R0, c[0x0][0x164], PT ;  /* 0x0000590000007a0c */ /* 0x000fe40003f26270 */
[----:B------:R-:W-:Y:S01]  /*04d0*/  IMAD.WIDE.U32 R28, R28, -0x2daee0ad, RZ ;  /* 0xd2511f531c1c7825 */ /* 0x000fe200078e00ff */
[----:B------:R-:W-:-:S04]  /*04e0*/  LOP3.LUT R26, R31, UR21, R26, 0x96, !PT ;  /* 0x000000151f1a7c12 */ /* 0x000fc8000f8e961a */
[----:B------:R-:W-:Y:S01]  /*04f0*/  LOP3.LUT R27, R29, UR22, R24, 0x96, !PT ;  /* 0x000000161d1b7c12 */ /* 0x000fe2000f8e9618 */
[----:B------:R-:W-:Y:S01]  /*0500*/  UIADD3 UR23, UR4, -0xe443238, URZ ;  /* 0xf1bbcdc804177890 */ /* 0x000fe2000fffe03f */
[----:B------:R-:W-:Y:S01]  /*0510*/  IADD3 R24, P2, R23, c[0x0][0x1b0], RZ ;  /* 0x00006c0017187a10 */ /* 0x000fe20007f5e0ff */
[----:B------:R-:W-:Y:S01]  /*0520*/  UIADD3 UR24, UR5, -0x24c28bd8, URZ ;  /* 0xdb3d742805187890 */ /* 0x000fe2000fffe03f */
[----:B------:R-:W-:-:S04]  /*0530*/  IMAD.HI.U32 R21, R26, -0x2daee0ad, RZ ;  /* 0xd2511f531a157827 */ /* 0x000fc800078e00ff */
[----:B------:R-:W-:Y:S01]  /*0540*/  IMAD.HI.U32 R23, R27, -0x326172a9, RZ ;  /* 0xcd9e8d571b177827 */ /* 0x000fe200078e00ff */
[----:B------:R-:W-:-:S03]  /*0550*/  LOP3.LUT R28, R21, UR24, R28, 0x96, !PT ;  /* 0x00000018151c7c12 */ /* 0x000fc6000f8e961c */
[----:B------:R-:W-:Y:S01]  /*0560*/  IMAD.X R25, RZ, RZ, c[0x0][0x1b4], P2 ;  /* 0x00006d00ff197624 */ /* 0x000fe200010e06ff */
[----:B------:R-:W-:Y:S01]  /*0570*/  LOP3.LUT R30, R23, UR23, R30, 0x96, !PT ;  /* 0x00000017171e7c12 */ /* 0x000fe2000f8e961e */
[----:B------:R-:W-:Y:S06]  /*0580*/  @P1 EXIT ;  /* 0x000000000000194d */ /* 0x000fec0003800000 */
[----:B------:R0:W5:Y:S04]  /*0590*/  LDG.E.128 R44, [R24.64] ;  /* 0x00000006182c7981 */ /* 0x000168000c1e1d00 */
[----:B------:R0:W5:Y:S04]  /*05a0*/  LDG.E.128 R40, [R24.64+0x800] ;  /* 0x0008000618287981 */ /* 0x000168000c1e1d00 */
[----:B------:R0:W5:Y:S04]  /*05b0*/  LDG.E.128 R36, [R24.64+0x1000] ;  /* 0x0010000618247981 */ /* 0x000168000c1e1d00 */
[----:B------:R0:W5:Y:S02]  /*05c0*/  LDG.E.128 R32, [R24.64+0x1800] ;  /* 0x0018000618207981 */ /* 0x000164000c1e1d00 */
[----:B-----5:R-:W-:Y:S01]  /*05d0*/  @!P0 CS2R R4, SRZ ;  /* 0x0000000000048805 */ /* 0x020fe2000001ff00 */
[----:B------:R-:W-:Y:S01]  /*05e0*/  @!P0 CS2R R6, SRZ ;  /* 0x0000000000068805 */ /* 0x000fe2000001ff00 */
[----:B------:R-:W-:Y:S01]  /*05f0*/  UIADD3 UR26, UR5, -0x695add53, URZ ;  /* 0x96a522ad051a7890 */ /* 0x000fe2000fffe03f */
[----:B------:R-:W-:Y:S01]  /*0600*/  IMAD R23, R26, -0x2daee0ad, RZ ;  /* 0xd2511f531a177824 */ /* 0x000fe200078e02ff */
[----:B------:R-:W-:Y:S01]  /*0610*/  @!P0 CS2R R16, SRZ ;  /* 0x0000000000108805 */ /* 0x000fe2000001ff00 */
[----:B------:R-:W-:Y:S01]  /*0620*/  @!P0 CS2R R18, SRZ ;  /* 0x0000000000128805 */ /* 0x000fe2000001ff00 */
[--C-:B------:R-:W-:Y:S01]  /*0630*/  PRMT R105, RZ, 0x5410, R4.reuse ;  /* 0x00005410ff697816 */ /* 0x100fe20000000004 */
[----:B------:R-:W-:Y:S01]  /*0640*/  @!P0 CS2R R12, SRZ ;  /* 0x00000000000c8805 */ /* 0x000fe2000001ff00 */
[----:B------:R-:W-:Y:S01]  /*0650*/  PRMT R104, RZ, 0x7610, R4 ;  /* 0x00007610ff687816 */ /* 0x000fe20000000004 */
[----:B------:R-:W-:Y:S01]  /*0660*/  IMAD.HI.U32 R4, R30, -0x2daee0ad, RZ ;  /* 0xd2511f531e047827 */ /* 0x000fe200078e00ff */
[----:B------:R-:W-:Y:S01]  /*0670*/  @!P0 CS2R R14, SRZ ;  /* 0x00000000000e8805 */ /* 0x000fe2000001ff00 */
[----:B------:R-:W-:Y:S01]  /*0680*/  UIADD3 UR25, UR4, -0x700cb87f, URZ ;  /* 0x8ff3478104197890 */ /* 0x000fe2000fffe03f */
[--C-:B------:R-:W-:Y:S01]  /*0690*/  PRMT R101, RZ, 0x5410, R6.reuse ;  /* 0x00005410ff657816 */ /* 0x100fe20000000006 */
[----:B------:R-:W-:Y:S01]  /*06a0*/  @!P0 CS2R R8, SRZ ;  /* 0x0000000000088805 */ /* 0x000fe2000001ff00 */
[----:B------:R-:W-:Y:S01]  /*06b0*/  PRMT R100, RZ, 0x7610, R6 ;  /* 0x00007610ff647816 */ /* 0x000fe20000000006 */
[----:B------:R-:W-:Y:S01]  /*06c0*/  @!P0 CS2R R10, SRZ ;  /* 0x00000000000a8805 */ /* 0x000fe2000001ff00 */
[----:B------:R-:W-:Y:S01]  /*06d0*/  IMAD R21, R27, -0x326172a9, RZ ;  /* 0xcd9e8d571b157824 */ /* 0x000fe200078e02ff */
[----:B------:R-:W-:Y:S01]  /*06e0*/  LOP3.LUT R23, R4, UR26, R23, 0x96, !PT ;  /* 0x0000001a04177c12 */ /* 0x000fe2000f8e9617 */
[C---:B------:R-:W-:Y:S01]  /*06f0*/  IMAD.HI.U32 R6, R28.reuse, -0x326172a9, RZ ;  /* 0xcd9e8d571c067827 */ /* 0x040fe200078e00ff */
[--C-:B------:R-:W-:Y:S01]  /*0700*/  PRMT R103, RZ, 0x5410, R5.reuse ;  /* 0x00005410ff677816 */ /* 0x100fe20000000005 */
[----:B------:R-:W-:Y:S01]  /*0710*/  ULDC.U8 UR8, c[0x0][0x1f0] ;  /* 0x00007c0000087ab9 */ /* 0x000fe20000000000 */
[----:B------:R-:W-:Y:S01]  /*0720*/  PRMT R102, RZ, 0x7610, R5 ;  /* 0x00007610ff667816 */ /* 0x000fe20000000005 */
[----:B------:R-:W-:Y:S01]  /*0730*/  IMAD.MOV.U32 R4, RZ, RZ, R22 ;  /* 0x000000ffff047224 */ /* 0x000fe200078e0016 */
[--C-:B------:R-:W-:Y:S01]  /*0740*/  PRMT R121, RZ, 0x5410, R16.reuse ;  /* 0x00005410ff797816 */ /* 0x100fe20000000010 */
[----:B------:R-:W-:Y:S01]  /*0750*/  IMAD.MOV.U32 R84, RZ, RZ, 0x1 ;  /* 0x00000001ff547424 */ /* 0x000fe200078e00ff */
[----:B------:R-:W-:Y:S01]  /*0760*/  PRMT R120, RZ, 0x7610, R16 ;  /* 0x00007610ff787816 */ /* 0x000fe20000000010 */
[----:B------:R-:W-:Y:S01]  /*0770*/  IMAD R22, R28, -0x326172a9, RZ ;  /* 0xcd9e8d571c167824 */ /* 0x000fe200078e02ff */
[--C-:B------:R-:W-:Y:S01]  /*0780*/  PRMT R119, RZ, 0x5410, R17.reuse ;  /* 0x00005410ff777816 */ /* 0x100fe20000000011 */
[----:B------:R-:W-:Y:S01]  /*0790*/  IMAD R82, R30, -0x2daee0ad, RZ ;  /* 0xd2511f531e527824 */ /* 0x000fe200078e02ff */
[----:B------:R-:W-:Y:S01]  /*07a0*/  PRMT R118, RZ, 0x7610, R17 ;  /* 0x00007610ff767816 */ /* 0x000fe20000000011 */
[----:B------:R-:W-:Y:S01]  /*07b0*/  IMAD.MOV.U32 R5, RZ, RZ, RZ ;  /* 0x000000ffff057224 */ /* 0x000fe200078e00ff */
        /* <DEDUP_REMOVED lines=14> */
[----:B------:R-:W-:Y:S02]  /*08a0*/  LOP3.LUT R21, R6, UR25, R21, 0x96, !PT ;  /* 0x0000001906157c12 */ /* 0x000fe4000f8e9615 */
[--C-:B------:R-:W-:Y:S02]  /*08b0*/  PRMT R97, RZ, 0x5410, R8.reuse ;  /* 0x00005410ff617816 */ /* 0x100fe40000000008 */
[----:B------:R-:W-:Y:S02]  /*08c0*/  PRMT R96, RZ, 0x7610, R8 ;  /* 0x00007610ff607816 */ /* 0x000fe40000000008 */
[----:B------:R-:W-:Y:S02]  /*08d0*/  LOP3.LUT R83, R20, 0x3, RZ, 0xc0, !PT ;  /* 0x0000000314537812 */ /* 0x000fe400078ec0ff */
[----:B------:R-:W-:-:S02]  /*08e0*/  PRMT R95, RZ, 0x5410, R9 ;  /* 0x00005410ff5f7816 */ /* 0x000fc40000000009 */
[----:B------:R-:W-:Y:S02]  /*08f0*/  PRMT R94, RZ, 0x7610, R9 ;  /* 0x00007610ff5e7816 */ /* 0x000fe40000000009 */
[--C-:B------:R-:W-:Y:S02]  /*0900*/  PRMT R93, RZ, 0x5410, R10.reuse ;  /* 0x00005410ff5d7816 */ /* 0x100fe4000000000a */
[----:B------:R-:W-:Y:S02]  /*0910*/  PRMT R92, RZ, 0x7610, R10 ;  /* 0x00007610ff5c7816 */ /* 0x000fe4000000000a */
[--C-:B------:R-:W-:Y:S02]  /*0920*/  PRMT R91, RZ, 0x5410, R11.reuse ;  /* 0x00005410ff5b7816 */ /* 0x100fe4000000000b */
[----:B0-----:R-:W-:Y:S02]  /*0930*/  PRMT R90, RZ, 0x7610, R11 ;  /* 0x00007610ff5a7816 */ /* 0x001fe4000000000b */
.L_x_2722:
[----:B------:R-:W-:Y:S01]  /*0940*/  IMAD R6, R0, c[0x0][0x168], RZ ;  /* 0x00005a0000067a24 */ /* 0x000fe200078e02ff */
[----:B------:R-:W-:Y:S01]  /*0950*/  ISETP.NE.U32.AND P0, PT, RZ, c[0x0][0x178], PT ;  /* 0x00005e00ff007a0c */ /* 0x000fe20003f05070 */
[----:B------:R-:W-:Y:S01]  /*0960*/  IMAD.MOV.U32 R122, RZ, RZ, 0x10 ;  /* 0x00000010ff7a7424 */ /* 0x000fe200078e00ff */
[----:B------:R-:W-:-:S02]  /*0970*/  ISETP.NE.U32.AND P1, PT, RZ, c[0x0][0x180], PT ;  /* 0x00006000ff007a0c */ /* 0x000fc40003f25070 */
[----:B------:R-:W-:Y:S02]  /*0980*/  SHF.R.S32.HI R7, RZ, 0x1f, R6 ;  /* 0x0000001fff077819 */ /* 0x000fe40000011406 */
[----:B------:R-:W-:Y:S02]  /*0990*/  ISETP.NE.AND.EX P2, PT, RZ, c[0x0][0x17c], PT, P0 ;  /* 0x00005f00ff007a0c */ /* 0x000fe40003f45300 */
[----:B------:R-:W-:Y:S02]  /*09a0*/  ISETP.NE.AND.EX P0, PT, RZ, c[0x0][0x184], PT, P1 ;  /* 0x00006100ff007a0c */ /* 0x000fe40003f05310 */
[----:B------:R-:W-:Y:S02]  /*09b0*/  LEA.HI R6, R7, R6, RZ, 0x3 ;  /* 0x0000000607067211 */ /* 0x000fe400078f18ff */
[----:B------:R-:W-:Y:S01]  /*09c0*/  LOP3.LUT R7, R124, 0x7f, RZ, 0xc0, !PT ;  /* 0x0000007f7c077812 */ /* 0x000fe200078ec0ff */
[----:B------:R-:W-:Y:S01]  /*09d0*/  BSSY B0, `(.L_x_2203) ;  /* 0x0000015000007945 */ /* 0x000fe20003800000 */
[----:B------:R-:W-:-:S02]  /*09e0*/  P2R R20, PR, RZ, 0x4 ;  /* 0x00000004ff147803 */ /* 0x000fc40000000000 */
[----:B------:R-:W-:-:S05]  /*09f0*/  LEA.HI.SX32 R6, R6, R7, 0x1d ;  /* 0x0000000706067211 */ /* 0x000fca00078feaff */
[----:B------:R-:W-:-:S04]  /*0a00*/  @P0 IMAD.WIDE.U32 R48, R6, R122, c[0x0][0x180] ;  /* 0x0000600006300625 */ /* 0x000fc800078e007a */
[CC--:B------:R-:W-:Y:S01]  /*0a10*/  IMAD.WIDE.U32 R50, R6.reuse, R122.reuse, c[0x0][0x170] ;  /* 0x00005c0006327625 */ /* 0x0c0fe200078e007a */
[----:B------:R0:W5:Y:S03]  /*0a20*/  @P0 LDG.E.128 R24, [R48.64] ;  /* 0x0000000630180981 */ /* 0x000166000c1e1d00 */
[----:B------:R-:W-:-:S05]  /*0a30*/  @P2 IMAD.WIDE.U32 R18, R6, R122, c[0x0][0x178] ;  /* 0x00005e0006122625 */ /* 0x000fca00078e007a */
[----:B------:R1:W5:Y:S04]  /*0a40*/  @P2 LDG.E.128 R28, [R18.64] ;  /* 0x00000006121c2981 */ /* 0x000368000c1e1d00 */
[----:B0-----:R-:W5:Y:S01]  /*0a50*/  LDG.E.128 R48, [R50.64] ;  /* 0x0000000632307981 */ /* 0x001f62000c1e1d00 */
[C---:B------:R-:W-:Y:S02]  /*0a60*/  ISETP.NE.AND P1, PT, R83.reuse, 0x1, PT ;  /* 0x000000015300780c */ /* 0x040fe40003f25270 */
        /* <DEDUP_REMOVED lines=10> */
.L_x_2204:
[----:B-1----:R-:W-:Y:S02]  /*0b10*/  IMAD.MOV.U32 R9, RZ, RZ, R22 ;  /* 0x000000ffff097224 */ /* 0x002fe400078e0016 */
.L_x_2205:
[----:B------:R-:W-:Y:S05]  /*0b20*/  BSYNC B0 ;  /* 0x0000000000007941 */ /* 0x000fea0003800000 */
.L_x_2203:
        /* <DEDUP_REMOVED lines=16> */
.L_x_2209:
[----:B------:R-:W-:Y:S05]  /*0c30*/  BSYNC B1 ;  /* 0x0000000000017941 */ /* 0x000fea0003800000 */
.L_x_2208:
        /* <DEDUP_REMOVED lines=41> */
[----:B------:R-:W-:Y:S02]  /*0ed0*/  LOP3.LUT R23, R83, UR26, R18, 0x96, !PT ;  /* 0x0000001a53177c12 */ /* 0x000fe4000f8e9612 */
.L_x_2207:
[----:B------:R-:W-:Y:S05]  /*0ee0*/  BSYNC B0 ;  /* 0x0000000000007941 */ /* 0x000fea0003800000 */
.L_x_2206:
[----:B------:R-:W0:Y:S01]  /*0ef0*/  I2F.U32 R18, R9 ;  /* 0x0000000900127306 */ /* 0x000e220000201000 */
[----:B------:R-:W-:Y:S01]  /*0f00*/  ISETP.NE.U32.AND P1, PT, RZ, c[0x0][0x178], PT ;  /* 0x00005e00ff007a0c */ /* 0x000fe20003f25070 */
[----:B------:R-:W-:Y:S01]  /*0f10*/  IMAD.MOV.U32 R89, RZ, RZ, 0x2f800000 ;  /* 0x2f800000ff597424 */ /* 0x000fe200078e00ff */
[----:B-----5:R-:W-:Y:S02]  /*0f20*/  PRMT R7, RZ, 0x5410, R48 ;  /* 0x00005410ff077816 */ /* 0x020fe40000000030 */
[----:B------:R-:W-:-:S03]  /*0f30*/  ISETP.NE.AND.EX P1, PT, RZ, c[0x0][0x17c], PT, P1 ;  /* 0x00005f00ff007a0c */ /* 0x000fc60003f25310 */
[----:B------:R-:W-:Y:S02]  /*0f40*/  FMUL.FTZ R7, R7, c[0x0][0x1e8] ;  /* 0x00007a0007077a20 */ /* 0x000fe40000410000 */
[----:B0-----:R-:W-:-:S05]  /*0f50*/  FFMA.FTZ R18, R18, R89, 1.1641532182693481445e-10 ;  /* 0x2f00000012127423 */ /* 0x001fca0000010059 */
[----:B------:R-:W-:-:S04]  /*0f60*/  FSETP.GTU.FTZ.AND P2, PT, R18, c[0x0][0x1e4], PT ;  /* 0x0000790012007a0b */ /* 0x000fc80003f5c000 */
[----:B------:R-:W-:Y:S02]  /*0f70*/  P2R R55, PR, RZ, 0x4 ;  /* 0x00000004ff377803 */ /* 0x000fe40000000000 */
        /* <DEDUP_REMOVED lines=8> */
.L_x_2210:
        /* <DEDUP_REMOVED lines=12> */
.L_x_2213:
[----:B------:R-:W-:Y:S02]  /*10c0*/  IMAD.MOV.U32 R11, RZ, RZ, R22 ;  /* 0x000000ffff0b7224 */ /* 0x000fe400078e0016 */
.L_x_2214:
[----:B------:R-:W-:Y:S05]  /*10d0*/  BSYNC B0 ;  /* 0x0000000000007941 */ /* 0x000fea0003800000 */
.L_x_2212:
        /* <DEDUP_REMOVED lines=16> */
.L_x_2218:
[----:B------:R-:W-:Y:S05]  /*11e0*/  BSYNC B1 ;  /* 0x0000000000017941 */ /* 0x000fea0003800000 */
.L_x_2217:
        /* <DEDUP_REMOVED lines=40> */
[----:B------:R-:W-:-:S04]  /*1470*/  LOP3.LUT R21, R23, UR25, R18, 0x96, !PT ;  /* 0x0000001917157c12 */ /* 0x000fc8000f8e9612 */
[----:B------:R-:W-:Y:S02]  /*1480*/  LOP3.LUT R23, R83, UR26, R8, 0x96, !PT ;  /* 0x0000001a53177c12 */ /* 0x000fe4000f8e9608 */
.L_x_2216:
[----:B------:R-:W-:Y:S05]  /*1490*/  BSYNC B0 ;  /* 0x0000000000007941 */ /* 0x000fea0003800000 */
.L_x_2215:
        /* <DEDUP_REMOVED lines=10> */
.L_x_2211:
        /* <DEDUP_REMOVED lines=12> */
.L_x_2220:
[----:B------:R-:W-:Y:S02]  /*1600*/  IMAD.MOV.U32 R11, RZ, RZ, R22 ;  /* 0x000000ffff0b7224 */ /* 0x000fe400078e0016 */
.L_x_2221:
[----:B------:R-:W-:Y:S05]  /*1610*/  BSYNC B0 ;  /* 0x0000000000007941 */ /* 0x000fea0003800000 */
.L_x_2219:
        /* <DEDUP_REMOVED lines=16> */
.L_x_2225:
[----:B------:R-:W-:Y:S05]  /*1720*/  BSYNC B1 ;  /* 0x0000000000017941 */ /* 0x000fea0003800000 */
.L_x_2224:
        /* <DEDUP_REMOVED lines=41> */
[----:B------:R-:W-:Y:S02]  /*19c0*/  IMAD.MOV.U32 R18, RZ, RZ, RZ ;  /* 0x000000ffff127224 */ /* 0x000fe400078e00ff */
.L_x_2223:
[----:B------:R-:W-:Y:S05]  /*19d0*/  BSYNC B0 ;  /* 0x0000000000007941 */ /* 0x000fea0003800000 */
.L_x_2222:
[----:B------:R-:W0:Y:S01]  /*19e0*/  I2F.U32 R52, R11 ;  /* 0x0000000b00347306 */ /* 0x000e220000201000 */
[----:B------:R-:W-:-:S05]  /*19f0*/  PRMT R48, RZ, 0x7610, R48 ;  /* 0x00007610ff307816 */ /* 0x000fca0000000030 */
        /* <DEDUP_REMOVED lines=12> */
.L_x_2226:
        /* <DEDUP_REMOVED lines=12> */
.L_x_2229:
[----:B------:R-:W-:Y:S02]  /*1b80*/  IMAD.MOV.U32 R48, RZ, RZ, R22 ;  /* 0x000000ffff307224 */ /* 0x000fe400078e0016 */
.L_x_2230:
[----:B------:R-:W-:Y:S05]  /*1b90*/  BSYNC B0 ;  /* 0x0000000000007941 */ /* 0x000fea0003800000 */
.L_x_2228:
        /* <DEDUP_REMOVED lines=16> */
.L_x_2234:
[----:B------:R-:W-:Y:S05]  /*1ca0*/  BSYNC B1 ;  /* 0x0000000000017941 */ /* 0x000fea0003800000 */
.L_x_2233:
        /* <DEDUP_REMOVED lines=42> */
.L_x_2232:
[----:B------:R-:W-:Y:S05]  /*1f50*/  BSYNC B0 ;  /* 0x0000000000007941 */ /* 0x000fea0003800000 */
.L_x_2231:
        /* <DEDUP_REMOVED lines=10> */
.L_x_2227:
        /* <DEDUP_REMOVED lines=12> */
.L_x_2236:
[----:B------:R-:W-:Y:S02]  /*20c0*/  IMAD.MOV.U32 R48, RZ, RZ, R22 ;  /* 0x000000ffff307224 */ /* 0x000fe400078e0016 */
.L_x_2237:
[----:B------:R-:W-:Y:S05]  /*20d0*/  BSYNC B0 ;  /* 0x0000000000007941 */ /* 0x000fea0003800000 */
.L_x_2235:
        /* <DEDUP_REMOVED lines=16> */
.L_x_2241:
[----:B------:R-:W-:Y:S05]  /*21e0*/  BSYNC B1 ;  /* 0x0000000000017941 */ /* 0x000fea0003800000 */
.L_x_2240:
        /* <DEDUP_REMOVED lines=42> */
.L_x_2239:
[----:B------:R-:W-:Y:S05]  /*2490*/  BSYNC B0 ;  /* 0x0000000000007941 */ /* 0x000fea0003800000 */
.L_x_2238:
        /* <DEDUP_REMOVED lines=14> */
.L_x_2242:
        /* <DEDUP_REMOVED lines=12> */
.L_x_2245:
[----:B------:R-:W-:Y:S02]  /*2640*/  IMAD.MOV.U32 R54, RZ, RZ, R22 ;  /* 0x000000ffff367224 */ /* 0x000fe400078e0016 */
.L_x_2246:
[----:B------:R-:W-:Y:S05]  /*2650*/  BSYNC B0 ;  /* 0x0000000000007941 */ /* 0x000fea0003800000 */
.L_x_2244:
        /* <DEDUP_REMOVED lines=16> */
.L_x_2250:
[----:B------:R-:W-:Y:S05]  /*2760*/  BSYNC B1 ;  /* 0x0000000000017941 */ /* 0x000fea0003800000 */
.L_x_2249:
        /* <DEDUP_REMOVED lines=42> */
.L_x_2248:
[----:B------:R-:W-:Y:S05]  /*2a10*/  BSYNC B0 ;  /* 0x0000000000007941 */ /* 0x000fea0003800000 */
.L_x_2247:
        /* <DEDUP_REMOVED lines=10> */
.L_x_2243:
        /* <DEDUP_REMOVED lines=12> */
.L_x_2252:
[----:B------:R-:W-:Y:S02]  /*2b80*/  IMAD.MOV.U32 R54, RZ, RZ, R22 ;  /* 0x000000ffff367224 */ /* 0x000fe400078e0016 */
.L_x_2253:
[----:B------:R-:W-:Y:S05]  /*2b90*/  BSYNC B0 ;  /* 0x0000000000007941 */ /* 0x000fea0003800000 */
.L_x_2251:
        /* <DEDUP_REMOVED lines=16> */
.L_x_2257:
[----:B------:R-:W-:Y:S05]  /*2ca0*/  BSYNC B1 ;  /* 0x0000000000017941 */ /* 0x000fea0003800000 */
.L_x_2256:
        /* <DEDUP_REMOVED lines=42> */
.L_x_2255:
[----:B------:R-:W-:Y:S05]  /*2f50*/  BSYNC B0 ;  /* 0x0000000000007941 */ /* 0x000fea0003800000 */
.L_x_2254:
[----:B------:R-:W0:Y:S01]  /*2f60*/  I2F.U32 R18, R54 ;  /* 0x0000003600127306 */ /* 0x000e220000201000 */
[----:B------:R-:W-:Y:S01]  /*2f70*/  PRMT R49, RZ, 0x7610, R49 ;  /* 0x00007610ff317816 */ /* 0x000fe20000000031 */
[----:B0-----:R-:W-:-:S05]  /*2f80*/  FFMA.FTZ R18, R18, R89, 1.1641532182693481445e-10 ;  /* 0x2f00000012127423 */ /* 0x001fca0000010059 */
[----:B------:R-:W-:Y:S01]  /*2f90*/  FSETP.GTU.FTZ.AND P2, PT, R18, c[0x0][0x1e4], PT ;  /* 0x0000790012007a0b */ /* 0x000fe20003f5c000 */
[----:B------:R-:W-:-:S03]  /*2fa0*/  FMUL.FTZ R18, R49, c[0x0][0x1e8] ;  /* 0x00007a0031127a20 */ /* 0x000fc60000410000 */
        /* <DEDUP_REMOVED lines=9> */
.L_x_2258:
        /* <DEDUP_REMOVED lines=12> */
.L_x_2261:
[----:B------:R-:W-:Y:S02]  /*3100*/  IMAD.MOV.U32 R19, RZ, RZ, R22 ;  /* 0x000000ffff137224 */ /* 0x000fe400078e0016 */
.L_x_2262:
[----:B------:R-:W-:Y:S05]  /*3110*/  BSYNC B0 ;  /* 0x0000000000007941 */ /* 0x000fea0003800000 */
.L_x_2260:
        /* <DEDUP_REMOVED lines=16> */
.L_x_2266:
[----:B------:R-:W-:Y:S05]  /*3220*/  BSYNC B1 ;  /* 0x0000000000017941 */ /* 0x000fea0003800000 */
.L_x_2265:
        /* <DEDUP_REMOVED lines=42> */
.L_x_2264:
[----:B------:R-:W-:Y:S05]  /*34d0*/  BSYNC B0 ;  /* 0x0000000000007941 */ /* 0x000fea0003800000 */
.L_x_2263:
        /* <DEDUP_REMOVED lines=10> */
.L_x_2259:
        /* <DEDUP_REMOVED lines=12> */
.L_x_2268:
[----:B------:R-:W-:Y:S02]  /*3640*/  IMAD.MOV.U32 R19, RZ, RZ, R22 ;  /* 0x000000ffff137224 */ /* 0x000fe400078e0016 */
.L_x_2269:
[----:B------:R-:W-:Y:S05]  /*3650*/  BSYNC B0 ;  /* 0x0000000000007941 */ /* 0x000fea0003800000 */
.L_x_2267:
        /* <DEDUP_REMOVED lines=16> */
.L_x_2273:
[----:B------:R-:W-:Y:S05]  /*3760*/  BSYNC B1 ;  /* 0x0000000000017941 */ /* 0x000fea0003800000 */
.L_x_2272:
        /* <DEDUP_REMOVED lines=42> */
.L_x_2271:
[----:B------:R-:W-:Y:S05]  /*3a10*/  BSYNC B0 ;  /* 0x0000000000007941 */ /* 0x000fea0003800000 */
.L_x_2270:
[----:B------:R0:W1:Y:S02]  /*3a20*/  I2F.U32 R54, R19 ;  /* 0x0000001300367306 */ /* 0x0000640000201000 */
[----:B0-----:R-:W-:-:S05]  /*3a30*/  PRMT R19, RZ, 0x5410, R50 ;  /* 0x00005410ff137816 */ /* 0x001fca0000000032 */
[----:B------:R-:W-:Y:S02]  /*3a40*/  FMUL.FTZ R53, R19, c[0x0][0x1e8] ;  /* 0x00007a0013357a20 */ /* 0x000fe40000410000 */
[----:B-1----:R-:W-:-:S05]  /*3a50*/  FFMA.FTZ R54, R54, R89, 1.1641532182693481445e-10 ;  /* 0x2f00000036367423 */ /* 0x002fca0000010059 */
        /* <DEDUP_REMOVED lines=9> */
.L_x_2274:
        /* <DEDUP_REMOVED lines=12> */
.L_x_2277:
[----:B------:R-:W-:Y:S02]  /*3bb0*/  IMAD.MOV.U32 R14, RZ, RZ, R22 ;  /* 0x000000ffff0e7224 */ /* 0x000fe400078e0016 */
.L_x_2278:
[----:B------:R-:W-:Y:S05]  /*3bc0*/  BSYNC B0 ;  /* 0x0000000000007941 */ /* 0x000fea0003800000 */
.L_x_2276:
        /* <DEDUP_REMOVED lines=16> */
.L_x_2282:
[----:B------:R-:W-:Y:S05]  /*3cd0*/  BSYNC B1 ;  /* 0x0000000000017941 */ /* 0x000fea0003800000 */
.L_x_2281:
        /* <DEDUP_REMOVED lines=42> */
.L_x_2280:
[----:B------:R-:W-:Y:S05]  /*3f80*/  BSYNC B0 ;  /* 0x0000000000007941 */ /* 0x000fea0003800000 */
.L_x_2279:
[----:B------:R-:W0:Y:S02]  /*3f90*/  I2F.U32 R14, R14 ;  /* 0x0000000e000e7306 */ /* 0x000e240000201000 */
[----:B0-----:R-:W-:Y:S01]  /*3fa0*/  FFMA.FTZ R52, R14, R89, 1.1641532182693481445e-10 ;  /* 0x2f0000000e347423 */ /* 0x001fe20000010059 */
[----:B------:R-:W-:-:S04]  /*3fb0*/  PRMT R14, RZ, 0x5410, R30 ;  /* 0x00005410ff0e7816 */ /* 0x000fc8000000001e */
[----:B------:R-:W-:Y:S01]  /*3fc0*/  FSETP.GTU.FTZ.AND P3, PT, R52, c[0x0][0x1e4], PT ;  /* 0x0000790034007a0b */ /* 0x000fe20003f7c000 */
[----:B------:R-:W-:-:S03]  /*3fd0*/  FMUL.FTZ R54, R14, c[0x0][0x1e8] ;  /* 0x00007a000e367a20 */ /* 0x000fc60000410000 */
[----:B------:R-:W-:Y:S02]  /*3fe0*/  SEL R52, RZ, 0x1, P3 ;  /* 0x00000001ff347807 */ /* 0x000fe40001800000 */
[----:B------:R-:W-:Y:S02]  /*3ff0*/  FSEL R54, R54, RZ, !P3 ;  /* 0x000000ff36367208 */ /* 0x000fe40005800000 */
[----:B------:R-:W-:-:S03]  /*4000*/  PRMT R14, R52, 0x7610, R14 ;  /* 0x00007610340e7816 */ /* 0x000fc6000000000e */
[----:B------:R-:W-:Y:S01]  /*4010*/  FADD.FTZ R19, R19, R54 ;  /* 0x0000003613137221 */ /* 0x000fe20000010000 */
[----:B------:R-:W-:-:S05]  /*4020*/  @P0 PRMT R54, RZ, 0x5410, R26 ;  /* 0x00005410ff360816 */ /* 0x000fca000000001a */
[----:B------:R-:W-:Y:S02]  /*4030*/  @P0 FADD.FTZ R19, R19, R54 ;  /* 0x0000003613130221 */ /* 0x000fe40000010000 */
.L_x_2275:
        /* <DEDUP_REMOVED lines=12> */
.L_x_2284:
[----:B------:R-:W-:Y:S02]  /*4100*/  IMAD.MOV.U32 R54, RZ, RZ, R22 ;  /* 0x000000ffff367224 */ /* 0x000fe400078e0016 */
.L_x_2285:
[----:B------:R-:W-:Y:S05]  /*4110*/  BSYNC B0 ;  /* 0x0000000000007941 */ /* 0x000fea0003800000 */
.L_x_2283:
        /* <DEDUP_REMOVED lines=16> */
.L_x_2289:
[----:B------:R-:W-:Y:S05]  /*4220*/  BSYNC B1 ;  /* 0x0000000000017941 */ /* 0x000fea0003800000 */
.L_x_2288:
        /* <DEDUP_REMOVED lines=11> */
[----:B------:R-:W-:-:S04]  /*42e0*/  IMAD.WIDE.U32 R58, R57, -0x326172a9, RZ ;  /* 0xcd9e8d57393a7825 */ /* 0x000fc800078e00ff */
[----:B------:R-:W-:Y:S01]  /*42f0*/  IMAD.MOV.U32 R57, RZ, RZ, RZ ;  /* 0x000000ffff397224 */ /* 0x000fe200078e00ff */
        /* <DEDUP_REMOVED lines=28> */
[----:B------:R-:W-:Y:S02]  /*44c0*/  LOP3.LUT R23, R83, UR26, R52, 0x96, !PT ;  /* 0x0000001a53177c12 */ /* 0x000fe4000f8e9634 */
.L_x_2287:
[----:B------:R-:W-:Y:S05]  /*44d0*/  BSYNC B0 ;  /* 0x0000000000007941 */ /* 0x000fea0003800000 */
.L_x_2286:
        /* <DEDUP_REMOVED lines=13> */
.L_x_2290:
        /* <DEDUP_REMOVED lines=12> */
.L_x_2293:
[----:B------:R-:W-:Y:S02]  /*4670*/  IMAD.MOV.U32 R15, RZ, RZ, R22 ;  /* 0x000000ffff0f7224 */ /* 0x000fe400078e0016 */
.L_x_2294:
[----:B------:R-:W-:Y:S05]  /*4680*/  BSYNC B0 ;  /* 0x0000000000007941 */ /* 0x000fea0003800000 */
.L_x_2292:
        /* <DEDUP_REMOVED lines=16> */
.L_x_2298:
[----:B------:R-:W-:Y:S05]  /*4790*/  BSYNC B1 ;  /* 0x0000000000017941 */ /* 0x000fea0003800000 */
.L_x_2297:
        /* <DEDUP_REMOVED lines=42> */
.L_x_2296:
[----:B------:R-:W-:Y:S05]  /*4a40*/  BSYNC B0 ;  /* 0x0000000000007941 */ /* 0x000fea0003800000 */
.L_x_2295:
        /* <DEDUP_REMOVED lines=8> */
[----:B------:R-:W-:Y:S02]  /*4ad0*/  @P0 PRMT R57, RZ, 0x7610, R26 ;  /* 0x00007610ff390816 */ /* 0x000fe4000000001a */
[----:B------:R-:W-:-:S03]  /*4ae0*/  PRMT R15, R50, 0x7610, R15 ;  /* 0x00007610320f7816 */ /* 0x000fc6000000000f */
[----:B------:R-:W-:Y:S02]  /*4af0*/  @P0 FADD.FTZ R52, R52, R57 ;  /* 0x0000003934340221 */ /* 0x000fe40000010000 */
.L_x_2291:
        /* <DEDUP_REMOVED lines=12> */
.L_x_2300:
[----:B------:R-:W-:Y:S02]  /*4bc0*/  IMAD.MOV.U32 R50, RZ, RZ, R22 ;  /* 0x000000ffff327224 */ /* 0x000fe400078e0016 */
.L_x_2301:
[----:B------:R-:W-:Y:S05]  /*4bd0*/  BSYNC B0 ;  /* 0x0000000000007941 */ /* 0x000fea0003800000 */
.L_x_2299:
        /* <DEDUP_REMOVED lines=16> */
.L_x_2305:
[----:B------:R-:W-:Y:S05]  /*4ce0*/  BSYNC B1 ;  /* 0x0000000000017941 */ /* 0x000fea0003800000 */
.L_x_2304:
        /* <DEDUP_REMOVED lines=42> */
.L_x_2303:
[----:B------:R-:W-:Y:S05]  /*4f90*/  BSYNC B0 ;  /* 0x0000000000007941 */ /* 0x000fea0003800000 */
.L_x_2302:
[----:B------:R-:W0:Y:S02]  /*4fa0*/  I2F.U32 R50, R50 ;  /* 0x0000003200327306 */ /* 0x000e240000201000 */
[----:B0-----:R-:W-:Y:S01]  /*4fb0*/  FFMA.FTZ R53, R50, R89, 1.1641532182693481445e-10 ;  /* 0x2f00000032357423 */ /* 0x001fe20000010059 */
[----:B------:R-:W-:-:S04]  /*4fc0*/  PRMT R50, RZ, 0x5410, R51 ;  /* 0x00005410ff327816 */ /* 0x000fc80000000033 */
[----:B------:R-:W-:Y:S01]  /*4fd0*/  FSETP.GTU.FTZ.AND P4, PT, R53, c[0x0][0x1e4], PT ;  /* 0x0000790035007a0b */ /* 0x000fe20003f9c000 */
[----:B------:R-:W-:-:S05]  /*4fe0*/  FMUL.FTZ R57, R50, c[0x0][0x1e8] ;  /* 0x00007a0032397a20 */ /* 0x000fca0000410000 */
        /* <DEDUP_REMOVED lines=8> */
.L_x_2306:
        /* <DEDUP_REMOVED lines=12> */
.L_x_2309:
[----:B------:R-:W-:Y:S02]  /*5130*/  IMAD.MOV.U32 R16, RZ, RZ, R22 ;  /* 0x000000ffff107224 */ /* 0x000fe400078e0016 */
.L_x_2310:
[----:B------:R-:W-:Y:S05]  /*5140*/  BSYNC B0 ;  /* 0x0000000000007941 */ /* 0x000fea0003800000 */
.L_x_2308:
        /* <DEDUP_REMOVED lines=16> */
.L_x_2314:
[----:B------:R-:W-:Y:S05]  /*5250*/  BSYNC B1 ;  /* 0x0000000000017941 */ /* 0x000fea0003800000 */
.L_x_2313:
        /* <DEDUP_REMOVED lines=42> */
.L_x_2312:
[----:B------:R-:W-:Y:S05]  /*5500*/  BSYNC B0 ;  /* 0x0000000000007941 */ /* 0x000fea0003800000 */
.L_x_2311:
        /* <DEDUP_REMOVED lines=11> */
.L_x_2307:
        /* <DEDUP_REMOVED lines=12> */
.L_x_2316:
[----:B------:R-:W-:Y:S02]  /*5680*/  IMAD.MOV.U32 R50, RZ, RZ, R22 ;  /* 0x000000ffff327224 */ /* 0x000fe400078e0016 */
.L_x_2317:
[----:B------:R-:W-:Y:S05]  /*5690*/  BSYNC B0 ;  /* 0x0000000000007941 */ /* 0x000fea0003800000 */
.L_x_2315:
        /* <DEDUP_REMOVED lines=16> */
.L_x_2321:
[----:B------:R-:W-:Y:S05]  /*57a0*/  BSYNC B1 ;  /* 0x0000000000017941 */ /* 0x000fea0003800000 */
.L_x_2320:
        /* <DEDUP_REMOVED lines=42> */
.L_x_2319:
[----:B------:R-:W-:Y:S05]  /*5a50*/  BSYNC B0 ;  /* 0x0000000000007941 */ /* 0x000fea0003800000 */
.L_x_2318:
        /* <DEDUP_REMOVED lines=13> */
.L_x_2322:
        /* <DEDUP_REMOVED lines=12> */
.L_x_2325:
[----:B------:R-:W-:Y:S02]  /*5bf0*/  IMAD.MOV.U32 R17, RZ, RZ, R22 ;  /* 0x000000ffff117224 */ /* 0x000fe400078e0016 */
.L_x_2326:
[----:B------:R-:W-:Y:S05]  /*5c00*/  BSYNC B0 ;  /* 0x0000000000007941 */ /* 0x000fea0003800000 */
.L_x_2324:
        /* <DEDUP_REMOVED lines=18> */
.L_x_2330:
[----:B------:R-:W-:Y:S05]  /*5d30*/  BSYNC B1 ;  /* 0x0000000000017941 */ /* 0x000fea0003800000 */
.L_x_2329:
        /* <DEDUP_REMOVED lines=42> */
.L_x_2328:
[----:B------:R-:W-:Y:S05]  /*5fe0*/  BSYNC B0 ;  /* 0x0000000000007941 */ /* 0x000fea0003800000 */
.L_x_2327:
        /* <DEDUP_REMOVED lines=11> */
.L_x_2323:
[----:B------:R-:W-:Y:S01]  /*60a0*/  SEL R65, RZ, 0x1, P2 ;  /* 0x00000001ff417807 */ /* 0x000fe20001000000 */
[----:B------:R-:W-:Y:S01]  /*60b0*/  IMAD.MOV.U32 R123, RZ, RZ, 0x8 ;  /* 0x00000008ff7b7424 */ /* 0x000fe200078e00ff */
[----:B------:R-:W-:Y:S02]  /*60c0*/  SEL R51, RZ, 0x10000, P4 ;  /* 0x00010000ff337807 */ /* 0x000fe40002000000 */
[----:B------:R-:W-:Y:S02]  /*60d0*/  SEL R50, RZ, 0x100, P3 ;  /* 0x00000100ff327807 */ /* 0x000fe40001800000 */
[----:B------:R-:W-:Y:S02]  /*60e0*/  ISETP.NE.AND P2, PT, R49, RZ, PT ;  /* 0x000000ff3100720c */ /* 0x000fe40003f45270 */
[----:B------:R-:W-:Y:S02]  /*60f0*/  ISETP.NE.AND P4, PT, R56, RZ, PT ;  /* 0x000000ff3800720c */ /* 0x000fe40003f85270 */
[----:B------:R-:W-:-:S02]  /*6100*/  ISETP.NE.AND P3, PT, R48, RZ, PT ;  /* 0x000000ff3000720c */ /* 0x000fc40003f65270 */
[----:B------:R-:W-:Y:S02]  /*6110*/  SEL R62, RZ, 0x1, P2 ;  /* 0x00000001ff3e7807 */ /* 0x000fe40001000000 */
[----:B------:R-:W-:Y:S02]  /*6120*/  SEL R58, RZ, 0x1, P3 ;  /* 0x00000001ff3a7807 */ /* 0x000fe40001800000 */
[----:B------:R-:W-:Y:S01]  /*6130*/  SEL R60, RZ, 0x1, P4 ;  /* 0x00000001ff3c7807 */ /* 0x000fe20002000000 */
[----:B------:R-:W-:Y:S01]  /*6140*/  IMAD.WIDE.U32 R62, R62, 0x1000000, RZ ;  /* 0x010000003e3e7825 */ /* 0x000fe200078e00ff */
[----:B------:R-:W-:Y:S02]  /*6150*/  SEL R57, RZ, 0x1000000, P5 ;  /* 0x01000000ff397807 */ /* 0x000fe40002800000 */
[----:B------:R-:W-:Y:S01]  /*6160*/  ISETP.NE.AND P5, PT, R55, RZ, PT ;  /* 0x000000ff3700720c */ /* 0x000fe20003fa5270 */
[----:B------:R-:W-:Y:S01]  /*6170*/  IMAD.WIDE.U32 R58, R58, 0x10000, RZ ;  /* 0x000100003a3a7825 */ /* 0x000fe200078e00ff */
[----:B------:R-:W-:-:S02]  /*6180*/  LOP3.LUT R48, R50, R57, R51, 0xfe, !PT ;  /* 0x0000003932307212 */ /* 0x000fc400078efe33 */
[----:B------:R-:W-:Y:S01]  /*6190*/  SEL R55, RZ, 0x1, P5 ;  /* 0x00000001ff377807 */ /* 0x000fe20002800000 */
[----:B------:R-:W-:Y:S01]  /*61a0*/  IMAD.WIDE.U32 R60, R60, 0x100, RZ ;  /* 0x000001003c3c7825 */ /* 0x000fe200078e00ff */
[----:B------:R-:W-:Y:S02]  /*61b0*/  LOP3.LUT R65, R63, R48, R65, 0xfe, !PT ;  /* 0x000000303f417212 */ /* 0x000fe400078efe41 */
[----:B------:R-:W-:Y:S01]  /*61c0*/  F2FP.BF16.PACK_AB R51, R54, R53 ;  /* 0x000000353633723e */ /* 0x000fe200000010ff */
[----:B------:R-:W-:Y:S01]  /*61d0*/  IMAD.WIDE.U32 R56, R6, R122, c[0x0][0x188] ;  /* 0x0000620006387625 */ /* 0x000fe200078e007a */
[----:B------:R-:W-:Y:S02]  /*61e0*/  LOP3.LUT R62, R60, R62, R58, 0xfe, !PT ;  /* 0x0000003e3c3e7212 */ /* 0x000fe400078efe3a */
[----:B------:R-:W-:Y:S02]  /*61f0*/  F2FP.BF16.PACK_AB R50, R52, R19 ;  /* 0x000000133432723e */ /* 0x000fe400000010ff */
[----:B------:R-:W-:-:S02]  /*6200*/  F2FP.BF16.PACK_AB R49, R18, R11 ;  /* 0x0000000b1231723e */ /* 0x000fc400000010ff */
[----:B------:R-:W-:Y:S02]  /*6210*/  F2FP.BF16.PACK_AB R48, R9, R7 ;  /* 0x000000070930723e */ /* 0x000fe400000010ff */
[----:B------:R-:W-:Y:S01]  /*6220*/  LOP3.LUT R59, R61, R65, R59, 0xfe, !PT ;  /* 0x000000413d3b7212 */ /* 0x000fe200078efe3b */
[----:B------:R-:W-:Y:S01]  /*6230*/  IMAD.WIDE.U32 R60, R6, R123, c[0x0][0x190] ;  /* 0x00006400063c7625 */ /* 0x000fe200078e007b */
[----:B------:R-:W-:Y:S01]  /*6240*/  LOP3.LUT R58, R62, R55, RZ, 0xfc, !PT ;  /* 0x000000373e3a7212 */ /* 0x000fe200078efcff */
[----:B------:R0:W-:Y:S01]  /*6250*/  STG.E.128 [R56.64], R48 ;  /* 0x0000003038007986 */ /* 0x0001e2000c101d06 */
[----:B------:R-:W-:Y:S02]  /*6260*/  ISETP.NE.AND P6, PT, R20, RZ, PT ;  /* 0x000000ff1400720c */ /* 0x000fe40003fc5270 */
[----:B------:R-:W-:Y:S01]  /*6270*/  IADD3 R63, R6, 0x80, RZ ;  /* 0x00000080063f7810 */ /* 0x000fe20007ffe0ff */
[----:B------:R1:W-:Y:S10]  /*6280*/  STG.E.64 [R60.64], R58 ;  /* 0x0000003a3c007986 */ /* 0x0003f4000c101b06 */
[----:B0-----:R-:W-:-:S04]  /*6290*/  @P6 IMAD.WIDE.U32 R48, R63, R122, c[0x0][0x178] ;  /* 0x00005e003f306625 */ /* 0x001fc800078e007a */
[----:B------:R-:W-:-:S04]  /*62a0*/  @P0 IMAD.WIDE.U32 R50, R63, R122, c[0x0][0x180] ;  /* 0x000060003f320625 */ /* 0x000fc800078e007a */
[----:B------:R-:W-:Y:S01]  /*62b0*/  IMAD.WIDE.U32 R56, R63, R122, c[0x0][0x170] ;  /* 0x00005c003f387625 */ /* 0x000fe200078e007a */
[----:B------:R-:W-:Y:S05]  /*62c0*/  @!P6 BRA `(.L_x_2331) ;  /* 0x000001300000e947 */ /* 0x000fea0003800000 */
[----:B-1----:R-:W-:Y:S01]  /*62d0*/  IMAD.U32 R58, R16, 0x10000, RZ ;  /* 0x00010000103a7824 */ /* 0x002fe200078e00ff */
        /* <DEDUP_REMOVED lines=18> */
.L_x_2331:
[----:B-1----:R1:W5:Y:S04]  /*6400*/  @P6 LDG.E.128 R28, [R48.64] ;  /* 0x00000006301c6981 */ /* 0x002368000c1e1d00 */
[----:B------:R1:W5:Y:S04]  /*6410*/  @P0 LDG.E.128 R24, [R50.64] ;  /* 0x0000000632180981 */ /* 0x000368000c1e1d00 */
[----:B-1----:R1:W5:Y:S01]  /*6420*/  LDG.E.128 R48, [R56.64] ;  /* 0x0000000638307981 */ /* 0x002362000c1e1d00 */
[C---:B------:R-:W-:Y:S01]  /*6430*/  ISETP.NE.AND P2, PT, R66.reuse, 0x1, PT ;  /* 0x000000014200780c */ /* 0x040fe20003f45270 */
[----:B------:R-:W-:Y:S01]  /*6440*/  BSSY B0, `(.L_x_2332) ;  /* 0x000000c000007945 */ /* 0x000fe20003800000 */
[----:B0-----:R-:W-:-:S11]  /*6450*/  IADD3 R58, R66, 0x1, RZ ;  /* 0x00000001423a7810 */ /* 0x001fd60007ffe0ff */
        /* <DEDUP_REMOVED lines=9> */
.L_x_2333:
[----:B-1----:R-:W-:Y:S02]  /*64f0*/  IMAD.MOV.U32 R55, RZ, RZ, R22 ;  /* 0x000000ffff377224 */ /* 0x002fe400078e0016 */
.L_x_2334:
[----:B------:R-:W-:Y:S05]  /*6500*/  BSYNC B0 ;  /* 0x0000000000007941 */ /* 0x000fea0003800000 */
.L_x_2332:
        /* <DEDUP_REMOVED lines=16> */
.L_x_2338:
[----:B------:R-:W-:Y:S05]  /*6610*/  BSYNC B1 ;  /* 0x0000000000017941 */ /* 0x000fea0003800000 */
.L_x_2337:
        /* <DEDUP_REMOVED lines=42> */
.L_x_2336:
[----:B------:R-:W-:Y:S05]  /*68c0*/  BSYNC B0 ;  /* 0x0000000000007941 */ /* 0x000fea0003800000 */
.L_x_2335:
[----:B------:R0:W1:Y:S02]  /*68d0*/  I2F.U32 R56, R55 ;  /* 0x0000003700387306 */ /* 0x0000640000201000 */
[----:B0----5:R-:W-:Y:S01]  /*68e0*/  PRMT R55, RZ, 0x5410, R48 ;  /* 0x00005410ff377816 */ /* 0x021fe20000000030 */
[----:B-1----:R-:W-:-:S05]  /*68f0*/  FFMA.FTZ R56, R56, R89, 1.1641532182693481445e-10 ;  /* 0x2f00000038387423 */ /* 0x002fca0000010059 */
[----:B------:R-:W-:Y:S01]  /*6900*/  FSETP.GTU.FTZ.AND P2, PT, R56, c[0x0][0x1e4], PT ;  /* 0x0000790038007a0b */ /* 0x000fe20003f5c000 */
[----:B------:R-:W-:-:S03]  /*6910*/  FMUL.FTZ R56, R55, c[0x0][0x1e8] ;  /* 0x00007a0037387a20 */ /* 0x000fc60000410000 */
        /* <DEDUP_REMOVED lines=9> */
.L_x_2339:
        /* <DEDUP_REMOVED lines=12> */
.L_x_2342:
[----:B------:R-:W-:Y:S02]  /*6a70*/  IMAD.MOV.U32 R8, RZ, RZ, R22 ;  /* 0x000000ffff087224 */ /* 0x000fe400078e0016 */
.L_x_2343:
[----:B------:R-:W-:Y:S05]  /*6a80*/  BSYNC B0 ;  /* 0x0000000000007941 */ /* 0x000fea0003800000 */
.L_x_2341:
        /* <DEDUP_REMOVED lines=16> */
.L_x_2347:
[----:B------:R-:W-:Y:S05]  /*6b90*/  BSYNC B1 ;  /* 0x0000000000017941 */ /* 0x000fea0003800000 */
.L_x_2346:
        /* <DEDUP_REMOVED lines=42> */
.L_x_2345:
[----:B------:R-:W-:Y:S05]  /*6e40*/  BSYNC B0 ;  /* 0x0000000000007941 */ /* 0x000fea0003800000 */
.L_x_2344:
        /* <DEDUP_REMOVED lines=11> */
.L_x_2340:
        /* <DEDUP_REMOVED lines=12> */
.L_x_2349:
[----:B------:R-:W-:Y:S02]  /*6fc0*/  IMAD.MOV.U32 R62, RZ, RZ, R22 ;  /* 0x000000ffff3e7224 */ /* 0x000fe400078e0016 */
.L_x_2350:
[----:B------:R-:W-:Y:S05]  /*6fd0*/  BSYNC B0 ;  /* 0x0000000000007941 */ /* 0x000fea0003800000 */
.L_x_2348:
        /* <DEDUP_REMOVED lines=16> */
.L_x_2354:
[----:B------:R-:W-:Y:S05]  /*70e0*/  BSYNC B1 ;  /* 0x0000000000017941 */ /* 0x000fea0003800000 */
.L_x_2353:
        /* <DEDUP_REMOVED lines=42> */
.L_x_2352:
[----:B------:R-:W-:Y:S05]  /*7390*/  BSYNC B0 ;  /* 0x0000000000007941 */ /* 0x000fea0003800000 */
.L_x_2351:
        /* <DEDUP_REMOVED lines=14> */
.L_x_2355:
        /* <DEDUP_REMOVED lines=12> */
.L_x_2358:
[----:B------:R-:W-:Y:S02]  /*7540*/  IMAD.MOV.U32 R10, RZ, RZ, R22 ;  /* 0x000000ffff0a7224 */ /* 0x000fe400078e0016 */
.L_x_2359:
[----:B------:R-:W-:Y:S05]  /*7550*/  BSYNC B0 ;  /* 0x0000000000007941 */ /* 0x000fea0003800000 */
.L_x_2357:
        /* <DEDUP_REMOVED lines=16> */
.L_x_2363:
[----:B------:R-:W-:Y:S05]  /*7660*/  BSYNC B1 ;  /* 0x0000000000017941 */ /* 0x000fea0003800000 */
.L_x_2362:
        /* <DEDUP_REMOVED lines=42> */
.L_x_2361:
[----:B------:R-:W-:Y:S05]  /*7910*/  BSYNC B0 ;  /* 0x0000000000007941 */ /* 0x000fea0003800000 */
.L_x_2360:
        /* <DEDUP_REMOVED lines=11> */
.L_x_2356:
        /* <DEDUP_REMOVED lines=12> */
.L_x_2365:
[----:B------:R-:W-:Y:S02]  /*7a90*/  IMAD.MOV.U32 R48, RZ, RZ, R22 ;  /* 0x000000ffff307224 */ /* 0x000fe400078e0016 */
.L_x_2366:
[----:B------:R-:W-:Y:S05]  /*7aa0*/  BSYNC B0 ;  /* 0x0000000000007941 */ /* 0x000fea0003800000 */
.L_x_2364:
        /* <DEDUP_REMOVED lines=16> */
.L_x_2370:
[----:B------:R-:W-:Y:S05]  /*7bb0*/  BSYNC B1 ;  /* 0x0000000000017941 */ /* 0x000fea0003800000 */
.L_x_2369:
        /* <DEDUP_REMOVED lines=42> */
.L_x_2368:
[----:B------:R-:W-:Y:S05]  /*7e60*/  BSYNC B0 ;  /* 0x0000000000007941 */ /* 0x000fea0003800000 */
.L_x_2367:
[----:B------:R-:W0:Y:S02]  /*7e70*/  I2F.U32 R48, R48 ;  /* 0x0000003000307306 */ /* 0x000e240000201000 */
[----:B0-----:R-:W-:Y:S01]  /*7e80*/  FFMA.FTZ R57, R48, R89, 1.1641532182693481445e-10 ;  /* 0x2f00000030397423 */ /* 0x001fe20000010059 */
[----:B------:R-:W-:-:S04]  /*7e90*/  PRMT R48, RZ, 0x5410, R49 ;  /* 0x00005410ff307816 */ /* 0x000fc80000000031 */
        /* <DEDUP_REMOVED lines=11> */
.L_x_2371:
        /* <DEDUP_REMOVED lines=12> */
.L_x_2374:
[----:B------:R-:W-:Y:S02]  /*8010*/  IMAD.MOV.U32 R12, RZ, RZ, R22 ;  /* 0x000000ffff0c7224 */ /* 0x000fe400078e0016 */
.L_x_2375:
[----:B------:R-:W-:Y:S05]  /*8020*/  BSYNC B0 ;  /* 0x0000000000007941 */ /* 0x000fea0003800000 */
.L_x_2373:
        /* <DEDUP_REMOVED lines=16> */
.L_x_2379:
[----:B------:R-:W-:Y:S05]  /*8130*/  BSYNC B1 ;  /* 0x0000000000017941 */ /* 0x000fea0003800000 */
.L_x_2378:
        /* <DEDUP_REMOVED lines=42> */
.L_x_2377:
[----:B------:R-:W-:Y:S05]  /*83e0*/  BSYNC B0 ;  /* 0x0000000000007941 */ /* 0x000fea0003800000 */
.L_x_2376:
        /* <DEDUP_REMOVED lines=11> */
.L_x_2372:
        /* <DEDUP_REMOVED lines=12> */
.L_x_2381:
[----:B------:R-:W-:Y:S02]  /*8560*/  IMAD.MOV.U32 R62, RZ, RZ, R22 ;  /* 0x000000ffff3e7224 */ /* 0x000fe400078e0016 */
.L_x_2382:
[----:B------:R-:W-:Y:S05]  /*8570*/  BSYNC B0 ;  /* 0x0000000000007941 */ /* 0x000fea0003800000 */
.L_x_2380:
        /* <DEDUP_REMOVED lines=16> */
.L_x_2386:
[----:B------:R-:W-:Y:S05]  /*8680*/  BSYNC B1 ;  /* 0x0000000000017941 */ /* 0x000fea0003800000 */
.L_x_2385:
        /* <DEDUP_REMOVED lines=42> */
.L_x_2384:
[----:B------:R-:W-:Y:S05]  /*8930*/  BSYNC B0 ;  /* 0x0000000000007941 */ /* 0x000fea0003800000 */
.L_x_2383:
        /* <DEDUP_REMOVED lines=14> */
.L_x_2387:
        /* <DEDUP_REMOVED lines=12> */
.L_x_2390:
[----:B------:R-:W-:Y:S02]  /*8ae0*/  IMAD.MOV.U32 R13, RZ, RZ, R22 ;  /* 0x000000ffff0d7224 */ /* 0x000fe400078e0016 */
.L_x_2391:
[----:B------:R-:W-:Y:S05]  /*8af0*/  BSYNC B0 ;  /* 0x0000000000007941 */ /* 0x000fea0003800000 */
.L_x_2389:
        /* <DEDUP_REMOVED lines=16> */
.L_x_2395:
[----:B------:R-:W-:Y:S05]  /*8c00*/  BSYNC B1 ;  /* 0x0000000000017941 */ /* 0x000fea0003800000 */
.L_x_2394:
        /* <DEDUP_REMOVED lines=42> */
.L_x_2393:
[----:B------:R-:W-:Y:S05]  /*8eb0*/  BSYNC B0 ;  /* 0x0000000000007941 */ /* 0x000fea0003800000 */
.L_x_2392:
        /* <DEDUP_REMOVED lines=11> */
.L_x_2388:
        /* <DEDUP_REMOVED lines=12> */
.L_x_2397:
[----:B------:R-:W-:Y:S02]  /*9030*/  IMAD.MOV.U32 R59, RZ, RZ, R22 ;  /* 0x000000ffff3b7224 */ /* 0x000fe400078e0016 */
.L_x_2398:
[----:B------:R-:W-:Y:S05]  /*9040*/  BSYNC B0 ;  /* 0x0000000000007941 */ /* 0x000fea0003800000 */
.L_x_2396:
        /* <DEDUP_REMOVED lines=16> */
.L_x_2402:
[----:B------:R-:W-:Y:S05]  /*9150*/  BSYNC B1 ;  /* 0x0000000000017941 */ /* 0x000fea0003800000 */
.L_x_2401:
        /* <DEDUP_REMOVED lines=42> */
.L_x_2400:
[----:B------:R-:W-:Y:S05]  /*9400*/  BSYNC B0 ;  /* 0x0000000000007941 */ /* 0x000fea0003800000 */
.L_x_2399:
        /* <DEDUP_REMOVED lines=13> */
.L_x_2403:
        /* <DEDUP_REMOVED lines=12> */
.L_x_2406:
[----:B------:R-:W-:Y:S02]  /*95a0*/  IMAD.MOV.U32 R14, RZ, RZ, R22 ;  /* 0x000000ffff0e7224 */ /* 0x000fe400078e0016 */
.L_x_2407:
[----:B------:R-:W-:Y:S05]  /*95b0*/  BSYNC B0 ;  /* 0x0000000000007941 */ /* 0x000fea0003800000 */
.L_x_2405:
        /* <DEDUP_REMOVED lines=16> */
.L_x_2411:
[----:B------:R-:W-:Y:S05]  /*96c0*/  BSYNC B1 ;  /* 0x0000000000017941 */ /* 0x000fea0003800000 */
.L_x_2410:
        /* <DEDUP_REMOVED lines=42> */
.L_x_2409:
[----:B------:R-:W-:Y:S05]  /*9970*/  BSYNC B0 ;  /* 0x0000000000007941 */ /* 0x000fea0003800000 */
.L_x_2408:
        /* <DEDUP_REMOVED lines=11> */
.L_x_2404:
        /* <DEDUP_REMOVED lines=12> */
.L_x_2413:
[----:B------:R-:W-:Y:S02]  /*9af0*/  IMAD.MOV.U32 R62, RZ, RZ, R22 ;  /* 0x000000ffff3e7224 */ /* 0x000fe400078e0016 */
.L_x_2414:
[----:B------:R-:W-:Y:S05]  /*9b00*/  BSYNC B0 ;  /* 0x0000000000007941 */ /* 0x000fea0003800000 */
.L_x_2412:
        /* <DEDUP_REMOVED lines=16> */
.L_x_2418:
[----:B------:R-:W-:Y:S05]  /*9c10*/  BSYNC B1 ;  /* 0x0000000000017941 */ /* 0x000fea0003800000 */
.L_x_2417:
        /* <DEDUP_REMOVED lines=42> */
.L_x_2416:
[----:B------:R-:W-:Y:S05]  /*9ec0*/  BSYNC B0 ;  /* 0x0000000000007941 */ /* 0x000fea0003800000 */
.L_x_2415:
        /* <DEDUP_REMOVED lines=13> */
.L_x_2419:
        /* <DEDUP_REMOVED lines=12> */
.L_x_2422:
[----:B------:R-:W-:Y:S02]  /*a060*/  IMAD.MOV.U32 R15, RZ, RZ, R22 ;  /* 0x000000ffff0f7224 */ /* 0x000fe400078e0016 */
.L_x_2423:
[----:B------:R-:W-:Y:S05]  /*a070*/  BSYNC B0 ;  /* 0x0000000000007941 */ /* 0x000fea0003800000 */
.L_x_2421:
        /* <DEDUP_REMOVED lines=16> */
.L_x_2427:
[----:B------:R-:W-:Y:S05]  /*a180*/  BSYNC B1 ;  /* 0x0000000000017941 */ /* 0x000fea0003800000 */
.L_x_2426:
        /* <DEDUP_REMOVED lines=42> */
.L_x_2425:
[----:B------:R-:W-:Y:S05]  /*a430*/  BSYNC B0 ;  /* 0x0000000000007941 */ /* 0x000fea0003800000 */
.L_x_2424:
        /* <DEDUP_REMOVED lines=11> */
.L_x_2420:
        /* <DEDUP_REMOVED lines=12> */
.L_x_2429:
[----:B------:R-:W-:Y:S02]  /*a5b0*/  IMAD.MOV.U32 R50, RZ, RZ, R22 ;  /* 0x000000ffff327224 */ /* 0x000fe400078e0016 */
.L_x_2430:
[----:B------:R-:W-:Y:S05]  /*a5c0*/  BSYNC B0 ;  /* 0x0000000000007941 */ /* 0x000fea0003800000 */
.L_x_2428:
        /* <DEDUP_REMOVED lines=16> */
.L_x_2434:
[----:B------:R-:W-:Y:S05]  /*a6d0*/  BSYNC B1 ;  /* 0x0000000000017941 */ /* 0x000fea0003800000 */
.L_x_2433:
        /* <DEDUP_REMOVED lines=42> */
.L_x_2432:
[----:B------:R-:W-:Y:S05]  /*a980*/  BSYNC B0 ;  /* 0x0000000000007941 */ /* 0x000fea0003800000 */
.L_x_2431:
        /* <DEDUP_REMOVED lines=13> */
.L_x_2435:
        /* <DEDUP_REMOVED lines=12> */
.L_x_2438:
[----:B------:R-:W-:Y:S02]  /*ab20*/  IMAD.MOV.U32 R16, RZ, RZ, R22 ;  /* 0x000000ffff107224 */ /* 0x000fe400078e0016 */
.L_x_2439:
[----:B------:R-:W-:Y:S05]  /*ab30*/  BSYNC B0 ;  /* 0x0000000000007941 */ /* 0x000fea0003800000 */
.L_x_2437:
        /* <DEDUP_REMOVED lines=16> */
.L_x_2443:
[----:B------:R-:W-:Y:S05]  /*ac40*/  BSYNC B1 ;  /* 0x0000000000017941 */ /* 0x000fea0003800000 */
.L_x_2442:
        /* <DEDUP_REMOVED lines=42> */
.L_x_2441:
[----:B------:R-:W-:Y:S05]  /*aef0*/  BSYNC B0 ;  /* 0x0000000000007941 */ /* 0x000fea0003800000 */
.L_x_2440:
        /* <DEDUP_REMOVED lines=11> */
.L_x_2436:
        /* <DEDUP_REMOVED lines=12> */
.L_x_2445:
[----:B------:R-:W-:Y:S02]  /*b070*/  IMAD.MOV.U32 R50, RZ, RZ, R22 ;  /* 0x000000ffff327224 */ /* 0x000fe400078e0016 */
.L_x_2446:
[----:B------:R-:W-:Y:S05]  /*b080*/  BSYNC B0 ;  /* 0x0000000000007941 */ /* 0x000fea0003800000 */
.L_x_2444:
        /* <DEDUP_REMOVED lines=16> */
.L_x_2450:
[----:B------:R-:W-:Y:S05]  /*b190*/  BSYNC B1 ;  /* 0x0000000000017941 */ /* 0x000fea0003800000 */
.L_x_2449:
        /* <DEDUP_REMOVED lines=42> */
.L_x_2448:
[----:B------:R-:W-:Y:S05]  /*b440*/  BSYNC B0 ;  /* 0x0000000000007941 */ /* 0x000fea0003800000 */
.L_x_2447:
        /* <DEDUP_REMOVED lines=13> */
.L_x_2451:
        /* <DEDUP_REMOVED lines=12> */
.L_x_2454:
[----:B------:R-:W-:Y:S02]  /*b5e0*/  IMAD.MOV.U32 R17, RZ, RZ, R22 ;  /* 0x000000ffff117224 */ /* 0x000fe400078e0016 */
.L_x_2455:
[----:B------:R-:W-:Y:S05]  /*b5f0*/  BSYNC B0 ;  /* 0x0000000000007941 */ /* 0x000fea0003800000 */
.L_x_2453:
        /* <DEDUP_REMOVED lines=18> */
.L_x_2459:
[----:B------:R-:W-:Y:S05]  /*b720*/  BSYNC B1 ;  /* 0x0000000000017941 */ /* 0x000fea0003800000 */
.L_x_2458:
        /* <DEDUP_REMOVED lines=42> */
.L_x_2457:
[----:B------:R-:W-:Y:S05]  /*b9d0*/  BSYNC B0 ;  /* 0x0000000000007941 */ /* 0x000fea0003800000 */
.L_x_2456:
        /* <DEDUP_REMOVED lines=11> */
.L_x_2452:
[----:B------:R-:W-:Y:S02]  /*ba90*/  SEL R73, RZ, 0x1, P2 ;  /* 0x00000001ff497807 */ /* 0x000fe40001000000 */
        /* <DEDUP_REMOVED lines=13> */
[----:B------:R-:W-:Y:S01]  /*bb70*/  F2FP.BF16.PACK_AB R51, R62, R61 ;  /* 0x0000003d3e33723e */ /* 0x000fe200000010ff */
[----:B------:R-:W-:Y:S01]  /*bb80*/  IMAD.WIDE.U32 R68, R68, 0x100, RZ ;  /* 0x0000010044447825 */ /* 0x000fe200078e00ff */
[----:B------:R-:W-:Y:S02]  /*bb90*/  LOP3.LUT R73, R71, R74, R73, 0xfe, !PT ;  /* 0x0000004a47497212 */ /* 0x000fe400078efe49 */
[----:B------:R-:W-:Y:S01]  /*bba0*/  SEL R71, RZ, 0x1, P5 ;  /* 0x00000001ff477807 */ /* 0x000fe20002800000 */
        /* <DEDUP_REMOVED lines=35> */
.L_x_2460:
        /* <DEDUP_REMOVED lines=15> */
.L_x_2462:
[----:B-1----:R-:W-:Y:S02]  /*bed0*/  IMAD.MOV.U32 R63, RZ, RZ, R22 ;  /* 0x000000ffff3f7224 */ /* 0x002fe400078e0016 */
.L_x_2463:
[----:B------:R-:W-:Y:S05]  /*bee0*/  BSYNC B0 ;  /* 0x0000000000007941 */ /* 0x000fea0003800000 */
.L_x_2461:
        /* <DEDUP_REMOVED lines=16> */
.L_x_2467:
[----:B------:R-:W-:Y:S05]  /*bff0*/  BSYNC B1 ;  /* 0x0000000000017941 */ /* 0x000fea0003800000 */
.L_x_2466:
        /* <DEDUP_REMOVED lines=42> */
.L_x_2465:
[----:B------:R-:W-:Y:S05]  /*c2a0*/  BSYNC B0 ;  /* 0x0000000000007941 */ /* 0x000fea0003800000 */
.L_x_2464:
        /* <DEDUP_REMOVED lines=14> */
.L_x_2468:
        /* <DEDUP_REMOVED lines=12> */
.L_x_2471:
[----:B------:R-:W-:Y:S02]  /*c450*/  IMAD.MOV.U32 R8, RZ, RZ, R22 ;  /* 0x000000ffff087224 */ /* 0x000fe400078e0016 */
.L_x_2472:
[----:B------:R-:W-:Y:S05]  /*c460*/  BSYNC B0 ;  /* 0x0000000000007941 */ /* 0x000fea0003800000 */
.L_x_2470:
        /* <DEDUP_REMOVED lines=16> */
.L_x_2476:
[----:B------:R-:W-:Y:S05]  /*c570*/  BSYNC B1 ;  /* 0x0000000000017941 */ /* 0x000fea0003800000 */
.L_x_2475:
        /* <DEDUP_REMOVED lines=42> */
.L_x_2474:
[----:B------:R-:W-:Y:S05]  /*c820*/  BSYNC B0 ;  /* 0x0000000000007941 */ /* 0x000fea0003800000 */
.L_x_2473:
        /* <DEDUP_REMOVED lines=11> */
.L_x_2469:
        /* <DEDUP_REMOVED lines=12> */
.L_x_2478:
[----:B------:R-:W-:Y:S02]  /*c9a0*/  IMAD.MOV.U32 R70, RZ, RZ, R22 ;  /* 0x000000ffff467224 */ /* 0x000fe400078e0016 */
.L_x_2479:
[----:B------:R-:W-:Y:S05]  /*c9b0*/  BSYNC B0 ;  /* 0x0000000000007941 */ /* 0x000fea0003800000 */
.L_x_2477:
        /* <DEDUP_REMOVED lines=16> */
.L_x_2483:
[----:B------:R-:W-:Y:S05]  /*cac0*/  BSYNC B1 ;  /* 0x0000000000017941 */ /* 0x000fea0003800000 */
.L_x_2482:
        /* <DEDUP_REMOVED lines=42> */
.L_x_2481:
[----:B------:R-:W-:Y:S05]  /*cd70*/  BSYNC B0 ;  /* 0x0000000000007941 */ /* 0x000fea0003800000 */
.L_x_2480:
        /* <DEDUP_REMOVED lines=14> */
.L_x_2484:
        /* <DEDUP_REMOVED lines=12> */
.L_x_2487:
[----:B------:R-:W-:Y:S02]  /*cf20*/  IMAD.MOV.U32 R10, RZ, RZ, R22 ;  /* 0x000000ffff0a7224 */ /* 0x000fe400078e0016 */
.L_x_2488:
[----:B------:R-:W-:Y:S05]  /*cf30*/  BSYNC B0 ;  /* 0x0000000000007941 */ /* 0x000fea0003800000 */
.L_x_2486:
        /* <DEDUP_REMOVED lines=16> */
.L_x_2492:
[----:B------:R-:W-:Y:S05]  /*d040*/  BSYNC B1 ;  /* 0x0000000000017941 */ /* 0x000fea0003800000 */
.L_x_2491:
        /* <DEDUP_REMOVED lines=42> */
.L_x_2490:
[----:B------:R-:W-:Y:S05]  /*d2f0*/  BSYNC B0 ;  /* 0x0000000000007941 */ /* 0x000fea0003800000 */
.L_x_2489:
        /* <DEDUP_REMOVED lines=11> */
.L_x_2485:
        /* <DEDUP_REMOVED lines=12> */
.L_x_2494:
[----:B------:R-:W-:Y:S02]  /*d470*/  IMAD.MOV.U32 R65, RZ, RZ, R22 ;  /* 0x000000ffff417224 */ /* 0x000fe400078e0016 */
.L_x_2495:
[----:B------:R-:W-:Y:S05]  /*d480*/  BSYNC B0 ;  /* 0x0000000000007941 */ /* 0x000fea0003800000 */
.L_x_2493:
        /* <DEDUP_REMOVED lines=16> */
.L_x_2499:
[----:B------:R-:W-:Y:S05]  /*d590*/  BSYNC B1 ;  /* 0x0000000000017941 */ /* 0x000fea0003800000 */
.L_x_2498:
        /* <DEDUP_REMOVED lines=42> */
.L_x_2497:
[----:B------:R-:W-:Y:S05]  /*d840*/  BSYNC B0 ;  /* 0x0000000000007941 */ /* 0x000fea0003800000 */
.L_x_2496:
[----:B------:R0:W1:Y:S02]  /*d850*/  I2F.U32 R66, R65 ;  /* 0x0000004100427306 */ /* 0x0000640000201000 */
[----:B0-----:R-:W-:Y:S01]  /*d860*/  PRMT R65, RZ, 0x5410, R49 ;  /* 0x00005410ff417816 */ /* 0x001fe20000000031 */
        /* <DEDUP_REMOVED lines=12> */
.L_x_2500:
        /* <DEDUP_REMOVED lines=12> */
.L_x_2503:
[----:B------:R-:W-:Y:S02]  /*d9f0*/  IMAD.MOV.U32 R12, RZ, RZ, R22 ;  /* 0x000000ffff0c7224 */ /* 0x000fe400078e0016 */
.L_x_2504:
[----:B------:R-:W-:Y:S05]  /*da00*/  BSYNC B0 ;  /* 0x0000000000007941 */ /* 0x000fea0003800000 */
.L_x_2502:
        /* <DEDUP_REMOVED lines=16> */
.L_x_2508:
[----:B------:R-:W-:Y:S05]  /*db10*/  BSYNC B1 ;  /* 0x0000000000017941 */ /* 0x000fea0003800000 */
.L_x_2507:
        /* <DEDUP_REMOVED lines=42> */
.L_x_2506:
[----:B------:R-:W-:Y:S05]  /*ddc0*/  BSYNC B0 ;  /* 0x0000000000007941 */ /* 0x000fea0003800000 */
.L_x_2505:
        /* <DEDUP_REMOVED lines=11> */
.L_x_2501:
        /* <DEDUP_REMOVED lines=12> */
.L_x_2510:
[----:B------:R-:W-:Y:S02]  /*df40*/  IMAD.MOV.U32 R70, RZ, RZ, R22 ;  /* 0x000000ffff467224 */ /* 0x000fe400078e0016 */
.L_x_2511:
[----:B------:R-:W-:Y:S05]  /*df50*/  BSYNC B0 ;  /* 0x0000000000007941 */ /* 0x000fea0003800000 */
.L_x_2509:
        /* <DEDUP_REMOVED lines=16> */
.L_x_2515:
[----:B------:R-:W-:Y:S05]  /*e060*/  BSYNC B1 ;  /* 0x0000000000017941 */ /* 0x000fea0003800000 */
.L_x_2514:
        /* <DEDUP_REMOVED lines=42> */
.L_x_2513:
[----:B------:R-:W-:Y:S05]  /*e310*/  BSYNC B0 ;  /* 0x0000000000007941 */ /* 0x000fea0003800000 */
.L_x_2512:
        /* <DEDUP_REMOVED lines=14> */
.L_x_2516:
        /* <DEDUP_REMOVED lines=12> */
.L_x_2519:
[----:B------:R-:W-:Y:S02]  /*e4c0*/  IMAD.MOV.U32 R13, RZ, RZ, R22 ;  /* 0x000000ffff0d7224 */ /* 0x000fe400078e0016 */
.L_x_2520:
[----:B------:R-:W-:Y:S05]  /*e4d0*/  BSYNC B0 ;  /* 0x0000000000007941 */ /* 0x000fea0003800000 */
.L_x_2518:
        /* <DEDUP_REMOVED lines=16> */
.L_x_2524:
[----:B------:R-:W-:Y:S05]  /*e5e0*/  BSYNC B1 ;  /* 0x0000000000017941 */ /* 0x000fea0003800000 */
.L_x_2523:
        /* <DEDUP_REMOVED lines=42> */
.L_x_2522:
[----:B------:R-:W-:Y:S05]  /*e890*/  BSYNC B0 ;  /* 0x0000000000007941 */ /* 0x000fea0003800000 */
.L_x_2521:
        /* <DEDUP_REMOVED lines=11> */
.L_x_2517:
        /* <DEDUP_REMOVED lines=12> */
.L_x_2526:
[----:B------:R-:W-:Y:S02]  /*ea10*/  IMAD.MOV.U32 R67, RZ, RZ, R22 ;  /* 0x000000ffff437224 */ /* 0x000fe400078e0016 */
.L_x_2527:
[----:B------:R-:W-:Y:S05]  /*ea20*/  BSYNC B0 ;  /* 0x0000000000007941 */ /* 0x000fea0003800000 */
.L_x_2525:
        /* <DEDUP_REMOVED lines=16> */
.L_x_2531:
[----:B------:R-:W-:Y:S05]  /*eb30*/  BSYNC B1 ;  /* 0x0000000000017941 */ /* 0x000fea0003800000 */
.L_x_2530:
        /* <DEDUP_REMOVED lines=42> */
.L_x_2529:
[----:B------:R-:W-:Y:S05]  /*ede0*/  BSYNC B0 ;  /* 0x0000000000007941 */ /* 0x000fea0003800000 */
.L_x_2528:
        /* <DEDUP_REMOVED lines=13> */
.L_x_2532:
        /* <DEDUP_REMOVED lines=12> */
.L_x_2535:
[----:B------:R-:W-:Y:S02]  /*ef80*/  IMAD.MOV.U32 R14, RZ, RZ, R22 ;  /* 0x000000ffff0e7224 */ /* 0x000fe400078e0016 */
.L_x_2536:
[----:B------:R-:W-:Y:S05]  /*ef90*/  BSYNC B0 ;  /* 0x0000000000007941 */ /* 0x000fea0003800000 */
.L_x_2534:
        /* <DEDUP_REMOVED lines=16> */
.L_x_2540:
[----:B------:R-:W-:Y:S05]  /*f0a0*/  BSYNC B1 ;  /* 0x0000000000017941 */ /* 0x000fea0003800000 */
.L_x_2539:
        /* <DEDUP_REMOVED lines=42> */
.L_x_2538:
[----:B------:R-:W-:Y:S05]  /*f350*/  BSYNC B0 ;  /* 0x0000000000007941 */ /* 0x000fea0003800000 */
.L_x_2537:
        /* <DEDUP_REMOVED lines=11> */
.L_x_2533:
        /* <DEDUP_REMOVED lines=12> */
.L_x_2542:
[----:B------:R-:W-:Y:S02]  /*f4d0*/  IMAD.MOV.U32 R70, RZ, RZ, R22 ;  /* 0x000000ffff467224 */ /* 0x000fe400078e0016 */
.L_x_2543:
[----:B------:R-:W-:Y:S05]  /*f4e0*/  BSYNC B0 ;  /* 0x0000000000007941 */ /* 0x000fea0003800000 */
.L_x_2541:
        /* <DEDUP_REMOVED lines=16> */
.L_x_2547:
[----:B------:R-:W-:Y:S05]  /*f5f0*/  BSYNC B1 ;  /* 0x0000000000017941 */ /* 0x000fea0003800000 */
.L_x_2546:
        /* <DEDUP_REMOVED lines=42> */
.L_x_2545:
[----:B------:R-:W-:Y:S05]  /*f8a0*/  BSYNC B0 ;  /* 0x0000000000007941 */ /* 0x000fea0003800000 */
.L_x_2544:
        /* <DEDUP_REMOVED lines=13> */
.L_x_2548:
        /* <DEDUP_REMOVED lines=12> */
.L_x_2551:
[----:B------:R-:W-:Y:S02]  /*fa40*/  IMAD.MOV.U32 R15, RZ, RZ, R22 ;  /* 0x000000ffff0f7224 */ /* 0x000fe400078e0016 */
.L_x_2552:
[----:B------:R-:W-:Y:S05]  /*fa50*/  BSYNC B0 ;  /* 0x0000000000007941 */ /* 0x000fea0003800000 */
.L_x_2550:
        /* <DEDUP_REMOVED lines=16> */
.L_x_2556:
[----:B------:R-:W-:Y:S05]  /*fb60*/  BSYNC B1 ;  /* 0x0000000000017941 */ /* 0x000fea0003800000 */
.L_x_2555:
        /* <DEDUP_REMOVED lines=42> */
.L_x_2554:
[----:B------:R-:W-:Y:S05]  /*fe10*/  BSYNC B0 ;  /* 0x0000000000007941 */ /* 0x000fea0003800000 */
.L_x_2553:
        /* <DEDUP_REMOVED lines=11> */
.L_x_2549:
        /* <DEDUP_REMOVED lines=12> */
.L_x_2558:
[----:B------:R-:W-:Y:S02]  /*ff90*/  IMAD.MOV.U32 R50, RZ, RZ, R22 ;  /* 0x000000ffff327224 */ /* 0x000fe400078e0016 */
.L_x_2559:
[----:B------:R-:W-:Y:S05]  /*ffa0*/  BSYNC B0 ;  /* 0x0000000000007941 */ /* 0x000fea0003800000 */
.L_x_2557:
        /* <DEDUP_REMOVED lines=16> */
.L_x_2563:
[----:B------:R-:W-:Y:S05]  /*100b0*/  BSYNC B1 ;  /* 0x0000000000017941 */ /* 0x000fea0003800000 */
.L_x_2562:
        /* <DEDUP_REMOVED lines=42> */
.L_x_2561:
[----:B------:R-:W-:Y:S05]  /*10360*/  BSYNC B0 ;  /* 0x0000000000007941 */ /* 0x000fea0003800000 */
.L_x_2560:
        /* <DEDUP_REMOVED lines=13> */
.L_x_2564:
        /* <DEDUP_REMOVED lines=12> */
.L_x_2567:
[----:B------:R-:W-:Y:S02]  /*10500*/  IMAD.MOV.U32 R16, RZ, RZ, R22 ;  /* 0x000000ffff107224 */ /* 0x000fe400078e0016 */
.L_x_2568:
[----:B------:R-:W-:Y:S05]  /*10510*/  BSYNC B0 ;  /* 0x0000000000007941 */ /* 0x000fea0003800000 */
.L_x_2566:
        /* <DEDUP_REMOVED lines=16> */
.L_x_2572:
[----:B------:R-:W-:Y:S05]  /*10620*/  BSYNC B1 ;  /* 0x0000000000017941 */ /* 0x000fea0003800000 */
.L_x_2571:
        /* <DEDUP_REMOVED lines=42> */
.L_x_2570:
[----:B------:R-:W-:Y:S05]  /*108d0*/  BSYNC B0 ;  /* 0x0000000000007941 */ /* 0x000fea0003800000 */
.L_x_2569:
        /* <DEDUP_REMOVED lines=11> */
.L_x_2565:
        /* <DEDUP_REMOVED lines=12> */
.L_x_2574:
[----:B------:R-:W-:Y:S02]  /*10a50*/  IMAD.MOV.U32 R50, RZ, RZ, R22 ;  /* 0x000000ffff327224 */ /* 0x000fe400078e0016 */
.L_x_2575:
[----:B------:R-:W-:Y:S05]  /*10a60*/  BSYNC B0 ;  /* 0x0000000000007941 */ /* 0x000fea0003800000 */
.L_x_2573:
        /* <DEDUP_REMOVED lines=16> */
.L_x_2579:
[----:B------:R-:W-:Y:S05]  /*10b70*/  BSYNC B1 ;  /* 0x0000000000017941 */ /* 0x000fea0003800000 */
.L_x_2578:
        /* <DEDUP_REMOVED lines=42> */
.L_x_2577:
[----:B------:R-:W-:Y:S05]  /*10e20*/  BSYNC B0 ;  /* 0x0000000000007941 */ /* 0x000fea0003800000 */
.L_x_2576:
        /* <DEDUP_REMOVED lines=13> */
.L_x_2580:
        /* <DEDUP_REMOVED lines=12> */
.L_x_2583:
[----:B------:R-:W-:Y:S02]  /*10fc0*/  IMAD.MOV.U32 R17, RZ, RZ, R22 ;  /* 0x000000ffff117224 */ /* 0x000fe400078e0016 */
.L_x_2584:
[----:B------:R-:W-:Y:S05]  /*10fd0*/  BSYNC B0 ;  /* 0x0000000000007941 */ /* 0x000fea0003800000 */
.L_x_2582:
        /* <DEDUP_REMOVED lines=18> */
.L_x_2588:
[----:B------:R-:W-:Y:S05]  /*11100*/  BSYNC B1 ;  /* 0x0000000000017941 */ /* 0x000fea0003800000 */
.L_x_2587:
        /* <DEDUP_REMOVED lines=42> */
.L_x_2586:
[----:B------:R-:W-:Y:S05]  /*113b0*/  BSYNC B0 ;  /* 0x0000000000007941 */ /* 0x000fea0003800000 */
.L_x_2585:
        /* <DEDUP_REMOVED lines=11> */
.L_x_2581:
[----:B------:R-:W-:Y:S02]  /*11470*/  P2R R50, PR, RZ, 0x2 ;  /* 0x00000002ff327803 */ /* 0x000fe40000000000 */
[----:B------:R-:W-:Y:S02]  /*11480*/  ISETP.NE.AND P1, PT, R49, RZ, PT ;  /* 0x000000ff3100720c */ /* 0x000fe40003f25270 */
[----:B------:R-:W-:Y:S02]  /*11490*/  SEL R78, RZ, 0x1000000, P5 ;  /* 0x01000000ff4e7807 */ /* 0x000fe40002800000 */
[----:B------:R-:W-:Y:S02]  /*114a0*/  ISETP.NE.AND P5, PT, R71, RZ, PT ;  /* 0x000000ff4700720c */ /* 0x000fe40003fa5270 */
[----:B------:R-:W-:Y:S02]  /*114b0*/  SEL R77, RZ, 0x10000, P4 ;  /* 0x00010000ff4d7807 */ /* 0x000fe40002000000 */
[----:B------:R-:W-:-:S02]  /*114c0*/  SEL R76, RZ, 0x100, P3 ;  /* 0x00000100ff4c7807 */ /* 0x000fc40001800000 */
[----:B------:R-:W-:Y:S02]  /*114d0*/  ISETP.NE.AND P4, PT, R48, RZ, PT ;  /* 0x000000ff3000720c */ /* 0x000fe40003f85270 */
[----:B------:R-:W-:Y:S01]  /*114e0*/  ISETP.NE.AND P3, PT, R72, RZ, PT ;  /* 0x000000ff4800720c */ /* 0x000fe20003f65270 */
[----:B------:R-:W-:Y:S01]  /*114f0*/  IMAD.WIDE.U32 R72, R80, R122, c[0x0][0x188] ;  /* 0x0000620050487625 */ /* 0x000fe200078e007a */
[----:B------:R-:W-:Y:S02]  /*11500*/  SEL R71, RZ, 0x1, P1 ;  /* 0x00000001ff477807 */ /* 0x000fe40000800000 */
[----:B------:R-:W-:Y:S02]  /*11510*/  ISETP.NE.AND P1, PT, R50, RZ, PT ;  /* 0x000000ff3200720c */ /* 0x000fe40003f25270 */
[----:B------:R-:W-:Y:S02]  /*11520*/  F2FP.BF16.PACK_AB R51, R70, R69 ;  /* 0x000000454633723e */ /* 0x000fe400000010ff */
[----:B------:R-:W-:-:S02]  /*11530*/  F2FP.BF16.PACK_AB R50, R68, R67 ;  /* 0x000000434432723e */ /* 0x000fc400000010ff */
[----:B------:R-:W-:Y:S02]  /*11540*/  F2FP.BF16.PACK_AB R49, R66, R65 ;  /* 0x000000414231723e */ /* 0x000fe400000010ff */
[----:B------:R-:W-:Y:S02]  /*11550*/  F2FP.BF16.PACK_AB R48, R64, R63 ;  /* 0x0000003f4030723e */ /* 0x000fe400000010ff */
[----:B------:R-:W-:Y:S02]  /*11560*/  SEL R74, RZ, 0x1, P3 ;  /* 0x00000001ff4a7807 */ /* 0x000fe40001800000 */
[----:B------:R-:W-:Y:S01]  /*11570*/  SEL R75, RZ, 0x1, P4 ;  /* 0x00000001ff4b7807 */ /* 0x000fe20002000000 */
[----:B------:R0:W-:Y:S01]  /*11580*/  STG.E.128 [R72.64], R48 ;  /* 0x0000003048007986 */ /* 0x0001e2000c101d06 */
[----:B------:R-:W-:Y:S02]  /*11590*/  LOP3.LUT R76, R76, R78, R77, 0xfe, !PT ;  /* 0x0000004e4c4c7212 */ /* 0x000fe400078efe4d */
[----:B------:R-:W-:-:S02]  /*115a0*/  ISETP.NE.AND P6, PT, R20, RZ, PT ;  /* 0x000000ff1400720c */ /* 0x000fc40003fc5270 */
[----:B------:R-:W-:Y:S01]  /*115b0*/  SEL R77, RZ, 0x1, P2 ;  /* 0x00000001ff4d7807 */ /* 0x000fe20001000000 */
[----:B0-----:R-:W-:-:S04]  /*115c0*/  IMAD.WIDE.U32 R48, R71, 0x1000000, RZ ;  /* 0x0100000047307825 */ /* 0x001fc800078e00ff */
[----:B------:R-:W-:Y:S01]  /*115d0*/  IMAD.WIDE.U32 R50, R74, 0x10000, RZ ;  /* 0x000100004a327825 */ /* 0x000fe200078e00ff */
[----:B------:R-:W-:-:S03]  /*115e0*/  LOP3.LUT R71, R49, R76, R77, 0xfe, !PT ;  /* 0x0000004c31477212 */ /* 0x000fc600078efe4d */
[----:B------:R-:W-:Y:S01]  /*115f0*/  IMAD.WIDE.U32 R72, R75, 0x100, RZ ;  /* 0x000001004b487825 */ /* 0x000fe200078e00ff */
[----:B------:R-:W-:-:S04]  /*11600*/  SEL R75, RZ, 0x1, P5 ;  /* 0x00000001ff4b7807 */ /* 0x000fc80002800000 */
[----:B------:R-:W-:Y:S02]  /*11610*/  LOP3.LUT R74, R72, R48, R50, 0xfe, !PT ;  /* 0x00000030484a7212 */ /* 0x000fe400078efe32 */
[----:B------:R-:W-:Y:S01]  /*11620*/  LOP3.LUT R51, R73, R71, R51, 0xfe, !PT ;  /* 0x0000004749337212 */ /* 0x000fe200078efe33 */
[----:B------:R-:W-:Y:S01]  /*11630*/  IMAD.WIDE.U32 R72, R80, R123, c[0x0][0x190] ;  /* 0x0000640050487625 */ /* 0x000fe200078e007b */
[----:B------:R-:W-:Y:S02]  /*11640*/  LOP3.LUT R50, R74, R75, RZ, 0xfc, !PT ;  /* 0x0000004b4a327212 */ /* 0x000fe400078efcff */
[----:B------:R-:W-:-:S03]  /*11650*/  IADD3 R71, R6, 0x180, RZ ;  /* 0x0000018006477810 */ /* 0x000fc60007ffe0ff */
[----:B------:R0:W-:Y:S02]  /*11660*/  STG.E.64 [R72.64], R50 ;  /* 0x0000003248007986 */ /* 0x0001e4000c101b06 */
[----:B------:R-:W-:-:S04]  /*11670*/  @P6 IMAD.WIDE.U32 R48, R71, R122, c[0x0][0x178] ;  /* 0x00005e0047306625 */ /* 0x000fc800078e007a */
[----:B0-----:R-:W-:-:S04]  /*11680*/  @P0 IMAD.WIDE.U32 R50, R71, R122, c[0x0][0x180] ;  /* 0x0000600047320625 */ /* 0x001fc800078e007a */
[----:B------:R-:W-:Y:S01]  /*11690*/  IMAD.WIDE.U32 R72, R71, R122, c[0x0][0x170] ;  /* 0x00005c0047487625 */ /* 0x000fe200078e007a */
[----:B------:R-:W-:Y:S05]  /*116a0*/  @!P6 BRA `(.L_x_2589) ;  /* 0x000001300000e947 */ /* 0x000fea0003800000 */
[----:B------:R-:W-:Y:S01]  /*116b0*/  IMAD.U32 R74, R16, 0x10000, RZ ;  /* 0x00010000104a7824 */ /* 0x000fe200078e00ff */
[----:B------:R-:W-:Y:S02]  /*116c0*/  LOP3.LUT R76, R12, 0xff, RZ, 0xc0, !PT ;  /* 0x000000ff0c4c7812 */ /* 0x000fe400078ec0ff */
[----:B------:R-:W-:Y:S02]  /*116d0*/  LOP3.LUT R78, R10, 0xff, RZ, 0xc0, !PT ;  /* 0x000000ff0a4e7812 */ /* 0x000fe400078ec0ff */
[----:B------:R-:W-:Y:S01]  /*116e0*/  LOP3.LUT R75, R74, 0xff0000, RZ, 0xc0, !PT ;  /* 0x00ff00004a4b7812 */ /* 0x000fe200078ec0ff */
[----:B------:R-:W-:Y:S01]  /*116f0*/  IMAD.WIDE.U32 R76, R76, 0x10000, RZ ;  /* 0x000100004c4c7825 */ /* 0x000fe200078e00ff */
[----:B------:R-:W-:-:S03]  /*11700*/  LOP3.LUT R74, R17, 0xffff, RZ, 0xc0, !PT ;  /* 0x0000ffff114a7812 */ /* 0x000fc600078ec0ff */
[----:B------:R-:W-:Y:S01]  /*11710*/  IMAD.WIDE.U32 R78, R78, 0x100, RZ ;  /* 0x000001004e4e7825 */ /* 0x000fe200078e00ff */
[----:B------:R-:W-:Y:S02]  /*11720*/  PRMT R74, R75, 0x4210, R74 ;  /* 0x000042104b4a7816 */ /* 0x000fe4000000004a */
[----:B------:R-:W-:-:S04]  /*11730*/  PRMT R75, R15, 0x7104, RZ ;  /* 0x000071040f4b7816 */ /* 0x000fc800000000ff */
[----:B------:R-:W-:Y:S02]  /*11740*/  LOP3.LUT R75, R74, 0xff00, R75, 0xf8, !PT ;  /* 0x0000ff004a4b7812 */ /* 0x000fe400078ef84b */
[----:B------:R-:W-:Y:S02]  /*11750*/  LOP3.LUT R74, R13, 0xff, RZ, 0xc0, !PT ;  /* 0x000000ff0d4a7812 */ /* 0x000fe400078ec0ff */
[----:B------:R-:W-:-:S03]  /*11760*/  LOP3.LUT R83, R75, 0xff, R14, 0xf8, !PT ;  /* 0x000000ff4b537812 */ /* 0x000fc600078ef80e */
[----:B------:R-:W-:-:S05]  /*11770*/  IMAD.WIDE.U32 R74, R74, 0x1000000, RZ ;  /* 0x010000004a4a7825 */ /* 0x000fca00078e00ff */
[----:B------:R-:W-:Y:S02]  /*11780*/  LOP3.LUT R83, R77, R83, R75, 0xfe, !PT ;  /* 0x000000534d537212 */ /* 0x000fe400078efe4b */
[----:B------:R-:W-:Y:S02]  /*11790*/  LOP3.LUT R75, R78, R74, R76, 0xfe, !PT ;  /* 0x0000004a4e4b7212 */ /* 0x000fe400078efe4c */
[----:B------:R-:W-:Y:S02]  /*117a0*/  LOP3.LUT R79, R83, R79, RZ, 0xfc, !PT ;  /* 0x0000004f534f7212 */ /* 0x000fe400078efcff */
[----:B------:R-:W-:Y:S01]  /*117b0*/  LOP3.LUT R78, R75, 0xff, R8, 0xf8, !PT ;  /* 0x000000ff4b4e7812 */ /* 0x000fe200078ef808 */
[----:B------:R-:W-:-:S05]  /*117c0*/  IMAD.WIDE.U32 R74, R80, R123, c[0x0][0x198] ;  /* 0x00006600504a7625 */ /* 0x000fca00078e007b */
[----:B------:R0:W-:Y:S02]  /*117d0*/  STG.E.64 [R74.64], R78 ;  /* 0x0000004e4a007986 */ /* 0x0001e4000c101b06 */
.L_x_2589:
[----:B------:R1:W5:Y:S04]  /*117e0*/  @P6 LDG.E.128 R28, [R48.64] ;  /* 0x00000006301c6981 */ /* 0x000368000c1e1d00 */
        /* <DEDUP_REMOVED lines=14> */
.L_x_2591:
[----:B-1----:R-:W-:Y:S02]  /*118d0*/  IMAD.MOV.U32 R78, RZ, RZ, R22 ;  /* 0x000000ffff4e7224 */ /* 0x002fe400078e0016 */
.L_x_2592:
[----:B------:R-:W-:Y:S05]  /*118e0*/  BSYNC B0 ;  /* 0x0000000000007941 */ /* 0x000fea0003800000 */
.L_x_2590:
        /* <DEDUP_REMOVED lines=16> */
.L_x_2596:
[----:B------:R-:W-:Y:S05]  /*119f0*/  BSYNC B1 ;  /* 0x0000000000017941 */ /* 0x000fea0003800000 */
.L_x_2595:
        /* <DEDUP_REMOVED lines=42> */
.L_x_2594:
[----:B------:R-:W-:Y:S05]  /*11ca0*/  BSYNC B0 ;  /* 0x0000000000007941 */ /* 0x000fea0003800000 */
.L_x_2593:
[----:B------:R-:W0:Y:S01]  /*11cb0*/  I2F.U32 R72, R78 ;  /* 0x0000004e00487306 */ /* 0x000e220000201000 */
[----:B-----5:R-:W-:-:S05]  /*11cc0*/  PRMT R73, RZ, 0x5410, R48 ;  /* 0x00005410ff497816 */ /* 0x020fca0000000030 */
        /* <DEDUP_REMOVED lines=12> */
.L_x_2597:
        /* <DEDUP_REMOVED lines=12> */
.L_x_2600:
[----:B------:R-:W-:Y:S02]  /*11e50*/  IMAD.MOV.U32 R8, RZ, RZ, R22 ;  /* 0x000000ffff087224 */ /* 0x000fe400078e0016 */
.L_x_2601:
[----:B------:R-:W-:Y:S05]  /*11e60*/  BSYNC B0 ;  /* 0x0000000000007941 */ /* 0x000fea0003800000 */
.L_x_2599:
        /* <DEDUP_REMOVED lines=16> */
.L_x_2605:
[----:B------:R-:W-:Y:S05]  /*11f70*/  BSYNC B1 ;  /* 0x0000000000017941 */ /* 0x000fea0003800000 */
.L_x_2604:
        /* <DEDUP_REMOVED lines=42> */
.L_x_2603:
[----:B------:R-:W-:Y:S05]  /*12220*/  BSYNC B0 ;  /* 0x0000000000007941 */ /* 0x000fea0003800000 */
.L_x_2602:
        /* <DEDUP_REMOVED lines=11> */
.L_x_2598:
        /* <DEDUP_REMOVED lines=12> */
.L_x_2607:
[----:B------:R-:W-:Y:S02]  /*123a0*/  IMAD.MOV.U32 R73, RZ, RZ, R22 ;  /* 0x000000ffff497224 */ /* 0x000fe400078e0016 */
.L_x_2608:
[----:B------:R-:W-:Y:S05]  /*123b0*/  BSYNC B0 ;  /* 0x0000000000007941 */ /* 0x000fea0003800000 */
.L_x_2606:
        /* <DEDUP_REMOVED lines=16> */
.L_x_2612:
[----:B------:R-:W-:Y:S05]  /*124c0*/  BSYNC B1 ;  /* 0x0000000000017941 */ /* 0x000fea0003800000 */
.L_x_2611:
        /* <DEDUP_REMOVED lines=42> */
.L_x_2610:
[----:B------:R-:W-:Y:S05]  /*12770*/  BSYNC B0 ;  /* 0x0000000000007941 */ /* 0x000fea0003800000 */
.L_x_2609:
        /* <DEDUP_REMOVED lines=14> */
.L_x_2613:
        /* <DEDUP_REMOVED lines=12> */
.L_x_2616:
[----:B------:R-:W-:Y:S02]  /*12920*/  IMAD.MOV.U32 R10, RZ, RZ, R22 ;  /* 0x000000ffff0a7224 */ /* 0x000fe400078e0016 */
.L_x_2617:
[----:B------:R-:W-:Y:S05]  /*12930*/  BSYNC B0 ;  /* 0x0000000000007941 */ /* 0x000fea0003800000 */
.L_x_2615:
        /* <DEDUP_REMOVED lines=16> */
.L_x_2621:
[----:B------:R-:W-:Y:S05]  /*12a40*/  BSYNC B1 ;  /* 0x0000000000017941 */ /* 0x000fea0003800000 */
.L_x_2620:
        /* <DEDUP_REMOVED lines=42> */
.L_x_2619:
[----:B------:R-:W-:Y:S05]  /*12cf0*/  BSYNC B0 ;  /* 0x0000000000007941 */ /* 0x000fea0003800000 */
.L_x_2618:
        /* <DEDUP_REMOVED lines=11> */
.L_x_2614:
        /* <DEDUP_REMOVED lines=12> */
.L_x_2623:
[----:B------:R-:W-:Y:S02]  /*12e70*/  IMAD.MOV.U32 R48, RZ, RZ, R22 ;  /* 0x000000ffff307224 */ /* 0x000fe400078e0016 */
.L_x_2624:
[----:B------:R-:W-:Y:S05]  /*12e80*/  BSYNC B0 ;  /* 0x0000000000007941 */ /* 0x000fea0003800000 */
.L_x_2622:
        /* <DEDUP_REMOVED lines=16> */
.L_x_2628:
[----:B------:R-:W-:Y:S05]  /*12f90*/  BSYNC B1 ;  /* 0x0000000000017941 */ /* 0x000fea0003800000 */
.L_x_2627:
        /* <DEDUP_REMOVED lines=42> */
.L_x_2626:
[----:B------:R-:W-:Y:S05]  /*13240*/  BSYNC B0 ;  /* 0x0000000000007941 */ /* 0x000fea0003800000 */
.L_x_2625:
        /* <DEDUP_REMOVED lines=14> */
.L_x_2629:
        /* <DEDUP_REMOVED lines=12> */
.L_x_2632:
[----:B------:R-:W-:Y:S02]  /*133f0*/  IMAD.MOV.U32 R12, RZ, RZ, R22 ;  /* 0x000000ffff0c7224 */ /* 0x000fe400078e0016 */
.L_x_2633:
[----:B------:R-:W-:Y:S05]  /*13400*/  BSYNC B0 ;  /* 0x0000000000007941 */ /* 0x000fea0003800000 */
.L_x_2631:
        /* <DEDUP_REMOVED lines=16> */
.L_x_2637:
[----:B------:R-:W-:Y:S05]  /*13510*/  BSYNC B1 ;  /* 0x0000000000017941 */ /* 0x000fea0003800000 */
.L_x_2636:
        /* <DEDUP_REMOVED lines=42> */
.L_x_2635:
[----:B------:R-:W-:Y:S05]  /*137c0*/  BSYNC B0 ;  /* 0x0000000000007941 */ /* 0x000fea0003800000 */
.L_x_2634:
        /* <DEDUP_REMOVED lines=11> */
.L_x_2630:
        /* <DEDUP_REMOVED lines=12> */
.L_x_2639:
[----:B------:R-:W-:Y:S02]  /*13940*/  IMAD.MOV.U32 R48, RZ, RZ, R22 ;  /* 0x000000ffff307224 */ /* 0x000fe400078e0016 */
.L_x_2640:
[----:B------:R-:W-:Y:S05]  /*13950*/  BSYNC B0 ;  /* 0x0000000000007941 */ /* 0x000fea0003800000 */
.L_x_2638:
        /* <DEDUP_REMOVED lines=16> */
.L_x_2644:
[----:B------:R-:W-:Y:S05]  /*13a60*/  BSYNC B1 ;  /* 0x0000000000017941 */ /* 0x000fea0003800000 */
.L_x_2643:
        /* <DEDUP_REMOVED lines=42> */
.L_x_2642:
[----:B------:R-:W-:Y:S05]  /*13d10*/  BSYNC B0 ;  /* 0x0000000000007941 */ /* 0x000fea0003800000 */
.L_x_2641:
        /* <DEDUP_REMOVED lines=14> */
.L_x_2645:
        /* <DEDUP_REMOVED lines=12> */
.L_x_2648:
[----:B------:R-:W-:Y:S02]  /*13ec0*/  IMAD.MOV.U32 R13, RZ, RZ, R22 ;  /* 0x000000ffff0d7224 */ /* 0x000fe400078e0016 */
.L_x_2649:
[----:B------:R-:W-:Y:S05]  /*13ed0*/  BSYNC B0 ;  /* 0x0000000000007941 */ /* 0x000fea0003800000 */
.L_x_2647:
        /* <DEDUP_REMOVED lines=16> */
.L_x_2653:
[----:B------:R-:W-:Y:S05]  /*13fe0*/  BSYNC B1 ;  /* 0x0000000000017941 */ /* 0x000fea0003800000 */
.L_x_2652:
        /* <DEDUP_REMOVED lines=42> */
.L_x_2651:
[----:B------:R-:W-:Y:S05]  /*14290*/  BSYNC B0 ;  /* 0x0000000000007941 */ /* 0x000fea0003800000 */
.L_x_2650:
        /* <DEDUP_REMOVED lines=11> */
.L_x_2646:
        /* <DEDUP_REMOVED lines=12> */
.L_x_2655:
[----:B------:R-:W-:Y:S02]  /*14410*/  IMAD.MOV.U32 R75, RZ, RZ, R22 ;  /* 0x000000ffff4b7224 */ /* 0x000fe400078e0016 */
.L_x_2656:
[----:B------:R-:W-:Y:S05]  /*14420*/  BSYNC B0 ;  /* 0x0000000000007941 */ /* 0x000fea0003800000 */
.L_x_2654:
        /* <DEDUP_REMOVED lines=16> */
.L_x_2660:
[----:B------:R-:W-:Y:S05]  /*14530*/  BSYNC B1 ;  /* 0x0000000000017941 */ /* 0x000fea0003800000 */
.L_x_2659:
        /* <DEDUP_REMOVED lines=42> */
.L_x_2658:
[----:B------:R-:W-:Y:S05]  /*147e0*/  BSYNC B0 ;  /* 0x0000000000007941 */ /* 0x000fea0003800000 */
.L_x_2657:
        /* <DEDUP_REMOVED lines=13> */
.L_x_2661:
        /* <DEDUP_REMOVED lines=12> */
.L_x_2664:
[----:B------:R-:W-:Y:S02]  /*14980*/  IMAD.MOV.U32 R14, RZ, RZ, R22 ;  /* 0x000000ffff0e7224 */ /* 0x000fe400078e0016 */
.L_x_2665:
[----:B------:R-:W-:Y:S05]  /*14990*/  BSYNC B0 ;  /* 0x0000000000007941 */ /* 0x000fea0003800000 */
.L_x_2663:
        /* <DEDUP_REMOVED lines=16> */
.L_x_2669:
[----:B------:R-:W-:Y:S05]  /*14aa0*/  BSYNC B1 ;  /* 0x0000000000017941 */ /* 0x000fea0003800000 */
.L_x_2668:
        /* <DEDUP_REMOVED lines=42> */
.L_x_2667:
[----:B------:R-:W-:Y:S05]  /*14d50*/  BSYNC B0 ;  /* 0x0000000000007941 */ /* 0x000fea0003800000 */
.L_x_2666:
        /* <DEDUP_REMOVED lines=11> */
.L_x_2662:
        /* <DEDUP_REMOVED lines=12> */
.L_x_2671:
[----:B------:R-:W-:Y:S02]  /*14ed0*/  IMAD.MOV.U32 R77, RZ, RZ, R22 ;  /* 0x000000ffff4d7224 */ /* 0x000fe400078e0016 */
.L_x_2672:
[----:B------:R-:W-:Y:S05]  /*14ee0*/  BSYNC B0 ;  /* 0x0000000000007941 */ /* 0x000fea0003800000 */
.L_x_2670:
        /* <DEDUP_REMOVED lines=16> */
.L_x_2676:
[----:B------:R-:W-:Y:S05]  /*14ff0*/  BSYNC B1 ;  /* 0x0000000000017941 */ /* 0x000fea0003800000 */
.L_x_2675:
[----:B------:R-:W-:Y:S01]  /*15000*/  LOP3.LUT R22, R22, UR5, R5, 0x96, !PT ;  /* 0x0000000516167c12 */ /* 0x000fe2000f8e9605 */
[----:B------:R-:W-:-:S04]  /*15010*/  IMAD.HI.U32 R21, R2, -0x326172a9, RZ ;  /* 0xcd9e8d5702157827 */ /* 0x000fc800078e00ff */
        /* <DEDUP_REMOVED lines=35> */
[----:B------:R-:W-:-:S04]  /*15250*/  IMAD.WIDE.U32 R22, R23, -0x326172a9, RZ ;  /* 0xcd9e8d5717167825 */ /* 0x000fc800078e00ff */
[----:B------:R-:W-:Y:S01]  /*15260*/  IMAD.WIDE.U32 R82, R82, -0x2daee0ad, RZ ;  /* 0xd2511f5352527825 */ /* 0x000fe200078e00ff */
[----:B------:R-:W-:-:S04]  /*15270*/  LOP3.LUT R21, R23, UR25, R78, 0x96, !PT ;  /* 0x0000001917157c12 */ /* 0x000fc8000f8e964e */
[----:B------:R-:W-:Y:S01]  /*15280*/  LOP3.LUT R23, R83, UR26, R48, 0x96, !PT ;  /* 0x0000001a53177c12 */ /* 0x000fe2000f8e9630 */
[----:B------:R-:W-:Y:S02]  /*15290*/  IMAD.MOV.U32 R48, RZ, RZ, RZ ;  /* 0x000000ffff307224 */ /* 0x000fe400078e00ff */
.L_x_2674:
[----:B------:R-:W-:Y:S05]  /*152a0*/  BSYNC B0 ;  /* 0x0000000000007941 */ /* 0x000fea0003800000 */
.L_x_2673:
        /* <DEDUP_REMOVED lines=13> */
.L_x_2677:
        /* <DEDUP_REMOVED lines=12> */
.L_x_2680:
[----:B------:R-:W-:Y:S02]  /*15440*/  IMAD.MOV.U32 R15, RZ, RZ, R22 ;  /* 0x000000ffff0f7224 */ /* 0x000fe400078e0016 */
.L_x_2681:
[----:B------:R-:W-:Y:S05]  /*15450*/  BSYNC B0 ;  /* 0x0000000000007941 */ /* 0x000fea0003800000 */
.L_x_2679:
        /* <DEDUP_REMOVED lines=16> */
.L_x_2685:
[----:B------:R-:W-:Y:S05]  /*15560*/  BSYNC B1 ;  /* 0x0000000000017941 */ /* 0x000fea0003800000 */
.L_x_2684:
        /* <DEDUP_REMOVED lines=42> */
.L_x_2683:
[----:B------:R-:W-:Y:S05]  /*15810*/  BSYNC B0 ;  /* 0x0000000000007941 */ /* 0x000fea0003800000 */
.L_x_2682:
        /* <DEDUP_REMOVED lines=11> */
.L_x_2678:
        /* <DEDUP_REMOVED lines=12> */
.L_x_2687:
[----:B------:R-:W-:Y:S02]  /*15990*/  IMAD.MOV.U32 R50, RZ, RZ, R22 ;  /* 0x000000ffff327224 */ /* 0x000fe400078e0016 */
.L_x_2688:
[----:B------:R-:W-:Y:S05]  /*159a0*/  BSYNC B0 ;  /* 0x0000000000007941 */ /* 0x000fea0003800000 */
.L_x_2686:
        /* <DEDUP_REMOVED lines=16> */
.L_x_2692:
[----:B------:R-:W-:Y:S05]  /*15ab0*/  BSYNC B1 ;  /* 0x0000000000017941 */ /* 0x000fea0003800000 */
.L_x_2691:
        /* <DEDUP_REMOVED lines=40> */
[----:B------:R-:W-:Y:S01]  /*15d40*/  IMAD.MOV.U32 R82, RZ, RZ, R48 ;  /* 0x000000ffff527224 */ /* 0x000fe200078e0030 */
[----:B------:R-:W-:Y:S01]  /*15d50*/  LOP3.LUT R23, R49, UR26, R78, 0x96, !PT ;  /* 0x0000001a31177c12 */ /* 0x000fe2000f8e964e */
[----:B------:R-:W-:Y:S02]  /*15d60*/  IMAD.MOV.U32 R48, RZ, RZ, RZ ;  /* 0x000000ffff307224 */ /* 0x000fe400078e00ff */
.L_x_2690:
[----:B------:R-:W-:Y:S05]  /*15d70*/  BSYNC B0 ;  /* 0x0000000000007941 */ /* 0x000fea0003800000 */
.L_x_2689:
        /* <DEDUP_REMOVED lines=9> */
[----:B------:R-:W-:-:S05]  /*15e10*/  PRMT R49, RZ, 0x5410, R27 ;  /* 0x00005410ff317816 */ /* 0x000fca000000001b */
[----:B------:R-:W-:Y:S02]  /*15e20*/  FADD.FTZ R80, R49, R80 ;  /* 0x0000005031507221 */ /* 0x000fe40000010000 */
[----:B------:R-:W-:Y:S01]  /*15e30*/  IMAD.MOV.U32 R49, RZ, RZ, R48 ;  /* 0x000000ffff317224 */ /* 0x000fe200078e0030 */
[----:B------:R-:W-:Y:S05]  /*15e40*/  BRA `(.L_x_2694) ;  /* 0x0000056000007947 */ /* 0x000fea0003800000 */
.L_x_2693:
        /* <DEDUP_REMOVED lines=12> */
.L_x_2696:
[----:B------:R-:W-:Y:S02]  /*15f10*/  IMAD.MOV.U32 R16, RZ, RZ, R22 ;  /* 0x000000ffff107224 */ /* 0x000fe400078e0016 */
.L_x_2697:
[----:B------:R-:W-:Y:S05]  /*15f20*/  BSYNC B0 ;  /* 0x0000000000007941 */ /* 0x000fea0003800000 */
.L_x_2695:
        /* <DEDUP_REMOVED lines=16> */
.L_x_2701:
[----:B------:R-:W-:Y:S05]  /*16030*/  BSYNC B1 ;  /* 0x0000000000017941 */ /* 0x000fea0003800000 */
.L_x_2700:
        /* <DEDUP_REMOVED lines=43> */
.L_x_2699:
[----:B------:R-:W-:Y:S05]  /*162f0*/  BSYNC B0 ;  /* 0x0000000000007941 */ /* 0x000fea0003800000 */
.L_x_2698:
        /* <DEDUP_REMOVED lines=11> */
.L_x_2694:
        /* <DEDUP_REMOVED lines=12> */
.L_x_2703:
[----:B------:R-:W-:Y:S02]  /*16470*/  IMAD.MOV.U32 R50, RZ, RZ, R22 ;  /* 0x000000ffff327224 */ /* 0x000fe400078e0016 */
.L_x_2704:
[----:B------:R-:W-:Y:S05]  /*16480*/  BSYNC B0 ;  /* 0x0000000000007941 */ /* 0x000fea0003800000 */
.L_x_2702:
        /* <DEDUP_REMOVED lines=16> */
.L_x_2708:
[----:B------:R-:W-:Y:S05]  /*16590*/  BSYNC B1 ;  /* 0x0000000000017941 */ /* 0x000fea0003800000 */
.L_x_2707:
[----:B------:R-:W-:Y:S01]  /*165a0*/  LOP3.LUT R22, R22, UR5, R5, 0x96, !PT ;  /* 0x0000000516167c12 */ /* 0x000fe2000f8e9605 */
[----:B------:R-:W-:-:S04]  /*165b0*/  IMAD.HI.U32 R21, R2, -0x326172a9, RZ ;  /* 0xcd9e8d5702157827 */ /* 0x000fc800078e00ff */
[----:B------:R-:W-:Y:S01]  /*165c0*/  IMAD R23, R2, -0x326172a9, RZ ;  /* 0xcd9e8d5702177824 */ /* 0x000fe200078e02ff */
[----:B------:R-:W-:Y:S01]  /*165d0*/  LOP3.LUT R21, R21, UR4, R4, 0x96, !PT ;  /* 0x0000000415157c12 */ /* 0x000fe2000f8e9604 */
[----:B------:R-:W-:-:S04]  /*165e0*/  IMAD.WIDE.U32 R78, R22, -0x326172a9, RZ ;  /* 0xcd9e8d57164e7825 */ /* 0x000fc800078e00ff */
[----:B------:R-:W-:Y:S01]  /*165f0*/  IMAD R49, R3, -0x2daee0ad, RZ ;  /* 0xd2511f5303317824 */ /* 0x000fe200078e02ff */
        /* <DEDUP_REMOVED lines=37> */
.L_x_2706:
[----:B------:R-:W-:Y:S05]  /*16850*/  BSYNC B0 ;  /* 0x0000000000007941 */ /* 0x000fea0003800000 */
.L_x_2705:
        /* <DEDUP_REMOVED lines=13> */
.L_x_2709:
        /* <DEDUP_REMOVED lines=12> */
.L_x_2712:
[----:B------:R-:W-:Y:S02]  /*169f0*/  IMAD.MOV.U32 R17, RZ, RZ, R22 ;  /* 0x000000ffff117224 */ /* 0x000fe400078e0016 */
.L_x_2713:
[----:B------:R-:W-:Y:S05]  /*16a00*/  BSYNC B0 ;  /* 0x0000000000007941 */ /* 0x000fea0003800000 */
.L_x_2711:
        /* <DEDUP_REMOVED lines=16> */
.L_x_2717:
[----:B------:R-:W-:Y:S05]  /*16b10*/  BSYNC B1 ;  /* 0x0000000000017941 */ /* 0x000fea0003800000 */
.L_x_2716:
        /* <DEDUP_REMOVED lines=42> */
.L_x_2715:
[----:B------:R-:W-:Y:S05]  /*16dc0*/  BSYNC B0 ;  /* 0x0000000000007941 */ /* 0x000fea0003800000 */
.L_x_2714:
        /* <DEDUP_REMOVED lines=11> */
.L_x_2710:
[----:B------:R-:W-:Y:S01]  /*16e80*/  ISETP.NE.AND P0, PT, R88, RZ, PT ;  /* 0x000000ff5800720c */ /* 0x000fe20003f05270 */
[----:B------:R-:W-:Y:S01]  /*16e90*/  IMAD.WIDE.U32 R78, R71, R122, c[0x0][0x188] ;  /* 0x00006200474e7625 */ /* 0x000fe200078e007a */
[----:B------:R-:W-:Y:S02]  /*16ea0*/  SEL R88, RZ, 0x1000000, P5 ;  /* 0x01000000ff587807 */ /* 0x000fe40002800000 */
[----:B------:R-:W-:Y:S02]  /*16eb0*/  ISETP.NE.AND P5, PT, R85, RZ, PT ;  /* 0x000000ff5500720c */ /* 0x000fe40003fa5270 */
[----:B------:R-:W-:Y:S02]  /*16ec0*/  F2FP.BF16.PACK_AB R51, R81, R80 ;  /* 0x000000505133723e */ /* 0x000fe400000010ff */
[----:B------:R-:W-:Y:S02]  /*16ed0*/  F2FP.BF16.PACK_AB R50, R77, R75 ;  /* 0x0000004b4d32723e */ /* 0x000fe400000010ff */
[----:B------:R-:W-:-:S02]  /*16ee0*/  F2FP.BF16.PACK_AB R49, R76, R74 ;  /* 0x0000004a4c31723e */ /* 0x000fc400000010ff */
[----:B------:R-:W-:Y:S02]  /*16ef0*/  F2FP.BF16.PACK_AB R48, R73, R72 ;  /* 0x000000484930723e */ /* 0x000fe400000010ff */
[----:B------:R-:W-:Y:S02]  /*16f00*/  SEL R85, RZ, 0x1, P5 ;  /* 0x00000001ff557807 */ /* 0x000fe40002800000 */
[----:B------:R-:W-:Y:S01]  /*16f10*/  ISETP.NE.AND P6, PT, R86, RZ, PT ;  /* 0x000000ff5600720c */ /* 0x000fe20003fc5270 */
[----:B------:R0:W-:Y:S01]  /*16f20*/  STG.E.128 [R78.64], R48 ;  /* 0x000000304e007986 */ /* 0x0001e2000c101d06 */
[----:B------:R-:W-:Y:S02]  /*16f30*/  ISETP.NE.AND P1, PT, R87, RZ, PT ;  /* 0x000000ff5700720c */ /* 0x000fe40003f25270 */
[----:B------:R-:W-:Y:S02]  /*16f40*/  SEL R87, RZ, 0x10000, P4 ;  /* 0x00010000ff577807 */ /* 0x000fe40002000000 */
[----:B------:R-:W-:-:S04]  /*16f50*/  SEL R86, RZ, 0x100, P3 ;  /* 0x00000100ff567807 */ /* 0x000fc80001800000 */
[----:B------:R-:W-:Y:S02]  /*16f60*/  LOP3.LUT R86, R86, R88, R87, 0xfe, !PT ;  /* 0x0000005856567212 */ /* 0x000fe400078efe57 */
[----:B------:R-:W-:Y:S01]  /*16f70*/  SEL R87, RZ, 0x1, P2 ;  /* 0x00000001ff577807 */ /* 0x000fe20001000000 */
[----:B0-----:R-:W-:Y:S01]  /*16f80*/  IMAD.WIDE.U32 R78, R85, 0x1000000, RZ ;  /* 0x01000000554e7825 */ /* 0x001fe200078e00ff */
[----:B------:R-:W-:Y:S02]  /*16f90*/  SEL R85, RZ, 0x1, P6 ;  /* 0x00000001ff557807 */ /* 0x000fe40003000000 */
[----:B------:R-:W-:Y:S01]  /*16fa0*/  ISETP.NE.AND P6, PT, R20, RZ, PT ;  /* 0x000000ff1400720c */ /* 0x000fe20003fc5270 */
[----:B------:R-:W-:Y:S01]  /*16fb0*/  FADD.FTZ R20, RZ, R7 ;  /* 0x00000007ff147221 */ /* 0x000fe20000010000 */
[----:B------:R-:W-:Y:S01]  /*16fc0*/  LOP3.LUT R87, R79, R86, R87, 0xfe, !PT ;  /* 0x000000564f577212 */ /* 0x000fe200078efe57 */
[----:B------:R-:W-:Y:S01]  /*16fd0*/  IMAD.WIDE.U32 R50, R85, 0x10000, RZ ;  /* 0x0001000055327825 */ /* 0x000fe200078e00ff */
[----:B------:R-:W-:-:S02]  /*16fe0*/  SEL R86, RZ, 0x1, P1 ;  /* 0x00000001ff567807 */ /* 0x000fc40000800000 */
[----:B------:R-:W-:Y:S01]  /*16ff0*/  LOP3.LUT P1, RZ, R84, 0xff, RZ, 0xc0, !PT ;  /* 0x000000ff54ff7812 */ /* 0x000fe2000782c0ff */
[----:B------:R-:W-:Y:S02]  /*17000*/  FADD.FTZ R20, R20, R9 ;  /* 0x0000000914147221 */ /* 0x000fe40000010000 */
[----:B------:R-:W-:-:S04]  /*17010*/  IMAD.WIDE.U32 R48, R86, 0x100, RZ ;  /* 0x0000010056307825 */ /* 0x000fc800078e00ff */
[----:B------:R-:W-:Y:S01]  /*17020*/  FADD.FTZ R79, R20, R11 ;  /* 0x0000000b144f7221 */ /* 0x000fe20000010000 */
[----:B------:R-:W-:Y:S02]  /*17030*/  LOP3.LUT R49, R49, R87, R51, 0xfe, !PT ;  /* 0x0000005731317212 */ /* 0x000fe400078efe33 */
[----:B------:R-:W-:Y:S01]  /*17040*/  LOP3.LUT R78, R48, R78, R50, 0xfe, !PT ;  /* 0x0000004e304e7212 */ /* 0x000fe200078efe32 */
[----:B------:R-:W-:Y:S01]  /*17050*/  FADD.FTZ R20, R79, R18 ;  /* 0x000000124f147221 */ /* 0x000fe20000010000 */
[----:B------:R-:W-:Y:S02]  /*17060*/  SEL R51, RZ, 0x1, P0 ;  /* 0x00000001ff337807 */ /* 0x000fe40000000000 */
[----:B------:R-:W-:Y:S01]  /*17070*/  LOP3.LUT P0, RZ, R124, 0x1f, RZ, 0xc0, !PT ;  /* 0x0000001f7cff7812 */ /* 0x000fe2000780c0ff */
[----:B------:R-:W-:Y:S01]  /*17080*/  FADD.FTZ R79, R20, R19 ;  /* 0x00000013144f7221 */ /* 0x000fe20000010000 */
[----:B------:R-:W-:Y:S01]  /*17090*/  LOP3.LUT R48, R78, R51, RZ, 0xfc, !PT ;  /* 0x000000334e307212 */ /* 0x000fe200078efcff */
[----:B------:R-:W-:-:S04]  /*170a0*/  IMAD.WIDE.U32 R50, R71, R123, c[0x0][0x190] ;  /* 0x0000640047327625 */ /* 0x000fc800078e007b */
[----:B------:R-:W-:Y:S01]  /*170b0*/  FADD.FTZ R20, R79, R52 ;  /* 0x000000344f147221 */ /* 0x000fe20000010000 */
[----:B------:R0:W-:Y:S03]  /*170c0*/  STG.E.64 [R50.64], R48 ;  /* 0x0000003032007986 */ /* 0x0001e6000c101b06 */
[----:B------:R-:W-:-:S04]  /*170d0*/  FADD.FTZ R79, R20, R53 ;  /* 0x00000035144f7221 */ /* 0x000fc80000010000 */
[----:B------:R-:W-:-:S04]  /*170e0*/  FADD.FTZ R20, R79, R54 ;  /* 0x000000364f147221 */ /* 0x000fc80000010000 */
[----:B------:R-:W-:-:S04]  /*170f0*/  FADD.FTZ R79, R20, R55 ;  /* 0x00000037144f7221 */ /* 0x000fc80000010000 */
[----:B------:R-:W-:-:S04]  /*17100*/  FADD.FTZ R20, R79, R56 ;  /* 0x000000384f147221 */ /* 0x000fc80000010000 */
[----:B0-----:R-:W-:-:S04]  /*17110*/  FADD.FTZ R49, R20, R57 ;  /* 0x0000003914317221 */ /* 0x001fc80000010000 */
        /* <DEDUP_REMOVED lines=18> */
[----:B------:R-:W-:-:S03]  /*17240*/  SHF.R.U32.HI R20, RZ, 0x5, R124 ;  /* 0x00000005ff147819 */ /* 0x000fc6000001167c */
[----:B------:R-:W-:Y:S01]  /*17250*/  FADD.FTZ R49, R48, R77 ;  /* 0x0000004d30317221 */ /* 0x000fe20000010000 */
[----:B------:R-:W-:-:S03]  /*17260*/  LOP3.LUT R20, R20, 0x7fffffc, RZ, 0xc0, !PT ;  /* 0x07fffffc14147812 */ /* 0x000fc600078ec0ff */
[----:B------:R-:W-:Y:S01]  /*17270*/  FADD.FTZ R86, R49, R80 ;  /* 0x0000005031567221 */ /* 0x000fe20000010000 */
        /* <DEDUP_REMOVED lines=20> */
.L_x_2718:
[----:B------:R-:W-:Y:S01]  /*173c0*/  @!P1 IADD3 R20, R20, 0x4, RZ ;  /* 0x0000000414149810 */ /* 0x000fe20007ffe0ff */
[----:B------:R-:W-:Y:S01]  /*173d0*/  FADD.FTZ R85, R86, R81 ;  /* 0x0000005156557221 */ /* 0x000fe20000010000 */
[----:B------:R-:W-:Y:S05]  /*173e0*/  BRA.DIV ~URZ, `(.L_x_2719) ;  /* 0x000013927f007947 */ /* 0x000fea000b800000 */
[----:B0-----:R0:W1:Y:S02]  /*173f0*/  SHFL.BFLY PT, R49, R85, 0x1, 0x1f ;  /* 0x0c201f0055317f89 */ /* 0x00106400000e0000 */
.L_x_2723:
        /* <DEDUP_REMOVED lines=14> */
[----:B------:R-:W-:Y:S02]  /*174e0*/  FADD.FTZ R49, -R48, R11 ;  /* 0x0000000b30317221 */ /* 0x000fe40000010100 */
        /* <DEDUP_REMOVED lines=69> */
.L_x_2724:
[----:B------:R-:W-:Y:S01]  /*17940*/  SHF.R.U32.HI R51, RZ, 0x5, R124 ;  /* 0x00000005ff337819 */ /* 0x000fe2000001167c */
[----:B-1----:R-:W-:Y:S01]  /*17950*/  FADD.FTZ R49, R86, R85 ;  /* 0x0000005556317221 */ /* 0x002fe20000010000 */
[----:B------:R-:W-:Y:S01]  /*17960*/  WARPSYNC 0xffffffff ;  /* 0xffffffff00007948 */ /* 0x000fe20003800000 */
[----:B------:R-:W-:Y:S01]  /*17970*/  LOP3.LUT R79, R124, 0x1f, RZ, 0xc0, !PT ;  /* 0x0000001f7c4f7812 */ /* 0x000fe200078ec0ff */
[----:B------:R-:W-:Y:S01]  /*17980*/  IMAD.MOV.U32 R87, RZ, RZ, RZ ;  /* 0x000000ffff577224 */ /* 0x000fe200078e00ff */
[----:B------:R-:W-:Y:S02]  /*17990*/  LOP3.LUT R51, R51, 0x3, RZ, 0xc0, !PT ;  /* 0x0000000333337812 */ /* 0x000fe400078ec0ff */
[----:B------:R-:W-:-:S03]  /*179a0*/  ISETP.GT.U32.AND P1, PT, R79, 0x3, PT ;  /* 0x000000034f00780c */ /* 0x000fc60003f24070 */
[----:B------:R-:W-:-:S05]  /*179b0*/  @!P0 IMAD.IADD R50, R20, 0x1, R51 ;  /* 0x0000000114328824 */ /* 0x000fca00078e0233 */
[----:B------:R1:W-:Y:S04]  /*179c0*/  @!P0 STS.64 [R50.X8], R48 ;  /* 0x0000003032008388 */ /* 0x0003e80000008a00 */
[----:B------:R-:W-:Y:S01]  /*179d0*/  BAR.SYNC.DEFER_BLOCKING 0x0 ;  /* 0x0000000000007b1d */ /* 0x000fe20000010000 */
[----:B------:R-:W-:Y:S01]  /*179e0*/  @!P1 IMAD.IADD R78, R20, 0x1, R79 ;  /* 0x00000001144e9824 */ /* 0x000fe200078e024f */
[----:B------:R-:W-:Y:S01]  /*179f0*/  LOP3.LUT P0, RZ, R51, 0x1f, R124, 0xf8, !PT ;  /* 0x0000001f33ff7812 */ /* 0x000fe2000780f87c */
[----:B------:R-:W-:-:S04]  /*17a00*/  @!P1 IMAD.MOV.U32 R87, RZ, RZ, 0x400 ;  /* 0x00000400ff579424 */ /* 0x000fc800078e00ff */
[----:B0-----:R-:W-:Y:S01]  /*17a10*/  I2F R85, R87 ;  /* 0x0000005700557306 */ /* 0x001fe20000201400 */
[----:B-1----:R-:W-:Y:S01]  /*17a20*/  CS2R R48, SRZ ;  /* 0x0000000000307805 */ /* 0x002fe2000001ff00 */
[----:B------:R-:W0:Y:S05]  /*17a30*/  SHFL.DOWN PT, R122, R87, 0x2, 0x1f ;  /* 0x08401f00577a7f89 */ /* 0x000e2a00000e0000 */
[----:B------:R-:W1:Y:S01]  /*17a40*/  @!P1 LDS.64 R48, [R78.X8] ;  /* 0x000000004e309984 */ /* 0x000e620000008a00 */
[----:B------:R-:W-:Y:S01]  /*17a50*/  ISETP.NE.AND P1, PT, RZ, UR8, PT ;  /* 0x00000008ff007c0c */ /* 0x000fe2000bf25270 */
[----:B0-----:R-:W0:Y:S01]  /*17a60*/  I2F R50, R122 ;  /* 0x0000007a00327306 */ /* 0x001e220000201400 */
[----:B------:R-:W-:-:S05]  /*17a70*/  IMAD.IADD R79, R122, 0x1, R87 ;  /* 0x000000017a4f7824 */ /* 0x000fca00078e0257 */
[----:B------:R-:W-:Y:S02]  /*17a80*/  SHFL.DOWN PT, R78, R79, 0x1, 0x1f ;  /* 0x08201f004f4e7f89 */ /* 0x000fe400000e0000 */
[----:B------:R-:W2:Y:S02]  /*17a90*/  I2F R20, R79 ;  /* 0x0000004f00147306 */ /* 0x000ea40000201400 */
[----:B-1----:R-:W0:Y:S04]  /*17aa0*/  SHFL.DOWN PT, R89, R48, 0x2, 0x1f ;  /* 0x08401f0030597f89 */ /* 0x002e2800000e0000 */
[----:B------:R-:W1:Y:S01]  /*17ab0*/  SHFL.DOWN PT, R88, R49, 0x2, 0x1f ;  /* 0x08401f0031587f89 */ /* 0x000e6200000e0000 */
[C---:B0-----:R-:W-:Y:S02]  /*17ac0*/  FMUL.FTZ R86, R89.reuse, R50 ;  /* 0x0000003259567220 */ /* 0x041fe40000410000 */
[----:B------:R-:W-:-:S02]  /*17ad0*/  FADD.FTZ R89, -R89, R48 ;  /* 0x0000003059597221 */ /* 0x000fc40000010100 */
[----:B------:R-:W-:Y:S02]  /*17ae0*/  FFMA.FTZ R123, R85, R48, R86 ;  /* 0x00000030557b7223 */ /* 0x000fe40000010056 */
[----:B--2---:R-:W0:Y:S01]  /*17af0*/  MUFU.RCP R86, R20 ;  /* 0x0000001400567308 */ /* 0x004e220000001000 */
[----:B------:R-:W-:Y:S02]  /*17b00*/  FMUL.FTZ R48, R89, R89 ;  /* 0x0000005959307220 */ /* 0x000fe40000410000 */
[----:B------:R-:W-:Y:S02]  /*17b10*/  IMAD.IADD R89, R79, 0x1, R78 ;  /* 0x000000014f597824 */ /* 0x000fe400078e024e */
[----:B------:R-:W-:Y:S02]  /*17b20*/  FMUL.FTZ R85, R48, R85 ;  /* 0x0000005530557220 */ /* 0x000fe40000410000 */
[----:B-1----:R-:W-:Y:S01]  /*17b30*/  FADD.FTZ R87, R88, R49 ;  /* 0x0000003158577221 */ /* 0x002fe20000010000 */
[----:B------:R-:W1:Y:S01]  /*17b40*/  I2F R48, R89 ;  /* 0x0000005900307306 */ /* 0x000e620000201400 */
[----:B------:R-:W-:-:S02]  /*17b50*/  FMUL.FTZ R50, R85, R50 ;  /* 0x0000003255327220 */ /* 0x000fc40000410000 */
[----:B0-----:R-:W-:-:S05]  /*17b60*/  FMUL.FTZ R85, R86, R123 ;  /* 0x0000007b56557220 */ /* 0x001fca0000410000 */
[----:B------:R-:W0:Y:S01]  /*17b70*/  I2F R78, R78 ;  /* 0x0000004e004e7306 */ /* 0x000e220000201400 */
[----:B------:R-:W-:Y:S01]  /*17b80*/  FFMA.FTZ R86, R86, R50, R87 ;  /* 0x0000003256567223 */ /* 0x000fe20000010057 */
[----:B------:R-:W0:Y:S04]  /*17b90*/  SHFL.DOWN PT, R88, R85, 0x1, 0x1f ;  /* 0x08201f0055587f89 */ /* 0x000e2800000e0000 */
[----:B------:R-:W2:Y:S02]  /*17ba0*/  SHFL.DOWN PT, R49, R86, 0x1, 0x1f ;  /* 0x08201f0056317f89 */ /* 0x000ea400000e0000 */
[----:B-1----:R-:W1:Y:S01]  /*17bb0*/  MUFU.RCP R48, R48 ;  /* 0x0000003000307308 */ /* 0x002e620000001000 */
[----:B0-----:R-:W-:Y:S02]  /*17bc0*/  FMUL.FTZ R50, R88, R78 ;  /* 0x0000004e58327220 */ /* 0x001fe40000410000 */
[----:B------:R-:W-:-:S02]  /*17bd0*/  FADD.FTZ R88, R85, -R88 ;  /* 0x8000005855587221 */ /* 0x000fc40000010000 */
[----:B------:R-:W-:Y:S02]  /*17be0*/  FFMA.FTZ R87, R20, R85, R50 ;  /* 0x0000005514577223 */ /* 0x000fe40000010032 */
[----:B------:R-:W-:Y:S02]  /*17bf0*/  FMUL.FTZ R79, R88, R88 ;  /* 0x00000058584f7220 */ /* 0x000fe40000410000 */
[----:B-1----:R-:W-:Y:S02]  /*17c00*/  FMUL.FTZ R87, R48, R87 ;  /* 0x0000005730577220 */ /* 0x002fe40000410000 */
[----:B------:R-:W-:Y:S02]  /*17c10*/  FMUL.FTZ R79, R20, R79 ;  /* 0x0000004f144f7220 */ /* 0x000fe40000410000 */
[----:B--2---:R-:W-:Y:S02]  /*17c20*/  FADD.FTZ R49, R86, R49 ;  /* 0x0000003156317221 */ /* 0x004fe40000010000 */
[----:B------:R-:W-:Y:S01]  /*17c30*/  FMUL.FTZ R79, R79, R78 ;  /* 0x0000004e4f4f7220 */ /* 0x000fe20000410000 */
[----:B------:R-:W0:Y:S01]  /*17c40*/  SHFL.IDX PT, R87, R87, RZ, 0x1f ;  /* 0x00001fff57577589 */ /* 0x000e2200000e0000 */
[----:B------:R-:W-:-:S02]  /*17c50*/  IMAD.MOV.U32 R50, RZ, RZ, c[0x0][0x1e0] ;  /* 0x00007800ff327624 */ /* 0x000fc400078e00ff */
[----:B------:R-:W-:Y:S02]  /*17c60*/  FFMA.FTZ R79, R48, R79, R49 ;  /* 0x0000004f304f7223 */ /* 0x000fe40000010031 */
[----:B------:R-:W-:-:S04]  /*17c70*/  @!P0 IMAD.MOV.U32 R49, RZ, RZ, 0x4 ;  /* 0x00000004ff318424 */ /* 0x000fc800078e00ff */
[----:B------:R-:W1:Y:S01]  /*17c80*/  SHFL.IDX PT, R79, R79, RZ, 0x1f ;  /* 0x00001fff4f4f7589 */ /* 0x000e6200000e0000 */
[----:B------:R-:W-:-:S04]  /*17c90*/  @!P0 IMAD.WIDE R48, R0, R49, c[0x0][0x1a0] ;  /* 0x0000680000308625 */ /* 0x000fc800078e0231 */
[C---:B0-----:R-:W-:Y:S01]  /*17ca0*/  FMUL.FTZ R20, R87.reuse, R87 ;  /* 0x0000005757147220 */ /* 0x041fe20000410000 */
[----:B------:R0:W-:Y:S04]  /*17cb0*/  @!P0 STG.E [R48.64], R87 ;  /* 0x0000005730008986 */ /* 0x0001e8000c101906 */
[----:B------:R-:W-:Y:S02]  /*17cc0*/  FSEL R51, R20, RZ, P1 ;  /* 0x000000ff14337208 */ /* 0x000fe40000800000 */
[----:B------:R-:W-:Y:S01]  /*17cd0*/  FSEL R20, R87, RZ, !P1 ;  /* 0x000000ff57147208 */ /* 0x000fe20004800000 */
[----:B-1----:R-:W-:-:S04]  /*17ce0*/  FFMA.FTZ R50, R79, R50, c[0x0][0x228] ;  /* 0x00008a004f327623 */ /* 0x002fc80000010032 */
[----:B------:R-:W-:Y:S02]  /*17cf0*/  FADD.FTZ R54, -R20, R54 ;  /* 0x0000003614367221 */ /* 0x000fe40000010100 */
[----:B0-----:R-:W-:Y:S02]  /*17d00*/  FADD.FTZ R49, R50, R51 ;  /* 0x0000003332317221 */ /* 0x001fe40000010000 */
[----:B------:R-:W-:Y:S02]  /*17d10*/  @!P0 IMAD.MOV.U32 R48, RZ, RZ, 0x4 ;  /* 0x00000004ff308424 */ /* 0x000fe400078e00ff */
[C---:B------:R-:W-:Y:S02]  /*17d20*/  FADD.FTZ R50, -R20.reuse, R18 ;  /* 0x0000001214327221 */ /* 0x040fe40000010100 */
[----:B------:R-:W0:Y:S01]  /*17d30*/  MUFU.RSQ R49, R49 ;  /* 0x0000003100317308 */ /* 0x000e220000001400 */
[----:B------:R-:W-:Y:S02]  /*17d40*/  FADD.FTZ R51, -R20, R19 ;  /* 0x0000001314337221 */ /* 0x000fe40000010100 */
[----:B------:R-:W-:Y:S01]  /*17d50*/  @!P0 IMAD.WIDE R18, R0, R48, c[0x0][0x1a8] ;  /* 0x00006a0000128625 */ /* 0x000fe200078e0230 */
[----:B------:R-:W-:-:S02]  /*17d60*/  PRMT R48, RZ, 0x5410, R45 ;  /* 0x00005410ff307816 */ /* 0x000fc4000000002d */
[----:B------:R-:W-:Y:S01]  /*17d70*/  IADD3 R0, R0, c[0x0][0x160], RZ ;  /* 0x0000580000007a10 */ /* 0x000fe20007ffe0ff */
[C---:B------:R-:W-:Y:S02]  /*17d80*/  FADD.FTZ R11, -R20.reuse, R11 ;  /* 0x0000000b140b7221 */ /* 0x040fe40000010100 */
[C---:B------:R-:W-:Y:S02]  /*17d90*/  FADD.FTZ R52, -R20.reuse, R52 ;  /* 0x0000003414347221 */ /* 0x040fe40000010100 */
[C---:B------:R-:W-:Y:S02]  /*17da0*/  FADD.FTZ R7, -R20.reuse, R7 ;  /* 0x0000000714077221 */ /* 0x040fe40000010100 */
[C---:B------:R-:W-:Y:S02]  /*17db0*/  FADD.FTZ R9, -R20.reuse, R9 ;  /* 0x0000000914097221 */ /* 0x040fe40000010100 */
[----:B------:R-:W-:Y:S01]  /*17dc0*/  FADD.FTZ R61, -R20, R61 ;  /* 0x0000003d143d7221 */ /* 0x000fe20000010100 */
[----:B0-----:R0:W-:Y:S01]  /*17dd0*/  @!P0 STG.E [R18.64], R49 ;  /* 0x0000003112008986 */ /* 0x0011e2000c101906 */
[----:B------:R-:W-:-:S02]  /*17de0*/  FMUL.FTZ R54, R49, R54 ;  /* 0x0000003631367220 */ /* 0x000fc40000410000 */
[C---:B------:R-:W-:Y:S02]  /*17df0*/  FMUL.FTZ R11, R49.reuse, R11 ;  /* 0x0000000b310b7220 */ /* 0x040fe40000410000 */
[----:B------:R-:W-:Y:S02]  /*17e00*/  FMUL.FTZ R52, R49, R52 ;  /* 0x0000003431347220 */ /* 0x000fe40000410000 */
[----:B------:R-:W-:Y:S01]  /*17e10*/  FFMA.FTZ R11, R11, R48, R119 ;  /* 0x000000300b0b7223 */ /* 0x000fe20000010077 */
[----:B------:R-:W-:Y:S01]  /*17e20*/  PRMT R48, RZ, 0x5410, R44 ;  /* 0x00005410ff307816 */ /* 0x000fe2000000002c */
[C---:B------:R-:W-:Y:S02]  /*17e30*/  FMUL.FTZ R7, R49.reuse, R7 ;  /* 0x0000000731077220 */ /* 0x040fe40000410000 */
[----:B------:R-:W-:Y:S01]  /*17e40*/  FMUL.FTZ R9, R49, R9 ;  /* 0x0000000931097220 */ /* 0x000fe20000410000 */
[----:B0-----:R-:W-:Y:S01]  /*17e50*/  PRMT R19, RZ, 0x7610, R47 ;  /* 0x00007610ff137816 */ /* 0x001fe2000000002f */
[----:B------:R-:W-:Y:S01]  /*17e60*/  FFMA.FTZ R7, R7, R48, R121 ;  /* 0x0000003007077223 */ /* 0x000fe20000010079 */
[----:B------:R-:W-:Y:S01]  /*17e70*/  PRMT R48, RZ, 0x5410, R43 ;  /* 0x00005410ff307816 */ /* 0x000fe2000000002b */
[----:B------:R-:W-:Y:S01]  /*17e80*/  FMUL.FTZ R61, R49, R61 ;  /* 0x0000003d313d7220 */ /* 0x000fe20000410000 */
[----:B------:R-:W-:Y:S01]  /*17e90*/  PRMT R18, RZ, 0x5410, R47 ;  /* 0x00005410ff127816 */ /* 0x000fe2000000002f */
[----:B------:R-:W-:Y:S01]  /*17ea0*/  FFMA.FTZ R54, R54, R19, R114 ;  /* 0x0000001336367223 */ /* 0x000fe20000010072 */
[----:B------:R-:W-:Y:S01]  /*17eb0*/  PRMT R19, RZ, 0x7610, R46 ;  /* 0x00007610ff137816 */ /* 0x000fe2000000002e */
[----:B------:R-:W-:-:S02]  /*17ec0*/  FADD.FTZ R62, -R20, R62 ;  /* 0x0000003e143e7221 */ /* 0x000fc40000010100 */
[----:B------:R-:W-:Y:S02]  /*17ed0*/  FADD.FTZ R59, -R20, R59 ;  /* 0x0000003b143b7221 */ /* 0x000fe40000010100 */
[----:B------:R-:W-:Y:S01]  /*17ee0*/  FFMA.FTZ R52, R52, R19, R116 ;  /* 0x0000001334347223 */ /* 0x000fe20000010074 */
[----:B------:R-:W-:Y:S01]  /*17ef0*/  PRMT R19, RZ, 0x7610, R44 ;  /* 0x00007610ff137816 */ /* 0x000fe2000000002c */
[----:B------:R-:W-:Y:S01]  /*17f00*/  FFMA.FTZ R61, R61, R48, R107 ;  /* 0x000000303d3d7223 */ /* 0x000fe2000001006b */
[----:B------:R-:W-:Y:S01]  /*17f10*/  PRMT R48, RZ, 0x5410, R42 ;  /* 0x00005410ff307816 */ /* 0x000fe2000000002a */
[----:B------:R-:W-:Y:S02]  /*17f20*/  FMUL.FTZ R62, R49, R62 ;  /* 0x0000003e313e7220 */ /* 0x000fe40000410000 */
[----:B------:R-:W-:Y:S01]  /*17f30*/  FFMA.FTZ R9, R9, R19, R120 ;  /* 0x0000001309097223 */ /* 0x000fe20000010078 */
[----:B------:R-:W-:Y:S01]  /*17f40*/  PRMT R19, RZ, 0x7610, R43 ;  /* 0x00007610ff137816 */ /* 0x000fe2000000002b */
[----:B------:R-:W-:-:S02]  /*17f50*/  FMUL.FTZ R59, R49, R59 ;  /* 0x0000003b313b7220 */ /* 0x000fc40000410000 */
[C---:B------:R-:W-:Y:S02]  /*17f60*/  FADD.FTZ R60, -R20.reuse, R60 ;  /* 0x0000003c143c7221 */ /* 0x040fe40000010100 */
[----:B------:R-:W-:Y:S02]  /*17f70*/  FADD.FTZ R57, -R20, R57 ;  /* 0x0000003914397221 */ /* 0x000fe40000010100 */
[----:B------:R-:W-:Y:S01]  /*17f80*/  FFMA.FTZ R62, R62, R19, R106 ;  /* 0x000000133e3e7223 */ /* 0x000fe2000001006a */
[----:B------:R-:W-:Y:S01]  /*17f90*/  PRMT R19, RZ, 0x7610, R42 ;  /* 0x00007610ff137816 */ /* 0x000fe2000000002a */
[----:B------:R-:W-:Y:S01]  /*17fa0*/  FFMA.FTZ R59, R59, R48, R109 ;  /* 0x000000303b3b7223 */ /* 0x000fe2000001006d */
[----:B------:R-:W-:Y:S01]  /*17fb0*/  PRMT R48, RZ, 0x5410, R41 ;  /* 0x00005410ff307816 */ /* 0x000fe20000000029 */
[C---:B------:R-:W-:Y:S02]  /*17fc0*/  FMUL.FTZ R60, R49.reuse, R60 ;  /* 0x0000003c313c7220 */ /* 0x040fe40000410000 */
        /* <DEDUP_REMOVED lines=9> */
[----:B------:R-:W-:Y:S02]  /*18060*/  FADD.FTZ R69, -R20, R69 ;  /* 0x0000004514457221 */ /* 0x000fe40000010100 */
[----:B------:R-:W-:Y:S02]  /*18070*/  FFMA.FTZ R58, R58, R19, R110 ;  /* 0x000000133a3a7223 */ /* 0x000fe4000001006e */
[----:B------:R-:W-:Y:S01]  /*18080*/  FFMA.FTZ R19, R55, R48, R113 ;  /* 0x0000003037137223 */ /* 0x000fe20000010071 */
[----:B------:R-:W-:Y:S01]  /*18090*/  PRMT R48, RZ, 0x5410, R39 ;  /* 0x00005410ff307816 */ /* 0x000fe20000000027 */
[----:B------:R-:W-:Y:S01]  /*180a0*/  FMUL.FTZ R69, R49, R69 ;  /* 0x0000004531457220 */ /* 0x000fe20000410000 */
[----:B------:R-:W-:Y:S01]  /*180b0*/  F2FP.BF16.PACK_AB R55, R62, R61 ;  /* 0x0000003d3e37723e */ /* 0x000fe200000010ff */
[C---:B------:R-:W-:Y:S02]  /*180c0*/  FADD.FTZ R53, -R20.reuse, R53 ;  /* 0x0000003514357221 */ /* 0x040fe40000010100 */
[----:B------:R-:W-:-:S02]  /*180d0*/  FADD.FTZ R67, -R20, R67 ;  /* 0x0000004314437221 */ /* 0x000fc40000010100 */
[----:B------:R-:W-:Y:S01]  /*180e0*/  FFMA.FTZ R69, R69, R48, R99 ;  /* 0x0000003045457223 */ /* 0x000fe20000010063 */
[----:B------:R-:W-:Y:S01]  /*180f0*/  PRMT R48, RZ, 0x5410, R38 ;  /* 0x00005410ff307816 */ /* 0x000fe20000000026 */
[C---:B------:R-:W-:Y:S02]  /*18100*/  FMUL.FTZ R53, R49.reuse, R53 ;  /* 0x0000003531357220 */ /* 0x040fe40000410000 */
[----:B------:R-:W-:Y:S02]  /*18110*/  FMUL.FTZ R67, R49, R67 ;  /* 0x0000004331437220 */ /* 0x000fe40000410000 */
[----:B------:R-:W-:Y:S02]  /*18120*/  FADD.FTZ R65, -R20, R65 ;  /* 0x0000004114417221 */ /* 0x000fe40000010100 */
[----:B------:R-:W-:Y:S01]  /*18130*/  FFMA.FTZ R53, R53, R18, R115 ;  /* 0x0000001235357223 */ /* 0x000fe20000010073 */
[----:B------:R-:W-:Y:S01]  /*18140*/  PRMT R18, RZ, 0x5410, R46 ;  /* 0x00005410ff127816 */ /* 0x000fe2000000002e */
[----:B------:R-:W-:Y:S01]  /*18150*/  FFMA.FTZ R67, R67, R48, R101 ;  /* 0x0000003043437223 */ /* 0x000fe20000010065 */
[----:B------:R-:W-:Y:S01]  /*18160*/  PRMT R48, RZ, 0x5410, R37 ;  /* 0x00005410ff307816 */ /* 0x000fe20000000025 */
[----:B------:R-:W-:-:S02]  /*18170*/  FMUL.FTZ R51, R49, R51 ;  /* 0x0000003331337220 */ /* 0x000fc40000410000 */
[----:B------:R-:W-:Y:S02]  /*18180*/  FMUL.FTZ R65, R49, R65 ;  /* 0x0000004131417220 */ /* 0x000fe40000410000 */
[C---:B------:R-:W-:Y:S02]  /*18190*/  FADD.FTZ R56, -R20.reuse, R56 ;  /* 0x0000003814387221 */ /* 0x040fe40000010100 */
        /* <DEDUP_REMOVED lines=14> */
[C---:B------:R-:W-:Y:S02]  /*18280*/  FMUL.FTZ R80, R49.reuse, R80 ;  /* 0x0000005031507220 */ /* 0x040fe40000410000 */
        /* <DEDUP_REMOVED lines=23> */
[C---:B------:R-:W-:Y:S01]  /*18400*/  FADD.FTZ R72, -R20.reuse, R72 ;  /* 0x0000004814487221 */ /* 0x040fe20000010100 */
[----:B------:R-:W-:Y:S01]  /*18410*/  F2FP.BF16.PACK_AB R62, R77, R75 ;  /* 0x0000004b4d3e723e */ /* 0x000fe200000010ff */
[C---:B------:R-:W-:Y:S02]  /*18420*/  FADD.FTZ R73, -R20.reuse, R73 ;  /* 0x0000004914497221 */ /* 0x040fe40000010100 */
[C---:B------:R-:W-:Y:S02]  /*18430*/  FADD.FTZ R76, -R20.reuse, R76 ;  /* 0x0000004c144c7221 */ /* 0x040fe40000010100 */
[C---:B------:R-:W-:Y:S02]  /*18440*/  FMUL.FTZ R74, R49.reuse, R74 ;  /* 0x0000004a314a7220 */ /* 0x040fe40000410000 */
[----:B------:R-:W-:Y:S02]  /*18450*/  FADD.FTZ R20, -R20, R81 ;  /* 0x0000005114147221 */ /* 0x000fe40000010100 */
[----:B------:R-:W-:Y:S01]  /*18460*/  FFMA.FTZ R64, R64, R51, R104 ;  /* 0x0000003340407223 */ /* 0x000fe20000010068 */
[----:B------:R-:W-:Y:S01]  /*18470*/  PRMT R51, RZ, 0x7610, R35 ;  /* 0x00007610ff337816 */ /* 0x000fe20000000023 */
[----:B------:R-:W-:Y:S01]  /*18480*/  FFMA.FTZ R74, R74, R48, R95 ;  /* 0x000000304a4a7223 */ /* 0x000fe2000001005f */
[----:B------:R-:W-:Y:S01]  /*18490*/  PRMT R48, RZ, 0x5410, R32 ;  /* 0x00005410ff307816 */ /* 0x000fe20000000020 */
[----:B------:R-:W-:-:S02]  /*184a0*/  FMUL.FTZ R20, R49, R20 ;  /* 0x0000001431147220 */ /* 0x000fc40000410000 */
[C---:B------:R-:W-:Y:S02]  /*184b0*/  FMUL.FTZ R72, R49.reuse, R72 ;  /* 0x0000004831487220 */ /* 0x040fe40000410000 */
[C---:B------:R-:W-:Y:S02]  /*184c0*/  FMUL.FTZ R50, R49.reuse, R50 ;  /* 0x0000003231327220 */ /* 0x040fe40000410000 */
[C---:B------:R-:W-:Y:S02]  /*184d0*/  FMUL.FTZ R73, R49.reuse, R73 ;  /* 0x0000004931497220 */ /* 0x040fe40000410000 */
[----:B------:R-:W-:Y:S01]  /*184e0*/  FMUL.FTZ R76, R49, R76 ;  /* 0x0000004c314c7220 */ /* 0x000fe20000410000 */
[----:B------:R-:W-:Y:S01]  /*184f0*/  PRMT R49, RZ, 0x7610, R45 ;  /* 0x00007610ff317816 */ /* 0x000fe2000000002d */
[----:B------:R-:W-:Y:S01]  /*18500*/  FFMA.FTZ R20, R20, R51, R90 ;  /* 0x0000003314147223 */ /* 0x000fe2000001005a */
[----:B------:R-:W-:Y:S01]  /*18510*/  PRMT R51, RZ, 0x7610, R33 ;  /* 0x00007610ff337816 */ /* 0x000fe20000000021 */
[----:B------:R-:W-:Y:S01]  /*18520*/  FFMA.FTZ R72, R72, R48, R97 ;  /* 0x0000003048487223 */ /* 0x000fe20000010061 */
[----:B------:R-:W-:Y:S01]  /*18530*/  PRMT R48, RZ, 0x7610, R32 ;  /* 0x00007610ff307816 */ /* 0x000fe20000000020 */
[----:B------:R-:W-:Y:S01]  /*18540*/  FFMA.FTZ R49, R50, R49, R118 ;  /* 0x0000003132317223 */ /* 0x000fe20000010076 */
[----:B------:R-:W-:Y:S01]  /*18550*/  F2FP.BF16.PACK_AB R50, R52, R18 ;  /* 0x000000123432723e */ /* 0x000fe200000010ff */
[----:B------:R-:W-:Y:S01]  /*18560*/  FFMA.FTZ R76, R76, R51, R94 ;  /* 0x000000334c4c7223 */ /* 0x000fe2000001005e */
[----:B------:R-:W-:Y:S01]  /*18570*/  F2FP.BF16.PACK_AB R51, R54, R53 ;  /* 0x000000353633723e */ /* 0x000fe200000010ff */
[----:B------:R-:W-:Y:S01]  /*18580*/  FFMA.FTZ R73, R73, R48, R96 ;  /* 0x0000003049497223 */ /* 0x000fe20000010060 */
[----:B------:R-:W-:-:S02]  /*18590*/  F2FP.BF16.PACK_AB R52, R56, R19 ;  /* 0x000000133834723e */ /* 0x000fc400000010ff */
[----:B------:R-:W-:Y:S02]  /*185a0*/  F2FP.BF16.PACK_AB R48, R9, R7 ;  /* 0x000000070930723e */ /* 0x000fe400000010ff */
[----:B------:R-:W-:Y:S02]  /*185b0*/  F2FP.BF16.PACK_AB R53, R58, R57 ;  /* 0x000000393a35723e */ /* 0x000fe400000010ff */
[----:B------:R-:W-:Y:S02]  /*185c0*/  F2FP.BF16.PACK_AB R56, R64, R63 ;  /* 0x0000003f4038723e */ /* 0x000fe400000010ff */
[----:B------:R-:W-:Y:S01]  /*185d0*/  F2FP.BF16.PACK_AB R58, R68, R67 ;  /* 0x00000043443a723e */ /* 0x000fe200000010ff */
[----:B------:R-:W-:Y:S01]  /*185e0*/  IMAD.MOV.U32 R67, RZ, RZ, 0x10 ;  /* 0x00000010ff437424 */ /* 0x000fe200078e00ff */
[----:B------:R-:W-:Y:S02]  /*185f0*/  F2FP.BF16.PACK_AB R57, R66, R65 ;  /* 0x000000414239723e */ /* 0x000fe400000010ff */
[----:B------:R-:W-:-:S02]  /*18600*/  LEA R64, P0, R6, c[0x0][0x208], 0x4 ;  /* 0x0000820006407a11 */ /* 0x000fc400078020ff */
[C---:B------:R-:W-:Y:S02]  /*18610*/  IADD3 R7, R6.reuse, 0x80, RZ ;  /* 0x0000008006077810 */ /* 0x040fe40007ffe0ff */
[C---:B------:R-:W-:Y:S02]  /*18620*/  IADD3 R66, R6.reuse, 0x100, RZ ;  /* 0x0000010006427810 */ /* 0x040fe40007ffe0ff */
[----:B------:R-:W-:Y:S02]  /*18630*/  LEA R18, P1, R71, c[0x0][0x208], 0x4 ;  /* 0x0000820047127a11 */ /* 0x000fe400078220ff */
[----:B------:R-:W-:Y:S02]  /*18640*/  F2FP.BF16.PACK_AB R49, R49, R11 ;  /* 0x0000000b3131723e */ /* 0x000fe400000010ff */
[----:B------:R-:W-:Y:S01]  /*18650*/  LEA.HI.X R65, R6, c[0x0][0x20c], RZ, 0x4, P0 ;  /* 0x0000830006417a11 */ /* 0x000fe200000f24ff */
[----:B------:R-:W-:Y:S01]  /*18660*/  IMAD.WIDE.U32 R6, R7, R67, c[0x0][0x208] ;  /* 0x0000820007067625 */ /* 0x000fe200078e0043 */
[----:B------:R-:W-:-:S02]  /*18670*/  F2FP.BF16.PACK_AB R54, R60, R59 ;  /* 0x0000003b3c36723e */ /* 0x000fc400000010ff */
[----:B------:R-:W-:Y:S01]  /*18680*/  F2FP.BF16.PACK_AB R59, R70, R69 ;  /* 0x00000045463b723e */ /* 0x000fe200000010ff */
[----:B------:R-:W-:Y:S01]  /*18690*/  IMAD.WIDE.U32 R66, R66, R67, c[0x0][0x208] ;  /* 0x0000820042427625 */ /* 0x000fe200078e0043 */
[----:B------:R-:W-:Y:S01]  /*186a0*/  F2FP.BF16.PACK_AB R63, R20, R80 ;  /* 0x00000050143f723e */ /* 0x000fe200000010ff */
[----:B------:R0:W-:Y:S01]  /*186b0*/  STG.E.128 [R64.64], R48 ;  /* 0x0000003040007986 */ /* 0x0001e2000c101d06 */
[----:B------:R-:W-:Y:S02]  /*186c0*/  F2FP.BF16.PACK_AB R61, R76, R74 ;  /* 0x0000004a4c3d723e */ /* 0x000fe400000010ff */
[----:B------:R-:W-:Y:S01]  /*186d0*/  F2FP.BF16.PACK_AB R60, R73, R72 ;  /* 0x00000048493c723e */ /* 0x000fe200000010ff */
[----:B------:R0:W-:Y:S01]  /*186e0*/  STG.E.128 [R6.64], R52 ;  /* 0x0000003406007986 */ /* 0x0001e2000c101d06 */
[----:B------:R-:W-:Y:S02]  /*186f0*/  LEA.HI.X R19, R71, c[0x0][0x20c], RZ, 0x4, P1 ;  /* 0x0000830047137a11 */ /* 0x000fe400008f24ff */
[----:B------:R-:W-:Y:S01]  /*18700*/  ISETP.GE.AND P0, PT, R0, c[0x0][0x164], PT ;  /* 0x0000590000007a0c */ /* 0x000fe20003f06270 */
[----:B------:R0:W-:Y:S01]  /*18710*/  STG.E.128 [R66.64], R56 ;  /* 0x0000003842007986 */ /* 0x0001e2000c101d06 */
[----:B------:R-:W-:-:S03]  /*18720*/  LOP3.LUT P1, RZ, R84, 0xff, RZ, 0xc0, !PT ;  /* 0x000000ff54ff7812 */ /* 0x000fc6000782c0ff */
[----:B------:R0:W-:Y:S01]  /*18730*/  STG.E.128 [R18.64], R60 ;  /* 0x0000003c12007986 */ /* 0x0001e2000c101d06 */
[----:B------:R-:W-:-:S07]  /*18740*/  SEL R84, RZ, 0x1, P1 ;  /* 0x00000001ff547807 */ /* 0x000fce0000800000 */
[----:B0-----:R-:W-:Y:S01]  /*18750*/  @P0 CALL.REL.NOINC `(.L_x_2721) ;  /* 0x0000001000000944 */ /* 0x001fe20003c00000 */
[----:B------:R-:W-:Y:S05]  /*18760*/  BRA `(.L_x_2722) ;  /* 0xfffe81d000007947 */ /* 0x000fea000383ffff */
.L_x_2721:
[----:B------:R-:W-:Y:S05]  /*18770*/  EXIT ;  /* 0x000000000000794d */ /* 0x000fea0003800000 */
.L_x_2719:
[----:B0-----:R-:W-:Y:S01]  /*18780*/  IMAD.MOV.U32 R79, RZ, RZ, 0x1 ;  /* 0x00000001ff4f7424 */ /* 0x001fe200078e00ff */
[----:B------:R-:W-:Y:S01]  /*18790*/  MOV R50, 0x187d0 ;  /* 0x000187d000327802 */ /* 0x000fe20000000f00 */
[----:B------:R-:W-:Y:S02]  /*187a0*/  IMAD.MOV.U32 R78, RZ, RZ, 0x1f ;  /* 0x0000001fff4e7424 */ /* 0x000fe400078e00ff */
[----:B------:R-:W-:Y:S02]  /*187b0*/  IMAD.MOV.U32 R49, RZ, RZ, -0x1 ;  /* 0xffffffffff317424 */ /* 0x000fe400078e00ff */
[----:B------:R-:W-:Y:S05]  /*187c0*/  CALL.REL.NOINC `($__internal_7_$__cuda_sm70_shflsync_bfly_p) ;  /* 0x0000079000007944 */ /* 0x000fea0003c00000 */
[----:B01----:R-:W-:Y:S05]  /*187d0*/  BRA `(.L_x_2723) ;  /* 0xffffec2000007947 */ /* 0x003fea000383ffff */
.L_x_2720:
[----:B------:R-:W-:Y:S01]  /*187e0*/  IMAD.MOV.U32 R79, RZ, RZ, 0x2 ;  /* 0x00000002ff4f7424 */ /* 0x000fe200078e00ff */
[----:B------:R-:W-:Y:S01]  /*187f0*/  MOV R50, 0x18830 ;  /* 0x0001883000327802 */ /* 0x000fe20000000f00 */
[----:B------:R-:W-:Y:S02]  /*18800*/  IMAD.MOV.U32 R78, RZ, RZ, 0x1f ;  /* 0x0000001fff4e7424 */ /* 0x000fe400078e00ff */
[----:B------:R-:W-:Y:S02]  /*18810*/  IMAD.MOV.U32 R49, RZ, RZ, -0x1 ;  /* 0xffffffffff317424 */ /* 0x000fe400078e00ff */
[----:B------:R-:W-:Y:S05]  /*18820*/  CALL.REL.NOINC `($__internal_7_$__cuda_sm70_shflsync_bfly_p) ;  /* 0x0000073000007944 */ /* 0x000fea0003c00000 */
[----:B01----:R-:W-:Y:S01]  /*18830*/  FADD.FTZ R85, R85, R49 ;  /* 0x0000003155557221 */ /* 0x003fe20000010000 */
[----:B------:R-:W-:Y:S01]  /*18840*/  MOV R50, 0x18890 ;  /* 0x0001889000327802 */ /* 0x000fe20000000f00 */
[----:B------:R-:W-:-:S02]  /*18850*/  IMAD.MOV.U32 R79, RZ, RZ, 0x4 ;  /* 0x00000004ff4f7424 */ /* 0x000fc400078e00ff */
[----:B------:R-:W-:Y:S02]  /*18860*/  IMAD.MOV.U32 R78, RZ, RZ, 0x1f ;  /* 0x0000001fff4e7424 */ /* 0x000fe400078e00ff */
[----:B------:R-:W-:Y:S02]  /*18870*/  IMAD.MOV.U32 R49, RZ, RZ, -0x1 ;  /* 0xffffffffff317424 */ /* 0x000fe400078e00ff */
[----:B------:R-:W-:Y:S05]  /*18880*/  CALL.REL.NOINC `($__internal_7_$__cuda_sm70_shflsync_bfly_p) ;  /* 0x000006d000007944 */ /* 0x000fea0003c00000 */
[----:B01----:R-:W-:Y:S01]  /*18890*/  FADD.FTZ R85, R85, R49 ;  /* 0x0000003155557221 */ /* 0x003fe20000010000 */
[----:B------:R-:W-:Y:S01]  /*188a0*/  MOV R50, 0x188f0 ;  /* 0x000188f000327802 */ /* 0x000fe20000000f00 */
[----:B------:R-:W-:Y:S02]  /*188b0*/  IMAD.MOV.U32 R79, RZ, RZ, 0x8 ;  /* 0x00000008ff4f7424 */ /* 0x000fe400078e00ff */
        /* <DEDUP_REMOVED lines=9> */
[----:B-1----:R-:W-:Y:S02]  /*18950*/  FADD.FTZ R48, R85, R49 ;  /* 0x0000003155307221 */ /* 0x002fe40000010000 */
[----:B0-----:R-:W-:Y:S02]  /*18960*/  IMAD.MOV.U32 R79, RZ, RZ, 0x1 ;  /* 0x00000001ff4f7424 */ /* 0x001fe400078e00ff */
[----:B------:R-:W-:Y:S02]  /*18970*/  FMUL.FTZ R48, R48, 0.0009765625 ;  /* 0x3a80000030307820 */ /* 0x000fe40000410000 */
[----:B------:R-:W-:Y:S02]  /*18980*/  IMAD.MOV.U32 R78, RZ, RZ, 0x1f ;  /* 0x0000001fff4e7424 */ /* 0x000fe400078e00ff */
[----:B------:R-:W-:-:S02]  /*18990*/  FADD.FTZ R49, -R48, R7 ;  /* 0x0000000730317221 */ /* 0x000fc40000010100 */
[----:B------:R-:W-:Y:S02]  /*189a0*/  FADD.FTZ R50, -R48, R9 ;  /* 0x0000000930327221 */ /* 0x000fe40000010100 */
        /* <DEDUP_REMOVED lines=89> */
[----:B-1----:R-:W-:Y:S01]  /*18f40*/  IMAD.MOV.U32 R86, RZ, RZ, R49 ;  /* 0x000000ffff567224 */ /* 0x002fe200078e0031 */
[----:B0-----:R-:W-:Y:S05]  /*18f50*/  BRA `(.L_x_2724) ;  /* 0xffffe9e000007947 */ /* 0x001fea000383ffff */
        .weak           $__internal_7_$__cuda_sm70_shflsync_bfly_p
        .type           $__internal_7_$__cuda_sm70_shflsync_bfly_p,@function
        .size           $__internal_7_$__cuda_sm70_shflsync_bfly_p,(.L_x_26467 - $__internal_7_$__cuda_sm70_shflsync_bfly_p)
$__internal_7_$__cuda_sm70_shflsync_bfly_p:
[----:B------:R-:W-:Y:S01]  /*18f60*/  IMAD.MOV.U32 R51, RZ, RZ, 0x0 ;  /* 0x00000000ff337424 */ /* 0x000fe200078e00ff */
[----:B------:R-:W-:Y:S04]  /*18f70*/  WARPSYNC R49 ;  /* 0x0000003100007348 */ /* 0x000fe80003800000 */
[----:B------:R0:W1:Y:S01]  /*18f80*/  SHFL.BFLY PT, R49, R85, R79, R78 ;  /* 0x0c00004f55317389 */ /* 0x00006200000e004e */
[----:B------:R-:W-:Y:S05]  /*18f90*/  RET.REL.NODEC R50 `(_ZN10layer_norm31ln_parallel_residual_fwd_kernelINS_13Kernel_traitsI13__nv_bfloat16S2_S2_S2_fjLj4096ELj1ELj1ELj4ELj16ENS_18Kernel_traits_baseILj4096ES2_S2_S2_S2_fjLj128EEEEELb1ELb1ELb1EEEvNS_9FwdParamsE) ;  /* 0xfffe706032007950 */ /* 0x000fea0003c3ffff */
.L_x_2725:
        /* <DEDUP_REMOVED lines=14> */
.L_x_26467:


//--------------------- .text._ZN10layer_norm31ln_parallel_residual_fwd_kernelINS_13Kernel_traitsI6__halfS2_S2_S2_fjLj4096ELj1ELj1ELj4ELj16ENS_18Kernel_traits_baseILj4096ES2_S2_S2_S2_fjLj128EEEEELb0ELb0ELb0EEEvNS_9FwdParamsE --------------------------
	.section	.text._ZN10layer_norm31ln_parallel_residual_fwd_kernelINS_13Kernel_traitsI6__halfS2_S2_S2_fjLj4096ELj1ELj1ELj4ELj16ENS_18Kernel_traits_baseILj4096ES2_S2_S2_S2_fjLj128EEEEELb0ELb0ELb0EEEvNS_9FwdParamsE,"ax",@progbits
	.sectioninfo	@"SHI_REGISTERS=232"
	.align	128
        .global         _ZN10layer_norm31ln_parallel_residual_fwd_kernelINS_13Kernel_traitsI6__halfS2_S2_S2_fjLj4096ELj1ELj1ELj4ELj16ENS_18Kernel_traits_baseILj4096ES2_S2_S2_S2_fjLj128EEEEELb0ELb0ELb0EEEvNS_9FwdParamsE
        .type           _ZN10layer_norm31ln_parallel_residual_fwd_kernelINS_13Kernel_traitsI6__halfS2_S2_S2_fjLj4096ELj1ELj1ELj4ELj16ENS_18Kernel_traits_baseILj4096ES2_S2_S2_S2_fjLj128EEEEELb0ELb0ELb0EEEvNS_9FwdParamsE,@function
        .size           _ZN10layer_norm31ln_parallel_residual_fwd_kernelINS_13Kernel_traitsI6__halfS2_S2_S2_fjLj4096ELj1ELj1ELj4ELj16ENS_18Kernel_traits_baseILj4096ES2_S2_S2_S2_fjLj128EEEEELb0ELb0ELb0EEEvNS_9FwdParamsE,(.L_x_26468 - _ZN10layer_norm31ln_parallel_residual_fwd_kernelINS_13Kernel_traitsI6__halfS2_S2_S2_fjLj4096ELj1ELj1ELj4ELj16ENS_18Kernel_traits_baseILj4096ES2_S2_S2_S2_fjLj128EEEEELb0ELb0ELb0EEEvNS_9FwdParamsE)
        .other          _ZN10layer_norm31ln_parallel_residual_fwd_kernelINS_13Kernel_traitsI6__halfS2_S2_S2_fjLj4096ELj1ELj1ELj4ELj16ENS_18Kernel_traits_baseILj4096ES2_S2_S2_S2_fjLj128EEEEELb0ELb0ELb0EEEvNS_9FwdParamsE,@"STO_CUDA_ENTRY STV_DEFAULT"
_ZN10layer_norm31ln_parallel_residual_fwd_kernelINS_13Kernel_traitsI6__halfS2_S2_S2_fjLj4096ELj1ELj1ELj4ELj16ENS_18Kernel_traits_baseILj4096ES2_S2_S2_S2_fjLj128EEEEELb0ELb0ELb0EEEvNS_9FwdParamsE:
.text._ZN10layer_norm31ln_parallel_residual_fwd_kernelINS_13Kernel_traitsI6__halfS2_S2_S2_fjLj4096ELj1ELj1ELj4ELj16ENS_18Kernel_traits_baseILj4096ES2_S2_S2_S2_fjLj128EEEEELb0ELb0ELb0EEEvNS_9FwdParamsE:
[----:B------:R-:W-:Y:S02]  /*0000*/  MOV R1, c[0x0][0x28] ;  /* 0x00000a0000017a02 */ /* 0x000fe40000000f00 */
[----:B------:R-:W0:Y:S01]  /*0010*/  S2R R51, SR_TID.X ;  /* 0x0000000000337919 */ /* 0x000e220000002100 */
[----:B------:R-:W-:Y:S01]  /*0020*/  MOV R0, c[0x0][0x168] ;  /* 0x00005a0000007a02 */ /* 0x000fe20000000f00 */
[----:B------:R-:W-:Y:S01]  /*0030*/  ULDC.64 UR4, c[0x0][0x118] ;  /* 0x0000460000047ab9 */ /* 0x000fe20000000a00 */
[----:B------:R-:W-:Y:S02]  /*0040*/  BSSY B0, `(.L_x_2726) ;  /* 0x0000023000007945 */ /* 0x000fe40003800000 */
        /* <DEDUP_REMOVED lines=11> */
[----:B------:R-:W-:Y:S02]  /*0100*/  ISETP.NE.U32.AND P0, PT, RZ, c[0x0][0x218], PT ;  /* 0x00008600ff007a0c */ /* 0x000fe40003f05070 */
[----:B------:R-:W-:Y:S02]  /*0110*/  ISETP.NE.U32.AND P1, PT, RZ, c[0x0][0x220], PT ;  /* 0x00008800ff007a0c */ /* 0x000fe40003f25070 */
[----:B------:R-:W-:Y:S02]  /*0120*/  ISETP.NE.AND.EX P0, PT, RZ, c[0x0][0x21c], PT, P0 ;  /* 0x00008700ff007a0c */ /* 0x000fe40003f05300 */
[----:B------:R-:W-:Y:S02]  /*0130*/  ISETP.NE.AND.EX P1, PT, RZ, c[0x0][0x224], PT, P1 ;  /* 0x00008900ff007a0c */ /* 0x000fe40003f25310 */
[C---:B------:R-:W-:Y:S01]  /*0140*/  SHF.L.U32 R24, R60.reuse, 0x4, RZ ;  /* 0x000000043c187819 */ /* 0x040fe200000006ff */
[----:B------:R-:W-:Y:S01]  /*0150*/  HFMA2.MMA R3, -RZ, RZ, 0, 9.5367431640625e-07 ;  /* 0x00000010ff037435 */ /* 0x000fe200000001ff */
[----:B------:R-:W-:-:S07]  /*0160*/  SHF.L.U64.HI R0, R60, 0x4, RZ ;  /* 0x000000043c007819 */ /* 0x000fce00000102ff */
[----:B------:R-:W-:-:S04]  /*0170*/  @P0 LEA R14, P2, R60, c[0x0][0x218], 0x4 ;  /* 0x000086003c0e0a11 */ /* 0x000fc800078420ff */
[----:B------:R-:W-:Y:S02]  /*0180*/  @P0 LEA.HI.X R15, R60, c[0x0][0x21c], RZ, 0x4, P2 ;  /* 0x000087003c0f0a11 */ /* 0x000fe400010f24ff */
[----:B------:R-:W-:-:S04]  /*0190*/  @P1 IADD3 R6, P2, R24, c[0x0][0x220], RZ ;  /* 0x0000880018061a10 */ /* 0x000fc80007f5e0ff */
[----:B------:R-:W-:Y:S01]  /*01a0*/  @P1 IADD3.X R7, R0, c[0x0][0x224], RZ, P2, !PT ;  /* 0x0000890000071a10 */ /* 0x000fe200017fe4ff */
[----:B------:R-:W-:Y:S01]  /*01b0*/  IMAD.WIDE.U32 R2, R60, R3, c[0x0][0x1b0] ;  /* 0x00006c003c027625 */ /* 0x000fe200078e0003 */
[----:B------:R-:W-:Y:S01]  /*01c0*/  IADD3 R24, P2, R24, c[0x0][0x1b8], RZ ;  /* 0x00006e0018187a10 */ /* 0x000fe20007f5e0ff */
[----:B------:R-:W5:Y:S03]  /*01d0*/  @P0 LDG.E.128 R12, [R14.64] ;  /* 0x000000040e0c0981 */ /* 0x000f66000c1e1d00 */
        /* <DEDUP_REMOVED lines=9> */
.L_x_2727:
[----:B0-----:R-:W-:Y:S05]  /*0270*/  BSYNC B0 ;  /* 0x0000000000007941 */ /* 0x001fea0003800000 */
.L_x_2726:
[----:B------:R-:W-:Y:S01]  /*0280*/  BSSY B0, `(.L_x_2728) ;  /* 0x0000019000007945 */ /* 0x000fe20003800000 */
[----:B------:R-:W-:Y:S05]  /*0290*/  @!P6 BRA `(.L_x_2729) ;  /* 0x000001700000e947 */ /* 0x000fea0003800000 */
[----:B------:R-:W-:Y:S02]  /*02a0*/  ISETP.NE.U32.AND P0, PT, RZ, c[0x0][0x218], PT ;  /* 0x00008600ff007a0c */ /* 0x000fe40003f05070 */
[----:B------:R-:W-:-:S02]  /*02b0*/  ISETP.NE.U32.AND P1, PT, RZ, c[0x0][0x220], PT ;  /* 0x00008800ff007a0c */ /* 0x000fc40003f25070 */
[----:B------:R-:W-:Y:S02]  /*02c0*/  ISETP.NE.AND.EX P0, PT, RZ, c[0x0][0x21c], PT, P0 ;  /* 0x00008700ff007a0c */ /* 0x000fe40003f05300 */
[----:B------:R-:W-:Y:S02]  /*02d0*/  ISETP.NE.AND.EX P1, PT, RZ, c[0x0][0x224], PT, P1 ;  /* 0x00008900ff007a0c */ /* 0x000fe40003f25310 */
[C---:B------:R-:W-:Y:S02]  /*02e0*/  SHF.L.U32 R52, R60.reuse, 0x4, RZ ;  /* 0x000000043c347819 */ /* 0x040fe400000006ff */
[----:B------:R-:W-:-:S07]  /*02f0*/  SHF.L.U64.HI R0, R60, 0x4, RZ ;  /* 0x000000043c007819 */ /* 0x000fce00000102ff */
[----:B------:R-:W-:-:S04]  /*0300*/  @P0 LEA R94, P2, R60, c[0x0][0x218], 0x4 ;  /* 0x000086003c5e0a11 */ /* 0x000fc800078420ff */
[----:B------:R-:W-:Y:S02]  /*0310*/  @P0 LEA.HI.X R95, R60, c[0x0][0x21c], RZ, 0x4, P2 ;  /* 0x000087003c5f0a11 */ /* 0x000fe400010f24ff */
[----:B------:R-:W-:Y:S02]  /*0320*/  @P1 IADD3 R90, P2, R52, c[0x0][0x220], RZ ;  /* 0x00008800345a1a10 */ /* 0x000fe40007f5e0ff */
[----:B------:R-:W-:Y:S02]  /*0330*/  MOV R9, 0x10 ;  /* 0x0000001000097802 */ /* 0x000fe40000000f00 */
        /* <DEDUP_REMOVED lines=13> */
.L_x_2729:
[----:B------:R-:W-:Y:S05]  /*0410*/  BSYNC B0 ;  /* 0x0000000000007941 */ /* 0x000fea0003800000 */
.L_x_2728:
[----:B------:R-:W-:Y:S01]  /*0420*/  BSSY B0, `(.L_x_2730) ;  /* 0x0000019000007945 */ /* 0x000fe20003800000 */
[----:B------:R-:W-:Y:S05]  /*0430*/  @!P4 BRA `(.L_x_2731) ;  /* 0x000001700000c947 */ /* 0x000fea0003800000 */
[----:B------:R-:W-:Y:S02]  /*0440*/  ISETP.NE.U32.AND P0, PT, RZ, c[0x0][0x218], PT ;  /* 0x00008600ff007a0c */ /* 0x000fe40003f05070 */
[----:B------:R-:W-:-:S02]  /*0450*/  ISETP.NE.U32.AND P1, PT, RZ, c[0x0][0x220], PT ;  /* 0x00008800ff007a0c */ /* 0x000fc40003f25070 */
        /* <DEDUP_REMOVED lines=21> */
.L_x_2731:
[----:B------:R-:W-:Y:S05]  /*05b0*/  BSYNC B0 ;  /* 0x0000000000007941 */ /* 0x000fea0003800000 */
.L_x_2730:
[----:B------:R-:W-:Y:S01]  /*05c0*/  BSSY B0, `(.L_x_2732) ;  /* 0x0000018000007945 */ /* 0x000fe20003800000 */
[----:B------:R-:W-:Y:S05]  /*05d0*/  @!P3 BRA `(.L_x_2733) ;  /* 0x000001600000b947 */ /* 0x000fea0003800000 */
[----:B------:R-:W-:Y:S02]  /*05e0*/  ISETP.NE.U32.AND P0, PT, RZ, c[0x0][0x218], PT ;  /* 0x00008600ff007a0c */ /* 0x000fe40003f05070 */
[----:B------:R-:W-:-:S02]  /*05f0*/  ISETP.NE.U32.AND P1, PT, RZ, c[0x0][0x220], PT ;  /* 0x00008800ff007a0c */ /* 0x000fc40003f25070 */
[----:B------:R-:W-:Y:S02]  /*0600*/  ISETP.NE.AND.EX P0, PT, RZ, c[0x0][0x21c], PT, P0 ;  /* 0x00008700ff007a0c */ /* 0x000fe40003f05300 */
[----:B------:R-:W-:Y:S02]  /*0610*/  ISETP.NE.AND.EX P1, PT, RZ, c[0x0][0x224], PT, P1 ;  /* 0x00008900ff007a0c */ /* 0x000fe40003f25310 */
[----:B------:R-:W-:Y:S02]  /*0620*/  SHF.L.U32 R56, R60, 0x4, RZ ;  /* 0x000000043c387819 */ /* 0x000fe400000006ff */
[----:B------:R-:W-:-:S07]  /*0630*/  SHF.R.U32.HI R0, RZ, 0x1c, R60 ;  /* 0x0000001cff007819 */ /* 0x000fce000001163c */
[----:B------:R-:W-:-:S04]  /*0640*/  @P0 LEA R2, P2, R60, c[0x0][0x218], 0x4 ;  /* 0x000086003c020a11 */ /* 0x000fc800078420ff */
[----:B------:R-:W-:Y:S02]  /*0650*/  @P0 LEA.HI.X R3, R60, c[0x0][0x21c], RZ, 0x4, P2 ;  /* 0x000087003c030a11 */ /* 0x000fe400010f24ff */
[----:B------:R-:W-:Y:S02]  /*0660*/  @P1 IADD3 R66, P2, R56, c[0x0][0x220], RZ ;  /* 0x0000880038421a10 */ /* 0x000fe40007f5e0ff */
[----:B------:R-:W-:Y:S01]  /*0670*/  MOV R61, 0x10 ;  /* 0x00000010003d7802 */ /* 0x000fe20000000f00 */
        /* <DEDUP_REMOVED lines=12> */
.L_x_2733:
[----:B0-----:R-:W-:Y:S05]  /*0740*/  BSYNC B0 ;  /* 0x0000000000007941 */ /* 0x001fea0003800000 */
.L_x_2732:
[----:B------:R-:W0:Y:S01]  /*0750*/  S2UR UR6, SR_CTAID.X ;  /* 0x00000000000679c3 */ /* 0x000e220000002500 */
[----:B------:R-:W-:-:S02]  /*0760*/  MOV R0, c[0x0][0x180] ;  /* 0x0000600000007a02 */ /* 0x000fc40000000f00 */
[----:B------:R-:W-:Y:S02]  /*0770*/  MOV R2, c[0x0][0x184] ;  /* 0x0000610000027a02 */ /* 0x000fe40000000f00 */
[----:B------:R-:W-:-:S04]  /*0780*/  LOP3.LUT P2, RZ, R0, c[0x0][0x178], RZ, 0xfc, !PT ;  /* 0x00005e0000ff7a12 */ /* 0x000fc8000784fcff */
[----:B------:R-:W-:Y:S02]  /*0790*/  LOP3.LUT P2, RZ, R2, c[0x0][0x17c], RZ, 0xfc, P2 ;  /* 0x00005f0002ff7a12 */ /* 0x000fe4000104fcff */
[----:B0-----:R-:W-:-:S04]  /*07a0*/  LEA.HI R159, R51, UR6, RZ, 0x19 ;  /* 0x00000006339f7c11 */ /* 0x001fc8000f8fc8ff */
[----:B------:R-:W-:-:S13]  /*07b0*/  ISETP.GE.AND P0, PT, R159, c[0x0][0x164], PT ;  /* 0x000059009f007a0c */ /* 0x000fda0003f06270 */
[----:B------:R-:W-:Y:S05]  /*07c0*/  @P0 EXIT ;  /* 0x000000000000094d */ /* 0x000fea0003800000 */
[--C-:B-----5:R-:W-:Y:S01]  /*07d0*/  HADD2.F32 R104, -RZ, R86.reuse.H0_H0 ;  /* 0x20000056ff687230 */ /* 0x120fe20000004100 */
[----:B------:R-:W-:Y:S01]  /*07e0*/  HFMA2.MMA R158, -RZ, RZ, 0, 5.9604644775390625e-08 ;  /* 0x00000001ff9e7435 */ /* 0x000fe200000001ff */
[----:B------:R-:W-:Y:S01]  /*07f0*/  HADD2.F32 R109, -RZ, R86.H1_H1 ;  /* 0x30000056ff6d7230 */ /* 0x000fe20000004100 */
[----:B------:R-:W-:Y:S01]  /*0800*/  ULDC.U8 UR6, c[0x0][0x1f0] ;  /* 0x00007c0000067ab9 */ /* 0x000fe20000000000 */
[--C-:B------:R-:W-:Y:S02]  /*0810*/  HADD2.F32 R86, -RZ, R72.reuse.H0_H0 ;  /* 0x20000048ff567230 */ /* 0x100fe40000004100 */
[----:B------:R-:W-:Y:S01]  /*0820*/  HADD2.F32 R108, -RZ, R72.H1_H1 ;  /* 0x30000048ff6c7230 */ /* 0x000fe20000004100 */
[----:B------:R-:W-:Y:S01]  /*0830*/  SHF.R.S32.HI R72, RZ, 0x3, R118 ;  /* 0x00000003ff487819 */ /* 0x000fe20000011476 */
[--C-:B------:R-:W-:Y:S02]  /*0840*/  HADD2.F32 R107, -RZ, R87.reuse.H0_H0 ;  /* 0x20000057ff6b7230 */ /* 0x100fe40000004100 */
[----:B------:R-:W-:-:S02]  /*0850*/  HADD2.F32 R106, -RZ, R87.H1_H1 ;  /* 0x30000057ff6a7230 */ /* 0x000fc40000004100 */
[--C-:B------:R-:W-:Y:S02]  /*0860*/  HADD2.F32 R119, -RZ, R83.reuse.H0_H0 ;  /* 0x20000053ff777230 */ /* 0x100fe40000004100 */
[----:B------:R-:W-:Y:S02]  /*0870*/  HADD2.F32 R121, -RZ, R83.H1_H1 ;  /* 0x30000053ff797230 */ /* 0x000fe40000004100 */
[--C-:B------:R-:W-:Y:S02]  /*0880*/  HADD2.F32 R87, -RZ, R73.reuse.H0_H0 ;  /* 0x20000049ff577230 */ /* 0x100fe40000004100 */
[----:B------:R-:W-:Y:S01]  /*0890*/  HADD2.F32 R111, -RZ, R73.H1_H1 ;  /* 0x30000049ff6f7230 */ /* 0x000fe20000004100 */
[C---:B------:R-:W-:Y:S01]  /*08a0*/  LOP3.LUT R73, R51.reuse, 0x60, RZ, 0xc0, !PT ;  /* 0x0000006033497812 */ /* 0x040fe200078ec0ff */
[--C-:B------:R-:W-:Y:S02]  /*08b0*/  HADD2.F32 R83, -RZ, R60.reuse.H0_H0 ;  /* 0x2000003cff537230 */ /* 0x100fe40000004100 */
[----:B------:R-:W-:Y:S01]  /*08c0*/  HADD2.F32 R120, -RZ, R60.H1_H1 ;  /* 0x3000003cff787230 */ /* 0x000fe20000004100 */
[----:B------:R-:W-:Y:S01]  /*08d0*/  LOP3.LUT R60, R72, 0x7f, RZ, 0xc0, !PT ;  /* 0x0000007f483c7812 */ /* 0x000fe200078ec0ff */
[--C-:B------:R-:W-:Y:S01]  /*08e0*/  HADD2.F32 R118, -RZ, R61.reuse.H0_H0 ;  /* 0x2000003dff767230 */ /* 0x100fe20000004100 */
[----:B------:R-:W-:Y:S01]  /*08f0*/  SHF.R.U32.HI R72, RZ, 0x2, R72 ;  /* 0x00000002ff487819 */ /* 0x000fe20000011648 */
[----:B------:R-:W-:Y:S01]  /*0900*/  HADD2.F32 R123, -RZ, R61.H1_H1 ;  /* 0x3000003dff7b7230 */ /* 0x000fe20000004100 */
[----:B------:R-:W-:Y:S01]  /*0910*/  IADD3 R73, R60, -R73, RZ ;  /* 0x800000493c497210 */ /* 0x000fe20007ffe0ff */
[--C-:B------:R-:W-:Y:S01]  /*0920*/  HADD2.F32 R37, -RZ, R14.reuse.H0_H0 ;  /* 0x2000000eff257230 */ /* 0x100fe20000004100 */
[----:B------:R-:W-:Y:S01]  /*0930*/  LOP3.LUT R72, R72, 0x3fffffe0, RZ, 0xc0, !PT ;  /* 0x3fffffe048487812 */ /* 0x000fe200078ec0ff */
[----:B------:R-:W-:Y:S01]  /*0940*/  HADD2.F32 R36, -RZ, R14.H1_H1 ;  /* 0x3000000eff247230 */ /* 0x000fe20000004100 */
[----:B------:R-:W-:Y:S01]  /*0950*/  IMNMX R73, RZ, R73, !PT ;  /* 0x00000049ff497217 */ /* 0x000fe20007800200 */
[--C-:B------:R-:W-:Y:S01]  /*0960*/  HADD2.F32 R35, -RZ, R15.reuse.H0_H0 ;  /* 0x2000000fff237230 */ /* 0x100fe20000004100 */
[----:B------:R-:W-:Y:S01]  /*0970*/  SHF.L.U32 R61, R51, 0x5, RZ ;  /* 0x00000005333d7819 */ /* 0x000fe200000006ff */
[----:B------:R-:W-:Y:S01]  /*0980*/  HADD2.F32 R34, -RZ, R15.H1_H1 ;  /* 0x3000000fff227230 */ /* 0x000fe20000004100 */
[----:B------:R-:W-:Y:S01]  /*0990*/  IMNMX R73, R73, 0x20, PT ;  /* 0x0000002049497817 */ /* 0x000fe20003800200 */
[--C-:B------:R-:W-:Y:S01]  /*09a0*/  HADD2.F32 R16, -RZ, R8.reuse.H0_H0 ;  /* 0x20000008ff107230 */ /* 0x100fe20000004100 */
[----:B------:R-:W-:Y:S01]  /*09b0*/  LOP3.LUT R61, R61, 0x3e0, RZ, 0xc0, !PT ;  /* 0x000003e03d3d7812 */ /* 0x000fe200078ec0ff */
[----:B------:R-:W-:Y:S01]  /*09c0*/  HADD2.F32 R17, -RZ, R8.H1_H1 ;  /* 0x30000008ff117230 */ /* 0x000fe20000004100 */
[----:B------:R-:W-:Y:S01]  /*09d0*/  IADD3 R73, R73, R72, RZ ;  /* 0x0000004849497210 */ /* 0x000fe20007ffe0ff */
[--C-:B------:R-:W-:Y:S01]  /*09e0*/  HADD2.F32 R14, -RZ, R9.reuse.H0_H0 ;  /* 0x20000009ff0e7230 */ /* 0x100fe20000004100 */
[----:B------:R-:W-:Y:S01]  /*09f0*/  IADD3 R61, R60, -R61, RZ ;  /* 0x8000003d3c3d7210 */ /* 0x000fe20007ffe0ff */
[----:B------:R-:W-:Y:S01]  /*0a00*/  HADD2.F32 R15, -RZ, R9.H1_H1 ;  /* 0x30000009ff0f7230 */ /* 0x000fe20000004100 */
[----:B------:R-:W-:Y:S01]  /*0a10*/  SHF.L.U32 R73, R73, 0x3, RZ ;  /* 0x0000000349497819 */ /* 0x000fe200000006ff */
[--C-:B------:R-:W-:Y:S01]  /*0a20*/  HADD2.F32 R32, -RZ, R24.reuse.H0_H0 ;  /* 0x20000018ff207230 */ /* 0x100fe20000004100 */
[----:B------:R-:W-:Y:S01]  /*0a30*/  IMNMX R61, RZ, R61, !PT ;  /* 0x0000003dff3d7217 */ /* 0x000fe20007800200 */
[----:B------:R-:W-:-:S02]  /*0a40*/  HADD2.F32 R33, -RZ, R24.H1_H1 ;  /* 0x30000018ff217230 */ /* 0x000fc40000004100 */
[--C-:B------:R-:W-:Y:S01]  /*0a50*/  HADD2.F32 R30, -RZ, R25.reuse.H0_H0 ;  /* 0x20000019ff1e7230 */ /* 0x100fe20000004100 */
[----:B------:R-:W0:Y:S01]  /*0a60*/  I2F.U32 R73, R73 ;  /* 0x0000004900497306 */ /* 0x000e220000201000 */
[----:B------:R-:W-:Y:S01]  /*0a70*/  HADD2.F32 R31, -RZ, R25.H1_H1 ;  /* 0x30000019ff1f7230 */ /* 0x000fe20000004100 */
[----:B------:R-:W-:Y:S01]  /*0a80*/  IMNMX R61, R61, 0x20, PT ;  /* 0x000000203d3d7817 */ /* 0x000fe20003800200 */
[--C-:B------:R-:W-:Y:S02]  /*0a90*/  HADD2.F32 R21, -RZ, R6.reuse.H0_H0 ;  /* 0x20000006ff157230 */ /* 0x100fe40000004100 */
[----:B------:R-:W-:Y:S01]  /*0aa0*/  HADD2.F32 R20, -RZ, R6.H1_H1 ;  /* 0x30000006ff147230 */ /* 0x000fe20000004100 */
[----:B------:R-:W-:Y:S01]  /*0ab0*/  IADD3 R61, R72, R61, RZ ;  /* 0x0000003d483d7210 */ /* 0x000fe20007ffe0ff */
[--C-:B------:R-:W-:Y:S02]  /*0ac0*/  HADD2.F32 R19, -RZ, R7.reuse.H0_H0 ;  /* 0x20000007ff137230 */ /* 0x100fe40000004100 */
[----:B------:R-:W-:Y:S01]  /*0ad0*/  HADD2.F32 R18, -RZ, R7.H1_H1 ;  /* 0x30000007ff127230 */ /* 0x000fe20000004100 */
[----:B------:R-:W-:Y:S01]  /*0ae0*/  SHF.L.U32 R156, R61, 0x3, RZ ;  /* 0x000000033d9c7819 */ /* 0x000fe200000006ff */
[----:B------:R-:W-:-:S02]  /*0af0*/  HADD2.F32 R9, -RZ, R92.H0_H0 ;  /* 0x2000005cff097230 */ /* 0x000fc40000004100 */
[----:B------:R-:W-:Y:S02]  /*0b00*/  HADD2.F32 R8, -RZ, R92.H1_H1 ;  /* 0x3000005cff087230 */ /* 0x000fe40000004100 */
[--C-:B------:R-:W-:Y:S01]  /*0b10*/  HADD2.F32 R25, -RZ, R4.reuse.H0_H0 ;  /* 0x20000004ff197230 */ /* 0x100fe20000004100 */
[----:B0-----:R0:W1:Y:S01]  /*0b20*/  MUFU.RCP R148, R73 ;  /* 0x0000004900947308 */ /* 0x0010620000001000 */
[----:B------:R-:W-:Y:S02]  /*0b30*/  HADD2.F32 R24, -RZ, R4.H1_H1 ;  /* 0x30000004ff187230 */ /* 0x000fe40000004100 */
[--C-:B------:R-:W-:Y:S02]  /*0b40*/  HADD2.F32 R23, -RZ, R5.reuse.H0_H0 ;  /* 0x20000005ff177230 */ /* 0x100fe40000004100 */
[----:B------:R-:W-:Y:S02]  /*0b50*/  HADD2.F32 R22, -RZ, R5.H1_H1 ;  /* 0x30000005ff167230 */ /* 0x000fe40000004100 */
[----:B------:R-:W-:-:S02]  /*0b60*/  HADD2.F32 R7, -RZ, R93.H0_H0 ;  /* 0x2000005dff077230 */ /* 0x000fc40000004100 */
[----:B------:R-:W-:Y:S02]  /*0b70*/  HADD2.F32 R6, -RZ, R93.H1_H1 ;  /* 0x3000005dff067230 */ /* 0x000fe40000004100 */
[--C-:B------:R-:W-:Y:S02]  /*0b80*/  HADD2.F32 R0, -RZ, R52.reuse.H0_H0 ;  /* 0x20000034ff007230 */ /* 0x100fe40000004100 */
        /* <DEDUP_REMOVED lines=46> */
[----:B------:R-:W-:Y:S02]  /*0e70*/  HADD2.F32 R26, -RZ, R27.H0_H0 ;  /* 0x2000001bff1a7230 */ /* 0x000fe40000004100 */
[----:B------:R-:W-:Y:S02]  /*0e80*/  HADD2.F32 R10, -RZ, R11.H0_H0 ;  /* 0x2000000bff0a7230 */ /* 0x000fe40000004100 */
[----:B------:R-:W-:Y:S02]  /*0e90*/  HADD2.F32 R90, -RZ, R76.H0_H0 ;  /* 0x2000004cff5a7230 */ /* 0x000fe40000004100 */
[----:B------:R-:W-:Y:S02]  /*0ea0*/  HADD2.F32 R84, -RZ, R85.H0_H0 ;  /* 0x20000055ff547230 */ /* 0x000fe40000004100 */
[----:B------:R-:W-:Y:S02]  /*0eb0*/  HADD2.F32 R81, -RZ, R82.H0_H0 ;  /* 0x20000052ff517230 */ /* 0x000fe40000004100 */
[----:B------:R-:W-:-:S02]  /*0ec0*/  HADD2.F32 R43, -RZ, R43.H1_H1 ;  /* 0x3000002bff2b7230 */ /* 0x000fc40000004100 */
[----:B------:R-:W-:Y:S02]  /*0ed0*/  HADD2.F32 R27, -RZ, R27.H1_H1 ;  /* 0x3000001bff1b7230 */ /* 0x000fe40000004100 */
[----:B------:R-:W-:Y:S02]  /*0ee0*/  HADD2.F32 R11, -RZ, R11.H1_H1 ;  /* 0x3000000bff0b7230 */ /* 0x000fe40000004100 */
[----:B------:R-:W-:Y:S02]  /*0ef0*/  HADD2.F32 R76, -RZ, R76.H1_H1 ;  /* 0x3000004cff4c7230 */ /* 0x000fe40000004100 */
[----:B------:R-:W-:Y:S02]  /*0f00*/  HADD2.F32 R85, -RZ, R85.H1_H1 ;  /* 0x30000055ff557230 */ /* 0x000fe40000004100 */
[--C-:B------:R-:W-:Y:S02]  /*0f10*/  HADD2.F32 R110, -RZ, R74.reuse.H0_H0 ;  /* 0x2000004aff6e7230 */ /* 0x100fe40000004100 */
[----:B------:R-:W-:-:S02]  /*0f20*/  HADD2.F32 R113, -RZ, R74.H1_H1 ;  /* 0x3000004aff717230 */ /* 0x000fc40000004100 */
[--C-:B------:R-:W-:Y:S02]  /*0f30*/  HADD2.F32 R112, -RZ, R75.reuse.H0_H0 ;  /* 0x2000004bff707230 */ /* 0x100fe40000004100 */
[----:B------:R-:W-:Y:S02]  /*0f40*/  HADD2.F32 R114, -RZ, R75.H1_H1 ;  /* 0x3000004bff727230 */ /* 0x000fe40000004100 */
        /* <DEDUP_REMOVED lines=28> */
[----:B01----:R-:W-:Y:S02]  /*1110*/  HADD2.F32 R161, -RZ, R67.H1_H1 ;  /* 0x30000043ffa17230 */ /* 0x003fe40000004100 */
.L_x_2881:
[----:B------:R-:W-:Y:S01]  /*1120*/  IMAD R68, R159, c[0x0][0x168], RZ ;  /* 0x00005a009f447a24 */ /* 0x000fe200078e02ff */
[----:B------:R-:W-:Y:S01]  /*1130*/  LOP3.LUT R160, R51, 0x7f, RZ, 0xc0, !PT ;  /* 0x0000007f33a07812 */ /* 0x000fe200078ec0ff */
[----:B------:R-:W-:Y:S03]  /*1140*/  BSSY B0, `(.L_x_2734) ;  /* 0x0000099000007945 */ /* 0x000fe60003800000 */
[----:B------:R-:W-:-:S04]  /*1150*/  SHF.R.S32.HI R69, RZ, 0x1f, R68 ;  /* 0x0000001fff457819 */ /* 0x000fc80000011444 */
[----:B------:R-:W-:-:S04]  /*1160*/  LEA.HI R69, R69, R68, RZ, 0x3 ;  /* 0x0000004445457211 */ /* 0x000fc800078f18ff */
[----:B------:R-:W-:-:S04]  /*1170*/  LEA.HI.SX32 R160, R69, R160, 0x1d ;  /* 0x000000a045a07211 */ /* 0x000fc800078feaff */
[----:B------:R-:W-:Y:S01]  /*1180*/  MOV R136, R160 ;  /* 0x000000a000887202 */ /* 0x000fe20000000f00 */
[----:B------:R-:W-:Y:S05]  /*1190*/  @!P5 BRA `(.L_x_2735) ;  /* 0x000009300000d947 */ /* 0x000fea0003800000 */
[----:B------:R-:W-:Y:S01]  /*11a0*/  ISETP.NE.U32.AND P0, PT, RZ, c[0x0][0x178], PT ;  /* 0x00005e00ff007a0c */ /* 0x000fe20003f05070 */
[----:B------:R-:W-:-:S03]  /*11b0*/  HFMA2.MMA R69, -RZ, RZ, 0, 9.5367431640625e-07 ;  /* 0x00000010ff457435 */ /* 0x000fc600000001ff */
[----:B------:R-:W-:-:S07]  /*11c0*/  ISETP.NE.AND.EX P0, PT, RZ, c[0x0][0x17c], PT, P0 ;  /* 0x00005f00ff007a0c */ /* 0x000fce0003f05300 */
[----:B------:R-:W-:-:S06]  /*11d0*/  IMAD.WIDE.U32 R68, R160, R69, c[0x0][0x170] ;  /* 0x00005c00a0447625 */ /* 0x000fcc00078e0045 */
[C---:B------:R-:W-:Y:S01]  /*11e0*/  @P0 LEA R74, P1, R160.reuse, c[0x0][0x178], 0x4 ;  /* 0x00005e00a04a0a11 */ /* 0x040fe200078220ff */
[----:B------:R-:W2:Y:S03]  /*11f0*/  LDG.E.128 R68, [R68.64] ;  /* 0x0000000444447981 */ /* 0x000ea6000c1e1d00 */
        /* <DEDUP_REMOVED lines=8> */
[----:B------:R-:W-:Y:S01]  /*1280*/  ISETP.NE.AND.EX P6, PT, RZ, c[0x0][0x17c], PT, P6 ;  /* 0x00005f00ff007a0c */ /* 0x000fe20003fc5360 */
[----:B--2---:R-:W-:-:S12]  /*1290*/  HADD2.F32 R157, -RZ, R68.H0_H0 ;  /* 0x20000044ff9d7230 */ /* 0x004fd80000004100 */
[----:B------:R-:W-:Y:S05]  /*12a0*/  @P6 BRA `(.L_x_2736) ;  /* 0x0000008000006947 */ /* 0x000fea0003800000 */
[----:B0-----:R-:W-:-:S04]  /*12b0*/  ISETP.NE.U32.AND P0, PT, RZ, c[0x0][0x180], PT ;  /* 0x00006000ff007a0c */ /* 0x001fc80003f05070 */
[----:B------:R-:W-:-:S13]  /*12c0*/  ISETP.NE.AND.EX P0, PT, RZ, c[0x0][0x184], PT, P0 ;  /* 0x00006100ff007a0c */ /* 0x000fda0003f05300 */
[----:B------:R-:W-:Y:S05]  /*12d0*/  @P0 BRA `(.L_x_2737) ;  /* 0x0000002000000947 */ /* 0x000fea0003800000 */
[----:B------:R-:W-:Y:S05]  /*12e0*/  @P2 BRA `(.L_x_2738) ;  /* 0x0000008000002947 */ /* 0x000fea0003800000 */
[----:B------:R-:W-:Y:S05]  /*12f0*/  BRA `(.L_x_2739) ;  /* 0x0000009000007947 */ /* 0x000fea0003800000 */
.L_x_2737:
[----:B-----5:R-:W-:-:S05]  /*1300*/  HADD2.F32 R72, -RZ, R60.H0_H0 ;  /* 0x2000003cff487230 */ /* 0x020fca0000004100 */
[----:B------:R-:W-:Y:S01]  /*1310*/  FADD.FTZ R157, R72, R157 ;  /* 0x0000009d489d7221 */ /* 0x000fe20000010000 */
[----:B------:R-:W-:Y:S05]  /*1320*/  BRA `(.L_x_2738) ;  /* 0x0000004000007947 */ /* 0x000fea0003800000 */
.L_x_2736:
[----:B0----5:R-:W-:Y:S02]  /*1330*/  HADD2.F32 R72, -RZ, R56.H0_H0 ;  /* 0x20000038ff487230 */ /* 0x021fe40000004100 */
[----:B------:R-:W-:-:S03]  /*1340*/  @P1 HADD2.F32 R74, -RZ, R60.H0_H0 ;  /* 0x2000003cff4a1230 */ /* 0x000fc60000004100 */
[----:B------:R-:W-:-:S04]  /*1350*/  FADD.FTZ R157, R72, R157 ;  /* 0x0000009d489d7221 */ /* 0x000fc80000010000 */
[----:B------:R-:W-:-:S05]  /*1360*/  @P1 FADD.FTZ R157, R74, R157 ;  /* 0x0000009d4a9d1221 */ /* 0x000fca0000010000 */
.L_x_2738:
[----:B------:R-:W-:-:S04]  /*1370*/  F2FP.PACK_AB R72, RZ, R157 ;  /* 0x0000009dff48723e */ /* 0x000fc800000000ff */
[----:B------:R-:W-:Y:S02]  /*1380*/  PRMT R64, R72, 0x7610, R64 ;  /* 0x0000761048407816 */ /* 0x000fe40000000040 */
.L_x_2739:
[----:B------:R-:W-:Y:S01]  /*1390*/  HADD2.F32 R177, -RZ, R68.H1_H1 ;  /* 0x30000044ffb17230 */ /* 0x000fe20000004100 */
[----:B------:R-:W-:Y:S05]  /*13a0*/  @P6 BRA `(.L_x_2740) ;  /* 0x0000008000006947 */ /* 0x000fea0003800000 */
[----:B------:R-:W-:-:S04]  /*13b0*/  ISETP.NE.U32.AND P0, PT, RZ, c[0x0][0x180], PT ;  /* 0x00006000ff007a0c */ /* 0x000fc80003f05070 */
[----:B------:R-:W-:-:S13]  /*13c0*/  ISETP.NE.AND.EX P0, PT, RZ, c[0x0][0x184], PT, P0 ;  /* 0x00006100ff007a0c */ /* 0x000fda0003f05300 */
[----:B------:R-:W-:Y:S05]  /*13d0*/  @P0 BRA `(.L_x_2741) ;  /* 0x0000002000000947 */ /* 0x000fea0003800000 */
[----:B------:R-:W-:Y:S05]  /*13e0*/  @P2 BRA `(.L_x_2742) ;  /* 0x0000008000002947 */ /* 0x000fea0003800000 */
[----:B------:R-:W-:Y:S05]  /*13f0*/  BRA `(.L_x_2743) ;  /* 0x0000009000007947 */ /* 0x000fea0003800000 */
.L_x_2741:
[----:B-----5:R-:W-:-:S05]  /*1400*/  HADD2.F32 R68, -RZ, R60.H1_H1 ;  /* 0x3000003cff447230 */ /* 0x020fca0000004100 */
[----:B------:R-:W-:Y:S01]  /*1410*/  FADD.FTZ R177, R68, R177 ;  /* 0x000000b144b17221 */ /* 0x000fe20000010000 */
[----:B------:R-:W-:Y:S05]  /*1420*/  BRA `(.L_x_2742) ;  /* 0x0000004000007947 */ /* 0x000fea0003800000 */
.L_x_2740:
[----:B-----5:R-:W-:Y:S02]  /*1430*/  HADD2.F32 R68, -RZ, R56.H1_H1 ;  /* 0x30000038ff447230 */ /* 0x020fe40000004100 */
[----:B------:R-:W-:-:S03]  /*1440*/  @P1 HADD2.F32 R72, -RZ, R60.H1_H1 ;  /* 0x3000003cff481230 */ /* 0x000fc60000004100 */
[----:B------:R-:W-:-:S04]  /*1450*/  FADD.FTZ R177, R68, R177 ;  /* 0x000000b144b17221 */ /* 0x000fc80000010000 */
[----:B------:R-:W-:-:S05]  /*1460*/  @P1 FADD.FTZ R177, R72, R177 ;  /* 0x000000b148b11221 */ /* 0x000fca0000010000 */
.L_x_2742:
[----:B------:R-:W-:-:S04]  /*1470*/  F2FP.PACK_AB R68, RZ, R177 ;  /* 0x000000b1ff44723e */ /* 0x000fc800000000ff */
[----:B------:R-:W-:Y:S02]  /*1480*/  PRMT R64, R64, 0x5410, R68 ;  /* 0x0000541040407816 */ /* 0x000fe40000000044 */
.L_x_2743:
[----:B------:R-:W-:Y:S01]  /*1490*/  HADD2.F32 R175, -RZ, R69.H0_H0 ;  /* 0x20000045ffaf7230 */ /* 0x000fe20000004100 */
[----:B------:R-:W-:Y:S05]  /*14a0*/  @P6 BRA `(.L_x_2744) ;  /* 0x0000008000006947 */ /* 0x000fea0003800000 */
[----:B------:R-:W-:-:S04]  /*14b0*/  ISETP.NE.U32.AND P0, PT, RZ, c[0x0][0x180], PT ;  /* 0x00006000ff007a0c */ /* 0x000fc80003f05070 */
[----:B------:R-:W-:-:S13]  /*14c0*/  ISETP.NE.AND.EX P0, PT, RZ, c[0x0][0x184], PT, P0 ;  /* 0x00006100ff007a0c */ /* 0x000fda0003f05300 */
[----:B------:R-:W-:Y:S05]  /*14d0*/  @P0 BRA `(.L_x_2745) ;  /* 0x0000002000000947 */ /* 0x000fea0003800000 */
[----:B------:R-:W-:Y:S05]  /*14e0*/  @P2 BRA `(.L_x_2746) ;  /* 0x0000008000002947 */ /* 0x000fea0003800000 */
[----:B------:R-:W-:Y:S05]  /*14f0*/  BRA `(.L_x_2747) ;  /* 0x0000009000007947 */ /* 0x000fea0003800000 */
.L_x_2745:
[----:B-----5:R-:W-:-:S05]  /*1500*/  HADD2.F32 R68, -RZ, R61.H0_H0 ;  /* 0x2000003dff447230 */ /* 0x020fca0000004100 */
[----:B------:R-:W-:Y:S01]  /*1510*/  FADD.FTZ R175, R68, R175 ;  /* 0x000000af44af7221 */ /* 0x000fe20000010000 */
[----:B------:R-:W-:Y:S05]  /*1520*/  BRA `(.L_x_2746) ;  /* 0x0000004000007947 */ /* 0x000fea0003800000 */
.L_x_2744:
[----:B-----5:R-:W-:Y:S02]  /*1530*/  HADD2.F32 R68, -RZ, R57.H0_H0 ;  /* 0x20000039ff447230 */ /* 0x020fe40000004100 */
[----:B------:R-:W-:-:S03]  /*1540*/  @P1 HADD2.F32 R72, -RZ, R61.H0_H0 ;  /* 0x2000003dff481230 */ /* 0x000fc60000004100 */
[----:B------:R-:W-:-:S04]  /*1550*/  FADD.FTZ R175, R68, R175 ;  /* 0x000000af44af7221 */ /* 0x000fc80000010000 */
[----:B------:R-:W-:-:S05]  /*1560*/  @P1 FADD.FTZ R175, R72, R175 ;  /* 0x000000af48af1221 */ /* 0x000fca0000010000 */
.L_x_2746:
[----:B------:R-:W-:-:S04]  /*1570*/  F2FP.PACK_AB R68, RZ, R175 ;  /* 0x000000afff44723e */ /* 0x000fc800000000ff */
[----:B------:R-:W-:Y:S02]  /*1580*/  PRMT R65, R68, 0x7610, R65 ;  /* 0x0000761044417816 */ /* 0x000fe40000000041 */
.L_x_2747:
[----:B------:R-:W-:Y:S01]  /*1590*/  HADD2.F32 R197, -RZ, R69.H1_H1 ;  /* 0x30000045ffc57230 */ /* 0x000fe20000004100 */
[----:B------:R-:W-:Y:S05]  /*15a0*/  @P6 BRA `(.L_x_2748) ;  /* 0x0000008000006947 */ /* 0x000fea0003800000 */
[----:B------:R-:W-:-:S04]  /*15b0*/  ISETP.NE.U32.AND P0, PT, RZ, c[0x0][0x180], PT ;  /* 0x00006000ff007a0c */ /* 0x000fc80003f05070 */
[----:B------:R-:W-:-:S13]  /*15c0*/  ISETP.NE.AND.EX P0, PT, RZ, c[0x0][0x184], PT, P0 ;  /* 0x00006100ff007a0c */ /* 0x000fda0003f05300 */
[----:B------:R-:W-:Y:S05]  /*15d0*/  @P0 BRA `(.L_x_2749) ;  /* 0x0000002000000947 */ /* 0x000fea0003800000 */
[----:B------:R-:W-:Y:S05]  /*15e0*/  @P2 BRA `(.L_x_2750) ;  /* 0x0000008000002947 */ /* 0x000fea0003800000 */
[----:B------:R-:W-:Y:S05]  /*15f0*/  BRA `(.L_x_2751) ;  /* 0x0000009000007947 */ /* 0x000fea0003800000 */
.L_x_2749:
[----:B-----5:R-:W-:-:S05]  /*1600*/  HADD2.F32 R68, -RZ, R61.H1_H1 ;  /* 0x3000003dff447230 */ /* 0x020fca0000004100 */
[----:B------:R-:W-:Y:S01]  /*1610*/  FADD.FTZ R197, R68, R197 ;  /* 0x000000c544c57221 */ /* 0x000fe20000010000 */
[----:B------:R-:W-:Y:S05]  /*1620*/  BRA `(.L_x_2750) ;  /* 0x0000004000007947 */ /* 0x000fea0003800000 */
.L_x_2748:
[----:B-----5:R-:W-:Y:S02]  /*1630*/  HADD2.F32 R68, -RZ, R57.H1_H1 ;  /* 0x30000039ff447230 */ /* 0x020fe40000004100 */
[----:B------:R-:W-:-:S03]  /*1640*/  @P1 HADD2.F32 R72, -RZ, R61.H1_H1 ;  /* 0x3000003dff481230 */ /* 0x000fc60000004100 */
[----:B------:R-:W-:-:S04]  /*1650*/  FADD.FTZ R197, R68, R197 ;  /* 0x000000c544c57221 */ /* 0x000fc80000010000 */
[----:B------:R-:W-:-:S05]  /*1660*/  @P1 FADD.FTZ R197, R72, R197 ;  /* 0x000000c548c51221 */ /* 0x000fca0000010000 */
.L_x_2750:
[----:B------:R-:W-:-:S04]  /*1670*/  F2FP.PACK_AB R68, RZ, R197 ;  /* 0x000000c5ff44723e */ /* 0x000fc800000000ff */
[----:B------:R-:W-:Y:S02]  /*1680*/  PRMT R65, R65, 0x5410, R68 ;  /* 0x0000541041417816 */ /* 0x000fe40000000044 */
.L_x_2751:
[----:B------:R-:W-:Y:S01]  /*1690*/  HADD2.F32 R195, -RZ, R70.H0_H0 ;  /* 0x20000046ffc37230 */ /* 0x000fe20000004100 */
[----:B------:R-:W-:Y:S05]  /*16a0*/  @P6 BRA `(.L_x_2752) ;  /* 0x0000008000006947 */ /* 0x000fea0003800000 */
[----:B------:R-:W-:-:S04]  /*16b0*/  ISETP.NE.U32.AND P0, PT, RZ, c[0x0][0x180], PT ;  /* 0x00006000ff007a0c */ /* 0x000fc80003f05070 */
[----:B------:R-:W-:-:S13]  /*16c0*/  ISETP.NE.AND.EX P0, PT, RZ, c[0x0][0x184], PT, P0 ;  /* 0x00006100ff007a0c */ /* 0x000fda0003f05300 */
[----:B------:R-:W-:Y:S05]  /*16d0*/  @P0 BRA `(.L_x_2753) ;  /* 0x0000002000000947 */ /* 0x000fea0003800000 */
[----:B------:R-:W-:Y:S05]  /*16e0*/  @P2 BRA `(.L_x_2754) ;  /* 0x0000008000002947 */ /* 0x000fea0003800000 */
[----:B------:R-:W-:Y:S05]  /*16f0*/  BRA `(.L_x_2755) ;  /* 0x0000009000007947 */ /* 0x000fea0003800000 */
.L_x_2753:
[----:B-----5:R-:W-:-:S05]  /*1700*/  HADD2.F32 R68, -RZ, R62.H0_H0 ;  /* 0x2000003eff447230 */ /* 0x020fca0000004100 */
[----:B------:R-:W-:Y:S01]  /*1710*/  FADD.FTZ R195, R68, R195 ;  /* 0x000000c344c37221 */ /* 0x000fe20000010000 */
[----:B------:R-:W-:Y:S05]  /*1720*/  BRA `(.L_x_2754) ;  /* 0x0000004000007947 */ /* 0x000fea0003800000 */
.L_x_2752:
[----:B-----5:R-:W-:Y:S02]  /*1730*/  HADD2.F32 R68, -RZ, R58.H0_H0 ;  /* 0x2000003aff447230 */ /* 0x020fe40000004100 */
[----:B------:R-:W-:-:S03]  /*1740*/  @P1 HADD2.F32 R72, -RZ, R62.H0_H0 ;  /* 0x2000003eff481230 */ /* 0x000fc60000004100 */
[----:B------:R-:W-:-:S04]  /*1750*/  FADD.FTZ R195, R68, R195 ;  /* 0x000000c344c37221 */ /* 0x000fc80000010000 */
[----:B------:R-:W-:-:S05]  /*1760*/  @P1 FADD.FTZ R195, R72, R195 ;  /* 0x000000c348c31221 */ /* 0x000fca0000010000 */
.L_x_2754:
[----:B------:R-:W-:-:S04]  /*1770*/  F2FP.PACK_AB R68, RZ, R195 ;  /* 0x000000c3ff44723e */ /* 0x000fc800000000ff */
[----:B------:R-:W-:Y:S02]  /*1780*/  PRMT R66, R68, 0x7610, R66 ;  /* 0x0000761044427816 */ /* 0x000fe40000000042 */
.L_x_2755:
[----:B------:R-:W-:Y:S01]  /*1790*/  HADD2.F32 R199, -RZ, R70.H1_H1 ;  /* 0x30000046ffc77230 */ /* 0x000fe20000004100 */
[----:B------:R-:W-:Y:S05]  /*17a0*/  @P6 BRA `(.L_x_2756) ;  /* 0x0000008000006947 */ /* 0x000fea0003800000 */
[----:B------:R-:W-:-:S04]  /*17b0*/  ISETP.NE.U32.AND P0, PT, RZ, c[0x0][0x180], PT ;  /* 0x00006000ff007a0c */ /* 0x000fc80003f05070 */
[----:B------:R-:W-:-:S13]  /*17c0*/  ISETP.NE.AND.EX P0, PT, RZ, c[0x0][0x184], PT, P0 ;  /* 0x00006100ff007a0c */ /* 0x000fda0003f05300 */
[----:B------:R-:W-:Y:S05]  /*17d0*/  @P0 BRA `(.L_x_2757) ;  /* 0x0000002000000947 */ /* 0x000fea0003800000 */
[----:B------:R-:W-:Y:S05]  /*17e0*/  @P2 BRA `(.L_x_2758) ;  /* 0x0000008000002947 */ /* 0x000fea0003800000 */
[----:B------:R-:W-:Y:S05]  /*17f0*/  BRA `(.L_x_2759) ;  /* 0x0000009000007947 */ /* 0x000fea0003800000 */
.L_x_2757:
[----:B-----5:R-:W-:-:S05]  /*1800*/  HADD2.F32 R68, -RZ, R62.H1_H1 ;  /* 0x3000003eff447230 */ /* 0x020fca0000004100 */
[----:B------:R-:W-:Y:S01]  /*1810*/  FADD.FTZ R199, R68, R199 ;  /* 0x000000c744c77221 */ /* 0x000fe20000010000 */
[----:B------:R-:W-:Y:S05]  /*1820*/  BRA `(.L_x_2758) ;  /* 0x0000004000007947 */ /* 0x000fea0003800000 */
.L_x_2756:
[----:B-----5:R-:W-:Y:S02]  /*1830*/  HADD2.F32 R68, -RZ, R58.H1_H1 ;  /* 0x3000003aff447230 */ /* 0x020fe40000004100 */
[----:B------:R-:W-:-:S03]  /*1840*/  @P1 HADD2.F32 R70, -RZ, R62.H1_H1 ;  /* 0x3000003eff461230 */ /* 0x000fc60000004100 */
[----:B------:R-:W-:-:S04]  /*1850*/  FADD.FTZ R199, R68, R199 ;  /* 0x000000c744c77221 */ /* 0x000fc80000010000 */
[----:B------:R-:W-:-:S05]  /*1860*/  @P1 FADD.FTZ R199, R70, R199 ;  /* 0x000000c746c71221 */ /* 0x000fca0000010000 */
.L_x_2758:
[----:B------:R-:W-:-:S04]  /*1870*/  F2FP.PACK_AB R68, RZ, R199 ;  /* 0x000000c7ff44723e */ /* 0x000fc800000000ff */
[----:B------:R-:W-:Y:S02]  /*1880*/  PRMT R66, R66, 0x5410, R68 ;  /* 0x0000541042427816 */ /* 0x000fe40000000044 */
.L_x_2759:
[----:B------:R-:W-:Y:S01]  /*1890*/  HADD2.F32 R201, -RZ, R71.H0_H0 ;  /* 0x20000047ffc97230 */ /* 0x000fe20000004100 */
[----:B------:R-:W-:Y:S05]  /*18a0*/  @P6 BRA `(.L_x_2760) ;  /* 0x0000008000006947 */ /* 0x000fea0003800000 */
[----:B------:R-:W-:-:S04]  /*18b0*/  ISETP.NE.U32.AND P0, PT, RZ, c[0x0][0x180], PT ;  /* 0x00006000ff007a0c */ /* 0x000fc80003f05070 */
[----:B------:R-:W-:-:S13]  /*18c0*/  ISETP.NE.AND.EX P0, PT, RZ, c[0x0][0x184], PT, P0 ;  /* 0x00006100ff007a0c */ /* 0x000fda0003f05300 */
[----:B------:R-:W-:Y:S05]  /*18d0*/  @P0 BRA `(.L_x_2761) ;  /* 0x0000002000000947 */ /* 0x000fea0003800000 */
[----:B------:R-:W-:Y:S05]  /*18e0*/  @P2 BRA `(.L_x_2762) ;  /* 0x0000008000002947 */ /* 0x000fea0003800000 */
[----:B------:R-:W-:Y:S05]  /*18f0*/  BRA `(.L_x_2763) ;  /* 0x0000009000007947 */ /* 0x000fea0003800000 */
.L_x_2761:
[----:B-----5:R-:W-:-:S05]  /*1900*/  HADD2.F32 R68, -RZ, R63.H0_H0 ;  /* 0x2000003fff447230 */ /* 0x020fca0000004100 */
[----:B------:R-:W-:Y:S01]  /*1910*/  FADD.FTZ R201, R68, R201 ;  /* 0x000000c944c97221 */ /* 0x000fe20000010000 */
[----:B------:R-:W-:Y:S05]  /*1920*/  BRA `(.L_x_2762) ;  /* 0x0000004000007947 */ /* 0x000fea0003800000 */
.L_x_2760:
[----:B-----5:R-:W-:Y:S02]  /*1930*/  HADD2.F32 R68, -RZ, R59.H0_H0 ;  /* 0x2000003bff447230 */ /* 0x020fe40000004100 */
[----:B------:R-:W-:-:S03]  /*1940*/  @P1 HADD2.F32 R70, -RZ, R63.H0_H0 ;  /* 0x2000003fff461230 */ /* 0x000fc60000004100 */
[----:B------:R-:W-:-:S04]  /*1950*/  FADD.FTZ R201, R68, R201 ;  /* 0x000000c944c97221 */ /* 0x000fc80000010000 */
[----:B------:R-:W-:-:S05]  /*1960*/  @P1 FADD.FTZ R201, R70, R201 ;  /* 0x000000c946c91221 */ /* 0x000fca0000010000 */
.L_x_2762:
[----:B------:R-:W-:-:S04]  /*1970*/  F2FP.PACK_AB R68, RZ, R201 ;  /* 0x000000c9ff44723e */ /* 0x000fc800000000ff */
[----:B------:R-:W-:Y:S02]  /*1980*/  PRMT R67, R68, 0x7610, R67 ;  /* 0x0000761044437816 */ /* 0x000fe40000000043 */
.L_x_2763:
[----:B------:R-:W-:Y:S01]  /*1990*/  HADD2.F32 R215, -RZ, R71.H1_H1 ;  /* 0x30000047ffd77230 */ /* 0x000fe20000004100 */
[----:B------:R-:W-:Y:S05]  /*19a0*/  @P6 BRA `(.L_x_2764) ;  /* 0x0000008000006947 */ /* 0x000fea0003800000 */
[----:B------:R-:W-:-:S04]  /*19b0*/  ISETP.NE.U32.AND P0, PT, RZ, c[0x0][0x180], PT ;  /* 0x00006000ff007a0c */ /* 0x000fc80003f05070 */
[----:B------:R-:W-:-:S13]  /*19c0*/  ISETP.NE.AND.EX P0, PT, RZ, c[0x0][0x184], PT, P0 ;  /* 0x00006100ff007a0c */ /* 0x000fda0003f05300 */
[----:B------:R-:W-:Y:S05]  /*19d0*/  @P0 BRA `(.L_x_2765) ;  /* 0x0000002000000947 */ /* 0x000fea0003800000 */
[----:B------:R-:W-:Y:S05]  /*19e0*/  @P2 BRA `(.L_x_2766) ;  /* 0x0000008000002947 */ /* 0x000fea0003800000 */
[----:B------:R-:W-:Y:S05]  /*19f0*/  BRA `(.L_x_2767) ;  /* 0x0000009000007947 */ /* 0x000fea0003800000 */
.L_x_2765:
[----:B-----5:R-:W-:-:S05]  /*1a00*/  HADD2.F32 R68, -RZ, R63.H1_H1 ;  /* 0x3000003fff447230 */ /* 0x020fca0000004100 */
[----:B------:R-:W-:Y:S01]  /*1a10*/  FADD.FTZ R215, R68, R215 ;  /* 0x000000d744d77221 */ /* 0x000fe20000010000 */
[----:B------:R-:W-:Y:S05]  /*1a20*/  BRA `(.L_x_2766) ;  /* 0x0000004000007947 */ /* 0x000fea0003800000 */
.L_x_2764:
[----:B-----5:R-:W-:Y:S02]  /*1a30*/  HADD2.F32 R68, -RZ, R59.H1_H1 ;  /* 0x3000003bff447230 */ /* 0x020fe40000004100 */
[----:B------:R-:W-:-:S03]  /*1a40*/  @P1 HADD2.F32 R70, -RZ, R63.H1_H1 ;  /* 0x3000003fff461230 */ /* 0x000fc60000004100 */
[----:B------:R-:W-:-:S04]  /*1a50*/  FADD.FTZ R215, R68, R215 ;  /* 0x000000d744d77221 */ /* 0x000fc80000010000 */
[----:B------:R-:W-:-:S05]  /*1a60*/  @P1 FADD.FTZ R215, R70, R215 ;  /* 0x000000d746d71221 */ /* 0x000fca0000010000 */
.L_x_2766:
[----:B------:R-:W-:-:S04]  /*1a70*/  F2FP.PACK_AB R68, RZ, R215 ;  /* 0x000000d7ff44723e */ /* 0x000fc800000000ff */
[----:B------:R-:W-:Y:S02]  /*1a80*/  PRMT R67, R67, 0x5410, R68 ;  /* 0x0000541043437816 */ /* 0x000fe40000000044 */
.L_x_2767:
[C---:B------:R-:W-:Y:S02]  /*1a90*/  @P2 LEA R68, P0, R160.reuse, c[0x0][0x188], 0x4 ;  /* 0x00006200a0442a11 */ /* 0x040fe400078020ff */
[C---:B------:R-:W-:Y:S02]  /*1aa0*/  IADD3 R136, R160.reuse, 0x80, RZ ;  /* 0x00000080a0887810 */ /* 0x040fe40007ffe0ff */
[----:B------:R-:W-:-:S05]  /*1ab0*/  @P2 LEA.HI.X R69, R160, c[0x0][0x18c], RZ, 0x4, P0 ;  /* 0x00006300a0452a11 */ /* 0x000fca00000f24ff */
[----:B------:R0:W-:Y:S04]  /*1ac0*/  @P2 STG.E.128 [R68.64], R64 ;  /* 0x0000004044002986 */ /* 0x0001e8000c101d04 */
.L_x_2735:
[----:B------:R-:W-:Y:S05]  /*1ad0*/  BSYNC B0 ;  /* 0x0000000000007941 */ /* 0x000fea0003800000 */
.L_x_2734:
[----:B------:R-:W-:Y:S01]  /*1ae0*/  ISETP.GE.U32.AND P0, PT, R50, 0x100, PT ;  /* 0x000001003200780c */ /* 0x000fe20003f06070 */
[----:B------:R-:W-:-:S12]  /*1af0*/  BSSY B0, `(.L_x_2768) ;  /* 0x0000095000007945 */ /* 0x000fd80003800000 */
[----:B------:R-:W-:Y:S05]  /*1b00*/  @!P0 BRA `(.L_x_2769) ;  /* 0x0000093000008947 */ /* 0x000fea0003800000 */
[----:B------:R-:W-:Y:S02]  /*1b10*/  ISETP.NE.U32.AND P0, PT, RZ, c[0x0][0x178], PT ;  /* 0x00005e00ff007a0c */ /* 0x000fe40003f05070 */
[----:B0-----:R-:W-:Y:S02]  /*1b20*/  MOV R69, 0x10 ;  /* 0x0000001000457802 */ /* 0x001fe40000000f00 */
[----:B------:R-:W-:-:S03]  /*1b30*/  ISETP.NE.AND.EX P0, PT, RZ, c[0x0][0x17c], PT, P0 ;  /* 0x00005f00ff007a0c */ /* 0x000fc60003f05300 */
[----:B------:R-:W-:-:S06]  /*1b40*/  IMAD.WIDE.U32 R68, R136, R69, c[0x0][0x170] ;  /* 0x00005c0088447625 */ /* 0x000fcc00078e0045 */
[----:B------:R-:W2:Y:S04]  /*1b50*/  LDG.E.128 R68, [R68.64] ;  /* 0x0000000444447981 */ /* 0x000ea8000c1e1d00 */
        /* <DEDUP_REMOVED lines=17> */
.L_x_2771:
[----:B-----5:R-:W-:-:S05]  /*1c70*/  HADD2.F32 R72, -RZ, R60.H0_H0 ;  /* 0x2000003cff487230 */ /* 0x020fca0000004100 */
[----:B------:R-:W-:Y:S01]  /*1c80*/  FADD.FTZ R155, R72, R155 ;  /* 0x0000009b489b7221 */ /* 0x000fe20000010000 */
[----:B------:R-:W-:Y:S05]  /*1c90*/  BRA `(.L_x_2772) ;  /* 0x0000004000007947 */ /* 0x000fea0003800000 */
.L_x_2770:
[----:B0----5:R-:W-:Y:S02]  /*1ca0*/  HADD2.F32 R72, -RZ, R56.H0_H0 ;  /* 0x20000038ff487230 */ /* 0x021fe40000004100 */
[----:B------:R-:W-:-:S03]  /*1cb0*/  @P1 HADD2.F32 R74, -RZ, R60.H0_H0 ;  /* 0x2000003cff4a1230 */ /* 0x000fc60000004100 */
[----:B------:R-:W-:-:S04]  /*1cc0*/  FADD.FTZ R155, R72, R155 ;  /* 0x0000009b489b7221 */ /* 0x000fc80000010000 */
[----:B------:R-:W-:-:S05]  /*1cd0*/  @P1 FADD.FTZ R155, R74, R155 ;  /* 0x0000009b4a9b1221 */ /* 0x000fca0000010000 */
.L_x_2772:
[----:B------:R-:W-:-:S04]  /*1ce0*/  F2FP.PACK_AB R72, RZ, R155 ;  /* 0x0000009bff48723e */ /* 0x000fc800000000ff */
[----:B------:R-:W-:Y:S02]  /*1cf0*/  PRMT R64, R72, 0x7610, R64 ;  /* 0x0000761048407816 */ /* 0x000fe40000000040 */
.L_x_2773:
[----:B------:R-:W-:Y:S01]  /*1d00*/  HADD2.F32 R173, -RZ, R68.H1_H1 ;  /* 0x30000044ffad7230 */ /* 0x000fe20000004100 */
[----:B------:R-:W-:Y:S05]  /*1d10*/  @P6 BRA `(.L_x_2774) ;  /* 0x0000008000006947 */ /* 0x000fea0003800000 */
[----:B------:R-:W-:-:S04]  /*1d20*/  ISETP.NE.U32.AND P0, PT, RZ, c[0x0][0x180], PT ;  /* 0x00006000ff007a0c */ /* 0x000fc80003f05070 */
[----:B------:R-:W-:-:S13]  /*1d30*/  ISETP.NE.AND.EX P0, PT, RZ, c[0x0][0x184], PT, P0 ;  /* 0x00006100ff007a0c */ /* 0x000fda0003f05300 */
[----:B------:R-:W-:Y:S05]  /*1d40*/  @P0 BRA `(.L_x_2775) ;  /* 0x0000002000000947 */ /* 0x000fea0003800000 */
[----:B------:R-:W-:Y:S05]  /*1d50*/  @P2 BRA `(.L_x_2776) ;  /* 0x0000008000002947 */ /* 0x000fea0003800000 */
[----:B------:R-:W-:Y:S05]  /*1d60*/  BRA `(.L_x_2777) ;  /* 0x0000009000007947 */ /* 0x000fea0003800000 */
.L_x_2775:
[----:B-----5:R-:W-:-:S05]  /*1d70*/  HADD2.F32 R68, -RZ, R60.H1_H1 ;  /* 0x3000003cff447230 */ /* 0x020fca0000004100 */
[----:B------:R-:W-:Y:S01]  /*1d80*/  FADD.FTZ R173, R68, R173 ;  /* 0x000000ad44ad7221 */ /* 0x000fe20000010000 */
[----:B------:R-:W-:Y:S05]  /*1d90*/  BRA `(.L_x_2776) ;  /* 0x0000004000007947 */ /* 0x000fea0003800000 */
.L_x_2774:
[----:B-----5:R-:W-:Y:S02]  /*1da0*/  HADD2.F32 R68, -RZ, R56.H1_H1 ;  /* 0x30000038ff447230 */ /* 0x020fe40000004100 */
[----:B------:R-:W-:-:S03]  /*1db0*/  @P1 HADD2.F32 R72, -RZ, R60.H1_H1 ;  /* 0x3000003cff481230 */ /* 0x000fc60000004100 */
[----:B------:R-:W-:-:S04]  /*1dc0*/  FADD.FTZ R173, R68, R173 ;  /* 0x000000ad44ad7221 */ /* 0x000fc80000010000 */
[----:B------:R-:W-:-:S05]  /*1dd0*/  @P1 FADD.FTZ R173, R72, R173 ;  /* 0x000000ad48ad1221 */ /* 0x000fca0000010000 */
.L_x_2776:
[----:B------:R-:W-:-:S04]  /*1de0*/  F2FP.PACK_AB R68, RZ, R173 ;  /* 0x000000adff44723e */ /* 0x000fc800000000ff */
[----:B------:R-:W-:Y:S02]  /*1df0*/  PRMT R64, R64, 0x5410, R68 ;  /* 0x0000541040407816 */ /* 0x000fe40000000044 */
.L_x_2777:
[----:B------:R-:W-:Y:S01]  /*1e00*/  HADD2.F32 R171, -RZ, R69.H0_H0 ;  /* 0x20000045ffab7230 */ /* 0x000fe20000004100 */
[----:B------:R-:W-:Y:S05]  /*1e10*/  @P6 BRA `(.L_x_2778) ;  /* 0x0000008000006947 */ /* 0x000fea0003800000 */
[----:B------:R-:W-:-:S04]  /*1e20*/  ISETP.NE.U32.AND P0, PT, RZ, c[0x0][0x180], PT ;  /* 0x00006000ff007a0c */ /* 0x000fc80003f05070 */
[----:B------:R-:W-:-:S13]  /*1e30*/  ISETP.NE.AND.EX P0, PT, RZ, c[0x0][0x184], PT, P0 ;  /* 0x00006100ff007a0c */ /* 0x000fda0003f05300 */
[----:B------:R-:W-:Y:S05]  /*1e40*/  @P0 BRA `(.L_x_2779) ;  /* 0x0000002000000947 */ /* 0x000fea0003800000 */
[----:B------:R-:W-:Y:S05]  /*1e50*/  @P2 BRA `(.L_x_2780) ;  /* 0x0000008000002947 */ /* 0x000fea0003800000 */
[----:B------:R-:W-:Y:S05]  /*1e60*/  BRA `(.L_x_2781) ;  /* 0x0000009000007947 */ /* 0x000fea0003800000 */
.L_x_2779:
[----:B-----5:R-:W-:-:S05]  /*1e70*/  HADD2.F32 R68, -RZ, R61.H0_H0 ;  /* 0x2000003dff447230 */ /* 0x020fca0000004100 */
[----:B------:R-:W-:Y:S01]  /*1e80*/  FADD.FTZ R171, R68, R171 ;  /* 0x000000ab44ab7221 */ /* 0x000fe20000010000 */
[----:B------:R-:W-:Y:S05]  /*1e90*/  BRA `(.L_x_2780) ;  /* 0x0000004000007947 */ /* 0x000fea0003800000 */
.L_x_2778:
[----:B-----5:R-:W-:Y:S02]  /*1ea0*/  HADD2.F32 R68, -RZ, R57.H0_H0 ;  /* 0x20000039ff447230 */ /* 0x020fe40000004100 */
[----:B------:R-:W-:-:S03]  /*1eb0*/  @P1 HADD2.F32 R72, -RZ, R61.H0_H0 ;  /* 0x2000003dff481230 */ /* 0x000fc60000004100 */
[----:B------:R-:W-:-:S04]  /*1ec0*/  FADD.FTZ R171, R68, R171 ;  /* 0x000000ab44ab7221 */ /* 0x000fc80000010000 */
[----:B------:R-:W-:-:S05]  /*1ed0*/  @P1 FADD.FTZ R171, R72, R171 ;  /* 0x000000ab48ab1221 */ /* 0x000fca0000010000 */
.L_x_2780:
[----:B------:R-:W-:-:S04]  /*1ee0*/  F2FP.PACK_AB R68, RZ, R171 ;  /* 0x000000abff44723e */ /* 0x000fc800000000ff */
[----:B------:R-:W-:Y:S02]  /*1ef0*/  PRMT R65, R68, 0x7610, R65 ;  /* 0x0000761044417816 */ /* 0x000fe40000000041 */
.L_x_2781:
[----:B------:R-:W-:Y:S01]  /*1f00*/  HADD2.F32 R193, -RZ, R69.H1_H1 ;  /* 0x30000045ffc17230 */ /* 0x000fe20000004100 */
[----:B------:R-:W-:Y:S05]  /*1f10*/  @P6 BRA `(.L_x_2782) ;  /* 0x0000008000006947 */ /* 0x000fea0003800000 */
[----:B------:R-:W-:-:S04]  /*1f20*/  ISETP.NE.U32.AND P0, PT, RZ, c[0x0][0x180], PT ;  /* 0x00006000ff007a0c */ /* 0x000fc80003f05070 */
[----:B------:R-:W-:-:S13]  /*1f30*/  ISETP.NE.AND.EX P0, PT, RZ, c[0x0][0x184], PT, P0 ;  /* 0x00006100ff007a0c */ /* 0x000fda0003f05300 */
[----:B------:R-:W-:Y:S05]  /*1f40*/  @P0 BRA `(.L_x_2783) ;  /* 0x0000002000000947 */ /* 0x000fea0003800000 */
[----:B------:R-:W-:Y:S05]  /*1f50*/  @P2 BRA `(.L_x_2784) ;  /* 0x0000008000002947 */ /* 0x000fea0003800000 */
[----:B------:R-:W-:Y:S05]  /*1f60*/  BRA `(.L_x_2785) ;  /* 0x0000009000007947 */ /* 0x000fea0003800000 */
.L_x_2783:
[----:B-----5:R-:W-:-:S05]  /*1f70*/  HADD2.F32 R68, -RZ, R61.H1_H1 ;  /* 0x3000003dff447230 */ /* 0x020fca0000004100 */
[----:B------:R-:W-:Y:S01]  /*1f80*/  FADD.FTZ R193, R68, R193 ;  /* 0x000000c144c17221 */ /* 0x000fe20000010000 */
[----:B------:R-:W-:Y:S05]  /*1f90*/  BRA `(.L_x_2784) ;  /* 0x0000004000007947 */ /* 0x000fea0003800000 */
.L_x_2782:
[----:B-----5:R-:W-:Y:S02]  /*1fa0*/  HADD2.F32 R68, -RZ, R57.H1_H1 ;  /* 0x30000039ff447230 */ /* 0x020fe40000004100 */
[----:B------:R-:W-:-:S03]  /*1fb0*/  @P1 HADD2.F32 R72, -RZ, R61.H1_H1 ;  /* 0x3000003dff481230 */ /* 0x000fc60000004100 */
[----:B------:R-:W-:-:S04]  /*1fc0*/  FADD.FTZ R193, R68, R193 ;  /* 0x000000c144c17221 */ /* 0x000fc80000010000 */
[----:B------:R-:W-:-:S05]  /*1fd0*/  @P1 FADD.FTZ R193, R72, R193 ;  /* 0x000000c148c11221 */ /* 0x000fca0000010000 */
.L_x_2784:
[----:B------:R-:W-:-:S04]  /*1fe0*/  F2FP.PACK_AB R68, RZ, R193 ;  /* 0x000000c1ff44723e */ /* 0x000fc800000000ff */
[----:B------:R-:W-:Y:S02]  /*1ff0*/  PRMT R65, R65, 0x5410, R68 ;  /* 0x0000541041417816 */ /* 0x000fe40000000044 */
.L_x_2785:
[----:B------:R-:W-:Y:S01]  /*2000*/  HADD2.F32 R191, -RZ, R70.H0_H0 ;  /* 0x20000046ffbf7230 */ /* 0x000fe20000004100 */
[----:B------:R-:W-:Y:S05]  /*2010*/  @P6 BRA `(.L_x_2786) ;  /* 0x0000008000006947 */ /* 0x000fea0003800000 */
[----:B------:R-:W-:-:S04]  /*2020*/  ISETP.NE.U32.AND P0, PT, RZ, c[0x0][0x180], PT ;  /* 0x00006000ff007a0c */ /* 0x000fc80003f05070 */
[----:B------:R-:W-:-:S13]  /*2030*/  ISETP.NE.AND.EX P0, PT, RZ, c[0x0][0x184], PT, P0 ;  /* 0x00006100ff007a0c */ /* 0x000fda0003f05300 */
[----:B------:R-:W-:Y:S05]  /*2040*/  @P0 BRA `(.L_x_2787) ;  /* 0x0000002000000947 */ /* 0x000fea0003800000 */
[----:B------:R-:W-:Y:S05]  /*2050*/  @P2 BRA `(.L_x_2788) ;  /* 0x0000008000002947 */ /* 0x000fea0003800000 */
[----:B------:R-:W-:Y:S05]  /*2060*/  BRA `(.L_x_2789) ;  /* 0x0000009000007947 */ /* 0x000fea0003800000 */
.L_x_2787:
[----:B-----5:R-:W-:-:S05]  /*2070*/  HADD2.F32 R68, -RZ, R62.H0_H0 ;  /* 0x2000003eff447230 */ /* 0x020fca0000004100 */
[----:B------:R-:W-:Y:S01]  /*2080*/  FADD.FTZ R191, R68, R191 ;  /* 0x000000bf44bf7221 */ /* 0x000fe20000010000 */
[----:B------:R-:W-:Y:S05]  /*2090*/  BRA `(.L_x_2788) ;  /* 0x0000004000007947 */ /* 0x000fea0003800000 */
.L_x_2786:
[----:B-----5:R-:W-:Y:S02]  /*20a0*/  HADD2.F32 R68, -RZ, R58.H0_H0 ;  /* 0x2000003aff447230 */ /* 0x020fe40000004100 */
[----:B------:R-:W-:-:S03]  /*20b0*/  @P1 HADD2.F32 R72, -RZ, R62.H0_H0 ;  /* 0x2000003eff481230 */ /* 0x000fc60000004100 */
[----:B------:R-:W-:-:S04]  /*20c0*/  FADD.FTZ R191, R68, R191 ;  /* 0x000000bf44bf7221 */ /* 0x000fc80000010000 */
[----:B------:R-:W-:-:S05]  /*20d0*/  @P1 FADD.FTZ R191, R72, R191 ;  /* 0x000000bf48bf1221 */ /* 0x000fca0000010000 */
.L_x_2788:
[----:B------:R-:W-:-:S04]  /*20e0*/  F2FP.PACK_AB R68, RZ, R191 ;  /* 0x000000bfff44723e */ /* 0x000fc800000000ff */
[----:B------:R-:W-:Y:S02]  /*20f0*/  PRMT R66, R68, 0x7610, R66 ;  /* 0x0000761044427816 */ /* 0x000fe40000000042 */
.L_x_2789:
[----:B------:R-:W-:Y:S01]  /*2100*/  HADD2.F32 R203, -RZ, R70.H1_H1 ;  /* 0x30000046ffcb7230 */ /* 0x000fe20000004100 */
[----:B------:R-:W-:Y:S05]  /*2110*/  @P6 BRA `(.L_x_2790) ;  /* 0x0000008000006947 */ /* 0x000fea0003800000 */
[----:B------:R-:W-:-:S04]  /*2120*/  ISETP.NE.U32.AND P0, PT, RZ, c[0x0][0x180], PT ;  /* 0x00006000ff007a0c */ /* 0x000fc80003f05070 */
[----:B------:R-:W-:-:S13]  /*2130*/  ISETP.NE.AND.EX P0, PT, RZ, c[0x0][0x184], PT, P0 ;  /* 0x00006100ff007a0c */ /* 0x000fda0003f05300 */
[----:B------:R-:W-:Y:S05]  /*2140*/  @P0 BRA `(.L_x_2791) ;  /* 0x0000002000000947 */ /* 0x000fea0003800000 */
[----:B------:R-:W-:Y:S05]  /*2150*/  @P2 BRA `(.L_x_2792) ;  /* 0x0000008000002947 */ /* 0x000fea0003800000 */
[----:B------:R-:W-:Y:S05]  /*2160*/  BRA `(.L_x_2793) ;  /* 0x0000009000007947 */ /* 0x000fea0003800000 */
.L_x_2791:
[----:B-----5:R-:W-:-:S05]  /*2170*/  HADD2.F32 R68, -RZ, R62.H1_H1 ;  /* 0x3000003eff447230 */ /* 0x020fca0000004100 */
[----:B------:R-:W-:Y:S01]  /*2180*/  FADD.FTZ R203, R68, R203 ;  /* 0x000000cb44cb7221 */ /* 0x000fe20000010000 */
[----:B------:R-:W-:Y:S05]  /*2190*/  BRA `(.L_x_2792) ;  /* 0x0000004000007947 */ /* 0x000fea0003800000 */
.L_x_2790:
[----:B-----5:R-:W-:Y:S02]  /*21a0*/  HADD2.F32 R68, -RZ, R58.H1_H1 ;  /* 0x3000003aff447230 */ /* 0x020fe40000004100 */
[----:B------:R-:W-:-:S03]  /*21b0*/  @P1 HADD2.F32 R70, -RZ, R62.H1_H1 ;  /* 0x3000003eff461230 */ /* 0x000fc60000004100 */
[----:B------:R-:W-:-:S04]  /*21c0*/  FADD.FTZ R203, R68, R203 ;  /* 0x000000cb44cb7221 */ /* 0x000fc80000010000 */
[----:B------:R-:W-:-:S05]  /*21d0*/  @P1 FADD.FTZ R203, R70, R203 ;  /* 0x000000cb46cb1221 */ /* 0x000fca0000010000 */
.L_x_2792:
[----:B------:R-:W-:-:S04]  /*21e0*/  F2FP.PACK_AB R68, RZ, R203 ;  /* 0x000000cbff44723e */ /* 0x000fc800000000ff */
[----:B------:R-:W-:Y:S02]  /*21f0*/  PRMT R66, R66, 0x5410, R68 ;  /* 0x0000541042427816 */ /* 0x000fe40000000044 */
.L_x_2793:
[----:B------:R-:W-:Y:S01]  /*2200*/  HADD2.F32 R205, -RZ, R71.H0_H0 ;  /* 0x20000047ffcd7230 */ /* 0x000fe20000004100 */
[----:B------:R-:W-:Y:S05]  /*2210*/  @P6 BRA `(.L_x_2794) ;  /* 0x0000008000006947 */ /* 0x000fea0003800000 */
[----:B------:R-:W-:-:S04]  /*2220*/  ISETP.NE.U32.AND P0, PT, RZ, c[0x0][0x180], PT ;  /* 0x00006000ff007a0c */ /* 0x000fc80003f05070 */
[----:B------:R-:W-:-:S13]  /*2230*/  ISETP.NE.AND.EX P0, PT, RZ, c[0x0][0x184], PT, P0 ;  /* 0x00006100ff007a0c */ /* 0x000fda0003f05300 */
[----:B------:R-:W-:Y:S05]  /*2240*/  @P0 BRA `(.L_x_2795) ;  /* 0x0000002000000947 */ /* 0x000fea0003800000 */
[----:B------:R-:W-:Y:S05]  /*2250*/  @P2 BRA `(.L_x_2796) ;  /* 0x0000008000002947 */ /* 0x000fea0003800000 */
[----:B------:R-:W-:Y:S05]  /*2260*/  BRA `(.L_x_2797) ;  /* 0x0000009000007947 */ /* 0x000fea0003800000 */
.L_x_2795:
[----:B-----5:R-:W-:-:S05]  /*2270*/  HADD2.F32 R68, -RZ, R63.H0_H0 ;  /* 0x2000003fff447230 */ /* 0x020fca0000004100 */
[----:B------:R-:W-:Y:S01]  /*2280*/  FADD.FTZ R205, R68, R205 ;  /* 0x000000cd44cd7221 */ /* 0x000fe20000010000 */
[----:B------:R-:W-:Y:S05]  /*2290*/  BRA `(.L_x_2796) ;  /* 0x0000004000007947 */ /* 0x000fea0003800000 */
.L_x_2794:
[----:B-----5:R-:W-:Y:S02]  /*22a0*/  HADD2.F32 R68, -RZ, R59.H0_H0 ;  /* 0x2000003bff447230 */ /* 0x020fe40000004100 */
[----:B------:R-:W-:-:S03]  /*22b0*/  @P1 HADD2.F32 R70, -RZ, R63.H0_H0 ;  /* 0x2000003fff461230 */ /* 0x000fc60000004100 */
[----:B------:R-:W-:-:S04]  /*22c0*/  FADD.FTZ R205, R68, R205 ;  /* 0x000000cd44cd7221 */ /* 0x000fc80000010000 */
[----:B------:R-:W-:-:S05]  /*22d0*/  @P1 FADD.FTZ R205, R70, R205 ;  /* 0x000000cd46cd1221 */ /* 0x000fca0000010000 */
.L_x_2796:
[----:B------:R-:W-:-:S04]  /*22e0*/  F2FP.PACK_AB R68, RZ, R205 ;  /* 0x000000cdff44723e */ /* 0x000fc800000000ff */
[----:B------:R-:W-:Y:S02]  /*22f0*/  PRMT R67, R68, 0x7610, R67 ;  /* 0x0000761044437816 */ /* 0x000fe40000000043 */
.L_x_2797:
[----:B------:R-:W-:Y:S01]  /*2300*/  HADD2.F32 R217, -RZ, R71.H1_H1 ;  /* 0x30000047ffd97230 */ /* 0x000fe20000004100 */
[----:B------:R-:W-:Y:S05]  /*2310*/  @P6 BRA `(.L_x_2798) ;  /* 0x0000008000006947 */ /* 0x000fea0003800000 */
[----:B------:R-:W-:-:S04]  /*2320*/  ISETP.NE.U32.AND P0, PT, RZ, c[0x0][0x180], PT ;  /* 0x00006000ff007a0c */ /* 0x000fc80003f05070 */
[----:B------:R-:W-:-:S13]  /*2330*/  ISETP.NE.AND.EX P0, PT, RZ, c[0x0][0x184], PT, P0 ;  /* 0x00006100ff007a0c */ /* 0x000fda0003f05300 */
[----:B------:R-:W-:Y:S05]  /*2340*/  @P0 BRA `(.L_x_2799) ;  /* 0x0000002000000947 */ /* 0x000fea0003800000 */
[----:B------:R-:W-:Y:S05]  /*2350*/  @P2 BRA `(.L_x_2800) ;  /* 0x0000008000002947 */ /* 0x000fea0003800000 */
[----:B------:R-:W-:Y:S05]  /*2360*/  BRA `(.L_x_2801) ;  /* 0x0000009000007947 */ /* 0x000fea0003800000 */
.L_x_2799:
[----:B-----5:R-:W-:-:S05]  /*2370*/  HADD2.F32 R68, -RZ, R63.H1_H1 ;  /* 0x3000003fff447230 */ /* 0x020fca0000004100 */
[----:B------:R-:W-:Y:S01]  /*2380*/  FADD.FTZ R217, R68, R217 ;  /* 0x000000d944d97221 */ /* 0x000fe20000010000 */
[----:B------:R-:W-:Y:S05]  /*2390*/  BRA `(.L_x_2800) ;  /* 0x0000004000007947 */ /* 0x000fea0003800000 */
.L_x_2798:
[----:B-----5:R-:W-:Y:S02]  /*23a0*/  HADD2.F32 R68, -RZ, R59.H1_H1 ;  /* 0x3000003bff447230 */ /* 0x020fe40000004100 */
[----:B------:R-:W-:-:S03]  /*23b0*/  @P1 HADD2.F32 R70, -RZ, R63.H1_H1 ;  /* 0x3000003fff461230 */ /* 0x000fc60000004100 */
[----:B------:R-:W-:-:S04]  /*23c0*/  FADD.FTZ R217, R68, R217 ;  /* 0x000000d944d97221 */ /* 0x000fc80000010000 */
[----:B------:R-:W-:-:S05]  /*23d0*/  @P1 FADD.FTZ R217, R70, R217 ;  /* 0x000000d946d91221 */ /* 0x000fca0000010000 */
.L_x_2800:
[----:B------:R-:W-:-:S04]  /*23e0*/  F2FP.PACK_AB R68, RZ, R217 ;  /* 0x000000d9ff44723e */ /* 0x000fc800000000ff */
[----:B------:R-:W-:Y:S02]  /*23f0*/  PRMT R67, R67, 0x5410, R68 ;  /* 0x0000541043437816 */ /* 0x000fe40000000044 */
.L_x_2801:
[----:B------:R-:W-:-:S04]  /*2400*/  @P2 LEA R68, P0, R136, c[0x0][0x188], 0x4 ;  /* 0x0000620088442a11 */ /* 0x000fc800078020ff */
[C---:B------:R-:W-:Y:S02]  /*2410*/  @P2 LEA.HI.X R69, R136.reuse, c[0x0][0x18c], RZ, 0x4, P0 ;  /* 0x0000630088452a11 */ /* 0x040fe400000f24ff */
[----:B------:R-:W-:-:S03]  /*2420*/  IADD3 R136, R136, 0x80, RZ ;  /* 0x0000008088887810 */ /* 0x000fc60007ffe0ff */
[----:B------:R0:W-:Y:S04]  /*2430*/  @P2 STG.E.128 [R68.64], R64 ;  /* 0x0000004044002986 */ /* 0x0001e8000c101d04 */
.L_x_2769:
[----:B------:R-:W-:Y:S05]  /*2440*/  BSYNC B0 ;  /* 0x0000000000007941 */ /* 0x000fea0003800000 */
.L_x_2768:
[----:B------:R-:W-:Y:S01]  /*2450*/  BSSY B0, `(.L_x_2802) ;  /* 0x0000095000007945 */ /* 0x000fe20003800000 */
[----:B------:R-:W-:Y:S05]  /*2460*/  @!P4 BRA `(.L_x_2803) ;  /* 0x000009300000c947 */ /* 0x000fea0003800000 */
[----:B------:R-:W-:Y:S01]  /*2470*/  ISETP.NE.U32.AND P0, PT, RZ, c[0x0][0x178], PT ;  /* 0x00005e00ff007a0c */ /* 0x000fe20003f05070 */
[----:B0-----:R-:W-:-:S03]  /*2480*/  HFMA2.MMA R69, -RZ, RZ, 0, 9.5367431640625e-07 ;  /* 0x00000010ff457435 */ /* 0x001fc600000001ff */
[----:B------:R-:W-:-:S07]  /*2490*/  ISETP.NE.AND.EX P0, PT, RZ, c[0x0][0x17c], PT, P0 ;  /* 0x00005f00ff007a0c */ /* 0x000fce0003f05300 */
[----:B------:R-:W-:-:S06]  /*24a0*/  IMAD.WIDE.U32 R68, R136, R69, c[0x0][0x170] ;  /* 0x00005c0088447625 */ /* 0x000fcc00078e0045 */
[C---:B------:R-:W-:Y:S01]  /*24b0*/  @P0 LEA R74, P1, R136.reuse, c[0x0][0x178], 0x4 ;  /* 0x00005e00884a0a11 */ /* 0x040fe200078220ff */
[----:B------:R-:W2:Y:S03]  /*24c0*/  LDG.E.128 R68, [R68.64] ;  /* 0x0000000444447981 */ /* 0x000ea6000c1e1d00 */
        /* <DEDUP_REMOVED lines=16> */
.L_x_2805:
[----:B-----5:R-:W-:-:S05]  /*25d0*/  HADD2.F32 R72, -RZ, R60.H0_H0 ;  /* 0x2000003cff487230 */ /* 0x020fca0000004100 */
[----:B------:R-:W-:Y:S01]  /*25e0*/  FADD.FTZ R163, R72, R163 ;  /* 0x000000a348a37221 */ /* 0x000fe20000010000 */
[----:B------:R-:W-:Y:S05]  /*25f0*/  BRA `(.L_x_2806) ;  /* 0x0000004000007947 */ /* 0x000fea0003800000 */
.L_x_2804:
[----:B0----5:R-:W-:Y:S02]  /*2600*/  HADD2.F32 R72, -RZ, R56.H0_H0 ;  /* 0x20000038ff487230 */ /* 0x021fe40000004100 */
[----:B------:R-:W-:-:S03]  /*2610*/  @P1 HADD2.F32 R74, -RZ, R60.H0_H0 ;  /* 0x2000003cff4a1230 */ /* 0x000fc60000004100 */
[----:B------:R-:W-:-:S04]  /*2620*/  FADD.FTZ R163, R72, R163 ;  /* 0x000000a348a37221 */ /* 0x000fc80000010000 */
[----:B------:R-:W-:-:S05]  /*2630*/  @P1 FADD.FTZ R163, R74, R163 ;  /* 0x000000a34aa31221 */ /* 0x000fca0000010000 */
.L_x_2806:
[----:B------:R-:W-:-:S04]  /*2640*/  F2FP.PACK_AB R72, RZ, R163 ;  /* 0x000000a3ff48723e */ /* 0x000fc800000000ff */
[----:B------:R-:W-:Y:S02]  /*2650*/  PRMT R64, R72, 0x7610, R64 ;  /* 0x0000761048407816 */ /* 0x000fe40000000040 */
.L_x_2807:
[----:B------:R-:W-:Y:S01]  /*2660*/  HADD2.F32 R169, -RZ, R68.H1_H1 ;  /* 0x30000044ffa97230 */ /* 0x000fe20000004100 */
[----:B------:R-:W-:Y:S05]  /*2670*/  @P6 BRA `(.L_x_2808) ;  /* 0x0000008000006947 */ /* 0x000fea0003800000 */
[----:B------:R-:W-:-:S04]  /*2680*/  ISETP.NE.U32.AND P0, PT, RZ, c[0x0][0x180], PT ;  /* 0x00006000ff007a0c */ /* 0x000fc80003f05070 */
[----:B------:R-:W-:-:S13]  /*2690*/  ISETP.NE.AND.EX P0, PT, RZ, c[0x0][0x184], PT, P0 ;  /* 0x00006100ff007a0c */ /* 0x000fda0003f05300 */
[----:B------:R-:W-:Y:S05]  /*26a0*/  @P0 BRA `(.L_x_2809) ;  /* 0x0000002000000947 */ /* 0x000fea0003800000 */
[----:B------:R-:W-:Y:S05]  /*26b0*/  @P2 BRA `(.L_x_2810) ;  /* 0x0000008000002947 */ /* 0x000fea0003800000 */
[----:B------:R-:W-:Y:S05]  /*26c0*/  BRA `(.L_x_2811) ;  /* 0x0000009000007947 */ /* 0x000fea0003800000 */
.L_x_2809:
[----:B-----5:R-:W-:-:S05]  /*26d0*/  HADD2.F32 R68, -RZ, R60.H1_H1 ;  /* 0x3000003cff447230 */ /* 0x020fca0000004100 */
[----:B------:R-:W-:Y:S01]  /*26e0*/  FADD.FTZ R169, R68, R169 ;  /* 0x000000a944a97221 */ /* 0x000fe20000010000 */
[----:B------:R-:W-:Y:S05]  /*26f0*/  BRA `(.L_x_2810) ;  /* 0x0000004000007947 */ /* 0x000fea0003800000 */
.L_x_2808:
[----:B-----5:R-:W-:Y:S02]  /*2700*/  HADD2.F32 R68, -RZ, R56.H1_H1 ;  /* 0x30000038ff447230 */ /* 0x020fe40000004100 */
[----:B------:R-:W-:-:S03]  /*2710*/  @P1 HADD2.F32 R72, -RZ, R60.H1_H1 ;  /* 0x3000003cff481230 */ /* 0x000fc60000004100 */
[----:B------:R-:W-:-:S04]  /*2720*/  FADD.FTZ R169, R68, R169 ;  /* 0x000000a944a97221 */ /* 0x000fc80000010000 */
[----:B------:R-:W-:-:S05]  /*2730*/  @P1 FADD.FTZ R169, R72, R169 ;  /* 0x000000a948a91221 */ /* 0x000fca0000010000 */
.L_x_2810:
[----:B------:R-:W-:-:S04]  /*2740*/  F2FP.PACK_AB R68, RZ, R169 ;  /* 0x000000a9ff44723e */ /* 0x000fc800000000ff */
[----:B------:R-:W-:Y:S02]  /*2750*/  PRMT R64, R64, 0x5410, R68 ;  /* 0x0000541040407816 */ /* 0x000fe40000000044 */
.L_x_2811:
[----:B------:R-:W-:Y:S01]  /*2760*/  HADD2.F32 R167, -RZ, R69.H0_H0 ;  /* 0x20000045ffa77230 */ /* 0x000fe20000004100 */
[----:B------:R-:W-:Y:S05]  /*2770*/  @P6 BRA `(.L_x_2812) ;  /* 0x0000008000006947 */ /* 0x000fea0003800000 */
[----:B------:R-:W-:-:S04]  /*2780*/  ISETP.NE.U32.AND P0, PT, RZ, c[0x0][0x180], PT ;  /* 0x00006000ff007a0c */ /* 0x000fc80003f05070 */
[----:B------:R-:W-:-:S13]  /*2790*/  ISETP.NE.AND.EX P0, PT, RZ, c[0x0][0x184], PT, P0 ;  /* 0x00006100ff007a0c */ /* 0x000fda0003f05300 */
[----:B------:R-:W-:Y:S05]  /*27a0*/  @P0 BRA `(.L_x_2813) ;  /* 0x0000002000000947 */ /* 0x000fea0003800000 */
[----:B------:R-:W-:Y:S05]  /*27b0*/  @P2 BRA `(.L_x_2814) ;  /* 0x0000008000002947 */ /* 0x000fea0003800000 */
[----:B------:R-:W-:Y:S05]  /*27c0*/  BRA `(.L_x_2815) ;  /* 0x0000009000007947 */ /* 0x000fea0003800000 */
.L_x_2813:
[----:B-----5:R-:W-:-:S05]  /*27d0*/  HADD2.F32 R68, -RZ, R61.H0_H0 ;  /* 0x2000003dff447230 */ /* 0x020fca0000004100 */
[----:B------:R-:W-:Y:S01]  /*27e0*/  FADD.FTZ R167, R68, R167 ;  /* 0x000000a744a77221 */ /* 0x000fe20000010000 */
[----:B------:R-:W-:Y:S05]  /*27f0*/  BRA `(.L_x_2814) ;  /* 0x0000004000007947 */ /* 0x000fea0003800000 */
.L_x_2812:
[----:B-----5:R-:W-:Y:S02]  /*2800*/  HADD2.F32 R68, -RZ, R57.H0_H0 ;  /* 0x20000039ff447230 */ /* 0x020fe40000004100 */
[----:B------:R-:W-:-:S03]  /*2810*/  @P1 HADD2.F32 R72, -RZ, R61.H0_H0 ;  /* 0x2000003dff481230 */ /* 0x000fc60000004100 */
[----:B------:R-:W-:-:S04]  /*2820*/  FADD.FTZ R167, R68, R167 ;  /* 0x000000a744a77221 */ /* 0x000fc80000010000 */
[----:B------:R-:W-:-:S05]  /*2830*/  @P1 FADD.FTZ R167, R72, R167 ;  /* 0x000000a748a71221 */ /* 0x000fca0000010000 */
.L_x_2814:
[----:B------:R-:W-:-:S04]  /*2840*/  F2FP.PACK_AB R68, RZ, R167 ;  /* 0x000000a7ff44723e */ /* 0x000fc800000000ff */
[----:B------:R-:W-:Y:S02]  /*2850*/  PRMT R65, R68, 0x7610, R65 ;  /* 0x0000761044417816 */ /* 0x000fe40000000041 */
.L_x_2815:
[----:B------:R-:W-:Y:S01]  /*2860*/  HADD2.F32 R189, -RZ, R69.H1_H1 ;  /* 0x30000045ffbd7230 */ /* 0x000fe20000004100 */
[----:B------:R-:W-:Y:S05]  /*2870*/  @P6 BRA `(.L_x_2816) ;  /* 0x0000008000006947 */ /* 0x000fea0003800000 */
[----:B------:R-:W-:-:S04]  /*2880*/  ISETP.NE.U32.AND P0, PT, RZ, c[0x0][0x180], PT ;  /* 0x00006000ff007a0c */ /* 0x000fc80003f05070 */
[----:B------:R-:W-:-:S13]  /*2890*/  ISETP.NE.AND.EX P0, PT, RZ, c[0x0][0x184], PT, P0 ;  /* 0x00006100ff007a0c */ /* 0x000fda0003f05300 */
[----:B------:R-:W-:Y:S05]  /*28a0*/  @P0 BRA `(.L_x_2817) ;  /* 0x0000002000000947 */ /* 0x000fea0003800000 */
[----:B------:R-:W-:Y:S05]  /*28b0*/  @P2 BRA `(.L_x_2818) ;  /* 0x0000008000002947 */ /* 0x000fea0003800000 */
[----:B------:R-:W-:Y:S05]  /*28c0*/  BRA `(.L_x_2819) ;  /* 0x0000009000007947 */ /* 0x000fea0003800000 */
.L_x_2817:
[----:B-----5:R-:W-:-:S05]  /*28d0*/  HADD2.F32 R68, -RZ, R61.H1_H1 ;  /* 0x3000003dff447230 */ /* 0x020fca0000004100 */
[----:B------:R-:W-:Y:S01]  /*28e0*/  FADD.FTZ R189, R68, R189 ;  /* 0x000000bd44bd7221 */ /* 0x000fe20000010000 */
[----:B------:R-:W-:Y:S05]  /*28f0*/  BRA `(.L_x_2818) ;  /* 0x0000004000007947 */ /* 0x000fea0003800000 */
.L_x_2816:
[----:B-----5:R-:W-:Y:S02]  /*2900*/  HADD2.F32 R68, -RZ, R57.H1_H1 ;  /* 0x30000039ff447230 */ /* 0x020fe40000004100 */
[----:B------:R-:W-:-:S03]  /*2910*/  @P1 HADD2.F32 R72, -RZ, R61.H1_H1 ;  /* 0x3000003dff481230 */ /* 0x000fc60000004100 */
[----:B------:R-:W-:-:S04]  /*2920*/  FADD.FTZ R189, R68, R189 ;  /* 0x000000bd44bd7221 */ /* 0x000fc80000010000 */
[----:B------:R-:W-:-:S05]  /*2930*/  @P1 FADD.FTZ R189, R72, R189 ;  /* 0x000000bd48bd1221 */ /* 0x000fca0000010000 */
.L_x_2818:
[----:B------:R-:W-:-:S04]  /*2940*/  F2FP.PACK_AB R68, RZ, R189 ;  /* 0x000000bdff44723e */ /* 0x000fc800000000ff */
[----:B------:R-:W-:Y:S02]  /*2950*/  PRMT R65, R65, 0x5410, R68 ;  /* 0x0000541041417816 */ /* 0x000fe40000000044 */
.L_x_2819:
[----:B------:R-:W-:Y:S01]  /*2960*/  HADD2.F32 R187, -RZ, R70.H0_H0 ;  /* 0x20000046ffbb7230 */ /* 0x000fe20000004100 */
[----:B------:R-:W-:Y:S05]  /*2970*/  @P6 BRA `(.L_x_2820) ;  /* 0x0000008000006947 */ /* 0x000fea0003800000 */
[----:B------:R-:W-:-:S04]  /*2980*/  ISETP.NE.U32.AND P0, PT, RZ, c[0x0][0x180], PT ;  /* 0x00006000ff007a0c */ /* 0x000fc80003f05070 */
[----:B------:R-:W-:-:S13]  /*2990*/  ISETP.NE.AND.EX P0, PT, RZ, c[0x0][0x184], PT, P0 ;  /* 0x00006100ff007a0c */ /* 0x000fda0003f05300 */
[----:B------:R-:W-:Y:S05]  /*29a0*/  @P0 BRA `(.L_x_2821) ;  /* 0x0000002000000947 */ /* 0x000fea0003800000 */
[----:B------:R-:W-:Y:S05]  /*29b0*/  @P2 BRA `(.L_x_2822) ;  /* 0x0000008000002947 */ /* 0x000fea0003800000 */
[----:B------:R-:W-:Y:S05]  /*29c0*/  BRA `(.L_x_2823) ;  /* 0x0000009000007947 */ /* 0x000fea0003800000 */
.L_x_2821:
[----:B-----5:R-:W-:-:S05]  /*29d0*/  HADD2.F32 R68, -RZ, R62.H0_H0 ;  /* 0x2000003eff447230 */ /* 0x020fca0000004100 */
[----:B------:R-:W-:Y:S01]  /*29e0*/  FADD.FTZ R187, R68, R187 ;  /* 0x000000bb44bb7221 */ /* 0x000fe20000010000 */
[----:B------:R-:W-:Y:S05]  /*29f0*/  BRA `(.L_x_2822) ;  /* 0x0000004000007947 */ /* 0x000fea0003800000 */
.L_x_2820:
[----:B-----5:R-:W-:Y:S02]  /*2a00*/  HADD2.F32 R68, -RZ, R58.H0_H0 ;  /* 0x2000003aff447230 */ /* 0x020fe40000004100 */
[----:B------:R-:W-:-:S03]  /*2a10*/  @P1 HADD2.F32 R72, -RZ, R62.H0_H0 ;  /* 0x2000003eff481230 */ /* 0x000fc60000004100 */
[----:B------:R-:W-:-:S04]  /*2a20*/  FADD.FTZ R187, R68, R187 ;  /* 0x000000bb44bb7221 */ /* 0x000fc80000010000 */
[----:B------:R-:W-:-:S05]  /*2a30*/  @P1 FADD.FTZ R187, R72, R187 ;  /* 0x000000bb48bb1221 */ /* 0x000fca0000010000 */
.L_x_2822:
[----:B------:R-:W-:-:S04]  /*2a40*/  F2FP.PACK_AB R68, RZ, R187 ;  /* 0x000000bbff44723e */ /* 0x000fc800000000ff */
[----:B------:R-:W-:Y:S02]  /*2a50*/  PRMT R66, R68, 0x7610, R66 ;  /* 0x0000761044427816 */ /* 0x000fe40000000042 */
.L_x_2823:
[----:B------:R-:W-:Y:S01]  /*2a60*/  HADD2.F32 R207, -RZ, R70.H1_H1 ;  /* 0x30000046ffcf7230 */ /* 0x000fe20000004100 */
[----:B------:R-:W-:Y:S05]  /*2a70*/  @P6 BRA `(.L_x_2824) ;  /* 0x0000008000006947 */ /* 0x000fea0003800000 */
[----:B------:R-:W-:-:S04]  /*2a80*/  ISETP.NE.U32.AND P0, PT, RZ, c[0x0][0x180], PT ;  /* 0x00006000ff007a0c */ /* 0x000fc80003f05070 */
[----:B------:R-:W-:-:S13]  /*2a90*/  ISETP.NE.AND.EX P0, PT, RZ, c[0x0][0x184], PT, P0 ;  /* 0x00006100ff007a0c */ /* 0x000fda0003f05300 */
[----:B------:R-:W-:Y:S05]  /*2aa0*/  @P0 BRA `(.L_x_2825) ;  /* 0x0000002000000947 */ /* 0x000fea0003800000 */
[----:B------:R-:W-:Y:S05]  /*2ab0*/  @P2 BRA `(.L_x_2826) ;  /* 0x0000008000002947 */ /* 0x000fea0003800000 */
[----:B------:R-:W-:Y:S05]  /*2ac0*/  BRA `(.L_x_2827) ;  /* 0x0000009000007947 */ /* 0x000fea0003800000 */
.L_x_2825:
[----:B-----5:R-:W-:-:S05]  /*2ad0*/  HADD2.F32 R68, -RZ, R62.H1_H1 ;  /* 0x3000003eff447230 */ /* 0x020fca0000004100 */
[----:B------:R-:W-:Y:S01]  /*2ae0*/  FADD.FTZ R207, R68, R207 ;  /* 0x000000cf44cf7221 */ /* 0x000fe20000010000 */
[----:B------:R-:W-:Y:S05]  /*2af0*/  BRA `(.L_x_2826) ;  /* 0x0000004000007947 */ /* 0x000fea0003800000 */
.L_x_2824:
[----:B-----5:R-:W-:Y:S02]  /*2b00*/  HADD2.F32 R68, -RZ, R58.H1_H1 ;  /* 0x3000003aff447230 */ /* 0x020fe40000004100 */
[----:B------:R-:W-:-:S03]  /*2b10*/  @P1 HADD2.F32 R70, -RZ, R62.H1_H1 ;  /* 0x3000003eff461230 */ /* 0x000fc60000004100 */
[----:B------:R-:W-:-:S04]  /*2b20*/  FADD.FTZ R207, R68, R207 ;  /* 0x000000cf44cf7221 */ /* 0x000fc80000010000 */
[----:B------:R-:W-:-:S05]  /*2b30*/  @P1 FADD.FTZ R207, R70, R207 ;  /* 0x000000cf46cf1221 */ /* 0x000fca0000010000 */
.L_x_2826:
[----:B------:R-:W-:-:S04]  /*2b40*/  F2FP.PACK_AB R68, RZ, R207 ;  /* 0x000000cfff44723e */ /* 0x000fc800000000ff */
[----:B------:R-:W-:Y:S02]  /*2b50*/  PRMT R66, R66, 0x5410, R68 ;  /* 0x0000541042427816 */ /* 0x000fe40000000044 */
.L_x_2827:
[----:B------:R-:W-:Y:S01]  /*2b60*/  HADD2.F32 R209, -RZ, R71.H0_H0 ;  /* 0x20000047ffd17230 */ /* 0x000fe20000004100 */
[----:B------:R-:W-:Y:S05]  /*2b70*/  @P6 BRA `(.L_x_2828) ;  /* 0x0000008000006947 */ /* 0x000fea0003800000 */
[----:B------:R-:W-:-:S04]  /*2b80*/  ISETP.NE.U32.AND P0, PT, RZ, c[0x0][0x180], PT ;  /* 0x00006000ff007a0c */ /* 0x000fc80003f05070 */
[----:B------:R-:W-:-:S13]  /*2b90*/  ISETP.NE.AND.EX P0, PT, RZ, c[0x0][0x184], PT, P0 ;  /* 0x00006100ff007a0c */ /* 0x000fda0003f05300 */
[----:B------:R-:W-:Y:S05]  /*2ba0*/  @P0 BRA `(.L_x_2829) ;  /* 0x0000002000000947 */ /* 0x000fea0003800000 */
[----:B------:R-:W-:Y:S05]  /*2bb0*/  @P2 BRA `(.L_x_2830) ;  /* 0x0000008000002947 */ /* 0x000fea0003800000 */
[----:B------:R-:W-:Y:S05]  /*2bc0*/  BRA `(.L_x_2831) ;  /* 0x0000009000007947 */ /* 0x000fea0003800000 */
.L_x_2829:
[----:B-----5:R-:W-:-:S05]  /*2bd0*/  HADD2.F32 R68, -RZ, R63.H0_H0 ;  /* 0x2000003fff447230 */ /* 0x020fca0000004100 */
[----:B------:R-:W-:Y:S01]  /*2be0*/  FADD.FTZ R209, R68, R209 ;  /* 0x000000d144d17221 */ /* 0x000fe20000010000 */
[----:B------:R-:W-:Y:S05]  /*2bf0*/  BRA `(.L_x_2830) ;  /* 0x0000004000007947 */ /* 0x000fea0003800000 */
.L_x_2828:
[----:B-----5:R-:W-:Y:S02]  /*2c00*/  HADD2.F32 R68, -RZ, R59.H0_H0 ;  /* 0x2000003bff447230 */ /* 0x020fe40000004100 */
[----:B------:R-:W-:-:S03]  /*2c10*/  @P1 HADD2.F32 R70, -RZ, R63.H0_H0 ;  /* 0x2000003fff461230 */ /* 0x000fc60000004100 */
[----:B------:R-:W-:-:S04]  /*2c20*/  FADD.FTZ R209, R68, R209 ;  /* 0x000000d144d17221 */ /* 0x000fc80000010000 */
[----:B------:R-:W-:-:S05]  /*2c30*/  @P1 FADD.FTZ R209, R70, R209 ;  /* 0x000000d146d11221 */ /* 0x000fca0000010000 */
.L_x_2830:
[----:B------:R-:W-:-:S04]  /*2c40*/  F2FP.PACK_AB R68, RZ, R209 ;  /* 0x000000d1ff44723e */ /* 0x000fc800000000ff */
[----:B------:R-:W-:Y:S02]  /*2c50*/  PRMT R67, R68, 0x7610, R67 ;  /* 0x0000761044437816 */ /* 0x000fe40000000043 */
.L_x_2831:
[----:B------:R-:W-:Y:S01]  /*2c60*/  HADD2.F32 R219, -RZ, R71.H1_H1 ;  /* 0x30000047ffdb7230 */ /* 0x000fe20000004100 */
[----:B------:R-:W-:Y:S05]  /*2c70*/  @P6 BRA `(.L_x_2832) ;  /* 0x0000008000006947 */ /* 0x000fea0003800000 */
[----:B------:R-:W-:-:S04]  /*2c80*/  ISETP.NE.U32.AND P0, PT, RZ, c[0x0][0x180], PT ;  /* 0x00006000ff007a0c */ /* 0x000fc80003f05070 */
[----:B------:R-:W-:-:S13]  /*2c90*/  ISETP.NE.AND.EX P0, PT, RZ, c[0x0][0x184], PT, P0 ;  /* 0x00006100ff007a0c */ /* 0x000fda0003f05300 */
[----:B------:R-:W-:Y:S05]  /*2ca0*/  @P0 BRA `(.L_x_2833) ;  /* 0x0000002000000947 */ /* 0x000fea0003800000 */
[----:B------:R-:W-:Y:S05]  /*2cb0*/  @P2 BRA `(.L_x_2834) ;  /* 0x0000008000002947 */ /* 0x000fea0003800000 */
[----:B------:R-:W-:Y:S05]  /*2cc0*/  BRA `(.L_x_2835) ;  /* 0x0000009000007947 */ /* 0x000fea0003800000 */
.L_x_2833:
[----:B-----5:R-:W-:-:S05]  /*2cd0*/  HADD2.F32 R68, -RZ, R63.H1_H1 ;  /* 0x3000003fff447230 */ /* 0x020fca0000004100 */
[----:B------:R-:W-:Y:S01]  /*2ce0*/  FADD.FTZ R219, R68, R219 ;  /* 0x000000db44db7221 */ /* 0x000fe20000010000 */
[----:B------:R-:W-:Y:S05]  /*2cf0*/  BRA `(.L_x_2834) ;  /* 0x0000004000007947 */ /* 0x000fea0003800000 */
.L_x_2832:
[----:B-----5:R-:W-:Y:S02]  /*2d00*/  HADD2.F32 R68, -RZ, R59.H1_H1 ;  /* 0x3000003bff447230 */ /* 0x020fe40000004100 */
[----:B------:R-:W-:-:S03]  /*2d10*/  @P1 HADD2.F32 R70, -RZ, R63.H1_H1 ;  /* 0x3000003fff461230 */ /* 0x000fc60000004100 */
[----:B------:R-:W-:-:S04]  /*2d20*/  FADD.FTZ R219, R68, R219 ;  /* 0x000000db44db7221 */ /* 0x000fc80000010000 */
[----:B------:R-:W-:-:S05]  /*2d30*/  @P1 FADD.FTZ R219, R70, R219 ;  /* 0x000000db46db1221 */ /* 0x000fca0000010000 */
.L_x_2834:
[----:B------:R-:W-:-:S04]  /*2d40*/  F2FP.PACK_AB R68, RZ, R219 ;  /* 0x000000dbff44723e */ /* 0x000fc800000000ff */
[----:B------:R-:W-:Y:S02]  /*2d50*/  PRMT R67, R67, 0x5410, R68 ;  /* 0x0000541043437816 */ /* 0x000fe40000000044 */
.L_x_2835:
[----:B------:R-:W-:-:S04]  /*2d60*/  @P2 LEA R68, P0, R136, c[0x0][0x188], 0x4 ;  /* 0x0000620088442a11 */ /* 0x000fc800078020ff */
[C---:B------:R-:W-:Y:S02]  /*2d70*/  @P2 LEA.HI.X R69, R136.reuse, c[0x0][0x18c], RZ, 0x4, P0 ;  /* 0x0000630088452a11 */ /* 0x040fe400000f24ff */
[----:B------:R-:W-:-:S03]  /*2d80*/  IADD3 R136, R136, 0x80, RZ ;  /* 0x0000008088887810 */ /* 0x000fc60007ffe0ff */
[----:B------:R0:W-:Y:S04]  /*2d90*/  @P2 STG.E.128 [R68.64], R64 ;  /* 0x0000004044002986 */ /* 0x0001e8000c101d04 */
.L_x_2803:
[----:B------:R-:W-:Y:S05]  /*2da0*/  BSYNC B0 ;  /* 0x0000000000007941 */ /* 0x000fea0003800000 */
.L_x_2802:
[----:B------:R-:W-:Y:S01]  /*2db0*/  BSSY B0, `(.L_x_2836) ;  /* 0x0000094000007945 */ /* 0x000fe20003800000 */
        /* <DEDUP_REMOVED lines=23> */
.L_x_2839:
[----:B-----5:R-:W-:-:S05]  /*2f30*/  HADD2.F32 R72, -RZ, R60.H0_H0 ;  /* 0x2000003cff487230 */ /* 0x020fca0000004100 */
[----:B------:R-:W-:Y:S01]  /*2f40*/  FADD.FTZ R165, R72, R165 ;  /* 0x000000a548a57221 */ /* 0x000fe20000010000 */
[----:B------:R-:W-:Y:S05]  /*2f50*/  BRA `(.L_x_2840) ;  /* 0x0000004000007947 */ /* 0x000fea0003800000 */
.L_x_2838:
[----:B0----5:R-:W-:Y:S02]  /*2f60*/  HADD2.F32 R72, -RZ, R56.H0_H0 ;  /* 0x20000038ff487230 */ /* 0x021fe40000004100 */
[----:B------:R-:W-:-:S03]  /*2f70*/  @P1 HADD2.F32 R74, -RZ, R60.H0_H0 ;  /* 0x2000003cff4a1230 */ /* 0x000fc60000004100 */
[----:B------:R-:W-:-:S04]  /*2f80*/  FADD.FTZ R165, R72, R165 ;  /* 0x000000a548a57221 */ /* 0x000fc80000010000 */
[----:B------:R-:W-:-:S05]  /*2f90*/  @P1 FADD.FTZ R165, R74, R165 ;  /* 0x000000a54aa51221 */ /* 0x000fca0000010000 */
.L_x_2840:
[----:B------:R-:W-:-:S04]  /*2fa0*/  F2FP.PACK_AB R72, RZ, R165 ;  /* 0x000000a5ff48723e */ /* 0x000fc800000000ff */
[----:B------:R-:W-:Y:S02]  /*2fb0*/  PRMT R64, R72, 0x7610, R64 ;  /* 0x0000761048407816 */ /* 0x000fe40000000040 */
.L_x_2841:
[----:B------:R-:W-:Y:S01]  /*2fc0*/  HADD2.F32 R179, -RZ, R68.H1_H1 ;  /* 0x30000044ffb37230 */ /* 0x000fe20000004100 */
[----:B------:R-:W-:Y:S05]  /*2fd0*/  @P6 BRA `(.L_x_2842) ;  /* 0x0000008000006947 */ /* 0x000fea0003800000 */
[----:B------:R-:W-:-:S04]  /*2fe0*/  ISETP.NE.U32.AND P0, PT, RZ, c[0x0][0x180], PT ;  /* 0x00006000ff007a0c */ /* 0x000fc80003f05070 */
[----:B------:R-:W-:-:S13]  /*2ff0*/  ISETP.NE.AND.EX P0, PT, RZ, c[0x0][0x184], PT, P0 ;  /* 0x00006100ff007a0c */ /* 0x000fda0003f05300 */
[----:B------:R-:W-:Y:S05]  /*3000*/  @P0 BRA `(.L_x_2843) ;  /* 0x0000002000000947 */ /* 0x000fea0003800000 */
[----:B------:R-:W-:Y:S05]  /*3010*/  @P2 BRA `(.L_x_2844) ;  /* 0x0000008000002947 */ /* 0x000fea0003800000 */
[----:B------:R-:W-:Y:S05]  /*3020*/  BRA `(.L_x_2845) ;  /* 0x0000009000007947 */ /* 0x000fea0003800000 */
.L_x_2843:
[----:B-----5:R-:W-:-:S05]  /*3030*/  HADD2.F32 R68, -RZ, R60.H1_H1 ;  /* 0x3000003cff447230 */ /* 0x020fca0000004100 */
[----:B------:R-:W-:Y:S01]  /*3040*/  FADD.FTZ R179, R68, R179 ;  /* 0x000000b344b37221 */ /* 0x000fe20000010000 */
[----:B------:R-:W-:Y:S05]  /*3050*/  BRA `(.L_x_2844) ;  /* 0x0000004000007947 */ /* 0x000fea0003800000 */
.L_x_2842:
[----:B-----5:R-:W-:Y:S02]  /*3060*/  HADD2.F32 R68, -RZ, R56.H1_H1 ;  /* 0x30000038ff447230 */ /* 0x020fe40000004100 */
[----:B------:R-:W-:-:S03]  /*3070*/  @P1 HADD2.F32 R72, -RZ, R60.H1_H1 ;  /* 0x3000003cff481230 */ /* 0x000fc60000004100 */
[----:B------:R-:W-:-:S04]  /*3080*/  FADD.FTZ R179, R68, R179 ;  /* 0x000000b344b37221 */ /* 0x000fc80000010000 */
[----:B------:R-:W-:-:S05]  /*3090*/  @P1 FADD.FTZ R179, R72, R179 ;  /* 0x000000b348b31221 */ /* 0x000fca0000010000 */
.L_x_2844:
[----:B------:R-:W-:-:S04]  /*30a0*/  F2FP.PACK_AB R68, RZ, R179 ;  /* 0x000000b3ff44723e */ /* 0x000fc800000000ff */
[----:B------:R-:W-:Y:S02]  /*30b0*/  PRMT R64, R64, 0x5410, R68 ;  /* 0x0000541040407816 */ /* 0x000fe40000000044 */
.L_x_2845:
[----:B------:R-:W-:Y:S01]  /*30c0*/  HADD2.F32 R181, -RZ, R69.H0_H0 ;  /* 0x20000045ffb57230 */ /* 0x000fe20000004100 */
[----:B------:R-:W-:Y:S05]  /*30d0*/  @P6 BRA `(.L_x_2846) ;  /* 0x0000008000006947 */ /* 0x000fea0003800000 */
[----:B------:R-:W-:-:S04]  /*30e0*/  ISETP.NE.U32.AND P0, PT, RZ, c[0x0][0x180], PT ;  /* 0x00006000ff007a0c */ /* 0x000fc80003f05070 */
[----:B------:R-:W-:-:S13]  /*30f0*/  ISETP.NE.AND.EX P0, PT, RZ, c[0x0][0x184], PT, P0 ;  /* 0x00006100ff007a0c */ /* 0x000fda0003f05300 */
[----:B------:R-:W-:Y:S05]  /*3100*/  @P0 BRA `(.L_x_2847) ;  /* 0x0000002000000947 */ /* 0x000fea0003800000 */
[----:B------:R-:W-:Y:S05]  /*3110*/  @P2 BRA `(.L_x_2848) ;  /* 0x0000008000002947 */ /* 0x000fea0003800000 */
[----:B------:R-:W-:Y:S05]  /*3120*/  BRA `(.L_x_2849) ;  /* 0x0000009000007947 */ /* 0x000fea0003800000 */
.L_x_2847:
[----:B-----5:R-:W-:-:S05]  /*3130*/  HADD2.F32 R68, -RZ, R61.H0_H0 ;  /* 0x2000003dff447230 */ /* 0x020fca0000004100 */
[----:B------:R-:W-:Y:S01]  /*3140*/  FADD.FTZ R181, R68, R181 ;  /* 0x000000b544b57221 */ /* 0x000fe20000010000 */
[----:B------:R-:W-:Y:S05]  /*3150*/  BRA `(.L_x_2848) ;  /* 0x0000004000007947 */ /* 0x000fea0003800000 */
.L_x_2846:
[----:B-----5:R-:W-:Y:S02]  /*3160*/  HADD2.F32 R68, -RZ, R57.H0_H0 ;  /* 0x20000039ff447230 */ /* 0x020fe40000004100 */
[----:B------:R-:W-:-:S03]  /*3170*/  @P1 HADD2.F32 R72, -RZ, R61.H0_H0 ;  /* 0x2000003dff481230 */ /* 0x000fc60000004100 */
[----:B------:R-:W-:-:S04]  /*3180*/  FADD.FTZ R181, R68, R181 ;  /* 0x000000b544b57221 */ /* 0x000fc80000010000 */
[----:B------:R-:W-:-:S05]  /*3190*/  @P1 FADD.FTZ R181, R72, R181 ;  /* 0x000000b548b51221 */ /* 0x000fca0000010000 */
.L_x_2848:
[----:B------:R-:W-:-:S04]  /*31a0*/  F2FP.PACK_AB R68, RZ, R181 ;  /* 0x000000b5ff44723e */ /* 0x000fc800000000ff */
[----:B------:R-:W-:Y:S02]  /*31b0*/  PRMT R65, R68, 0x7610, R65 ;  /* 0x0000761044417816 */ /* 0x000fe40000000041 */
.L_x_2849:
[----:B------:R-:W-:Y:S01]  /*31c0*/  HADD2.F32 R185, -RZ, R69.H1_H1 ;  /* 0x30000045ffb97230 */ /* 0x000fe20000004100 */
[----:B------:R-:W-:Y:S05]  /*31d0*/  @P6 BRA `(.L_x_2850) ;  /* 0x0000008000006947 */ /* 0x000fea0003800000 */
[----:B------:R-:W-:-:S04]  /*31e0*/  ISETP.NE.U32.AND P0, PT, RZ, c[0x0][0x180], PT ;  /* 0x00006000ff007a0c */ /* 0x000fc80003f05070 */
[----:B------:R-:W-:-:S13]  /*31f0*/  ISETP.NE.AND.EX P0, PT, RZ, c[0x0][0x184], PT, P0 ;  /* 0x00006100ff007a0c */ /* 0x000fda0003f05300 */
[----:B------:R-:W-:Y:S05]  /*3200*/  @P0 BRA `(.L_x_2851) ;  /* 0x0000002000000947 */ /* 0x000fea0003800000 */
[----:B------:R-:W-:Y:S05]  /*3210*/  @P2 BRA `(.L_x_2852) ;  /* 0x0000008000002947 */ /* 0x000fea0003800000 */
[----:B------:R-:W-:Y:S05]  /*3220*/  BRA `(.L_x_2853) ;  /* 0x0000009000007947 */ /* 0x000fea0003800000 */
.L_x_2851:
[----:B-----5:R-:W-:-:S05]  /*3230*/  HADD2.F32 R68, -RZ, R61.H1_H1 ;  /* 0x3000003dff447230 */ /* 0x020fca0000004100 */
[----:B------:R-:W-:Y:S01]  /*3240*/  FADD.FTZ R185, R68, R185 ;  /* 0x000000b944b97221 */ /* 0x000fe20000010000 */
[----:B------:R-:W-:Y:S05]  /*3250*/  BRA `(.L_x_2852) ;  /* 0x0000004000007947 */ /* 0x000fea0003800000 */
.L_x_2850:
[----:B-----5:R-:W-:Y:S02]  /*3260*/  HADD2.F32 R68, -RZ, R57.H1_H1 ;  /* 0x30000039ff447230 */ /* 0x020fe40000004100 */
[----:B------:R-:W-:-:S03]  /*3270*/  @P1 HADD2.F32 R72, -RZ, R61.H1_H1 ;  /* 0x3000003dff481230 */ /* 0x000fc60000004100 */
[----:B------:R-:W-:-:S04]  /*3280*/  FADD.FTZ R185, R68, R185 ;  /* 0x000000b944b97221 */ /* 0x000fc80000010000 */
[----:B------:R-:W-:-:S05]  /*3290*/  @P1 FADD.FTZ R185, R72, R185 ;  /* 0x000000b948b91221 */ /* 0x000fca0000010000 */
.L_x_2852:
[----:B------:R-:W-:-:S04]  /*32a0*/  F2FP.PACK_AB R68, RZ, R185 ;  /* 0x000000b9ff44723e */ /* 0x000fc800000000ff */
[----:B------:R-:W-:Y:S02]  /*32b0*/  PRMT R65, R65, 0x5410, R68 ;  /* 0x0000541041417816 */ /* 0x000fe40000000044 */
.L_x_2853:
[----:B------:R-:W-:Y:S01]  /*32c0*/  HADD2.F32 R183, -RZ, R70.H0_H0 ;  /* 0x20000046ffb77230 */ /* 0x000fe20000004100 */
[----:B------:R-:W-:Y:S05]  /*32d0*/  @P6 BRA `(.L_x_2854) ;  /* 0x0000008000006947 */ /* 0x000fea0003800000 */
[----:B------:R-:W-:-:S04]  /*32e0*/  ISETP.NE.U32.AND P0, PT, RZ, c[0x0][0x180], PT ;  /* 0x00006000ff007a0c */ /* 0x000fc80003f05070 */
[----:B------:R-:W-:-:S13]  /*32f0*/  ISETP.NE.AND.EX P0, PT, RZ, c[0x0][0x184], PT, P0 ;  /* 0x00006100ff007a0c */ /* 0x000fda0003f05300 */
[----:B------:R-:W-:Y:S05]  /*3300*/  @P0 BRA `(.L_x_2855) ;  /* 0x0000002000000947 */ /* 0x000fea0003800000 */
[----:B------:R-:W-:Y:S05]  /*3310*/  @P2 BRA `(.L_x_2856) ;  /* 0x0000008000002947 */ /* 0x000fea0003800000 */
[----:B------:R-:W-:Y:S05]  /*3320*/  BRA `(.L_x_2857) ;  /* 0x0000009000007947 */ /* 0x000fea0003800000 */
.L_x_2855:
[----:B-----5:R-:W-:-:S05]  /*3330*/  HADD2.F32 R68, -RZ, R62.H0_H0 ;  /* 0x2000003eff447230 */ /* 0x020fca0000004100 */
[----:B------:R-:W-:Y:S01]  /*3340*/  FADD.FTZ R183, R68, R183 ;  /* 0x000000b744b77221 */ /* 0x000fe20000010000 */
[----:B------:R-:W-:Y:S05]  /*3350*/  BRA `(.L_x_2856) ;  /* 0x0000004000007947 */ /* 0x000fea0003800000 */
.L_x_2854:
[----:B-----5:R-:W-:Y:S02]  /*3360*/  HADD2.F32 R68, -RZ, R58.H0_H0 ;  /* 0x2000003aff447230 */ /* 0x020fe40000004100 */
[----:B------:R-:W-:-:S03]  /*3370*/  @P1 HADD2.F32 R72, -RZ, R62.H0_H0 ;  /* 0x2000003eff481230 */ /* 0x000fc60000004100 */
[----:B------:R-:W-:-:S04]  /*3380*/  FADD.FTZ R183, R68, R183 ;  /* 0x000000b744b77221 */ /* 0x000fc80000010000 */
[----:B------:R-:W-:-:S05]  /*3390*/  @P1 FADD.FTZ R183, R72, R183 ;  /* 0x000000b748b71221 */ /* 0x000fca0000010000 */
.L_x_2856:
[----:B------:R-:W-:-:S04]  /*33a0*/  F2FP.PACK_AB R68, RZ, R183 ;  /* 0x000000b7ff44723e */ /* 0x000fc800000000ff */
[----:B------:R-:W-:Y:S02]  /*33b0*/  PRMT R66, R68, 0x7610, R66 ;  /* 0x0000761044427816 */ /* 0x000fe40000000042 */
.L_x_2857:
[----:B------:R-:W-:Y:S01]  /*33c0*/  HADD2.F32 R211, -RZ, R70.H1_H1 ;  /* 0x30000046ffd37230 */ /* 0x000fe20000004100 */
[----:B------:R-:W-:Y:S05]  /*33d0*/  @P6 BRA `(.L_x_2858) ;  /* 0x0000008000006947 */ /* 0x000fea0003800000 */
[----:B------:R-:W-:-:S04]  /*33e0*/  ISETP.NE.U32.AND P0, PT, RZ, c[0x0][0x180], PT ;  /* 0x00006000ff007a0c */ /* 0x000fc80003f05070 */
[----:B------:R-:W-:-:S13]  /*33f0*/  ISETP.NE.AND.EX P0, PT, RZ, c[0x0][0x184], PT, P0 ;  /* 0x00006100ff007a0c */ /* 0x000fda0003f05300 */
[----:B------:R-:W-:Y:S05]  /*3400*/  @P0 BRA `(.L_x_2859) ;  /* 0x0000002000000947 */ /* 0x000fea0003800000 */
[----:B------:R-:W-:Y:S05]  /*3410*/  @P2 BRA `(.L_x_2860) ;  /* 0x0000008000002947 */ /* 0x000fea0003800000 */
[----:B------:R-:W-:Y:S05]  /*3420*/  BRA `(.L_x_2861) ;  /* 0x0000009000007947 */ /* 0x000fea0003800000 */
.L_x_2859:
[----:B-----5:R-:W-:-:S05]  /*3430*/  HADD2.F32 R68, -RZ, R62.H1_H1 ;  /* 0x3000003eff447230 */ /* 0x020fca0000004100 */
[----:B------:R-:W-:Y:S01]  /*3440*/  FADD.FTZ R211, R68, R211 ;  /* 0x000000d344d37221 */ /* 0x000fe20000010000 */
[----:B------:R-:W-:Y:S05]  /*3450*/  BRA `(.L_x_2860) ;  /* 0x0000004000007947 */ /* 0x000fea0003800000 */
.L_x_2858:
[----:B-----5:R-:W-:Y:S02]  /*3460*/  HADD2.F32 R68, -RZ, R58.H1_H1 ;  /* 0x3000003aff447230 */ /* 0x020fe40000004100 */
[----:B------:R-:W-:-:S03]  /*3470*/  @P1 HADD2.F32 R70, -RZ, R62.H1_H1 ;  /* 0x3000003eff461230 */ /* 0x000fc60000004100 */
[----:B------:R-:W-:-:S04]  /*3480*/  FADD.FTZ R211, R68, R211 ;  /* 0x000000d344d37221 */ /* 0x000fc80000010000 */
[----:B------:R-:W-:-:S05]  /*3490*/  @P1 FADD.FTZ R211, R70, R211 ;  /* 0x000000d346d31221 */ /* 0x000fca0000010000 */
.L_x_2860:
[----:B------:R-:W-:-:S04]  /*34a0*/  F2FP.PACK_AB R68, RZ, R211 ;  /* 0x000000d3ff44723e */ /* 0x000fc800000000ff */
[----:B------:R-:W-:Y:S02]  /*34b0*/  PRMT R66, R66, 0x5410, R68 ;  /* 0x0000541042427816 */ /* 0x000fe40000000044 */
.L_x_2861:
[----:B------:R-:W-:Y:S01]  /*34c0*/  HADD2.F32 R213, -RZ, R71.H0_H0 ;  /* 0x20000047ffd57230 */ /* 0x000fe20000004100 */
[----:B------:R-:W-:Y:S05]  /*34d0*/  @P6 BRA `(.L_x_2862) ;  /* 0x0000008000006947 */ /* 0x000fea0003800000 */
[----:B------:R-:W-:-:S04]  /*34e0*/  ISETP.NE.U32.AND P0, PT, RZ, c[0x0][0x180], PT ;  /* 0x00006000ff007a0c */ /* 0x000fc80003f05070 */
[----:B------:R-:W-:-:S13]  /*34f0*/  ISETP.NE.AND.EX P0, PT, RZ, c[0x0][0x184], PT, P0 ;  /* 0x00006100ff007a0c */ /* 0x000fda0003f05300 */
[----:B------:R-:W-:Y:S05]  /*3500*/  @P0 BRA `(.L_x_2863) ;  /* 0x0000002000000947 */ /* 0x000fea0003800000 */
[----:B------:R-:W-:Y:S05]  /*3510*/  @P2 BRA `(.L_x_2864) ;  /* 0x0000008000002947 */ /* 0x000fea0003800000 */
[----:B------:R-:W-:Y:S05]  /*3520*/  BRA `(.L_x_2865) ;  /* 0x0000009000007947 */ /* 0x000fea0003800000 */
.L_x_2863:
[----:B-----5:R-:W-:-:S05]  /*3530*/  HADD2.F32 R68, -RZ, R63.H0_H0 ;  /* 0x2000003fff447230 */ /* 0x020fca0000004100 */
[----:B------:R-:W-:Y:S01]  /*3540*/  FADD.FTZ R213, R68, R213 ;  /* 0x000000d544d57221 */ /* 0x000fe20000010000 */
[----:B------:R-:W-:Y:S05]  /*3550*/  BRA `(.L_x_2864) ;  /* 0x0000004000007947 */ /* 0x000fea0003800000 */
.L_x_2862:
[----:B-----5:R-:W-:Y:S02]  /*3560*/  HADD2.F32 R68, -RZ, R59.H0_H0 ;  /* 0x2000003bff447230 */ /* 0x020fe40000004100 */
[----:B------:R-:W-:-:S03]  /*3570*/  @P1 HADD2.F32 R70, -RZ, R63.H0_H0 ;  /* 0x2000003fff461230 */ /* 0x000fc60000004100 */
[----:B------:R-:W-:-:S04]  /*3580*/  FADD.FTZ R213, R68, R213 ;  /* 0x000000d544d57221 */ /* 0x000fc80000010000 */
[----:B------:R-:W-:-:S05]  /*3590*/  @P1 FADD.FTZ R213, R70, R213 ;  /* 0x000000d546d51221 */ /* 0x000fca0000010000 */
.L_x_2864:
[----:B------:R-:W-:-:S04]  /*35a0*/  F2FP.PACK_AB R68, RZ, R213 ;  /* 0x000000d5ff44723e */ /* 0x000fc800000000ff */
[----:B------:R-:W-:Y:S02]  /*35b0*/  PRMT R67, R68, 0x7610, R67 ;  /* 0x0000761044437816 */ /* 0x000fe40000000043 */
.L_x_2865:
[----:B------:R-:W-:Y:S01]  /*35c0*/  HADD2.F32 R221, -RZ, R71.H1_H1 ;  /* 0x30000047ffdd7230 */ /* 0x000fe20000004100 */
[----:B------:R-:W-:Y:S05]  /*35d0*/  @P6 BRA `(.L_x_2866) ;  /* 0x0000008000006947 */ /* 0x000fea0003800000 */
[----:B------:R-:W-:-:S04]  /*35e0*/  ISETP.NE.U32.AND P0, PT, RZ, c[0x0][0x180], PT ;  /* 0x00006000ff007a0c */ /* 0x000fc80003f05070 */
[----:B------:R-:W-:-:S13]  /*35f0*/  ISETP.NE.AND.EX P0, PT, RZ, c[0x0][0x184], PT, P0 ;  /* 0x00006100ff007a0c */ /* 0x000fda0003f05300 */
[----:B------:R-:W-:Y:S05]  /*3600*/  @P0 BRA `(.L_x_2867) ;  /* 0x0000002000000947 */ /* 0x000fea0003800000 */
[----:B------:R-:W-:Y:S05]  /*3610*/  @P2 BRA `(.L_x_2868) ;  /* 0x0000008000002947 */ /* 0x000fea0003800000 */
[----:B------:R-:W-:Y:S05]  /*3620*/  BRA `(.L_x_2869) ;  /* 0x0000009000007947 */ /* 0x000fea0003800000 */
.L_x_2867:
[----:B-----5:R-:W-:-:S05]  /*3630*/  HADD2.F32 R68, -RZ, R63.H1_H1 ;  /* 0x3000003fff447230 */ /* 0x020fca0000004100 */
[----:B------:R-:W-:Y:S01]  /*3640*/  FADD.FTZ R221, R68, R221 ;  /* 0x000000dd44dd7221 */ /* 0x000fe20000010000 */
[----:B------:R-:W-:Y:S05]  /*3650*/  BRA `(.L_x_2868) ;  /* 0x0000004000007947 */ /* 0x000fea0003800000 */
.L_x_2866:
[----:B-----5:R-:W-:Y:S02]  /*3660*/  HADD2.F32 R68, -RZ, R59.H1_H1 ;  /* 0x3000003bff447230 */ /* 0x020fe40000004100 */
[----:B------:R-:W-:-:S03]  /*3670*/  @P1 HADD2.F32 R70, -RZ, R63.H1_H1 ;  /* 0x3000003fff461230 */ /* 0x000fc60000004100 */
[----:B------:R-:W-:-:S04]  /*3680*/  FADD.FTZ R221, R68, R221 ;  /* 0x000000dd44dd7221 */ /* 0x000fc80000010000 */
[----:B------:R-:W-:-:S05]  /*3690*/  @P1 FADD.FTZ R221, R70, R221 ;  /* 0x000000dd46dd1221 */ /* 0x000fca0000010000 */
.L_x_2868:
[----:B------:R-:W-:-:S04]  /*36a0*/  F2FP.PACK_AB R68, RZ, R221 ;  /* 0x000000ddff44723e */ /* 0x000fc800000000ff */
[----:B------:R-:W-:Y:S02]  /*36b0*/  PRMT R67, R67, 0x5410, R68 ;  /* 0x0000541043437816 */ /* 0x000fe40000000044 */
.L_x_2869:
[----:B------:R-:W-:-:S04]  /*36c0*/  @P2 LEA R68, P0, R136, c[0x0][0x188], 0x4 ;  /* 0x0000620088442a11 */ /* 0x000fc800078020ff */
[----:B------:R-:W-:-:S05]  /*36d0*/  @P2 LEA.HI.X R69, R136, c[0x0][0x18c], RZ, 0x4, P0 ;  /* 0x0000630088452a11 */ /* 0x000fca00000f24ff */
[----:B------:R0:W-:Y:S04]  /*36e0*/  @P2 STG.E.128 [R68.64], R64 ;  /* 0x0000004044002986 */ /* 0x0001e8000c101d04 */
.L_x_2837:
[----:B------:R-:W-:Y:S05]  /*36f0*/  BSYNC B0 ;  /* 0x0000000000007941 */ /* 0x000fea0003800000 */
.L_x_2836:
        /* <DEDUP_REMOVED lines=42> */
.L_x_2882:
        /* <DEDUP_REMOVED lines=85> */
.L_x_2883:
[C---:B------:R-:W-:Y:S01]  /*3ef0*/  LOP3.LUT P0, RZ, R51.reuse, 0x1f, RZ, 0xc0, !PT ;  /* 0x0000001f33ff7812 */ /* 0x040fe2000780c0ff */
[----:B-1----:R-:W-:Y:S01]  /*3f00*/  FADD.FTZ R69, R136, R75 ;  /* 0x0000004b88457221 */ /* 0x002fe20000010000 */
[----:B------:R-:W-:Y:S01]  /*3f10*/  SHF.R.U32.HI R70, RZ, 0x5, R51 ;  /* 0x00000005ff467819 */ /* 0x000fe20000011633 */
[----:B------:R-:W-:Y:S01]  /*3f20*/  WARPSYNC 0xffffffff ;  /* 0xffffffff00007948 */ /* 0x000fe20003800000 */
[----:B------:R-:W-:Y:S02]  /*3f30*/  LOP3.LUT R73, R51, 0x1f, RZ, 0xc0, !PT ;  /* 0x0000001f33497812 */ /* 0x000fe400078ec0ff */
[----:B------:R-:W-:-:S07]  /*3f40*/  LOP3.LUT R70, R70, 0x3, RZ, 0xc0, !PT ;  /* 0x0000000346467812 */ /* 0x000fce00078ec0ff */
[----:B------:R-:W-:-:S05]  /*3f50*/  @!P0 IADD3 R71, R72, R70, RZ ;  /* 0x0000004648478210 */ /* 0x000fca0007ffe0ff */
[----:B------:R1:W-:Y:S01]  /*3f60*/  @!P0 STS.64 [R71.X8], R68 ;  /* 0x0000004447008388 */ /* 0x0003e20000008a00 */
[----:B------:R-:W-:-:S11]  /*3f70*/  ISETP.GT.U32.AND P0, PT, R73, 0x3, PT ;  /* 0x000000034900780c */ /* 0x000fd60003f04070 */
[----:B------:R-:W-:Y:S01]  /*3f80*/  BAR.SYNC.DEFER_BLOCKING 0x0 ;  /* 0x0000000000007b1d */ /* 0x000fe20000010000 */
[----:B-1----:R-:W-:Y:S01]  /*3f90*/  CS2R R68, SRZ ;  /* 0x0000000000447805 */ /* 0x002fe2000001ff00 */
[----:B------:R-:W-:Y:S01]  /*3fa0*/  @!P0 IADD3 R72, R72, R73, RZ ;  /* 0x0000004948488210 */ /* 0x000fe20007ffe0ff */
[----:B------:R-:W-:Y:S01]  /*3fb0*/  HFMA2.MMA R71, -RZ, RZ, 0, 0 ;  /* 0x00000000ff477435 */ /* 0x000fe200000001ff */
[----:B------:R-:W-:Y:S02]  /*3fc0*/  ISETP.NE.AND P1, PT, RZ, UR6, PT ;  /* 0x00000006ff007c0c */ /* 0x000fe4000bf25270 */
[----:B------:R-:W-:Y:S03]  /*3fd0*/  BSSY B0, `(.L_x_2872) ;  /* 0x0000063000007945 */ /* 0x000fe60003800000 */
[----:B------:R-:W-:-:S04]  /*3fe0*/  @!P0 MOV R71, R156 ;  /* 0x0000009c00478202 */ /* 0x000fc80000000f00 */
[----:B------:R-:W-:Y:S01]  /*3ff0*/  I2F R138, R71 ;  /* 0x00000047008a7306 */ /* 0x000fe20000201400 */
[----:B------:R-:W1:Y:S04]  /*4000*/  SHFL.DOWN PT, R74, R71, 0x2, 0x1f ;  /* 0x08401f00474a7f89 */ /* 0x000e6800000e0000 */
[----:B------:R-:W2:Y:S01]  /*4010*/  @!P0 LDS.64 R68, [R72.X8] ;  /* 0x0000000048448984 */ /* 0x000ea20000008a00 */
[----:B------:R-:W-:Y:S02]  /*4020*/  LOP3.LUT P0, RZ, R70, 0x1f, R51, 0xf8, !PT ;  /* 0x0000001f46ff7812 */ /* 0x000fe4000780f833 */
[----:B01----:R-:W-:Y:S02]  /*4030*/  IADD3 R75, R74, R71, RZ ;  /* 0x000000474a4b7210 */ /* 0x003fe40007ffe0ff */
[----:B------:R-:W-:Y:S03]  /*4040*/  I2F R74, R74 ;  /* 0x0000004a004a7306 */ /* 0x000fe60000201400 */
[----:B------:R-:W-:Y:S05]  /*4050*/  SHFL.DOWN PT, R164, R75, 0x1, 0x1f ;  /* 0x08201f004ba47f89 */ /* 0x000fea00000e0000 */
[----:B------:R-:W0:Y:S01]  /*4060*/  I2F R137, R75 ;  /* 0x0000004b00897306 */ /* 0x000e220000201400 */
[----:B--2---:R-:W1:Y:S07]  /*4070*/  SHFL.DOWN PT, R73, R68, 0x2, 0x1f ;  /* 0x08401f0044497f89 */ /* 0x004e6e00000e0000 */
[----:B0-----:R-:W0:Y:S01]  /*4080*/  MUFU.RCP R72, R137 ;  /* 0x0000008900487308 */ /* 0x001e220000001000 */
[----:B------:R-:W2:Y:S01]  /*4090*/  SHFL.DOWN PT, R136, R69, 0x2, 0x1f ;  /* 0x08401f0045887f89 */ /* 0x000ea200000e0000 */
[----:B-1----:R-:W-:-:S02]  /*40a0*/  FMUL.FTZ R139, R73, R74 ;  /* 0x0000004a498b7220 */ /* 0x002fc40000410000 */
[----:B------:R-:W-:Y:S02]  /*40b0*/  FADD.FTZ R73, -R73, R68 ;  /* 0x0000004449497221 */ /* 0x000fe40000010100 */
[----:B------:R-:W-:Y:S02]  /*40c0*/  FFMA.FTZ R139, R138, R68, R139 ;  /* 0x000000448a8b7223 */ /* 0x000fe4000001008b */
[----:B------:R-:W-:Y:S02]  /*40d0*/  FMUL.FTZ R73, R73, R73 ;  /* 0x0000004949497220 */ /* 0x000fe40000410000 */
[----:B0-----:R-:W-:Y:S02]  /*40e0*/  FMUL.FTZ R162, R72, R139 ;  /* 0x0000008b48a27220 */ /* 0x001fe40000410000 */
[----:B------:R-:W-:Y:S01]  /*40f0*/  FMUL.FTZ R73, R73, R138 ;  /* 0x0000008a49497220 */ /* 0x000fe20000410000 */
[----:B------:R-:W-:Y:S01]  /*4100*/  IADD3 R138, R75, R164, RZ ;  /* 0x000000a44b8a7210 */ /* 0x000fe20007ffe0ff */
[----:B--2---:R-:W-:Y:S01]  /*4110*/  FADD.FTZ R71, R136, R69 ;  /* 0x0000004588477221 */ /* 0x004fe20000010000 */
[----:B------:R-:W0:Y:S01]  /*4120*/  SHFL.DOWN PT, R75, R162, 0x1, 0x1f ;  /* 0x08201f00a24b7f89 */ /* 0x000e2200000e0000 */
[----:B------:R-:W-:Y:S01]  /*4130*/  FMUL.FTZ R73, R73, R74 ;  /* 0x0000004a49497220 */ /* 0x000fe20000410000 */
[----:B------:R-:W-:Y:S03]  /*4140*/  I2F R164, R164 ;  /* 0x000000a400a47306 */ /* 0x000fe60000201400 */
[----:B------:R-:W-:-:S05]  /*4150*/  FFMA.FTZ R71, R72, R73, R71 ;  /* 0x0000004948477223 */ /* 0x000fca0000010047 */
[----:B------:R-:W1:Y:S01]  /*4160*/  I2F R138, R138 ;  /* 0x0000008a008a7306 */ /* 0x000e620000201400 */
[----:B------:R-:W2:Y:S01]  /*4170*/  SHFL.DOWN PT, R68, R71, 0x1, 0x1f ;  /* 0x08201f0047447f89 */ /* 0x000ea200000e0000 */
[----:B0-----:R-:W-:-:S06]  /*4180*/  FADD.FTZ R72, R162, -R75 ;  /* 0x8000004ba2487221 */ /* 0x001fcc0000010000 */
[----:B-1----:R-:W0:Y:S01]  /*4190*/  MUFU.RCP R69, R138 ;  /* 0x0000008a00457308 */ /* 0x002e220000001000 */
[----:B------:R-:W-:Y:S02]  /*41a0*/  FMUL.FTZ R75, R75, R164 ;  /* 0x000000a44b4b7220 */ /* 0x000fe40000410000 */
[----:B------:R-:W-:Y:S02]  /*41b0*/  FMUL.FTZ R72, R72, R72 ;  /* 0x0000004848487220 */ /* 0x000fe40000410000 */
[C---:B------:R-:W-:Y:S02]  /*41c0*/  FFMA.FTZ R74, R137.reuse, R162, R75 ;  /* 0x000000a2894a7223 */ /* 0x040fe4000001004b */
[----:B------:R-:W-:Y:S02]  /*41d0*/  FMUL.FTZ R72, R137, R72 ;  /* 0x0000004889487220 */ /* 0x000fe40000410000 */
[----:B--2---:R-:W-:Y:S01]  /*41e0*/  FADD.FTZ R68, R71, R68 ;  /* 0x0000004447447221 */ /* 0x004fe20000010000 */
[----:B------:R-:W-:Y:S01]  /*41f0*/  MOV R71, c[0x0][0x1e0] ;  /* 0x0000780000477a02 */ /* 0x000fe20000000f00 */
[----:B------:R-:W-:-:S02]  /*4200*/  FMUL.FTZ R72, R72, R164 ;  /* 0x000000a448487220 */ /* 0x000fc40000410000 */
[C---:B0-----:R-:W-:Y:S02]  /*4210*/  FMUL.FTZ R74, R69.reuse, R74 ;  /* 0x0000004a454a7220 */ /* 0x041fe40000410000 */
[----:B------:R-:W-:Y:S01]  /*4220*/  FFMA.FTZ R68, R69, R72, R68 ;  /* 0x0000004845447223 */ /* 0x000fe20000010044 */
[----:B------:R-:W-:Y:S02]  /*4230*/  @!P0 MOV R72, 0x4 ;  /* 0x0000000400488802 */ /* 0x000fe40000000f00 */
[----:B------:R-:W0:Y:S04]  /*4240*/  SHFL.IDX PT, R73, R74, RZ, 0x1f ;  /* 0x00001fff4a497589 */ /* 0x000e2800000e0000 */
[----:B------:R-:W1:Y:S01]  /*4250*/  SHFL.IDX PT, R68, R68, RZ, 0x1f ;  /* 0x00001fff44447589 */ /* 0x000e6200000e0000 */
[C---:B0-----:R-:W-:Y:S01]  /*4260*/  FMUL.FTZ R69, R73.reuse, R73 ;  /* 0x0000004949457220 */ /* 0x041fe20000410000 */
[----:B------:R-:W-:-:S04]  /*4270*/  FSEL R162, R73, RZ, !P1 ;  /* 0x000000ff49a27208 */ /* 0x000fc80004800000 */
[----:B------:R-:W-:Y:S01]  /*4280*/  FSEL R70, R69, RZ, P1 ;  /* 0x000000ff45467208 */ /* 0x000fe20000800000 */
[----:B-1----:R-:W-:-:S04]  /*4290*/  FFMA.FTZ R69, R68, R71, c[0x0][0x228] ;  /* 0x00008a0044457623 */ /* 0x002fc80000010047 */
[----:B------:R-:W-:Y:S01]  /*42a0*/  FADD.FTZ R223, R69, R70 ;  /* 0x0000004645df7221 */ /* 0x000fe20000010000 */
[----:B------:R-:W-:-:S05]  /*42b0*/  @!P0 MOV R70, 0x4 ;  /* 0x0000000400468802 */ /* 0x000fca0000000f00 */
[----:B------:R-:W0:Y:S01]  /*42c0*/  MUFU.RSQ R223, R223 ;  /* 0x000000df00df7308 */ /* 0x000e220000001400 */
[----:B------:R-:W-:-:S04]  /*42d0*/  @!P0 IMAD.WIDE R68, R159, R70, c[0x0][0x1a0] ;  /* 0x000068009f448625 */ /* 0x000fc800078e0246 */
[----:B------:R-:W-:Y:S01]  /*42e0*/  @!P0 IMAD.WIDE R70, R159, R72, c[0x0][0x1a8] ;  /* 0x00006a009f468625 */ /* 0x000fe200078e0248 */
[----:B------:R1:W-:Y:S04]  /*42f0*/  @!P0 STG.E [R68.64], R73 ;  /* 0x0000004944008986 */ /* 0x0003e8000c101904 */
[----:B0-----:R1:W-:Y:S01]  /*4300*/  @!P0 STG.E [R70.64], R223 ;  /* 0x000000df46008986 */ /* 0x0013e2000c101904 */
[----:B------:R-:W-:Y:S05]  /*4310*/  @!P5 BRA `(.L_x_2873) ;  /* 0x000002e00000d947 */ /* 0x000fea0003800000 */
[--C-:B-1----:R-:W-:Y:S01]  /*4320*/  FADD.FTZ R68, R157, -R162.reuse ;  /* 0x800000a29d447221 */ /* 0x102fe20000010000 */
[----:B------:R-:W-:Y:S01]  /*4330*/  MOV R229, 0x10 ;  /* 0x0000001000e57802 */ /* 0x000fe20000000f00 */
[--C-:B------:R-:W-:Y:S02]  /*4340*/  FADD.FTZ R70, R177, -R162.reuse ;  /* 0x800000a2b1467221 */ /* 0x100fe40000010000 */
[----:B------:R-:W-:-:S02]  /*4350*/  FADD.FTZ R74, R175, -R162 ;  /* 0x800000a2af4a7221 */ /* 0x000fc40000010000 */
[--C-:B------:R-:W-:Y:S02]  /*4360*/  FADD.FTZ R136, R197, -R162.reuse ;  /* 0x800000a2c5887221 */ /* 0x100fe40000010000 */
[--C-:B------:R-:W-:Y:S02]  /*4370*/  FADD.FTZ R138, R195, -R162.reuse ;  /* 0x800000a2c38a7221 */ /* 0x100fe40000010000 */
[--C-:B------:R-:W-:Y:S02]  /*4380*/  FADD.FTZ R164, R199, -R162.reuse ;  /* 0x800000a2c7a47221 */ /* 0x100fe40000010000 */
[--C-:B------:R-:W-:Y:S02]  /*4390*/  FADD.FTZ R166, R201, -R162.reuse ;  /* 0x800000a2c9a67221 */ /* 0x100fe40000010000 */
[----:B------:R-:W-:Y:S02]  /*43a0*/  FADD.FTZ R168, R215, -R162 ;  /* 0x800000a2d7a87221 */ /* 0x000fe40000010000 */
[----:B------:R-:W-:-:S02]  /*43b0*/  FMUL.FTZ R72, R223, R68 ;  /* 0x00000044df487220 */ /* 0x000fc40000410000 */
[C---:B------:R-:W-:Y:S02]  /*43c0*/  FMUL.FTZ R73, R223.reuse, R70 ;  /* 0x00000046df497220 */ /* 0x040fe40000410000 */
[C---:B------:R-:W-:Y:S02]  /*43d0*/  FMUL.FTZ R74, R223.reuse, R74 ;  /* 0x0000004adf4a7220 */ /* 0x040fe40000410000 */
[C---:B------:R-:W-:Y:S02]  /*43e0*/  FMUL.FTZ R75, R223.reuse, R136 ;  /* 0x00000088df4b7220 */ /* 0x040fe40000410000 */
[C---:B------:R-:W-:Y:S02]  /*43f0*/  FMUL.FTZ R138, R223.reuse, R138 ;  /* 0x0000008adf8a7220 */ /* 0x040fe40000410000 */
[C---:B------:R-:W-:Y:S02]  /*4400*/  FMUL.FTZ R164, R223.reuse, R164 ;  /* 0x000000a4dfa47220 */ /* 0x040fe40000410000 */
[----:B------:R-:W-:-:S02]  /*4410*/  FMUL.FTZ R166, R223, R166 ;  /* 0x000000a6dfa67220 */ /* 0x000fc40000410000 */
[----:B------:R-:W-:Y:S02]  /*4420*/  FMUL.FTZ R168, R223, R168 ;  /* 0x000000a8dfa87220 */ /* 0x000fe40000410000 */
[----:B------:R-:W-:Y:S02]  /*4430*/  FFMA.FTZ R68, R48, R72, R41 ;  /* 0x0000004830447223 */ /* 0x000fe40000010029 */
[----:B------:R-:W-:Y:S02]  /*4440*/  FFMA.FTZ R69, R49, R73, R40 ;  /* 0x0000004931457223 */ /* 0x000fe40000010028 */
[----:B------:R-:W-:Y:S02]  /*4450*/  FFMA.FTZ R70, R46, R74, R39 ;  /* 0x0000004a2e467223 */ /* 0x000fe40000010027 */
[----:B------:R-:W-:Y:S01]  /*4460*/  FFMA.FTZ R71, R47, R75, R38 ;  /* 0x0000004b2f477223 */ /* 0x000fe20000010026 */
[----:B------:R-:W-:Y:S01]  /*4470*/  F2FP.PACK_AB R68, R69, R68 ;  /* 0x000000444544723e */ /* 0x000fe200000000ff */
[----:B------:R-:W-:-:S02]  /*4480*/  FFMA.FTZ R136, R44, R138, R37 ;  /* 0x0000008a2c887223 */ /* 0x000fc40000010025 */
[----:B------:R-:W-:Y:S01]  /*4490*/  FFMA.FTZ R137, R45, R164, R36 ;  /* 0x000000a42d897223 */ /* 0x000fe20000010024 */
[----:B------:R-:W-:Y:S01]  /*44a0*/  F2FP.PACK_AB R69, R71, R70 ;  /* 0x000000464745723e */ /* 0x000fe200000000ff */
[----:B------:R-:W-:Y:S02]  /*44b0*/  FFMA.FTZ R139, R42, R166, R35 ;  /* 0x000000a62a8b7223 */ /* 0x000fe40000010023 */
[----:B------:R-:W-:Y:S01]  /*44c0*/  FFMA.FTZ R170, R43, R168, R34 ;  /* 0x000000a82baa7223 */ /* 0x000fe20000010022 */
[----:B------:R-:W-:Y:S01]  /*44d0*/  F2FP.PACK_AB R70, R137, R136 ;  /* 0x000000888946723e */ /* 0x000fe200000000ff */
[----:B------:R-:W-:Y:S02]  /*44e0*/  FFMA.FTZ R72, R32, R72, R25 ;  /* 0x0000004820487223 */ /* 0x000fe40000010019 */
[----:B------:R-:W-:Y:S01]  /*44f0*/  FFMA.FTZ R136, R30, R74, R23 ;  /* 0x0000004a1e887223 */ /* 0x000fe20000010017 */
[----:B------:R-:W-:Y:S01]  /*4500*/  F2FP.PACK_AB R71, R170, R139 ;  /* 0x0000008baa47723e */ /* 0x000fe200000000ff */
[----:B------:R-:W-:-:S02]  /*4510*/  FFMA.FTZ R139, R31, R75, R22 ;  /* 0x0000004b1f8b7223 */ /* 0x000fc40000010016 */
[----:B------:R-:W-:Y:S02]  /*4520*/  FFMA.FTZ R137, R33, R73, R24 ;  /* 0x0000004921897223 */ /* 0x000fe40000010018 */
[----:B------:R-:W-:Y:S01]  /*4530*/  FFMA.FTZ R74, R28, R138, R21 ;  /* 0x0000008a1c4a7223 */ /* 0x000fe20000010015 */
[----:B------:R-:W-:Y:S01]  /*4540*/  F2FP.PACK_AB R73, R139, R136 ;  /* 0x000000888b49723e */ /* 0x000fe200000000ff */
[----:B------:R-:W-:Y:S01]  /*4550*/  FFMA.FTZ R166, R26, R166, R19 ;  /* 0x000000a61aa67223 */ /* 0x000fe20000010013 */
[----:B------:R-:W-:Y:S01]  /*4560*/  F2FP.PACK_AB R72, R137, R72 ;  /* 0x000000488948723e */ /* 0x000fe200000000ff */
[----:B------:R-:W-:Y:S02]  /*4570*/  FFMA.FTZ R227, R27, R168, R18 ;  /* 0x000000a81be37223 */ /* 0x000fe40000010012 */
[----:B------:R-:W-:Y:S02]  /*4580*/  FFMA.FTZ R225, R29, R164, R20 ;  /* 0x000000a41de17223 */ /* 0x000fe40000010014 */
[----:B------:R-:W-:Y:S01]  /*4590*/  IMAD.WIDE.U32 R136, R160, R229, c[0x0][0x208] ;  /* 0x00008200a0887625 */ /* 0x000fe200078e00e5 */
[----:B------:R-:W-:-:S02]  /*45a0*/  F2FP.PACK_AB R75, R227, R166 ;  /* 0x000000a6e34b723e */ /* 0x000fc400000000ff */
[----:B------:R-:W-:Y:S01]  /*45b0*/  F2FP.PACK_AB R74, R225, R74 ;  /* 0x0000004ae14a723e */ /* 0x000fe200000000ff */
[C---:B------:R-:W-:Y:S01]  /*45c0*/  IMAD.WIDE.U32 R138, R160.reuse, R229, c[0x0][0x210] ;  /* 0x00008400a08a7625 */ /* 0x040fe200078e00e5 */
[----:B------:R0:W-:Y:S01]  /*45d0*/  STG.E.128 [R136.64], R68 ;  /* 0x0000004488007986 */ /* 0x0001e2000c101d04 */
[----:B------:R-:W-:-:S03]  /*45e0*/  IADD3 R160, R160, 0x80, RZ ;  /* 0x00000080a0a07810 */ /* 0x000fc60007ffe0ff */
[----:B------:R0:W-:Y:S04]  /*45f0*/  STG.E.128 [R138.64], R72 ;  /* 0x000000488a007986 */ /* 0x0001e8000c101d04 */
.L_x_2873:
[----:B------:R-:W-:Y:S05]  /*4600*/  BSYNC B0 ;  /* 0x0000000000007941 */ /* 0x000fea0003800000 */
.L_x_2872:
[----:B------:R-:W-:Y:S01]  /*4610*/  ISETP.GE.U32.AND P0, PT, R50, 0x100, PT ;  /* 0x000001003200780c */ /* 0x000fe20003f06070 */
[----:B------:R-:W-:-:S12]  /*4620*/  BSSY B0, `(.L_x_2874) ;  /* 0x0000030000007945 */ /* 0x000fd80003800000 */
[----:B------:R-:W-:Y:S05]  /*4630*/  @!P0 BRA `(.L_x_2875) ;  /* 0x000002e000008947 */ /* 0x000fea0003800000 */
[--C-:B01----:R-:W-:Y:S01]  /*4640*/  FADD.FTZ R68, R155, -R162.reuse ;  /* 0x800000a29b447221 */ /* 0x103fe20000010000 */
[----:B------:R-:W-:Y:S01]  /*4650*/  HFMA2.MMA R229, -RZ, RZ, 0, 9.5367431640625e-07 ;  /* 0x00000010ffe57435 */ /* 0x000fe200000001ff */
        /* <DEDUP_REMOVED lines=27> */
[----:B------:R-:W-:Y:S01]  /*4810*/  FFMA.FTZ R136, R52, R74, R97 ;  /* 0x0000004a34887223 */ /* 0x000fe20000010061 */
[----:B------:R-:W-:Y:S01]  /*4820*/  F2FP.PACK_AB R71, R170, R139 ;  /* 0x0000008baa47723e */ /* 0x000fe200000000ff */
[----:B------:R-:W-:Y:S02]  /*4830*/  FFMA.FTZ R139, R93, R75, R96 ;  /* 0x0000004b5d8b7223 */ /* 0x000fe40000010060 */
[----:B------:R-:W-:Y:S02]  /*4840*/  FFMA.FTZ R137, R92, R73, R99 ;  /* 0x000000495c897223 */ /* 0x000fe40000010063 */
[----:B------:R-:W-:Y:S01]  /*4850*/  FFMA.FTZ R74, R53, R138, R88 ;  /* 0x0000008a354a7223 */ /* 0x000fe20000010058 */
[----:B------:R-:W-:Y:S01]  /*4860*/  F2FP.PACK_AB R73, R139, R136 ;  /* 0x000000888b49723e */ /* 0x000fe200000000ff */
[----:B------:R-:W-:Y:S01]  /*4870*/  FFMA.FTZ R166, R54, R166, R89 ;  /* 0x000000a636a67223 */ /* 0x000fe20000010059 */
[----:B------:R-:W-:Y:S01]  /*4880*/  F2FP.PACK_AB R72, R137, R72 ;  /* 0x000000488948723e */ /* 0x000fe200000000ff */
[----:B------:R-:W-:-:S02]  /*4890*/  FFMA.FTZ R227, R95, R168, R98 ;  /* 0x000000a85fe37223 */ /* 0x000fc40000010062 */
[----:B------:R-:W-:Y:S02]  /*48a0*/  FFMA.FTZ R225, R94, R164, R101 ;  /* 0x000000a45ee17223 */ /* 0x000fe40000010065 */
[CC--:B------:R-:W-:Y:S01]  /*48b0*/  IMAD.WIDE.U32 R136, R160.reuse, R229.reuse, c[0x0][0x208] ;  /* 0x00008200a0887625 */ /* 0x0c0fe200078e00e5 */
[----:B------:R-:W-:Y:S02]  /*48c0*/  F2FP.PACK_AB R75, R227, R166 ;  /* 0x000000a6e34b723e */ /* 0x000fe400000000ff */
[----:B------:R-:W-:Y:S01]  /*48d0*/  F2FP.PACK_AB R74, R225, R74 ;  /* 0x0000004ae14a723e */ /* 0x000fe200000000ff */
[C---:B------:R-:W-:Y:S01]  /*48e0*/  IMAD.WIDE.U32 R138, R160.reuse, R229, c[0x0][0x210] ;  /* 0x00008400a08a7625 */ /* 0x040fe200078e00e5 */
[----:B------:R0:W-:Y:S01]  /*48f0*/  STG.E.128 [R136.64], R68 ;  /* 0x0000004488007986 */ /* 0x0001e2000c101d04 */
[----:B------:R-:W-:-:S03]  /*4900*/  IADD3 R160, R160, 0x80, RZ ;  /* 0x00000080a0a07810 */ /* 0x000fc60007ffe0ff */
[----:B------:R0:W-:Y:S04]  /*4910*/  STG.E.128 [R138.64], R72 ;  /* 0x000000488a007986 */ /* 0x0001e8000c101d04 */
.L_x_2875:
[----:B------:R-:W-:Y:S05]  /*4920*/  BSYNC B0 ;  /* 0x0000000000007941 */ /* 0x000fea0003800000 */
.L_x_2874:
[----:B------:R-:W-:Y:S01]  /*4930*/  BSSY B0, `(.L_x_2876) ;  /* 0x0000030000007945 */ /* 0x000fe20003800000 */
[----:B------:R-:W-:Y:S05]  /*4940*/  @!P4 BRA `(.L_x_2877) ;  /* 0x000002e00000c947 */ /* 0x000fea0003800000 */
[--C-:B01----:R-:W-:Y:S01]  /*4950*/  FADD.FTZ R68, R163, -R162.reuse ;  /* 0x800000a2a3447221 */ /* 0x103fe20000010000 */
[----:B------:R-:W-:Y:S01]  /*4960*/  MOV R229, 0x10 ;  /* 0x0000001000e57802 */ /* 0x000fe20000000f00 */
        /* <DEDUP_REMOVED lines=44> */
.L_x_2877:
[----:B------:R-:W-:Y:S05]  /*4c30*/  BSYNC B0 ;  /* 0x0000000000007941 */ /* 0x000fea0003800000 */
.L_x_2876:
[----:B------:R-:W-:Y:S01]  /*4c40*/  BSSY B0, `(.L_x_2878) ;  /* 0x000002f000007945 */ /* 0x000fe20003800000 */
        /* <DEDUP_REMOVED lines=43> */
[----:B------:R-:W-:Y:S01]  /*4f00*/  IMAD.WIDE.U32 R138, R160, R227, c[0x0][0x210] ;  /* 0x00008400a08a7625 */ /* 0x000fe200078e00e3 */
[----:B------:R0:W-:Y:S04]  /*4f10*/  STG.E.128 [R136.64], R68 ;  /* 0x0000004488007986 */ /* 0x0001e8000c101d04 */
[----:B------:R0:W-:Y:S02]  /*4f20*/  STG.E.128 [R138.64], R72 ;  /* 0x000000488a007986 */ /* 0x0001e4000c101d04 */
.L_x_2879:
[----:B------:R-:W-:Y:S05]  /*4f30*/  BSYNC B0 ;  /* 0x0000000000007941 */ /* 0x000fea0003800000 */
.L_x_2878:
[----:B------:R-:W-:Y:S02]  /*4f40*/  IADD3 R159, R159, c[0x0][0x160], RZ ;  /* 0x000058009f9f7a10 */ /* 0x000fe40007ffe0ff */
[----:B------:R-:W-:-:S02]  /*4f50*/  LOP3.LUT P1, RZ, R158, 0xff, RZ, 0xc0, !PT ;  /* 0x000000ff9eff7812 */ /* 0x000fc4000782c0ff */
[----:B------:R-:W-:Y:S02]  /*4f60*/  ISETP.GE.AND P0, PT, R159, c[0x0][0x164], PT ;  /* 0x000059009f007a0c */ /* 0x000fe40003f06270 */
[----:B------:R-:W-:-:S11]  /*4f70*/  SEL R158, RZ, 0x1, P1 ;  /* 0x00000001ff9e7807 */ /* 0x000fd60000800000 */
[----:B01---5:R-:W-:Y:S01]  /*4f80*/  @P0 CALL.REL.NOINC `(.L_x_2880) ;  /* 0x0000001000000944 */ /* 0x023fe20003c00000 */
[----:B------:R-:W-:Y:S05]  /*4f90*/  BRA `(.L_x_2881) ;  /* 0xffffc18000007947 */ /* 0x000fea000383ffff */
.L_x_2880:
[----:B------:R-:W-:Y:S05]  /*4fa0*/  EXIT ;  /* 0x000000000000794d */ /* 0x000fea0003800000 */
.L_x_2870:
[----:B------:R-:W-:Y:S01]  /*4fb0*/  HFMA2.MMA R69, -RZ, RZ, 0, 5.9604644775390625e-08 ;  /* 0x00000001ff457435 */ /* 0x000fe200000001ff */
[----:B------:R-:W-:Y:S02]  /*4fc0*/  MOV R74, R68 ;  /* 0x00000044004a7202 */ /* 0x000fe40000000f00 */
[----:B------:R-:W-:Y:S02]  /*4fd0*/  MOV R73, 0x1f ;  /* 0x0000001f00497802 */ /* 0x000fe40000000f00 */
[----:B------:R-:W-:Y:S02]  /*4fe0*/  MOV R136, 0xffffffff ;  /* 0xffffffff00887802 */ /* 0x000fe40000000f00 */
[----:B------:R-:W-:Y:S02]  /*4ff0*/  MOV R70, 0x5010 ;  /* 0x0000501000467802 */ /* 0x000fe40000000f00 */
[----:B-----5:R-:W-:Y:S05]  /*5000*/  CALL.REL.NOINC `($__internal_8_$__cuda_sm70_shflsync_bfly_p) ;  /* 0x000007b000007944 */ /* 0x020fea0003c00000 */
[----:B01----:R-:W-:Y:S05]  /*5010*/  BRA `(.L_x_2882) ;  /* 0xffffe98000007947 */ /* 0x003fea000383ffff */
.L_x_2871:
[----:B------:R-:W-:Y:S01]  /*5020*/  HFMA2.MMA R69, -RZ, RZ, 0, 1.1920928955078125e-07 ;  /* 0x00000002ff457435 */ /* 0x000fe200000001ff */
[----:B------:R-:W-:Y:S02]  /*5030*/  MOV R73, 0x1f ;  /* 0x0000001f00497802 */ /* 0x000fe40000000f00 */
[----:B------:R-:W-:-:S02]  /*5040*/  MOV R136, 0xffffffff ;  /* 0xffffffff00887802 */ /* 0x000fc40000000f00 */
[----:B------:R-:W-:Y:S02]  /*5050*/  MOV R70, 0x5070 ;  /* 0x0000507000467802 */ /* 0x000fe40000000f00 */
[----:B0----5:R-:W-:Y:S05]  /*5060*/  CALL.REL.NOINC `($__internal_8_$__cuda_sm70_shflsync_bfly_p) ;  /* 0x0000075000007944 */ /* 0x021fea0003c00000 */
[----:B01----:R-:W-:Y:S01]  /*5070*/  FADD.FTZ R74, R74, R69 ;  /* 0x000000454a4a7221 */ /* 0x003fe20000010000 */
[----:B------:R-:W-:Y:S01]  /*5080*/  HFMA2.MMA R69, -RZ, RZ, 0, 2.384185791015625e-07 ;  /* 0x00000004ff457435 */ /* 0x000fe200000001ff */
[----:B------:R-:W-:Y:S02]  /*5090*/  MOV R73, 0x1f ;  /* 0x0000001f00497802 */ /* 0x000fe40000000f00 */
[----:B------:R-:W-:Y:S02]  /*50a0*/  MOV R136, 0xffffffff ;  /* 0xffffffff00887802 */ /* 0x000fe40000000f00 */
[----:B------:R-:W-:Y:S02]  /*50b0*/  MOV R70, 0x50d0 ;  /* 0x000050d000467802 */ /* 0x000fe40000000f00 */
[----:B------:R-:W-:Y:S05]  /*50c0*/  CALL.REL.NOINC `($__internal_8_$__cuda_sm70_shflsync_bfly_p) ;  /* 0x000006f000007944 */ /* 0x000fea0003c00000 */
[----:B01----:R-:W-:Y:S01]  /*50d0*/  FADD.FTZ R74, R74, R69 ;  /* 0x000000454a4a7221 */ /* 0x003fe20000010000 */
[----:B------:R-:W-:Y:S01]  /*50e0*/  HFMA2.MMA R69, -RZ, RZ, 0, 4.76837158203125e-07 ;  /* 0x00000008ff457435 */ /* 0x000fe200000001ff */
[----:B------:R-:W-:Y:S02]  /*50f0*/  MOV R73, 0x1f ;  /* 0x0000001f00497802 */ /* 0x000fe40000000f00 */
[----:B------:R-:W-:-:S02]  /*5100*/  MOV R136, 0xffffffff ;  /* 0xffffffff00887802 */ /* 0x000fc40000000f00 */
[----:B------:R-:W-:Y:S02]  /*5110*/  MOV R70, 0x5130 ;  /* 0x0000513000467802 */ /* 0x000fe40000000f00 */
[----:B------:R-:W-:Y:S05]  /*5120*/  CALL.REL.NOINC `($__internal_8_$__cuda_sm70_shflsync_bfly_p) ;  /* 0x0000069000007944 */ /* 0x000fea0003c00000 */
[----:B01----:R-:W-:Y:S01]  /*5130*/  FADD.FTZ R74, R74, R69 ;  /* 0x000000454a4a7221 */ /* 0x003fe20000010000 */
[----:B------:R-:W-:Y:S01]  /*5140*/  HFMA2.MMA R69, -RZ, RZ, 0, 9.5367431640625e-07 ;  /* 0x00000010ff457435 */ /* 0x000fe200000001ff */
[----:B------:R-:W-:Y:S02]  /*5150*/  MOV R73, 0x1f ;  /* 0x0000001f00497802 */ /* 0x000fe40000000f00 */
[----:B------:R-:W-:Y:S02]  /*5160*/  MOV R136, 0xffffffff ;  /* 0xffffffff00887802 */ /* 0x000fe40000000f00 */
[----:B------:R-:W-:Y:S02]  /*5170*/  MOV R70, 0x5190 ;  /* 0x0000519000467802 */ /* 0x000fe40000000f00 */
[----:B------:R-:W-:Y:S05]  /*5180*/  CALL.REL.NOINC `($__internal_8_$__cuda_sm70_shflsync_bfly_p) ;  /* 0x0000063000007944 */ /* 0x000fea0003c00000 */
[----:B-1----:R-:W-:Y:S01]  /*5190*/  FADD.FTZ R69, R74, R69 ;  /* 0x000000454a457221 */ /* 0x002fe20000010000 */
[----:B0-----:R-:W-:-:S03]  /*51a0*/  MOV R73, 0x1f ;  /* 0x0000001f00497802 */ /* 0x001fc60000000f00 */
        /* <DEDUP_REMOVED lines=51> */
[----:B------:R-:W-:Y:S01]  /*54e0*/  @P1 FFMA.FTZ R74, R70, R70, R69 ;  /* 0x00000046464a1223 */ /* 0x000fe20000010045 */
[----:B------:R-:W-:Y:S01]  /*54f0*/  HFMA2.MMA R69, -RZ, RZ, 0, 5.9604644775390625e-08 ;  /* 0x00000001ff457435 */ /* 0x000fe200000001ff */
        /* <DEDUP_REMOVED lines=12> */
[----:B------:R-:W-:Y:S01]  /*55c0*/  FFMA.FTZ R71, R136, R136, R71 ;  /* 0x0000008888477223 */ /* 0x000fe20000010047 */
[----:B------:R-:W-:-:S03]  /*55d0*/  MOV R136, 0xffffffff ;  /* 0xffffffff00887802 */ /* 0x000fc60000000f00 */
[----:B------:R-:W-:Y:S01]  /*55e0*/  @P6 FFMA.FTZ R74, R70, R70, R71 ;  /* 0x00000046464a6223 */ /* 0x000fe20000010047 */
[----:B------:R-:W-:Y:S02]  /*55f0*/  MOV R70, 0x5610 ;  /* 0x0000561000467802 */ /* 0x000fe40000000f00 */
[----:B------:R-:W-:Y:S05]  /*5600*/  CALL.REL.NOINC `($__internal_8_$__cuda_sm70_shflsync_bfly_p) ;  /* 0x000001b000007944 */ /* 0x000fea0003c00000 */
[----:B01----:R-:W-:Y:S01]  /*5610*/  FADD.FTZ R74, R74, R69 ;  /* 0x000000454a4a7221 */ /* 0x003fe20000010000 */
[----:B------:R-:W-:Y:S01]  /*5620*/  HFMA2.MMA R69, -RZ, RZ, 0, 1.1920928955078125e-07 ;  /* 0x00000002ff457435 */ /* 0x000fe200000001ff */
[----:B------:R-:W-:Y:S02]  /*5630*/  MOV R73, 0x1f ;  /* 0x0000001f00497802 */ /* 0x000fe40000000f00 */
[----:B------:R-:W-:Y:S02]  /*5640*/  MOV R136, 0xffffffff ;  /* 0xffffffff00887802 */ /* 0x000fe40000000f00 */
[----:B------:R-:W-:Y:S02]  /*5650*/  MOV R70, 0x5670 ;  /* 0x0000567000467802 */ /* 0x000fe40000000f00 */
[----:B------:R-:W-:Y:S05]  /*5660*/  CALL.REL.NOINC `($__internal_8_$__cuda_sm70_shflsync_bfly_p) ;  /* 0x0000015000007944 */ /* 0x000fea0003c00000 */
[----:B01----:R-:W-:Y:S01]  /*5670*/  FADD.FTZ R74, R74, R69 ;  /* 0x000000454a4a7221 */ /* 0x003fe20000010000 */
[----:B------:R-:W-:Y:S01]  /*5680*/  HFMA2.MMA R69, -RZ, RZ, 0, 2.384185791015625e-07 ;  /* 0x00000004ff457435 */ /* 0x000fe200000001ff */
[----:B------:R-:W-:Y:S02]  /*5690*/  MOV R73, 0x1f ;  /* 0x0000001f00497802 */ /* 0x000fe40000000f00 */
[----:B------:R-:W-:-:S02]  /*56a0*/  MOV R136, 0xffffffff ;  /* 0xffffffff00887802 */ /* 0x000fc40000000f00 */
[----:B------:R-:W-:Y:S02]  /*56b0*/  MOV R70, 0x56d0 ;  /* 0x000056d000467802 */ /* 0x000fe40000000f00 */
[----:B------:R-:W-:Y:S05]  /*56c0*/  CALL.REL.NOINC `($__internal_8_$__cuda_sm70_shflsync_bfly_p) ;  /* 0x000000f000007944 */ /* 0x000fea0003c00000 */
[----:B01----:R-:W-:Y:S01]  /*56d0*/  FADD.FTZ R74, R74, R69 ;  /* 0x000000454a4a7221 */ /* 0x003fe20000010000 */
[----:B------:R-:W-:Y:S01]  /*56e0*/  HFMA2.MMA R69, -RZ, RZ, 0, 4.76837158203125e-07 ;  /* 0x00000008ff457435 */ /* 0x000fe200000001ff */
[----:B------:R-:W-:Y:S02]  /*56f0*/  MOV R73, 0x1f ;  /* 0x0000001f00497802 */ /* 0x000fe40000000f00 */
[----:B------:R-:W-:Y:S02]  /*5700*/  MOV R136, 0xffffffff ;  /* 0xffffffff00887802 */ /* 0x000fe40000000f00 */
[----:B------:R-:W-:Y:S02]  /*5710*/  MOV R70, 0x5730 ;  /* 0x0000573000467802 */ /* 0x000fe40000000f00 */
[----:B------:R-:W-:Y:S05]  /*5720*/  CALL.REL.NOINC `($__internal_8_$__cuda_sm70_shflsync_bfly_p) ;  /* 0x0000009000007944 */ /* 0x000fea0003c00000 */
[----:B-1----:R-:W-:Y:S01]  /*5730*/  FADD.FTZ R75, R74, R69 ;  /* 0x000000454a4b7221 */ /* 0x002fe20000010000 */
[----:B------:R-:W-:Y:S01]  /*5740*/  HFMA2.MMA R69, -RZ, RZ, 0, 9.5367431640625e-07 ;  /* 0x00000010ff457435 */ /* 0x000fe200000001ff */
[----:B0-----:R-:W-:Y:S02]  /*5750*/  MOV R73, 0x1f ;  /* 0x0000001f00497802 */ /* 0x001fe40000000f00 */
[----:B------:R-:W-:-:S02]  /*5760*/  MOV R136, 0xffffffff ;  /* 0xffffffff00887802 */ /* 0x000fc40000000f00 */
[----:B------:R-:W-:Y:S02]  /*5770*/  MOV R74, R75 ;  /* 0x0000004b004a7202 */ /* 0x000fe40000000f00 */
[----:B------:R-:W-:Y:S02]  /*5780*/  MOV R70, 0x57a0 ;  /* 0x000057a000467802 */ /* 0x000fe40000000f00 */
[----:B------:R-:W-:Y:S05]  /*5790*/  CALL.REL.NOINC `($__internal_8_$__cuda_sm70_shflsync_bfly_p) ;  /* 0x0000002000007944 */ /* 0x000fea0003c00000 */
[----:B01----:R-:W-:Y:S01]  /*57a0*/  MOV R136, R69 ;  /* 0x0000004500887202 */ /* 0x003fe20000000f00 */
[----:B------:R-:W-:Y:S05]  /*57b0*/  BRA `(.L_x_2883) ;  /* 0xffffe73000007947 */ /* 0x000fea000383ffff */
        .weak           $__internal_8_$__cuda_sm70_shflsync_bfly_p
        .type           $__internal_8_$__cuda_sm70_shflsync_bfly_p,@function
        .size           $__internal_8_$__cuda_sm70_shflsync_bfly_p,(.L_x_26468 - $__internal_8_$__cuda_sm70_shflsync_bfly_p)
$__internal_8_$__cuda_sm70_shflsync_bfly_p:
[----:B------:R-:W-:Y:S01]  /*57c0*/  HFMA2.MMA R71, -RZ, RZ, 0, 0 ;  /* 0x00000000ff477435 */ /* 0x000fe200000001ff */
[----:B------:R-:W-:Y:S04]  /*57d0*/  WARPSYNC R136 ;  /* 0x0000008800007348 */ /* 0x000fe80003800000 */
[----:B------:R0:W1:Y:S01]  /*57e0*/  SHFL.BFLY PT, R69, R74, R69, R73 ;  /* 0x0c0000454a457389 */ /* 0x00006200000e0049 */
[----:B------:R-:W-:Y:S05]  /*57f0*/  RET.REL.NODEC R70 `(_ZN10layer_norm31ln_parallel_residual_fwd_kernelINS_13Kernel_traitsI6__halfS2_S2_S2_fjLj4096ELj1ELj1ELj4ELj16ENS_18Kernel_traits_baseILj4096ES2_S2_S2_S2_fjLj128EEEEELb0ELb0ELb0EEEvNS_9FwdParamsE) ;  /* 0xffffa80046007950 */ /* 0x000fea0003c3ffff */
.L_x_2884:
        /* <DEDUP_REMOVED lines=16> */
.L_x_26468:


//--------------------- .text._ZN10layer_norm31ln_parallel_residual_fwd_kernelINS_13Kernel_traitsI6__halfS2_S2_S2_fjLj4096ELj1ELj1ELj4ELj16ENS_18Kernel_traits_baseILj4096ES2_S2_S2_S2_fjLj128EEEEELb0ELb0ELb1EEEvNS_9FwdParamsE --------------------------
	.section	.text._ZN10layer_norm31ln_parallel_residual_fwd_kernelINS_13Kernel_traitsI6__halfS2_S2_S2_fjLj4096ELj1ELj1ELj4ELj16ENS_18Kernel_traits_baseILj4096ES2_S2_S2_S2_fjLj128EEEEELb0ELb0ELb1EEEvNS_9FwdParamsE,"ax",@progbits
	.sectioninfo	@"SHI_REGISTERS=168"
	.align	128
        .global         _ZN10layer_norm31ln_parallel_residual_fwd_kernelINS_13Kernel_traitsI6__halfS2_S2_S2_fjLj4096ELj1ELj1ELj4ELj16ENS_18Kernel_traits_baseILj4096ES2_S2_S2_S2_fjLj128EEEEELb0ELb0ELb1EEEvNS_9FwdParamsE
        .type           _ZN10layer_norm31ln_parallel_residual_fwd_kernelINS_13Kernel_traitsI6__halfS2_S2_S2_fjLj4096ELj1ELj1ELj4ELj16ENS_18Kernel_traits_baseILj4096ES2_S2_S2_S2_fjLj128EEEEELb0ELb0ELb1EEEvNS_9FwdParamsE,@function
        .size           _ZN10layer_norm31ln_parallel_residual_fwd_kernelINS_13Kernel_traitsI6__halfS2_S2_S2_fjLj4096ELj1ELj1ELj4ELj16ENS_18Kernel_traits_baseILj4096ES2_S2_S2_S2_fjLj128EEEEELb0ELb0ELb1EEEvNS_9FwdParamsE,(.L_x_26469 - _ZN10layer_norm31ln_parallel_residual_fwd_kernelINS_13Kernel_traitsI6__halfS2_S2_S2_fjLj4096ELj1ELj1ELj4ELj16ENS_18Kernel_traits_baseILj4096ES2_S2_S2_S2_fjLj128EEEEELb0ELb0ELb1EEEvNS_9FwdParamsE)
        .other          _ZN10layer_norm31ln_parallel_residual_fwd_kernelINS_13Kernel_traitsI6__halfS2_S2_S2_fjLj4096ELj1ELj1ELj4ELj16ENS_18Kernel_traits_baseILj4096ES2_S2_S2_S2_fjLj128EEEEELb0ELb0ELb1EEEvNS_9FwdParamsE,@"STO_CUDA_ENTRY STV_DEFAULT"
_ZN10layer_norm31ln_parallel_residual_fwd_kernelINS_13Kernel_traitsI6__halfS2_S2_S2_fjLj4096ELj1ELj1ELj4ELj16ENS_18Kernel_traits_baseILj4096ES2_S2_S2_S2_fjLj128EEEEELb0ELb0ELb1EEEvNS_9FwdParamsE:
.text._ZN10layer_norm31ln_parallel_residual_fwd_kernelINS_13Kernel_traitsI6__halfS2_S2_S2_fjLj4096ELj1ELj1ELj4ELj16ENS_18Kernel_traits_baseILj4096ES2_S2_S2_S2_fjLj128EEEEELb0ELb0ELb1EEEvNS_9FwdParamsE:
[----:B------:R-:W-:Y:S02]  /*0000*/  MOV R1, c[0x0][0x28] ;  /* 0x00000a0000017a02 */ /* 0x000fe40000000f00 */
[----:B------:R-:W0:Y:S01]  /*0010*/  S2R R27, SR_TID.X ;  /* 0x00000000001b7919 */ /* 0x000e220000002100 */
[----:B------:R-:W-:Y:S01]  /*0020*/  ISETP.NE.U32.AND P2, PT, RZ, c[0x0][0x220], PT ;  /* 0x00008800ff007a0c */ /* 0x000fe20003f45070 */
[----:B------:R-:W-:Y:S01]  /*0030*/  ULDC.64 UR4, c[0x0][0x118] ;  /* 0x0000460000047ab9 */ /* 0x000fe20000000a00 */
[----:B------:R-:W-:Y:S02]  /*0040*/  ISETP.NE.U32.AND P1, PT, RZ, c[0x0][0x218], PT ;  /* 0x00008600ff007a0c */ /* 0x000fe40003f25070 */
[----:B------:R-:W-:Y:S01]  /*0050*/  ISETP.NE.AND.EX P2, PT, RZ, c[0x0][0x224], PT, P2 ;  /* 0x00008900ff007a0c */ /* 0x000fe20003f45320 */
[----:B------:R-:W1:Y:S01]  /*0060*/  S2UR UR6, SR_CTAID.X ;  /* 0x00000000000679c3 */ /* 0x000e620000002500 */
[----:B------:R-:W-:Y:S02]  /*0070*/  ISETP.NE.AND.EX P1, PT, RZ, c[0x0][0x21c], PT, P1 ;  /* 0x00008700ff007a0c */ /* 0x000fe40003f25310 */
[C---:B0-----:R-:W-:Y:S02]  /*0080*/  SHF.L.U32 R0, R27.reuse, 0x4, RZ ;  /* 0x000000041b007819 */ /* 0x041fe400000006ff */
[----:B------:R-:W-:-:S02]  /*0090*/  LOP3.LUT R26, R27, 0x7f, RZ, 0xc0, !PT ;  /* 0x0000007f1b1a7812 */ /* 0x000fc400078ec0ff */
[----:B------:R-:W-:Y:S02]  /*00a0*/  LOP3.LUT R0, R0, 0x7f0, RZ, 0xc0, !PT ;  /* 0x000007f000007812 */ /* 0x000fe400078ec0ff */
[----:B------:R-:W-:Y:S02]  /*00b0*/  SHF.L.U32 R8, R26, 0x4, RZ ;  /* 0x000000041a087819 */ /* 0x000fe400000006ff */
[----:B------:R-:W-:-:S04]  /*00c0*/  IADD3 R2, P0, R0, c[0x0][0x218], RZ ;  /* 0x0000860000027a10 */ /* 0x000fc80007f1e0ff */
[----:B------:R-:W-:Y:S02]  /*00d0*/  IADD3.X R3, RZ, c[0x0][0x21c], RZ, P0, !PT ;  /* 0x00008700ff037a10 */ /* 0x000fe400007fe4ff */
[----:B------:R-:W-:Y:S02]  /*00e0*/  IADD3 R10, P0, R8, c[0x0][0x220], RZ ;  /* 0x00008800080a7a10 */ /* 0x000fe40007f1e0ff */
[----:B------:R-:W-:Y:S01]  /*00f0*/  SHF.R.U32.HI R122, RZ, 0x7, R27 ;  /* 0x00000007ff7a7819 */ /* 0x000fe2000001161b */
[----:B------:R0:W5:Y:S01]  /*0100*/  @P1 LDG.E.128 R12, [R2.64] ;  /* 0x00000004020c1981 */ /* 0x000162000c1e1d00 */
[----:B------:R-:W-:-:S03]  /*0110*/  IADD3.X R11, RZ, c[0x0][0x224], RZ, P0, !PT ;  /* 0x00008900ff0b7a10 */ /* 0x000fc600007fe4ff */
        /* <DEDUP_REMOVED lines=9> */
[----:B------:R0:W5:Y:S03]  /*01b0*/  @P1 LDG.E.128 R76, [R2.64+0x1800] ;  /* 0x00180004024c1981 */ /* 0x000166000c1e1d00 */
[----:B------:R-:W-:Y:S02]  /*01c0*/  IADD3.X R9, RZ, c[0x0][0x1bc], RZ, P4, !PT ;  /* 0x00006f00ff097a10 */ /* 0x000fe400027fe4ff */
[----:B0-----:R-:W-:-:S04]  /*01d0*/  IADD3 R2, P3, R0, c[0x0][0x1b0], RZ ;  /* 0x00006c0000027a10 */ /* 0x001fc80007f7e0ff */
[----:B------:R-:W-:Y:S01]  /*01e0*/  IADD3.X R3, RZ, c[0x0][0x1b4], RZ, P3, !PT ;  /* 0x00006d00ff037a10 */ /* 0x000fe20001ffe4ff */
[----:B------:R-:W-:Y:S08]  /*01f0*/  @P0 EXIT ;  /* 0x000000000000094d */ /* 0x000ff00003800000 */
[----:B--2---:R0:W2:Y:S04]  /*0200*/  LDG.E.128 R64, [R2.64+0x1800] ;  /* 0x0018000402407981 */ /* 0x0040a8000c1e1d00 */
[----:B------:R1:W3:Y:S01]  /*0210*/  LDG.E.128 R68, [R8.64+0x1800] ;  /* 0x0018000408447981 */ /* 0x0002e2000c1e1d00 */
[----:B------:R-:W-:Y:S01]  /*0220*/  MOV R0, c[0x0][0x180] ;  /* 0x0000600000007a02 */ /* 0x000fe20000000f00 */
        /* <DEDUP_REMOVED lines=17> */
[----:B------:R-:W-:Y:S01]  /*0340*/  MOV R0, c[0x0][0x184] ;  /* 0x0000610000007a02 */ /* 0x000fe20000000f00 */
[----:B------:R0:W5:Y:S01]  /*0350*/  LDG.E.128 R28, [R2.64] ;  /* 0x00000004021c7981 */ /* 0x000162000c1e1d00 */
[----:B------:R-:W-:Y:S01]  /*0360*/  SHF.R.U32.HI R131, RZ, 0x5, R27 ;  /* 0x00000005ff837819 */ /* 0x000fe2000001161b */
[--C-:B------:R-:W-:Y:S01]  /*0370*/  HADD2.F32 R25, -RZ, R12.reuse.H0_H0 ;  /* 0x2000000cff197230 */ /* 0x100fe20000004100 */
[----:B------:R-:W-:Y:S01]  /*0380*/  HFMA2.MMA R149, -RZ, RZ, 0, 5.9604644775390625e-08 ;  /* 0x00000001ff957435 */ /* 0x000fe200000001ff */
[----:B------:R-:W-:Y:S01]  /*0390*/  HADD2.F32 R24, -RZ, R12.H1_H1 ;  /* 0x3000000cff187230 */ /* 0x000fe20000004100 */
[----:B------:R0:W5:Y:S01]  /*03a0*/  LDG.E.128 R32, [R2.64+0x800] ;  /* 0x0008000402207981 */ /* 0x000162000c1e1d00 */
[--C-:B------:R-:W-:Y:S01]  /*03b0*/  HADD2.F32 R23, -RZ, R13.reuse.H0_H0 ;  /* 0x2000000dff177230 */ /* 0x100fe20000004100 */
[----:B------:R-:W-:Y:S01]  /*03c0*/  LOP3.LUT P0, RZ, R0, c[0x0][0x17c], RZ, 0xfc, P0 ;  /* 0x00005f0000ff7a12 */ /* 0x000fe2000000fcff */
[----:B------:R-:W-:Y:S01]  /*03d0*/  HADD2.F32 R22, -RZ, R13.H1_H1 ;  /* 0x3000000dff167230 */ /* 0x000fe20000004100 */
[----:B------:R0:W5:Y:S01]  /*03e0*/  LDG.E.128 R36, [R2.64+0x1000] ;  /* 0x0010000402247981 */ /* 0x000162000c1e1d00 */
[----:B------:R-:W-:-:S02]  /*03f0*/  HADD2.F32 R21, -RZ, R14.H0_H0 ;  /* 0x2000000eff157230 */ /* 0x000fc40000004100 */
[----:B------:R-:W-:Y:S01]  /*0400*/  HADD2.F32 R20, -RZ, R14.H1_H1 ;  /* 0x3000000eff147230 */ /* 0x000fe20000004100 */
[----:B------:R1:W5:Y:S01]  /*0410*/  LDG.E.128 R40, [R8.64] ;  /* 0x0000000408287981 */ /* 0x000362000c1e1d00 */
[--C-:B------:R-:W-:Y:S02]  /*0420*/  HADD2.F32 R19, -RZ, R15.reuse.H0_H0 ;  /* 0x2000000fff137230 */ /* 0x100fe40000004100 */
[----:B------:R-:W-:Y:S01]  /*0430*/  HADD2.F32 R18, -RZ, R15.H1_H1 ;  /* 0x3000000fff127230 */ /* 0x000fe20000004100 */
[----:B------:R1:W5:Y:S01]  /*0440*/  LDG.E.128 R44, [R8.64+0x800] ;  /* 0x00080004082c7981 */ /* 0x000362000c1e1d00 */
[--C-:B------:R-:W-:Y:S01]  /*0450*/  HADD2.F32 R17, -RZ, R4.reuse.H0_H0 ;  /* 0x20000004ff117230 */ /* 0x100fe20000004100 */
[----:B------:R-:W-:Y:S01]  /*0460*/  LEA R122, R122, 0x4, 0x2 ;  /* 0x000000047a7a7811 */ /* 0x000fe200078e10ff */
[----:B------:R-:W-:Y:S01]  /*0470*/  HADD2.F32 R16, -RZ, R4.H1_H1 ;  /* 0x30000004ff107230 */ /* 0x000fe20000004100 */
[----:B------:R1:W5:Y:S01]  /*0480*/  LDG.E.128 R48, [R8.64+0x1000] ;  /* 0x0010000408307981 */ /* 0x000362000c1e1d00 */
[--C-:B------:R-:W-:Y:S01]  /*0490*/  HADD2.F32 R15, -RZ, R5.reuse.H0_H0 ;  /* 0x20000005ff0f7230 */ /* 0x100fe20000004100 */
[----:B------:R-:W-:Y:S01]  /*04a0*/  LOP3.LUT R126, R27, 0x1f, RZ, 0xc0, !PT ;  /* 0x0000001f1b7e7812 */ /* 0x000fe200078ec0ff */
[----:B------:R-:W-:Y:S01]  /*04b0*/  HADD2.F32 R14, -RZ, R5.H1_H1 ;  /* 0x30000005ff0e7230 */ /* 0x000fe20000004100 */
[----:B------:R-:W-:Y:S01]  /*04c0*/  LOP3.LUT R131, R131, 0x3, RZ, 0xc0, !PT ;  /* 0x0000000383837812 */ /* 0x000fe200078ec0ff */
[--C-:B------:R-:W-:Y:S01]  /*04d0*/  HADD2.F32 R13, -RZ, R6.reuse.H0_H0 ;  /* 0x20000006ff0d7230 */ /* 0x100fe20000004100 */
[----:B------:R-:W-:Y:S01]  /*04e0*/  ULDC.U8 UR6, c[0x0][0x1f0] ;  /* 0x00007c0000067ab9 */ /* 0x000fe20000000000 */
[----:B------:R-:W-:-:S02]  /*04f0*/  HADD2.F32 R12, -RZ, R6.H1_H1 ;  /* 0x30000006ff0c7230 */ /* 0x000fc40000004100 */
[--C-:B------:R-:W-:Y:S02]  /*0500*/  HADD2.F32 R11, -RZ, R7.reuse.H0_H0 ;  /* 0x20000007ff0b7230 */ /* 0x100fe40000004100 */
[----:B------:R-:W-:Y:S02]  /*0510*/  HADD2.F32 R10, -RZ, R7.H1_H1 ;  /* 0x30000007ff0a7230 */ /* 0x000fe40000004100 */
[--C-:B-1----:R-:W-:Y:S02]  /*0520*/  HADD2.F32 R9, -RZ, R80.reuse.H0_H0 ;  /* 0x20000050ff097230 */ /* 0x102fe40000004100 */
[----:B------:R-:W-:Y:S02]  /*0530*/  HADD2.F32 R8, -RZ, R80.H1_H1 ;  /* 0x30000050ff087230 */ /* 0x000fe40000004100 */
[--C-:B------:R-:W-:Y:S02]  /*0540*/  HADD2.F32 R7, -RZ, R81.reuse.H0_H0 ;  /* 0x20000051ff077230 */ /* 0x100fe40000004100 */
[----:B------:R-:W-:-:S02]  /*0550*/  HADD2.F32 R6, -RZ, R81.H1_H1 ;  /* 0x30000051ff067230 */ /* 0x000fc40000004100 */
[--C-:B------:R-:W-:Y:S02]  /*0560*/  HADD2.F32 R5, -RZ, R82.reuse.H0_H0 ;  /* 0x20000052ff057230 */ /* 0x100fe40000004100 */
[----:B------:R-:W-:Y:S02]  /*0570*/  HADD2.F32 R4, -RZ, R82.H1_H1 ;  /* 0x30000052ff047230 */ /* 0x000fe40000004100 */
[--C-:B0-----:R-:W-:Y:S02]  /*0580*/  HADD2.F32 R3, -RZ, R83.reuse.H0_H0 ;  /* 0x20000053ff037230 */ /* 0x101fe40000004100 */
[----:B------:R-:W-:Y:S02]  /*0590*/  HADD2.F32 R2, -RZ, R83.H1_H1 ;  /* 0x30000053ff027230 */ /* 0x000fe40000004100 */
[--C-:B------:R-:W-:Y:S02]  /*05a0*/  HADD2.F32 R0, -RZ, R76.reuse.H0_H0 ;  /* 0x2000004cff007230 */ /* 0x100fe40000004100 */
[----:B------:R-:W-:-:S02]  /*05b0*/  HADD2.F32 R85, -RZ, R76.H1_H1 ;  /* 0x3000004cff557230 */ /* 0x000fc40000004100 */
[--C-:B------:R-:W-:Y:S02]  /*05c0*/  HADD2.F32 R84, -RZ, R77.reuse.H0_H0 ;  /* 0x2000004dff547230 */ /* 0x100fe40000004100 */
[----:B------:R-:W-:Y:S02]  /*05d0*/  HADD2.F32 R87, -RZ, R77.H1_H1 ;  /* 0x3000004dff577230 */ /* 0x000fe40000004100 */
[--C-:B------:R-:W-:Y:S02]  /*05e0*/  HADD2.F32 R86, -RZ, R78.reuse.H0_H0 ;  /* 0x2000004eff567230 */ /* 0x100fe40000004100 */
        /* <DEDUP_REMOVED lines=35> */
[--C-:B--2---:R-:W-:Y:S02]  /*0820*/  HADD2.F32 R125, -RZ, R65.reuse.H0_H0 ;  /* 0x20000041ff7d7230 */ /* 0x104fe40000004100 */
[----:B------:R-:W-:Y:S02]  /*0830*/  HADD2.F32 R127, -RZ, R65.H1_H1 ;  /* 0x30000041ff7f7230 */ /* 0x000fe40000004100 */
[--C-:B---3--:R-:W-:Y:S02]  /*0840*/  HADD2.F32 R128, -RZ, R69.reuse.H0_H0 ;  /* 0x20000045ff807230 */ /* 0x108fe40000004100 */
[----:B------:R-:W-:-:S02]  /*0850*/  HADD2.F32 R129, -RZ, R69.H1_H1 ;  /* 0x30000045ff817230 */ /* 0x000fc40000004100 */
[----:B------:R-:W-:Y:S02]  /*0860*/  HADD2.F32 R65, -RZ, R66.H0_H0 ;  /* 0x20000042ff417230 */ /* 0x000fe40000004100 */
[----:B------:R-:W-:Y:S02]  /*0870*/  HADD2.F32 R69, -RZ, R70.H0_H0 ;  /* 0x20000046ff457230 */ /* 0x000fe40000004100 */
[----:B------:R-:W-:Y:S02]  /*0880*/  HADD2.F32 R66, -RZ, R66.H1_H1 ;  /* 0x30000042ff427230 */ /* 0x000fe40000004100 */
[----:B------:R-:W-:Y:S02]  /*0890*/  HADD2.F32 R70, -RZ, R70.H1_H1 ;  /* 0x30000046ff467230 */ /* 0x000fe40000004100 */
[----:B------:R-:W-:Y:S02]  /*08a0*/  HADD2.F32 R130, -RZ, R68.H1_H1 ;  /* 0x30000044ff827230 */ /* 0x000fe40000004100 */
.L_x_3016:
[----:B------:R-:W-:Y:S01]  /*08b0*/  IMAD R72, R123, c[0x0][0x168], RZ ;  /* 0x00005a007b487a24 */ /* 0x000fe200078e02ff */
[----:B------:R-:W-:Y:S02]  /*08c0*/  ISETP.NE.U32.AND P1, PT, RZ, c[0x0][0x178], PT ;  /* 0x00005e00ff007a0c */ /* 0x000fe40003f25070 */
[----:B------:R-:W-:-:S02]  /*08d0*/  ISETP.NE.U32.AND P2, PT, RZ, c[0x0][0x180], PT ;  /* 0x00006000ff007a0c */ /* 0x000fc40003f45070 */
[----:B------:R-:W-:Y:S02]  /*08e0*/  SHF.R.S32.HI R73, RZ, 0x1f, R72 ;  /* 0x0000001fff497819 */ /* 0x000fe40000011448 */
[----:B------:R-:W-:Y:S02]  /*08f0*/  ISETP.NE.AND.EX P1, PT, RZ, c[0x0][0x17c], PT, P1 ;  /* 0x00005f00ff007a0c */ /* 0x000fe40003f25310 */
[----:B------:R-:W-:Y:S02]  /*0900*/  ISETP.NE.AND.EX P2, PT, RZ, c[0x0][0x184], PT, P2 ;  /* 0x00006100ff007a0c */ /* 0x000fe40003f45320 */
[----:B------:R-:W-:Y:S02]  /*0910*/  LEA.HI R73, R73, R72, RZ, 0x3 ;  /* 0x0000004849497211 */ /* 0x000fe400078f18ff */
[----:B------:R-:W-:Y:S02]  /*0920*/  MOV R143, 0x10 ;  /* 0x00000010008f7802 */ /* 0x000fe40000000f00 */
        /* <DEDUP_REMOVED lines=18> */
.L_x_2886:
[----:B-----5:R-:W-:-:S05]  /*0a50*/  HADD2.F32 R79, -RZ, R56.H0_H0 ;  /* 0x20000038ff4f7230 */ /* 0x020fca0000004100 */
[----:B------:R-:W-:Y:S01]  /*0a60*/  FADD.FTZ R148, R148, R79 ;  /* 0x0000004f94947221 */ /* 0x000fe20000010000 */
[----:B------:R-:W-:Y:S05]  /*0a70*/  BRA `(.L_x_2887) ;  /* 0x0000004000007947 */ /* 0x000fea0003800000 */
.L_x_2885:
[----:B0----5:R-:W-:Y:S02]  /*0a80*/  HADD2.F32 R79, -RZ, R52.H0_H0 ;  /* 0x20000034ff4f7230 */ /* 0x021fe40000004100 */
[----:B------:R-:W-:-:S03]  /*0a90*/  @P2 HADD2.F32 R81, -RZ, R56.H0_H0 ;  /* 0x20000038ff512230 */ /* 0x000fc60000004100 */
[----:B------:R-:W-:-:S04]  /*0aa0*/  FADD.FTZ R148, R148, R79 ;  /* 0x0000004f94947221 */ /* 0x000fc80000010000 */
[----:B------:R-:W-:-:S05]  /*0ab0*/  @P2 FADD.FTZ R148, R148, R81 ;  /* 0x0000005194942221 */ /* 0x000fca0000010000 */
.L_x_2887:
[----:B------:R-:W-:-:S04]  /*0ac0*/  F2FP.PACK_AB R76, RZ, R148 ;  /* 0x00000094ff4c723e */ /* 0x000fc800000000ff */
[----:B------:R-:W-:Y:S02]  /*0ad0*/  PRMT R60, R76, 0x7610, R60 ;  /* 0x000076104c3c7816 */ /* 0x000fe4000000003c */
.L_x_2888:
[----:B------:R-:W-:Y:S01]  /*0ae0*/  HADD2.F32 R155, -RZ, R72.H1_H1 ;  /* 0x30000048ff9b7230 */ /* 0x000fe20000004100 */
[----:B------:R-:W-:Y:S05]  /*0af0*/  @P3 BRA `(.L_x_2889) ;  /* 0x0000008000003947 */ /* 0x000fea0003800000 */
[----:B------:R-:W-:-:S04]  /*0b00*/  ISETP.NE.U32.AND P4, PT, RZ, c[0x0][0x180], PT ;  /* 0x00006000ff007a0c */ /* 0x000fc80003f85070 */
[----:B------:R-:W-:-:S13]  /*0b10*/  ISETP.NE.AND.EX P4, PT, RZ, c[0x0][0x184], PT, P4 ;  /* 0x00006100ff007a0c */ /* 0x000fda0003f85340 */
[----:B------:R-:W-:Y:S05]  /*0b20*/  @P4 BRA `(.L_x_2890) ;  /* 0x0000002000004947 */ /* 0x000fea0003800000 */
[----:B------:R-:W-:Y:S05]  /*0b30*/  @P0 BRA `(.L_x_2891) ;  /* 0x0000008000000947 */ /* 0x000fea0003800000 */
[----:B------:R-:W-:Y:S05]  /*0b40*/  BRA `(.L_x_2892) ;  /* 0x0000009000007947 */ /* 0x000fea0003800000 */
.L_x_2890:
[----:B-----5:R-:W-:-:S05]  /*0b50*/  HADD2.F32 R72, -RZ, R56.H1_H1 ;  /* 0x30000038ff487230 */ /* 0x020fca0000004100 */
[----:B------:R-:W-:Y:S01]  /*0b60*/  FADD.FTZ R155, R155, R72 ;  /* 0x000000489b9b7221 */ /* 0x000fe20000010000 */
[----:B------:R-:W-:Y:S05]  /*0b70*/  BRA `(.L_x_2891) ;  /* 0x0000004000007947 */ /* 0x000fea0003800000 */
.L_x_2889:
[----:B-----5:R-:W-:Y:S02]  /*0b80*/  HADD2.F32 R72, -RZ, R52.H1_H1 ;  /* 0x30000034ff487230 */ /* 0x020fe40000004100 */
[----:B------:R-:W-:-:S03]  /*0b90*/  @P2 HADD2.F32 R76, -RZ, R56.H1_H1 ;  /* 0x30000038ff4c2230 */ /* 0x000fc60000004100 */
[----:B------:R-:W-:-:S04]  /*0ba0*/  FADD.FTZ R155, R155, R72 ;  /* 0x000000489b9b7221 */ /* 0x000fc80000010000 */
[----:B------:R-:W-:-:S05]  /*0bb0*/  @P2 FADD.FTZ R155, R155, R76 ;  /* 0x0000004c9b9b2221 */ /* 0x000fca0000010000 */
.L_x_2891:
[----:B------:R-:W-:-:S04]  /*0bc0*/  F2FP.PACK_AB R72, RZ, R155 ;  /* 0x0000009bff48723e */ /* 0x000fc800000000ff */
[----:B------:R-:W-:Y:S02]  /*0bd0*/  PRMT R60, R60, 0x5410, R72 ;  /* 0x000054103c3c7816 */ /* 0x000fe40000000048 */
.L_x_2892:
[----:B------:R-:W-:Y:S01]  /*0be0*/  HADD2.F32 R147, -RZ, R73.H0_H0 ;  /* 0x20000049ff937230 */ /* 0x000fe20000004100 */
[----:B------:R-:W-:Y:S05]  /*0bf0*/  @P3 BRA `(.L_x_2893) ;  /* 0x0000008000003947 */ /* 0x000fea0003800000 */
[----:B------:R-:W-:-:S04]  /*0c00*/  ISETP.NE.U32.AND P4, PT, RZ, c[0x0][0x180], PT ;  /* 0x00006000ff007a0c */ /* 0x000fc80003f85070 */
[----:B------:R-:W-:-:S13]  /*0c10*/  ISETP.NE.AND.EX P4, PT, RZ, c[0x0][0x184], PT, P4 ;  /* 0x00006100ff007a0c */ /* 0x000fda0003f85340 */
[----:B------:R-:W-:Y:S05]  /*0c20*/  @P4 BRA `(.L_x_2894) ;  /* 0x0000002000004947 */ /* 0x000fea0003800000 */
[----:B------:R-:W-:Y:S05]  /*0c30*/  @P0 BRA `(.L_x_2895) ;  /* 0x0000008000000947 */ /* 0x000fea0003800000 */
[----:B------:R-:W-:Y:S05]  /*0c40*/  BRA `(.L_x_2896) ;  /* 0x0000009000007947 */ /* 0x000fea0003800000 */
.L_x_2894:
[----:B-----5:R-:W-:-:S05]  /*0c50*/  HADD2.F32 R72, -RZ, R57.H0_H0 ;  /* 0x20000039ff487230 */ /* 0x020fca0000004100 */
[----:B------:R-:W-:Y:S01]  /*0c60*/  FADD.FTZ R147, R147, R72 ;  /* 0x0000004893937221 */ /* 0x000fe20000010000 */
[----:B------:R-:W-:Y:S05]  /*0c70*/  BRA `(.L_x_2895) ;  /* 0x0000004000007947 */ /* 0x000fea0003800000 */
.L_x_2893:
[----:B-----5:R-:W-:Y:S02]  /*0c80*/  HADD2.F32 R72, -RZ, R53.H0_H0 ;  /* 0x20000035ff487230 */ /* 0x020fe40000004100 */
[----:B------:R-:W-:-:S03]  /*0c90*/  @P2 HADD2.F32 R76, -RZ, R57.H0_H0 ;  /* 0x20000039ff4c2230 */ /* 0x000fc60000004100 */
[----:B------:R-:W-:-:S04]  /*0ca0*/  FADD.FTZ R147, R147, R72 ;  /* 0x0000004893937221 */ /* 0x000fc80000010000 */
[----:B------:R-:W-:-:S05]  /*0cb0*/  @P2 FADD.FTZ R147, R147, R76 ;  /* 0x0000004c93932221 */ /* 0x000fca0000010000 */
.L_x_2895:
[----:B------:R-:W-:-:S04]  /*0cc0*/  F2FP.PACK_AB R72, RZ, R147 ;  /* 0x00000093ff48723e */ /* 0x000fc800000000ff */
[----:B------:R-:W-:Y:S02]  /*0cd0*/  PRMT R61, R72, 0x7610, R61 ;  /* 0x00007610483d7816 */ /* 0x000fe4000000003d */
.L_x_2896:
[----:B------:R-:W-:Y:S01]  /*0ce0*/  HADD2.F32 R154, -RZ, R73.H1_H1 ;  /* 0x30000049ff9a7230 */ /* 0x000fe20000004100 */
[----:B------:R-:W-:Y:S05]  /*0cf0*/  @P3 BRA `(.L_x_2897) ;  /* 0x0000008000003947 */ /* 0x000fea0003800000 */
[----:B------:R-:W-:-:S04]  /*0d00*/  ISETP.NE.U32.AND P4, PT, RZ, c[0x0][0x180], PT ;  /* 0x00006000ff007a0c */ /* 0x000fc80003f85070 */
[----:B------:R-:W-:-:S13]  /*0d10*/  ISETP.NE.AND.EX P4, PT, RZ, c[0x0][0x184], PT, P4 ;  /* 0x00006100ff007a0c */ /* 0x000fda0003f85340 */
[----:B------:R-:W-:Y:S05]  /*0d20*/  @P4 BRA `(.L_x_2898) ;  /* 0x0000002000004947 */ /* 0x000fea0003800000 */
[----:B------:R-:W-:Y:S05]  /*0d30*/  @P0 BRA `(.L_x_2899) ;  /* 0x0000008000000947 */ /* 0x000fea0003800000 */
[----:B------:R-:W-:Y:S05]  /*0d40*/  BRA `(.L_x_2900) ;  /* 0x0000009000007947 */ /* 0x000fea0003800000 */
.L_x_2898:
[----:B-----5:R-:W-:-:S05]  /*0d50*/  HADD2.F32 R73, -RZ, R57.H1_H1 ;  /* 0x30000039ff497230 */ /* 0x020fca0000004100 */
[----:B------:R-:W-:Y:S01]  /*0d60*/  FADD.FTZ R154, R154, R73 ;  /* 0x000000499a9a7221 */ /* 0x000fe20000010000 */
[----:B------:R-:W-:Y:S05]  /*0d70*/  BRA `(.L_x_2899) ;  /* 0x0000004000007947 */ /* 0x000fea0003800000 */
.L_x_2897:
[----:B-----5:R-:W-:Y:S02]  /*0d80*/  HADD2.F32 R73, -RZ, R53.H1_H1 ;  /* 0x30000035ff497230 */ /* 0x020fe40000004100 */
[----:B------:R-:W-:-:S03]  /*0d90*/  @P2 HADD2.F32 R79, -RZ, R57.H1_H1 ;  /* 0x30000039ff4f2230 */ /* 0x000fc60000004100 */
[----:B------:R-:W-:-:S04]  /*0da0*/  FADD.FTZ R154, R154, R73 ;  /* 0x000000499a9a7221 */ /* 0x000fc80000010000 */
[----:B------:R-:W-:-:S05]  /*0db0*/  @P2 FADD.FTZ R154, R154, R79 ;  /* 0x0000004f9a9a2221 */ /* 0x000fca0000010000 */
.L_x_2899:
[----:B------:R-:W-:-:S04]  /*0dc0*/  F2FP.PACK_AB R72, RZ, R154 ;  /* 0x0000009aff48723e */ /* 0x000fc800000000ff */
[----:B------:R-:W-:Y:S02]  /*0dd0*/  PRMT R61, R61, 0x5410, R72 ;  /* 0x000054103d3d7816 */ /* 0x000fe40000000048 */
.L_x_2900:
[----:B------:R-:W-:Y:S01]  /*0de0*/  HADD2.F32 R146, -RZ, R74.H0_H0 ;  /* 0x2000004aff927230 */ /* 0x000fe20000004100 */
[----:B------:R-:W-:Y:S05]  /*0df0*/  @P3 BRA `(.L_x_2901) ;  /* 0x0000008000003947 */ /* 0x000fea0003800000 */
[----:B------:R-:W-:-:S04]  /*0e00*/  ISETP.NE.U32.AND P4, PT, RZ, c[0x0][0x180], PT ;  /* 0x00006000ff007a0c */ /* 0x000fc80003f85070 */
[----:B------:R-:W-:-:S13]  /*0e10*/  ISETP.NE.AND.EX P4, PT, RZ, c[0x0][0x184], PT, P4 ;  /* 0x00006100ff007a0c */ /* 0x000fda0003f85340 */
[----:B------:R-:W-:Y:S05]  /*0e20*/  @P4 BRA `(.L_x_2902) ;  /* 0x0000002000004947 */ /* 0x000fea0003800000 */
[----:B------:R-:W-:Y:S05]  /*0e30*/  @P0 BRA `(.L_x_2903) ;  /* 0x0000008000000947 */ /* 0x000fea0003800000 */
[----:B------:R-:W-:Y:S05]  /*0e40*/  BRA `(.L_x_2904) ;  /* 0x0000009000007947 */ /* 0x000fea0003800000 */
.L_x_2902:
[----:B-----5:R-:W-:-:S05]  /*0e50*/  HADD2.F32 R73, -RZ, R58.H0_H0 ;  /* 0x2000003aff497230 */ /* 0x020fca0000004100 */
[----:B------:R-:W-:Y:S01]  /*0e60*/  FADD.FTZ R146, R146, R73 ;  /* 0x0000004992927221 */ /* 0x000fe20000010000 */
[----:B------:R-:W-:Y:S05]  /*0e70*/  BRA `(.L_x_2903) ;  /* 0x0000004000007947 */ /* 0x000fea0003800000 */
.L_x_2901:
[----:B-----5:R-:W-:Y:S02]  /*0e80*/  HADD2.F32 R73, -RZ, R54.H0_H0 ;  /* 0x20000036ff497230 */ /* 0x020fe40000004100 */
[----:B------:R-:W-:-:S03]  /*0e90*/  @P2 HADD2.F32 R79, -RZ, R58.H0_H0 ;  /* 0x2000003aff4f2230 */ /* 0x000fc60000004100 */
[----:B------:R-:W-:-:S04]  /*0ea0*/  FADD.FTZ R146, R146, R73 ;  /* 0x0000004992927221 */ /* 0x000fc80000010000 */
[----:B------:R-:W-:-:S05]  /*0eb0*/  @P2 FADD.FTZ R146, R146, R79 ;  /* 0x0000004f92922221 */ /* 0x000fca0000010000 */
.L_x_2903:
[----:B------:R-:W-:-:S04]  /*0ec0*/  F2FP.PACK_AB R72, RZ, R146 ;  /* 0x00000092ff48723e */ /* 0x000fc800000000ff */
[----:B------:R-:W-:Y:S02]  /*0ed0*/  PRMT R62, R72, 0x7610, R62 ;  /* 0x00007610483e7816 */ /* 0x000fe4000000003e */
.L_x_2904:
[----:B------:R-:W-:Y:S01]  /*0ee0*/  HADD2.F32 R153, -RZ, R74.H1_H1 ;  /* 0x3000004aff997230 */ /* 0x000fe20000004100 */
[----:B------:R-:W-:Y:S05]  /*0ef0*/  @P3 BRA `(.L_x_2905) ;  /* 0x0000008000003947 */ /* 0x000fea0003800000 */
[----:B------:R-:W-:-:S04]  /*0f00*/  ISETP.NE.U32.AND P4, PT, RZ, c[0x0][0x180], PT ;  /* 0x00006000ff007a0c */ /* 0x000fc80003f85070 */
[----:B------:R-:W-:-:S13]  /*0f10*/  ISETP.NE.AND.EX P4, PT, RZ, c[0x0][0x184], PT, P4 ;  /* 0x00006100ff007a0c */ /* 0x000fda0003f85340 */
[----:B------:R-:W-:Y:S05]  /*0f20*/  @P4 BRA `(.L_x_2906) ;  /* 0x0000002000004947 */ /* 0x000fea0003800000 */
[----:B------:R-:W-:Y:S05]  /*0f30*/  @P0 BRA `(.L_x_2907) ;  /* 0x0000008000000947 */ /* 0x000fea0003800000 */
[----:B------:R-:W-:Y:S05]  /*0f40*/  BRA `(.L_x_2908) ;  /* 0x0000009000007947 */ /* 0x000fea0003800000 */
.L_x_2906:
[----:B-----5:R-:W-:-:S05]  /*0f50*/  HADD2.F32 R72, -RZ, R58.H1_H1 ;  /* 0x3000003aff487230 */ /* 0x020fca0000004100 */
[----:B------:R-:W-:Y:S01]  /*0f60*/  FADD.FTZ R153, R153, R72 ;  /* 0x0000004899997221 */ /* 0x000fe20000010000 */
[----:B------:R-:W-:Y:S05]  /*0f70*/  BRA `(.L_x_2907) ;  /* 0x0000004000007947 */ /* 0x000fea0003800000 */
.L_x_2905:
[----:B-----5:R-:W-:Y:S02]  /*0f80*/  HADD2.F32 R72, -RZ, R54.H1_H1 ;  /* 0x30000036ff487230 */ /* 0x020fe40000004100 */
[----:B------:R-:W-:-:S03]  /*0f90*/  @P2 HADD2.F32 R74, -RZ, R58.H1_H1 ;  /* 0x3000003aff4a2230 */ /* 0x000fc60000004100 */
[----:B------:R-:W-:-:S04]  /*0fa0*/  FADD.FTZ R153, R153, R72 ;  /* 0x0000004899997221 */ /* 0x000fc80000010000 */
[----:B------:R-:W-:-:S05]  /*0fb0*/  @P2 FADD.FTZ R153, R153, R74 ;  /* 0x0000004a99992221 */ /* 0x000fca0000010000 */
.L_x_2907:
[----:B------:R-:W-:-:S04]  /*0fc0*/  F2FP.PACK_AB R72, RZ, R153 ;  /* 0x00000099ff48723e */ /* 0x000fc800000000ff */
[----:B------:R-:W-:Y:S02]  /*0fd0*/  PRMT R62, R62, 0x5410, R72 ;  /* 0x000054103e3e7816 */ /* 0x000fe40000000048 */
.L_x_2908:
[----:B------:R-:W-:Y:S01]  /*0fe0*/  HADD2.F32 R145, -RZ, R75.H0_H0 ;  /* 0x2000004bff917230 */ /* 0x000fe20000004100 */
[----:B------:R-:W-:Y:S05]  /*0ff0*/  @P3 BRA `(.L_x_2909) ;  /* 0x0000008000003947 */ /* 0x000fea0003800000 */
[----:B------:R-:W-:-:S04]  /*1000*/  ISETP.NE.U32.AND P4, PT, RZ, c[0x0][0x180], PT ;  /* 0x00006000ff007a0c */ /* 0x000fc80003f85070 */
[----:B------:R-:W-:-:S13]  /*1010*/  ISETP.NE.AND.EX P4, PT, RZ, c[0x0][0x184], PT, P4 ;  /* 0x00006100ff007a0c */ /* 0x000fda0003f85340 */
[----:B------:R-:W-:Y:S05]  /*1020*/  @P4 BRA `(.L_x_2910) ;  /* 0x0000002000004947 */ /* 0x000fea0003800000 */
[----:B------:R-:W-:Y:S05]  /*1030*/  @P0 BRA `(.L_x_2911) ;  /* 0x0000008000000947 */ /* 0x000fea0003800000 */
[----:B------:R-:W-:Y:S05]  /*1040*/  BRA `(.L_x_2912) ;  /* 0x0000009000007947 */ /* 0x000fea0003800000 */
.L_x_2910:
[----:B-----5:R-:W-:-:S05]  /*1050*/  HADD2.F32 R72, -RZ, R59.H0_H0 ;  /* 0x2000003bff487230 */ /* 0x020fca0000004100 */
[----:B------:R-:W-:Y:S01]  /*1060*/  FADD.FTZ R145, R145, R72 ;  /* 0x0000004891917221 */ /* 0x000fe20000010000 */
[----:B------:R-:W-:Y:S05]  /*1070*/  BRA `(.L_x_2911) ;  /* 0x0000004000007947 */ /* 0x000fea0003800000 */
.L_x_2909:
[----:B-----5:R-:W-:Y:S02]  /*1080*/  HADD2.F32 R72, -RZ, R55.H0_H0 ;  /* 0x20000037ff487230 */ /* 0x020fe40000004100 */
[----:B------:R-:W-:-:S03]  /*1090*/  @P2 HADD2.F32 R74, -RZ, R59.H0_H0 ;  /* 0x2000003bff4a2230 */ /* 0x000fc60000004100 */
[----:B------:R-:W-:-:S04]  /*10a0*/  FADD.FTZ R145, R145, R72 ;  /* 0x0000004891917221 */ /* 0x000fc80000010000 */
[----:B------:R-:W-:-:S05]  /*10b0*/  @P2 FADD.FTZ R145, R145, R74 ;  /* 0x0000004a91912221 */ /* 0x000fca0000010000 */
.L_x_2911:
[----:B------:R-:W-:-:S04]  /*10c0*/  F2FP.PACK_AB R72, RZ, R145 ;  /* 0x00000091ff48723e */ /* 0x000fc800000000ff */
[----:B------:R-:W-:Y:S02]  /*10d0*/  PRMT R63, R72, 0x7610, R63 ;  /* 0x00007610483f7816 */ /* 0x000fe4000000003f */
.L_x_2912:
[----:B------:R-:W-:Y:S01]  /*10e0*/  HADD2.F32 R152, -RZ, R75.H1_H1 ;  /* 0x3000004bff987230 */ /* 0x000fe20000004100 */
[----:B------:R-:W-:Y:S05]  /*10f0*/  @P3 BRA `(.L_x_2913) ;  /* 0x0000008000003947 */ /* 0x000fea0003800000 */
[----:B------:R-:W-:-:S04]  /*1100*/  ISETP.NE.U32.AND P4, PT, RZ, c[0x0][0x180], PT ;  /* 0x00006000ff007a0c */ /* 0x000fc80003f85070 */
[----:B------:R-:W-:-:S13]  /*1110*/  ISETP.NE.AND.EX P4, PT, RZ, c[0x0][0x184], PT, P4 ;  /* 0x00006100ff007a0c */ /* 0x000fda0003f85340 */
[----:B------:R-:W-:Y:S05]  /*1120*/  @P4 BRA `(.L_x_2914) ;  /* 0x0000002000004947 */ /* 0x000fea0003800000 */
[----:B------:R-:W-:Y:S05]  /*1130*/  @P0 BRA `(.L_x_2915) ;  /* 0x0000008000000947 */ /* 0x000fea0003800000 */
[----:B------:R-:W-:Y:S05]  /*1140*/  BRA `(.L_x_2916) ;  /* 0x0000009000007947 */ /* 0x000fea0003800000 */
.L_x_2914:
[----:B-----5:R-:W-:-:S05]  /*1150*/  HADD2.F32 R73, -RZ, R59.H1_H1 ;  /* 0x3000003bff497230 */ /* 0x020fca0000004100 */
[----:B------:R-:W-:Y:S01]  /*1160*/  FADD.FTZ R152, R152, R73 ;  /* 0x0000004998987221 */ /* 0x000fe20000010000 */
[----:B------:R-:W-:Y:S05]  /*1170*/  BRA `(.L_x_2915) ;  /* 0x0000004000007947 */ /* 0x000fea0003800000 */
.L_x_2913:
[----:B-----5:R-:W-:Y:S02]  /*1180*/  HADD2.F32 R73, -RZ, R55.H1_H1 ;  /* 0x30000037ff497230 */ /* 0x020fe40000004100 */
[----:B------:R-:W-:-:S03]  /*1190*/  @P2 HADD2.F32 R75, -RZ, R59.H1_H1 ;  /* 0x3000003bff4b2230 */ /* 0x000fc60000004100 */
[----:B------:R-:W-:-:S04]  /*11a0*/  FADD.FTZ R152, R152, R73 ;  /* 0x0000004998987221 */ /* 0x000fc80000010000 */
[----:B------:R-:W-:-:S05]  /*11b0*/  @P2 FADD.FTZ R152, R152, R75 ;  /* 0x0000004b98982221 */ /* 0x000fca0000010000 */
.L_x_2915:
[----:B------:R-:W-:-:S04]  /*11c0*/  F2FP.PACK_AB R72, RZ, R152 ;  /* 0x00000098ff48723e */ /* 0x000fc800000000ff */
[----:B------:R-:W-:Y:S02]  /*11d0*/  PRMT R63, R63, 0x5410, R72 ;  /* 0x000054103f3f7816 */ /* 0x000fe40000000048 */
.L_x_2916:
        /* <DEDUP_REMOVED lines=11> */
[----:B0-----:R-:W1:Y:S02]  /*1290*/  LDG.E.128 R72, [R74.64] ;  /* 0x000000044a487981 */ /* 0x001e64000c1e1d00 */
[----:B-1----:R-:W-:Y:S01]  /*12a0*/  HADD2.F32 R78, -RZ, R72.H0_H0 ;  /* 0x20000048ff4e7230 */ /* 0x002fe20000004100 */
[----:B------:R-:W-:Y:S05]  /*12b0*/  @P3 BRA `(.L_x_2917) ;  /* 0x0000008000003947 */ /* 0x000fea0003800000 */
[----:B--2---:R-:W-:-:S04]  /*12c0*/  ISETP.NE.U32.AND P4, PT, RZ, c[0x0][0x180], PT ;  /* 0x00006000ff007a0c */ /* 0x004fc80003f85070 */
[----:B------:R-:W-:-:S13]  /*12d0*/  ISETP.NE.AND.EX P4, PT, RZ, c[0x0][0x184], PT, P4 ;  /* 0x00006100ff007a0c */ /* 0x000fda0003f85340 */
[----:B------:R-:W-:Y:S05]  /*12e0*/  @P4 BRA `(.L_x_2918) ;  /* 0x0000002000004947 */ /* 0x000fea0003800000 */
[----:B------:R-:W-:Y:S05]  /*12f0*/  @P0 BRA `(.L_x_2919) ;  /* 0x0000008000000947 */ /* 0x000fea0003800000 */
[----:B------:R-:W-:Y:S05]  /*1300*/  BRA `(.L_x_2920) ;  /* 0x0000009000007947 */ /* 0x000fea0003800000 */
.L_x_2918:
[----:B-----5:R-:W-:-:S05]  /*1310*/  HADD2.F32 R79, -RZ, R56.H0_H0 ;  /* 0x20000038ff4f7230 */ /* 0x020fca0000004100 */
[----:B------:R-:W-:Y:S01]  /*1320*/  FADD.FTZ R78, R79, R78 ;  /* 0x0000004e4f4e7221 */ /* 0x000fe20000010000 */
[----:B------:R-:W-:Y:S05]  /*1330*/  BRA `(.L_x_2919) ;  /* 0x0000004000007947 */ /* 0x000fea0003800000 */
.L_x_2917:
[----:B--2--5:R-:W-:Y:S02]  /*1340*/  HADD2.F32 R79, -RZ, R52.H0_H0 ;  /* 0x20000034ff4f7230 */ /* 0x024fe40000004100 */
[----:B------:R-:W-:-:S03]  /*1350*/  @P2 HADD2.F32 R81, -RZ, R56.H0_H0 ;  /* 0x20000038ff512230 */ /* 0x000fc60000004100 */
[----:B------:R-:W-:-:S04]  /*1360*/  FADD.FTZ R78, R79, R78 ;  /* 0x0000004e4f4e7221 */ /* 0x000fc80000010000 */
[----:B------:R-:W-:-:S05]  /*1370*/  @P2 FADD.FTZ R78, R81, R78 ;  /* 0x0000004e514e2221 */ /* 0x000fca0000010000 */
.L_x_2919:
[----:B------:R-:W-:-:S04]  /*1380*/  F2FP.PACK_AB R79, RZ, R78 ;  /* 0x0000004eff4f723e */ /* 0x000fc800000000ff */
[----:B------:R-:W-:Y:S02]  /*1390*/  PRMT R60, R79, 0x7610, R60 ;  /* 0x000076104f3c7816 */ /* 0x000fe4000000003c */
.L_x_2920:
[----:B------:R-:W-:Y:S01]  /*13a0*/  HADD2.F32 R83, -RZ, R72.H1_H1 ;  /* 0x30000048ff537230 */ /* 0x000fe20000004100 */
[----:B------:R-:W-:Y:S05]  /*13b0*/  @P3 BRA `(.L_x_2921) ;  /* 0x0000008000003947 */ /* 0x000fea0003800000 */
[----:B------:R-:W-:-:S04]  /*13c0*/  ISETP.NE.U32.AND P4, PT, RZ, c[0x0][0x180], PT ;  /* 0x00006000ff007a0c */ /* 0x000fc80003f85070 */
[----:B------:R-:W-:-:S13]  /*13d0*/  ISETP.NE.AND.EX P4, PT, RZ, c[0x0][0x184], PT, P4 ;  /* 0x00006100ff007a0c */ /* 0x000fda0003f85340 */
[----:B------:R-:W-:Y:S05]  /*13e0*/  @P4 BRA `(.L_x_2922) ;  /* 0x0000002000004947 */ /* 0x000fea0003800000 */
[----:B------:R-:W-:Y:S05]  /*13f0*/  @P0 BRA `(.L_x_2923) ;  /* 0x0000008000000947 */ /* 0x000fea0003800000 */
[----:B------:R-:W-:Y:S05]  /*1400*/  BRA `(.L_x_2924) ;  /* 0x0000009000007947 */ /* 0x000fea0003800000 */
.L_x_2922:
[----:B-----5:R-:W-:-:S05]  /*1410*/  HADD2.F32 R72, -RZ, R56.H1_H1 ;  /* 0x30000038ff487230 */ /* 0x020fca0000004100 */
[----:B------:R-:W-:Y:S01]  /*1420*/  FADD.FTZ R83, R72, R83 ;  /* 0x0000005348537221 */ /* 0x000fe20000010000 */
[----:B------:R-:W-:Y:S05]  /*1430*/  BRA `(.L_x_2923) ;  /* 0x0000004000007947 */ /* 0x000fea0003800000 */
.L_x_2921:
[----:B-----5:R-:W-:Y:S02]  /*1440*/  HADD2.F32 R72, -RZ, R52.H1_H1 ;  /* 0x30000034ff487230 */ /* 0x020fe40000004100 */
[----:B------:R-:W-:-:S03]  /*1450*/  @P2 HADD2.F32 R80, -RZ, R56.H1_H1 ;  /* 0x30000038ff502230 */ /* 0x000fc60000004100 */
[----:B------:R-:W-:-:S04]  /*1460*/  FADD.FTZ R83, R72, R83 ;  /* 0x0000005348537221 */ /* 0x000fc80000010000 */
[----:B------:R-:W-:-:S05]  /*1470*/  @P2 FADD.FTZ R83, R80, R83 ;  /* 0x0000005350532221 */ /* 0x000fca0000010000 */
.L_x_2923:
[----:B------:R-:W-:-:S04]  /*1480*/  F2FP.PACK_AB R72, RZ, R83 ;  /* 0x00000053ff48723e */ /* 0x000fc800000000ff */
[----:B------:R-:W-:Y:S02]  /*1490*/  PRMT R60, R60, 0x5410, R72 ;  /* 0x000054103c3c7816 */ /* 0x000fe40000000048 */
.L_x_2924:
[----:B------:R-:W-:Y:S01]  /*14a0*/  HADD2.F32 R79, -RZ, R73.H0_H0 ;  /* 0x20000049ff4f7230 */ /* 0x000fe20000004100 */
[----:B------:R-:W-:Y:S05]  /*14b0*/  @P3 BRA `(.L_x_2925) ;  /* 0x0000008000003947 */ /* 0x000fea0003800000 */
[----:B------:R-:W-:-:S04]  /*14c0*/  ISETP.NE.U32.AND P4, PT, RZ, c[0x0][0x180], PT ;  /* 0x00006000ff007a0c */ /* 0x000fc80003f85070 */
[----:B------:R-:W-:-:S13]  /*14d0*/  ISETP.NE.AND.EX P4, PT, RZ, c[0x0][0x184], PT, P4 ;  /* 0x00006100ff007a0c */ /* 0x000fda0003f85340 */
[----:B------:R-:W-:Y:S05]  /*14e0*/  @P4 BRA `(.L_x_2926) ;  /* 0x0000002000004947 */ /* 0x000fea0003800000 */
[----:B------:R-:W-:Y:S05]  /*14f0*/  @P0 BRA `(.L_x_2927) ;  /* 0x0000008000000947 */ /* 0x000fea0003800000 */
[----:B------:R-:W-:Y:S05]  /*1500*/  BRA `(.L_x_2928) ;  /* 0x0000009000007947 */ /* 0x000fea0003800000 */
.L_x_2926:
[----:B-----5:R-:W-:-:S05]  /*1510*/  HADD2.F32 R72, -RZ, R57.H0_H0 ;  /* 0x20000039ff487230 */ /* 0x020fca0000004100 */
[----:B------:R-:W-:Y:S01]  /*1520*/  FADD.FTZ R79, R72, R79 ;  /* 0x0000004f484f7221 */ /* 0x000fe20000010000 */
[----:B------:R-:W-:Y:S05]  /*1530*/  BRA `(.L_x_2927) ;  /* 0x0000004000007947 */ /* 0x000fea0003800000 */
.L_x_2925:
[----:B-----5:R-:W-:Y:S02]  /*1540*/  HADD2.F32 R72, -RZ, R53.H0_H0 ;  /* 0x20000035ff487230 */ /* 0x020fe40000004100 */
[----:B------:R-:W-:-:S03]  /*1550*/  @P2 HADD2.F32 R80, -RZ, R57.H0_H0 ;  /* 0x20000039ff502230 */ /* 0x000fc60000004100 */
[----:B------:R-:W-:-:S04]  /*1560*/  FADD.FTZ R79, R72, R79 ;  /* 0x0000004f484f7221 */ /* 0x000fc80000010000 */
[----:B------:R-:W-:-:S05]  /*1570*/  @P2 FADD.FTZ R79, R80, R79 ;  /* 0x0000004f504f2221 */ /* 0x000fca0000010000 */
.L_x_2927:
[----:B------:R-:W-:-:S04]  /*1580*/  F2FP.PACK_AB R72, RZ, R79 ;  /* 0x0000004fff48723e */ /* 0x000fc800000000ff */
[----:B------:R-:W-:Y:S02]  /*1590*/  PRMT R61, R72, 0x7610, R61 ;  /* 0x00007610483d7816 */ /* 0x000fe4000000003d */
.L_x_2928:
[----:B------:R-:W-:Y:S01]  /*15a0*/  HADD2.F32 R132, -RZ, R73.H1_H1 ;  /* 0x30000049ff847230 */ /* 0x000fe20000004100 */
[----:B------:R-:W-:Y:S05]  /*15b0*/  @P3 BRA `(.L_x_2929) ;  /* 0x0000008000003947 */ /* 0x000fea0003800000 */
[----:B------:R-:W-:-:S04]  /*15c0*/  ISETP.NE.U32.AND P4, PT, RZ, c[0x0][0x180], PT ;  /* 0x00006000ff007a0c */ /* 0x000fc80003f85070 */
[----:B------:R-:W-:-:S13]  /*15d0*/  ISETP.NE.AND.EX P4, PT, RZ, c[0x0][0x184], PT, P4 ;  /* 0x00006100ff007a0c */ /* 0x000fda0003f85340 */
[----:B------:R-:W-:Y:S05]  /*15e0*/  @P4 BRA `(.L_x_2930) ;  /* 0x0000002000004947 */ /* 0x000fea0003800000 */
[----:B------:R-:W-:Y:S05]  /*15f0*/  @P0 BRA `(.L_x_2931) ;  /* 0x0000008000000947 */ /* 0x000fea0003800000 */
[----:B------:R-:W-:Y:S05]  /*1600*/  BRA `(.L_x_2932) ;  /* 0x0000009000007947 */ /* 0x000fea0003800000 */
.L_x_2930:
[----:B-----5:R-:W-:-:S05]  /*1610*/  HADD2.F32 R73, -RZ, R57.H1_H1 ;  /* 0x30000039ff497230 */ /* 0x020fca0000004100 */
[----:B------:R-:W-:Y:S01]  /*1620*/  FADD.FTZ R132, R73, R132 ;  /* 0x0000008449847221 */ /* 0x000fe20000010000 */
[----:B------:R-:W-:Y:S05]  /*1630*/  BRA `(.L_x_2931) ;  /* 0x0000004000007947 */ /* 0x000fea0003800000 */
.L_x_2929:
[----:B-----5:R-:W-:Y:S02]  /*1640*/  HADD2.F32 R73, -RZ, R53.H1_H1 ;  /* 0x30000035ff497230 */ /* 0x020fe40000004100 */
[----:B------:R-:W-:-:S03]  /*1650*/  @P2 HADD2.F32 R81, -RZ, R57.H1_H1 ;  /* 0x30000039ff512230 */ /* 0x000fc60000004100 */
[----:B------:R-:W-:-:S04]  /*1660*/  FADD.FTZ R132, R73, R132 ;  /* 0x0000008449847221 */ /* 0x000fc80000010000 */
[----:B------:R-:W-:-:S05]  /*1670*/  @P2 FADD.FTZ R132, R81, R132 ;  /* 0x0000008451842221 */ /* 0x000fca0000010000 */
.L_x_2931:
[----:B------:R-:W-:-:S04]  /*1680*/  F2FP.PACK_AB R72, RZ, R132 ;  /* 0x00000084ff48723e */ /* 0x000fc800000000ff */
[----:B------:R-:W-:Y:S02]  /*1690*/  PRMT R61, R61, 0x5410, R72 ;  /* 0x000054103d3d7816 */ /* 0x000fe40000000048 */
.L_x_2932:
[----:B------:R-:W-:Y:S01]  /*16a0*/  HADD2.F32 R133, -RZ, R74.H0_H0 ;  /* 0x2000004aff857230 */ /* 0x000fe20000004100 */
[----:B------:R-:W-:Y:S05]  /*16b0*/  @P3 BRA `(.L_x_2933) ;  /* 0x0000008000003947 */ /* 0x000fea0003800000 */
[----:B------:R-:W-:-:S04]  /*16c0*/  ISETP.NE.U32.AND P4, PT, RZ, c[0x0][0x180], PT ;  /* 0x00006000ff007a0c */ /* 0x000fc80003f85070 */
[----:B------:R-:W-:-:S13]  /*16d0*/  ISETP.NE.AND.EX P4, PT, RZ, c[0x0][0x184], PT, P4 ;  /* 0x00006100ff007a0c */ /* 0x000fda0003f85340 */
[----:B------:R-:W-:Y:S05]  /*16e0*/  @P4 BRA `(.L_x_2934) ;  /* 0x0000002000004947 */ /* 0x000fea0003800000 */
[----:B------:R-:W-:Y:S05]  /*16f0*/  @P0 BRA `(.L_x_2935) ;  /* 0x0000008000000947 */ /* 0x000fea0003800000 */
[----:B------:R-:W-:Y:S05]  /*1700*/  BRA `(.L_x_2936) ;  /* 0x0000009000007947 */ /* 0x000fea0003800000 */
.L_x_2934:
[----:B-----5:R-:W-:-:S05]  /*1710*/  HADD2.F32 R72, -RZ, R58.H0_H0 ;  /* 0x2000003aff487230 */ /* 0x020fca0000004100 */
[----:B------:R-:W-:Y:S01]  /*1720*/  FADD.FTZ R133, R72, R133 ;  /* 0x0000008548857221 */ /* 0x000fe20000010000 */
[----:B------:R-:W-:Y:S05]  /*1730*/  BRA `(.L_x_2935) ;  /* 0x0000004000007947 */ /* 0x000fea0003800000 */
.L_x_2933:
[----:B-----5:R-:W-:Y:S02]  /*1740*/  HADD2.F32 R72, -RZ, R54.H0_H0 ;  /* 0x20000036ff487230 */ /* 0x020fe40000004100 */
[----:B------:R-:W-:-:S03]  /*1750*/  @P2 HADD2.F32 R80, -RZ, R58.H0_H0 ;  /* 0x2000003aff502230 */ /* 0x000fc60000004100 */
[----:B------:R-:W-:-:S04]  /*1760*/  FADD.FTZ R133, R72, R133 ;  /* 0x0000008548857221 */ /* 0x000fc80000010000 */
[----:B------:R-:W-:-:S05]  /*1770*/  @P2 FADD.FTZ R133, R80, R133 ;  /* 0x0000008550852221 */ /* 0x000fca0000010000 */
.L_x_2935:
[----:B------:R-:W-:-:S04]  /*1780*/  F2FP.PACK_AB R72, RZ, R133 ;  /* 0x00000085ff48723e */ /* 0x000fc800000000ff */
[----:B------:R-:W-:Y:S02]  /*1790*/  PRMT R62, R72, 0x7610, R62 ;  /* 0x00007610483e7816 */ /* 0x000fe4000000003e */
.L_x_2936:
[----:B------:R-:W-:Y:S01]  /*17a0*/  HADD2.F32 R136, -RZ, R74.H1_H1 ;  /* 0x3000004aff887230 */ /* 0x000fe20000004100 */
[----:B------:R-:W-:Y:S05]  /*17b0*/  @P3 BRA `(.L_x_2937) ;  /* 0x0000008000003947 */ /* 0x000fea0003800000 */
[----:B------:R-:W-:-:S04]  /*17c0*/  ISETP.NE.U32.AND P4, PT, RZ, c[0x0][0x180], PT ;  /* 0x00006000ff007a0c */ /* 0x000fc80003f85070 */
[----:B------:R-:W-:-:S13]  /*17d0*/  ISETP.NE.AND.EX P4, PT, RZ, c[0x0][0x184], PT, P4 ;  /* 0x00006100ff007a0c */ /* 0x000fda0003f85340 */
[----:B------:R-:W-:Y:S05]  /*17e0*/  @P4 BRA `(.L_x_2938) ;  /* 0x0000002000004947 */ /* 0x000fea0003800000 */
[----:B------:R-:W-:Y:S05]  /*17f0*/  @P0 BRA `(.L_x_2939) ;  /* 0x0000008000000947 */ /* 0x000fea0003800000 */
[----:B------:R-:W-:Y:S05]  /*1800*/  BRA `(.L_x_2940) ;  /* 0x0000009000007947 */ /* 0x000fea0003800000 */
.L_x_2938:
[----:B-----5:R-:W-:-:S05]  /*1810*/  HADD2.F32 R73, -RZ, R58.H1_H1 ;  /* 0x3000003aff497230 */ /* 0x020fca0000004100 */
[----:B------:R-:W-:Y:S01]  /*1820*/  FADD.FTZ R136, R73, R136 ;  /* 0x0000008849887221 */ /* 0x000fe20000010000 */
[----:B------:R-:W-:Y:S05]  /*1830*/  BRA `(.L_x_2939) ;  /* 0x0000004000007947 */ /* 0x000fea0003800000 */
.L_x_2937:
[----:B-----5:R-:W-:Y:S02]  /*1840*/  HADD2.F32 R73, -RZ, R54.H1_H1 ;  /* 0x30000036ff497230 */ /* 0x020fe40000004100 */
[----:B------:R-:W-:-:S03]  /*1850*/  @P2 HADD2.F32 R81, -RZ, R58.H1_H1 ;  /* 0x3000003aff512230 */ /* 0x000fc60000004100 */
[----:B------:R-:W-:-:S04]  /*1860*/  FADD.FTZ R136, R73, R136 ;  /* 0x0000008849887221 */ /* 0x000fc80000010000 */
[----:B------:R-:W-:-:S05]  /*1870*/  @P2 FADD.FTZ R136, R81, R136 ;  /* 0x0000008851882221 */ /* 0x000fca0000010000 */
.L_x_2939:
[----:B------:R-:W-:-:S04]  /*1880*/  F2FP.PACK_AB R72, RZ, R136 ;  /* 0x00000088ff48723e */ /* 0x000fc800000000ff */
[----:B------:R-:W-:Y:S02]  /*1890*/  PRMT R62, R62, 0x5410, R72 ;  /* 0x000054103e3e7816 */ /* 0x000fe40000000048 */
.L_x_2940:
[----:B------:R-:W-:Y:S01]  /*18a0*/  HADD2.F32 R137, -RZ, R75.H0_H0 ;  /* 0x2000004bff897230 */ /* 0x000fe20000004100 */
[----:B------:R-:W-:Y:S05]  /*18b0*/  @P3 BRA `(.L_x_2941) ;  /* 0x0000008000003947 */ /* 0x000fea0003800000 */
[----:B------:R-:W-:-:S04]  /*18c0*/  ISETP.NE.U32.AND P4, PT, RZ, c[0x0][0x180], PT ;  /* 0x00006000ff007a0c */ /* 0x000fc80003f85070 */
[----:B------:R-:W-:-:S13]  /*18d0*/  ISETP.NE.AND.EX P4, PT, RZ, c[0x0][0x184], PT, P4 ;  /* 0x00006100ff007a0c */ /* 0x000fda0003f85340 */
[----:B------:R-:W-:Y:S05]  /*18e0*/  @P4 BRA `(.L_x_2942) ;  /* 0x0000002000004947 */ /* 0x000fea0003800000 */
[----:B------:R-:W-:Y:S05]  /*18f0*/  @P0 BRA `(.L_x_2943) ;  /* 0x0000008000000947 */ /* 0x000fea0003800000 */
[----:B------:R-:W-:Y:S05]  /*1900*/  BRA `(.L_x_2944) ;  /* 0x0000009000007947 */ /* 0x000fea0003800000 */
.L_x_2942:
[----:B-----5:R-:W-:-:S05]  /*1910*/  HADD2.F32 R72, -RZ, R59.H0_H0 ;  /* 0x2000003bff487230 */ /* 0x020fca0000004100 */
[----:B------:R-:W-:Y:S01]  /*1920*/  FADD.FTZ R137, R72, R137 ;  /* 0x0000008948897221 */ /* 0x000fe20000010000 */
[----:B------:R-:W-:Y:S05]  /*1930*/  BRA `(.L_x_2943) ;  /* 0x0000004000007947 */ /* 0x000fea0003800000 */
.L_x_2941:
[----:B-----5:R-:W-:Y:S02]  /*1940*/  HADD2.F32 R72, -RZ, R55.H0_H0 ;  /* 0x20000037ff487230 */ /* 0x020fe40000004100 */
[----:B------:R-:W-:-:S03]  /*1950*/  @P2 HADD2.F32 R74, -RZ, R59.H0_H0 ;  /* 0x2000003bff4a2230 */ /* 0x000fc60000004100 */
[----:B------:R-:W-:-:S04]  /*1960*/  FADD.FTZ R137, R72, R137 ;  /* 0x0000008948897221 */ /* 0x000fc80000010000 */
[----:B------:R-:W-:-:S05]  /*1970*/  @P2 FADD.FTZ R137, R74, R137 ;  /* 0x000000894a892221 */ /* 0x000fca0000010000 */
.L_x_2943:
[----:B------:R-:W-:-:S04]  /*1980*/  F2FP.PACK_AB R72, RZ, R137 ;  /* 0x00000089ff48723e */ /* 0x000fc800000000ff */
[----:B------:R-:W-:Y:S02]  /*1990*/  PRMT R63, R72, 0x7610, R63 ;  /* 0x00007610483f7816 */ /* 0x000fe4000000003f */
.L_x_2944:
[----:B------:R-:W-:Y:S01]  /*19a0*/  HADD2.F32 R140, -RZ, R75.H1_H1 ;  /* 0x3000004bff8c7230 */ /* 0x000fe20000004100 */
[----:B------:R-:W-:Y:S05]  /*19b0*/  @P3 BRA `(.L_x_2945) ;  /* 0x0000008000003947 */ /* 0x000fea0003800000 */
[----:B------:R-:W-:-:S04]  /*19c0*/  ISETP.NE.U32.AND P4, PT, RZ, c[0x0][0x180], PT ;  /* 0x00006000ff007a0c */ /* 0x000fc80003f85070 */
[----:B------:R-:W-:-:S13]  /*19d0*/  ISETP.NE.AND.EX P4, PT, RZ, c[0x0][0x184], PT, P4 ;  /* 0x00006100ff007a0c */ /* 0x000fda0003f85340 */
[----:B------:R-:W-:Y:S05]  /*19e0*/  @P4 BRA `(.L_x_2946) ;  /* 0x0000002000004947 */ /* 0x000fea0003800000 */
[----:B------:R-:W-:Y:S05]  /*19f0*/  @P0 BRA `(.L_x_2947) ;  /* 0x0000008000000947 */ /* 0x000fea0003800000 */
[----:B------:R-:W-:Y:S05]  /*1a00*/  BRA `(.L_x_2948) ;  /* 0x0000009000007947 */ /* 0x000fea0003800000 */
.L_x_2946:
[----:B-----5:R-:W-:-:S05]  /*1a10*/  HADD2.F32 R73, -RZ, R59.H1_H1 ;  /* 0x3000003bff497230 */ /* 0x020fca0000004100 */
[----:B------:R-:W-:Y:S01]  /*1a20*/  FADD.FTZ R140, R73, R140 ;  /* 0x0000008c498c7221 */ /* 0x000fe20000010000 */
[----:B------:R-:W-:Y:S05]  /*1a30*/  BRA `(.L_x_2947) ;  /* 0x0000004000007947 */ /* 0x000fea0003800000 */
.L_x_2945:
[----:B-----5:R-:W-:Y:S02]  /*1a40*/  HADD2.F32 R73, -RZ, R55.H1_H1 ;  /* 0x30000037ff497230 */ /* 0x020fe40000004100 */
[----:B------:R-:W-:-:S03]  /*1a50*/  @P2 HADD2.F32 R75, -RZ, R59.H1_H1 ;  /* 0x3000003bff4b2230 */ /* 0x000fc60000004100 */
[----:B------:R-:W-:-:S04]  /*1a60*/  FADD.FTZ R140, R73, R140 ;  /* 0x0000008c498c7221 */ /* 0x000fc80000010000 */
[----:B------:R-:W-:-:S05]  /*1a70*/  @P2 FADD.FTZ R140, R75, R140 ;  /* 0x0000008c4b8c2221 */ /* 0x000fca0000010000 */
.L_x_2947:
[----:B------:R-:W-:-:S04]  /*1a80*/  F2FP.PACK_AB R72, RZ, R140 ;  /* 0x0000008cff48723e */ /* 0x000fc800000000ff */
[----:B------:R-:W-:Y:S02]  /*1a90*/  PRMT R63, R63, 0x5410, R72 ;  /* 0x000054103f3f7816 */ /* 0x000fe40000000048 */
.L_x_2948:
        /* <DEDUP_REMOVED lines=12> */
[----:B--2---:R-:W-:Y:S01]  /*1b60*/  HADD2.F32 R82, -RZ, R72.H0_H0 ;  /* 0x20000048ff527230 */ /* 0x004fe20000004100 */
[----:B------:R-:W-:Y:S05]  /*1b70*/  @P3 BRA `(.L_x_2949) ;  /* 0x0000008000003947 */ /* 0x000fea0003800000 */
[----:B-1----:R-:W-:-:S04]  /*1b80*/  ISETP.NE.U32.AND P4, PT, RZ, c[0x0][0x180], PT ;  /* 0x00006000ff007a0c */ /* 0x002fc80003f85070 */
[----:B------:R-:W-:-:S13]  /*1b90*/  ISETP.NE.AND.EX P4, PT, RZ, c[0x0][0x184], PT, P4 ;  /* 0x00006100ff007a0c */ /* 0x000fda0003f85340 */
[----:B------:R-:W-:Y:S05]  /*1ba0*/  @P4 BRA `(.L_x_2950) ;  /* 0x0000002000004947 */ /* 0x000fea0003800000 */
[----:B------:R-:W-:Y:S05]  /*1bb0*/  @P0 BRA `(.L_x_2951) ;  /* 0x0000008000000947 */ /* 0x000fea0003800000 */
[----:B------:R-:W-:Y:S05]  /*1bc0*/  BRA `(.L_x_2952) ;  /* 0x0000009000007947 */ /* 0x000fea0003800000 */
.L_x_2950:
[----:B-----5:R-:W-:-:S05]  /*1bd0*/  HADD2.F32 R135, -RZ, R56.H0_H0 ;  /* 0x20000038ff877230 */ /* 0x020fca0000004100 */
[----:B------:R-:W-:Y:S01]  /*1be0*/  FADD.FTZ R82, R135, R82 ;  /* 0x0000005287527221 */ /* 0x000fe20000010000 */
[----:B------:R-:W-:Y:S05]  /*1bf0*/  BRA `(.L_x_2951) ;  /* 0x0000004000007947 */ /* 0x000fea0003800000 */
.L_x_2949:
[----:B-1---5:R-:W-:Y:S02]  /*1c00*/  HADD2.F32 R135, -RZ, R52.H0_H0 ;  /* 0x20000034ff877230 */ /* 0x022fe40000004100 */
[----:B------:R-:W-:-:S03]  /*1c10*/  @P2 HADD2.F32 R139, -RZ, R56.H0_H0 ;  /* 0x20000038ff8b2230 */ /* 0x000fc60000004100 */
[----:B------:R-:W-:-:S04]  /*1c20*/  FADD.FTZ R82, R135, R82 ;  /* 0x0000005287527221 */ /* 0x000fc80000010000 */
[----:B------:R-:W-:-:S05]  /*1c30*/  @P2 FADD.FTZ R82, R139, R82 ;  /* 0x000000528b522221 */ /* 0x000fca0000010000 */
.L_x_2951:
[----:B------:R-:W-:-:S04]  /*1c40*/  F2FP.PACK_AB R80, RZ, R82 ;  /* 0x00000052ff50723e */ /* 0x000fc800000000ff */
[----:B------:R-:W-:Y:S02]  /*1c50*/  PRMT R60, R80, 0x7610, R60 ;  /* 0x00007610503c7816 */ /* 0x000fe4000000003c */
.L_x_2952:
[----:B------:R-:W-:Y:S01]  /*1c60*/  HADD2.F32 R134, -RZ, R72.H1_H1 ;  /* 0x30000048ff867230 */ /* 0x000fe20000004100 */
[----:B------:R-:W-:Y:S05]  /*1c70*/  @P3 BRA `(.L_x_2953) ;  /* 0x0000008000003947 */ /* 0x000fea0003800000 */
[----:B------:R-:W-:-:S04]  /*1c80*/  ISETP.NE.U32.AND P4, PT, RZ, c[0x0][0x180], PT ;  /* 0x00006000ff007a0c */ /* 0x000fc80003f85070 */
[----:B------:R-:W-:-:S13]  /*1c90*/  ISETP.NE.AND.EX P4, PT, RZ, c[0x0][0x184], PT, P4 ;  /* 0x00006100ff007a0c */ /* 0x000fda0003f85340 */
[----:B------:R-:W-:Y:S05]  /*1ca0*/  @P4 BRA `(.L_x_2954) ;  /* 0x0000002000004947 */ /* 0x000fea0003800000 */
[----:B------:R-:W-:Y:S05]  /*1cb0*/  @P0 BRA `(.L_x_2955) ;  /* 0x0000008000000947 */ /* 0x000fea0003800000 */
[----:B------:R-:W-:Y:S05]  /*1cc0*/  BRA `(.L_x_2956) ;  /* 0x0000009000007947 */ /* 0x000fea0003800000 */
.L_x_2954:
[----:B-----5:R-:W-:-:S05]  /*1cd0*/  HADD2.F32 R135, -RZ, R56.H1_H1 ;  /* 0x30000038ff877230 */ /* 0x020fca0000004100 */
[----:B------:R-:W-:Y:S01]  /*1ce0*/  FADD.FTZ R134, R135, R134 ;  /* 0x0000008687867221 */ /* 0x000fe20000010000 */
[----:B------:R-:W-:Y:S05]  /*1cf0*/  BRA `(.L_x_2955) ;  /* 0x0000004000007947 */ /* 0x000fea0003800000 */
.L_x_2953:
[----:B-----5:R-:W-:Y:S02]  /*1d00*/  HADD2.F32 R135, -RZ, R52.H1_H1 ;  /* 0x30000034ff877230 */ /* 0x020fe40000004100 */
[----:B------:R-:W-:-:S03]  /*1d10*/  @P2 HADD2.F32 R139, -RZ, R56.H1_H1 ;  /* 0x30000038ff8b2230 */ /* 0x000fc60000004100 */
[----:B------:R-:W-:-:S04]  /*1d20*/  FADD.FTZ R134, R135, R134 ;  /* 0x0000008687867221 */ /* 0x000fc80000010000 */
[----:B------:R-:W-:-:S05]  /*1d30*/  @P2 FADD.FTZ R134, R139, R134 ;  /* 0x000000868b862221 */ /* 0x000fca0000010000 */
.L_x_2955:
[----:B------:R-:W-:-:S04]  /*1d40*/  F2FP.PACK_AB R72, RZ, R134 ;  /* 0x00000086ff48723e */ /* 0x000fc800000000ff */
[----:B------:R-:W-:Y:S02]  /*1d50*/  PRMT R60, R60, 0x5410, R72 ;  /* 0x000054103c3c7816 */ /* 0x000fe40000000048 */
.L_x_2956:
[----:B------:R-:W-:Y:S01]  /*1d60*/  HADD2.F32 R135, -RZ, R73.H0_H0 ;  /* 0x20000049ff877230 */ /* 0x000fe20000004100 */
[----:B------:R-:W-:Y:S05]  /*1d70*/  @P3 BRA `(.L_x_2957) ;  /* 0x0000008000003947 */ /* 0x000fea0003800000 */
[----:B------:R-:W-:-:S04]  /*1d80*/  ISETP.NE.U32.AND P4, PT, RZ, c[0x0][0x180], PT ;  /* 0x00006000ff007a0c */ /* 0x000fc80003f85070 */
[----:B------:R-:W-:-:S13]  /*1d90*/  ISETP.NE.AND.EX P4, PT, RZ, c[0x0][0x184], PT, P4 ;  /* 0x00006100ff007a0c */ /* 0x000fda0003f85340 */
[----:B------:R-:W-:Y:S05]  /*1da0*/  @P4 BRA `(.L_x_2958) ;  /* 0x0000002000004947 */ /* 0x000fea0003800000 */
[----:B------:R-:W-:Y:S05]  /*1db0*/  @P0 BRA `(.L_x_2959) ;  /* 0x0000008000000947 */ /* 0x000fea0003800000 */
[----:B------:R-:W-:Y:S05]  /*1dc0*/  BRA `(.L_x_2960) ;  /* 0x0000009000007947 */ /* 0x000fea0003800000 */
.L_x_2958:
[----:B-----5:R-:W-:-:S05]  /*1dd0*/  HADD2.F32 R72, -RZ, R57.H0_H0 ;  /* 0x20000039ff487230 */ /* 0x020fca0000004100 */
[----:B------:R-:W-:Y:S01]  /*1de0*/  FADD.FTZ R135, R72, R135 ;  /* 0x0000008748877221 */ /* 0x000fe20000010000 */
[----:B------:R-:W-:Y:S05]  /*1df0*/  BRA `(.L_x_2959) ;  /* 0x0000004000007947 */ /* 0x000fea0003800000 */
.L_x_2957:
[----:B-----5:R-:W-:Y:S02]  /*1e00*/  HADD2.F32 R72, -RZ, R53.H0_H0 ;  /* 0x20000035ff487230 */ /* 0x020fe40000004100 */
[----:B------:R-:W-:-:S03]  /*1e10*/  @P2 HADD2.F32 R80, -RZ, R57.H0_H0 ;  /* 0x20000039ff502230 */ /* 0x000fc60000004100 */
[----:B------:R-:W-:-:S04]  /*1e20*/  FADD.FTZ R135, R72, R135 ;  /* 0x0000008748877221 */ /* 0x000fc80000010000 */
[----:B------:R-:W-:-:S05]  /*1e30*/  @P2 FADD.FTZ R135, R80, R135 ;  /* 0x0000008750872221 */ /* 0x000fca0000010000 */
.L_x_2959:
[----:B------:R-:W-:-:S04]  /*1e40*/  F2FP.PACK_AB R72, RZ, R135 ;  /* 0x00000087ff48723e */ /* 0x000fc800000000ff */
[----:B------:R-:W-:Y:S02]  /*1e50*/  PRMT R61, R72, 0x7610, R61 ;  /* 0x00007610483d7816 */ /* 0x000fe4000000003d */
.L_x_2960:
[----:B------:R-:W-:Y:S01]  /*1e60*/  HADD2.F32 R138, -RZ, R73.H1_H1 ;  /* 0x30000049ff8a7230 */ /* 0x000fe20000004100 */
[----:B------:R-:W-:Y:S05]  /*1e70*/  @P3 BRA `(.L_x_2961) ;  /* 0x0000008000003947 */ /* 0x000fea0003800000 */
[----:B------:R-:W-:-:S04]  /*1e80*/  ISETP.NE.U32.AND P4, PT, RZ, c[0x0][0x180], PT ;  /* 0x00006000ff007a0c */ /* 0x000fc80003f85070 */
[----:B------:R-:W-:-:S13]  /*1e90*/  ISETP.NE.AND.EX P4, PT, RZ, c[0x0][0x184], PT, P4 ;  /* 0x00006100ff007a0c */ /* 0x000fda0003f85340 */
[----:B------:R-:W-:Y:S05]  /*1ea0*/  @P4 BRA `(.L_x_2962) ;  /* 0x0000002000004947 */ /* 0x000fea0003800000 */
[----:B------:R-:W-:Y:S05]  /*1eb0*/  @P0 BRA `(.L_x_2963) ;  /* 0x0000008000000947 */ /* 0x000fea0003800000 */
[----:B------:R-:W-:Y:S05]  /*1ec0*/  BRA `(.L_x_2964) ;  /* 0x0000009000007947 */ /* 0x000fea0003800000 */
.L_x_2962:
[----:B-----5:R-:W-:-:S05]  /*1ed0*/  HADD2.F32 R73, -RZ, R57.H1_H1 ;  /* 0x30000039ff497230 */ /* 0x020fca0000004100 */
[----:B------:R-:W-:Y:S01]  /*1ee0*/  FADD.FTZ R138, R73, R138 ;  /* 0x0000008a498a7221 */ /* 0x000fe20000010000 */
[----:B------:R-:W-:Y:S05]  /*1ef0*/  BRA `(.L_x_2963) ;  /* 0x0000004000007947 */ /* 0x000fea0003800000 */
.L_x_2961:
[----:B-----5:R-:W-:Y:S02]  /*1f00*/  HADD2.F32 R73, -RZ, R53.H1_H1 ;  /* 0x30000035ff497230 */ /* 0x020fe40000004100 */
[----:B------:R-:W-:-:S03]  /*1f10*/  @P2 HADD2.F32 R139, -RZ, R57.H1_H1 ;  /* 0x30000039ff8b2230 */ /* 0x000fc60000004100 */
[----:B------:R-:W-:-:S04]  /*1f20*/  FADD.FTZ R138, R73, R138 ;  /* 0x0000008a498a7221 */ /* 0x000fc80000010000 */
[----:B------:R-:W-:-:S05]  /*1f30*/  @P2 FADD.FTZ R138, R139, R138 ;  /* 0x0000008a8b8a2221 */ /* 0x000fca0000010000 */
.L_x_2963:
[----:B------:R-:W-:-:S04]  /*1f40*/  F2FP.PACK_AB R72, RZ, R138 ;  /* 0x0000008aff48723e */ /* 0x000fc800000000ff */
[----:B------:R-:W-:Y:S02]  /*1f50*/  PRMT R61, R61, 0x5410, R72 ;  /* 0x000054103d3d7816 */ /* 0x000fe40000000048 */
.L_x_2964:
[----:B------:R-:W-:Y:S01]  /*1f60*/  HADD2.F32 R139, -RZ, R74.H0_H0 ;  /* 0x2000004aff8b7230 */ /* 0x000fe20000004100 */
[----:B------:R-:W-:Y:S05]  /*1f70*/  @P3 BRA `(.L_x_2965) ;  /* 0x0000008000003947 */ /* 0x000fea0003800000 */
[----:B------:R-:W-:-:S04]  /*1f80*/  ISETP.NE.U32.AND P4, PT, RZ, c[0x0][0x180], PT ;  /* 0x00006000ff007a0c */ /* 0x000fc80003f85070 */
[----:B------:R-:W-:-:S13]  /*1f90*/  ISETP.NE.AND.EX P4, PT, RZ, c[0x0][0x184], PT, P4 ;  /* 0x00006100ff007a0c */ /* 0x000fda0003f85340 */
[----:B------:R-:W-:Y:S05]  /*1fa0*/  @P4 BRA `(.L_x_2966) ;  /* 0x0000002000004947 */ /* 0x000fea0003800000 */
[----:B------:R-:W-:Y:S05]  /*1fb0*/  @P0 BRA `(.L_x_2967) ;  /* 0x0000008000000947 */ /* 0x000fea0003800000 */
[----:B------:R-:W-:Y:S05]  /*1fc0*/  BRA `(.L_x_2968) ;  /* 0x0000009000007947 */ /* 0x000fea0003800000 */
.L_x_2966:
[----:B-----5:R-:W-:-:S05]  /*1fd0*/  HADD2.F32 R72, -RZ, R58.H0_H0 ;  /* 0x2000003aff487230 */ /* 0x020fca0000004100 */
[----:B------:R-:W-:Y:S01]  /*1fe0*/  FADD.FTZ R139, R72, R139 ;  /* 0x0000008b488b7221 */ /* 0x000fe20000010000 */
[----:B------:R-:W-:Y:S05]  /*1ff0*/  BRA `(.L_x_2967) ;  /* 0x0000004000007947 */ /* 0x000fea0003800000 */
.L_x_2965:
[----:B-----5:R-:W-:Y:S02]  /*2000*/  HADD2.F32 R72, -RZ, R54.H0_H0 ;  /* 0x20000036ff487230 */ /* 0x020fe40000004100 */
[----:B------:R-:W-:-:S03]  /*2010*/  @P2 HADD2.F32 R80, -RZ, R58.H0_H0 ;  /* 0x2000003aff502230 */ /* 0x000fc60000004100 */
[----:B------:R-:W-:-:S04]  /*2020*/  FADD.FTZ R139, R72, R139 ;  /* 0x0000008b488b7221 */ /* 0x000fc80000010000 */
[----:B------:R-:W-:-:S05]  /*2030*/  @P2 FADD.FTZ R139, R80, R139 ;  /* 0x0000008b508b2221 */ /* 0x000fca0000010000 */
.L_x_2967:
[----:B------:R-:W-:-:S04]  /*2040*/  F2FP.PACK_AB R72, RZ, R139 ;  /* 0x0000008bff48723e */ /* 0x000fc800000000ff */
[----:B------:R-:W-:Y:S02]  /*2050*/  PRMT R62, R72, 0x7610, R62 ;  /* 0x00007610483e7816 */ /* 0x000fe4000000003e */
.L_x_2968:
[----:B------:R-:W-:Y:S01]  /*2060*/  HADD2.F32 R141, -RZ, R74.H1_H1 ;  /* 0x3000004aff8d7230 */ /* 0x000fe20000004100 */
[----:B------:R-:W-:Y:S05]  /*2070*/  @P3 BRA `(.L_x_2969) ;  /* 0x0000008000003947 */ /* 0x000fea0003800000 */
[----:B------:R-:W-:-:S04]  /*2080*/  ISETP.NE.U32.AND P4, PT, RZ, c[0x0][0x180], PT ;  /* 0x00006000ff007a0c */ /* 0x000fc80003f85070 */
[----:B------:R-:W-:-:S13]  /*2090*/  ISETP.NE.AND.EX P4, PT, RZ, c[0x0][0x184], PT, P4 ;  /* 0x00006100ff007a0c */ /* 0x000fda0003f85340 */
[----:B------:R-:W-:Y:S05]  /*20a0*/  @P4 BRA `(.L_x_2970) ;  /* 0x0000002000004947 */ /* 0x000fea0003800000 */
[----:B------:R-:W-:Y:S05]  /*20b0*/  @P0 BRA `(.L_x_2971) ;  /* 0x0000008000000947 */ /* 0x000fea0003800000 */
[----:B------:R-:W-:Y:S05]  /*20c0*/  BRA `(.L_x_2972) ;  /* 0x0000009000007947 */ /* 0x000fea0003800000 */
.L_x_2970:
[----:B-----5:R-:W-:-:S05]  /*20d0*/  HADD2.F32 R72, -RZ, R58.H1_H1 ;  /* 0x3000003aff487230 */ /* 0x020fca0000004100 */
[----:B------:R-:W-:Y:S01]  /*20e0*/  FADD.FTZ R141, R72, R141 ;  /* 0x0000008d488d7221 */ /* 0x000fe20000010000 */
[----:B------:R-:W-:Y:S05]  /*20f0*/  BRA `(.L_x_2971) ;  /* 0x0000004000007947 */ /* 0x000fea0003800000 */
.L_x_2969:
[----:B-----5:R-:W-:Y:S02]  /*2100*/  HADD2.F32 R72, -RZ, R54.H1_H1 ;  /* 0x30000036ff487230 */ /* 0x020fe40000004100 */
[----:B------:R-:W-:-:S03]  /*2110*/  @P2 HADD2.F32 R74, -RZ, R58.H1_H1 ;  /* 0x3000003aff4a2230 */ /* 0x000fc60000004100 */
[----:B------:R-:W-:-:S04]  /*2120*/  FADD.FTZ R141, R72, R141 ;  /* 0x0000008d488d7221 */ /* 0x000fc80000010000 */
[----:B------:R-:W-:-:S05]  /*2130*/  @P2 FADD.FTZ R141, R74, R141 ;  /* 0x0000008d4a8d2221 */ /* 0x000fca0000010000 */
.L_x_2971:
[----:B------:R-:W-:-:S04]  /*2140*/  F2FP.PACK_AB R72, RZ, R141 ;  /* 0x0000008dff48723e */ /* 0x000fc800000000ff */
[----:B------:R-:W-:Y:S02]  /*2150*/  PRMT R62, R62, 0x5410, R72 ;  /* 0x000054103e3e7816 */ /* 0x000fe40000000048 */
.L_x_2972:
[----:B------:R-:W-:Y:S01]  /*2160*/  HADD2.F32 R142, -RZ, R75.H0_H0 ;  /* 0x2000004bff8e7230 */ /* 0x000fe20000004100 */
[----:B------:R-:W-:Y:S05]  /*2170*/  @P3 BRA `(.L_x_2973) ;  /* 0x0000008000003947 */ /* 0x000fea0003800000 */
[----:B------:R-:W-:-:S04]  /*2180*/  ISETP.NE.U32.AND P4, PT, RZ, c[0x0][0x180], PT ;  /* 0x00006000ff007a0c */ /* 0x000fc80003f85070 */
[----:B------:R-:W-:-:S13]  /*2190*/  ISETP.NE.AND.EX P4, PT, RZ, c[0x0][0x184], PT, P4 ;  /* 0x00006100ff007a0c */ /* 0x000fda0003f85340 */
[----:B------:R-:W-:Y:S05]  /*21a0*/  @P4 BRA `(.L_x_2974) ;  /* 0x0000002000004947 */ /* 0x000fea0003800000 */
[----:B------:R-:W-:Y:S05]  /*21b0*/  @P0 BRA `(.L_x_2975) ;  /* 0x0000008000000947 */ /* 0x000fea0003800000 */
[----:B------:R-:W-:Y:S05]  /*21c0*/  BRA `(.L_x_2976) ;  /* 0x0000009000007947 */ /* 0x000fea0003800000 */
.L_x_2974:
[----:B-----5:R-:W-:-:S05]  /*21d0*/  HADD2.F32 R73, -RZ, R59.H0_H0 ;  /* 0x2000003bff497230 */ /* 0x020fca0000004100 */
[----:B------:R-:W-:Y:S01]  /*21e0*/  FADD.FTZ R142, R73, R142 ;  /* 0x0000008e498e7221 */ /* 0x000fe20000010000 */
[----:B------:R-:W-:Y:S05]  /*21f0*/  BRA `(.L_x_2975) ;  /* 0x0000004000007947 */ /* 0x000fea0003800000 */
.L_x_2973:
[----:B-----5:R-:W-:Y:S02]  /*2200*/  HADD2.F32 R73, -RZ, R55.H0_H0 ;  /* 0x20000037ff497230 */ /* 0x020fe40000004100 */
[----:B------:R-:W-:-:S03]  /*2210*/  @P2 HADD2.F32 R151, -RZ, R59.H0_H0 ;  /* 0x2000003bff972230 */ /* 0x000fc60000004100 */
[----:B------:R-:W-:-:S04]  /*2220*/  FADD.FTZ R142, R73, R142 ;  /* 0x0000008e498e7221 */ /* 0x000fc80000010000 */
[----:B------:R-:W-:-:S05]  /*2230*/  @P2 FADD.FTZ R142, R151, R142 ;  /* 0x0000008e978e2221 */ /* 0x000fca0000010000 */
.L_x_2975:
[----:B------:R-:W-:-:S04]  /*2240*/  F2FP.PACK_AB R72, RZ, R142 ;  /* 0x0000008eff48723e */ /* 0x000fc800000000ff */
[----:B------:R-:W-:Y:S02]  /*2250*/  PRMT R63, R72, 0x7610, R63 ;  /* 0x00007610483f7816 */ /* 0x000fe4000000003f */
.L_x_2976:
[----:B------:R-:W-:Y:S01]  /*2260*/  HADD2.F32 R144, -RZ, R75.H1_H1 ;  /* 0x3000004bff907230 */ /* 0x000fe20000004100 */
[----:B------:R-:W-:Y:S05]  /*2270*/  @P3 BRA `(.L_x_2977) ;  /* 0x0000008000003947 */ /* 0x000fea0003800000 */
[----:B------:R-:W-:-:S04]  /*2280*/  ISETP.NE.U32.AND P4, PT, RZ, c[0x0][0x180], PT ;  /* 0x00006000ff007a0c */ /* 0x000fc80003f85070 */
[----:B------:R-:W-:-:S13]  /*2290*/  ISETP.NE.AND.EX P4, PT, RZ, c[0x0][0x184], PT, P4 ;  /* 0x00006100ff007a0c */ /* 0x000fda0003f85340 */
[----:B------:R-:W-:Y:S05]  /*22a0*/  @P4 BRA `(.L_x_2978) ;  /* 0x0000002000004947 */ /* 0x000fea0003800000 */
[----:B------:R-:W-:Y:S05]  /*22b0*/  @P0 BRA `(.L_x_2979) ;  /* 0x0000008000000947 */ /* 0x000fea0003800000 */
[----:B------:R-:W-:Y:S05]  /*22c0*/  BRA `(.L_x_2980) ;  /* 0x0000009000007947 */ /* 0x000fea0003800000 */
.L_x_2978:
[----:B-----5:R-:W-:-:S05]  /*22d0*/  HADD2.F32 R73, -RZ, R59.H1_H1 ;  /* 0x3000003bff497230 */ /* 0x020fca0000004100 */
[----:B------:R-:W-:Y:S01]  /*22e0*/  FADD.FTZ R144, R73, R144 ;  /* 0x0000009049907221 */ /* 0x000fe20000010000 */
[----:B------:R-:W-:Y:S05]  /*22f0*/  BRA `(.L_x_2979) ;  /* 0x0000004000007947 */ /* 0x000fea0003800000 */
.L_x_2977:
[----:B-----5:R-:W-:Y:S02]  /*2300*/  HADD2.F32 R73, -RZ, R55.H1_H1 ;  /* 0x30000037ff497230 */ /* 0x020fe40000004100 */
[----:B------:R-:W-:-:S03]  /*2310*/  @P2 HADD2.F32 R75, -RZ, R59.H1_H1 ;  /* 0x3000003bff4b2230 */ /* 0x000fc60000004100 */
[----:B------:R-:W-:-:S04]  /*2320*/  FADD.FTZ R144, R73, R144 ;  /* 0x0000009049907221 */ /* 0x000fc80000010000 */
[----:B------:R-:W-:-:S05]  /*2330*/  @P2 FADD.FTZ R144, R75, R144 ;  /* 0x000000904b902221 */ /* 0x000fca0000010000 */
.L_x_2979:
[----:B------:R-:W-:-:S04]  /*2340*/  F2FP.PACK_AB R72, RZ, R144 ;  /* 0x00000090ff48723e */ /* 0x000fc800000000ff */
[----:B------:R-:W-:Y:S02]  /*2350*/  PRMT R63, R63, 0x5410, R72 ;  /* 0x000054103f3f7816 */ /* 0x000fe40000000048 */
.L_x_2980:
[----:B------:R-:W-:Y:S02]  /*2360*/  @P0 LEA R72, P4, R81, c[0x0][0x188], 0x4 ;  /* 0x0000620051480a11 */ /* 0x000fe400078820ff */
        /* <DEDUP_REMOVED lines=11> */
[----:B--2---:R-:W-:Y:S01]  /*2420*/  HADD2.F32 R143, -RZ, R72.H0_H0 ;  /* 0x20000048ff8f7230 */ /* 0x004fe20000004100 */
[----:B------:R-:W-:Y:S05]  /*2430*/  @P3 BRA `(.L_x_2981) ;  /* 0x0000008000003947 */ /* 0x000fea0003800000 */
[----:B------:R-:W-:-:S04]  /*2440*/  ISETP.NE.U32.AND P1, PT, RZ, c[0x0][0x180], PT ;  /* 0x00006000ff007a0c */ /* 0x000fc80003f25070 */
[----:B------:R-:W-:-:S13]  /*2450*/  ISETP.NE.AND.EX P1, PT, RZ, c[0x0][0x184], PT, P1 ;  /* 0x00006100ff007a0c */ /* 0x000fda0003f25310 */
[----:B------:R-:W-:Y:S05]  /*2460*/  @P1 BRA `(.L_x_2982) ;  /* 0x0000002000001947 */ /* 0x000fea0003800000 */
[----:B------:R-:W-:Y:S05]  /*2470*/  @P0 BRA `(.L_x_2983) ;  /* 0x0000008000000947 */ /* 0x000fea0003800000 */
[----:B------:R-:W-:Y:S05]  /*2480*/  BRA `(.L_x_2984) ;  /* 0x0000009000007947 */ /* 0x000fea0003800000 */
.L_x_2982:
[----:B-----5:R-:W-:-:S05]  /*2490*/  HADD2.F32 R150, -RZ, R56.H0_H0 ;  /* 0x20000038ff967230 */ /* 0x020fca0000004100 */
[----:B------:R-:W-:Y:S01]  /*24a0*/  FADD.FTZ R143, R150, R143 ;  /* 0x0000008f968f7221 */ /* 0x000fe20000010000 */
[----:B------:R-:W-:Y:S05]  /*24b0*/  BRA `(.L_x_2983) ;  /* 0x0000004000007947 */ /* 0x000fea0003800000 */
.L_x_2981:
[----:B-----5:R-:W-:-:S05]  /*24c0*/  HADD2.F32 R150, -RZ, R52.H0_H0 ;  /* 0x20000034ff967230 */ /* 0x020fca0000004100 */
[----:B------:R-:W-:Y:S01]  /*24d0*/  FADD.FTZ R143, R150, R143 ;  /* 0x0000008f968f7221 */ /* 0x000fe20000010000 */
[----:B------:R-:W-:-:S05]  /*24e0*/  @P2 HADD2.F32 R150, -RZ, R56.H0_H0 ;  /* 0x20000038ff962230 */ /* 0x000fca0000004100 */
[----:B------:R-:W-:-:S05]  /*24f0*/  @P2 FADD.FTZ R143, R150, R143 ;  /* 0x0000008f968f2221 */ /* 0x000fca0000010000 */
.L_x_2983:
[----:B------:R-:W-:-:S04]  /*2500*/  F2FP.PACK_AB R150, RZ, R143 ;  /* 0x0000008fff96723e */ /* 0x000fc800000000ff */
[----:B------:R-:W-:Y:S02]  /*2510*/  PRMT R60, R150, 0x7610, R60 ;  /* 0x00007610963c7816 */ /* 0x000fe4000000003c */
.L_x_2984:
[----:B------:R-:W-:Y:S01]  /*2520*/  HADD2.F32 R151, -RZ, R72.H1_H1 ;  /* 0x30000048ff977230 */ /* 0x000fe20000004100 */
[----:B------:R-:W-:Y:S05]  /*2530*/  @P3 BRA `(.L_x_2985) ;  /* 0x0000008000003947 */ /* 0x000fea0003800000 */
[----:B------:R-:W-:-:S04]  /*2540*/  ISETP.NE.U32.AND P1, PT, RZ, c[0x0][0x180], PT ;  /* 0x00006000ff007a0c */ /* 0x000fc80003f25070 */
[----:B------:R-:W-:-:S13]  /*2550*/  ISETP.NE.AND.EX P1, PT, RZ, c[0x0][0x184], PT, P1 ;  /* 0x00006100ff007a0c */ /* 0x000fda0003f25310 */
[----:B------:R-:W-:Y:S05]  /*2560*/  @P1 BRA `(.L_x_2986) ;  /* 0x0000002000001947 */ /* 0x000fea0003800000 */
[----:B------:R-:W-:Y:S05]  /*2570*/  @P0 BRA `(.L_x_2987) ;  /* 0x0000008000000947 */ /* 0x000fea0003800000 */
[----:B------:R-:W-:Y:S05]  /*2580*/  BRA `(.L_x_2988) ;  /* 0x0000009000007947 */ /* 0x000fea0003800000 */
.L_x_2986:
[----:B-----5:R-:W-:-:S05]  /*2590*/  HADD2.F32 R72, -RZ, R56.H1_H1 ;  /* 0x30000038ff487230 */ /* 0x020fca0000004100 */
[----:B------:R-:W-:Y:S01]  /*25a0*/  FADD.FTZ R151, R72, R151 ;  /* 0x0000009748977221 */ /* 0x000fe20000010000 */
[----:B------:R-:W-:Y:S05]  /*25b0*/  BRA `(.L_x_2987) ;  /* 0x0000004000007947 */ /* 0x000fea0003800000 */
.L_x_2985:
[----:B-----5:R-:W-:-:S05]  /*25c0*/  HADD2.F32 R72, -RZ, R52.H1_H1 ;  /* 0x30000034ff487230 */ /* 0x020fca0000004100 */
[----:B------:R-:W-:Y:S01]  /*25d0*/  FADD.FTZ R151, R72, R151 ;  /* 0x0000009748977221 */ /* 0x000fe20000010000 */
[----:B------:R-:W-:-:S05]  /*25e0*/  @P2 HADD2.F32 R72, -RZ, R56.H1_H1 ;  /* 0x30000038ff482230 */ /* 0x000fca0000004100 */
[----:B------:R-:W-:-:S05]  /*25f0*/  @P2 FADD.FTZ R151, R72, R151 ;  /* 0x0000009748972221 */ /* 0x000fca0000010000 */
.L_x_2987:
[----:B------:R-:W-:-:S04]  /*2600*/  F2FP.PACK_AB R72, RZ, R151 ;  /* 0x00000097ff48723e */ /* 0x000fc800000000ff */
[----:B------:R-:W-:Y:S02]  /*2610*/  PRMT R60, R60, 0x5410, R72 ;  /* 0x000054103c3c7816 */ /* 0x000fe40000000048 */
.L_x_2988:
[----:B------:R-:W-:Y:S01]  /*2620*/  HADD2.F32 R150, -RZ, R73.H0_H0 ;  /* 0x20000049ff967230 */ /* 0x000fe20000004100 */
[----:B------:R-:W-:Y:S05]  /*2630*/  @P3 BRA `(.L_x_2989) ;  /* 0x0000008000003947 */ /* 0x000fea0003800000 */
[----:B------:R-:W-:-:S04]  /*2640*/  ISETP.NE.U32.AND P1, PT, RZ, c[0x0][0x180], PT ;  /* 0x00006000ff007a0c */ /* 0x000fc80003f25070 */
[----:B------:R-:W-:-:S13]  /*2650*/  ISETP.NE.AND.EX P1, PT, RZ, c[0x0][0x184], PT, P1 ;  /* 0x00006100ff007a0c */ /* 0x000fda0003f25310 */
[----:B------:R-:W-:Y:S05]  /*2660*/  @P1 BRA `(.L_x_2990) ;  /* 0x0000002000001947 */ /* 0x000fea0003800000 */
[----:B------:R-:W-:Y:S05]  /*2670*/  @P0 BRA `(.L_x_2991) ;  /* 0x0000008000000947 */ /* 0x000fea0003800000 */
[----:B------:R-:W-:Y:S05]  /*2680*/  BRA `(.L_x_2992) ;  /* 0x0000009000007947 */ /* 0x000fea0003800000 */
.L_x_2990:
[----:B-----5:R-:W-:-:S05]  /*2690*/  HADD2.F32 R157, -RZ, R57.H0_H0 ;  /* 0x20000039ff9d7230 */ /* 0x020fca0000004100 */
[----:B------:R-:W-:Y:S01]  /*26a0*/  FADD.FTZ R150, R157, R150 ;  /* 0x000000969d967221 */ /* 0x000fe20000010000 */
[----:B------:R-:W-:Y:S05]  /*26b0*/  BRA `(.L_x_2991) ;  /* 0x0000004000007947 */ /* 0x000fea0003800000 */
.L_x_2989:
[----:B-----5:R-:W-:-:S05]  /*26c0*/  HADD2.F32 R157, -RZ, R53.H0_H0 ;  /* 0x20000035ff9d7230 */ /* 0x020fca0000004100 */
[----:B------:R-:W-:Y:S01]  /*26d0*/  FADD.FTZ R150, R157, R150 ;  /* 0x000000969d967221 */ /* 0x000fe20000010000 */
[----:B------:R-:W-:-:S05]  /*26e0*/  @P2 HADD2.F32 R157, -RZ, R57.H0_H0 ;  /* 0x20000039ff9d2230 */ /* 0x000fca0000004100 */
[----:B------:R-:W-:-:S05]  /*26f0*/  @P2 FADD.FTZ R150, R157, R150 ;  /* 0x000000969d962221 */ /* 0x000fca0000010000 */
.L_x_2991:
[----:B------:R-:W-:-:S04]  /*2700*/  F2FP.PACK_AB R72, RZ, R150 ;  /* 0x00000096ff48723e */ /* 0x000fc800000000ff */
[----:B------:R-:W-:Y:S02]  /*2710*/  PRMT R61, R72, 0x7610, R61 ;  /* 0x00007610483d7816 */ /* 0x000fe4000000003d */
.L_x_2992:
[----:B------:R-:W-:Y:S01]  /*2720*/  HADD2.F32 R157, -RZ, R73.H1_H1 ;  /* 0x30000049ff9d7230 */ /* 0x000fe20000004100 */
[----:B------:R-:W-:Y:S05]  /*2730*/  @P3 BRA `(.L_x_2993) ;  /* 0x0000008000003947 */ /* 0x000fea0003800000 */
[----:B------:R-:W-:-:S04]  /*2740*/  ISETP.NE.U32.AND P1, PT, RZ, c[0x0][0x180], PT ;  /* 0x00006000ff007a0c */ /* 0x000fc80003f25070 */
[----:B------:R-:W-:-:S13]  /*2750*/  ISETP.NE.AND.EX P1, PT, RZ, c[0x0][0x184], PT, P1 ;  /* 0x00006100ff007a0c */ /* 0x000fda0003f25310 */
[----:B------:R-:W-:Y:S05]  /*2760*/  @P1 BRA `(.L_x_2994) ;  /* 0x0000002000001947 */ /* 0x000fea0003800000 */
[----:B------:R-:W-:Y:S05]  /*2770*/  @P0 BRA `(.L_x_2995) ;  /* 0x0000008000000947 */ /* 0x000fea0003800000 */
[----:B------:R-:W-:Y:S05]  /*2780*/  BRA `(.L_x_2996) ;  /* 0x0000009000007947 */ /* 0x000fea0003800000 */
.L_x_2994:
[----:B-----5:R-:W-:-:S05]  /*2790*/  HADD2.F32 R72, -RZ, R57.H1_H1 ;  /* 0x30000039ff487230 */ /* 0x020fca0000004100 */
[----:B------:R-:W-:Y:S01]  /*27a0*/  FADD.FTZ R157, R72, R157 ;  /* 0x0000009d489d7221 */ /* 0x000fe20000010000 */
[----:B------:R-:W-:Y:S05]  /*27b0*/  BRA `(.L_x_2995) ;  /* 0x0000004000007947 */ /* 0x000fea0003800000 */
.L_x_2993:
[----:B-----5:R-:W-:-:S05]  /*27c0*/  HADD2.F32 R72, -RZ, R53.H1_H1 ;  /* 0x30000035ff487230 */ /* 0x020fca0000004100 */
[----:B------:R-:W-:Y:S01]  /*27d0*/  FADD.FTZ R157, R72, R157 ;  /* 0x0000009d489d7221 */ /* 0x000fe20000010000 */
[----:B------:R-:W-:-:S05]  /*27e0*/  @P2 HADD2.F32 R72, -RZ, R57.H1_H1 ;  /* 0x30000039ff482230 */ /* 0x000fca0000004100 */
[----:B------:R-:W-:-:S05]  /*27f0*/  @P2 FADD.FTZ R157, R72, R157 ;  /* 0x0000009d489d2221 */ /* 0x000fca0000010000 */
.L_x_2995:
[----:B------:R-:W-:-:S04]  /*2800*/  F2FP.PACK_AB R72, RZ, R157 ;  /* 0x0000009dff48723e */ /* 0x000fc800000000ff */
[----:B------:R-:W-:Y:S02]  /*2810*/  PRMT R61, R61, 0x5410, R72 ;  /* 0x000054103d3d7816 */ /* 0x000fe40000000048 */
.L_x_2996:
[----:B------:R-:W-:Y:S01]  /*2820*/  HADD2.F32 R156, -RZ, R74.H0_H0 ;  /* 0x2000004aff9c7230 */ /* 0x000fe20000004100 */
[----:B------:R-:W-:Y:S05]  /*2830*/  @P3 BRA `(.L_x_2997) ;  /* 0x0000008000003947 */ /* 0x000fea0003800000 */
[----:B------:R-:W-:-:S04]  /*2840*/  ISETP.NE.U32.AND P1, PT, RZ, c[0x0][0x180], PT ;  /* 0x00006000ff007a0c */ /* 0x000fc80003f25070 */
[----:B------:R-:W-:-:S13]  /*2850*/  ISETP.NE.AND.EX P1, PT, RZ, c[0x0][0x184], PT, P1 ;  /* 0x00006100ff007a0c */ /* 0x000fda0003f25310 */
[----:B------:R-:W-:Y:S05]  /*2860*/  @P1 BRA `(.L_x_2998) ;  /* 0x0000002000001947 */ /* 0x000fea0003800000 */
[----:B------:R-:W-:Y:S05]  /*2870*/  @P0 BRA `(.L_x_2999) ;  /* 0x0000008000000947 */ /* 0x000fea0003800000 */
[----:B------:R-:W-:Y:S05]  /*2880*/  BRA `(.L_x_3000) ;  /* 0x0000009000007947 */ /* 0x000fea0003800000 */
.L_x_2998:
[----:B-----5:R-:W-:-:S05]  /*2890*/  HADD2.F32 R73, -RZ, R58.H0_H0 ;  /* 0x2000003aff497230 */ /* 0x020fca0000004100 */
[----:B------:R-:W-:Y:S01]  /*28a0*/  FADD.FTZ R156, R73, R156 ;  /* 0x0000009c499c7221 */ /* 0x000fe20000010000 */
[----:B------:R-:W-:Y:S05]  /*28b0*/  BRA `(.L_x_2999) ;  /* 0x0000004000007947 */ /* 0x000fea0003800000 */
.L_x_2997:
[----:B-----5:R-:W-:-:S05]  /*28c0*/  HADD2.F32 R73, -RZ, R54.H0_H0 ;  /* 0x20000036ff497230 */ /* 0x020fca0000004100 */
[----:B------:R-:W-:Y:S01]  /*28d0*/  FADD.FTZ R156, R73, R156 ;  /* 0x0000009c499c7221 */ /* 0x000fe20000010000 */
[----:B------:R-:W-:-:S05]  /*28e0*/  @P2 HADD2.F32 R73, -RZ, R58.H0_H0 ;  /* 0x2000003aff492230 */ /* 0x000fca0000004100 */
[----:B------:R-:W-:-:S05]  /*28f0*/  @P2 FADD.FTZ R156, R73, R156 ;  /* 0x0000009c499c2221 */ /* 0x000fca0000010000 */
.L_x_2999:
[----:B------:R-:W-:-:S04]  /*2900*/  F2FP.PACK_AB R72, RZ, R156 ;  /* 0x0000009cff48723e */ /* 0x000fc800000000ff */
[----:B------:R-:W-:Y:S02]  /*2910*/  PRMT R62, R72, 0x7610, R62 ;  /* 0x00007610483e7816 */ /* 0x000fe4000000003e */
.L_x_3000:
[----:B------:R-:W-:Y:S01]  /*2920*/  HADD2.F32 R159, -RZ, R74.H1_H1 ;  /* 0x3000004aff9f7230 */ /* 0x000fe20000004100 */
[----:B------:R-:W-:Y:S05]  /*2930*/  @P3 BRA `(.L_x_3001) ;  /* 0x0000008000003947 */ /* 0x000fea0003800000 */
[----:B------:R-:W-:-:S04]  /*2940*/  ISETP.NE.U32.AND P1, PT, RZ, c[0x0][0x180], PT ;  /* 0x00006000ff007a0c */ /* 0x000fc80003f25070 */
[----:B------:R-:W-:-:S13]  /*2950*/  ISETP.NE.AND.EX P1, PT, RZ, c[0x0][0x184], PT, P1 ;  /* 0x00006100ff007a0c */ /* 0x000fda0003f25310 */
[----:B------:R-:W-:Y:S05]  /*2960*/  @P1 BRA `(.L_x_3002) ;  /* 0x0000002000001947 */ /* 0x000fea0003800000 */
[----:B------:R-:W-:Y:S05]  /*2970*/  @P0 BRA `(.L_x_3003) ;  /* 0x0000008000000947 */ /* 0x000fea0003800000 */
[----:B------:R-:W-:Y:S05]  /*2980*/  BRA `(.L_x_3004) ;  /* 0x0000009000007947 */ /* 0x000fea0003800000 */
.L_x_3002:
[----:B-----5:R-:W-:-:S05]  /*2990*/  HADD2.F32 R72, -RZ, R58.H1_H1 ;  /* 0x3000003aff487230 */ /* 0x020fca0000004100 */
[----:B------:R-:W-:Y:S01]  /*29a0*/  FADD.FTZ R159, R72, R159 ;  /* 0x0000009f489f7221 */ /* 0x000fe20000010000 */
[----:B------:R-:W-:Y:S05]  /*29b0*/  BRA `(.L_x_3003) ;  /* 0x0000004000007947 */ /* 0x000fea0003800000 */
.L_x_3001:
[----:B-----5:R-:W-:-:S05]  /*29c0*/  HADD2.F32 R72, -RZ, R54.H1_H1 ;  /* 0x30000036ff487230 */ /* 0x020fca0000004100 */
[----:B------:R-:W-:Y:S01]  /*29d0*/  FADD.FTZ R159, R72, R159 ;  /* 0x0000009f489f7221 */ /* 0x000fe20000010000 */
[----:B------:R-:W-:-:S05]  /*29e0*/  @P2 HADD2.F32 R72, -RZ, R58.H1_H1 ;  /* 0x3000003aff482230 */ /* 0x000fca0000004100 */
[----:B------:R-:W-:-:S05]  /*29f0*/  @P2 FADD.FTZ R159, R72, R159 ;  /* 0x0000009f489f2221 */ /* 0x000fca0000010000 */
.L_x_3003:
[----:B------:R-:W-:-:S04]  /*2a00*/  F2FP.PACK_AB R72, RZ, R159 ;  /* 0x0000009fff48723e */ /* 0x000fc800000000ff */
[----:B------:R-:W-:Y:S02]  /*2a10*/  PRMT R62, R62, 0x5410, R72 ;  /* 0x000054103e3e7816 */ /* 0x000fe40000000048 */
.L_x_3004:
[----:B------:R-:W-:Y:S01]  /*2a20*/  HADD2.F32 R158, -RZ, R75.H0_H0 ;  /* 0x2000004bff9e7230 */ /* 0x000fe20000004100 */
[----:B------:R-:W-:Y:S05]  /*2a30*/  @P3 BRA `(.L_x_3005) ;  /* 0x0000008000003947 */ /* 0x000fea0003800000 */
[----:B------:R-:W-:-:S04]  /*2a40*/  ISETP.NE.U32.AND P1, PT, RZ, c[0x0][0x180], PT ;  /* 0x00006000ff007a0c */ /* 0x000fc80003f25070 */
[----:B------:R-:W-:-:S13]  /*2a50*/  ISETP.NE.AND.EX P1, PT, RZ, c[0x0][0x184], PT, P1 ;  /* 0x00006100ff007a0c */ /* 0x000fda0003f25310 */
[----:B------:R-:W-:Y:S05]  /*2a60*/  @P1 BRA `(.L_x_3006) ;  /* 0x0000002000001947 */ /* 0x000fea0003800000 */
[----:B------:R-:W-:Y:S05]  /*2a70*/  @P0 BRA `(.L_x_3007) ;  /* 0x0000008000000947 */ /* 0x000fea0003800000 */
[----:B------:R-:W-:Y:S05]  /*2a80*/  BRA `(.L_x_3008) ;  /* 0x0000009000007947 */ /* 0x000fea0003800000 */
.L_x_3006:
[----:B-----5:R-:W-:-:S05]  /*2a90*/  HADD2.F32 R73, -RZ, R59.H0_H0 ;  /* 0x2000003bff497230 */ /* 0x020fca0000004100 */
[----:B------:R-:W-:Y:S01]  /*2aa0*/  FADD.FTZ R158, R73, R158 ;  /* 0x0000009e499e7221 */ /* 0x000fe20000010000 */
[----:B------:R-:W-:Y:S05]  /*2ab0*/  BRA `(.L_x_3007) ;  /* 0x0000004000007947 */ /* 0x000fea0003800000 */
.L_x_3005:
[----:B-----5:R-:W-:-:S05]  /*2ac0*/  HADD2.F32 R73, -RZ, R55.H0_H0 ;  /* 0x20000037ff497230 */ /* 0x020fca0000004100 */
[----:B------:R-:W-:Y:S01]  /*2ad0*/  FADD.FTZ R158, R73, R158 ;  /* 0x0000009e499e7221 */ /* 0x000fe20000010000 */
[----:B------:R-:W-:-:S05]  /*2ae0*/  @P2 HADD2.F32 R73, -RZ, R59.H0_H0 ;  /* 0x2000003bff492230 */ /* 0x000fca0000004100 */
[----:B------:R-:W-:-:S05]  /*2af0*/  @P2 FADD.FTZ R158, R73, R158 ;  /* 0x0000009e499e2221 */ /* 0x000fca0000010000 */
.L_x_3007:
[----:B------:R-:W-:-:S04]  /*2b00*/  F2FP.PACK_AB R72, RZ, R158 ;  /* 0x0000009eff48723e */ /* 0x000fc800000000ff */
[----:B------:R-:W-:Y:S02]  /*2b10*/  PRMT R63, R72, 0x7610, R63 ;  /* 0x00007610483f7816 */ /* 0x000fe4000000003f */
.L_x_3008:
[----:B------:R-:W-:Y:S01]  /*2b20*/  HADD2.F32 R160, -RZ, R75.H1_H1 ;  /* 0x3000004bffa07230 */ /* 0x000fe20000004100 */
[----:B------:R-:W-:Y:S05]  /*2b30*/  @P3 BRA `(.L_x_3009) ;  /* 0x0000008000003947 */ /* 0x000fea0003800000 */
[----:B------:R-:W-:-:S04]  /*2b40*/  ISETP.NE.U32.AND P1, PT, RZ, c[0x0][0x180], PT ;  /* 0x00006000ff007a0c */ /* 0x000fc80003f25070 */
[----:B------:R-:W-:-:S13]  /*2b50*/  ISETP.NE.AND.EX P1, PT, RZ, c[0x0][0x184], PT, P1 ;  /* 0x00006100ff007a0c */ /* 0x000fda0003f25310 */
[----:B------:R-:W-:Y:S05]  /*2b60*/  @P1 BRA `(.L_x_3010) ;  /* 0x0000002000001947 */ /* 0x000fea0003800000 */
[----:B------:R-:W-:Y:S05]  /*2b70*/  @P0 BRA `(.L_x_3011) ;  /* 0x0000008000000947 */ /* 0x000fea0003800000 */
[----:B------:R-:W-:Y:S05]  /*2b80*/  BRA `(.L_x_3012) ;  /* 0x0000009000007947 */ /* 0x000fea0003800000 */
.L_x_3010:
[----:B-----5:R-:W-:-:S05]  /*2b90*/  HADD2.F32 R73, -RZ, R59.H1_H1 ;  /* 0x3000003bff497230 */ /* 0x020fca0000004100 */
[----:B------:R-:W-:Y:S01]  /*2ba0*/  FADD.FTZ R160, R73, R160 ;  /* 0x000000a049a07221 */ /* 0x000fe20000010000 */
[----:B------:R-:W-:Y:S05]  /*2bb0*/  BRA `(.L_x_3011) ;  /* 0x0000004000007947 */ /* 0x000fea0003800000 */
.L_x_3009:
[----:B-----5:R-:W-:-:S05]  /*2bc0*/  HADD2.F32 R73, -RZ, R55.H1_H1 ;  /* 0x30000037ff497230 */ /* 0x020fca0000004100 */
[----:B------:R-:W-:Y:S01]  /*2bd0*/  FADD.FTZ R160, R73, R160 ;  /* 0x000000a049a07221 */ /* 0x000fe20000010000 */
[----:B------:R-:W-:-:S05]  /*2be0*/  @P2 HADD2.F32 R73, -RZ, R59.H1_H1 ;  /* 0x3000003bff492230 */ /* 0x000fca0000004100 */
[----:B------:R-:W-:-:S05]  /*2bf0*/  @P2 FADD.FTZ R160, R73, R160 ;  /* 0x000000a049a02221 */ /* 0x000fca0000010000 */
.L_x_3011:
[----:B------:R-:W-:-:S04]  /*2c00*/  F2FP.PACK_AB R72, RZ, R160 ;  /* 0x000000a0ff48723e */ /* 0x000fc800000000ff */
[----:B------:R-:W-:Y:S02]  /*2c10*/  PRMT R63, R63, 0x5410, R72 ;  /* 0x000054103f3f7816 */ /* 0x000fe40000000048 */
.L_x_3012:
        /* <DEDUP_REMOVED lines=43> */
.L_x_3017:
        /* <DEDUP_REMOVED lines=84> */
.L_x_3018:
[----:B-1----:R-:W-:Y:S01]  /*3410*/  FADD.FTZ R73, R161, R163 ;  /* 0x000000a3a1497221 */ /* 0x002fe20000010000 */
[C---:B------:R-:W-:Y:S01]  /*3420*/  @!P2 IADD3 R75, R131.reuse, R74, RZ ;  /* 0x0000004a834ba210 */ /* 0x040fe20007ffe0ff */
[----:B------:R-:W-:Y:S01]  /*3430*/  WARPSYNC 0xffffffff ;  /* 0xffffffff00007948 */ /* 0x000fe20003800000 */
[----:B------:R-:W-:Y:S01]  /*3440*/  ISETP.GT.U32.AND P1, PT, R126, 0x3, PT ;  /* 0x000000037e00780c */ /* 0x000fe20003f24070 */
[----:B------:R-:W-:Y:S01]  /*3450*/  HFMA2.MMA R162, -RZ, RZ, 0, 0 ;  /* 0x00000000ffa27435 */ /* 0x000fe200000001ff */
[----:B------:R-:W-:Y:S01]  /*3460*/  ISETP.NE.AND P3, PT, RZ, UR6, PT ;  /* 0x00000006ff007c0c */ /* 0x000fe2000bf65270 */
[----:B------:R1:W-:Y:S04]  /*3470*/  @!P2 STS.64 [R75.X8], R72 ;  /* 0x000000484b00a388 */ /* 0x0003e80000008a00 */
[----:B------:R-:W-:Y:S01]  /*3480*/  BAR.SYNC.DEFER_BLOCKING 0x0 ;  /* 0x0000000000007b1d */ /* 0x000fe20000010000 */
[----:B------:R-:W-:-:S05]  /*3490*/  LOP3.LUT P2, RZ, R131, 0x1f, R27, 0xf8, !PT ;  /* 0x0000001f83ff7812 */ /* 0x000fca000784f81b */
[----:B------:R-:W-:Y:S01]  /*34a0*/  @!P1 IADD3 R161, R126, R74, RZ ;  /* 0x0000004a7ea19210 */ /* 0x000fe20007ffe0ff */
[----:B-1----:R-:W-:Y:S01]  /*34b0*/  CS2R R72, SRZ ;  /* 0x0000000000487805 */ /* 0x002fe2000001ff00 */
[----:B------:R-:W-:-:S04]  /*34c0*/  @!P1 MOV R162, 0x400 ;  /* 0x0000040000a29802 */ /* 0x000fc80000000f00 */
[----:B------:R-:W-:Y:S01]  /*34d0*/  I2F R75, R162 ;  /* 0x000000a2004b7306 */ /* 0x000fe20000201400 */
[----:B0-----:R-:W0:Y:S04]  /*34e0*/  SHFL.DOWN PT, R163, R162, 0x2, 0x1f ;  /* 0x08401f00a2a37f89 */ /* 0x001e2800000e0000 */
[----:B------:R-:W1:Y:S01]  /*34f0*/  @!P1 LDS.64 R72, [R161.X8] ;  /* 0x00000000a1489984 */ /* 0x000e620000008a00 */
[----:B------:R-:W-:Y:S02]  /*3500*/  LOP3.LUT P1, RZ, R149, 0xff, RZ, 0xc0, !PT ;  /* 0x000000ff95ff7812 */ /* 0x000fe4000782c0ff */
[----:B0-----:R-:W-:Y:S02]  /*3510*/  IADD3 R74, R163, R162, RZ ;  /* 0x000000a2a34a7210 */ /* 0x001fe40007ffe0ff */
        /* <DEDUP_REMOVED lines=12> */
[----:B0-----:R-:W-:Y:S01]  /*35e0*/  FADD.FTZ R164, R164, R73 ;  /* 0x00000049a4a47221 */ /* 0x001fe20000010000 */
[----:B--2---:R-:W-:-:S06]  /*35f0*/  IADD3 R149, R74, R163, RZ ;  /* 0x000000a34a957210 */ /* 0x004fcc0007ffe0ff */
        /* <DEDUP_REMOVED lines=16> */
[----:B------:R-:W-:Y:S01]  /*3700*/  FFMA.FTZ R74, R74, R73, R72 ;  /* 0x000000494a4a7223 */ /* 0x000fe20000010048 */
[----:B------:R-:W-:Y:S01]  /*3710*/  MOV R72, c[0x0][0x1e0] ;  /* 0x0000780000487a02 */ /* 0x000fe20000000f00 */
[C---:B-1----:R-:W-:Y:S01]  /*3720*/  FMUL.FTZ R73, R75.reuse, R75 ;  /* 0x0000004b4b497220 */ /* 0x042fe20000410000 */
[----:B------:R-:W-:Y:S02]  /*3730*/  FSEL R161, R75, RZ, !P3 ;  /* 0x000000ff4ba17208 */ /* 0x000fe40005800000 */
[----:B------:R0:W1:Y:S02]  /*3740*/  SHFL.IDX PT, R163, R74, RZ, 0x1f ;  /* 0x00001fff4aa37589 */ /* 0x00006400000e0000 */
[----:B------:R-:W-:Y:S01]  /*3750*/  FSEL R73, R73, RZ, P3 ;  /* 0x000000ff49497208 */ /* 0x000fe20001800000 */
[C---:B------:R-:W-:Y:S02]  /*3760*/  FADD.FTZ R148, -R161.reuse, R148 ;  /* 0x00000094a1947221 */ /* 0x040fe40000010100 */
[C---:B------:R-:W-:Y:S01]  /*3770*/  FADD.FTZ R162, -R161.reuse, R154 ;  /* 0x0000009aa1a27221 */ /* 0x040fe20000010100 */
[----:B0-----:R-:W-:Y:S01]  /*3780*/  @!P2 MOV R74, 0x4 ;  /* 0x00000004004aa802 */ /* 0x001fe20000000f00 */
[----:B------:R-:W-:-:S02]  /*3790*/  FADD.FTZ R164, -R161, R152 ;  /* 0x00000098a1a47221 */ /* 0x000fc40000010100 */
[C---:B------:R-:W-:Y:S02]  /*37a0*/  FADD.FTZ R78, -R161.reuse, R78 ;  /* 0x0000004ea14e7221 */ /* 0x040fe40000010100 */
[C---:B------:R-:W-:Y:S02]  /*37b0*/  FADD.FTZ R132, -R161.reuse, R132 ;  /* 0x00000084a1847221 */ /* 0x040fe40000010100 */
[C---:B------:R-:W-:Y:S02]  /*37c0*/  FADD.FTZ R150, -R161.reuse, R150 ;  /* 0x00000096a1967221 */ /* 0x040fe40000010100 */
[C---:B------:R-:W-:Y:S02]  /*37d0*/  FADD.FTZ R138, -R161.reuse, R138 ;  /* 0x0000008aa18a7221 */ /* 0x040fe40000010100 */
[C---:B------:R-:W-:Y:S02]  /*37e0*/  FADD.FTZ R151, -R161.reuse, R151 ;  /* 0x00000097a1977221 */ /* 0x040fe40000010100 */
[----:B------:R-:W-:-:S02]  /*37f0*/  FADD.FTZ R82, -R161, R82 ;  /* 0x00000052a1527221 */ /* 0x000fc40000010100 */
[----:B------:R-:W-:Y:S02]  /*3800*/  FADD.FTZ R134, -R161, R134 ;  /* 0x00000086a1867221 */ /* 0x000fe40000010100 */
[----:B-1----:R-:W-:Y:S01]  /*3810*/  FFMA.FTZ R72, R163, R72, c[0x0][0x228] ;  /* 0x00008a00a3487623 */ /* 0x002fe20000010048 */
[----:B------:R-:W-:Y:S01]  /*3820*/  HADD2.F32 R163, -RZ, R28.H1_H1 ;  /* 0x3000001cffa37230 */ /* 0x000fe20000004100 */
[C---:B------:R-:W-:Y:S02]  /*3830*/  FADD.FTZ R156, -R161.reuse, R156 ;  /* 0x0000009ca19c7221 */ /* 0x040fe40000010100 */
[----:B------:R-:W-:Y:S01]  /*3840*/  FADD.FTZ R149, R72, R73 ;  /* 0x0000004948957221 */ /* 0x000fe20000010000 */
[----:B------:R-:W-:Y:S01]  /*3850*/  @!P2 MOV R72, 0x4 ;  /* 0x000000040048a802 */ /* 0x000fe20000000f00 */
[C---:B------:R-:W-:Y:S02]  /*3860*/  FADD.FTZ R143, -R161.reuse, R143 ;  /* 0x0000008fa18f7221 */ /* 0x040fe40000010100 */
[----:B------:R-:W-:-:S02]  /*3870*/  FADD.FTZ R157, -R161, R157 ;  /* 0x0000009da19d7221 */ /* 0x000fc40000010100 */
[----:B------:R-:W0:Y:S01]  /*3880*/  MUFU.RSQ R149, R149 ;  /* 0x0000009500957308 */ /* 0x000e220000001400 */
[----:B------:R-:W-:-:S04]  /*3890*/  @!P2 IMAD.WIDE R72, R123, R72, c[0x0][0x1a0] ;  /* 0x000068007b48a625 */ /* 0x000fc800078e0248 */
[C---:B------:R-:W-:Y:S01]  /*38a0*/  FADD.FTZ R158, -R161.reuse, R158 ;  /* 0x0000009ea19e7221 */ /* 0x040fe20000010100 */
[----:B------:R1:W-:Y:S01]  /*38b0*/  @!P2 STG.E [R72.64], R75 ;  /* 0x0000004b4800a986 */ /* 0x0003e2000c101904 */
[----:B------:R-:W-:Y:S02]  /*38c0*/  FADD.FTZ R160, -R161, R160 ;  /* 0x000000a0a1a07221 */ /* 0x000fe40000010100 */
[----:B0-----:R-:W-:Y:S01]  /*38d0*/  FMUL.FTZ R165, R149, R164 ;  /* 0x000000a495a57220 */ /* 0x001fe20000410000 */
[----:B------:R-:W-:Y:S01]  /*38e0*/  HADD2.F32 R164, -RZ, R43.H0_H0 ;  /* 0x2000002bffa47230 */ /* 0x000fe20000004100 */
[C---:B-1----:R-:W-:Y:S01]  /*38f0*/  @!P2 IMAD.WIDE R72, R123.reuse, R74, c[0x0][0x1a8] ;  /* 0x00006a007b48a625 */ /* 0x042fe200078e024a */
[----:B------:R-:W-:Y:S01]  /*3900*/  HADD2.F32 R75, -RZ, R30.H1_H1 ;  /* 0x3000001eff4b7230 */ /* 0x000fe20000004100 */
[----:B------:R-:W-:Y:S02]  /*3910*/  IADD3 R123, R123, c[0x0][0x160], RZ ;  /* 0x000058007b7b7a10 */ /* 0x000fe40007ffe0ff */
[----:B------:R-:W-:Y:S01]  /*3920*/  FADD.FTZ R74, -R161, R155 ;  /* 0x0000009ba14a7221 */ /* 0x000fe20000010100 */
[----:B------:R0:W-:Y:S01]  /*3930*/  @!P2 STG.E [R72.64], R149 ;  /* 0x000000954800a986 */ /* 0x0001e2000c101904 */
[----:B------:R-:W-:-:S02]  /*3940*/  FMUL.FTZ R155, R149, R148 ;  /* 0x00000094959b7220 */ /* 0x000fc40000410000 */
[C---:B------:R-:W-:Y:S01]  /*3950*/  FMUL.FTZ R148, R149.reuse, R74 ;  /* 0x0000004a95947220 */ /* 0x040fe20000410000 */
[----:B------:R-:W-:Y:S01]  /*3960*/  HADD2.F32 R74, -RZ, R28.H0_H0 ;  /* 0x2000001cff4a7230 */ /* 0x000fe20000004100 */
[----:B------:R-:W-:Y:S02]  /*3970*/  FMUL.FTZ R78, R149, R78 ;  /* 0x0000004e954e7220 */ /* 0x000fe40000410000 */
[----:B------:R-:W-:Y:S02]  /*3980*/  FFMA.FTZ R163, R148, R163, R24 ;  /* 0x000000a394a37223 */ /* 0x000fe40000010018 */
[----:B------:R-:W-:Y:S02]  /*3990*/  FFMA.FTZ R74, R155, R74, R25 ;  /* 0x0000004a9b4a7223 */ /* 0x000fe40000010019 */
[C---:B------:R-:W-:Y:S01]  /*39a0*/  FMUL.FTZ R82, R149.reuse, R82 ;  /* 0x0000005295527220 */ /* 0x040fe20000410000 */
[----:B0-----:R-:W-:Y:S01]  /*39b0*/  HADD2.F32 R73, -RZ, R29.H0_H0 ;  /* 0x2000001dff497230 */ /* 0x001fe20000004100 */
[----:B------:R-:W-:Y:S01]  /*39c0*/  FMUL.FTZ R143, R149, R143 ;  /* 0x0000008f958f7220 */ /* 0x000fe20000410000 */
[----:B------:R-:W-:Y:S01]  /*39d0*/  F2FP.PACK_AB R72, R163, R74 ;  /* 0x0000004aa348723e */ /* 0x000fe200000000ff */
[----:B------:R-:W-:-:S02]  /*39e0*/  FADD.FTZ R74, -R161, R147 ;  /* 0x00000093a14a7221 */ /* 0x000fc40000010100 */
[C---:B------:R-:W-:Y:S02]  /*39f0*/  FMUL.FTZ R163, R149.reuse, R162 ;  /* 0x000000a295a37220 */ /* 0x040fe40000410000 */
[----:B------:R-:W-:Y:S01]  /*3a00*/  FMUL.FTZ R154, R149, R74 ;  /* 0x0000004a959a7220 */ /* 0x000fe20000410000 */
[----:B------:R-:W-:Y:S01]  /*3a10*/  HADD2.F32 R74, -RZ, R29.H1_H1 ;  /* 0x3000001dff4a7230 */ /* 0x000fe20000004100 */
[----:B------:R-:W-:Y:S02]  /*3a20*/  FADD.FTZ R162, -R161, R146 ;  /* 0x00000092a1a27221 */ /* 0x000fe40000010100 */
[----:B------:R-:W-:Y:S02]  /*3a30*/  FFMA.FTZ R73, R154, R73, R23 ;  /* 0x000000499a497223 */ /* 0x000fe40000010017 */
[----:B------:R-:W-:Y:S02]  /*3a40*/  FFMA.FTZ R74, R163, R74, R22 ;  /* 0x0000004aa34a7223 */ /* 0x000fe40000010016 */
[----:B------:R-:W-:-:S02]  /*3a50*/  FMUL.FTZ R162, R149, R162 ;  /* 0x000000a295a27220 */ /* 0x000fc40000410000 */
[C---:B------:R-:W-:Y:S01]  /*3a60*/  FADD.FTZ R146, -R161.reuse, R145 ;  /* 0x00000091a1927221 */ /* 0x040fe20000010100 */
[----:B------:R-:W-:Y:S01]  /*3a70*/  F2FP.PACK_AB R73, R74, R73 ;  /* 0x000000494a49723e */ /* 0x000fe200000000ff */
[----:B------:R-:W-:Y:S01]  /*3a80*/  FADD.FTZ R74, -R161, R153 ;  /* 0x00000099a14a7221 */ /* 0x000fe20000010100 */
[----:B------:R-:W-:Y:S01]  /*3a90*/  HADD2.F32 R145, -RZ, R31.H1_H1 ;  /* 0x3000001fff917230 */ /* 0x000fe20000004100 */
[C---:B------:R-:W-:Y:S02]  /*3aa0*/  FMUL.FTZ R152, R149.reuse, R146 ;  /* 0x0000009295987220 */ /* 0x040fe40000410000 */
[----:B------:R-:W-:Y:S01]  /*3ab0*/  FMUL.FTZ R153, R149, R74 ;  /* 0x0000004a95997220 */ /* 0x000fe20000410000 */
[----:B------:R-:W-:Y:S01]  /*3ac0*/  HADD2.F32 R74, -RZ, R30.H0_H0 ;  /* 0x2000001eff4a7230 */ /* 0x000fe20000004100 */
[----:B------:R-:W-:Y:S01]  /*3ad0*/  FFMA.FTZ R146, R165, R145, R18 ;  /* 0x00000091a5927223 */ /* 0x000fe20000010012 */
[----:B------:R-:W-:Y:S01]  /*3ae0*/  SHF.L.U32 R145, R77, 0x4, RZ ;  /* 0x000000044d917819 */ /* 0x000fe200000006ff */
[----:B------:R-:W-:Y:S01]  /*3af0*/  FFMA.FTZ R75, R153, R75, R20 ;  /* 0x0000004b994b7223 */ /* 0x000fe20000010014 */
[----:B------:R-:W-:Y:S01]  /*3b00*/  SHF.R.U32.HI R77, RZ, 0x1c, R77 ;  /* 0x0000001cff4d7819 */ /* 0x000fe2000001164d */
[----:B------:R-:W-:-:S05]  /*3b10*/  FFMA.FTZ R74, R162, R74, R21 ;  /* 0x0000004aa24a7223 */ /* 0x000fca0000010015 */
[----:B------:R-:W-:Y:S01]  /*3b20*/  F2FP.PACK_AB R74, R75, R74 ;  /* 0x0000004a4b4a723e */ /* 0x000fe200000000ff */
[----:B------:R-:W-:-:S05]  /*3b30*/  HADD2.F32 R75, -RZ, R31.H0_H0 ;  /* 0x2000001fff4b7230 */ /* 0x000fca0000004100 */
[----:B------:R-:W-:-:S05]  /*3b40*/  FFMA.FTZ R75, R152, R75, R19 ;  /* 0x0000004b984b7223 */ /* 0x000fca0000010013 */
[----:B------:R-:W-:Y:S02]  /*3b50*/  F2FP.PACK_AB R75, R146, R75 ;  /* 0x0000004b924b723e */ /* 0x000fe400000000ff */
[----:B------:R-:W-:-:S04]  /*3b60*/  IADD3 R146, P2, R145, c[0x0][0x208], RZ ;  /* 0x0000820091927a10 */ /* 0x000fc80007f5e0ff */
[----:B------:R-:W-:-:S05]  /*3b70*/  IADD3.X R147, R77, c[0x0][0x20c], RZ, P2, !PT ;  /* 0x000083004d937a10 */ /* 0x000fca00017fe4ff */
[----:B------:R0:W-:Y:S02]  /*3b80*/  STG.E.128 [R146.64], R72 ;  /* 0x0000004892007986 */ /* 0x0001e4000c101d04 */
[----:B0-----:R-:W-:Y:S01]  /*3b90*/  HADD2.F32 R72, -RZ, R43.H1_H1 ;  /* 0x3000002bff487230 */ /* 0x001fe20000004100 */
[----:B------:R-:W-:Y:S01]  /*3ba0*/  FFMA.FTZ R75, R152, R164, R96 ;  /* 0x000000a4984b7223 */ /* 0x000fe20000010060 */
[--C-:B------:R-:W-:Y:S01]  /*3bb0*/  HADD2.F32 R73, -RZ, R41.reuse.H0_H0 ;  /* 0x20000029ff497230 */ /* 0x100fe20000004100 */
[----:B------:R-:W-:Y:S01]  /*3bc0*/  IADD3 R146, P2, R145, c[0x0][0x210], RZ ;  /* 0x0000840091927a10 */ /* 0x000fe20007f5e0ff */
[----:B------:R-:W-:Y:S01]  /*3bd0*/  HADD2.F32 R152, -RZ, R42.H0_H0 ;  /* 0x2000002aff987230 */ /* 0x000fe20000004100 */
[----:B------:R-:W-:Y:S01]  /*3be0*/  FFMA.FTZ R165, R165, R72, R98 ;  /* 0x00000048a5a57223 */ /* 0x000fe20000010062 */
[----:B------:R-:W-:Y:S01]  /*3bf0*/  HADD2.F32 R72, -RZ, R41.H1_H1 ;  /* 0x30000029ff487230 */ /* 0x000fe20000004100 */
[----:B------:R-:W-:Y:S01]  /*3c00*/  FFMA.FTZ R154, R154, R73, R92 ;  /* 0x000000499a9a7223 */ /* 0x000fe2000001005c */
[----:B------:R-:W-:Y:S01]  /*3c10*/  HADD2.F32 R73, -RZ, R40.H1_H1 ;  /* 0x30000028ff497230 */ /* 0x000fe20000004100 */
[----:B------:R-:W-:Y:S01]  /*3c20*/  FFMA.FTZ R152, R162, R152, R95 ;  /* 0x00000098a2987223 */ /* 0x000fe2000001005f */
[----:B------:R-:W-:Y:S01]  /*3c30*/  HADD2.F32 R164, -RZ, R42.H1_H1 ;  /* 0x3000002affa47230 */ /* 0x000fe20000004100 */
[----:B------:R-:W-:Y:S01]  /*3c40*/  FFMA.FTZ R163, R163, R72, R94 ;  /* 0x00000048a3a37223 */ /* 0x000fe2000001005e */
[----:B------:R-:W-:Y:S01]  /*3c50*/  HADD2.F32 R72, -RZ, R40.H0_H0 ;  /* 0x20000028ff487230 */ /* 0x000fe20000004100 */
[----:B------:R-:W-:Y:S01]  /*3c60*/  FFMA.FTZ R147, R148, R73, R93 ;  /* 0x0000004994937223 */ /* 0x000fe2000001005d */
[----:B------:R-:W-:Y:S01]  /*3c70*/  HADD2.F32 R145, -RZ, R32.H1_H1 ;  /* 0x30000020ff917230 */ /* 0x000fe20000004100 */
[----:B------:R-:W-:Y:S01]  /*3c80*/  FADD.FTZ R148, -R161, R83 ;  /* 0x00000053a1947221 */ /* 0x000fe20000010100 */
[----:B------:R-:W-:Y:S01]  /*3c90*/  F2FP.PACK_AB R75, R165, R75 ;  /* 0x0000004ba54b723e */ /* 0x000fe200000000ff */
[----:B------:R-:W-:Y:S01]  /*3ca0*/  FFMA.FTZ R72, R155, R72, R90 ;  /* 0x000000489b487223 */ /* 0x000fe2000001005a */
[----:B------:R-:W-:Y:S01]  /*3cb0*/  F2FP.PACK_AB R73, R163, R154 ;  /* 0x0000009aa349723e */ /* 0x000fe200000000ff */
[----:B------:R-:W-:Y:S01]  /*3cc0*/  FFMA.FTZ R153, R153, R164, R97 ;  /* 0x000000a499997223 */ /* 0x000fe20000010061 */
[----:B------:R-:W-:Y:S01]  /*3cd0*/  HADD2.F32 R155, -RZ, R36.H1_H1 ;  /* 0x30000024ff9b7230 */ /* 0x000fe20000004100 */
[----:B------:R-:W-:Y:S01]  /*3ce0*/  FMUL.FTZ R83, R149, R148 ;  /* 0x0000009495537220 */ /* 0x000fe20000410000 */
[----:B------:R-:W-:Y:S01]  /*3cf0*/  F2FP.PACK_AB R72, R147, R72 ;  /* 0x000000489348723e */ /* 0x000fe200000000ff */
[----:B------:R-:W-:Y:S01]  /*3d00*/  FADD.FTZ R154, -R161, R140 ;  /* 0x0000008ca19a7221 */ /* 0x000fe20000010100 */
[----:B------:R-:W-:Y:S01]  /*3d10*/  IADD3.X R147, R77, c[0x0][0x214], RZ, P2, !PT ;  /* 0x000085004d937a10 */ /* 0x000fe200017fe4ff */
[----:B------:R-:W-:Y:S01]  /*3d20*/  HADD2.F32 R77, -RZ, R32.H0_H0 ;  /* 0x20000020ff4d7230 */ /* 0x000fe20000004100 */
[----:B------:R-:W-:Y:S01]  /*3d30*/  F2FP.PACK_AB R74, R153, R152 ;  /* 0x00000098994a723e */ /* 0x000fe200000000ff */
[----:B------:R-:W-:-:S02]  /*3d40*/  FFMA.FTZ R148, R83, R145, R16 ;  /* 0x0000009153947223 */ /* 0x000fc40000010010 */
[----:B------:R-:W-:Y:S02]  /*3d50*/  FADD.FTZ R152, -R161, R137 ;  /* 0x00000089a1987221 */ /* 0x000fe40000010100 */
[----:B------:R-:W-:Y:S01]  /*3d60*/  FFMA.FTZ R77, R78, R77, R17 ;  /* 0x0000004d4e4d7223 */ /* 0x000fe20000010011 */
[----:B------:R0:W-:Y:S01]  /*3d70*/  STG.E.128 [R146.64], R72 ;  /* 0x0000004892007986 */ /* 0x0001e2000c101d04 */
[C---:B------:R-:W-:Y:S01]  /*3d80*/  FMUL.FTZ R137, R149.reuse, R132 ;  /* 0x0000008495897220 */ /* 0x040fe20000410000 */
[----:B------:R-:W-:Y:S01]  /*3d90*/  HADD2.F32 R132, -RZ, R34.H0_H0 ;  /* 0x20000022ff847230 */ /* 0x000fe20000004100 */
[----:B------:R-:W-:Y:S02]  /*3da0*/  FMUL.FTZ R145, R149, R154 ;  /* 0x0000009a95917220 */ /* 0x000fe40000410000 */
[C---:B------:R-:W-:Y:S02]  /*3db0*/  FADD.FTZ R154, -R161.reuse, R141 ;  /* 0x0000008da19a7221 */ /* 0x040fe40000010100 */
[----:B------:R-:W-:-:S02]  /*3dc0*/  FADD.FTZ R164, -R161, R144 ;  /* 0x00000090a1a47221 */ /* 0x000fc40000010100 */
[----:B------:R-:W-:Y:S02]  /*3dd0*/  FMUL.FTZ R144, R149, R138 ;  /* 0x0000008a95907220 */ /* 0x000fe40000410000 */
[----:B------:R-:W-:Y:S02]  /*3de0*/  FADD.FTZ R162, -R161, R142 ;  /* 0x0000008ea1a27221 */ /* 0x000fe40000010100 */
[C---:B------:R-:W-:Y:S02]  /*3df0*/  FMUL.FTZ R138, R149.reuse, R151 ;  /* 0x00000097958a7220 */ /* 0x040fe40000410000 */
[C---:B------:R-:W-:Y:S02]  /*3e00*/  FMUL.FTZ R142, R149.reuse, R134 ;  /* 0x00000086958e7220 */ /* 0x040fe40000410000 */
[----:B------:R-:W-:Y:S01]  /*3e10*/  FMUL.FTZ R134, R149, R157 ;  /* 0x0000009d95867220 */ /* 0x000fe20000410000 */
[----:B0-----:R-:W-:Y:S01]  /*3e20*/  F2FP.PACK_AB R72, R148, R77 ;  /* 0x0000004d9448723e */ /* 0x001fe200000000ff */
[C---:B------:R-:W-:Y:S01]  /*3e30*/  FADD.FTZ R74, -R161.reuse, R133 ;  /* 0x00000085a14a7221 */ /* 0x040fe20000010100 */
[----:B------:R-:W-:Y:S01]  /*3e40*/  HADD2.F32 R73, -RZ, R33.H0_H0 ;  /* 0x20000021ff497230 */ /* 0x000fe20000004100 */
[C---:B------:R-:W-:Y:S01]  /*3e50*/  FADD.FTZ R148, -R161.reuse, R79 ;  /* 0x0000004fa1947221 */ /* 0x040fe20000010100 */
[----:B------:R-:W-:Y:S01]  /*3e60*/  HADD2.F32 R75, -RZ, R34.H1_H1 ;  /* 0x30000022ff4b7230 */ /* 0x000fe20000004100 */
[----:B------:R-:W-:Y:S01]  /*3e70*/  FADD.FTZ R146, -R161, R136 ;  /* 0x00000088a1927221 */ /* 0x000fe20000010100 */
[----:B------:R-:W-:Y:S01]  /*3e80*/  HADD2.F32 R77, -RZ, R35.H0_H0 ;  /* 0x20000023ff4d7230 */ /* 0x000fe20000004100 */
[C---:B------:R-:W-:Y:S01]  /*3e90*/  FMUL.FTZ R133, R149.reuse, R74 ;  /* 0x0000004a95857220 */ /* 0x040fe20000410000 */
[----:B------:R-:W-:Y:S01]  /*3ea0*/  HADD2.F32 R74, -RZ, R33.H1_H1 ;  /* 0x30000021ff4a7230 */ /* 0x000fe20000004100 */
[C---:B------:R-:W-:Y:S01]  /*3eb0*/  FMUL.FTZ R136, R149.reuse, R148 ;  /* 0x0000009495887220 */ /* 0x040fe20000410000 */
[----:B------:R-:W-:Y:S01]  /*3ec0*/  HADD2.F32 R79, -RZ, R35.H1_H1 ;  /* 0x30000023ff4f7230 */ /* 0x000fe20000004100 */
[----:B------:R-:W-:Y:S01]  /*3ed0*/  FMUL.FTZ R140, R149, R146 ;  /* 0x00000092958c7220 */ /* 0x000fe20000410000 */
[----:B------:R-:W-:Y:S01]  /*3ee0*/  HADD2.F32 R157, -RZ, R71.H0_H0 ;  /* 0x20000047ff9d7230 */ /* 0x000fe20000004100 */
[----:B------:R-:W-:-:S02]  /*3ef0*/  FFMA.FTZ R73, R136, R73, R15 ;  /* 0x0000004988497223 */ /* 0x000fc4000001000f */
[----:B------:R-:W-:Y:S02]  /*3f00*/  FFMA.FTZ R74, R137, R74, R14 ;  /* 0x0000004a894a7223 */ /* 0x000fe4000001000e */
[----:B------:R-:W-:Y:S02]  /*3f10*/  FFMA.FTZ R132, R133, R132, R13 ;  /* 0x0000008485847223 */ /* 0x000fe4000001000d */
[----:B------:R-:W-:Y:S01]  /*3f20*/  FFMA.FTZ R75, R140, R75, R12 ;  /* 0x0000004b8c4b7223 */ /* 0x000fe2000001000c */
[----:B------:R-:W-:Y:S01]  /*3f30*/  F2FP.PACK_AB R73, R74, R73 ;  /* 0x000000494a49723e */ /* 0x000fe200000000ff */
[----:B------:R-:W-:Y:S02]  /*3f40*/  FMUL.FTZ R146, R149, R152 ;  /* 0x0000009895927220 */ /* 0x000fe40000410000 */
[----:B------:R-:W-:Y:S01]  /*3f50*/  FFMA.FTZ R148, R145, R79, R10 ;  /* 0x0000004f91947223 */ /* 0x000fe2000001000a */
[----:B------:R-:W-:Y:S01]  /*3f60*/  F2FP.PACK_AB R74, R75, R132 ;  /* 0x000000844b4a723e */ /* 0x000fe200000000ff */
[----:B------:R-:W-:Y:S01]  /*3f70*/  FFMA.FTZ R77, R146, R77, R11 ;  /* 0x0000004d924d7223 */ /* 0x000fe2000001000b */
[----:B------:R-:W-:Y:S01]  /*3f80*/  SHF.L.U32 R132, R76, 0x4, RZ ;  /* 0x000000044c847819 */ /* 0x000fe200000006ff */
[----:B------:R-:W-:Y:S01]  /*3f90*/  FADD.FTZ R152, -R161, R139 ;  /* 0x0000008ba1987221 */ /* 0x000fe20000010100 */
[----:B------:R-:W-:Y:S01]  /*3fa0*/  SHF.R.U32.HI R79, RZ, 0x1c, R76 ;  /* 0x0000001cff4f7819 */ /* 0x000fe2000001164c */
[----:B------:R-:W-:Y:S01]  /*3fb0*/  FFMA.FTZ R155, R142, R155, R8 ;  /* 0x0000009b8e9b7223 */ /* 0x000fe20000010008 */
[----:B------:R-:W-:Y:S01]  /*3fc0*/  IADD3 R76, P2, R132, c[0x0][0x208], RZ ;  /* 0x00008200844c7a10 */ /* 0x000fe20007f5e0ff */
[----:B------:R-:W-:Y:S01]  /*3fd0*/  FMUL.FTZ R139, R149, R156 ;  /* 0x0000009c958b7220 */ /* 0x000fe20000410000 */
[----:B------:R-:W-:Y:S01]  /*3fe0*/  F2FP.PACK_AB R75, R148, R77 ;  /* 0x0000004d944b723e */ /* 0x000fe200000000ff */
[----:B------:R-:W-:Y:S01]  /*3ff0*/  FADD.FTZ R148, -R161, R135 ;  /* 0x00000087a1947221 */ /* 0x000fe20000010100 */
[----:B------:R-:W-:Y:S01]  /*4000*/  IADD3.X R77, R79, c[0x0][0x20c], RZ, P2, !PT ;  /* 0x000083004f4d7a10 */ /* 0x000fe200017fe4ff */
[C---:B------:R-:W-:Y:S01]  /*4010*/  FMUL.FTZ R135, R149.reuse, R150 ;  /* 0x0000009695877220 */ /* 0x040fe20000410000 */
[----:B------:R-:W-:Y:S01]  /*4020*/  HADD2.F32 R150, -RZ, R47.H1_H1 ;  /* 0x3000002fff967230 */ /* 0x000fe20000004100 */
[C---:B------:R-:W-:Y:S01]  /*4030*/  FMUL.FTZ R148, R149.reuse, R148 ;  /* 0x0000009495947220 */ /* 0x040fe20000410000 */
[----:B------:R-:W-:Y:S01]  /*4040*/  HADD2.F32 R156, -RZ, R67.H0_H0 ;  /* 0x20000043ff9c7230 */ /* 0x000fe20000004100 */
[----:B------:R0:W-:Y:S01]  /*4050*/  STG.E.128 [R76.64], R72 ;  /* 0x000000484c007986 */ /* 0x0001e2000c101d04 */
[----:B------:R-:W-:-:S02]  /*4060*/  FMUL.FTZ R147, R149, R158 ;  /* 0x0000009e95937220 */ /* 0x000fc40000410000 */
[----:B------:R-:W-:Y:S01]  /*4070*/  FFMA.FTZ R151, R145, R150, R107 ;  /* 0x0000009691977223 */ /* 0x000fe2000001006b */
[----:B------:R-:W-:-:S05]  /*4080*/  HADD2.F32 R150, -RZ, R44.H1_H1 ;  /* 0x3000002cff967230 */ /* 0x000fca0000004100 */
[----:B------:R-:W-:Y:S01]  /*4090*/  FFMA.FTZ R150, R83, R150, R100 ;  /* 0x0000009653967223 */ /* 0x000fe20000010064 */
[----:B0-----:R-:W-:Y:S01]  /*40a0*/  HADD2.F32 R77, -RZ, R47.H0_H0 ;  /* 0x2000002fff4d7230 */ /* 0x001fe20000004100 */
[----:B------:R-:W-:Y:S02]  /*40b0*/  FADD.FTZ R76, -R161, R159 ;  /* 0x0000009fa14c7221 */ /* 0x000fe40000010100 */
[C---:B------:R-:W-:Y:S01]  /*40c0*/  FMUL.FTZ R73, R149.reuse, R152 ;  /* 0x0000009895497220 */ /* 0x040fe20000410000 */
[--C-:B------:R-:W-:Y:S01]  /*40d0*/  HADD2.F32 R152, -RZ, R46.reuse.H0_H0 ;  /* 0x2000002eff987230 */ /* 0x100fe20000004100 */
[C---:B------:R-:W-:Y:S01]  /*40e0*/  FMUL.FTZ R141, R149.reuse, R76 ;  /* 0x0000004c958d7220 */ /* 0x040fe20000410000 */
[----:B------:R-:W-:Y:S01]  /*40f0*/  HADD2.F32 R76, -RZ, R45.H0_H0 ;  /* 0x2000002dff4c7230 */ /* 0x000fe20000004100 */
[----:B------:R-:W-:Y:S01]  /*4100*/  FFMA.FTZ R146, R146, R77, R104 ;  /* 0x0000004d92927223 */ /* 0x000fe20000010068 */
[----:B------:R-:W-:Y:S01]  /*4110*/  HADD2.F32 R77, -RZ, R46.H1_H1 ;  /* 0x3000002eff4d7230 */ /* 0x000fe20000004100 */
[----:B------:R-:W-:-:S02]  /*4120*/  FMUL.FTZ R75, R149, R162 ;  /* 0x000000a2954b7220 */ /* 0x000fc40000410000 */
[----:B------:R-:W-:Y:S01]  /*4130*/  FFMA.FTZ R76, R136, R76, R101 ;  /* 0x0000004c884c7223 */ /* 0x000fe20000010065 */
[----:B------:R-:W-:Y:S01]  /*4140*/  HADD2.F32 R136, -RZ, R45.H1_H1 ;  /* 0x3000002dff887230 */ /* 0x000fe20000004100 */
[----:B------:R-:W-:Y:S01]  /*4150*/  FFMA.FTZ R153, R140, R77, R105 ;  /* 0x0000004d8c997223 */ /* 0x000fe20000010069 */
[----:B------:R-:W-:Y:S01]  /*4160*/  HADD2.F32 R77, -RZ, R44.H0_H0 ;  /* 0x2000002cff4d7230 */ /* 0x000fe20000004100 */
[----:B------:R-:W-:Y:S02]  /*4170*/  FMUL.FTZ R74, R149, R164 ;  /* 0x000000a4954a7220 */ /* 0x000fe40000410000 */
[----:B------:R-:W-:Y:S01]  /*4180*/  FFMA.FTZ R145, R137, R136, R103 ;  /* 0x0000008889917223 */ /* 0x000fe20000010067 */
[--C-:B------:R-:W-:Y:S01]  /*4190*/  HADD2.F32 R137, -RZ, R39.reuse.H1_H1 ;  /* 0x30000027ff897230 */ /* 0x100fe20000004100 */
[----:B------:R-:W-:Y:S01]  /*41a0*/  FFMA.FTZ R77, R78, R77, R99 ;  /* 0x0000004d4e4d7223 */ /* 0x000fe20000010063 */
[----:B------:R-:W-:Y:S01]  /*41b0*/  HADD2.F32 R78, -RZ, R39.H0_H0 ;  /* 0x20000027ff4e7230 */ /* 0x000fe20000004100 */
[----:B------:R-:W-:Y:S01]  /*41c0*/  FFMA.FTZ R152, R133, R152, R102 ;  /* 0x0000009885987223 */ /* 0x000fe20000010066 */
[--C-:B------:R-:W-:Y:S01]  /*41d0*/  HADD2.F32 R133, -RZ, R51.reuse.H0_H0 ;  /* 0x20000033ff857230 */ /* 0x100fe20000004100 */
[C---:B------:R-:W-:Y:S01]  /*41e0*/  FFMA.FTZ R140, R74.reuse, R137, R2 ;  /* 0x000000894a8c7223 */ /* 0x040fe20000010002 */
[----:B------:R-:W-:Y:S01]  /*41f0*/  HADD2.F32 R136, -RZ, R51.H1_H1 ;  /* 0x30000033ff887230 */ /* 0x000fe20000004100 */
[C---:B------:R-:W-:Y:S01]  /*4200*/  FFMA.FTZ R83, R75.reuse, R78, R3 ;  /* 0x0000004e4b537223 */ /* 0x040fe20000010003 */
[----:B------:R-:W-:Y:S01]  /*4210*/  HADD2.F32 R78, -RZ, R38.H0_H0 ;  /* 0x20000026ff4e7230 */ /* 0x000fe20000004100 */
[----:B------:R-:W-:Y:S01]  /*4220*/  FFMA.FTZ R133, R75, R133, R112 ;  /* 0x000000854b857223 */ /* 0x000fe20000010070 */
[----:B------:R-:W-:Y:S01]  /*4230*/  HADD2.F32 R137, -RZ, R50.H0_H0 ;  /* 0x20000032ff897230 */ /* 0x000fe20000004100 */
[----:B------:R-:W-:Y:S01]  /*4240*/  F2FP.PACK_AB R75, R151, R146 ;  /* 0x00000092974b723e */ /* 0x000fe200000000ff */
[----:B------:R-:W-:Y:S01]  /*4250*/  FFMA.FTZ R136, R74, R136, R115 ;  /* 0x000000884a887223 */ /* 0x000fe20000010073 */
[----:B------:R-:W-:Y:S01]  /*4260*/  HADD2.F32 R151, -RZ, R38.H1_H1 ;  /* 0x30000026ff977230 */ /* 0x000fe20000004100 */
[----:B------:R-:W-:Y:S01]  /*4270*/  FMUL.FTZ R72, R149, R154 ;  /* 0x0000009a95487220 */ /* 0x000fe20000410000 */
[----:B------:R-:W-:Y:S01]  /*4280*/  HADD2.F32 R146, -RZ, R50.H1_H1 ;  /* 0x30000032ff927230 */ /* 0x000fe20000004100 */
[----:B------:R-:W-:Y:S01]  /*4290*/  F2FP.PACK_AB R74, R153, R152 ;  /* 0x00000098994a723e */ /* 0x000fe200000000ff */
[C---:B------:R-:W-:Y:S01]  /*42a0*/  FFMA.FTZ R78, R73.reuse, R78, R5 ;  /* 0x0000004e494e7223 */ /* 0x040fe20000010005 */
[--C-:B------:R-:W-:Y:S01]  /*42b0*/  HADD2.F32 R153, -RZ, R37.reuse.H1_H1 ;  /* 0x30000025ff997230 */ /* 0x100fe20000004100 */
[----:B------:R-:W-:Y:S01]  /*42c0*/  FFMA.FTZ R137, R73, R137, R110 ;  /* 0x0000008949897223 */ /* 0x000fe2000001006e */
[----:B------:R-:W-:Y:S01]  /*42d0*/  F2FP.PACK_AB R73, R145, R76 ;  /* 0x0000004c9149723e */ /* 0x000fe200000000ff */
[----:B------:R-:W-:Y:S01]  /*42e0*/  FFMA.FTZ R151, R72, R151, R4 ;  /* 0x0000009748977223 */ /* 0x000fe20000010004 */
[----:B------:R-:W-:Y:S01]  /*42f0*/  IADD3 R76, P2, R132, c[0x0][0x210], RZ ;  /* 0x00008400844c7a10 */ /* 0x000fe20007f5e0ff */
[----:B------:R-:W-:Y:S01]  /*4300*/  FFMA.FTZ R146, R72, R146, R113 ;  /* 0x0000009248927223 */ /* 0x000fe20000010071 */
[----:B------:R-:W-:Y:S01]  /*4310*/  HADD2.F32 R132, -RZ, R37.H0_H0 ;  /* 0x20000025ff847230 */ /* 0x000fe20000004100 */
[----:B------:R-:W-:Y:S01]  /*4320*/  F2FP.PACK_AB R72, R150, R77 ;  /* 0x0000004d9648723e */ /* 0x000fe200000000ff */
[--C-:B------:R-:W-:Y:S01]  /*4330*/  HADD2.F32 R145, -RZ, R49.reuse.H0_H0 ;  /* 0x20000031ff917230 */ /* 0x100fe20000004100 */
[----:B------:R-:W-:Y:S01]  /*4340*/  FFMA.FTZ R154, R144, R153, R6 ;  /* 0x00000099909a7223 */ /* 0x000fe20000010006 */
[----:B------:R-:W-:Y:S01]  /*4350*/  HADD2.F32 R150, -RZ, R49.H1_H1 ;  /* 0x30000031ff967230 */ /* 0x000fe20000004100 */
[----:B------:R-:W-:Y:S01]  /*4360*/  IADD3.X R77, R79, c[0x0][0x214], RZ, P2, !PT ;  /* 0x000085004f4d7a10 */ /* 0x000fe200017fe4ff */
[--C-:B------:R-:W-:Y:S01]  /*4370*/  HADD2.F32 R153, -RZ, R48.reuse.H0_H0 ;  /* 0x20000030ff997230 */ /* 0x100fe20000004100 */
[C---:B------:R-:W-:Y:S01]  /*4380*/  FFMA.FTZ R79, R148.reuse, R132, R7 ;  /* 0x00000084944f7223 */ /* 0x040fe20000010007 */
[----:B------:R-:W-:Y:S01]  /*4390*/  HADD2.F32 R152, -RZ, R48.H1_H1 ;  /* 0x30000030ff987230 */ /* 0x000fe20000004100 */
[----:B------:R-:W-:Y:S01]  /*43a0*/  FFMA.FTZ R148, R148, R145, R108 ;  /* 0x0000009194947223 */ /* 0x000fe2000001006c */
[----:B------:R-:W-:Y:S01]  /*43b0*/  HADD2.F32 R132, -RZ, R36.H0_H0 ;  /* 0x20000024ff847230 */ /* 0x000fe20000004100 */
[----:B------:R-:W-:Y:S01]  /*43c0*/  FFMA.FTZ R145, R144, R150, R111 ;  /* 0x0000009690917223 */ /* 0x000fe2000001006f */
[----:B------:R0:W-:Y:S01]  /*43d0*/  STG.E.128 [R76.64], R72 ;  /* 0x000000484c007986 */ /* 0x0001e2000c101d04 */
[----:B------:R-:W-:Y:S01]  /*43e0*/  FFMA.FTZ R144, R82, R153, R106 ;  /* 0x0000009952907223 */ /* 0x000fe2000001006a */
[----:B------:R-:W-:Y:S01]  /*43f0*/  F2FP.PACK_AB R78, R151, R78 ;  /* 0x0000004e974e723e */ /* 0x000fe200000000ff */
[----:B------:R-:W-:Y:S01]  /*4400*/  FFMA.FTZ R153, R142, R152, R109 ;  /* 0x000000988e997223 */ /* 0x000fe2000001006d */
[----:B------:R-:W-:Y:S01]  /*4410*/  SHF.L.U32 R142, R81, 0x4, RZ ;  /* 0x00000004518e7819 */ /* 0x000fe200000006ff */
[----:B------:R-:W-:Y:S01]  /*4420*/  FFMA.FTZ R150, R82, R132, R9 ;  /* 0x0000008452967223 */ /* 0x000fe20000010009 */
[----:B------:R-:W-:Y:S01]  /*4430*/  SHF.R.U32.HI R81, RZ, 0x1c, R81 ;  /* 0x0000001cff517819 */ /* 0x000fe20000011651 */
[----:B------:R-:W-:Y:S01]  /*4440*/  FMUL.FTZ R149, R149, R160 ;  /* 0x000000a095957220 */ /* 0x000fe20000410000 */
[----:B------:R-:W-:Y:S01]  /*4450*/  IADD3 R82, P2, R142, c[0x0][0x208], RZ ;  /* 0x000082008e527a10 */ /* 0x000fe20007f5e0ff */
[----:B------:R-:W-:-:S02]  /*4460*/  FFMA.FTZ R132, R147, R156, R88 ;  /* 0x0000009c93847223 */ /* 0x000fc40000010058 */
[----:B------:R-:W-:Y:S01]  /*4470*/  FFMA.FTZ R147, R147, R157, R120 ;  /* 0x0000009d93937223 */ /* 0x000fe20000010078 */
[----:B0-----:R-:W-:Y:S01]  /*4480*/  F2FP.PACK_AB R77, R154, R79 ;  /* 0x0000004f9a4d723e */ /* 0x001fe200000000ff */
[----:B------:R-:W-:Y:S01]  /*4490*/  HADD2.F32 R74, -RZ, R67.H1_H1 ;  /* 0x30000043ff4a7230 */ /* 0x000fe20000004100 */
[----:B------:R-:W-:Y:S01]  /*44a0*/  F2FP.PACK_AB R79, R140, R83 ;  /* 0x000000538c4f723e */ /* 0x000fe200000000ff */
[----:B------:R-:W-:Y:S01]  /*44b0*/  HADD2.F32 R140, -RZ, R71.H1_H1 ;  /* 0x30000047ff8c7230 */ /* 0x000fe20000004100 */
[----:B------:R-:W-:Y:S01]  /*44c0*/  F2FP.PACK_AB R76, R155, R150 ;  /* 0x000000969b4c723e */ /* 0x000fe200000000ff */
[--C-:B------:R-:W-:Y:S01]  /*44d0*/  HADD2.F32 R72, -RZ, R64.reuse.H0_H0 ;  /* 0x20000040ff487230 */ /* 0x100fe20000004100 */
[----:B------:R-:W-:Y:S01]  /*44e0*/  IADD3.X R83, R81, c[0x0][0x20c], RZ, P2, !PT ;  /* 0x0000830051537a10 */ /* 0x000fe200017fe4ff */
[C---:B------:R-:W-:Y:S01]  /*44f0*/  FFMA.FTZ R151, R149.reuse, R74, R91 ;  /* 0x0000004a95977223 */ /* 0x040fe2000001005b */
[----:B------:R-:W-:Y:S01]  /*4500*/  F2FP.PACK_AB R75, R136, R133 ;  /* 0x00000085884b723e */ /* 0x000fe200000000ff */
[----:B------:R-:W-:Y:S01]  /*4510*/  FFMA.FTZ R140, R149, R140, R124 ;  /* 0x0000008c958c7223 */ /* 0x000fe2000001007c */
[----:B------:R-:W-:Y:S01]  /*4520*/  HADD2.F32 R150, -RZ, R64.H1_H1 ;  /* 0x30000040ff967230 */ /* 0x000fe20000004100 */
[----:B------:R-:W-:Y:S01]  /*4530*/  FFMA.FTZ R133, R125, R135, R84 ;  /* 0x000000877d857223 */ /* 0x000fe20000010054 */
[----:B------:R0:W-:Y:S01]  /*4540*/  STG.E.128 [R82.64], R76 ;  /* 0x0000004c52007986 */ /* 0x0001e2000c101d04 */
[----:B------:R-:W-:Y:S01]  /*4550*/  FFMA.FTZ R136, R127, R134, R87 ;  /* 0x000000867f887223 */ /* 0x000fe20000010057 */
[----:B------:R-:W-:Y:S01]  /*4560*/  HADD2.F32 R73, -RZ, R68.H0_H0 ;  /* 0x20000044ff497230 */ /* 0x000fe20000004100 */
[----:B------:R-:W-:Y:S01]  /*4570*/  FFMA.FTZ R149, R143, R72, R0 ;  /* 0x000000488f957223 */ /* 0x000fe20000010000 */
[----:B------:R-:W-:Y:S01]  /*4580*/  F2FP.PACK_AB R74, R146, R137 ;  /* 0x00000089924a723e */ /* 0x000fe200000000ff */
[----:B------:R-:W-:Y:S01]  /*4590*/  FFMA.FTZ R137, R65, R139, R86 ;  /* 0x0000008b41897223 */ /* 0x000fe20000010056 */
[----:B------:R-:W-:Y:S01]  /*45a0*/  F2FP.PACK_AB R72, R153, R144 ;  /* 0x000000909948723e */ /* 0x000fe200000000ff */
[----:B------:R-:W-:-:S02]  /*45b0*/  FFMA.FTZ R144, R66, R141, R89 ;  /* 0x0000008d42907223 */ /* 0x000fc40000010059 */
[----:B------:R-:W-:Y:S02]  /*45c0*/  FFMA.FTZ R135, R128, R135, R116 ;  /* 0x0000008780877223 */ /* 0x000fe40000010074 */
[----:B------:R-:W-:Y:S02]  /*45d0*/  FFMA.FTZ R150, R138, R150, R85 ;  /* 0x000000968a967223 */ /* 0x000fe40000010055 */
[----:B------:R-:W-:Y:S01]  /*45e0*/  FFMA.FTZ R143, R143, R73, R114 ;  /* 0x000000498f8f7223 */ /* 0x000fe20000010072 */
[----:B------:R-:W-:Y:S01]  /*45f0*/  F2FP.PACK_AB R73, R145, R148 ;  /* 0x000000949149723e */ /* 0x000fe200000000ff */
[----:B------:R-:W-:Y:S01]  /*4600*/  FFMA.FTZ R141, R70, R141, R121 ;  /* 0x0000008d468d7223 */ /* 0x000fe20000010079 */
[----:B0-----:R-:W-:Y:S01]  /*4610*/  F2FP.PACK_AB R79, R151, R132 ;  /* 0x00000084974f723e */ /* 0x001fe200000000ff */
[----:B------:R-:W-:Y:S01]  /*4620*/  FFMA.FTZ R82, R69, R139, R118 ;  /* 0x0000008b45527223 */ /* 0x000fe20000010076 */
[----:B------:R-:W-:Y:S02]  /*4630*/  SHF.L.U32 R132, R80, 0x4, RZ ;  /* 0x0000000450847819 */ /* 0x000fe400000006ff */
[----:B------:R-:W-:-:S02]  /*4640*/  F2FP.PACK_AB R77, R136, R133 ;  /* 0x00000085884d723e */ /* 0x000fc400000000ff */
[----:B------:R-:W-:Y:S01]  /*4650*/  F2FP.PACK_AB R83, R140, R147 ;  /* 0x000000938c53723e */ /* 0x000fe200000000ff */
[----:B------:R-:W-:Y:S01]  /*4660*/  FFMA.FTZ R140, R129, R134, R119 ;  /* 0x00000086818c7223 */ /* 0x000fe20000010077 */
[----:B------:R-:W-:Y:S02]  /*4670*/  IADD3 R136, P2, R142, c[0x0][0x210], RZ ;  /* 0x000084008e887a10 */ /* 0x000fe40007f5e0ff */
[----:B------:R-:W-:Y:S01]  /*4680*/  SHF.R.U32.HI R133, RZ, 0x1c, R80 ;  /* 0x0000001cff857819 */ /* 0x000fe20000011650 */
[----:B------:R-:W-:Y:S01]  /*4690*/  FFMA.FTZ R80, R130, R138, R117 ;  /* 0x0000008a82507223 */ /* 0x000fe20000010075 */
[----:B------:R-:W-:Y:S02]  /*46a0*/  IADD3 R134, P3, R132, c[0x0][0x208], RZ ;  /* 0x0000820084867a10 */ /* 0x000fe40007f7e0ff */
[----:B------:R-:W-:Y:S02]  /*46b0*/  F2FP.PACK_AB R78, R144, R137 ;  /* 0x00000089904e723e */ /* 0x000fe400000000ff */
[----:B------:R-:W-:-:S02]  /*46c0*/  IADD3 R132, P4, R132, c[0x0][0x210], RZ ;  /* 0x0000840084847a10 */ /* 0x000fc40007f9e0ff */
[----:B------:R-:W-:Y:S02]  /*46d0*/  IADD3.X R137, R81, c[0x0][0x214], RZ, P2, !PT ;  /* 0x0000850051897a10 */ /* 0x000fe400017fe4ff */
[----:B------:R-:W-:Y:S02]  /*46e0*/  F2FP.PACK_AB R81, R140, R135 ;  /* 0x000000878c51723e */ /* 0x000fe400000000ff */
[----:B------:R-:W-:Y:S01]  /*46f0*/  F2FP.PACK_AB R76, R150, R149 ;  /* 0x00000095964c723e */ /* 0x000fe200000000ff */
[----:B------:R0:W-:Y:S01]  /*4700*/  STG.E.128 [R136.64], R72 ;  /* 0x0000004888007986 */ /* 0x0001e2000c101d04 */
[----:B------:R-:W-:Y:S02]  /*4710*/  IADD3.X R135, R133, c[0x0][0x20c], RZ, P3, !PT ;  /* 0x0000830085877a10 */ /* 0x000fe40001ffe4ff */
[----:B------:R-:W-:Y:S02]  /*4720*/  F2FP.PACK_AB R82, R141, R82 ;  /* 0x000000528d52723e */ /* 0x000fe400000000ff */
[----:B------:R-:W-:Y:S01]  /*4730*/  F2FP.PACK_AB R80, R80, R143 ;  /* 0x0000008f5050723e */ /* 0x000fe200000000ff */
[----:B------:R0:W-:Y:S01]  /*4740*/  STG.E.128 [R134.64], R76 ;  /* 0x0000004c86007986 */ /* 0x0001e2000c101d04 */
[----:B------:R-:W-:-:S02]  /*4750*/  IADD3.X R133, R133, c[0x0][0x214], RZ, P4, !PT ;  /* 0x0000850085857a10 */ /* 0x000fc400027fe4ff */
[----:B------:R-:W-:Y:S02]  /*4760*/  ISETP.GE.AND P2, PT, R123, c[0x0][0x164], PT ;  /* 0x000059007b007a0c */ /* 0x000fe40003f46270 */
[----:B------:R-:W-:Y:S01]  /*4770*/  SEL R149, RZ, 0x1, P1 ;  /* 0x00000001ff957807 */ /* 0x000fe20000800000 */
[----:B------:R0:W-:Y:S10]  /*4780*/  STG.E.128 [R132.64], R80 ;  /* 0x0000005084007986 */ /* 0x0001f4000c101d04 */
[----:B0----5:R-:W-:Y:S01]  /*4790*/  @P2 CALL.REL.NOINC `(.L_x_3015) ;  /* 0x0000001000002944 */ /* 0x021fe20003c00000 */
[----:B------:R-:W-:Y:S05]  /*47a0*/  BRA `(.L_x_3016) ;  /* 0xffffc10000007947 */ /* 0x000fea000383ffff */
.L_x_3015:
[----:B------:R-:W-:Y:S05]  /*47b0*/  EXIT ;  /* 0x000000000000794d */ /* 0x000fea0003800000 */
.L_x_3013:
[----:B------:R-:W-:Y:S01]  /*47c0*/  HFMA2.MMA R162, -RZ, RZ, 0, 5.9604644775390625e-08 ;  /* 0x00000001ffa27435 */ /* 0x000fe200000001ff */
[----:B------:R-:W-:-:S02]  /*47d0*/  MOV R163, R72 ;  /* 0x0000004800a37202 */ /* 0x000fc40000000f00 */
[----:B------:R-:W-:Y:S02]  /*47e0*/  MOV R161, 0x1f ;  /* 0x0000001f00a17802 */ /* 0x000fe40000000f00 */
[----:B------:R-:W-:Y:S02]  /*47f0*/  MOV R75, 0xffffffff ;  /* 0xffffffff004b7802 */ /* 0x000fe40000000f00 */
[----:B------:R-:W-:Y:S02]  /*4800*/  MOV R73, 0x4820 ;  /* 0x0000482000497802 */ /* 0x000fe40000000f00 */
[----:B-----5:R-:W-:Y:S05]  /*4810*/  CALL.REL.NOINC `($__internal_9_$__cuda_sm70_shflsync_bfly_p) ;  /* 0x000007c000007944 */ /* 0x020fea0003c00000 */
[----:B01----:R-:W-:Y:S05]  /*4820*/  BRA `(.L_x_3017) ;  /* 0xffffe6a000007947 */ /* 0x003fea000383ffff */
.L_x_3014:
[----:B------:R-:W-:Y:S01]  /*4830*/  HFMA2.MMA R162, -RZ, RZ, 0, 1.1920928955078125e-07 ;  /* 0x00000002ffa27435 */ /* 0x000fe200000001ff */
[----:B------:R-:W-:Y:S02]  /*4840*/  MOV R163, R72 ;  /* 0x0000004800a37202 */ /* 0x000fe40000000f00 */
[----:B------:R-:W-:Y:S02]  /*4850*/  MOV R161, 0x1f ;  /* 0x0000001f00a17802 */ /* 0x000fe40000000f00 */
[----:B------:R-:W-:Y:S02]  /*4860*/  MOV R75, 0xffffffff ;  /* 0xffffffff004b7802 */ /* 0x000fe40000000f00 */
[----:B------:R-:W-:-:S02]  /*4870*/  MOV R73, 0x4890 ;  /* 0x0000489000497802 */ /* 0x000fc40000000f00 */
[----:B-----5:R-:W-:Y:S05]  /*4880*/  CALL.REL.NOINC `($__internal_9_$__cuda_sm70_shflsync_bfly_p) ;  /* 0x0000075000007944 */ /* 0x020fea0003c00000 */
[----:B-1----:R-:W-:Y:S01]  /*4890*/  FADD.FTZ R72, R72, R161 ;  /* 0x000000a148487221 */ /* 0x002fe20000010000 */
[----:B0-----:R-:W-:Y:S01]  /*48a0*/  HFMA2.MMA R162, -RZ, RZ, 0, 2.384185791015625e-07 ;  /* 0x00000004ffa27435 */ /* 0x001fe200000001ff */
[----:B------:R-:W-:-:S02]  /*48b0*/  MOV R161, 0x1f ;  /* 0x0000001f00a17802 */ /* 0x000fc40000000f00 */
[----:B------:R-:W-:Y:S02]  /*48c0*/  MOV R75, 0xffffffff ;  /* 0xffffffff004b7802 */ /* 0x000fe40000000f00 */
[----:B------:R-:W-:Y:S02]  /*48d0*/  MOV R163, R72 ;  /* 0x0000004800a37202 */ /* 0x000fe40000000f00 */
[----:B------:R-:W-:Y:S02]  /*48e0*/  MOV R73, 0x4900 ;  /* 0x0000490000497802 */ /* 0x000fe40000000f00 */
[----:B------:R-:W-:Y:S05]  /*48f0*/  CALL.REL.NOINC `($__internal_9_$__cuda_sm70_shflsync_bfly_p) ;  /* 0x000006e000007944 */ /* 0x000fea0003c00000 */
[----:B-1----:R-:W-:Y:S01]  /*4900*/  FADD.FTZ R72, R72, R161 ;  /* 0x000000a148487221 */ /* 0x002fe20000010000 */
[----:B0-----:R-:W-:Y:S01]  /*4910*/  HFMA2.MMA R162, -RZ, RZ, 0, 4.76837158203125e-07 ;  /* 0x00000008ffa27435 */ /* 0x001fe200000001ff */
[----:B------:R-:W-:Y:S02]  /*4920*/  MOV R161, 0x1f ;  /* 0x0000001f00a17802 */ /* 0x000fe40000000f00 */
[----:B------:R-:W-:Y:S02]  /*4930*/  MOV R75, 0xffffffff ;  /* 0xffffffff004b7802 */ /* 0x000fe40000000f00 */
[----:B------:R-:W-:-:S02]  /*4940*/  MOV R163, R72 ;  /* 0x0000004800a37202 */ /* 0x000fc40000000f00 */
[----:B------:R-:W-:Y:S02]  /*4950*/  MOV R73, 0x4970 ;  /* 0x0000497000497802 */ /* 0x000fe40000000f00 */
[----:B------:R-:W-:Y:S05]  /*4960*/  CALL.REL.NOINC `($__internal_9_$__cuda_sm70_shflsync_bfly_p) ;  /* 0x0000067000007944 */ /* 0x000fea0003c00000 */
[----:B-1----:R-:W-:Y:S01]  /*4970*/  FADD.FTZ R72, R72, R161 ;  /* 0x000000a148487221 */ /* 0x002fe20000010000 */
[----:B0-----:R-:W-:Y:S01]  /*4980*/  HFMA2.MMA R162, -RZ, RZ, 0, 9.5367431640625e-07 ;  /* 0x00000010ffa27435 */ /* 0x001fe200000001ff */
[----:B------:R-:W-:Y:S02]  /*4990*/  MOV R161, 0x1f ;  /* 0x0000001f00a17802 */ /* 0x000fe40000000f00 */
[----:B------:R-:W-:Y:S02]  /*49a0*/  MOV R75, 0xffffffff ;  /* 0xffffffff004b7802 */ /* 0x000fe40000000f00 */
[----:B------:R-:W-:Y:S02]  /*49b0*/  MOV R163, R72 ;  /* 0x0000004800a37202 */ /* 0x000fe40000000f00 */
[----:B------:R-:W-:Y:S02]  /*49c0*/  MOV R73, 0x49e0 ;  /* 0x000049e000497802 */ /* 0x000fe40000000f00 */
[----:B------:R-:W-:Y:S05]  /*49d0*/  CALL.REL.NOINC `($__internal_9_$__cuda_sm70_shflsync_bfly_p) ;  /* 0x0000060000007944 */ /* 0x000fea0003c00000 */
[----:B-1----:R-:W-:Y:S01]  /*49e0*/  FADD.FTZ R72, R72, R161 ;  /* 0x000000a148487221 */ /* 0x002fe20000010000 */
[----:B------:R-:W-:Y:S02]  /*49f0*/  MOV R161, 0x1f ;  /* 0x0000001f00a17802 */ /* 0x000fe40000000f00 */
[----:B0-----:R-:W-:Y:S01]  /*4a00*/  MOV R75, 0xffffffff ;  /* 0xffffffff004b7802 */ /* 0x001fe20000000f00 */
[----:B------:R-:W-:-:S04]  /*4a10*/  FMUL.FTZ R72, R72, 0.0009765625 ;  /* 0x3a80000048487820 */ /* 0x000fc80000410000 */
[C---:B------:R-:W-:Y:S02]  /*4a20*/  FADD.FTZ R73, -R72.reuse, R148 ;  /* 0x0000009448497221 */ /* 0x040fe40000010100 */
        /* <DEDUP_REMOVED lines=63> */
[----:B------:R-:W-:Y:S01]  /*4e20*/  HFMA2.MMA R162, -RZ, RZ, 0, 5.9604644775390625e-08 ;  /* 0x00000001ffa27435 */ /* 0x000fe200000001ff */
[----:B------:R-:W-:-:S05]  /*4e30*/  MOV R73, 0x4e50 ;  /* 0x00004e5000497802 */ /* 0x000fca0000000f00 */
[----:B------:R-:W-:Y:S05]  /*4e40*/  CALL.REL.NOINC `($__internal_9_$__cuda_sm70_shflsync_bfly_p) ;  /* 0x0000019000007944 */ /* 0x000fea0003c00000 */
[----:B0-----:R-:W-:Y:S01]  /*4e50*/  HFMA2.MMA R162, -RZ, RZ, 0, 1.1920928955078125e-07 ;  /* 0x00000002ffa27435 */ /* 0x001fe200000001ff */
[----:B-1----:R-:W-:Y:S01]  /*4e60*/  FADD.FTZ R163, R163, R161 ;  /* 0x000000a1a3a37221 */ /* 0x002fe20000010000 */
[----:B------:R-:W-:Y:S02]  /*4e70*/  MOV R161, 0x1f ;  /* 0x0000001f00a17802 */ /* 0x000fe40000000f00 */
[----:B------:R-:W-:Y:S02]  /*4e80*/  MOV R75, 0xffffffff ;  /* 0xffffffff004b7802 */ /* 0x000fe40000000f00 */
[----:B------:R-:W-:Y:S02]  /*4e90*/  MOV R73, 0x4eb0 ;  /* 0x00004eb000497802 */ /* 0x000fe40000000f00 */
[----:B------:R-:W-:Y:S05]  /*4ea0*/  CALL.REL.NOINC `($__internal_9_$__cuda_sm70_shflsync_bfly_p) ;  /* 0x0000013000007944 */ /* 0x000fea0003c00000 */
[----:B0-----:R-:W-:Y:S01]  /*4eb0*/  HFMA2.MMA R162, -RZ, RZ, 0, 2.384185791015625e-07 ;  /* 0x00000004ffa27435 */ /* 0x001fe200000001ff */
[----:B-1----:R-:W-:Y:S01]  /*4ec0*/  FADD.FTZ R163, R163, R161 ;  /* 0x000000a1a3a37221 */ /* 0x002fe20000010000 */
[----:B------:R-:W-:-:S02]  /*4ed0*/  MOV R161, 0x1f ;  /* 0x0000001f00a17802 */ /* 0x000fc40000000f00 */
[----:B------:R-:W-:Y:S02]  /*4ee0*/  MOV R75, 0xffffffff ;  /* 0xffffffff004b7802 */ /* 0x000fe40000000f00 */
[----:B------:R-:W-:Y:S02]  /*4ef0*/  MOV R73, 0x4f10 ;  /* 0x00004f1000497802 */ /* 0x000fe40000000f00 */
[----:B------:R-:W-:Y:S05]  /*4f00*/  CALL.REL.NOINC `($__internal_9_$__cuda_sm70_shflsync_bfly_p) ;  /* 0x000000d000007944 */ /* 0x000fea0003c00000 */
[----:B0-----:R-:W-:Y:S01]  /*4f10*/  HFMA2.MMA R162, -RZ, RZ, 0, 4.76837158203125e-07 ;  /* 0x00000008ffa27435 */ /* 0x001fe200000001ff */
[----:B-1----:R-:W-:Y:S01]  /*4f20*/  FADD.FTZ R163, R163, R161 ;  /* 0x000000a1a3a37221 */ /* 0x002fe20000010000 */
[----:B------:R-:W-:Y:S02]  /*4f30*/  MOV R161, 0x1f ;  /* 0x0000001f00a17802 */ /* 0x000fe40000000f00 */
[----:B------:R-:W-:Y:S02]  /*4f40*/  MOV R75, 0xffffffff ;  /* 0xffffffff004b7802 */ /* 0x000fe40000000f00 */
[----:B------:R-:W-:Y:S02]  /*4f50*/  MOV R73, 0x4f70 ;  /* 0x00004f7000497802 */ /* 0x000fe40000000f00 */
[----:B------:R-:W-:Y:S05]  /*4f60*/  CALL.REL.NOINC `($__internal_9_$__cuda_sm70_shflsync_bfly_p) ;  /* 0x0000007000007944 */ /* 0x000fea0003c00000 */
[----:B0-----:R-:W-:Y:S01]  /*4f70*/  HFMA2.MMA R162, -RZ, RZ, 0, 9.5367431640625e-07 ;  /* 0x00000010ffa27435 */ /* 0x001fe200000001ff */
[----:B-1----:R-:W-:Y:S01]  /*4f80*/  FADD.FTZ R163, R163, R161 ;  /* 0x000000a1a3a37221 */ /* 0x002fe20000010000 */
[----:B------:R-:W-:-:S02]  /*4f90*/  MOV R161, 0x1f ;  /* 0x0000001f00a17802 */ /* 0x000fc40000000f00 */
[----:B------:R-:W-:Y:S02]  /*4fa0*/  MOV R75, 0xffffffff ;  /* 0xffffffff004b7802 */ /* 0x000fe40000000f00 */
[----:B------:R-:W-:Y:S02]  /*4fb0*/  MOV R73, 0x4fd0 ;  /* 0x00004fd000497802 */ /* 0x000fe40000000f00 */
[----:B------:R-:W-:Y:S05]  /*4fc0*/  CALL.REL.NOINC `($__internal_9_$__cuda_sm70_shflsync_bfly_p) ;  /* 0x0000001000007944 */ /* 0x000fea0003c00000 */
[----:B01----:R-:W-:Y:S05]  /*4fd0*/  BRA `(.L_x_3018) ;  /* 0xffffe43000007947 */ /* 0x003fea000383ffff */
        .weak           $__internal_9_$__cuda_sm70_shflsync_bfly_p
        .type           $__internal_9_$__cuda_sm70_shflsync_bfly_p,@function
        .size           $__internal_9_$__cuda_sm70_shflsync_bfly_p,(.L_x_26469 - $__internal_9_$__cuda_sm70_shflsync_bfly_p)
$__internal_9_$__cuda_sm70_shflsync_bfly_p:
[----:B------:R-:W-:Y:S01]  /*4fe0*/  HFMA2.MMA R165, -RZ, RZ, 0, 0 ;  /* 0x00000000ffa57435 */ /* 0x000fe200000001ff */
[----:B------:R-:W-:Y:S01]  /*4ff0*/  MOV R164, R73 ;  /* 0x0000004900a47202 */ /* 0x000fe20000000f00 */
[----:B------:R-:W-:Y:S04]  /*5000*/  WARPSYNC R75 ;  /* 0x0000004b00007348 */ /* 0x000fe80003800000 */
[----:B------:R0:W1:Y:S01]  /*5010*/  SHFL.BFLY PT, R161, R163, R162, R161 ;  /* 0x0c0000a2a3a17389 */ /* 0x00006200000e00a1 */
[----:B------:R-:W-:Y:S05]  /*5020*/  RET.REL.NODEC R164 `(_ZN10layer_norm31ln_parallel_residual_fwd_kernelINS_13Kernel_traitsI6__halfS2_S2_S2_fjLj4096ELj1ELj1ELj4ELj16ENS_18Kernel_traits_baseILj4096ES2_S2_S2_S2_fjLj128EEEEELb0ELb0ELb1EEEvNS_9FwdParamsE) ;  /* 0xffffafd0a4007950 */ /* 0x000fea0003c3ffff */
.L_x_3019:
        /* <DEDUP_REMOVED lines=13> */
.L_x_26469:


//--------------------- .text._ZN10layer_norm31ln_parallel_residual_fwd_kernelINS_13Kernel_traitsI6__halfS2_S2_S2_fjLj4096ELj1ELj1ELj4ELj16ENS_18Kernel_traits_baseILj4096ES2_S2_S2_S2_fjLj128EEEEELb0ELb1ELb0EEEvNS_9FwdParamsE --------------------------
	.section	.text._ZN10layer_norm31ln_parallel_residual_fwd_kernelINS_13Kernel_traitsI6__halfS2_S2_S2_fjLj4096ELj1ELj1ELj4ELj16ENS_18Kernel_traits_baseILj4096ES2_S2_S2_S2_fjLj128EEEEELb0ELb1ELb0EEEvNS_9FwdParamsE,"ax",@progbits
	.sectioninfo	@"SHI_REGISTERS=128"
	.align	128
        .global         _ZN10layer_norm31ln_parallel_residual_fwd_kernelINS_13Kernel_traitsI6__halfS2_S2_S2_fjLj4096ELj1ELj1ELj4ELj16ENS_18Kernel_traits_baseILj4096ES2_S2_S2_S2_fjLj128EEEEELb0ELb1ELb0EEEvNS_9FwdParamsE
        .type           _ZN10layer_norm31ln_parallel_residual_fwd_kernelINS_13Kernel_traitsI6__halfS2_S2_S2_fjLj4096ELj1ELj1ELj4ELj16ENS_18Kernel_traits_baseILj4096ES2_S2_S2_S2_fjLj128EEEEELb0ELb1ELb0EEEvNS_9FwdParamsE,@function
        .size           _ZN10layer_norm31ln_parallel_residual_fwd_kernelINS_13Kernel_traitsI6__halfS2_S2_S2_fjLj4096ELj1ELj1ELj4ELj16ENS_18Kernel_traits_baseILj4096ES2_S2_S2_S2_fjLj128EEEEELb0ELb1ELb0EEEvNS_9FwdParamsE,(.L_x_26470 - _ZN10layer_norm31ln_parallel_residual_fwd_kernelINS_13Kernel_traitsI6__halfS2_S2_S2_fjLj4096ELj1ELj1ELj4ELj16ENS_18Kernel_traits_baseILj4096ES2_S2_S2_S2_fjLj128EEEEELb0ELb1ELb0EEEvNS_9FwdParamsE)
        .other          _ZN10layer_norm31ln_parallel_residual_fwd_kernelINS_13Kernel_traitsI6__halfS2_S2_S2_fjLj4096ELj1ELj1ELj4ELj16ENS_18Kernel_traits_baseILj4096ES2_S2_S2_S2_fjLj128EEEEELb0ELb1ELb0EEEvNS_9FwdParamsE,@"STO_CUDA_ENTRY STV_DEFAULT"
_ZN10layer_norm31ln_parallel_residual_fwd_kernelINS_13Kernel_traitsI6__halfS2_S2_S2_fjLj4096ELj1ELj1ELj4ELj16ENS_18Kernel_traits_baseILj4096ES2_S2_S2_S2_fjLj128EEEEELb0ELb1ELb0EEEvNS_9FwdParamsE:
.text._ZN10layer_norm31ln_parallel_residual_fwd_kernelINS_13Kernel_traitsI6__halfS2_S2_S2_fjLj4096ELj1ELj1ELj4ELj16ENS_18Kernel_traits_baseILj4096ES2_S2_S2_S2_fjLj128EEEEELb0ELb1ELb0EEEvNS_9FwdParamsE:
        /* <DEDUP_REMOVED lines=17> */
[----:B------:R-:W-:-:S03]  /*0110*/  HFMA2.MMA R9, -RZ, RZ, 0, 9.5367431640625e-07 ;  /* 0x00000010ff097435 */ /* 0x000fc600000001ff */
[----:B------:R-:W-:-:S13]  /*0120*/  ISETP.NE.AND.EX P0, PT, RZ, c[0x0][0x21c], PT, P0 ;  /* 0x00008700ff007a0c */ /* 0x000fda0003f05300 */
[C---:B------:R-:W-:Y:S01]  /*0130*/  @P0 LEA R4, P4, R28.reuse, c[0x0][0x218], 0x4 ;  /* 0x000086001c040a11 */ /* 0x040fe200078820ff */
[----:B------:R-:W-:-:S03]  /*0140*/  IMAD.WIDE.U32 R8, R28, R9, c[0x0][0x1b0] ;  /* 0x00006c001c087625 */ /* 0x000fc600078e0009 */
[----:B------:R-:W-:-:S03]  /*0150*/  @P0 LEA.HI.X R5, R28, c[0x0][0x21c], RZ, 0x4, P4 ;  /* 0x000087001c050a11 */ /* 0x000fc600020f24ff */
[----:B------:R-:W5:Y:S04]  /*0160*/  LDG.E.128 R8, [R8.64] ;  /* 0x0000000408087981 */ /* 0x000f68000c1e1d00 */
[----:B------:R0:W5:Y:S01]  /*0170*/  @P0 LDG.E.128 R16, [R4.64] ;  /* 0x0000000404100981 */ /* 0x000162000c1e1d00 */
[----:B------:R-:W-:Y:S01]  /*0180*/  LOP3.LUT R28, R28, 0x80, RZ, 0xfc, !PT ;  /* 0x000000801c1c7812 */ /* 0x000fe200078efcff */
[----:B------:R-:W-:Y:S01]  /*0190*/  @!P0 CS2R R16, SRZ ;  /* 0x0000000000108805 */ /* 0x000fe2000001ff00 */
[----:B------:R-:W-:Y:S02]  /*01a0*/  @!P0 CS2R R18, SRZ ;  /* 0x0000000000128805 */ /* 0x000fe4000001ff00 */
.L_x_3021:
[----:B0-----:R-:W-:Y:S05]  /*01b0*/  BSYNC B0 ;  /* 0x0000000000007941 */ /* 0x001fea0003800000 */
.L_x_3020:
[----:B------:R-:W-:Y:S01]  /*01c0*/  BSSY B0, `(.L_x_3022) ;  /* 0x000000d000007945 */ /* 0x000fe20003800000 */
[----:B------:R-:W-:Y:S05]  /*01d0*/  @!P5 BRA `(.L_x_3023) ;  /* 0x000000b00000d947 */ /* 0x000fea0003800000 */
[----:B------:R-:W-:Y:S02]  /*01e0*/  ISETP.NE.U32.AND P0, PT, RZ, c[0x0][0x218], PT ;  /* 0x00008600ff007a0c */ /* 0x000fe40003f05070 */
[----:B------:R-:W-:-:S02]  /*01f0*/  MOV R25, 0x10 ;  /* 0x0000001000197802 */ /* 0x000fc40000000f00 */
[----:B------:R-:W-:-:S03]  /*0200*/  ISETP.NE.AND.EX P0, PT, RZ, c[0x0][0x21c], PT, P0 ;  /* 0x00008700ff007a0c */ /* 0x000fc60003f05300 */
[----:B------:R-:W-:-:S06]  /*0210*/  IMAD.WIDE.U32 R24, R28, R25, c[0x0][0x1b0] ;  /* 0x00006c001c187625 */ /* 0x000fcc00078e0019 */
[----:B------:R-:W5:Y:S04]  /*0220*/  LDG.E.128 R24, [R24.64] ;  /* 0x0000000418187981 */ /* 0x000f68000c1e1d00 */
[----:B------:R-:W-:-:S04]  /*0230*/  @P0 LEA R4, P4, R28, c[0x0][0x218], 0x4 ;  /* 0x000086001c040a11 */ /* 0x000fc800078820ff */
[----:B------:R-:W-:-:S05]  /*0240*/  @P0 LEA.HI.X R5, R28, c[0x0][0x21c], RZ, 0x4, P4 ;  /* 0x000087001c050a11 */ /* 0x000fca00020f24ff */
[----:B------:R0:W5:Y:S01]  /*0250*/  @P0 LDG.E.128 R44, [R4.64] ;  /* 0x00000004042c0981 */ /* 0x000162000c1e1d00 */
[----:B------:R-:W-:Y:S01]  /*0260*/  IADD3 R28, R28, 0x80, RZ ;  /* 0x000000801c1c7810 */ /* 0x000fe20007ffe0ff */
[----:B------:R-:W-:Y:S01]  /*0270*/  @!P0 CS2R R44, SRZ ;  /* 0x00000000002c8805 */ /* 0x000fe2000001ff00 */
[----:B------:R-:W-:Y:S02]  /*0280*/  @!P0 CS2R R46, SRZ ;  /* 0x00000000002e8805 */ /* 0x000fe4000001ff00 */
.L_x_3023:
[----:B0-----:R-:W-:Y:S05]  /*0290*/  BSYNC B0 ;  /* 0x0000000000007941 */ /* 0x001fea0003800000 */
.L_x_3022:
[----:B------:R-:W-:Y:S01]  /*02a0*/  BSSY B0, `(.L_x_3024) ;  /* 0x000000d000007945 */ /* 0x000fe20003800000 */
        /* <DEDUP_REMOVED lines=9> */
[----:B------:R-:W-:Y:S01]  /*0340*/  IADD3 R28, R28, 0x80, RZ ;  /* 0x000000801c1c7810 */ /* 0x000fe20007ffe0ff */
[----:B------:R-:W-:Y:S01]  /*0350*/  @!P0 CS2R R40, SRZ ;  /* 0x0000000000288805 */ /* 0x000fe2000001ff00 */
[----:B------:R-:W-:Y:S02]  /*0360*/  @!P0 CS2R R42, SRZ ;  /* 0x00000000002a8805 */ /* 0x000fe4000001ff00 */
.L_x_3025:
[----:B0-----:R-:W-:Y:S05]  /*0370*/  BSYNC B0 ;  /* 0x0000000000007941 */ /* 0x001fea0003800000 */
.L_x_3024:
[----:B------:R-:W-:Y:S01]  /*0380*/  BSSY B0, `(.L_x_3026) ;  /* 0x000000c000007945 */ /* 0x000fe20003800000 */
[----:B------:R-:W-:Y:S05]  /*0390*/  @!P3 BRA `(.L_x_3027) ;  /* 0x000000a00000b947 */ /* 0x000fea0003800000 */
[----:B------:R-:W-:Y:S02]  /*03a0*/  ISETP.NE.U32.AND P0, PT, RZ, c[0x0][0x218], PT ;  /* 0x00008600ff007a0c */ /* 0x000fe40003f05070 */
[----:B------:R-:W-:-:S02]  /*03b0*/  MOV R29, 0x10 ;  /* 0x00000010001d7802 */ /* 0x000fc40000000f00 */
        /* <DEDUP_REMOVED lines=8> */
.L_x_3027:
[----:B0-----:R-:W-:Y:S05]  /*0440*/  BSYNC B0 ;  /* 0x0000000000007941 */ /* 0x001fea0003800000 */
.L_x_3026:
[----:B------:R-:W0:Y:S01]  /*0450*/  S2UR UR6, SR_CTAID.X ;  /* 0x00000000000679c3 */ /* 0x000e220000002500 */
[----:B------:R-:W-:Y:S02]  /*0460*/  MOV R3, c[0x0][0x180] ;  /* 0x0000600000037a02 */ /* 0x000fe40000000f00 */
[----:B------:R-:W-:Y:S02]  /*0470*/  MOV R4, c[0x0][0x184] ;  /* 0x0000610000047a02 */ /* 0x000fe40000000f00 */
[----:B------:R-:W-:-:S04]  /*0480*/  LOP3.LUT P4, RZ, R3, c[0x0][0x178], RZ, 0xfc, !PT ;  /* 0x00005e0003ff7a12 */ /* 0x000fc8000788fcff */
[----:B------:R-:W-:Y:S02]  /*0490*/  LOP3.LUT P4, RZ, R4, c[0x0][0x17c], RZ, 0xfc, P4 ;  /* 0x00005f0004ff7a12 */ /* 0x000fe4000208fcff */
[----:B0-----:R-:W-:-:S04]  /*04a0*/  LEA.HI R87, R0, UR6, RZ, 0x19 ;  /* 0x0000000600577c11 */ /* 0x001fc8000f8fc8ff */
[----:B------:R-:W-:-:S13]  /*04b0*/  ISETP.GE.AND P0, PT, R87, c[0x0][0x164], PT ;  /* 0x0000590057007a0c */ /* 0x000fda0003f06270 */
[----:B------:R-:W-:Y:S05]  /*04c0*/  @P0 EXIT ;  /* 0x000000000000094d */ /* 0x000fea0003800000 */
[--C-:B-----5:R-:W-:Y:S01]  /*04d0*/  HADD2.F32 R21, -RZ, R25.reuse.H0_H0 ;  /* 0x20000019ff157230 */ /* 0x120fe20000004100 */
[----:B------:R-:W-:Y:S01]  /*04e0*/  SHF.R.S32.HI R56, RZ, 0x3, R52 ;  /* 0x00000003ff387819 */ /* 0x000fe20000011434 */
[----:B------:R-:W-:Y:S01]  /*04f0*/  HADD2.F32 R23, -RZ, R25.H1_H1 ;  /* 0x30000019ff177230 */ /* 0x000fe20000004100 */
[C---:B------:R-:W-:Y:S01]  /*0500*/  LOP3.LUT R57, R0.reuse, 0x60, RZ, 0xc0, !PT ;  /* 0x0000006000397812 */ /* 0x040fe200078ec0ff */
[--C-:B------:R-:W-:Y:S01]  /*0510*/  HADD2.F32 R25, -RZ, R44.reuse.H0_H0 ;  /* 0x2000002cff197230 */ /* 0x100fe20000004100 */
[----:B------:R-:W-:Y:S01]  /*0520*/  SHF.L.U32 R58, R0, 0x5, RZ ;  /* 0x00000005003a7819 */ /* 0x000fe200000006ff */
[----:B------:R-:W-:Y:S01]  /*0530*/  HADD2.F32 R48, -RZ, R44.H1_H1 ;  /* 0x3000002cff307230 */ /* 0x000fe20000004100 */
[----:B------:R-:W-:Y:S01]  /*0540*/  HFMA2.MMA R86, -RZ, RZ, 0, 5.9604644775390625e-08 ;  /* 0x00000001ff567435 */ /* 0x000fe200000001ff */
[--C-:B------:R-:W-:Y:S01]  /*0550*/  HADD2.F32 R44, -RZ, R45.reuse.H0_H0 ;  /* 0x2000002dff2c7230 */ /* 0x100fe20000004100 */
[----:B------:R-:W-:Y:S01]  /*0560*/  LOP3.LUT R61, R58, 0x3e0, RZ, 0xc0, !PT ;  /* 0x000003e03a3d7812 */ /* 0x000fe200078ec0ff */
[----:B------:R-:W-:Y:S01]  /*0570*/  HADD2.F32 R49, -RZ, R45.H1_H1 ;  /* 0x3000002dff317230 */ /* 0x000fe20000004100 */
[----:B------:R-:W-:Y:S01]  /*0580*/  ULDC.U8 UR6, c[0x0][0x1f0] ;  /* 0x00007c0000067ab9 */ /* 0x000fe20000000000 */
[----:B------:R-:W-:-:S02]  /*0590*/  HADD2.F32 R45, -RZ, R46.H0_H0 ;  /* 0x2000002eff2d7230 */ /* 0x000fc40000004100 */
[----:B------:R-:W-:Y:S02]  /*05a0*/  HADD2.F32 R50, -RZ, R46.H1_H1 ;  /* 0x3000002eff327230 */ /* 0x000fe40000004100 */
[--C-:B------:R-:W-:Y:S02]  /*05b0*/  HADD2.F32 R46, -RZ, R47.reuse.H0_H0 ;  /* 0x2000002fff2e7230 */ /* 0x100fe40000004100 */
[----:B------:R-:W-:Y:S02]  /*05c0*/  HADD2.F32 R51, -RZ, R47.H1_H1 ;  /* 0x3000002fff337230 */ /* 0x000fe40000004100 */
[--C-:B------:R-:W-:Y:S02]  /*05d0*/  HADD2.F32 R47, -RZ, R36.reuse.H0_H0 ;  /* 0x20000024ff2f7230 */ /* 0x100fe40000004100 */
[----:B------:R-:W-:Y:S01]  /*05e0*/  HADD2.F32 R53, -RZ, R36.H1_H1 ;  /* 0x30000024ff357230 */ /* 0x000fe20000004100 */
[----:B------:R-:W-:Y:S01]  /*05f0*/  LOP3.LUT R36, R56, 0x7f, RZ, 0xc0, !PT ;  /* 0x0000007f38247812 */ /* 0x000fe200078ec0ff */
[----:B------:R-:W-:-:S02]  /*0600*/  HADD2.F32 R52, -RZ, R37.H0_H0 ;  /* 0x20000025ff347230 */ /* 0x000fc40000004100 */
[----:B------:R-:W-:Y:S01]  /*0610*/  HADD2.F32 R55, -RZ, R37.H1_H1 ;  /* 0x30000025ff377230 */ /* 0x000fe20000004100 */
[C---:B------:R-:W-:Y:S01]  /*0620*/  IADD3 R37, R36.reuse, -R57, RZ ;  /* 0x8000003924257210 */ /* 0x040fe20007ffe0ff */
[--C-:B------:R-:W-:Y:S01]  /*0630*/  HADD2.F32 R54, -RZ, R38.reuse.H0_H0 ;  /* 0x20000026ff367230 */ /* 0x100fe20000004100 */
[----:B------:R-:W-:Y:S01]  /*0640*/  IADD3 R36, R36, -R61, RZ ;  /* 0x8000003d24247210 */ /* 0x000fe20007ffe0ff */
[----:B------:R-:W-:Y:S01]  /*0650*/  HADD2.F32 R57, -RZ, R38.H1_H1 ;  /* 0x30000026ff397230 */ /* 0x000fe20000004100 */
[----:B------:R-:W-:Y:S01]  /*0660*/  SHF.R.U32.HI R38, RZ, 0x2, R56 ;  /* 0x00000002ff267819 */ /* 0x000fe20000011638 */
[--C-:B------:R-:W-:Y:S01]  /*0670*/  HADD2.F32 R68, -RZ, R29.reuse.H0_H0 ;  /* 0x2000001dff447230 */ /* 0x100fe20000004100 */
[----:B------:R-:W-:Y:S01]  /*0680*/  IMNMX R37, RZ, R37, !PT ;  /* 0x00000025ff257217 */ /* 0x000fe20007800200 */
[----:B------:R-:W-:Y:S01]  /*0690*/  HADD2.F32 R71, -RZ, R29.H1_H1 ;  /* 0x3000001dff477230 */ /* 0x000fe20000004100 */
[----:B------:R-:W-:Y:S01]  /*06a0*/  LOP3.LUT R38, R38, 0x3fffffe0, RZ, 0xc0, !PT ;  /* 0x3fffffe026267812 */ /* 0x000fe200078ec0ff */
[--C-:B------:R-:W-:Y:S01]  /*06b0*/  HADD2.F32 R3, -RZ, R8.reuse.H0_H0 ;  /* 0x20000008ff037230 */ /* 0x100fe20000004100 */
[----:B------:R-:W-:Y:S01]  /*06c0*/  IMNMX R37, R37, 0x20, PT ;  /* 0x0000002025257817 */ /* 0x000fe20003800200 */
[----:B------:R-:W-:Y:S01]  /*06d0*/  HADD2.F32 R4, -RZ, R8.H1_H1 ;  /* 0x30000008ff047230 */ /* 0x000fe20000004100 */
[----:B------:R-:W-:Y:S01]  /*06e0*/  IMNMX R36, RZ, R36, !PT ;  /* 0x00000024ff247217 */ /* 0x000fe20007800200 */
[--C-:B------:R-:W-:Y:S01]  /*06f0*/  HADD2.F32 R5, -RZ, R9.reuse.H0_H0 ;  /* 0x20000009ff057230 */ /* 0x100fe20000004100 */
[----:B------:R-:W-:Y:S01]  /*0700*/  IADD3 R37, R37, R38, RZ ;  /* 0x0000002625257210 */ /* 0x000fe20007ffe0ff */
[----:B------:R-:W-:Y:S01]  /*0710*/  HADD2.F32 R6, -RZ, R9.H1_H1 ;  /* 0x30000009ff067230 */ /* 0x000fe20000004100 */
[----:B------:R-:W-:Y:S01]  /*0720*/  IMNMX R29, R36, 0x20, PT ;  /* 0x00000020241d7817 */ /* 0x000fe20003800200 */
[--C-:B------:R-:W-:Y:S01]  /*0730*/  HADD2.F32 R7, -RZ, R10.reuse.H0_H0 ;  /* 0x2000000aff077230 */ /* 0x100fe20000004100 */
[----:B------:R-:W-:Y:S01]  /*0740*/  SHF.L.U32 R37, R37, 0x3, RZ ;  /* 0x0000000325257819 */ /* 0x000fe200000006ff */
[----:B------:R-:W-:Y:S01]  /*0750*/  HADD2.F32 R8, -RZ, R10.H1_H1 ;  /* 0x3000000aff087230 */ /* 0x000fe20000004100 */
[----:B------:R-:W-:Y:S01]  /*0760*/  IADD3 R29, R38, R29, RZ ;  /* 0x0000001d261d7210 */ /* 0x000fe20007ffe0ff */
[----:B------:R-:W-:-:S02]  /*0770*/  HADD2.F32 R9, -RZ, R11.H0_H0 ;  /* 0x2000000bff097230 */ /* 0x000fc40000004100 */
[----:B------:R-:W-:Y:S01]  /*0780*/  HADD2.F32 R10, -RZ, R11.H1_H1 ;  /* 0x3000000bff0a7230 */ /* 0x000fe20000004100 */
[----:B------:R-:W0:Y:S01]  /*0790*/  I2F.U32 R37, R37 ;  /* 0x0000002500257306 */ /* 0x000e220000201000 */
[--C-:B------:R-:W-:Y:S01]  /*07a0*/  HADD2.F32 R11, -RZ, R16.reuse.H0_H0 ;  /* 0x20000010ff0b7230 */ /* 0x100fe20000004100 */
[----:B------:R-:W-:Y:S01]  /*07b0*/  SHF.L.U32 R85, R29, 0x3, RZ ;  /* 0x000000031d557819 */ /* 0x000fe200000006ff */
[----:B------:R-:W-:Y:S02]  /*07c0*/  HADD2.F32 R12, -RZ, R16.H1_H1 ;  /* 0x30000010ff0c7230 */ /* 0x000fe40000004100 */
[--C-:B------:R-:W-:Y:S02]  /*07d0*/  HADD2.F32 R13, -RZ, R17.reuse.H0_H0 ;  /* 0x20000011ff0d7230 */ /* 0x100fe40000004100 */
[----:B------:R-:W-:Y:S02]  /*07e0*/  HADD2.F32 R14, -RZ, R17.H1_H1 ;  /* 0x30000011ff0e7230 */ /* 0x000fe40000004100 */
[----:B------:R-:W-:-:S02]  /*07f0*/  HADD2.F32 R15, -RZ, R18.H0_H0 ;  /* 0x20000012ff0f7230 */ /* 0x000fc40000004100 */
[----:B------:R-:W-:Y:S02]  /*0800*/  HADD2.F32 R16, -RZ, R18.H1_H1 ;  /* 0x30000012ff107230 */ /* 0x000fe40000004100 */
[--C-:B------:R-:W-:Y:S02]  /*0810*/  HADD2.F32 R17, -RZ, R19.reuse.H0_H0 ;  /* 0x20000013ff117230 */ /* 0x100fe40000004100 */
[----:B------:R-:W-:Y:S01]  /*0820*/  HADD2.F32 R18, -RZ, R19.H1_H1 ;  /* 0x30000013ff127230 */ /* 0x000fe20000004100 */
[----:B0-----:R0:W1:Y:S01]  /*0830*/  MUFU.RCP R76, R37 ;  /* 0x00000025004c7308 */ /* 0x0010620000001000 */
[--C-:B------:R-:W-:Y:S02]  /*0840*/  HADD2.F32 R19, -RZ, R24.reuse.H0_H0 ;  /* 0x20000018ff137230 */ /* 0x100fe40000004100 */
[----:B------:R-:W-:Y:S02]  /*0850*/  HADD2.F32 R20, -RZ, R24.H1_H1 ;  /* 0x30000018ff147230 */ /* 0x000fe40000004100 */
[----:B------:R-:W-:-:S02]  /*0860*/  HADD2.F32 R22, -RZ, R26.H0_H0 ;  /* 0x2000001aff167230 */ /* 0x000fc40000004100 */
        /* <DEDUP_REMOVED lines=26> */
[----:B01----:R-:W-:Y:S02]  /*0a10*/  HADD2.F32 R88, -RZ, R35.H1_H1 ;  /* 0x30000023ff587230 */ /* 0x003fe40000004100 */
.L_x_3175:
        /* <DEDUP_REMOVED lines=30> */
.L_x_3031:
[----:B-----5:R-:W-:-:S05]  /*0c00*/  HADD2.F32 R94, -RZ, R32.H0_H0 ;  /* 0x20000020ff5e7230 */ /* 0x020fca0000004100 */
[----:B------:R-:W-:Y:S01]  /*0c10*/  FADD.FTZ R83, R94, R83 ;  /* 0x000000535e537221 */ /* 0x000fe20000010000 */
[----:B------:R-:W-:Y:S05]  /*0c20*/  BRA `(.L_x_3032) ;  /* 0x0000004000007947 */ /* 0x000fea0003800000 */
.L_x_3030:
[----:B0----5:R-:W-:Y:S02]  /*0c30*/  HADD2.F32 R94, -RZ, R36.H0_H0 ;  /* 0x20000024ff5e7230 */ /* 0x021fe40000004100 */
[----:B------:R-:W-:-:S03]  /*0c40*/  @P5 HADD2.F32 R100, -RZ, R32.H0_H0 ;  /* 0x20000020ff645230 */ /* 0x000fc60000004100 */
[----:B------:R-:W-:-:S04]  /*0c50*/  FADD.FTZ R83, R94, R83 ;  /* 0x000000535e537221 */ /* 0x000fc80000010000 */
[----:B------:R-:W-:-:S05]  /*0c60*/  @P5 FADD.FTZ R83, R100, R83 ;  /* 0x0000005364535221 */ /* 0x000fca0000010000 */
.L_x_3032:
[----:B------:R-:W-:-:S04]  /*0c70*/  F2FP.PACK_AB R93, RZ, R83 ;  /* 0x00000053ff5d723e */ /* 0x000fc800000000ff */
[----:B------:R-:W-:Y:S02]  /*0c80*/  PRMT R28, R93, 0x7610, R28 ;  /* 0x000076105d1c7816 */ /* 0x000fe4000000001c */
.L_x_3033:
[----:B------:R-:W-:Y:S01]  /*0c90*/  HADD2.F32 R94, -RZ, R40.H1_H1 ;  /* 0x30000028ff5e7230 */ /* 0x000fe20000004100 */
[----:B------:R-:W-:Y:S05]  /*0ca0*/  @P6 BRA `(.L_x_3034) ;  /* 0x0000008000006947 */ /* 0x000fea0003800000 */
[----:B------:R-:W-:-:S04]  /*0cb0*/  ISETP.NE.U32.AND P0, PT, RZ, c[0x0][0x180], PT ;  /* 0x00006000ff007a0c */ /* 0x000fc80003f05070 */
[----:B------:R-:W-:-:S13]  /*0cc0*/  ISETP.NE.AND.EX P0, PT, RZ, c[0x0][0x184], PT, P0 ;  /* 0x00006100ff007a0c */ /* 0x000fda0003f05300 */
[----:B------:R-:W-:Y:S05]  /*0cd0*/  @P0 BRA `(.L_x_3035) ;  /* 0x0000002000000947 */ /* 0x000fea0003800000 */
[----:B------:R-:W-:Y:S05]  /*0ce0*/  @P4 BRA `(.L_x_3036) ;  /* 0x0000008000004947 */ /* 0x000fea0003800000 */
[----:B------:R-:W-:Y:S05]  /*0cf0*/  BRA `(.L_x_3037) ;  /* 0x0000009000007947 */ /* 0x000fea0003800000 */
.L_x_3035:
[----:B-----5:R-:W-:-:S05]  /*0d00*/  HADD2.F32 R93, -RZ, R32.H1_H1 ;  /* 0x30000020ff5d7230 */ /* 0x020fca0000004100 */
[----:B------:R-:W-:Y:S01]  /*0d10*/  FADD.FTZ R94, R93, R94 ;  /* 0x0000005e5d5e7221 */ /* 0x000fe20000010000 */
[----:B------:R-:W-:Y:S05]  /*0d20*/  BRA `(.L_x_3036) ;  /* 0x0000004000007947 */ /* 0x000fea0003800000 */
.L_x_3034:
[----:B-----5:R-:W-:Y:S02]  /*0d30*/  HADD2.F32 R93, -RZ, R36.H1_H1 ;  /* 0x30000024ff5d7230 */ /* 0x020fe40000004100 */
[----:B------:R-:W-:-:S03]  /*0d40*/  @P5 HADD2.F32 R101, -RZ, R32.H1_H1 ;  /* 0x30000020ff655230 */ /* 0x000fc60000004100 */
[----:B------:R-:W-:-:S04]  /*0d50*/  FADD.FTZ R94, R93, R94 ;  /* 0x0000005e5d5e7221 */ /* 0x000fc80000010000 */
[----:B------:R-:W-:-:S05]  /*0d60*/  @P5 FADD.FTZ R94, R101, R94 ;  /* 0x0000005e655e5221 */ /* 0x000fca0000010000 */
.L_x_3036:
[----:B------:R-:W-:-:S04]  /*0d70*/  F2FP.PACK_AB R40, RZ, R94 ;  /* 0x0000005eff28723e */ /* 0x000fc800000000ff */
[----:B------:R-:W-:Y:S02]  /*0d80*/  PRMT R28, R28, 0x5410, R40 ;  /* 0x000054101c1c7816 */ /* 0x000fe40000000028 */
.L_x_3037:
[----:B------:R-:W-:Y:S01]  /*0d90*/  HADD2.F32 R93, -RZ, R41.H0_H0 ;  /* 0x20000029ff5d7230 */ /* 0x000fe20000004100 */
[----:B------:R-:W-:Y:S05]  /*0da0*/  @P6 BRA `(.L_x_3038) ;  /* 0x0000008000006947 */ /* 0x000fea0003800000 */
[----:B------:R-:W-:-:S04]  /*0db0*/  ISETP.NE.U32.AND P0, PT, RZ, c[0x0][0x180], PT ;  /* 0x00006000ff007a0c */ /* 0x000fc80003f05070 */
[----:B------:R-:W-:-:S13]  /*0dc0*/  ISETP.NE.AND.EX P0, PT, RZ, c[0x0][0x184], PT, P0 ;  /* 0x00006100ff007a0c */ /* 0x000fda0003f05300 */
[----:B------:R-:W-:Y:S05]  /*0dd0*/  @P0 BRA `(.L_x_3039) ;  /* 0x0000002000000947 */ /* 0x000fea0003800000 */
[----:B------:R-:W-:Y:S05]  /*0de0*/  @P4 BRA `(.L_x_3040) ;  /* 0x0000008000004947 */ /* 0x000fea0003800000 */
[----:B------:R-:W-:Y:S05]  /*0df0*/  BRA `(.L_x_3041) ;  /* 0x0000009000007947 */ /* 0x000fea0003800000 */
.L_x_3039:
[----:B-----5:R-:W-:-:S05]  /*0e00*/  HADD2.F32 R40, -RZ, R33.H0_H0 ;  /* 0x20000021ff287230 */ /* 0x020fca0000004100 */
[----:B------:R-:W-:Y:S01]  /*0e10*/  FADD.FTZ R93, R40, R93 ;  /* 0x0000005d285d7221 */ /* 0x000fe20000010000 */
[----:B------:R-:W-:Y:S05]  /*0e20*/  BRA `(.L_x_3040) ;  /* 0x0000004000007947 */ /* 0x000fea0003800000 */
.L_x_3038:
[----:B-----5:R-:W-:-:S05]  /*0e30*/  HADD2.F32 R40, -RZ, R37.H0_H0 ;  /* 0x20000025ff287230 */ /* 0x020fca0000004100 */
[----:B------:R-:W-:Y:S01]  /*0e40*/  FADD.FTZ R93, R40, R93 ;  /* 0x0000005d285d7221 */ /* 0x000fe20000010000 */
[----:B------:R-:W-:-:S05]  /*0e50*/  @P5 HADD2.F32 R40, -RZ, R33.H0_H0 ;  /* 0x20000021ff285230 */ /* 0x000fca0000004100 */
[----:B------:R-:W-:-:S05]  /*0e60*/  @P5 FADD.FTZ R93, R40, R93 ;  /* 0x0000005d285d5221 */ /* 0x000fca0000010000 */
.L_x_3040:
[----:B------:R-:W-:-:S04]  /*0e70*/  F2FP.PACK_AB R40, RZ, R93 ;  /* 0x0000005dff28723e */ /* 0x000fc800000000ff */
[----:B------:R-:W-:Y:S02]  /*0e80*/  PRMT R29, R40, 0x7610, R29 ;  /* 0x00007610281d7816 */ /* 0x000fe4000000001d */
.L_x_3041:
[----:B------:R-:W-:Y:S01]  /*0e90*/  HADD2.F32 R100, -RZ, R41.H1_H1 ;  /* 0x30000029ff647230 */ /* 0x000fe20000004100 */
[----:B------:R-:W-:Y:S05]  /*0ea0*/  @P6 BRA `(.L_x_3042) ;  /* 0x0000008000006947 */ /* 0x000fea0003800000 */
[----:B------:R-:W-:-:S04]  /*0eb0*/  ISETP.NE.U32.AND P0, PT, RZ, c[0x0][0x180], PT ;  /* 0x00006000ff007a0c */ /* 0x000fc80003f05070 */
[----:B------:R-:W-:-:S13]  /*0ec0*/  ISETP.NE.AND.EX P0, PT, RZ, c[0x0][0x184], PT, P0 ;  /* 0x00006100ff007a0c */ /* 0x000fda0003f05300 */
[----:B------:R-:W-:Y:S05]  /*0ed0*/  @P0 BRA `(.L_x_3043) ;  /* 0x0000002000000947 */ /* 0x000fea0003800000 */
[----:B------:R-:W-:Y:S05]  /*0ee0*/  @P4 BRA `(.L_x_3044) ;  /* 0x0000008000004947 */ /* 0x000fea0003800000 */
[----:B------:R-:W-:Y:S05]  /*0ef0*/  BRA `(.L_x_3045) ;  /* 0x0000009000007947 */ /* 0x000fea0003800000 */
.L_x_3043:
[----:B-----5:R-:W-:-:S05]  /*0f00*/  HADD2.F32 R41, -RZ, R33.H1_H1 ;  /* 0x30000021ff297230 */ /* 0x020fca0000004100 */
[----:B------:R-:W-:Y:S01]  /*0f10*/  FADD.FTZ R100, R41, R100 ;  /* 0x0000006429647221 */ /* 0x000fe20000010000 */
[----:B------:R-:W-:Y:S05]  /*0f20*/  BRA `(.L_x_3044) ;  /* 0x0000004000007947 */ /* 0x000fea0003800000 */
.L_x_3042:
[----:B-----5:R-:W-:-:S05]  /*0f30*/  HADD2.F32 R41, -RZ, R37.H1_H1 ;  /* 0x30000025ff297230 */ /* 0x020fca0000004100 */
[----:B------:R-:W-:Y:S01]  /*0f40*/  FADD.FTZ R100, R41, R100 ;  /* 0x0000006429647221 */ /* 0x000fe20000010000 */
[----:B------:R-:W-:-:S05]  /*0f50*/  @P5 HADD2.F32 R41, -RZ, R33.H1_H1 ;  /* 0x30000021ff295230 */ /* 0x000fca0000004100 */
[----:B------:R-:W-:-:S05]  /*0f60*/  @P5 FADD.FTZ R100, R41, R100 ;  /* 0x0000006429645221 */ /* 0x000fca0000010000 */
.L_x_3044:
[----:B------:R-:W-:-:S04]  /*0f70*/  F2FP.PACK_AB R40, RZ, R100 ;  /* 0x00000064ff28723e */ /* 0x000fc800000000ff */
[----:B------:R-:W-:Y:S02]  /*0f80*/  PRMT R29, R29, 0x5410, R40 ;  /* 0x000054101d1d7816 */ /* 0x000fe40000000028 */
.L_x_3045:
[----:B------:R-:W-:Y:S01]  /*0f90*/  HADD2.F32 R101, -RZ, R42.H0_H0 ;  /* 0x2000002aff657230 */ /* 0x000fe20000004100 */
[----:B------:R-:W-:Y:S05]  /*0fa0*/  @P6 BRA `(.L_x_3046) ;  /* 0x0000008000006947 */ /* 0x000fea0003800000 */
[----:B------:R-:W-:-:S04]  /*0fb0*/  ISETP.NE.U32.AND P0, PT, RZ, c[0x0][0x180], PT ;  /* 0x00006000ff007a0c */ /* 0x000fc80003f05070 */
[----:B------:R-:W-:-:S13]  /*0fc0*/  ISETP.NE.AND.EX P0, PT, RZ, c[0x0][0x184], PT, P0 ;  /* 0x00006100ff007a0c */ /* 0x000fda0003f05300 */
[----:B------:R-:W-:Y:S05]  /*0fd0*/  @P0 BRA `(.L_x_3047) ;  /* 0x0000002000000947 */ /* 0x000fea0003800000 */
[----:B------:R-:W-:Y:S05]  /*0fe0*/  @P4 BRA `(.L_x_3048) ;  /* 0x0000008000004947 */ /* 0x000fea0003800000 */
[----:B------:R-:W-:Y:S05]  /*0ff0*/  BRA `(.L_x_3049) ;  /* 0x0000009000007947 */ /* 0x000fea0003800000 */
.L_x_3047:
[----:B-----5:R-:W-:-:S05]  /*1000*/  HADD2.F32 R40, -RZ, R34.H0_H0 ;  /* 0x20000022ff287230 */ /* 0x020fca0000004100 */
[----:B------:R-:W-:Y:S01]  /*1010*/  FADD.FTZ R101, R40, R101 ;  /* 0x0000006528657221 */ /* 0x000fe20000010000 */
[----:B------:R-:W-:Y:S05]  /*1020*/  BRA `(.L_x_3048) ;  /* 0x0000004000007947 */ /* 0x000fea0003800000 */
.L_x_3046:
[----:B-----5:R-:W-:-:S05]  /*1030*/  HADD2.F32 R40, -RZ, R38.H0_H0 ;  /* 0x20000026ff287230 */ /* 0x020fca0000004100 */
[----:B------:R-:W-:Y:S01]  /*1040*/  FADD.FTZ R101, R40, R101 ;  /* 0x0000006528657221 */ /* 0x000fe20000010000 */
[----:B------:R-:W-:-:S05]  /*1050*/  @P5 HADD2.F32 R40, -RZ, R34.H0_H0 ;  /* 0x20000022ff285230 */ /* 0x000fca0000004100 */
[----:B------:R-:W-:-:S05]  /*1060*/  @P5 FADD.FTZ R101, R40, R101 ;  /* 0x0000006528655221 */ /* 0x000fca0000010000 */
.L_x_3048:
[----:B------:R-:W-:-:S04]  /*1070*/  F2FP.PACK_AB R40, RZ, R101 ;  /* 0x00000065ff28723e */ /* 0x000fc800000000ff */
[----:B------:R-:W-:Y:S02]  /*1080*/  PRMT R30, R40, 0x7610, R30 ;  /* 0x00007610281e7816 */ /* 0x000fe4000000001e */
.L_x_3049:
[----:B------:R-:W-:Y:S01]  /*1090*/  HADD2.F32 R108, -RZ, R42.H1_H1 ;  /* 0x3000002aff6c7230 */ /* 0x000fe20000004100 */
[----:B------:R-:W-:Y:S05]  /*10a0*/  @P6 BRA `(.L_x_3050) ;  /* 0x0000008000006947 */ /* 0x000fea0003800000 */
[----:B------:R-:W-:-:S04]  /*10b0*/  ISETP.NE.U32.AND P0, PT, RZ, c[0x0][0x180], PT ;  /* 0x00006000ff007a0c */ /* 0x000fc80003f05070 */
[----:B------:R-:W-:-:S13]  /*10c0*/  ISETP.NE.AND.EX P0, PT, RZ, c[0x0][0x184], PT, P0 ;  /* 0x00006100ff007a0c */ /* 0x000fda0003f05300 */
[----:B------:R-:W-:Y:S05]  /*10d0*/  @P0 BRA `(.L_x_3051) ;  /* 0x0000002000000947 */ /* 0x000fea0003800000 */
[----:B------:R-:W-:Y:S05]  /*10e0*/  @P4 BRA `(.L_x_3052) ;  /* 0x0000008000004947 */ /* 0x000fea0003800000 */
[----:B------:R-:W-:Y:S05]  /*10f0*/  BRA `(.L_x_3053) ;  /* 0x0000009000007947 */ /* 0x000fea0003800000 */
.L_x_3051:
[----:B-----5:R-:W-:-:S05]  /*1100*/  HADD2.F32 R41, -RZ, R34.H1_H1 ;  /* 0x30000022ff297230 */ /* 0x020fca0000004100 */
[----:B------:R-:W-:Y:S01]  /*1110*/  FADD.FTZ R108, R41, R108 ;  /* 0x0000006c296c7221 */ /* 0x000fe20000010000 */
[----:B------:R-:W-:Y:S05]  /*1120*/  BRA `(.L_x_3052) ;  /* 0x0000004000007947 */ /* 0x000fea0003800000 */
.L_x_3050:
[----:B-----5:R-:W-:-:S05]  /*1130*/  HADD2.F32 R41, -RZ, R38.H1_H1 ;  /* 0x30000026ff297230 */ /* 0x020fca0000004100 */
[----:B------:R-:W-:Y:S01]  /*1140*/  FADD.FTZ R108, R41, R108 ;  /* 0x0000006c296c7221 */ /* 0x000fe20000010000 */
[----:B------:R-:W-:-:S05]  /*1150*/  @P5 HADD2.F32 R41, -RZ, R34.H1_H1 ;  /* 0x30000022ff295230 */ /* 0x000fca0000004100 */
[----:B------:R-:W-:-:S05]  /*1160*/  @P5 FADD.FTZ R108, R41, R108 ;  /* 0x0000006c296c5221 */ /* 0x000fca0000010000 */
.L_x_3052:
[----:B------:R-:W-:-:S04]  /*1170*/  F2FP.PACK_AB R40, RZ, R108 ;  /* 0x0000006cff28723e */ /* 0x000fc800000000ff */
[----:B------:R-:W-:Y:S02]  /*1180*/  PRMT R30, R30, 0x5410, R40 ;  /* 0x000054101e1e7816 */ /* 0x000fe40000000028 */
.L_x_3053:
[----:B------:R-:W-:Y:S01]  /*1190*/  HADD2.F32 R109, -RZ, R43.H0_H0 ;  /* 0x2000002bff6d7230 */ /* 0x000fe20000004100 */
[----:B------:R-:W-:Y:S05]  /*11a0*/  @P6 BRA `(.L_x_3054) ;  /* 0x0000008000006947 */ /* 0x000fea0003800000 */
[----:B------:R-:W-:-:S04]  /*11b0*/  ISETP.NE.U32.AND P0, PT, RZ, c[0x0][0x180], PT ;  /* 0x00006000ff007a0c */ /* 0x000fc80003f05070 */
[----:B------:R-:W-:-:S13]  /*11c0*/  ISETP.NE.AND.EX P0, PT, RZ, c[0x0][0x184], PT, P0 ;  /* 0x00006100ff007a0c */ /* 0x000fda0003f05300 */
[----:B------:R-:W-:Y:S05]  /*11d0*/  @P0 BRA `(.L_x_3055) ;  /* 0x0000002000000947 */ /* 0x000fea0003800000 */
[----:B------:R-:W-:Y:S05]  /*11e0*/  @P4 BRA `(.L_x_3056) ;  /* 0x0000008000004947 */ /* 0x000fea0003800000 */
[----:B------:R-:W-:Y:S05]  /*11f0*/  BRA `(.L_x_3057) ;  /* 0x0000009000007947 */ /* 0x000fea0003800000 */
.L_x_3055:
[----:B-----5:R-:W-:-:S05]  /*1200*/  HADD2.F32 R40, -RZ, R35.H0_H0 ;  /* 0x20000023ff287230 */ /* 0x020fca0000004100 */
[----:B------:R-:W-:Y:S01]  /*1210*/  FADD.FTZ R109, R40, R109 ;  /* 0x0000006d286d7221 */ /* 0x000fe20000010000 */
[----:B------:R-:W-:Y:S05]  /*1220*/  BRA `(.L_x_3056) ;  /* 0x0000004000007947 */ /* 0x000fea0003800000 */
.L_x_3054:
[----:B-----5:R-:W-:-:S05]  /*1230*/  HADD2.F32 R40, -RZ, R39.H0_H0 ;  /* 0x20000027ff287230 */ /* 0x020fca0000004100 */
[----:B------:R-:W-:Y:S01]  /*1240*/  FADD.FTZ R109, R40, R109 ;  /* 0x0000006d286d7221 */ /* 0x000fe20000010000 */
[----:B------:R-:W-:-:S05]  /*1250*/  @P5 HADD2.F32 R40, -RZ, R35.H0_H0 ;  /* 0x20000023ff285230 */ /* 0x000fca0000004100 */
[----:B------:R-:W-:-:S05]  /*1260*/  @P5 FADD.FTZ R109, R40, R109 ;  /* 0x0000006d286d5221 */ /* 0x000fca0000010000 */
.L_x_3056:
[----:B------:R-:W-:-:S04]  /*1270*/  F2FP.PACK_AB R40, RZ, R109 ;  /* 0x0000006dff28723e */ /* 0x000fc800000000ff */
[----:B------:R-:W-:Y:S02]  /*1280*/  PRMT R31, R40, 0x7610, R31 ;  /* 0x00007610281f7816 */ /* 0x000fe4000000001f */
.L_x_3057:
[----:B------:R-:W-:Y:S01]  /*1290*/  HADD2.F32 R116, -RZ, R43.H1_H1 ;  /* 0x3000002bff747230 */ /* 0x000fe20000004100 */
[----:B------:R-:W-:Y:S05]  /*12a0*/  @P6 BRA `(.L_x_3058) ;  /* 0x0000008000006947 */ /* 0x000fea0003800000 */
[----:B------:R-:W-:-:S04]  /*12b0*/  ISETP.NE.U32.AND P0, PT, RZ, c[0x0][0x180], PT ;  /* 0x00006000ff007a0c */ /* 0x000fc80003f05070 */
[----:B------:R-:W-:-:S13]  /*12c0*/  ISETP.NE.AND.EX P0, PT, RZ, c[0x0][0x184], PT, P0 ;  /* 0x00006100ff007a0c */ /* 0x000fda0003f05300 */
[----:B------:R-:W-:Y:S05]  /*12d0*/  @P0 BRA `(.L_x_3059) ;  /* 0x0000002000000947 */ /* 0x000fea0003800000 */
[----:B------:R-:W-:Y:S05]  /*12e0*/  @P4 BRA `(.L_x_3060) ;  /* 0x0000008000004947 */ /* 0x000fea0003800000 */
[----:B------:R-:W-:Y:S05]  /*12f0*/  BRA `(.L_x_3061) ;  /* 0x0000009000007947 */ /* 0x000fea0003800000 */
.L_x_3059:
[----:B-----5:R-:W-:-:S05]  /*1300*/  HADD2.F32 R41, -RZ, R35.H1_H1 ;  /* 0x30000023ff297230 */ /* 0x020fca0000004100 */
[----:B------:R-:W-:Y:S01]  /*1310*/  FADD.FTZ R116, R41, R116 ;  /* 0x0000007429747221 */ /* 0x000fe20000010000 */
[----:B------:R-:W-:Y:S05]  /*1320*/  BRA `(.L_x_3060) ;  /* 0x0000004000007947 */ /* 0x000fea0003800000 */
.L_x_3058:
[----:B-----5:R-:W-:-:S05]  /*1330*/  HADD2.F32 R41, -RZ, R39.H1_H1 ;  /* 0x30000027ff297230 */ /* 0x020fca0000004100 */
[----:B------:R-:W-:Y:S01]  /*1340*/  FADD.FTZ R116, R41, R116 ;  /* 0x0000007429747221 */ /* 0x000fe20000010000 */
[----:B------:R-:W-:-:S05]  /*1350*/  @P5 HADD2.F32 R41, -RZ, R35.H1_H1 ;  /* 0x30000023ff295230 */ /* 0x000fca0000004100 */
[----:B------:R-:W-:-:S05]  /*1360*/  @P5 FADD.FTZ R116, R41, R116 ;  /* 0x0000007429745221 */ /* 0x000fca0000010000 */
.L_x_3060:
[----:B------:R-:W-:-:S04]  /*1370*/  F2FP.PACK_AB R40, RZ, R116 ;  /* 0x00000074ff28723e */ /* 0x000fc800000000ff */
[----:B------:R-:W-:Y:S02]  /*1380*/  PRMT R31, R31, 0x5410, R40 ;  /* 0x000054101f1f7816 */ /* 0x000fe40000000028 */
.L_x_3061:
[C---:B------:R-:W-:Y:S02]  /*1390*/  @P4 LEA R40, P0, R84.reuse, c[0x0][0x188], 0x4 ;  /* 0x0000620054284a11 */ /* 0x040fe400078020ff */
[C---:B------:R-:W-:Y:S02]  /*13a0*/  IADD3 R120, R84.reuse, 0x80, RZ ;  /* 0x0000008054787810 */ /* 0x040fe40007ffe0ff */
[----:B------:R-:W-:-:S05]  /*13b0*/  @P4 LEA.HI.X R41, R84, c[0x0][0x18c], RZ, 0x4, P0 ;  /* 0x0000630054294a11 */ /* 0x000fca00000f24ff */
[----:B------:R0:W-:Y:S04]  /*13c0*/  @P4 STG.E.128 [R40.64], R28 ;  /* 0x0000001c28004986 */ /* 0x0001e8000c101d04 */
.L_x_3029:
[----:B------:R-:W-:Y:S05]  /*13d0*/  BSYNC B0 ;  /* 0x0000000000007941 */ /* 0x000fea0003800000 */
.L_x_3028:
[----:B------:R-:W-:Y:S01]  /*13e0*/  ISETP.GE.U32.AND P0, PT, R2, 0x100, PT ;  /* 0x000001000200780c */ /* 0x000fe20003f06070 */
[----:B------:R-:W-:-:S12]  /*13f0*/  BSSY B0, `(.L_x_3062) ;  /* 0x0000095000007945 */ /* 0x000fd80003800000 */
[----:B------:R-:W-:Y:S05]  /*1400*/  @!P0 BRA `(.L_x_3063) ;  /* 0x0000093000008947 */ /* 0x000fea0003800000 */
[----:B------:R-:W-:Y:S02]  /*1410*/  ISETP.NE.U32.AND P0, PT, RZ, c[0x0][0x178], PT ;  /* 0x00005e00ff007a0c */ /* 0x000fe40003f05070 */
[----:B0-----:R-:W-:Y:S02]  /*1420*/  MOV R41, 0x10 ;  /* 0x0000001000297802 */ /* 0x001fe40000000f00 */
[----:B------:R-:W-:-:S03]  /*1430*/  ISETP.NE.AND.EX P0, PT, RZ, c[0x0][0x17c], PT, P0 ;  /* 0x00005f00ff007a0c */ /* 0x000fc60003f05300 */
[----:B------:R-:W-:-:S10]  /*1440*/  IMAD.WIDE.U32 R40, R120, R41, c[0x0][0x170] ;  /* 0x00005c0078287625 */ /* 0x000fd400078e0029 */
        /* <DEDUP_REMOVED lines=18> */
.L_x_3065:
[----:B-----5:R-:W-:-:S05]  /*1570*/  HADD2.F32 R92, -RZ, R32.H0_H0 ;  /* 0x20000020ff5c7230 */ /* 0x020fca0000004100 */
[----:B------:R-:W-:Y:S01]  /*1580*/  FADD.FTZ R89, R92, R89 ;  /* 0x000000595c597221 */ /* 0x000fe20000010000 */
[----:B------:R-:W-:Y:S05]  /*1590*/  BRA `(.L_x_3066) ;  /* 0x0000004000007947 */ /* 0x000fea0003800000 */
.L_x_3064:
[----:B0----5:R-:W-:-:S05]  /*15a0*/  HADD2.F32 R92, -RZ, R36.H0_H0 ;  /* 0x20000024ff5c7230 */ /* 0x021fca0000004100 */
[----:B------:R-:W-:Y:S01]  /*15b0*/  FADD.FTZ R89, R92, R89 ;  /* 0x000000595c597221 */ /* 0x000fe20000010000 */
[----:B------:R-:W-:-:S05]  /*15c0*/  @P5 HADD2.F32 R92, -RZ, R32.H0_H0 ;  /* 0x20000020ff5c5230 */ /* 0x000fca0000004100 */
[----:B------:R-:W-:-:S05]  /*15d0*/  @P5 FADD.FTZ R89, R92, R89 ;  /* 0x000000595c595221 */ /* 0x000fca0000010000 */
.L_x_3066:
[----:B------:R-:W-:-:S04]  /*15e0*/  F2FP.PACK_AB R92, RZ, R89 ;  /* 0x00000059ff5c723e */ /* 0x000fc800000000ff */
[----:B------:R-:W-:Y:S02]  /*15f0*/  PRMT R28, R92, 0x7610, R28 ;  /* 0x000076105c1c7816 */ /* 0x000fe4000000001c */
.L_x_3067:
[----:B------:R-:W-:Y:S01]  /*1600*/  HADD2.F32 R92, -RZ, R40.H1_H1 ;  /* 0x30000028ff5c7230 */ /* 0x000fe20000004100 */
[----:B------:R-:W-:Y:S05]  /*1610*/  @P6 BRA `(.L_x_3068) ;  /* 0x0000008000006947 */ /* 0x000fea0003800000 */
[----:B------:R-:W-:-:S04]  /*1620*/  ISETP.NE.U32.AND P0, PT, RZ, c[0x0][0x180], PT ;  /* 0x00006000ff007a0c */ /* 0x000fc80003f05070 */
[----:B------:R-:W-:-:S13]  /*1630*/  ISETP.NE.AND.EX P0, PT, RZ, c[0x0][0x184], PT, P0 ;  /* 0x00006100ff007a0c */ /* 0x000fda0003f05300 */
[----:B------:R-:W-:Y:S05]  /*1640*/  @P0 BRA `(.L_x_3069) ;  /* 0x0000002000000947 */ /* 0x000fea0003800000 */
[----:B------:R-:W-:Y:S05]  /*1650*/  @P4 BRA `(.L_x_3070) ;  /* 0x0000008000004947 */ /* 0x000fea0003800000 */
[----:B------:R-:W-:Y:S05]  /*1660*/  BRA `(.L_x_3071) ;  /* 0x0000009000007947 */ /* 0x000fea0003800000 */
.L_x_3069:
[----:B-----5:R-:W-:-:S05]  /*1670*/  HADD2.F32 R95, -RZ, R32.H1_H1 ;  /* 0x30000020ff5f7230 */ /* 0x020fca0000004100 */
[----:B------:R-:W-:Y:S01]  /*1680*/  FADD.FTZ R92, R95, R92 ;  /* 0x0000005c5f5c7221 */ /* 0x000fe20000010000 */
[----:B------:R-:W-:Y:S05]  /*1690*/  BRA `(.L_x_3070) ;  /* 0x0000004000007947 */ /* 0x000fea0003800000 */
.L_x_3068:
[----:B-----5:R-:W-:-:S05]  /*16a0*/  HADD2.F32 R95, -RZ, R36.H1_H1 ;  /* 0x30000024ff5f7230 */ /* 0x020fca0000004100 */
[----:B------:R-:W-:Y:S01]  /*16b0*/  FADD.FTZ R92, R95, R92 ;  /* 0x0000005c5f5c7221 */ /* 0x000fe20000010000 */
[----:B------:R-:W-:-:S05]  /*16c0*/  @P5 HADD2.F32 R95, -RZ, R32.H1_H1 ;  /* 0x30000020ff5f5230 */ /* 0x000fca0000004100 */
[----:B------:R-:W-:-:S05]  /*16d0*/  @P5 FADD.FTZ R92, R95, R92 ;  /* 0x0000005c5f5c5221 */ /* 0x000fca0000010000 */
.L_x_3070:
[----:B------:R-:W-:-:S04]  /*16e0*/  F2FP.PACK_AB R40, RZ, R92 ;  /* 0x0000005cff28723e */ /* 0x000fc800000000ff */
[----:B------:R-:W-:Y:S02]  /*16f0*/  PRMT R28, R28, 0x5410, R40 ;  /* 0x000054101c1c7816 */ /* 0x000fe40000000028 */
.L_x_3071:
[----:B------:R-:W-:Y:S01]  /*1700*/  HADD2.F32 R95, -RZ, R41.H0_H0 ;  /* 0x20000029ff5f7230 */ /* 0x000fe20000004100 */
[----:B------:R-:W-:Y:S05]  /*1710*/  @P6 BRA `(.L_x_3072) ;  /* 0x0000008000006947 */ /* 0x000fea0003800000 */
[----:B------:R-:W-:-:S04]  /*1720*/  ISETP.NE.U32.AND P0, PT, RZ, c[0x0][0x180], PT ;  /* 0x00006000ff007a0c */ /* 0x000fc80003f05070 */
[----:B------:R-:W-:-:S13]  /*1730*/  ISETP.NE.AND.EX P0, PT, RZ, c[0x0][0x184], PT, P0 ;  /* 0x00006100ff007a0c */ /* 0x000fda0003f05300 */
[----:B------:R-:W-:Y:S05]  /*1740*/  @P0 BRA `(.L_x_3073) ;  /* 0x0000002000000947 */ /* 0x000fea0003800000 */
[----:B------:R-:W-:Y:S05]  /*1750*/  @P4 BRA `(.L_x_3074) ;  /* 0x0000008000004947 */ /* 0x000fea0003800000 */
[----:B------:R-:W-:Y:S05]  /*1760*/  BRA `(.L_x_3075) ;  /* 0x0000009000007947 */ /* 0x000fea0003800000 */
.L_x_3073:
[----:B-----5:R-:W-:-:S05]  /*1770*/  HADD2.F32 R40, -RZ, R33.H0_H0 ;  /* 0x20000021ff287230 */ /* 0x020fca0000004100 */
[----:B------:R-:W-:Y:S01]  /*1780*/  FADD.FTZ R95, R40, R95 ;  /* 0x0000005f285f7221 */ /* 0x000fe20000010000 */
[----:B------:R-:W-:Y:S05]  /*1790*/  BRA `(.L_x_3074) ;  /* 0x0000004000007947 */ /* 0x000fea0003800000 */
.L_x_3072:
[----:B-----5:R-:W-:-:S05]  /*17a0*/  HADD2.F32 R40, -RZ, R37.H0_H0 ;  /* 0x20000025ff287230 */ /* 0x020fca0000004100 */
[----:B------:R-:W-:Y:S01]  /*17b0*/  FADD.FTZ R95, R40, R95 ;  /* 0x0000005f285f7221 */ /* 0x000fe20000010000 */
[----:B------:R-:W-:-:S05]  /*17c0*/  @P5 HADD2.F32 R40, -RZ, R33.H0_H0 ;  /* 0x20000021ff285230 */ /* 0x000fca0000004100 */
[----:B------:R-:W-:-:S05]  /*17d0*/  @P5 FADD.FTZ R95, R40, R95 ;  /* 0x0000005f285f5221 */ /* 0x000fca0000010000 */
.L_x_3074:
[----:B------:R-:W-:-:S04]  /*17e0*/  F2FP.PACK_AB R40, RZ, R95 ;  /* 0x0000005fff28723e */ /* 0x000fc800000000ff */
[----:B------:R-:W-:Y:S02]  /*17f0*/  PRMT R29, R40, 0x7610, R29 ;  /* 0x00007610281d7816 */ /* 0x000fe4000000001d */
.L_x_3075:
[----:B------:R-:W-:Y:S01]  /*1800*/  HADD2.F32 R102, -RZ, R41.H1_H1 ;  /* 0x30000029ff667230 */ /* 0x000fe20000004100 */
[----:B------:R-:W-:Y:S05]  /*1810*/  @P6 BRA `(.L_x_3076) ;  /* 0x0000008000006947 */ /* 0x000fea0003800000 */
[----:B------:R-:W-:-:S04]  /*1820*/  ISETP.NE.U32.AND P0, PT, RZ, c[0x0][0x180], PT ;  /* 0x00006000ff007a0c */ /* 0x000fc80003f05070 */
[----:B------:R-:W-:-:S13]  /*1830*/  ISETP.NE.AND.EX P0, PT, RZ, c[0x0][0x184], PT, P0 ;  /* 0x00006100ff007a0c */ /* 0x000fda0003f05300 */
[----:B------:R-:W-:Y:S05]  /*1840*/  @P0 BRA `(.L_x_3077) ;  /* 0x0000002000000947 */ /* 0x000fea0003800000 */
[----:B------:R-:W-:Y:S05]  /*1850*/  @P4 BRA `(.L_x_3078) ;  /* 0x0000008000004947 */ /* 0x000fea0003800000 */
[----:B------:R-:W-:Y:S05]  /*1860*/  BRA `(.L_x_3079) ;  /* 0x0000009000007947 */ /* 0x000fea0003800000 */
.L_x_3077:
[----:B-----5:R-:W-:-:S05]  /*1870*/  HADD2.F32 R41, -RZ, R33.H1_H1 ;  /* 0x30000021ff297230 */ /* 0x020fca0000004100 */
[----:B------:R-:W-:Y:S01]  /*1880*/  FADD.FTZ R102, R41, R102 ;  /* 0x0000006629667221 */ /* 0x000fe20000010000 */
[----:B------:R-:W-:Y:S05]  /*1890*/  BRA `(.L_x_3078) ;  /* 0x0000004000007947 */ /* 0x000fea0003800000 */
.L_x_3076:
[----:B-----5:R-:W-:-:S05]  /*18a0*/  HADD2.F32 R41, -RZ, R37.H1_H1 ;  /* 0x30000025ff297230 */ /* 0x020fca0000004100 */
[----:B------:R-:W-:Y:S01]  /*18b0*/  FADD.FTZ R102, R41, R102 ;  /* 0x0000006629667221 */ /* 0x000fe20000010000 */
[----:B------:R-:W-:-:S05]  /*18c0*/  @P5 HADD2.F32 R41, -RZ, R33.H1_H1 ;  /* 0x30000021ff295230 */ /* 0x000fca0000004100 */
[----:B------:R-:W-:-:S05]  /*18d0*/  @P5 FADD.FTZ R102, R41, R102 ;  /* 0x0000006629665221 */ /* 0x000fca0000010000 */
.L_x_3078:
[----:B------:R-:W-:-:S04]  /*18e0*/  F2FP.PACK_AB R40, RZ, R102 ;  /* 0x00000066ff28723e */ /* 0x000fc800000000ff */
[----:B------:R-:W-:Y:S02]  /*18f0*/  PRMT R29, R29, 0x5410, R40 ;  /* 0x000054101d1d7816 */ /* 0x000fe40000000028 */
.L_x_3079:
[----:B------:R-:W-:Y:S01]  /*1900*/  HADD2.F32 R103, -RZ, R42.H0_H0 ;  /* 0x2000002aff677230 */ /* 0x000fe20000004100 */
[----:B------:R-:W-:Y:S05]  /*1910*/  @P6 BRA `(.L_x_3080) ;  /* 0x0000008000006947 */ /* 0x000fea0003800000 */
[----:B------:R-:W-:-:S04]  /*1920*/  ISETP.NE.U32.AND P0, PT, RZ, c[0x0][0x180], PT ;  /* 0x00006000ff007a0c */ /* 0x000fc80003f05070 */
[----:B------:R-:W-:-:S13]  /*1930*/  ISETP.NE.AND.EX P0, PT, RZ, c[0x0][0x184], PT, P0 ;  /* 0x00006100ff007a0c */ /* 0x000fda0003f05300 */
[----:B------:R-:W-:Y:S05]  /*1940*/  @P0 BRA `(.L_x_3081) ;  /* 0x0000002000000947 */ /* 0x000fea0003800000 */
[----:B------:R-:W-:Y:S05]  /*1950*/  @P4 BRA `(.L_x_3082) ;  /* 0x0000008000004947 */ /* 0x000fea0003800000 */
[----:B------:R-:W-:Y:S05]  /*1960*/  BRA `(.L_x_3083) ;  /* 0x0000009000007947 */ /* 0x000fea0003800000 */
.L_x_3081:
[----:B-----5:R-:W-:-:S05]  /*1970*/  HADD2.F32 R40, -RZ, R34.H0_H0 ;  /* 0x20000022ff287230 */ /* 0x020fca0000004100 */
[----:B------:R-:W-:Y:S01]  /*1980*/  FADD.FTZ R103, R40, R103 ;  /* 0x0000006728677221 */ /* 0x000fe20000010000 */
[----:B------:R-:W-:Y:S05]  /*1990*/  BRA `(.L_x_3082) ;  /* 0x0000004000007947 */ /* 0x000fea0003800000 */
.L_x_3080:
[----:B-----5:R-:W-:-:S05]  /*19a0*/  HADD2.F32 R40, -RZ, R38.H0_H0 ;  /* 0x20000026ff287230 */ /* 0x020fca0000004100 */
[----:B------:R-:W-:Y:S01]  /*19b0*/  FADD.FTZ R103, R40, R103 ;  /* 0x0000006728677221 */ /* 0x000fe20000010000 */
[----:B------:R-:W-:-:S05]  /*19c0*/  @P5 HADD2.F32 R40, -RZ, R34.H0_H0 ;  /* 0x20000022ff285230 */ /* 0x000fca0000004100 */
[----:B------:R-:W-:-:S05]  /*19d0*/  @P5 FADD.FTZ R103, R40, R103 ;  /* 0x0000006728675221 */ /* 0x000fca0000010000 */
.L_x_3082:
[----:B------:R-:W-:-:S04]  /*19e0*/  F2FP.PACK_AB R40, RZ, R103 ;  /* 0x00000067ff28723e */ /* 0x000fc800000000ff */
[----:B------:R-:W-:Y:S02]  /*19f0*/  PRMT R30, R40, 0x7610, R30 ;  /* 0x00007610281e7816 */ /* 0x000fe4000000001e */
.L_x_3083:
[----:B------:R-:W-:Y:S01]  /*1a00*/  HADD2.F32 R110, -RZ, R42.H1_H1 ;  /* 0x3000002aff6e7230 */ /* 0x000fe20000004100 */
[----:B------:R-:W-:Y:S05]  /*1a10*/  @P6 BRA `(.L_x_3084) ;  /* 0x0000008000006947 */ /* 0x000fea0003800000 */
[----:B------:R-:W-:-:S04]  /*1a20*/  ISETP.NE.U32.AND P0, PT, RZ, c[0x0][0x180], PT ;  /* 0x00006000ff007a0c */ /* 0x000fc80003f05070 */
[----:B------:R-:W-:-:S13]  /*1a30*/  ISETP.NE.AND.EX P0, PT, RZ, c[0x0][0x184], PT, P0 ;  /* 0x00006100ff007a0c */ /* 0x000fda0003f05300 */
[----:B------:R-:W-:Y:S05]  /*1a40*/  @P0 BRA `(.L_x_3085) ;  /* 0x0000002000000947 */ /* 0x000fea0003800000 */
[----:B------:R-:W-:Y:S05]  /*1a50*/  @P4 BRA `(.L_x_3086) ;  /* 0x0000008000004947 */ /* 0x000fea0003800000 */
[----:B------:R-:W-:Y:S05]  /*1a60*/  BRA `(.L_x_3087) ;  /* 0x0000009000007947 */ /* 0x000fea0003800000 */
.L_x_3085:
[----:B-----5:R-:W-:-:S05]  /*1a70*/  HADD2.F32 R41, -RZ, R34.H1_H1 ;  /* 0x30000022ff297230 */ /* 0x020fca0000004100 */
[----:B------:R-:W-:Y:S01]  /*1a80*/  FADD.FTZ R110, R41, R110 ;  /* 0x0000006e296e7221 */ /* 0x000fe20000010000 */
[----:B------:R-:W-:Y:S05]  /*1a90*/  BRA `(.L_x_3086) ;  /* 0x0000004000007947 */ /* 0x000fea0003800000 */
.L_x_3084:
[----:B-----5:R-:W-:-:S05]  /*1aa0*/  HADD2.F32 R41, -RZ, R38.H1_H1 ;  /* 0x30000026ff297230 */ /* 0x020fca0000004100 */
[----:B------:R-:W-:Y:S01]  /*1ab0*/  FADD.FTZ R110, R41, R110 ;  /* 0x0000006e296e7221 */ /* 0x000fe20000010000 */
[----:B------:R-:W-:-:S05]  /*1ac0*/  @P5 HADD2.F32 R41, -RZ, R34.H1_H1 ;  /* 0x30000022ff295230 */ /* 0x000fca0000004100 */
[----:B------:R-:W-:-:S05]  /*1ad0*/  @P5 FADD.FTZ R110, R41, R110 ;  /* 0x0000006e296e5221 */ /* 0x000fca0000010000 */
.L_x_3086:
[----:B------:R-:W-:-:S04]  /*1ae0*/  F2FP.PACK_AB R40, RZ, R110 ;  /* 0x0000006eff28723e */ /* 0x000fc800000000ff */
[----:B------:R-:W-:Y:S02]  /*1af0*/  PRMT R30, R30, 0x5410, R40 ;  /* 0x000054101e1e7816 */ /* 0x000fe40000000028 */
.L_x_3087:
[----:B------:R-:W-:Y:S01]  /*1b00*/  HADD2.F32 R111, -RZ, R43.H0_H0 ;  /* 0x2000002bff6f7230 */ /* 0x000fe20000004100 */
[----:B------:R-:W-:Y:S05]  /*1b10*/  @P6 BRA `(.L_x_3088) ;  /* 0x0000008000006947 */ /* 0x000fea0003800000 */
[----:B------:R-:W-:-:S04]  /*1b20*/  ISETP.NE.U32.AND P0, PT, RZ, c[0x0][0x180], PT ;  /* 0x00006000ff007a0c */ /* 0x000fc80003f05070 */
[----:B------:R-:W-:-:S13]  /*1b30*/  ISETP.NE.AND.EX P0, PT, RZ, c[0x0][0x184], PT, P0 ;  /* 0x00006100ff007a0c */ /* 0x000fda0003f05300 */
[----:B------:R-:W-:Y:S05]  /*1b40*/  @P0 BRA `(.L_x_3089) ;  /* 0x0000002000000947 */ /* 0x000fea0003800000 */
[----:B------:R-:W-:Y:S05]  /*1b50*/  @P4 BRA `(.L_x_3090) ;  /* 0x0000008000004947 */ /* 0x000fea0003800000 */
[----:B------:R-:W-:Y:S05]  /*1b60*/  BRA `(.L_x_3091) ;  /* 0x0000009000007947 */ /* 0x000fea0003800000 */
.L_x_3089:
[----:B-----5:R-:W-:-:S05]  /*1b70*/  HADD2.F32 R40, -RZ, R35.H0_H0 ;  /* 0x20000023ff287230 */ /* 0x020fca0000004100 */
[----:B------:R-:W-:Y:S01]  /*1b80*/  FADD.FTZ R111, R40, R111 ;  /* 0x0000006f286f7221 */ /* 0x000fe20000010000 */
[----:B------:R-:W-:Y:S05]  /*1b90*/  BRA `(.L_x_3090) ;  /* 0x0000004000007947 */ /* 0x000fea0003800000 */
.L_x_3088:
[----:B-----5:R-:W-:-:S05]  /*1ba0*/  HADD2.F32 R40, -RZ, R39.H0_H0 ;  /* 0x20000027ff287230 */ /* 0x020fca0000004100 */
[----:B------:R-:W-:Y:S01]  /*1bb0*/  FADD.FTZ R111, R40, R111 ;  /* 0x0000006f286f7221 */ /* 0x000fe20000010000 */
[----:B------:R-:W-:-:S05]  /*1bc0*/  @P5 HADD2.F32 R40, -RZ, R35.H0_H0 ;  /* 0x20000023ff285230 */ /* 0x000fca0000004100 */
[----:B------:R-:W-:-:S05]  /*1bd0*/  @P5 FADD.FTZ R111, R40, R111 ;  /* 0x0000006f286f5221 */ /* 0x000fca0000010000 */
.L_x_3090:
[----:B------:R-:W-:-:S04]  /*1be0*/  F2FP.PACK_AB R40, RZ, R111 ;  /* 0x0000006fff28723e */ /* 0x000fc800000000ff */
[----:B------:R-:W-:Y:S02]  /*1bf0*/  PRMT R31, R40, 0x7610, R31 ;  /* 0x00007610281f7816 */ /* 0x000fe4000000001f */
.L_x_3091:
[----:B------:R-:W-:Y:S01]  /*1c00*/  HADD2.F32 R117, -RZ, R43.H1_H1 ;  /* 0x3000002bff757230 */ /* 0x000fe20000004100 */
[----:B------:R-:W-:Y:S05]  /*1c10*/  @P6 BRA `(.L_x_3092) ;  /* 0x0000008000006947 */ /* 0x000fea0003800000 */
[----:B------:R-:W-:-:S04]  /*1c20*/  ISETP.NE.U32.AND P0, PT, RZ, c[0x0][0x180], PT ;  /* 0x00006000ff007a0c */ /* 0x000fc80003f05070 */
[----:B------:R-:W-:-:S13]  /*1c30*/  ISETP.NE.AND.EX P0, PT, RZ, c[0x0][0x184], PT, P0 ;  /* 0x00006100ff007a0c */ /* 0x000fda0003f05300 */
[----:B------:R-:W-:Y:S05]  /*1c40*/  @P0 BRA `(.L_x_3093) ;  /* 0x0000002000000947 */ /* 0x000fea0003800000 */
[----:B------:R-:W-:Y:S05]  /*1c50*/  @P4 BRA `(.L_x_3094) ;  /* 0x0000008000004947 */ /* 0x000fea0003800000 */
[----:B------:R-:W-:Y:S05]  /*1c60*/  BRA `(.L_x_3095) ;  /* 0x0000009000007947 */ /* 0x000fea0003800000 */
.L_x_3093:
[----:B-----5:R-:W-:-:S05]  /*1c70*/  HADD2.F32 R40, -RZ, R35.H1_H1 ;  /* 0x30000023ff287230 */ /* 0x020fca0000004100 */
[----:B------:R-:W-:Y:S01]  /*1c80*/  FADD.FTZ R117, R40, R117 ;  /* 0x0000007528757221 */ /* 0x000fe20000010000 */
[----:B------:R-:W-:Y:S05]  /*1c90*/  BRA `(.L_x_3094) ;  /* 0x0000004000007947 */ /* 0x000fea0003800000 */
.L_x_3092:
[----:B-----5:R-:W-:-:S05]  /*1ca0*/  HADD2.F32 R40, -RZ, R39.H1_H1 ;  /* 0x30000027ff287230 */ /* 0x020fca0000004100 */
[----:B------:R-:W-:Y:S01]  /*1cb0*/  FADD.FTZ R117, R40, R117 ;  /* 0x0000007528757221 */ /* 0x000fe20000010000 */
[----:B------:R-:W-:-:S05]  /*1cc0*/  @P5 HADD2.F32 R40, -RZ, R35.H1_H1 ;  /* 0x30000023ff285230 */ /* 0x000fca0000004100 */
[----:B------:R-:W-:-:S05]  /*1cd0*/  @P5 FADD.FTZ R117, R40, R117 ;  /* 0x0000007528755221 */ /* 0x000fca0000010000 */
.L_x_3094:
[----:B------:R-:W-:-:S04]  /*1ce0*/  F2FP.PACK_AB R40, RZ, R117 ;  /* 0x00000075ff28723e */ /* 0x000fc800000000ff */
[----:B------:R-:W-:Y:S02]  /*1cf0*/  PRMT R31, R31, 0x5410, R40 ;  /* 0x000054101f1f7816 */ /* 0x000fe40000000028 */
.L_x_3095:
[----:B------:R-:W-:-:S04]  /*1d00*/  @P4 LEA R40, P0, R120, c[0x0][0x188], 0x4 ;  /* 0x0000620078284a11 */ /* 0x000fc800078020ff */
[C---:B------:R-:W-:Y:S02]  /*1d10*/  @P4 LEA.HI.X R41, R120.reuse, c[0x0][0x18c], RZ, 0x4, P0 ;  /* 0x0000630078294a11 */ /* 0x040fe400000f24ff */
[----:B------:R-:W-:-:S03]  /*1d20*/  IADD3 R120, R120, 0x80, RZ ;  /* 0x0000008078787810 */ /* 0x000fc60007ffe0ff */
[----:B------:R0:W-:Y:S04]  /*1d30*/  @P4 STG.E.128 [R40.64], R28 ;  /* 0x0000001c28004986 */ /* 0x0001e8000c101d04 */
.L_x_3063:
[----:B------:R-:W-:Y:S05]  /*1d40*/  BSYNC B0 ;  /* 0x0000000000007941 */ /* 0x000fea0003800000 */
.L_x_3062:
[----:B------:R-:W-:Y:S01]  /*1d50*/  BSSY B0, `(.L_x_3096) ;  /* 0x0000095000007945 */ /* 0x000fe20003800000 */
[----:B------:R-:W-:Y:S05]  /*1d60*/  @!P2 BRA `(.L_x_3097) ;  /* 0x000009300000a947 */ /* 0x000fea0003800000 */
[----:B------:R-:W-:Y:S01]  /*1d70*/  ISETP.NE.U32.AND P0, PT, RZ, c[0x0][0x178], PT ;  /* 0x00005e00ff007a0c */ /* 0x000fe20003f05070 */
[----:B0-----:R-:W-:-:S03]  /*1d80*/  HFMA2.MMA R41, -RZ, RZ, 0, 9.5367431640625e-07 ;  /* 0x00000010ff297435 */ /* 0x001fc600000001ff */
[----:B------:R-:W-:-:S07]  /*1d90*/  ISETP.NE.AND.EX P0, PT, RZ, c[0x0][0x17c], PT, P0 ;  /* 0x00005f00ff007a0c */ /* 0x000fce0003f05300 */
[----:B------:R-:W-:-:S06]  /*1da0*/  IMAD.WIDE.U32 R40, R120, R41, c[0x0][0x170] ;  /* 0x00005c0078287625 */ /* 0x000fcc00078e0029 */
        /* <DEDUP_REMOVED lines=18> */
.L_x_3099:
[----:B-----5:R-:W-:-:S05]  /*1ed0*/  HADD2.F32 R97, -RZ, R32.H0_H0 ;  /* 0x20000020ff617230 */ /* 0x020fca0000004100 */
[----:B------:R-:W-:Y:S01]  /*1ee0*/  FADD.FTZ R90, R97, R90 ;  /* 0x0000005a615a7221 */ /* 0x000fe20000010000 */
[----:B------:R-:W-:Y:S05]  /*1ef0*/  BRA `(.L_x_3100) ;  /* 0x0000004000007947 */ /* 0x000fea0003800000 */
.L_x_3098:
[----:B0----5:R-:W-:-:S05]  /*1f00*/  HADD2.F32 R97, -RZ, R36.H0_H0 ;  /* 0x20000024ff617230 */ /* 0x021fca0000004100 */
[----:B------:R-:W-:Y:S01]  /*1f10*/  FADD.FTZ R90, R97, R90 ;  /* 0x0000005a615a7221 */ /* 0x000fe20000010000 */
[----:B------:R-:W-:-:S05]  /*1f20*/  @P5 HADD2.F32 R97, -RZ, R32.H0_H0 ;  /* 0x20000020ff615230 */ /* 0x000fca0000004100 */
[----:B------:R-:W-:-:S05]  /*1f30*/  @P5 FADD.FTZ R90, R97, R90 ;  /* 0x0000005a615a5221 */ /* 0x000fca0000010000 */
.L_x_3100:
[----:B------:R-:W-:-:S04]  /*1f40*/  F2FP.PACK_AB R96, RZ, R90 ;  /* 0x0000005aff60723e */ /* 0x000fc800000000ff */
[----:B------:R-:W-:Y:S02]  /*1f50*/  PRMT R28, R96, 0x7610, R28 ;  /* 0x00007610601c7816 */ /* 0x000fe4000000001c */
.L_x_3101:
[----:B------:R-:W-:Y:S01]  /*1f60*/  HADD2.F32 R96, -RZ, R40.H1_H1 ;  /* 0x30000028ff607230 */ /* 0x000fe20000004100 */
[----:B------:R-:W-:Y:S05]  /*1f70*/  @P6 BRA `(.L_x_3102) ;  /* 0x0000008000006947 */ /* 0x000fea0003800000 */
[----:B------:R-:W-:-:S04]  /*1f80*/  ISETP.NE.U32.AND P0, PT, RZ, c[0x0][0x180], PT ;  /* 0x00006000ff007a0c */ /* 0x000fc80003f05070 */
[----:B------:R-:W-:-:S13]  /*1f90*/  ISETP.NE.AND.EX P0, PT, RZ, c[0x0][0x184], PT, P0 ;  /* 0x00006100ff007a0c */ /* 0x000fda0003f05300 */
[----:B------:R-:W-:Y:S05]  /*1fa0*/  @P0 BRA `(.L_x_3103) ;  /* 0x0000002000000947 */ /* 0x000fea0003800000 */
[----:B------:R-:W-:Y:S05]  /*1fb0*/  @P4 BRA `(.L_x_3104) ;  /* 0x0000008000004947 */ /* 0x000fea0003800000 */
[----:B------:R-:W-:Y:S05]  /*1fc0*/  BRA `(.L_x_3105) ;  /* 0x0000009000007947 */ /* 0x000fea0003800000 */
.L_x_3103:
[----:B-----5:R-:W-:-:S05]  /*1fd0*/  HADD2.F32 R97, -RZ, R32.H1_H1 ;  /* 0x30000020ff617230 */ /* 0x020fca0000004100 */
[----:B------:R-:W-:Y:S01]  /*1fe0*/  FADD.FTZ R96, R97, R96 ;  /* 0x0000006061607221 */ /* 0x000fe20000010000 */
[----:B------:R-:W-:Y:S05]  /*1ff0*/  BRA `(.L_x_3104) ;  /* 0x0000004000007947 */ /* 0x000fea0003800000 */
.L_x_3102:
[----:B-----5:R-:W-:-:S05]  /*2000*/  HADD2.F32 R97, -RZ, R36.H1_H1 ;  /* 0x30000024ff617230 */ /* 0x020fca0000004100 */
[----:B------:R-:W-:Y:S01]  /*2010*/  FADD.FTZ R96, R97, R96 ;  /* 0x0000006061607221 */ /* 0x000fe20000010000 */
[----:B------:R-:W-:-:S05]  /*2020*/  @P5 HADD2.F32 R97, -RZ, R32.H1_H1 ;  /* 0x30000020ff615230 */ /* 0x000fca0000004100 */
[----:B------:R-:W-:-:S05]  /*2030*/  @P5 FADD.FTZ R96, R97, R96 ;  /* 0x0000006061605221 */ /* 0x000fca0000010000 */
.L_x_3104:
[----:B------:R-:W-:-:S04]  /*2040*/  F2FP.PACK_AB R40, RZ, R96 ;  /* 0x00000060ff28723e */ /* 0x000fc800000000ff */
[----:B------:R-:W-:Y:S02]  /*2050*/  PRMT R28, R28, 0x5410, R40 ;  /* 0x000054101c1c7816 */ /* 0x000fe40000000028 */
.L_x_3105:
[----:B------:R-:W-:Y:S01]  /*2060*/  HADD2.F32 R97, -RZ, R41.H0_H0 ;  /* 0x20000029ff617230 */ /* 0x000fe20000004100 */
[----:B------:R-:W-:Y:S05]  /*2070*/  @P6 BRA `(.L_x_3106) ;  /* 0x0000008000006947 */ /* 0x000fea0003800000 */
[----:B------:R-:W-:-:S04]  /*2080*/  ISETP.NE.U32.AND P0, PT, RZ, c[0x0][0x180], PT ;  /* 0x00006000ff007a0c */ /* 0x000fc80003f05070 */
[----:B------:R-:W-:-:S13]  /*2090*/  ISETP.NE.AND.EX P0, PT, RZ, c[0x0][0x184], PT, P0 ;  /* 0x00006100ff007a0c */ /* 0x000fda0003f05300 */
[----:B------:R-:W-:Y:S05]  /*20a0*/  @P0 BRA `(.L_x_3107) ;  /* 0x0000002000000947 */ /* 0x000fea0003800000 */
[----:B------:R-:W-:Y:S05]  /*20b0*/  @P4 BRA `(.L_x_3108) ;  /* 0x0000008000004947 */ /* 0x000fea0003800000 */
[----:B------:R-:W-:Y:S05]  /*20c0*/  BRA `(.L_x_3109) ;  /* 0x0000009000007947 */ /* 0x000fea0003800000 */
.L_x_3107:
[----:B-----5:R-:W-:-:S05]  /*20d0*/  HADD2.F32 R40, -RZ, R33.H0_H0 ;  /* 0x20000021ff287230 */ /* 0x020fca0000004100 */
[----:B------:R-:W-:Y:S01]  /*20e0*/  FADD.FTZ R97, R40, R97 ;  /* 0x0000006128617221 */ /* 0x000fe20000010000 */
[----:B------:R-:W-:Y:S05]  /*20f0*/  BRA `(.L_x_3108) ;  /* 0x0000004000007947 */ /* 0x000fea0003800000 */
.L_x_3106:
[----:B-----5:R-:W-:-:S05]  /*2100*/  HADD2.F32 R40, -RZ, R37.H0_H0 ;  /* 0x20000025ff287230 */ /* 0x020fca0000004100 */
[----:B------:R-:W-:Y:S01]  /*2110*/  FADD.FTZ R97, R40, R97 ;  /* 0x0000006128617221 */ /* 0x000fe20000010000 */
[----:B------:R-:W-:-:S05]  /*2120*/  @P5 HADD2.F32 R40, -RZ, R33.H0_H0 ;  /* 0x20000021ff285230 */ /* 0x000fca0000004100 */
[----:B------:R-:W-:-:S05]  /*2130*/  @P5 FADD.FTZ R97, R40, R97 ;  /* 0x0000006128615221 */ /* 0x000fca0000010000 */
.L_x_3108:
[----:B------:R-:W-:-:S04]  /*2140*/  F2FP.PACK_AB R40, RZ, R97 ;  /* 0x00000061ff28723e */ /* 0x000fc800000000ff */
[----:B------:R-:W-:Y:S02]  /*2150*/  PRMT R29, R40, 0x7610, R29 ;  /* 0x00007610281d7816 */ /* 0x000fe4000000001d */
.L_x_3109:
[----:B------:R-:W-:Y:S01]  /*2160*/  HADD2.F32 R104, -RZ, R41.H1_H1 ;  /* 0x30000029ff687230 */ /* 0x000fe20000004100 */
[----:B------:R-:W-:Y:S05]  /*2170*/  @P6 BRA `(.L_x_3110) ;  /* 0x0000008000006947 */ /* 0x000fea0003800000 */
[----:B------:R-:W-:-:S04]  /*2180*/  ISETP.NE.U32.AND P0, PT, RZ, c[0x0][0x180], PT ;  /* 0x00006000ff007a0c */ /* 0x000fc80003f05070 */
[----:B------:R-:W-:-:S13]  /*2190*/  ISETP.NE.AND.EX P0, PT, RZ, c[0x0][0x184], PT, P0 ;  /* 0x00006100ff007a0c */ /* 0x000fda0003f05300 */
[----:B------:R-:W-:Y:S05]  /*21a0*/  @P0 BRA `(.L_x_3111) ;  /* 0x0000002000000947 */ /* 0x000fea0003800000 */
[----:B------:R-:W-:Y:S05]  /*21b0*/  @P4 BRA `(.L_x_3112) ;  /* 0x0000008000004947 */ /* 0x000fea0003800000 */
[----:B------:R-:W-:Y:S05]  /*21c0*/  BRA `(.L_x_3113) ;  /* 0x0000009000007947 */ /* 0x000fea0003800000 */
.L_x_3111:
[----:B-----5:R-:W-:-:S05]  /*21d0*/  HADD2.F32 R41, -RZ, R33.H1_H1 ;  /* 0x30000021ff297230 */ /* 0x020fca0000004100 */
[----:B------:R-:W-:Y:S01]  /*21e0*/  FADD.FTZ R104, R41, R104 ;  /* 0x0000006829687221 */ /* 0x000fe20000010000 */
[----:B------:R-:W-:Y:S05]  /*21f0*/  BRA `(.L_x_3112) ;  /* 0x0000004000007947 */ /* 0x000fea0003800000 */
.L_x_3110:
[----:B-----5:R-:W-:-:S05]  /*2200*/  HADD2.F32 R41, -RZ, R37.H1_H1 ;  /* 0x30000025ff297230 */ /* 0x020fca0000004100 */
[----:B------:R-:W-:Y:S01]  /*2210*/  FADD.FTZ R104, R41, R104 ;  /* 0x0000006829687221 */ /* 0x000fe20000010000 */
[----:B------:R-:W-:-:S05]  /*2220*/  @P5 HADD2.F32 R41, -RZ, R33.H1_H1 ;  /* 0x30000021ff295230 */ /* 0x000fca0000004100 */
[----:B------:R-:W-:-:S05]  /*2230*/  @P5 FADD.FTZ R104, R41, R104 ;  /* 0x0000006829685221 */ /* 0x000fca0000010000 */
.L_x_3112:
[----:B------:R-:W-:-:S04]  /*2240*/  F2FP.PACK_AB R40, RZ, R104 ;  /* 0x00000068ff28723e */ /* 0x000fc800000000ff */
[----:B------:R-:W-:Y:S02]  /*2250*/  PRMT R29, R29, 0x5410, R40 ;  /* 0x000054101d1d7816 */ /* 0x000fe40000000028 */
.L_x_3113:
[----:B------:R-:W-:Y:S01]  /*2260*/  HADD2.F32 R105, -RZ, R42.H0_H0 ;  /* 0x2000002aff697230 */ /* 0x000fe20000004100 */
[----:B------:R-:W-:Y:S05]  /*2270*/  @P6 BRA `(.L_x_3114) ;  /* 0x0000008000006947 */ /* 0x000fea0003800000 */
[----:B------:R-:W-:-:S04]  /*2280*/  ISETP.NE.U32.AND P0, PT, RZ, c[0x0][0x180], PT ;  /* 0x00006000ff007a0c */ /* 0x000fc80003f05070 */
[----:B------:R-:W-:-:S13]  /*2290*/  ISETP.NE.AND.EX P0, PT, RZ, c[0x0][0x184], PT, P0 ;  /* 0x00006100ff007a0c */ /* 0x000fda0003f05300 */
[----:B------:R-:W-:Y:S05]  /*22a0*/  @P0 BRA `(.L_x_3115) ;  /* 0x0000002000000947 */ /* 0x000fea0003800000 */
[----:B------:R-:W-:Y:S05]  /*22b0*/  @P4 BRA `(.L_x_3116) ;  /* 0x0000008000004947 */ /* 0x000fea0003800000 */
[----:B------:R-:W-:Y:S05]  /*22c0*/  BRA `(.L_x_3117) ;  /* 0x0000009000007947 */ /* 0x000fea0003800000 */
.L_x_3115:
[----:B-----5:R-:W-:-:S05]  /*22d0*/  HADD2.F32 R40, -RZ, R34.H0_H0 ;  /* 0x20000022ff287230 */ /* 0x020fca0000004100 */
[----:B------:R-:W-:Y:S01]  /*22e0*/  FADD.FTZ R105, R40, R105 ;  /* 0x0000006928697221 */ /* 0x000fe20000010000 */
[----:B------:R-:W-:Y:S05]  /*22f0*/  BRA `(.L_x_3116) ;  /* 0x0000004000007947 */ /* 0x000fea0003800000 */
.L_x_3114:
[----:B-----5:R-:W-:-:S05]  /*2300*/  HADD2.F32 R40, -RZ, R38.H0_H0 ;  /* 0x20000026ff287230 */ /* 0x020fca0000004100 */
[----:B------:R-:W-:Y:S01]  /*2310*/  FADD.FTZ R105, R40, R105 ;  /* 0x0000006928697221 */ /* 0x000fe20000010000 */
[----:B------:R-:W-:-:S05]  /*2320*/  @P5 HADD2.F32 R40, -RZ, R34.H0_H0 ;  /* 0x20000022ff285230 */ /* 0x000fca0000004100 */
[----:B------:R-:W-:-:S05]  /*2330*/  @P5 FADD.FTZ R105, R40, R105 ;  /* 0x0000006928695221 */ /* 0x000fca0000010000 */
.L_x_3116:
[----:B------:R-:W-:-:S04]  /*2340*/  F2FP.PACK_AB R40, RZ, R105 ;  /* 0x00000069ff28723e */ /* 0x000fc800000000ff */
[----:B------:R-:W-:Y:S02]  /*2350*/  PRMT R30, R40, 0x7610, R30 ;  /* 0x00007610281e7816 */ /* 0x000fe4000000001e */
.L_x_3117:
[----:B------:R-:W-:Y:S01]  /*2360*/  HADD2.F32 R112, -RZ, R42.H1_H1 ;  /* 0x3000002aff707230 */ /* 0x000fe20000004100 */
[----:B------:R-:W-:Y:S05]  /*2370*/  @P6 BRA `(.L_x_3118) ;  /* 0x0000008000006947 */ /* 0x000fea0003800000 */
[----:B------:R-:W-:-:S04]  /*2380*/  ISETP.NE.U32.AND P0, PT, RZ, c[0x0][0x180], PT ;  /* 0x00006000ff007a0c */ /* 0x000fc80003f05070 */
[----:B------:R-:W-:-:S13]  /*2390*/  ISETP.NE.AND.EX P0, PT, RZ, c[0x0][0x184], PT, P0 ;  /* 0x00006100ff007a0c */ /* 0x000fda0003f05300 */
[----:B------:R-:W-:Y:S05]  /*23a0*/  @P0 BRA `(.L_x_3119) ;  /* 0x0000002000000947 */ /* 0x000fea0003800000 */
[----:B------:R-:W-:Y:S05]  /*23b0*/  @P4 BRA `(.L_x_3120) ;  /* 0x0000008000004947 */ /* 0x000fea0003800000 */
[----:B------:R-:W-:Y:S05]  /*23c0*/  BRA `(.L_x_3121) ;  /* 0x0000009000007947 */ /* 0x000fea0003800000 */
.L_x_3119:
[----:B-----5:R-:W-:-:S05]  /*23d0*/  HADD2.F32 R41, -RZ, R34.H1_H1 ;  /* 0x30000022ff297230 */ /* 0x020fca0000004100 */
[----:B------:R-:W-:Y:S01]  /*23e0*/  FADD.FTZ R112, R41, R112 ;  /* 0x0000007029707221 */ /* 0x000fe20000010000 */
[----:B------:R-:W-:Y:S05]  /*23f0*/  BRA `(.L_x_3120) ;  /* 0x0000004000007947 */ /* 0x000fea0003800000 */
.L_x_3118:
[----:B-----5:R-:W-:-:S05]  /*2400*/  HADD2.F32 R41, -RZ, R38.H1_H1 ;  /* 0x30000026ff297230 */ /* 0x020fca0000004100 */
[----:B------:R-:W-:Y:S01]  /*2410*/  FADD.FTZ R112, R41, R112 ;  /* 0x0000007029707221 */ /* 0x000fe20000010000 */
[----:B------:R-:W-:-:S05]  /*2420*/  @P5 HADD2.F32 R41, -RZ, R34.H1_H1 ;  /* 0x30000022ff295230 */ /* 0x000fca0000004100 */
[----:B------:R-:W-:-:S05]  /*2430*/  @P5 FADD.FTZ R112, R41, R112 ;  /* 0x0000007029705221 */ /* 0x000fca0000010000 */
.L_x_3120:
[----:B------:R-:W-:-:S04]  /*2440*/  F2FP.PACK_AB R40, RZ, R112 ;  /* 0x00000070ff28723e */ /* 0x000fc800000000ff */
[----:B------:R-:W-:Y:S02]  /*2450*/  PRMT R30, R30, 0x5410, R40 ;  /* 0x000054101e1e7816 */ /* 0x000fe40000000028 */
.L_x_3121:
[----:B------:R-:W-:Y:S01]  /*2460*/  HADD2.F32 R113, -RZ, R43.H0_H0 ;  /* 0x2000002bff717230 */ /* 0x000fe20000004100 */
[----:B------:R-:W-:Y:S05]  /*2470*/  @P6 BRA `(.L_x_3122) ;  /* 0x0000008000006947 */ /* 0x000fea0003800000 */
[----:B------:R-:W-:-:S04]  /*2480*/  ISETP.NE.U32.AND P0, PT, RZ, c[0x0][0x180], PT ;  /* 0x00006000ff007a0c */ /* 0x000fc80003f05070 */
[----:B------:R-:W-:-:S13]  /*2490*/  ISETP.NE.AND.EX P0, PT, RZ, c[0x0][0x184], PT, P0 ;  /* 0x00006100ff007a0c */ /* 0x000fda0003f05300 */
[----:B------:R-:W-:Y:S05]  /*24a0*/  @P0 BRA `(.L_x_3123) ;  /* 0x0000002000000947 */ /* 0x000fea0003800000 */
[----:B------:R-:W-:Y:S05]  /*24b0*/  @P4 BRA `(.L_x_3124) ;  /* 0x0000008000004947 */ /* 0x000fea0003800000 */
[----:B------:R-:W-:Y:S05]  /*24c0*/  BRA `(.L_x_3125) ;  /* 0x0000009000007947 */ /* 0x000fea0003800000 */
.L_x_3123:
[----:B-----5:R-:W-:-:S05]  /*24d0*/  HADD2.F32 R40, -RZ, R35.H0_H0 ;  /* 0x20000023ff287230 */ /* 0x020fca0000004100 */
[----:B------:R-:W-:Y:S01]  /*24e0*/  FADD.FTZ R113, R40, R113 ;  /* 0x0000007128717221 */ /* 0x000fe20000010000 */
[----:B------:R-:W-:Y:S05]  /*24f0*/  BRA `(.L_x_3124) ;  /* 0x0000004000007947 */ /* 0x000fea0003800000 */
.L_x_3122:
[----:B-----5:R-:W-:-:S05]  /*2500*/  HADD2.F32 R40, -RZ, R39.H0_H0 ;  /* 0x20000027ff287230 */ /* 0x020fca0000004100 */
[----:B------:R-:W-:Y:S01]  /*2510*/  FADD.FTZ R113, R40, R113 ;  /* 0x0000007128717221 */ /* 0x000fe20000010000 */
[----:B------:R-:W-:-:S05]  /*2520*/  @P5 HADD2.F32 R40, -RZ, R35.H0_H0 ;  /* 0x20000023ff285230 */ /* 0x000fca0000004100 */
[----:B------:R-:W-:-:S05]  /*2530*/  @P5 FADD.FTZ R113, R40, R113 ;  /* 0x0000007128715221 */ /* 0x000fca0000010000 */
.L_x_3124:
[----:B------:R-:W-:-:S04]  /*2540*/  F2FP.PACK_AB R40, RZ, R113 ;  /* 0x00000071ff28723e */ /* 0x000fc800000000ff */
[----:B------:R-:W-:Y:S02]  /*2550*/  PRMT R31, R40, 0x7610, R31 ;  /* 0x00007610281f7816 */ /* 0x000fe4000000001f */
.L_x_3125:
[----:B------:R-:W-:Y:S01]  /*2560*/  HADD2.F32 R118, -RZ, R43.H1_H1 ;  /* 0x3000002bff767230 */ /* 0x000fe20000004100 */
[----:B------:R-:W-:Y:S05]  /*2570*/  @P6 BRA `(.L_x_3126) ;  /* 0x0000008000006947 */ /* 0x000fea0003800000 */
[----:B------:R-:W-:-:S04]  /*2580*/  ISETP.NE.U32.AND P0, PT, RZ, c[0x0][0x180], PT ;  /* 0x00006000ff007a0c */ /* 0x000fc80003f05070 */
[----:B------:R-:W-:-:S13]  /*2590*/  ISETP.NE.AND.EX P0, PT, RZ, c[0x0][0x184], PT, P0 ;  /* 0x00006100ff007a0c */ /* 0x000fda0003f05300 */
[----:B------:R-:W-:Y:S05]  /*25a0*/  @P0 BRA `(.L_x_3127) ;  /* 0x0000002000000947 */ /* 0x000fea0003800000 */
[----:B------:R-:W-:Y:S05]  /*25b0*/  @P4 BRA `(.L_x_3128) ;  /* 0x0000008000004947 */ /* 0x000fea0003800000 */
[----:B------:R-:W-:Y:S05]  /*25c0*/  BRA `(.L_x_3129) ;  /* 0x0000009000007947 */ /* 0x000fea0003800000 */
.L_x_3127:
[----:B-----5:R-:W-:-:S05]  /*25d0*/  HADD2.F32 R41, -RZ, R35.H1_H1 ;  /* 0x30000023ff297230 */ /* 0x020fca0000004100 */
[----:B------:R-:W-:Y:S01]  /*25e0*/  FADD.FTZ R118, R41, R118 ;  /* 0x0000007629767221 */ /* 0x000fe20000010000 */
[----:B------:R-:W-:Y:S05]  /*25f0*/  BRA `(.L_x_3128) ;  /* 0x0000004000007947 */ /* 0x000fea0003800000 */
.L_x_3126:
[----:B-----5:R-:W-:-:S05]  /*2600*/  HADD2.F32 R41, -RZ, R39.H1_H1 ;  /* 0x30000027ff297230 */ /* 0x020fca0000004100 */
[----:B------:R-:W-:Y:S01]  /*2610*/  FADD.FTZ R118, R41, R118 ;  /* 0x0000007629767221 */ /* 0x000fe20000010000 */
[----:B------:R-:W-:-:S05]  /*2620*/  @P5 HADD2.F32 R41, -RZ, R35.H1_H1 ;  /* 0x30000023ff295230 */ /* 0x000fca0000004100 */
[----:B------:R-:W-:-:S05]  /*2630*/  @P5 FADD.FTZ R118, R41, R118 ;  /* 0x0000007629765221 */ /* 0x000fca0000010000 */
.L_x_3128:
[----:B------:R-:W-:-:S04]  /*2640*/  F2FP.PACK_AB R40, RZ, R118 ;  /* 0x00000076ff28723e */ /* 0x000fc800000000ff */
[----:B------:R-:W-:Y:S02]  /*2650*/  PRMT R31, R31, 0x5410, R40 ;  /* 0x000054101f1f7816 */ /* 0x000fe40000000028 */
.L_x_3129:
[----:B------:R-:W-:-:S04]  /*2660*/  @P4 LEA R40, P0, R120, c[0x0][0x188], 0x4 ;  /* 0x0000620078284a11 */ /* 0x000fc800078020ff */
[C---:B------:R-:W-:Y:S02]  /*2670*/  @P4 LEA.HI.X R41, R120.reuse, c[0x0][0x18c], RZ, 0x4, P0 ;  /* 0x0000630078294a11 */ /* 0x040fe400000f24ff */
[----:B------:R-:W-:-:S03]  /*2680*/  IADD3 R120, R120, 0x80, RZ ;  /* 0x0000008078787810 */ /* 0x000fc60007ffe0ff */
[----:B------:R0:W-:Y:S04]  /*2690*/  @P4 STG.E.128 [R40.64], R28 ;  /* 0x0000001c28004986 */ /* 0x0001e8000c101d04 */
.L_x_3097:
[----:B------:R-:W-:Y:S05]  /*26a0*/  BSYNC B0 ;  /* 0x0000000000007941 */ /* 0x000fea0003800000 */
.L_x_3096:
[----:B------:R-:W-:Y:S01]  /*26b0*/  BSSY B0, `(.L_x_3130) ;  /* 0x0000094000007945 */ /* 0x000fe20003800000 */
        /* <DEDUP_REMOVED lines=23> */
.L_x_3133:
[----:B-----5:R-:W-:-:S05]  /*2830*/  HADD2.F32 R98, -RZ, R32.H0_H0 ;  /* 0x20000020ff627230 */ /* 0x020fca0000004100 */
[----:B------:R-:W-:Y:S01]  /*2840*/  FADD.FTZ R91, R98, R91 ;  /* 0x0000005b625b7221 */ /* 0x000fe20000010000 */
[----:B------:R-:W-:Y:S05]  /*2850*/  BRA `(.L_x_3134) ;  /* 0x0000004000007947 */ /* 0x000fea0003800000 */
.L_x_3132:
[----:B0----5:R-:W-:-:S05]  /*2860*/  HADD2.F32 R98, -RZ, R36.H0_H0 ;  /* 0x20000024ff627230 */ /* 0x021fca0000004100 */
[----:B------:R-:W-:Y:S01]  /*2870*/  FADD.FTZ R91, R98, R91 ;  /* 0x0000005b625b7221 */ /* 0x000fe20000010000 */
[----:B------:R-:W-:-:S05]  /*2880*/  @P5 HADD2.F32 R98, -RZ, R32.H0_H0 ;  /* 0x20000020ff625230 */ /* 0x000fca0000004100 */
[----:B------:R-:W-:-:S05]  /*2890*/  @P5 FADD.FTZ R91, R98, R91 ;  /* 0x0000005b625b5221 */ /* 0x000fca0000010000 */
.L_x_3134:
[----:B------:R-:W-:-:S04]  /*28a0*/  F2FP.PACK_AB R98, RZ, R91 ;  /* 0x0000005bff62723e */ /* 0x000fc800000000ff */
[----:B------:R-:W-:Y:S02]  /*28b0*/  PRMT R28, R98, 0x7610, R28 ;  /* 0x00007610621c7816 */ /* 0x000fe4000000001c */
.L_x_3135:
[----:B------:R-:W-:Y:S01]  /*28c0*/  HADD2.F32 R98, -RZ, R40.H1_H1 ;  /* 0x30000028ff627230 */ /* 0x000fe20000004100 */
[----:B------:R-:W-:Y:S05]  /*28d0*/  @P6 BRA `(.L_x_3136) ;  /* 0x0000008000006947 */ /* 0x000fea0003800000 */
[----:B------:R-:W-:-:S04]  /*28e0*/  ISETP.NE.U32.AND P0, PT, RZ, c[0x0][0x180], PT ;  /* 0x00006000ff007a0c */ /* 0x000fc80003f05070 */
[----:B------:R-:W-:-:S13]  /*28f0*/  ISETP.NE.AND.EX P0, PT, RZ, c[0x0][0x184], PT, P0 ;  /* 0x00006100ff007a0c */ /* 0x000fda0003f05300 */
[----:B------:R-:W-:Y:S05]  /*2900*/  @P0 BRA `(.L_x_3137) ;  /* 0x0000002000000947 */ /* 0x000fea0003800000 */
[----:B------:R-:W-:Y:S05]  /*2910*/  @P4 BRA `(.L_x_3138) ;  /* 0x0000008000004947 */ /* 0x000fea0003800000 */
[----:B------:R-:W-:Y:S05]  /*2920*/  BRA `(.L_x_3139) ;  /* 0x0000009000007947 */ /* 0x000fea0003800000 */
.L_x_3137:
[----:B-----5:R-:W-:-:S05]  /*2930*/  HADD2.F32 R99, -RZ, R32.H1_H1 ;  /* 0x30000020ff637230 */ /* 0x020fca0000004100 */
[----:B------:R-:W-:Y:S01]  /*2940*/  FADD.FTZ R98, R99, R98 ;  /* 0x0000006263627221 */ /* 0x000fe20000010000 */
[----:B------:R-:W-:Y:S05]  /*2950*/  BRA `(.L_x_3138) ;  /* 0x0000004000007947 */ /* 0x000fea0003800000 */
.L_x_3136:
[----:B-----5:R-:W-:-:S05]  /*2960*/  HADD2.F32 R99, -RZ, R36.H1_H1 ;  /* 0x30000024ff637230 */ /* 0x020fca0000004100 */
[----:B------:R-:W-:Y:S01]  /*2970*/  FADD.FTZ R98, R99, R98 ;  /* 0x0000006263627221 */ /* 0x000fe20000010000 */
[----:B------:R-:W-:-:S05]  /*2980*/  @P5 HADD2.F32 R99, -RZ, R32.H1_H1 ;  /* 0x30000020ff635230 */ /* 0x000fca0000004100 */
[----:B------:R-:W-:-:S05]  /*2990*/  @P5 FADD.FTZ R98, R99, R98 ;  /* 0x0000006263625221 */ /* 0x000fca0000010000 */
.L_x_3138:
[----:B------:R-:W-:-:S04]  /*29a0*/  F2FP.PACK_AB R40, RZ, R98 ;  /* 0x00000062ff28723e */ /* 0x000fc800000000ff */
[----:B------:R-:W-:Y:S02]  /*29b0*/  PRMT R28, R28, 0x5410, R40 ;  /* 0x000054101c1c7816 */ /* 0x000fe40000000028 */
.L_x_3139:
[----:B------:R-:W-:Y:S01]  /*29c0*/  HADD2.F32 R99, -RZ, R41.H0_H0 ;  /* 0x20000029ff637230 */ /* 0x000fe20000004100 */
[----:B------:R-:W-:Y:S05]  /*29d0*/  @P6 BRA `(.L_x_3140) ;  /* 0x0000008000006947 */ /* 0x000fea0003800000 */
[----:B------:R-:W-:-:S04]  /*29e0*/  ISETP.NE.U32.AND P0, PT, RZ, c[0x0][0x180], PT ;  /* 0x00006000ff007a0c */ /* 0x000fc80003f05070 */
[----:B------:R-:W-:-:S13]  /*29f0*/  ISETP.NE.AND.EX P0, PT, RZ, c[0x0][0x184], PT, P0 ;  /* 0x00006100ff007a0c */ /* 0x000fda0003f05300 */
[----:B------:R-:W-:Y:S05]  /*2a00*/  @P0 BRA `(.L_x_3141) ;  /* 0x0000002000000947 */ /* 0x000fea0003800000 */
[----:B------:R-:W-:Y:S05]  /*2a10*/  @P4 BRA `(.L_x_3142) ;  /* 0x0000008000004947 */ /* 0x000fea0003800000 */
[----:B------:R-:W-:Y:S05]  /*2a20*/  BRA `(.L_x_3143) ;  /* 0x0000009000007947 */ /* 0x000fea0003800000 */
.L_x_3141:
[----:B-----5:R-:W-:-:S05]  /*2a30*/  HADD2.F32 R40, -RZ, R33.H0_H0 ;  /* 0x20000021ff287230 */ /* 0x020fca0000004100 */
[----:B------:R-:W-:Y:S01]  /*2a40*/  FADD.FTZ R99, R40, R99 ;  /* 0x0000006328637221 */ /* 0x000fe20000010000 */
[----:B------:R-:W-:Y:S05]  /*2a50*/  BRA `(.L_x_3142) ;  /* 0x0000004000007947 */ /* 0x000fea0003800000 */
.L_x_3140:
[----:B-----5:R-:W-:-:S05]  /*2a60*/  HADD2.F32 R40, -RZ, R37.H0_H0 ;  /* 0x20000025ff287230 */ /* 0x020fca0000004100 */
[----:B------:R-:W-:Y:S01]  /*2a70*/  FADD.FTZ R99, R40, R99 ;  /* 0x0000006328637221 */ /* 0x000fe20000010000 */
[----:B------:R-:W-:-:S05]  /*2a80*/  @P5 HADD2.F32 R40, -RZ, R33.H0_H0 ;  /* 0x20000021ff285230 */ /* 0x000fca0000004100 */
[----:B------:R-:W-:-:S05]  /*2a90*/  @P5 FADD.FTZ R99, R40, R99 ;  /* 0x0000006328635221 */ /* 0x000fca0000010000 */
.L_x_3142:
[----:B------:R-:W-:-:S04]  /*2aa0*/  F2FP.PACK_AB R40, RZ, R99 ;  /* 0x00000063ff28723e */ /* 0x000fc800000000ff */
[----:B------:R-:W-:Y:S02]  /*2ab0*/  PRMT R29, R40, 0x7610, R29 ;  /* 0x00007610281d7816 */ /* 0x000fe4000000001d */
.L_x_3143:
[----:B------:R-:W-:Y:S01]  /*2ac0*/  HADD2.F32 R106, -RZ, R41.H1_H1 ;  /* 0x30000029ff6a7230 */ /* 0x000fe20000004100 */
[----:B------:R-:W-:Y:S05]  /*2ad0*/  @P6 BRA `(.L_x_3144) ;  /* 0x0000008000006947 */ /* 0x000fea0003800000 */
[----:B------:R-:W-:-:S04]  /*2ae0*/  ISETP.NE.U32.AND P0, PT, RZ, c[0x0][0x180], PT ;  /* 0x00006000ff007a0c */ /* 0x000fc80003f05070 */
[----:B------:R-:W-:-:S13]  /*2af0*/  ISETP.NE.AND.EX P0, PT, RZ, c[0x0][0x184], PT, P0 ;  /* 0x00006100ff007a0c */ /* 0x000fda0003f05300 */
[----:B------:R-:W-:Y:S05]  /*2b00*/  @P0 BRA `(.L_x_3145) ;  /* 0x0000002000000947 */ /* 0x000fea0003800000 */
[----:B------:R-:W-:Y:S05]  /*2b10*/  @P4 BRA `(.L_x_3146) ;  /* 0x0000008000004947 */ /* 0x000fea0003800000 */
[----:B------:R-:W-:Y:S05]  /*2b20*/  BRA `(.L_x_3147) ;  /* 0x0000009000007947 */ /* 0x000fea0003800000 */
.L_x_3145:
[----:B-----5:R-:W-:-:S05]  /*2b30*/  HADD2.F32 R41, -RZ, R33.H1_H1 ;  /* 0x30000021ff297230 */ /* 0x020fca0000004100 */
[----:B------:R-:W-:Y:S01]  /*2b40*/  FADD.FTZ R106, R41, R106 ;  /* 0x0000006a296a7221 */ /* 0x000fe20000010000 */
[----:B------:R-:W-:Y:S05]  /*2b50*/  BRA `(.L_x_3146) ;  /* 0x0000004000007947 */ /* 0x000fea0003800000 */
.L_x_3144:
[----:B-----5:R-:W-:-:S05]  /*2b60*/  HADD2.F32 R41, -RZ, R37.H1_H1 ;  /* 0x30000025ff297230 */ /* 0x020fca0000004100 */
[----:B------:R-:W-:Y:S01]  /*2b70*/  FADD.FTZ R106, R41, R106 ;  /* 0x0000006a296a7221 */ /* 0x000fe20000010000 */
[----:B------:R-:W-:-:S05]  /*2b80*/  @P5 HADD2.F32 R41, -RZ, R33.H1_H1 ;  /* 0x30000021ff295230 */ /* 0x000fca0000004100 */
[----:B------:R-:W-:-:S05]  /*2b90*/  @P5 FADD.FTZ R106, R41, R106 ;  /* 0x0000006a296a5221 */ /* 0x000fca0000010000 */
.L_x_3146:
[----:B------:R-:W-:-:S04]  /*2ba0*/  F2FP.PACK_AB R40, RZ, R106 ;  /* 0x0000006aff28723e */ /* 0x000fc800000000ff */
[----:B------:R-:W-:Y:S02]  /*2bb0*/  PRMT R29, R29, 0x5410, R40 ;  /* 0x000054101d1d7816 */ /* 0x000fe40000000028 */
.L_x_3147:
[----:B------:R-:W-:Y:S01]  /*2bc0*/  HADD2.F32 R107, -RZ, R42.H0_H0 ;  /* 0x2000002aff6b7230 */ /* 0x000fe20000004100 */
[----:B------:R-:W-:Y:S05]  /*2bd0*/  @P6 BRA `(.L_x_3148) ;  /* 0x0000008000006947 */ /* 0x000fea0003800000 */
[----:B------:R-:W-:-:S04]  /*2be0*/  ISETP.NE.U32.AND P0, PT, RZ, c[0x0][0x180], PT ;  /* 0x00006000ff007a0c */ /* 0x000fc80003f05070 */
[----:B------:R-:W-:-:S13]  /*2bf0*/  ISETP.NE.AND.EX P0, PT, RZ, c[0x0][0x184], PT, P0 ;  /* 0x00006100ff007a0c */ /* 0x000fda0003f05300 */
[----:B------:R-:W-:Y:S05]  /*2c00*/  @P0 BRA `(.L_x_3149) ;  /* 0x0000002000000947 */ /* 0x000fea0003800000 */
[----:B------:R-:W-:Y:S05]  /*2c10*/  @P4 BRA `(.L_x_3150) ;  /* 0x0000008000004947 */ /* 0x000fea0003800000 */
[----:B------:R-:W-:Y:S05]  /*2c20*/  BRA `(.L_x_3151) ;  /* 0x0000009000007947 */ /* 0x000fea0003800000 */
.L_x_3149:
[----:B-----5:R-:W-:-:S05]  /*2c30*/  HADD2.F32 R40, -RZ, R34.H0_H0 ;  /* 0x20000022ff287230 */ /* 0x020fca0000004100 */
[----:B------:R-:W-:Y:S01]  /*2c40*/  FADD.FTZ R107, R40, R107 ;  /* 0x0000006b286b7221 */ /* 0x000fe20000010000 */
[----:B------:R-:W-:Y:S05]  /*2c50*/  BRA `(.L_x_3150) ;  /* 0x0000004000007947 */ /* 0x000fea0003800000 */
.L_x_3148:
[----:B-----5:R-:W-:-:S05]  /*2c60*/  HADD2.F32 R40, -RZ, R38.H0_H0 ;  /* 0x20000026ff287230 */ /* 0x020fca0000004100 */
[----:B------:R-:W-:Y:S01]  /*2c70*/  FADD.FTZ R107, R40, R107 ;  /* 0x0000006b286b7221 */ /* 0x000fe20000010000 */
[----:B------:R-:W-:-:S05]  /*2c80*/  @P5 HADD2.F32 R40, -RZ, R34.H0_H0 ;  /* 0x20000022ff285230 */ /* 0x000fca0000004100 */
[----:B------:R-:W-:-:S05]  /*2c90*/  @P5 FADD.FTZ R107, R40, R107 ;  /* 0x0000006b286b5221 */ /* 0x000fca0000010000 */
.L_x_3150:
[----:B------:R-:W-:-:S04]  /*2ca0*/  F2FP.PACK_AB R40, RZ, R107 ;  /* 0x0000006bff28723e */ /* 0x000fc800000000ff */
[----:B------:R-:W-:Y:S02]  /*2cb0*/  PRMT R30, R40, 0x7610, R30 ;  /* 0x00007610281e7816 */ /* 0x000fe4000000001e */
.L_x_3151:
[----:B------:R-:W-:Y:S01]  /*2cc0*/  HADD2.F32 R114, -RZ, R42.H1_H1 ;  /* 0x3000002aff727230 */ /* 0x000fe20000004100 */
[----:B------:R-:W-:Y:S05]  /*2cd0*/  @P6 BRA `(.L_x_3152) ;  /* 0x0000008000006947 */ /* 0x000fea0003800000 */
[----:B------:R-:W-:-:S04]  /*2ce0*/  ISETP.NE.U32.AND P0, PT, RZ, c[0x0][0x180], PT ;  /* 0x00006000ff007a0c */ /* 0x000fc80003f05070 */
[----:B------:R-:W-:-:S13]  /*2cf0*/  ISETP.NE.AND.EX P0, PT, RZ, c[0x0][0x184], PT, P0 ;  /* 0x00006100ff007a0c */ /* 0x000fda0003f05300 */
[----:B------:R-:W-:Y:S05]  /*2d00*/  @P0 BRA `(.L_x_3153) ;  /* 0x0000002000000947 */ /* 0x000fea0003800000 */
[----:B------:R-:W-:Y:S05]  /*2d10*/  @P4 BRA `(.L_x_3154) ;  /* 0x0000008000004947 */ /* 0x000fea0003800000 */
[----:B------:R-:W-:Y:S05]  /*2d20*/  BRA `(.L_x_3155) ;  /* 0x0000009000007947 */ /* 0x000fea0003800000 */
.L_x_3153:
[----:B-----5:R-:W-:-:S05]  /*2d30*/  HADD2.F32 R41, -RZ, R34.H1_H1 ;  /* 0x30000022ff297230 */ /* 0x020fca0000004100 */
[----:B------:R-:W-:Y:S01]  /*2d40*/  FADD.FTZ R114, R41, R114 ;  /* 0x0000007229727221 */ /* 0x000fe20000010000 */
[----:B------:R-:W-:Y:S05]  /*2d50*/  BRA `(.L_x_3154) ;  /* 0x0000004000007947 */ /* 0x000fea0003800000 */
.L_x_3152:
[----:B-----5:R-:W-:-:S05]  /*2d60*/  HADD2.F32 R41, -RZ, R38.H1_H1 ;  /* 0x30000026ff297230 */ /* 0x020fca0000004100 */
[----:B------:R-:W-:Y:S01]  /*2d70*/  FADD.FTZ R114, R41, R114 ;  /* 0x0000007229727221 */ /* 0x000fe20000010000 */
[----:B------:R-:W-:-:S05]  /*2d80*/  @P5 HADD2.F32 R41, -RZ, R34.H1_H1 ;  /* 0x30000022ff295230 */ /* 0x000fca0000004100 */
[----:B------:R-:W-:-:S05]  /*2d90*/  @P5 FADD.FTZ R114, R41, R114 ;  /* 0x0000007229725221 */ /* 0x000fca0000010000 */
.L_x_3154:
[----:B------:R-:W-:-:S04]  /*2da0*/  F2FP.PACK_AB R40, RZ, R114 ;  /* 0x00000072ff28723e */ /* 0x000fc800000000ff */
[----:B------:R-:W-:Y:S02]  /*2db0*/  PRMT R30, R30, 0x5410, R40 ;  /* 0x000054101e1e7816 */ /* 0x000fe40000000028 */
.L_x_3155:
[----:B------:R-:W-:Y:S01]  /*2dc0*/  HADD2.F32 R115, -RZ, R43.H0_H0 ;  /* 0x2000002bff737230 */ /* 0x000fe20000004100 */
[----:B------:R-:W-:Y:S05]  /*2dd0*/  @P6 BRA `(.L_x_3156) ;  /* 0x0000008000006947 */ /* 0x000fea0003800000 */
[----:B------:R-:W-:-:S04]  /*2de0*/  ISETP.NE.U32.AND P0, PT, RZ, c[0x0][0x180], PT ;  /* 0x00006000ff007a0c */ /* 0x000fc80003f05070 */
[----:B------:R-:W-:-:S13]  /*2df0*/  ISETP.NE.AND.EX P0, PT, RZ, c[0x0][0x184], PT, P0 ;  /* 0x00006100ff007a0c */ /* 0x000fda0003f05300 */
[----:B------:R-:W-:Y:S05]  /*2e00*/  @P0 BRA `(.L_x_3157) ;  /* 0x0000002000000947 */ /* 0x000fea0003800000 */
[----:B------:R-:W-:Y:S05]  /*2e10*/  @P4 BRA `(.L_x_3158) ;  /* 0x0000008000004947 */ /* 0x000fea0003800000 */
[----:B------:R-:W-:Y:S05]  /*2e20*/  BRA `(.L_x_3159) ;  /* 0x0000009000007947 */ /* 0x000fea0003800000 */
.L_x_3157:
[----:B-----5:R-:W-:-:S05]  /*2e30*/  HADD2.F32 R40, -RZ, R35.H0_H0 ;  /* 0x20000023ff287230 */ /* 0x020fca0000004100 */
[----:B------:R-:W-:Y:S01]  /*2e40*/  FADD.FTZ R115, R40, R115 ;  /* 0x0000007328737221 */ /* 0x000fe20000010000 */
[----:B------:R-:W-:Y:S05]  /*2e50*/  BRA `(.L_x_3158) ;  /* 0x0000004000007947 */ /* 0x000fea0003800000 */
.L_x_3156:
[----:B-----5:R-:W-:-:S05]  /*2e60*/  HADD2.F32 R40, -RZ, R39.H0_H0 ;  /* 0x20000027ff287230 */ /* 0x020fca0000004100 */
[----:B------:R-:W-:Y:S01]  /*2e70*/  FADD.FTZ R115, R40, R115 ;  /* 0x0000007328737221 */ /* 0x000fe20000010000 */
[----:B------:R-:W-:-:S05]  /*2e80*/  @P5 HADD2.F32 R40, -RZ, R35.H0_H0 ;  /* 0x20000023ff285230 */ /* 0x000fca0000004100 */
[----:B------:R-:W-:-:S05]  /*2e90*/  @P5 FADD.FTZ R115, R40, R115 ;  /* 0x0000007328735221 */ /* 0x000fca0000010000 */
.L_x_3158:
[----:B------:R-:W-:-:S04]  /*2ea0*/  F2FP.PACK_AB R40, RZ, R115 ;  /* 0x00000073ff28723e */ /* 0x000fc800000000ff */
[----:B------:R-:W-:Y:S02]  /*2eb0*/  PRMT R31, R40, 0x7610, R31 ;  /* 0x00007610281f7816 */ /* 0x000fe4000000001f */
.L_x_3159:
[----:B------:R-:W-:Y:S01]  /*2ec0*/  HADD2.F32 R119, -RZ, R43.H1_H1 ;  /* 0x3000002bff777230 */ /* 0x000fe20000004100 */
[----:B------:R-:W-:Y:S05]  /*2ed0*/  @P6 BRA `(.L_x_3160) ;  /* 0x0000008000006947 */ /* 0x000fea0003800000 */
[----:B------:R-:W-:-:S04]  /*2ee0*/  ISETP.NE.U32.AND P0, PT, RZ, c[0x0][0x180], PT ;  /* 0x00006000ff007a0c */ /* 0x000fc80003f05070 */
[----:B------:R-:W-:-:S13]  /*2ef0*/  ISETP.NE.AND.EX P0, PT, RZ, c[0x0][0x184], PT, P0 ;  /* 0x00006100ff007a0c */ /* 0x000fda0003f05300 */
[----:B------:R-:W-:Y:S05]  /*2f00*/  @P0 BRA `(.L_x_3161) ;  /* 0x0000002000000947 */ /* 0x000fea0003800000 */
[----:B------:R-:W-:Y:S05]  /*2f10*/  @P4 BRA `(.L_x_3162) ;  /* 0x0000008000004947 */ /* 0x000fea0003800000 */
[----:B------:R-:W-:Y:S05]  /*2f20*/  BRA `(.L_x_3163) ;  /* 0x0000009000007947 */ /* 0x000fea0003800000 */
.L_x_3161:
[----:B-----5:R-:W-:-:S05]  /*2f30*/  HADD2.F32 R40, -RZ, R35.H1_H1 ;  /* 0x30000023ff287230 */ /* 0x020fca0000004100 */
[----:B------:R-:W-:Y:S01]  /*2f40*/  FADD.FTZ R119, R40, R119 ;  /* 0x0000007728777221 */ /* 0x000fe20000010000 */
[----:B------:R-:W-:Y:S05]  /*2f50*/  BRA `(.L_x_3162) ;  /* 0x0000004000007947 */ /* 0x000fea0003800000 */
.L_x_3160:
[----:B-----5:R-:W-:-:S05]  /*2f60*/  HADD2.F32 R40, -RZ, R39.H1_H1 ;  /* 0x30000027ff287230 */ /* 0x020fca0000004100 */
[----:B------:R-:W-:Y:S01]  /*2f70*/  FADD.FTZ R119, R40, R119 ;  /* 0x0000007728777221 */ /* 0x000fe20000010000 */
[----:B------:R-:W-:-:S05]  /*2f80*/  @P5 HADD2.F32 R40, -RZ, R35.H1_H1 ;  /* 0x30000023ff285230 */ /* 0x000fca0000004100 */
[----:B------:R-:W-:-:S05]  /*2f90*/  @P5 FADD.FTZ R119, R40, R119 ;  /* 0x0000007728775221 */ /* 0x000fca0000010000 */
.L_x_3162:
[----:B------:R-:W-:-:S04]  /*2fa0*/  F2FP.PACK_AB R40, RZ, R119 ;  /* 0x00000077ff28723e */ /* 0x000fc800000000ff */
[----:B------:R-:W-:Y:S02]  /*2fb0*/  PRMT R31, R31, 0x5410, R40 ;  /* 0x000054101f1f7816 */ /* 0x000fe40000000028 */
.L_x_3163:
[----:B------:R-:W-:-:S04]  /*2fc0*/  @P4 LEA R40, P0, R120, c[0x0][0x188], 0x4 ;  /* 0x0000620078284a11 */ /* 0x000fc800078020ff */
[----:B------:R-:W-:-:S05]  /*2fd0*/  @P4 LEA.HI.X R41, R120, c[0x0][0x18c], RZ, 0x4, P0 ;  /* 0x0000630078294a11 */ /* 0x000fca00000f24ff */
[----:B------:R0:W-:Y:S04]  /*2fe0*/  @P4 STG.E.128 [R40.64], R28 ;  /* 0x0000001c28004986 */ /* 0x0001e8000c101d04 */
.L_x_3131:
[----:B------:R-:W-:Y:S05]  /*2ff0*/  BSYNC B0 ;  /* 0x0000000000007941 */ /* 0x000fea0003800000 */
.L_x_3130:
        /* <DEDUP_REMOVED lines=42> */
.L_x_3176:
        /* <DEDUP_REMOVED lines=85> */
.L_x_3177:
[----:B------:R-:W-:Y:S01]  /*37f0*/  LOP3.LUT P0, RZ, R0, 0x1f, RZ, 0xc0, !PT ;  /* 0x0000001f00ff7812 */ /* 0x000fe2000780c0ff */
[----:B-1----:R-:W-:Y:S01]  /*3800*/  FADD.FTZ R41, R124, R121 ;  /* 0x000000797c297221 */ /* 0x002fe20000010000 */
[----:B------:R-:W-:Y:S01]  /*3810*/  SHF.R.U32.HI R43, RZ, 0x5, R0 ;  /* 0x00000005ff2b7819 */ /* 0x000fe20000011600 */
[----:B------:R-:W-:Y:S01]  /*3820*/  WARPSYNC 0xffffffff ;  /* 0xffffffff00007948 */ /* 0x000fe20003800000 */
[----:B0-----:R-:W-:Y:S02]  /*3830*/  LOP3.LUT R121, R0, 0x1f, RZ, 0xc0, !PT ;  /* 0x0000001f00797812 */ /* 0x001fe400078ec0ff */
[----:B------:R-:W-:-:S07]  /*3840*/  LOP3.LUT R43, R43, 0x3, RZ, 0xc0, !PT ;  /* 0x000000032b2b7812 */ /* 0x000fce00078ec0ff */
[----:B------:R-:W-:-:S05]  /*3850*/  @!P0 IADD3 R42, R120, R43, RZ ;  /* 0x0000002b782a8210 */ /* 0x000fca0007ffe0ff */
[----:B------:R0:W-:Y:S01]  /*3860*/  @!P0 STS.64 [R42.X8], R40 ;  /* 0x000000282a008388 */ /* 0x0001e20000008a00 */
[----:B------:R-:W-:-:S11]  /*3870*/  ISETP.GT.U32.AND P0, PT, R121, 0x3, PT ;  /* 0x000000037900780c */ /* 0x000fd60003f04070 */
[----:B------:R-:W-:Y:S01]  /*3880*/  BAR.SYNC.DEFER_BLOCKING 0x0 ;  /* 0x0000000000007b1d */ /* 0x000fe20000010000 */
[----:B0-----:R-:W-:Y:S01]  /*3890*/  CS2R R40, SRZ ;  /* 0x0000000000287805 */ /* 0x001fe2000001ff00 */
[----:B------:R-:W-:Y:S01]  /*38a0*/  @!P0 IADD3 R120, R120, R121, RZ ;  /* 0x0000007978788210 */ /* 0x000fe20007ffe0ff */
[----:B------:R-:W-:Y:S01]  /*38b0*/  HFMA2.MMA R122, -RZ, RZ, 0, 0 ;  /* 0x00000000ff7a7435 */ /* 0x000fe200000001ff */
[----:B------:R-:W-:Y:S02]  /*38c0*/  ISETP.NE.AND P5, PT, RZ, UR6, PT ;  /* 0x00000006ff007c0c */ /* 0x000fe4000bfa5270 */
[----:B------:R-:W-:Y:S03]  /*38d0*/  BSSY B0, `(.L_x_3166) ;  /* 0x0000055000007945 */ /* 0x000fe60003800000 */
[----:B------:R-:W-:-:S05]  /*38e0*/  @!P0 MOV R122, R85 ;  /* 0x00000055007a8202 */ /* 0x000fca0000000f00 */
[----:B------:R-:W0:Y:S04]  /*38f0*/  SHFL.DOWN PT, R123, R122, 0x2, 0x1f ;  /* 0x08401f007a7b7f89 */ /* 0x000e2800000e0000 */
[----:B------:R-:W1:Y:S01]  /*3900*/  @!P0 LDS.64 R40, [R120.X8] ;  /* 0x0000000078288984 */ /* 0x000e620000008a00 */
[----:B------:R-:W-:Y:S02]  /*3910*/  LOP3.LUT P0, RZ, R43, 0x1f, R0, 0xf8, !PT ;  /* 0x0000001f2bff7812 */ /* 0x000fe4000780f800 */
[----:B------:R-:W-:Y:S01]  /*3920*/  I2F R43, R122 ;  /* 0x0000007a002b7306 */ /* 0x000fe20000201400 */
[----:B0-----:R-:W-:-:S07]  /*3930*/  IADD3 R42, R123, R122, RZ ;  /* 0x0000007a7b2a7210 */ /* 0x001fce0007ffe0ff */
        /* <DEDUP_REMOVED lines=17> */
[----:B------:R-:W1:Y:S01]  /*3a50*/  SHFL.DOWN PT, R125, R120, 0x1, 0x1f ;  /* 0x08201f00787d7f89 */ /* 0x000e6200000e0000 */
[----:B------:R-:W-:-:S03]  /*3a60*/  @!P0 MOV R42, 0x4 ;  /* 0x00000004002a8802 */ /* 0x000fc60000000f00 */
[----:B------:R-:W2:Y:S03]  /*3a70*/  SHFL.DOWN PT, R122, R43, 0x1, 0x1f ;  /* 0x08201f002b7a7f89 */ /* 0x000ea600000e0000 */
[----:B------:R-:W3:Y:S01]  /*3a80*/  I2F R121, R121 ;  /* 0x0000007900797306 */ /* 0x000ee20000201400 */
[----:B-1----:R-:W-:Y:S02]  /*3a90*/  FADD.FTZ R125, R120, R125 ;  /* 0x0000007d787d7221 */ /* 0x002fe40000010000 */
[----:B--2---:R-:W-:Y:S02]  /*3aa0*/  FADD.FTZ R124, R43, -R122 ;  /* 0x8000007a2b7c7221 */ /* 0x004fe40000010000 */
[----:B0-----:R-:W-:Y:S02]  /*3ab0*/  FMUL.FTZ R122, R122, R123 ;  /* 0x0000007b7a7a7220 */ /* 0x001fe40000410000 */
[----:B------:R-:W-:-:S02]  /*3ac0*/  FMUL.FTZ R41, R124, R124 ;  /* 0x0000007c7c297220 */ /* 0x000fc40000410000 */
[C---:B------:R-:W-:Y:S02]  /*3ad0*/  FFMA.FTZ R122, R40.reuse, R43, R122 ;  /* 0x0000002b287a7223 */ /* 0x040fe4000001007a */
[----:B------:R-:W-:Y:S02]  /*3ae0*/  FMUL.FTZ R41, R40, R41 ;  /* 0x0000002928297220 */ /* 0x000fe40000410000 */
[----:B---3--:R-:W0:Y:S02]  /*3af0*/  MUFU.RCP R40, R121 ;  /* 0x0000007900287308 */ /* 0x008e240000001000 */
[----:B------:R-:W-:Y:S02]  /*3b00*/  FMUL.FTZ R41, R41, R123 ;  /* 0x0000007b29297220 */ /* 0x000fe40000410000 */
[C---:B0-----:R-:W-:Y:S02]  /*3b10*/  FMUL.FTZ R43, R40.reuse, R122 ;  /* 0x0000007a282b7220 */ /* 0x041fe40000410000 */
[----:B------:R-:W-:Y:S01]  /*3b20*/  FFMA.FTZ R125, R40, R41, R125 ;  /* 0x00000029287d7223 */ /* 0x000fe2000001007d */
[----:B------:R-:W-:-:S03]  /*3b30*/  MOV R40, c[0x0][0x1e0] ;  /* 0x0000780000287a02 */ /* 0x000fc60000000f00 */
[----:B------:R-:W0:Y:S04]  /*3b40*/  SHFL.IDX PT, R43, R43, RZ, 0x1f ;  /* 0x00001fff2b2b7589 */ /* 0x000e2800000e0000 */
[----:B------:R-:W1:Y:S01]  /*3b50*/  SHFL.IDX PT, R125, R125, RZ, 0x1f ;  /* 0x00001fff7d7d7589 */ /* 0x000e6200000e0000 */
[C---:B0-----:R-:W-:Y:S01]  /*3b60*/  FMUL.FTZ R41, R43.reuse, R43 ;  /* 0x0000002b2b297220 */ /* 0x041fe20000410000 */
[----:B------:R-:W-:Y:S01]  /*3b70*/  FSEL R120, R43, RZ, !P5 ;  /* 0x000000ff2b787208 */ /* 0x000fe20006800000 */
[----:B-1----:R-:W-:-:S03]  /*3b80*/  FFMA.FTZ R40, R125, R40, c[0x0][0x228] ;  /* 0x00008a007d287623 */ /* 0x002fc60000010028 */
[----:B------:R-:W-:-:S05]  /*3b90*/  FSEL R41, R41, RZ, P5 ;  /* 0x000000ff29297208 */ /* 0x000fca0002800000 */
[----:B------:R-:W-:Y:S01]  /*3ba0*/  FADD.FTZ R121, R40, R41 ;  /* 0x0000002928797221 */ /* 0x000fe20000010000 */
[----:B------:R-:W-:-:S05]  /*3bb0*/  @!P0 MOV R40, 0x4 ;  /* 0x0000000400288802 */ /* 0x000fca0000000f00 */
        /* <DEDUP_REMOVED lines=18> */
[----:B------:R-:W-:Y:S01]  /*3ce0*/  F2FP.PACK_AB R40, R41, R40 ;  /* 0x000000282928723e */ /* 0x000fe200000000ff */
[----:B------:R-:W-:-:S02]  /*3cf0*/  FADD.FTZ R42, R101, -R120 ;  /* 0x80000078652a7221 */ /* 0x000fc40000010000 */
[--C-:B------:R-:W-:Y:S01]  /*3d00*/  FADD.FTZ R124, R116, -R120.reuse ;  /* 0x80000078747c7221 */ /* 0x100fe20000010000 */
[----:B------:R-:W-:Y:S01]  /*3d10*/  F2FP.PACK_AB R41, R43, R122 ;  /* 0x0000007a2b29723e */ /* 0x000fe200000000ff */
        /* <DEDUP_REMOVED lines=8> */
[----:B------:R-:W-:Y:S01]  /*3da0*/  F2FP.PACK_AB R42, R43, R42 ;  /* 0x0000002a2b2a723e */ /* 0x000fe200000000ff */
[----:B------:R-:W-:Y:S02]  /*3db0*/  FFMA.FTZ R43, R9, R122, R17 ;  /* 0x0000007a092b7223 */ /* 0x000fe40000010011 */
[----:B------:R-:W-:Y:S01]  /*3dc0*/  FFMA.FTZ R122, R10, R123, R18 ;  /* 0x0000007b0a7a7223 */ /* 0x000fe20000010012 */
[----:B------:R-:W-:-:S04]  /*3dd0*/  MOV R123, 0x10 ;  /* 0x00000010007b7802 */ /* 0x000fc80000000f00 */
[----:B------:R-:W-:Y:S01]  /*3de0*/  F2FP.PACK_AB R43, R122, R43 ;  /* 0x0000002b7a2b723e */ /* 0x000fe200000000ff */
[C---:B------:R-:W-:Y:S01]  /*3df0*/  IMAD.WIDE.U32 R122, R84.reuse, R123, c[0x0][0x208] ;  /* 0x00008200547a7625 */ /* 0x040fe200078e007b */
[----:B------:R-:W-:-:S04]  /*3e00*/  IADD3 R84, R84, 0x80, RZ ;  /* 0x0000008054547810 */ /* 0x000fc80007ffe0ff */
[----:B------:R0:W-:Y:S03]  /*3e10*/  STG.E.128 [R122.64], R40 ;  /* 0x000000287a007986 */ /* 0x0001e6000c101d04 */
.L_x_3167:
[----:B------:R-:W-:Y:S05]  /*3e20*/  BSYNC B0 ;  /* 0x0000000000007941 */ /* 0x000fea0003800000 */
.L_x_3166:
[----:B------:R-:W-:Y:S01]  /*3e30*/  ISETP.GE.U32.AND P0, PT, R2, 0x100, PT ;  /* 0x000001000200780c */ /* 0x000fe20003f06070 */
[----:B------:R-:W-:-:S12]  /*3e40*/  BSSY B0, `(.L_x_3168) ;  /* 0x0000022000007945 */ /* 0x000fd80003800000 */
[----:B------:R-:W-:Y:S05]  /*3e50*/  @!P0 BRA `(.L_x_3169) ;  /* 0x0000020000008947 */ /* 0x000fea0003800000 */
[--C-:B0-----:R-:W-:Y:S01]  /*3e60*/  FADD.FTZ R40, R89, -R120.reuse ;  /* 0x8000007859287221 */ /* 0x101fe20000010000 */
[----:B------:R-:W-:Y:S01]  /*3e70*/  HFMA2.MMA R123, -RZ, RZ, 0, 9.5367431640625e-07 ;  /* 0x00000010ff7b7435 */ /* 0x000fe200000001ff */
        /* <DEDUP_REMOVED lines=15> */
[----:B------:R-:W-:Y:S02]  /*3f70*/  FADD.FTZ R122, R110, -R120 ;  /* 0x800000786e7a7221 */ /* 0x000fe40000010000 */
[C---:B------:R-:W-:Y:S02]  /*3f80*/  FMUL.FTZ R42, R121.reuse, R42 ;  /* 0x0000002a792a7220 */ /* 0x040fe40000410000 */
[----:B------:R-:W-:Y:S02]  /*3f90*/  FMUL.FTZ R43, R121, R122 ;  /* 0x0000007a792b7220 */ /* 0x000fe40000410000 */
[----:B------:R-:W-:Y:S02]  /*3fa0*/  FFMA.FTZ R42, R22, R42, R45 ;  /* 0x0000002a162a7223 */ /* 0x000fe4000001002d */
[----:B------:R-:W-:-:S02]  /*3fb0*/  FFMA.FTZ R43, R26, R43, R50 ;  /* 0x0000002b1a2b7223 */ /* 0x000fc40000010032 */
[----:B------:R-:W-:Y:S02]  /*3fc0*/  FADD.FTZ R122, R111, -R120 ;  /* 0x800000786f7a7221 */ /* 0x000fe40000010000 */
[----:B------:R-:W-:Y:S01]  /*3fd0*/  FMUL.FTZ R124, R121, R124 ;  /* 0x0000007c797c7220 */ /* 0x000fe20000410000 */
[----:B------:R-:W-:Y:S01]  /*3fe0*/  F2FP.PACK_AB R42, R43, R42 ;  /* 0x0000002a2b2a723e */ /* 0x000fe200000000ff */
[----:B------:R-:W-:Y:S02]  /*3ff0*/  FMUL.FTZ R43, R121, R122 ;  /* 0x0000007a792b7220 */ /* 0x000fe40000410000 */
[----:B------:R-:W-:Y:S02]  /*4000*/  FFMA.FTZ R124, R27, R124, R51 ;  /* 0x0000007c1b7c7223 */ /* 0x000fe40000010033 */
[----:B------:R-:W-:Y:S02]  /*4010*/  FFMA.FTZ R43, R24, R43, R46 ;  /* 0x0000002b182b7223 */ /* 0x000fe4000001002e */
[C---:B------:R-:W-:Y:S01]  /*4020*/  IMAD.WIDE.U32 R122, R84.reuse, R123, c[0x0][0x208] ;  /* 0x00008200547a7625 */ /* 0x040fe200078e007b */
[----:B------:R-:W-:-:S02]  /*4030*/  IADD3 R84, R84, 0x80, RZ ;  /* 0x0000008054547810 */ /* 0x000fc40007ffe0ff */
[----:B------:R-:W-:-:S05]  /*4040*/  F2FP.PACK_AB R43, R124, R43 ;  /* 0x0000002b7c2b723e */ /* 0x000fca00000000ff */
[----:B------:R0:W-:Y:S02]  /*4050*/  STG.E.128 [R122.64], R40 ;  /* 0x000000287a007986 */ /* 0x0001e4000c101d04 */
.L_x_3169:
[----:B------:R-:W-:Y:S05]  /*4060*/  BSYNC B0 ;  /* 0x0000000000007941 */ /* 0x000fea0003800000 */
.L_x_3168:
[----:B------:R-:W-:Y:S01]  /*4070*/  BSSY B0, `(.L_x_3170) ;  /* 0x0000022000007945 */ /* 0x000fe20003800000 */
[----:B------:R-:W-:Y:S05]  /*4080*/  @!P2 BRA `(.L_x_3171) ;  /* 0x000002000000a947 */ /* 0x000fea0003800000 */
[--C-:B0-----:R-:W-:Y:S01]  /*4090*/  FADD.FTZ R40, R90, -R120.reuse ;  /* 0x800000785a287221 */ /* 0x101fe20000010000 */
[----:B------:R-:W-:Y:S01]  /*40a0*/  MOV R123, 0x10 ;  /* 0x00000010007b7802 */ /* 0x000fe20000000f00 */
        /* <DEDUP_REMOVED lines=13> */
[----:B------:R-:W-:Y:S01]  /*4180*/  FADD.FTZ R122, R112, -R120 ;  /* 0x80000078707a7221 */ /* 0x000fe20000010000 */
[----:B------:R-:W-:Y:S01]  /*4190*/  F2FP.PACK_AB R41, R124, R43 ;  /* 0x0000002b7c29723e */ /* 0x000fe200000000ff */
[C---:B------:R-:W-:Y:S02]  /*41a0*/  FMUL.FTZ R43, R121.reuse, R42 ;  /* 0x0000002a792b7220 */ /* 0x040fe40000410000 */
[----:B------:R-:W-:Y:S02]  /*41b0*/  FMUL.FTZ R122, R121, R122 ;  /* 0x0000007a797a7220 */ /* 0x000fe40000410000 */
[----:B------:R-:W-:Y:S02]  /*41c0*/  FFMA.FTZ R42, R54, R43, R62 ;  /* 0x0000002b362a7223 */ /* 0x000fe4000001003e */
[----:B------:R-:W-:Y:S02]  /*41d0*/  FFMA.FTZ R43, R57, R122, R65 ;  /* 0x0000007a392b7223 */ /* 0x000fe40000010041 */
[----:B------:R-:W-:-:S02]  /*41e0*/  FADD.FTZ R122, R113, -R120 ;  /* 0x80000078717a7221 */ /* 0x000fc40000010000 */
[----:B------:R-:W-:Y:S01]  /*41f0*/  FADD.FTZ R124, R118, -R120 ;  /* 0x80000078767c7221 */ /* 0x000fe20000010000 */
[----:B------:R-:W-:Y:S01]  /*4200*/  F2FP.PACK_AB R42, R43, R42 ;  /* 0x0000002a2b2a723e */ /* 0x000fe200000000ff */
[C---:B------:R-:W-:Y:S02]  /*4210*/  FMUL.FTZ R43, R121.reuse, R122 ;  /* 0x0000007a792b7220 */ /* 0x040fe40000410000 */
[----:B------:R-:W-:Y:S02]  /*4220*/  FMUL.FTZ R124, R121, R124 ;  /* 0x0000007c797c7220 */ /* 0x000fe40000410000 */
[----:B------:R-:W-:Y:S02]  /*4230*/  FFMA.FTZ R43, R56, R43, R64 ;  /* 0x0000002b382b7223 */ /* 0x000fe40000010040 */
[----:B------:R-:W-:Y:S02]  /*4240*/  FFMA.FTZ R124, R59, R124, R66 ;  /* 0x0000007c3b7c7223 */ /* 0x000fe40000010042 */
[C---:B------:R-:W-:Y:S01]  /*4250*/  IMAD.WIDE.U32 R122, R84.reuse, R123, c[0x0][0x208] ;  /* 0x00008200547a7625 */ /* 0x040fe200078e007b */
[----:B------:R-:W-:-:S02]  /*4260*/  IADD3 R84, R84, 0x80, RZ ;  /* 0x0000008054547810 */ /* 0x000fc40007ffe0ff */
[----:B------:R-:W-:-:S05]  /*4270*/  F2FP.PACK_AB R43, R124, R43 ;  /* 0x0000002b7c2b723e */ /* 0x000fca00000000ff */
[----:B------:R0:W-:Y:S02]  /*4280*/  STG.E.128 [R122.64], R40 ;  /* 0x000000287a007986 */ /* 0x0001e4000c101d04 */
.L_x_3171:
[----:B------:R-:W-:Y:S05]  /*4290*/  BSYNC B0 ;  /* 0x0000000000007941 */ /* 0x000fea0003800000 */
.L_x_3170:
[----:B------:R-:W-:Y:S01]  /*42a0*/  BSSY B0, `(.L_x_3172) ;  /* 0x0000021000007945 */ /* 0x000fe20003800000 */
[----:B------:R-:W-:Y:S05]  /*42b0*/  @!P3 BRA `(.L_x_3173) ;  /* 0x000001f00000b947 */ /* 0x000fea0003800000 */
[--C-:B0-----:R-:W-:Y:S02]  /*42c0*/  FADD.FTZ R41, R91, -R120.reuse ;  /* 0x800000785b297221 */ /* 0x101fe40000010000 */
        /* <DEDUP_REMOVED lines=21> */
[----:B------:R-:W-:Y:S02]  /*4420*/  FFMA.FTZ R40, R69, R120, R78 ;  /* 0x0000007845287223 */ /* 0x000fe4000001004e */
[----:B------:R-:W-:Y:S02]  /*4430*/  FFMA.FTZ R123, R73, R42, R82 ;  /* 0x0000002a497b7223 */ /* 0x000fe40000010052 */
[----:B------:R-:W-:Y:S01]  /*4440*/  FFMA.FTZ R124, R71, R124, R80 ;  /* 0x0000007c477c7223 */ /* 0x000fe20000010050 */
[----:B------:R-:W-:Y:S01]  /*4450*/  F2FP.PACK_AB R40, R40, R121 ;  /* 0x000000792828723e */ /* 0x000fe200000000ff */
[----:B------:R-:W-:Y:S01]  /*4460*/  HFMA2.MMA R121, -RZ, RZ, 0, 9.5367431640625e-07 ;  /* 0x00000010ff797435 */ /* 0x000fe200000001ff */
[----:B------:R-:W-:-:S02]  /*4470*/  F2FP.PACK_AB R42, R123, R122 ;  /* 0x0000007a7b2a723e */ /* 0x000fc400000000ff */
[----:B------:R-:W-:-:S07]  /*4480*/  F2FP.PACK_AB R41, R124, R41 ;  /* 0x000000297c29723e */ /* 0x000fce00000000ff */
[----:B------:R-:W-:-:S05]  /*4490*/  IMAD.WIDE.U32 R120, R84, R121, c[0x0][0x208] ;  /* 0x0000820054787625 */ /* 0x000fca00078e0079 */
[----:B------:R0:W-:Y:S02]  /*44a0*/  STG.E.128 [R120.64], R40 ;  /* 0x0000002878007986 */ /* 0x0001e4000c101d04 */
.L_x_3173:
[----:B------:R-:W-:Y:S05]  /*44b0*/  BSYNC B0 ;  /* 0x0000000000007941 */ /* 0x000fea0003800000 */
.L_x_3172:
[----:B------:R-:W-:Y:S02]  /*44c0*/  IADD3 R87, R87, c[0x0][0x160], RZ ;  /* 0x0000580057577a10 */ /* 0x000fe40007ffe0ff */
[----:B------:R-:W-:Y:S02]  /*44d0*/  LOP3.LUT P5, RZ, R86, 0xff, RZ, 0xc0, !PT ;  /* 0x000000ff56ff7812 */ /* 0x000fe400078ac0ff */
[----:B------:R-:W-:Y:S02]  /*44e0*/  ISETP.GE.AND P0, PT, R87, c[0x0][0x164], PT ;  /* 0x0000590057007a0c */ /* 0x000fe40003f06270 */
[----:B------:R-:W-:-:S11]  /*44f0*/  SEL R86, RZ, 0x1, P5 ;  /* 0x00000001ff567807 */ /* 0x000fd60002800000 */
[----:B0----5:R-:W-:Y:S01]  /*4500*/  @P0 CALL.REL.NOINC `(.L_x_3174) ;  /* 0x0000001000000944 */ /* 0x021fe20003c00000 */
[----:B------:R-:W-:Y:S05]  /*4510*/  BRA `(.L_x_3175) ;  /* 0xffffc50000007947 */ /* 0x000fea000383ffff */
.L_x_3174:
[----:B------:R-:W-:Y:S05]  /*4520*/  EXIT ;  /* 0x000000000000794d */ /* 0x000fea0003800000 */
.L_x_3164:
[----:B------:R-:W-:Y:S01]  /*4530*/  HFMA2.MMA R122, -RZ, RZ, 0, 5.9604644775390625e-08 ;  /* 0x00000001ff7a7435 */ /* 0x000fe200000001ff */
[----:B------:R-:W-:Y:S02]  /*4540*/  MOV R121, R40 ;  /* 0x0000002800797202 */ /* 0x000fe40000000f00 */
[----:B------:R-:W-:Y:S02]  /*4550*/  MOV R43, 0x1f ;  /* 0x0000001f002b7802 */ /* 0x000fe40000000f00 */
[----:B------:R-:W-:Y:S02]  /*4560*/  MOV R41, 0xffffffff ;  /* 0xffffffff00297802 */ /* 0x000fe40000000f00 */
[----:B------:R-:W-:Y:S02]  /*4570*/  MOV R42, 0x4590 ;  /* 0x00004590002a7802 */ /* 0x000fe40000000f00 */
[----:B-----5:R-:W-:Y:S05]  /*4580*/  CALL.REL.NOINC `($__internal_10_$__cuda_sm70_shflsync_bfly_p) ;  /* 0x000007e000007944 */ /* 0x020fea0003c00000 */
[----:B-1----:R-:W-:Y:S05]  /*4590*/  BRA `(.L_x_3176) ;  /* 0xffffed0000007947 */ /* 0x002fea000383ffff */
.L_x_3165:
[----:B------:R-:W-:Y:S01]  /*45a0*/  HFMA2.MMA R122, -RZ, RZ, 0, 1.1920928955078125e-07 ;  /* 0x00000002ff7a7435 */ /* 0x000fe200000001ff */
[----:B------:R-:W-:Y:S02]  /*45b0*/  MOV R121, R40 ;  /* 0x0000002800797202 */ /* 0x000fe40000000f00 */
[----:B------:R-:W-:-:S02]  /*45c0*/  MOV R43, 0x1f ;  /* 0x0000001f002b7802 */ /* 0x000fc40000000f00 */
[----:B------:R-:W-:Y:S02]  /*45d0*/  MOV R41, 0xffffffff ;  /* 0xffffffff00297802 */ /* 0x000fe40000000f00 */
[----:B------:R-:W-:Y:S02]  /*45e0*/  MOV R42, 0x4600 ;  /* 0x00004600002a7802 */ /* 0x000fe40000000f00 */
[----:B-----5:R-:W-:Y:S05]  /*45f0*/  CALL.REL.NOINC `($__internal_10_$__cuda_sm70_shflsync_bfly_p) ;  /* 0x0000077000007944 */ /* 0x020fea0003c00000 */
[----:B-1----:R-:W-:Y:S01]  /*4600*/  FADD.FTZ R40, R40, R41 ;  /* 0x0000002928287221 */ /* 0x002fe20000010000 */
[----:B------:R-:W-:Y:S01]  /*4610*/  HFMA2.MMA R122, -RZ, RZ, 0, 2.384185791015625e-07 ;  /* 0x00000004ff7a7435 */ /* 0x000fe200000001ff */
[----:B------:R-:W-:Y:S02]  /*4620*/  MOV R43, 0x1f ;  /* 0x0000001f002b7802 */ /* 0x000fe40000000f00 */
[----:B------:R-:W-:Y:S02]  /*4630*/  MOV R41, 0xffffffff ;  /* 0xffffffff00297802 */ /* 0x000fe40000000f00 */
[----:B------:R-:W-:Y:S02]  /*4640*/  MOV R121, R40 ;  /* 0x0000002800797202 */ /* 0x000fe40000000f00 */
[----:B------:R-:W-:-:S02]  /*4650*/  MOV R42, 0x4670 ;  /* 0x00004670002a7802 */ /* 0x000fc40000000f00 */
[----:B------:R-:W-:Y:S05]  /*4660*/  CALL.REL.NOINC `($__internal_10_$__cuda_sm70_shflsync_bfly_p) ;  /* 0x0000070000007944 */ /* 0x000fea0003c00000 */
[----:B-1----:R-:W-:Y:S01]  /*4670*/  FADD.FTZ R40, R40, R41 ;  /* 0x0000002928287221 */ /* 0x002fe20000010000 */
[----:B------:R-:W-:Y:S01]  /*4680*/  HFMA2.MMA R122, -RZ, RZ, 0, 4.76837158203125e-07 ;  /* 0x00000008ff7a7435 */ /* 0x000fe200000001ff */
[----:B------:R-:W-:-:S02]  /*4690*/  MOV R43, 0x1f ;  /* 0x0000001f002b7802 */ /* 0x000fc40000000f00 */
[----:B------:R-:W-:Y:S02]  /*46a0*/  MOV R41, 0xffffffff ;  /* 0xffffffff00297802 */ /* 0x000fe40000000f00 */
[----:B------:R-:W-:Y:S02]  /*46b0*/  MOV R121, R40 ;  /* 0x0000002800797202 */ /* 0x000fe40000000f00 */
[----:B------:R-:W-:Y:S02]  /*46c0*/  MOV R42, 0x46e0 ;  /* 0x000046e0002a7802 */ /* 0x000fe40000000f00 */
[----:B------:R-:W-:Y:S05]  /*46d0*/  CALL.REL.NOINC `($__internal_10_$__cuda_sm70_shflsync_bfly_p) ;  /* 0x0000069000007944 */ /* 0x000fea0003c00000 */
[----:B-1----:R-:W-:Y:S01]  /*46e0*/  FADD.FTZ R40, R40, R41 ;  /* 0x0000002928287221 */ /* 0x002fe20000010000 */
[----:B------:R-:W-:Y:S01]  /*46f0*/  HFMA2.MMA R122, -RZ, RZ, 0, 9.5367431640625e-07 ;  /* 0x00000010ff7a7435 */ /* 0x000fe200000001ff */
[----:B------:R-:W-:Y:S02]  /*4700*/  MOV R43, 0x1f ;  /* 0x0000001f002b7802 */ /* 0x000fe40000000f00 */
[----:B------:R-:W-:Y:S02]  /*4710*/  MOV R41, 0xffffffff ;  /* 0xffffffff00297802 */ /* 0x000fe40000000f00 */
[----:B------:R-:W-:-:S02]  /*4720*/  MOV R121, R40 ;  /* 0x0000002800797202 */ /* 0x000fc40000000f00 */
[----:B------:R-:W-:Y:S02]  /*4730*/  MOV R42, 0x4750 ;  /* 0x00004750002a7802 */ /* 0x000fe40000000f00 */
[----:B------:R-:W-:Y:S05]  /*4740*/  CALL.REL.NOINC `($__internal_10_$__cuda_sm70_shflsync_bfly_p) ;  /* 0x0000062000007944 */ /* 0x000fea0003c00000 */
[----:B-1----:R-:W-:Y:S01]  /*4750*/  FADD.FTZ R41, R40, R41 ;  /* 0x0000002928297221 */ /* 0x002fe20000010000 */
[----:B------:R-:W-:Y:S01]  /*4760*/  HFMA2.MMA R122, -RZ, RZ, 0, 5.9604644775390625e-08 ;  /* 0x00000001ff7a7435 */ /* 0x000fe200000001ff */
[----:B------:R-:W-:Y:S02]  /*4770*/  MOV R43, 0x1f ;  /* 0x0000001f002b7802 */ /* 0x000fe40000000f00 */
[----:B------:R-:W-:-:S04]  /*4780*/  FMUL.FTZ R40, R76, R41 ;  /* 0x000000294c287220 */ /* 0x000fc80000410000 */
        /* <DEDUP_REMOVED lines=65> */
[----:B------:R-:W-:Y:S02]  /*4ba0*/  MOV R41, 0xffffffff ;  /* 0xffffffff00297802 */ /* 0x000fe40000000f00 */
[----:B------:R-:W-:Y:S02]  /*4bb0*/  MOV R42, 0x4bd0 ;  /* 0x00004bd0002a7802 */ /* 0x000fe40000000f00 */
[----:B------:R-:W-:Y:S05]  /*4bc0*/  CALL.REL.NOINC `($__internal_10_$__cuda_sm70_shflsync_bfly_p) ;  /* 0x000001a000007944 */ /* 0x000fea0003c00000 */
[----:B------:R-:W-:Y:S01]  /*4bd0*/  HFMA2.MMA R122, -RZ, RZ, 0, 1.1920928955078125e-07 ;  /* 0x00000002ff7a7435 */ /* 0x000fe200000001ff */
[----:B-1----:R-:W-:Y:S01]  /*4be0*/  FADD.FTZ R121, R121, R41 ;  /* 0x0000002979797221 */ /* 0x002fe20000010000 */
[----:B------:R-:W-:Y:S02]  /*4bf0*/  MOV R43, 0x1f ;  /* 0x0000001f002b7802 */ /* 0x000fe40000000f00 */
[----:B------:R-:W-:Y:S02]  /*4c00*/  MOV R41, 0xffffffff ;  /* 0xffffffff00297802 */ /* 0x000fe40000000f00 */
[----:B------:R-:W-:Y:S02]  /*4c10*/  MOV R42, 0x4c30 ;  /* 0x00004c30002a7802 */ /* 0x000fe40000000f00 */
[----:B------:R-:W-:Y:S05]  /*4c20*/  CALL.REL.NOINC `($__internal_10_$__cuda_sm70_shflsync_bfly_p) ;  /* 0x0000014000007944 */ /* 0x000fea0003c00000 */
[----:B------:R-:W-:Y:S01]  /*4c30*/  HFMA2.MMA R122, -RZ, RZ, 0, 2.384185791015625e-07 ;  /* 0x00000004ff7a7435 */ /* 0x000fe200000001ff */
[----:B-1----:R-:W-:Y:S01]  /*4c40*/  FADD.FTZ R121, R121, R41 ;  /* 0x0000002979797221 */ /* 0x002fe20000010000 */
[----:B------:R-:W-:-:S02]  /*4c50*/  MOV R43, 0x1f ;  /* 0x0000001f002b7802 */ /* 0x000fc40000000f00 */
[----:B------:R-:W-:Y:S02]  /*4c60*/  MOV R41, 0xffffffff ;  /* 0xffffffff00297802 */ /* 0x000fe40000000f00 */
[----:B------:R-:W-:Y:S02]  /*4c70*/  MOV R42, 0x4c90 ;  /* 0x00004c90002a7802 */ /* 0x000fe40000000f00 */
[----:B------:R-:W-:Y:S05]  /*4c80*/  CALL.REL.NOINC `($__internal_10_$__cuda_sm70_shflsync_bfly_p) ;  /* 0x000000e000007944 */ /* 0x000fea0003c00000 */
[----:B------:R-:W-:Y:S01]  /*4c90*/  HFMA2.MMA R122, -RZ, RZ, 0, 4.76837158203125e-07 ;  /* 0x00000008ff7a7435 */ /* 0x000fe200000001ff */
[----:B-1----:R-:W-:Y:S01]  /*4ca0*/  FADD.FTZ R121, R121, R41 ;  /* 0x0000002979797221 */ /* 0x002fe20000010000 */
[----:B------:R-:W-:Y:S02]  /*4cb0*/  MOV R43, 0x1f ;  /* 0x0000001f002b7802 */ /* 0x000fe40000000f00 */
[----:B------:R-:W-:Y:S02]  /*4cc0*/  MOV R41, 0xffffffff ;  /* 0xffffffff00297802 */ /* 0x000fe40000000f00 */
[----:B------:R-:W-:Y:S02]  /*4cd0*/  MOV R42, 0x4cf0 ;  /* 0x00004cf0002a7802 */ /* 0x000fe40000000f00 */
[----:B------:R-:W-:Y:S05]  /*4ce0*/  CALL.REL.NOINC `($__internal_10_$__cuda_sm70_shflsync_bfly_p) ;  /* 0x0000008000007944 */ /* 0x000fea0003c00000 */
[----:B------:R-:W-:Y:S01]  /*4cf0*/  HFMA2.MMA R122, -RZ, RZ, 0, 9.5367431640625e-07 ;  /* 0x00000010ff7a7435 */ /* 0x000fe200000001ff */
[----:B-1----:R-:W-:Y:S01]  /*4d00*/  FADD.FTZ R121, R121, R41 ;  /* 0x0000002979797221 */ /* 0x002fe20000010000 */
[----:B------:R-:W-:-:S02]  /*4d10*/  MOV R43, 0x1f ;  /* 0x0000001f002b7802 */ /* 0x000fc40000000f00 */
[----:B------:R-:W-:Y:S02]  /*4d20*/  MOV R41, 0xffffffff ;  /* 0xffffffff00297802 */ /* 0x000fe40000000f00 */
[----:B------:R-:W-:Y:S02]  /*4d30*/  MOV R42, 0x4d50 ;  /* 0x00004d50002a7802 */ /* 0x000fe40000000f00 */
[----:B------:R-:W-:Y:S05]  /*4d40*/  CALL.REL.NOINC `($__internal_10_$__cuda_sm70_shflsync_bfly_p) ;  /* 0x0000002000007944 */ /* 0x000fea0003c00000 */
[----:B-1----:R-:W-:Y:S01]  /*4d50*/  MOV R124, R41 ;  /* 0x00000029007c7202 */ /* 0x002fe20000000f00 */
[----:B------:R-:W-:Y:S05]  /*4d60*/  BRA `(.L_x_3177) ;  /* 0xffffea8000007947 */ /* 0x000fea000383ffff */
        .weak           $__internal_10_$__cuda_sm70_shflsync_bfly_p
        .type           $__internal_10_$__cuda_sm70_shflsync_bfly_p,@function
        .size           $__internal_10_$__cuda_sm70_shflsync_bfly_p,(.L_x_26470 - $__internal_10_$__cuda_sm70_shflsync_bfly_p)
$__internal_10_$__cuda_sm70_shflsync_bfly_p:
[----:B------:R-:W-:Y:S04]  /*4d70*/  WARPSYNC R41 ;  /* 0x0000002900007348 */ /* 0x000fe80003800000 */
[----:B------:R0:W1:Y:S02]  /*4d80*/  SHFL.BFLY PT, R41, R121, R122, R43 ;  /* 0x0c00007a79297389 */ /* 0x00006400000e002b */
[----:B0-----:R-:W-:-:S06]  /*4d90*/  HFMA2.MMA R43, -RZ, RZ, 0, 0 ;  /* 0x00000000ff2b7435 */ /* 0x001fcc00000001ff */
[----:B------:R-:W-:Y:S05]  /*4da0*/  RET.REL.NODEC R42 `(_ZN10layer_norm31ln_parallel_residual_fwd_kernelINS_13Kernel_traitsI6__halfS2_S2_S2_fjLj4096ELj1ELj1ELj4ELj16ENS_18Kernel_traits_baseILj4096ES2_S2_S2_S2_fjLj128EEEEELb0ELb1ELb0EEEvNS_9FwdParamsE) ;  /* 0xffffb2502a007950 */ /* 0x000fea0003c3ffff */
.L_x_3178:
        /* <DEDUP_REMOVED lines=13> */
.L_x_26470:


//--------------------- .text._ZN10layer_norm31ln_parallel_residual_fwd_kernelINS_13Kernel_traitsI6__halfS2_S2_S2_fjLj4096ELj1ELj1ELj4ELj16ENS_18Kernel_traits_baseILj4096ES2_S2_S2_S2_fjLj128EEEEELb0ELb1ELb1EEEvNS_9FwdParamsE --------------------------
	.section	.text._ZN10layer_norm31ln_parallel_residual_fwd_kernelINS_13Kernel_traitsI6__halfS2_S2_S2_fjLj4096ELj1ELj1ELj4ELj16ENS_18Kernel_traits_baseILj4096ES2_S2_S2_S2_fjLj128EEEEELb0ELb1ELb1EEEvNS_9FwdParamsE,"ax",@progbits
	.sectioninfo	@"SHI_REGISTERS=166"
	.align	128
        .global         _ZN10layer_norm31ln_parallel_residual_fwd_kernelINS_13Kernel_traitsI6__halfS2_S2_S2_fjLj4096ELj1ELj1ELj4ELj16ENS_18Kernel_traits_baseILj4096ES2_S2_S2_S2_fjLj128EEEEELb0ELb1ELb1EEEvNS_9FwdParamsE
        .type           _ZN10layer_norm31ln_parallel_residual_fwd_kernelINS_13Kernel_traitsI6__halfS2_S2_S2_fjLj4096ELj1ELj1ELj4ELj16ENS_18Kernel_traits_baseILj4096ES2_S2_S2_S2_fjLj128EEEEELb0ELb1ELb1EEEvNS_9FwdParamsE,@function
        .size           _ZN10layer_norm31ln_parallel_residual_fwd_kernelINS_13Kernel_traitsI6__halfS2_S2_S2_fjLj4096ELj1ELj1ELj4ELj16ENS_18Kernel_traits_baseILj4096ES2_S2_S2_S2_fjLj128EEEEELb0ELb1ELb1EEEvNS_9FwdParamsE,(.L_x_26471 - _ZN10layer_norm31ln_parallel_residual_fwd_kernelINS_13Kernel_traitsI6__halfS2_S2_S2_fjLj4096ELj1ELj1ELj4ELj16ENS_18Kernel_traits_baseILj4096ES2_S2_S2_S2_fjLj128EEEEELb0ELb1ELb1EEEvNS_9FwdParamsE)
        .other          _ZN10layer_norm31ln_parallel_residual_fwd_kernelINS_13Kernel_traitsI6__halfS2_S2_S2_fjLj4096ELj1ELj1ELj4ELj16ENS_18Kernel_traits_baseILj4096ES2_S2_S2_S2_fjLj128EEEEELb0ELb1ELb1EEEvNS_9FwdParamsE,@"STO_CUDA_ENTRY STV_DEFAULT"
_ZN10layer_norm31ln_parallel_residual_fwd_kernelINS_13Kernel_traitsI6__halfS2_S2_S2_fjLj4096ELj1ELj1ELj4ELj16ENS_18Kernel_traits_baseILj4096ES2_S2_S2_S2_fjLj128EEEEELb0ELb1ELb1EEEvNS_9FwdParamsE:
.text._ZN10layer_norm31ln_parallel_residual_fwd_kernelINS_13Kernel_traitsI6__halfS2_S2_S2_fjLj4096ELj1ELj1ELj4ELj16ENS_18Kernel_traits_baseILj4096ES2_S2_S2_S2_fjLj128EEEEELb0ELb1ELb1EEEvNS_9FwdParamsE:
[----:B------:R-:W-:Y:S02]  /*0000*/  MOV R1, c[0x0][0x28] ;  /* 0x00000a0000017a02 */ /* 0x000fe40000000f00 */
[----:B------:R-:W0:Y:S01]  /*0010*/  S2R R0, SR_TID.X ;  /* 0x0000000000007919 */ /* 0x000e220000002100 */
[----:B------:R-:W-:Y:S01]  /*0020*/  ISETP.NE.U32.AND P1, PT, RZ, c[0x0][0x218], PT ;  /* 0x00008600ff007a0c */ /* 0x000fe20003f25070 */
[----:B------:R-:W-:-:S03]  /*0030*/  ULDC.64 UR4, c[0x0][0x118] ;  /* 0x0000460000047ab9 */ /* 0x000fc60000000a00 */
[----:B------:R-:W-:Y:S02]  /*0040*/  ISETP.NE.AND.EX P1, PT, RZ, c[0x0][0x21c], PT, P1 ;  /* 0x00008700ff007a0c */ /* 0x000fe40003f25310 */
[----:B0-----:R-:W-:-:S04]  /*0050*/  SHF.L.U32 R2, R0, 0x4, RZ ;  /* 0x0000000400027819 */ /* 0x001fc800000006ff */
        /* <DEDUP_REMOVED lines=9> */
[----:B------:R-:W-:-:S04]  /*00f0*/  IADD3 R2, P2, R2, c[0x0][0x1b0], RZ ;  /* 0x00006c0002027a10 */ /* 0x000fc80007f5e0ff */
[----:B------:R-:W-:Y:S02]  /*0100*/  IADD3.X R3, RZ, c[0x0][0x1b4], RZ, P2, !PT ;  /* 0x00006d00ff037a10 */ /* 0x000fe400017fe4ff */
[----:B-1----:R-:W-:-:S04]  /*0110*/  IADD3 R100, R101, UR6, RZ ;  /* 0x0000000665647c10 */ /* 0x002fc8000fffe0ff */
[----:B------:R-:W-:-:S13]  /*0120*/  ISETP.GE.AND P0, PT, R100, c[0x0][0x164], PT ;  /* 0x0000590064007a0c */ /* 0x000fda0003f06270 */
[----:B------:R-:W-:Y:S05]  /*0130*/  @P0 EXIT ;  /* 0x000000000000094d */ /* 0x000fea0003800000 */
[----:B0-----:R-:W2:Y:S04]  /*0140*/  LDG.E.128 R4, [R2.64] ;  /* 0x0000000402047981 */ /* 0x001ea8000c1e1d00 */
[----:B------:R-:W3:Y:S04]  /*0150*/  LDG.E.128 R8, [R2.64+0x800] ;  /* 0x0008000402087981 */ /* 0x000ee8000c1e1d00 */
[----:B------:R-:W4:Y:S04]  /*0160*/  LDG.E.128 R12, [R2.64+0x1000] ;  /* 0x00100004020c7981 */ /* 0x000f28000c1e1d00 */
[----:B------:R-:W3:Y:S01]  /*0170*/  LDG.E.128 R16, [R2.64+0x1800] ;  /* 0x0018000402107981 */ /* 0x000ee2000c1e1d00 */
[----:B------:R-:W-:Y:S01]  /*0180*/  MOV R20, c[0x0][0x180] ;  /* 0x0000600000147a02 */ /* 0x000fe20000000f00 */
[----:B-----5:R-:W-:Y:S01]  /*0190*/  @!P1 CS2R R36, SRZ ;  /* 0x0000000000249805 */ /* 0x020fe2000001ff00 */
[----:B------:R-:W-:Y:S01]  /*01a0*/  @!P1 CS2R R44, SRZ ;  /* 0x00000000002c9805 */ /* 0x000fe2000001ff00 */
[----:B------:R-:W-:Y:S01]  /*01b0*/  @!P1 CS2R R52, SRZ ;  /* 0x0000000000349805 */ /* 0x000fe2000001ff00 */
[----:B------:R-:W-:Y:S01]  /*01c0*/  @!P1 CS2R R60, SRZ ;  /* 0x00000000003c9805 */ /* 0x000fe2000001ff00 */
[----:B------:R-:W-:Y:S01]  /*01d0*/  @!P1 CS2R R38, SRZ ;  /* 0x0000000000269805 */ /* 0x000fe2000001ff00 */
[----:B------:R-:W-:Y:S01]  /*01e0*/  @!P1 CS2R R46, SRZ ;  /* 0x00000000002e9805 */ /* 0x000fe2000001ff00 */
[----:B------:R-:W-:Y:S01]  /*01f0*/  @!P1 CS2R R54, SRZ ;  /* 0x0000000000369805 */ /* 0x000fe2000001ff00 */
[----:B------:R-:W-:Y:S01]  /*0200*/  @!P1 CS2R R62, SRZ ;  /* 0x00000000003e9805 */ /* 0x000fe2000001ff00 */
[----:B------:R-:W-:Y:S01]  /*0210*/  LOP3.LUT P0, RZ, R20, c[0x0][0x178], RZ, 0xfc, !PT ;  /* 0x00005e0014ff7a12 */ /* 0x000fe2000780fcff */
[--C-:B------:R-:W-:Y:S01]  /*0220*/  HADD2.F32 R32, -RZ, R36.reuse.H0_H0 ;  /* 0x20000024ff207230 */ /* 0x100fe20000004100 */
[----:B------:R-:W-:Y:S01]  /*0230*/  MOV R20, c[0x0][0x184] ;  /* 0x0000610000147a02 */ /* 0x000fe20000000f00 */
[----:B------:R-:W-:Y:S01]  /*0240*/  HADD2.F32 R33, -RZ, R36.H1_H1 ;  /* 0x30000024ff217230 */ /* 0x000fe20000004100 */
[----:B------:R-:W-:Y:S01]  /*0250*/  SHF.L.U32 R101, R101, 0x2, RZ ;  /* 0x0000000265657819 */ /* 0x000fe200000006ff */
[--C-:B------:R-:W-:Y:S01]  /*0260*/  HADD2.F32 R34, -RZ, R37.reuse.H0_H0 ;  /* 0x20000025ff227230 */ /* 0x100fe20000004100 */
[----:B------:R-:W-:Y:S01]  /*0270*/  SHF.R.U32.HI R97, RZ, 0x5, R0 ;  /* 0x00000005ff617819 */ /* 0x000fe20000011600 */
[----:B------:R-:W-:Y:S01]  /*0280*/  HADD2.F32 R35, -RZ, R37.H1_H1 ;  /* 0x30000025ff237230 */ /* 0x000fe20000004100 */
[----:B------:R-:W-:Y:S01]  /*0290*/  HFMA2.MMA R96, -RZ, RZ, 0, 5.9604644775390625e-08 ;  /* 0x00000001ff607435 */ /* 0x000fe200000001ff */
[--C-:B------:R-:W-:Y:S01]  /*02a0*/  HADD2.F32 R40, -RZ, R44.reuse.H0_H0 ;  /* 0x2000002cff287230 */ /* 0x100fe20000004100 */
[----:B------:R-:W-:Y:S01]  /*02b0*/  LOP3.LUT P0, RZ, R20, c[0x0][0x17c], RZ, 0xfc, P0 ;  /* 0x00005f0014ff7a12 */ /* 0x000fe2000000fcff */
[----:B------:R-:W-:Y:S01]  /*02c0*/  HADD2.F32 R41, -RZ, R44.H1_H1 ;  /* 0x3000002cff297230 */ /* 0x000fe20000004100 */
[C---:B------:R-:W-:Y:S01]  /*02d0*/  LOP3.LUT R99, R0.reuse, 0x1f, RZ, 0xc0, !PT ;  /* 0x0000001f00637812 */ /* 0x040fe200078ec0ff */
[--C-:B------:R-:W-:Y:S01]  /*02e0*/  HADD2.F32 R42, -RZ, R45.reuse.H0_H0 ;  /* 0x2000002dff2a7230 */ /* 0x100fe20000004100 */
[----:B------:R-:W-:Y:S01]  /*02f0*/  LOP3.LUT R98, R0, 0x7f, RZ, 0xc0, !PT ;  /* 0x0000007f00627812 */ /* 0x000fe200078ec0ff */
[----:B------:R-:W-:Y:S01]  /*0300*/  HADD2.F32 R43, -RZ, R45.H1_H1 ;  /* 0x3000002dff2b7230 */ /* 0x000fe20000004100 */
[----:B------:R-:W-:Y:S01]  /*0310*/  LOP3.LUT R97, R97, 0x3, RZ, 0xc0, !PT ;  /* 0x0000000361617812 */ /* 0x000fe200078ec0ff */
[--C-:B------:R-:W-:Y:S01]  /*0320*/  HADD2.F32 R48, -RZ, R52.reuse.H0_H0 ;  /* 0x20000034ff307230 */ /* 0x100fe20000004100 */
[----:B------:R-:W-:Y:S01]  /*0330*/  IADD3 R94, R101, 0x4, RZ ;  /* 0x00000004655e7810 */ /* 0x000fe20007ffe0ff */
[----:B------:R-:W-:Y:S01]  /*0340*/  HADD2.F32 R49, -RZ, R52.H1_H1 ;  /* 0x30000034ff317230 */ /* 0x000fe20000004100 */
[----:B------:R-:W-:Y:S01]  /*0350*/  ULDC.U8 UR6, c[0x0][0x1f0] ;  /* 0x00007c0000067ab9 */ /* 0x000fe20000000000 */
        /* <DEDUP_REMOVED lines=22> */
[--C-:B--2---:R-:W-:Y:S02]  /*04c0*/  HADD2.F32 R65, -RZ, R4.reuse.H0_H0 ;  /* 0x20000004ff417230 */ /* 0x104fe40000004100 */
[----:B------:R-:W-:Y:S02]  /*04d0*/  HADD2.F32 R64, -RZ, R4.H1_H1 ;  /* 0x30000004ff407230 */ /* 0x000fe40000004100 */
[----:B------:R-:W-:-:S02]  /*04e0*/  HADD2.F32 R67, -RZ, R5.H0_H0 ;  /* 0x20000005ff437230 */ /* 0x000fc40000004100 */
[----:B------:R-:W-:Y:S02]  /*04f0*/  HADD2.F32 R66, -RZ, R5.H1_H1 ;  /* 0x30000005ff427230 */ /* 0x000fe40000004100 */
[--C-:B------:R-:W-:Y:S02]  /*0500*/  HADD2.F32 R69, -RZ, R6.reuse.H0_H0 ;  /* 0x20000006ff457230 */ /* 0x100fe40000004100 */
[----:B------:R-:W-:Y:S02]  /*0510*/  HADD2.F32 R68, -RZ, R6.H1_H1 ;  /* 0x30000006ff447230 */ /* 0x000fe40000004100 */
[--C-:B------:R-:W-:Y:S02]  /*0520*/  HADD2.F32 R71, -RZ, R7.reuse.H0_H0 ;  /* 0x20000007ff477230 */ /* 0x100fe40000004100 */
[----:B------:R-:W-:Y:S02]  /*0530*/  HADD2.F32 R70, -RZ, R7.H1_H1 ;  /* 0x30000007ff467230 */ /* 0x000fe40000004100 */
[----:B---3--:R-:W-:-:S02]  /*0540*/  HADD2.F32 R73, -RZ, R8.H0_H0 ;  /* 0x20000008ff497230 */ /* 0x008fc40000004100 */
[----:B------:R-:W-:Y:S02]  /*0550*/  HADD2.F32 R72, -RZ, R8.H1_H1 ;  /* 0x30000008ff487230 */ /* 0x000fe40000004100 */
[--C-:B------:R-:W-:Y:S02]  /*0560*/  HADD2.F32 R75, -RZ, R9.reuse.H0_H0 ;  /* 0x20000009ff4b7230 */ /* 0x100fe40000004100 */
[----:B------:R-:W-:Y:S02]  /*0570*/  HADD2.F32 R74, -RZ, R9.H1_H1 ;  /* 0x30000009ff4a7230 */ /* 0x000fe40000004100 */
[--C-:B------:R-:W-:Y:S02]  /*0580*/  HADD2.F32 R77, -RZ, R10.reuse.H0_H0 ;  /* 0x2000000aff4d7230 */ /* 0x100fe40000004100 */
[----:B------:R-:W-:Y:S02]  /*0590*/  HADD2.F32 R76, -RZ, R10.H1_H1 ;  /* 0x3000000aff4c7230 */ /* 0x000fe40000004100 */
[----:B------:R-:W-:-:S02]  /*05a0*/  HADD2.F32 R79, -RZ, R11.H0_H0 ;  /* 0x2000000bff4f7230 */ /* 0x000fc40000004100 */
[----:B------:R-:W-:Y:S02]  /*05b0*/  HADD2.F32 R78, -RZ, R11.H1_H1 ;  /* 0x3000000bff4e7230 */ /* 0x000fe40000004100 */
[--C-:B----4-:R-:W-:Y:S02]  /*05c0*/  HADD2.F32 R81, -RZ, R12.reuse.H0_H0 ;  /* 0x2000000cff517230 */ /* 0x110fe40000004100 */
        /* <DEDUP_REMOVED lines=15> */
.L_x_3310:
        /* <DEDUP_REMOVED lines=26> */
.L_x_3180:
[----:B-----5:R-:W-:-:S05]  /*0860*/  HADD2.F32 R2, -RZ, R8.H0_H0 ;  /* 0x20000008ff027230 */ /* 0x020fca0000004100 */
[----:B------:R-:W-:Y:S01]  /*0870*/  FADD.FTZ R27, R27, R2 ;  /* 0x000000021b1b7221 */ /* 0x000fe20000010000 */
[----:B------:R-:W-:Y:S05]  /*0880*/  BRA `(.L_x_3181) ;  /* 0x0000004000007947 */ /* 0x000fea0003800000 */
.L_x_3179:
[----:B0----5:R-:W-:Y:S02]  /*0890*/  HADD2.F32 R2, -RZ, R4.H0_H0 ;  /* 0x20000004ff027230 */ /* 0x021fe40000004100 */
[----:B------:R-:W-:-:S03]  /*08a0*/  @P2 HADD2.F32 R20, -RZ, R8.H0_H0 ;  /* 0x20000008ff142230 */ /* 0x000fc60000004100 */
[----:B------:R-:W-:-:S04]  /*08b0*/  FADD.FTZ R27, R27, R2 ;  /* 0x000000021b1b7221 */ /* 0x000fc80000010000 */
[----:B------:R-:W-:-:S05]  /*08c0*/  @P2 FADD.FTZ R27, R27, R20 ;  /* 0x000000141b1b2221 */ /* 0x000fca0000010000 */
.L_x_3181:
[----:B------:R-:W-:-:S04]  /*08d0*/  F2FP.PACK_AB R2, RZ, R27 ;  /* 0x0000001bff02723e */ /* 0x000fc800000000ff */
[----:B------:R-:W-:Y:S02]  /*08e0*/  PRMT R12, R2, 0x7610, R12 ;  /* 0x00007610020c7816 */ /* 0x000fe4000000000c */
.L_x_3182:
[----:B------:R-:W-:Y:S01]  /*08f0*/  HADD2.F32 R103, -RZ, R16.H1_H1 ;  /* 0x30000010ff677230 */ /* 0x000fe20000004100 */
[----:B------:R-:W-:Y:S05]  /*0900*/  @P3 BRA `(.L_x_3183) ;  /* 0x0000008000003947 */ /* 0x000fea0003800000 */
[----:B------:R-:W-:-:S04]  /*0910*/  ISETP.NE.U32.AND P4, PT, RZ, c[0x0][0x180], PT ;  /* 0x00006000ff007a0c */ /* 0x000fc80003f85070 */
[----:B------:R-:W-:-:S13]  /*0920*/  ISETP.NE.AND.EX P4, PT, RZ, c[0x0][0x184], PT, P4 ;  /* 0x00006100ff007a0c */ /* 0x000fda0003f85340 */
[----:B------:R-:W-:Y:S05]  /*0930*/  @P4 BRA `(.L_x_3184) ;  /* 0x0000002000004947 */ /* 0x000fea0003800000 */
[----:B------:R-:W-:Y:S05]  /*0940*/  @P0 BRA `(.L_x_3185) ;  /* 0x0000008000000947 */ /* 0x000fea0003800000 */
[----:B------:R-:W-:Y:S05]  /*0950*/  BRA `(.L_x_3186) ;  /* 0x0000009000007947 */ /* 0x000fea0003800000 */
.L_x_3184:
[----:B-----5:R-:W-:-:S05]  /*0960*/  HADD2.F32 R2, -RZ, R8.H1_H1 ;  /* 0x30000008ff027230 */ /* 0x020fca0000004100 */
[----:B------:R-:W-:Y:S01]  /*0970*/  FADD.FTZ R103, R103, R2 ;  /* 0x0000000267677221 */ /* 0x000fe20000010000 */
[----:B------:R-:W-:Y:S05]  /*0980*/  BRA `(.L_x_3185) ;  /* 0x0000004000007947 */ /* 0x000fea0003800000 */
.L_x_3183:
[----:B-----5:R-:W-:Y:S02]  /*0990*/  HADD2.F32 R2, -RZ, R4.H1_H1 ;  /* 0x30000004ff027230 */ /* 0x020fe40000004100 */
[----:B------:R-:W-:-:S03]  /*09a0*/  @P2 HADD2.F32 R16, -RZ, R8.H1_H1 ;  /* 0x30000008ff102230 */ /* 0x000fc60000004100 */
[----:B------:R-:W-:-:S04]  /*09b0*/  FADD.FTZ R103, R103, R2 ;  /* 0x0000000267677221 */ /* 0x000fc80000010000 */
[----:B------:R-:W-:-:S05]  /*09c0*/  @P2 FADD.FTZ R103, R103, R16 ;  /* 0x0000001067672221 */ /* 0x000fca0000010000 */
.L_x_3185:
[----:B------:R-:W-:-:S04]  /*09d0*/  F2FP.PACK_AB R2, RZ, R103 ;  /* 0x00000067ff02723e */ /* 0x000fc800000000ff */
[----:B------:R-:W-:Y:S02]  /*09e0*/  PRMT R12, R12, 0x5410, R2 ;  /* 0x000054100c0c7816 */ /* 0x000fe40000000002 */
.L_x_3186:
[----:B------:R-:W-:Y:S01]  /*09f0*/  HADD2.F32 R31, -RZ, R17.H0_H0 ;  /* 0x20000011ff1f7230 */ /* 0x000fe20000004100 */
[----:B------:R-:W-:Y:S05]  /*0a00*/  @P3 BRA `(.L_x_3187) ;  /* 0x0000008000003947 */ /* 0x000fea0003800000 */
[----:B------:R-:W-:-:S04]  /*0a10*/  ISETP.NE.U32.AND P4, PT, RZ, c[0x0][0x180], PT ;  /* 0x00006000ff007a0c */ /* 0x000fc80003f85070 */
[----:B------:R-:W-:-:S13]  /*0a20*/  ISETP.NE.AND.EX P4, PT, RZ, c[0x0][0x184], PT, P4 ;  /* 0x00006100ff007a0c */ /* 0x000fda0003f85340 */
[----:B------:R-:W-:Y:S05]  /*0a30*/  @P4 BRA `(.L_x_3188) ;  /* 0x0000002000004947 */ /* 0x000fea0003800000 */
[----:B------:R-:W-:Y:S05]  /*0a40*/  @P0 BRA `(.L_x_3189) ;  /* 0x0000008000000947 */ /* 0x000fea0003800000 */
[----:B------:R-:W-:Y:S05]  /*0a50*/  BRA `(.L_x_3190) ;  /* 0x0000009000007947 */ /* 0x000fea0003800000 */
.L_x_3188:
[----:B-----5:R-:W-:-:S05]  /*0a60*/  HADD2.F32 R2, -RZ, R9.H0_H0 ;  /* 0x20000009ff027230 */ /* 0x020fca0000004100 */
[----:B------:R-:W-:Y:S01]  /*0a70*/  FADD.FTZ R31, R31, R2 ;  /* 0x000000021f1f7221 */ /* 0x000fe20000010000 */
[----:B------:R-:W-:Y:S05]  /*0a80*/  BRA `(.L_x_3189) ;  /* 0x0000004000007947 */ /* 0x000fea0003800000 */
.L_x_3187:
[----:B-----5:R-:W-:Y:S02]  /*0a90*/  HADD2.F32 R2, -RZ, R5.H0_H0 ;  /* 0x20000005ff027230 */ /* 0x020fe40000004100 */
[----:B------:R-:W-:-:S03]  /*0aa0*/  @P2 HADD2.F32 R16, -RZ, R9.H0_H0 ;  /* 0x20000009ff102230 */ /* 0x000fc60000004100 */
[----:B------:R-:W-:-:S04]  /*0ab0*/  FADD.FTZ R31, R31, R2 ;  /* 0x000000021f1f7221 */ /* 0x000fc80000010000 */
[----:B------:R-:W-:-:S05]  /*0ac0*/  @P2 FADD.FTZ R31, R31, R16 ;  /* 0x000000101f1f2221 */ /* 0x000fca0000010000 */
.L_x_3189:
[----:B------:R-:W-:-:S04]  /*0ad0*/  F2FP.PACK_AB R2, RZ, R31 ;  /* 0x0000001fff02723e */ /* 0x000fc800000000ff */
[----:B------:R-:W-:Y:S02]  /*0ae0*/  PRMT R13, R2, 0x7610, R13 ;  /* 0x00007610020d7816 */ /* 0x000fe4000000000d */
.L_x_3190:
[----:B------:R-:W-:Y:S01]  /*0af0*/  HADD2.F32 R107, -RZ, R17.H1_H1 ;  /* 0x30000011ff6b7230 */ /* 0x000fe20000004100 */
[----:B------:R-:W-:Y:S05]  /*0b00*/  @P3 BRA `(.L_x_3191) ;  /* 0x0000008000003947 */ /* 0x000fea0003800000 */
[----:B------:R-:W-:-:S04]  /*0b10*/  ISETP.NE.U32.AND P4, PT, RZ, c[0x0][0x180], PT ;  /* 0x00006000ff007a0c */ /* 0x000fc80003f85070 */
[----:B------:R-:W-:-:S13]  /*0b20*/  ISETP.NE.AND.EX P4, PT, RZ, c[0x0][0x184], PT, P4 ;  /* 0x00006100ff007a0c */ /* 0x000fda0003f85340 */
[----:B------:R-:W-:Y:S05]  /*0b30*/  @P4 BRA `(.L_x_3192) ;  /* 0x0000002000004947 */ /* 0x000fea0003800000 */
[----:B------:R-:W-:Y:S05]  /*0b40*/  @P0 BRA `(.L_x_3193) ;  /* 0x0000008000000947 */ /* 0x000fea0003800000 */
[----:B------:R-:W-:Y:S05]  /*0b50*/  BRA `(.L_x_3194) ;  /* 0x0000009000007947 */ /* 0x000fea0003800000 */
.L_x_3192:
[----:B-----5:R-:W-:-:S05]  /*0b60*/  HADD2.F32 R2, -RZ, R9.H1_H1 ;  /* 0x30000009ff027230 */ /* 0x020fca0000004100 */
[----:B------:R-:W-:Y:S01]  /*0b70*/  FADD.FTZ R107, R107, R2 ;  /* 0x000000026b6b7221 */ /* 0x000fe20000010000 */
[----:B------:R-:W-:Y:S05]  /*0b80*/  BRA `(.L_x_3193) ;  /* 0x0000004000007947 */ /* 0x000fea0003800000 */
.L_x_3191:
[----:B-----5:R-:W-:Y:S02]  /*0b90*/  HADD2.F32 R2, -RZ, R5.H1_H1 ;  /* 0x30000005ff027230 */ /* 0x020fe40000004100 */
[----:B------:R-:W-:-:S03]  /*0ba0*/  @P2 HADD2.F32 R16, -RZ, R9.H1_H1 ;  /* 0x30000009ff102230 */ /* 0x000fc60000004100 */
[----:B------:R-:W-:-:S04]  /*0bb0*/  FADD.FTZ R107, R107, R2 ;  /* 0x000000026b6b7221 */ /* 0x000fc80000010000 */
[----:B------:R-:W-:-:S05]  /*0bc0*/  @P2 FADD.FTZ R107, R107, R16 ;  /* 0x000000106b6b2221 */ /* 0x000fca0000010000 */
.L_x_3193:
[----:B------:R-:W-:-:S04]  /*0bd0*/  F2FP.PACK_AB R2, RZ, R107 ;  /* 0x0000006bff02723e */ /* 0x000fc800000000ff */
[----:B------:R-:W-:Y:S02]  /*0be0*/  PRMT R13, R13, 0x5410, R2 ;  /* 0x000054100d0d7816 */ /* 0x000fe40000000002 */
.L_x_3194:
[----:B------:R-:W-:Y:S01]  /*0bf0*/  HADD2.F32 R105, -RZ, R18.H0_H0 ;  /* 0x20000012ff697230 */ /* 0x000fe20000004100 */
[----:B------:R-:W-:Y:S05]  /*0c00*/  @P3 BRA `(.L_x_3195) ;  /* 0x0000008000003947 */ /* 0x000fea0003800000 */
[----:B------:R-:W-:-:S04]  /*0c10*/  ISETP.NE.U32.AND P4, PT, RZ, c[0x0][0x180], PT ;  /* 0x00006000ff007a0c */ /* 0x000fc80003f85070 */
[----:B------:R-:W-:-:S13]  /*0c20*/  ISETP.NE.AND.EX P4, PT, RZ, c[0x0][0x184], PT, P4 ;  /* 0x00006100ff007a0c */ /* 0x000fda0003f85340 */
[----:B------:R-:W-:Y:S05]  /*0c30*/  @P4 BRA `(.L_x_3196) ;  /* 0x0000002000004947 */ /* 0x000fea0003800000 */
[----:B------:R-:W-:Y:S05]  /*0c40*/  @P0 BRA `(.L_x_3197) ;  /* 0x0000008000000947 */ /* 0x000fea0003800000 */
[----:B------:R-:W-:Y:S05]  /*0c50*/  BRA `(.L_x_3198) ;  /* 0x0000009000007947 */ /* 0x000fea0003800000 */
.L_x_3196:
[----:B-----5:R-:W-:-:S05]  /*0c60*/  HADD2.F32 R2, -RZ, R10.H0_H0 ;  /* 0x2000000aff027230 */ /* 0x020fca0000004100 */
[----:B------:R-:W-:Y:S01]  /*0c70*/  FADD.FTZ R105, R105, R2 ;  /* 0x0000000269697221 */ /* 0x000fe20000010000 */
[----:B------:R-:W-:Y:S05]  /*0c80*/  BRA `(.L_x_3197) ;  /* 0x0000004000007947 */ /* 0x000fea0003800000 */
.L_x_3195:
[----:B-----5:R-:W-:Y:S02]  /*0c90*/  HADD2.F32 R2, -RZ, R6.H0_H0 ;  /* 0x20000006ff027230 */ /* 0x020fe40000004100 */
[----:B------:R-:W-:-:S03]  /*0ca0*/  @P2 HADD2.F32 R16, -RZ, R10.H0_H0 ;  /* 0x2000000aff102230 */ /* 0x000fc60000004100 */
[----:B------:R-:W-:-:S04]  /*0cb0*/  FADD.FTZ R105, R105, R2 ;  /* 0x0000000269697221 */ /* 0x000fc80000010000 */
[----:B------:R-:W-:-:S05]  /*0cc0*/  @P2 FADD.FTZ R105, R105, R16 ;  /* 0x0000001069692221 */ /* 0x000fca0000010000 */
.L_x_3197:
[----:B------:R-:W-:-:S04]  /*0cd0*/  F2FP.PACK_AB R2, RZ, R105 ;  /* 0x00000069ff02723e */ /* 0x000fc800000000ff */
[----:B------:R-:W-:Y:S02]  /*0ce0*/  PRMT R14, R2, 0x7610, R14 ;  /* 0x00007610020e7816 */ /* 0x000fe4000000000e */
.L_x_3198:
[----:B------:R-:W-:Y:S01]  /*0cf0*/  HADD2.F32 R111, -RZ, R18.H1_H1 ;  /* 0x30000012ff6f7230 */ /* 0x000fe20000004100 */
[----:B------:R-:W-:Y:S05]  /*0d00*/  @P3 BRA `(.L_x_3199) ;  /* 0x0000008000003947 */ /* 0x000fea0003800000 */
[----:B------:R-:W-:-:S04]  /*0d10*/  ISETP.NE.U32.AND P4, PT, RZ, c[0x0][0x180], PT ;  /* 0x00006000ff007a0c */ /* 0x000fc80003f85070 */
[----:B------:R-:W-:-:S13]  /*0d20*/  ISETP.NE.AND.EX P4, PT, RZ, c[0x0][0x184], PT, P4 ;  /* 0x00006100ff007a0c */ /* 0x000fda0003f85340 */
[----:B------:R-:W-:Y:S05]  /*0d30*/  @P4 BRA `(.L_x_3200) ;  /* 0x0000002000004947 */ /* 0x000fea0003800000 */
[----:B------:R-:W-:Y:S05]  /*0d40*/  @P0 BRA `(.L_x_3201) ;  /* 0x0000008000000947 */ /* 0x000fea0003800000 */
[----:B------:R-:W-:Y:S05]  /*0d50*/  BRA `(.L_x_3202) ;  /* 0x0000009000007947 */ /* 0x000fea0003800000 */
.L_x_3200:
[----:B-----5:R-:W-:-:S05]  /*0d60*/  HADD2.F32 R2, -RZ, R10.H1_H1 ;  /* 0x3000000aff027230 */ /* 0x020fca0000004100 */
[----:B------:R-:W-:Y:S01]  /*0d70*/  FADD.FTZ R111, R111, R2 ;  /* 0x000000026f6f7221 */ /* 0x000fe20000010000 */
[----:B------:R-:W-:Y:S05]  /*0d80*/  BRA `(.L_x_3201) ;  /* 0x0000004000007947 */ /* 0x000fea0003800000 */
.L_x_3199:
[----:B-----5:R-:W-:Y:S02]  /*0d90*/  HADD2.F32 R2, -RZ, R6.H1_H1 ;  /* 0x30000006ff027230 */ /* 0x020fe40000004100 */
[----:B------:R-:W-:-:S03]  /*0da0*/  @P2 HADD2.F32 R16, -RZ, R10.H1_H1 ;  /* 0x3000000aff102230 */ /* 0x000fc60000004100 */
[----:B------:R-:W-:-:S04]  /*0db0*/  FADD.FTZ R111, R111, R2 ;  /* 0x000000026f6f7221 */ /* 0x000fc80000010000 */
[----:B------:R-:W-:-:S05]  /*0dc0*/  @P2 FADD.FTZ R111, R111, R16 ;  /* 0x000000106f6f2221 */ /* 0x000fca0000010000 */
.L_x_3201:
[----:B------:R-:W-:-:S04]  /*0dd0*/  F2FP.PACK_AB R2, RZ, R111 ;  /* 0x0000006fff02723e */ /* 0x000fc800000000ff */
[----:B------:R-:W-:Y:S02]  /*0de0*/  PRMT R14, R14, 0x5410, R2 ;  /* 0x000054100e0e7816 */ /* 0x000fe40000000002 */
.L_x_3202:
[----:B------:R-:W-:Y:S01]  /*0df0*/  HADD2.F32 R109, -RZ, R19.H0_H0 ;  /* 0x20000013ff6d7230 */ /* 0x000fe20000004100 */
[----:B------:R-:W-:Y:S05]  /*0e00*/  @P3 BRA `(.L_x_3203) ;  /* 0x0000008000003947 */ /* 0x000fea0003800000 */
[----:B------:R-:W-:-:S04]  /*0e10*/  ISETP.NE.U32.AND P4, PT, RZ, c[0x0][0x180], PT ;  /* 0x00006000ff007a0c */ /* 0x000fc80003f85070 */
[----:B------:R-:W-:-:S13]  /*0e20*/  ISETP.NE.AND.EX P4, PT, RZ, c[0x0][0x184], PT, P4 ;  /* 0x00006100ff007a0c */ /* 0x000fda0003f85340 */
[----:B------:R-:W-:Y:S05]  /*0e30*/  @P4 BRA `(.L_x_3204) ;  /* 0x0000002000004947 */ /* 0x000fea0003800000 */
[----:B------:R-:W-:Y:S05]  /*0e40*/  @P0 BRA `(.L_x_3205) ;  /* 0x0000008000000947 */ /* 0x000fea0003800000 */
[----:B------:R-:W-:Y:S05]  /*0e50*/  BRA `(.L_x_3206) ;  /* 0x0000009000007947 */ /* 0x000fea0003800000 */
.L_x_3204:
[----:B-----5:R-:W-:-:S05]  /*0e60*/  HADD2.F32 R2, -RZ, R11.H0_H0 ;  /* 0x2000000bff027230 */ /* 0x020fca0000004100 */
[----:B------:R-:W-:Y:S01]  /*0e70*/  FADD.FTZ R109, R109, R2 ;  /* 0x000000026d6d7221 */ /* 0x000fe20000010000 */
[----:B------:R-:W-:Y:S05]  /*0e80*/  BRA `(.L_x_3205) ;  /* 0x0000004000007947 */ /* 0x000fea0003800000 */
.L_x_3203:
[----:B-----5:R-:W-:Y:S02]  /*0e90*/  HADD2.F32 R2, -RZ, R7.H0_H0 ;  /* 0x20000007ff027230 */ /* 0x020fe40000004100 */
[----:B------:R-:W-:-:S03]  /*0ea0*/  @P2 HADD2.F32 R16, -RZ, R11.H0_H0 ;  /* 0x2000000bff102230 */ /* 0x000fc60000004100 */
[----:B------:R-:W-:-:S04]  /*0eb0*/  FADD.FTZ R109, R109, R2 ;  /* 0x000000026d6d7221 */ /* 0x000fc80000010000 */
[----:B------:R-:W-:-:S05]  /*0ec0*/  @P2 FADD.FTZ R109, R109, R16 ;  /* 0x000000106d6d2221 */ /* 0x000fca0000010000 */
.L_x_3205:
[----:B------:R-:W-:-:S04]  /*0ed0*/  F2FP.PACK_AB R2, RZ, R109 ;  /* 0x0000006dff02723e */ /* 0x000fc800000000ff */
[----:B------:R-:W-:Y:S02]  /*0ee0*/  PRMT R15, R2, 0x7610, R15 ;  /* 0x00007610020f7816 */ /* 0x000fe4000000000f */
.L_x_3206:
[----:B------:R-:W-:Y:S01]  /*0ef0*/  HADD2.F32 R113, -RZ, R19.H1_H1 ;  /* 0x30000013ff717230 */ /* 0x000fe20000004100 */
[----:B------:R-:W-:Y:S05]  /*0f00*/  @P3 BRA `(.L_x_3207) ;  /* 0x0000008000003947 */ /* 0x000fea0003800000 */
[----:B------:R-:W-:-:S04]  /*0f10*/  ISETP.NE.U32.AND P4, PT, RZ, c[0x0][0x180], PT ;  /* 0x00006000ff007a0c */ /* 0x000fc80003f85070 */
[----:B------:R-:W-:-:S13]  /*0f20*/  ISETP.NE.AND.EX P4, PT, RZ, c[0x0][0x184], PT, P4 ;  /* 0x00006100ff007a0c */ /* 0x000fda0003f85340 */
[----:B------:R-:W-:Y:S05]  /*0f30*/  @P4 BRA `(.L_x_3208) ;  /* 0x0000002000004947 */ /* 0x000fea0003800000 */
[----:B------:R-:W-:Y:S05]  /*0f40*/  @P0 BRA `(.L_x_3209) ;  /* 0x0000008000000947 */ /* 0x000fea0003800000 */
[----:B------:R-:W-:Y:S05]  /*0f50*/  BRA `(.L_x_3210) ;  /* 0x0000009000007947 */ /* 0x000fea0003800000 */
.L_x_3208:
[----:B-----5:R-:W-:-:S05]  /*0f60*/  HADD2.F32 R2, -RZ, R11.H1_H1 ;  /* 0x3000000bff027230 */ /* 0x020fca0000004100 */
[----:B------:R-:W-:Y:S01]  /*0f70*/  FADD.FTZ R113, R113, R2 ;  /* 0x0000000271717221 */ /* 0x000fe20000010000 */
[----:B------:R-:W-:Y:S05]  /*0f80*/  BRA `(.L_x_3209) ;  /* 0x0000004000007947 */ /* 0x000fea0003800000 */
.L_x_3207:
[----:B-----5:R-:W-:Y:S02]  /*0f90*/  HADD2.F32 R2, -RZ, R7.H1_H1 ;  /* 0x30000007ff027230 */ /* 0x020fe40000004100 */
[----:B------:R-:W-:-:S03]  /*0fa0*/  @P2 HADD2.F32 R16, -RZ, R11.H1_H1 ;  /* 0x3000000bff102230 */ /* 0x000fc60000004100 */
[----:B------:R-:W-:-:S04]  /*0fb0*/  FADD.FTZ R113, R113, R2 ;  /* 0x0000000271717221 */ /* 0x000fc80000010000 */
[----:B------:R-:W-:-:S05]  /*0fc0*/  @P2 FADD.FTZ R113, R113, R16 ;  /* 0x0000001071712221 */ /* 0x000fca0000010000 */
.L_x_3209:
[----:B------:R-:W-:-:S04]  /*0fd0*/  F2FP.PACK_AB R2, RZ, R113 ;  /* 0x00000071ff02723e */ /* 0x000fc800000000ff */
[----:B------:R-:W-:Y:S02]  /*0fe0*/  PRMT R15, R15, 0x5410, R2 ;  /* 0x000054100f0f7816 */ /* 0x000fe40000000002 */
.L_x_3210:
        /* <DEDUP_REMOVED lines=12> */
[----:B--2---:R-:W-:Y:S01]  /*10b0*/  HADD2.F32 R123, -RZ, R16.H0_H0 ;  /* 0x20000010ff7b7230 */ /* 0x004fe20000004100 */
[----:B------:R-:W-:Y:S05]  /*10c0*/  @P3 BRA `(.L_x_3211) ;  /* 0x0000008000003947 */ /* 0x000fea0003800000 */
[----:B0-----:R-:W-:-:S04]  /*10d0*/  ISETP.NE.U32.AND P4, PT, RZ, c[0x0][0x180], PT ;  /* 0x00006000ff007a0c */ /* 0x001fc80003f85070 */
[----:B------:R-:W-:-:S13]  /*10e0*/  ISETP.NE.AND.EX P4, PT, RZ, c[0x0][0x184], PT, P4 ;  /* 0x00006100ff007a0c */ /* 0x000fda0003f85340 */
[----:B------:R-:W-:Y:S05]  /*10f0*/  @P4 BRA `(.L_x_3212) ;  /* 0x0000002000004947 */ /* 0x000fea0003800000 */
[----:B------:R-:W-:Y:S05]  /*1100*/  @P0 BRA `(.L_x_3213) ;  /* 0x0000008000000947 */ /* 0x000fea0003800000 */
[----:B------:R-:W-:Y:S05]  /*1110*/  BRA `(.L_x_3214) ;  /* 0x0000009000007947 */ /* 0x000fea0003800000 */
.L_x_3212:
[----:B-----5:R-:W-:-:S05]  /*1120*/  HADD2.F32 R2, -RZ, R8.H0_H0 ;  /* 0x20000008ff027230 */ /* 0x020fca0000004100 */
[----:B------:R-:W-:Y:S01]  /*1130*/  FADD.FTZ R123, R2, R123 ;  /* 0x0000007b027b7221 */ /* 0x000fe20000010000 */
[----:B------:R-:W-:Y:S05]  /*1140*/  BRA `(.L_x_3213) ;  /* 0x0000004000007947 */ /* 0x000fea0003800000 */
.L_x_3211:
[----:B0----5:R-:W-:Y:S02]  /*1150*/  HADD2.F32 R2, -RZ, R4.H0_H0 ;  /* 0x20000004ff027230 */ /* 0x021fe40000004100 */
[----:B------:R-:W-:-:S03]  /*1160*/  @P2 HADD2.F32 R20, -RZ, R8.H0_H0 ;  /* 0x20000008ff142230 */ /* 0x000fc60000004100 */
[----:B------:R-:W-:-:S04]  /*1170*/  FADD.FTZ R123, R2, R123 ;  /* 0x0000007b027b7221 */ /* 0x000fc80000010000 */
[----:B------:R-:W-:-:S05]  /*1180*/  @P2 FADD.FTZ R123, R20, R123 ;  /* 0x0000007b147b2221 */ /* 0x000fca0000010000 */
.L_x_3213:
[----:B------:R-:W-:-:S04]  /*1190*/  F2FP.PACK_AB R2, RZ, R123 ;  /* 0x0000007bff02723e */ /* 0x000fc800000000ff */
[----:B------:R-:W-:Y:S02]  /*11a0*/  PRMT R12, R2, 0x7610, R12 ;  /* 0x00007610020c7816 */ /* 0x000fe4000000000c */
.L_x_3214:
[----:B------:R-:W-:Y:S01]  /*11b0*/  HADD2.F32 R127, -RZ, R16.H1_H1 ;  /* 0x30000010ff7f7230 */ /* 0x000fe20000004100 */
[----:B------:R-:W-:Y:S05]  /*11c0*/  @P3 BRA `(.L_x_3215) ;  /* 0x0000008000003947 */ /* 0x000fea0003800000 */
[----:B------:R-:W-:-:S04]  /*11d0*/  ISETP.NE.U32.AND P4, PT, RZ, c[0x0][0x180], PT ;  /* 0x00006000ff007a0c */ /* 0x000fc80003f85070 */
[----:B------:R-:W-:-:S13]  /*11e0*/  ISETP.NE.AND.EX P4, PT, RZ, c[0x0][0x184], PT, P4 ;  /* 0x00006100ff007a0c */ /* 0x000fda0003f85340 */
[----:B------:R-:W-:Y:S05]  /*11f0*/  @P4 BRA `(.L_x_3216) ;  /* 0x0000002000004947 */ /* 0x000fea0003800000 */
[----:B------:R-:W-:Y:S05]  /*1200*/  @P0 BRA `(.L_x_3217) ;  /* 0x0000008000000947 */ /* 0x000fea0003800000 */
[----:B------:R-:W-:Y:S05]  /*1210*/  BRA `(.L_x_3218) ;  /* 0x0000009000007947 */ /* 0x000fea0003800000 */
.L_x_3216:
[----:B-----5:R-:W-:-:S05]  /*1220*/  HADD2.F32 R2, -RZ, R8.H1_H1 ;  /* 0x30000008ff027230 */ /* 0x020fca0000004100 */
[----:B------:R-:W-:Y:S01]  /*1230*/  FADD.FTZ R127, R2, R127 ;  /* 0x0000007f027f7221 */ /* 0x000fe20000010000 */
[----:B------:R-:W-:Y:S05]  /*1240*/  BRA `(.L_x_3217) ;  /* 0x0000004000007947 */ /* 0x000fea0003800000 */
.L_x_3215:
[----:B-----5:R-:W-:Y:S02]  /*1250*/  HADD2.F32 R2, -RZ, R4.H1_H1 ;  /* 0x30000004ff027230 */ /* 0x020fe40000004100 */
[----:B------:R-:W-:-:S03]  /*1260*/  @P2 HADD2.F32 R16, -RZ, R8.H1_H1 ;  /* 0x30000008ff102230 */ /* 0x000fc60000004100 */
[----:B------:R-:W-:-:S04]  /*1270*/  FADD.FTZ R127, R2, R127 ;  /* 0x0000007f027f7221 */ /* 0x000fc80000010000 */
[----:B------:R-:W-:-:S05]  /*1280*/  @P2 FADD.FTZ R127, R16, R127 ;  /* 0x0000007f107f2221 */ /* 0x000fca0000010000 */
.L_x_3217:
[----:B------:R-:W-:-:S04]  /*1290*/  F2FP.PACK_AB R2, RZ, R127 ;  /* 0x0000007fff02723e */ /* 0x000fc800000000ff */
[----:B------:R-:W-:Y:S02]  /*12a0*/  PRMT R12, R12, 0x5410, R2 ;  /* 0x000054100c0c7816 */ /* 0x000fe40000000002 */
.L_x_3218:
[----:B------:R-:W-:Y:S01]  /*12b0*/  HADD2.F32 R125, -RZ, R17.H0_H0 ;  /* 0x20000011ff7d7230 */ /* 0x000fe20000004100 */
[----:B------:R-:W-:Y:S05]  /*12c0*/  @P3 BRA `(.L_x_3219) ;  /* 0x0000008000003947 */ /* 0x000fea0003800000 */
[----:B------:R-:W-:-:S04]  /*12d0*/  ISETP.NE.U32.AND P4, PT, RZ, c[0x0][0x180], PT ;  /* 0x00006000ff007a0c */ /* 0x000fc80003f85070 */
[----:B------:R-:W-:-:S13]  /*12e0*/  ISETP.NE.AND.EX P4, PT, RZ, c[0x0][0x184], PT, P4 ;  /* 0x00006100ff007a0c */ /* 0x000fda0003f85340 */
[----:B------:R-:W-:Y:S05]  /*12f0*/  @P4 BRA `(.L_x_3220) ;  /* 0x0000002000004947 */ /* 0x000fea0003800000 */
[----:B------:R-:W-:Y:S05]  /*1300*/  @P0 BRA `(.L_x_3221) ;  /* 0x0000008000000947 */ /* 0x000fea0003800000 */
[----:B------:R-:W-:Y:S05]  /*1310*/  BRA `(.L_x_3222) ;  /* 0x0000009000007947 */ /* 0x000fea0003800000 */
.L_x_3220:
[----:B-----5:R-:W-:-:S05]  /*1320*/  HADD2.F32 R2, -RZ, R9.H0_H0 ;  /* 0x20000009ff027230 */ /* 0x020fca0000004100 */
[----:B------:R-:W-:Y:S01]  /*1330*/  FADD.FTZ R125, R2, R125 ;  /* 0x0000007d027d7221 */ /* 0x000fe20000010000 */
[----:B------:R-:W-:Y:S05]  /*1340*/  BRA `(.L_x_3221) ;  /* 0x0000004000007947 */ /* 0x000fea0003800000 */
.L_x_3219:
[----:B-----5:R-:W-:Y:S02]  /*1350*/  HADD2.F32 R2, -RZ, R5.H0_H0 ;  /* 0x20000005ff027230 */ /* 0x020fe40000004100 */
[----:B------:R-:W-:-:S03]  /*1360*/  @P2 HADD2.F32 R16, -RZ, R9.H0_H0 ;  /* 0x20000009ff102230 */ /* 0x000fc60000004100 */
[----:B------:R-:W-:-:S04]  /*1370*/  FADD.FTZ R125, R2, R125 ;  /* 0x0000007d027d7221 */ /* 0x000fc80000010000 */
[----:B------:R-:W-:-:S05]  /*1380*/  @P2 FADD.FTZ R125, R16, R125 ;  /* 0x0000007d107d2221 */ /* 0x000fca0000010000 */
.L_x_3221:
[----:B------:R-:W-:-:S04]  /*1390*/  F2FP.PACK_AB R2, RZ, R125 ;  /* 0x0000007dff02723e */ /* 0x000fc800000000ff */
[----:B------:R-:W-:Y:S02]  /*13a0*/  PRMT R13, R2, 0x7610, R13 ;  /* 0x00007610020d7816 */ /* 0x000fe4000000000d */
.L_x_3222:
[----:B------:R-:W-:Y:S01]  /*13b0*/  HADD2.F32 R129, -RZ, R17.H1_H1 ;  /* 0x30000011ff817230 */ /* 0x000fe20000004100 */
[----:B------:R-:W-:Y:S05]  /*13c0*/  @P3 BRA `(.L_x_3223) ;  /* 0x0000008000003947 */ /* 0x000fea0003800000 */
[----:B------:R-:W-:-:S04]  /*13d0*/  ISETP.NE.U32.AND P4, PT, RZ, c[0x0][0x180], PT ;  /* 0x00006000ff007a0c */ /* 0x000fc80003f85070 */
[----:B------:R-:W-:-:S13]  /*13e0*/  ISETP.NE.AND.EX P4, PT, RZ, c[0x0][0x184], PT, P4 ;  /* 0x00006100ff007a0c */ /* 0x000fda0003f85340 */
[----:B------:R-:W-:Y:S05]  /*13f0*/  @P4 BRA `(.L_x_3224) ;  /* 0x0000002000004947 */ /* 0x000fea0003800000 */
[----:B------:R-:W-:Y:S05]  /*1400*/  @P0 BRA `(.L_x_3225) ;  /* 0x0000008000000947 */ /* 0x000fea0003800000 */
[----:B------:R-:W-:Y:S05]  /*1410*/  BRA `(.L_x_3226) ;  /* 0x0000009000007947 */ /* 0x000fea0003800000 */
.L_x_3224:
[----:B-----5:R-:W-:-:S05]  /*1420*/  HADD2.F32 R2, -RZ, R9.H1_H1 ;  /* 0x30000009ff027230 */ /* 0x020fca0000004100 */
[----:B------:R-:W-:Y:S01]  /*1430*/  FADD.FTZ R129, R2, R129 ;  /* 0x0000008102817221 */ /* 0x000fe20000010000 */
[----:B------:R-:W-:Y:S05]  /*1440*/  BRA `(.L_x_3225) ;  /* 0x0000004000007947 */ /* 0x000fea0003800000 */
.L_x_3223:
[----:B-----5:R-:W-:Y:S02]  /*1450*/  HADD2.F32 R2, -RZ, R5.H1_H1 ;  /* 0x30000005ff027230 */ /* 0x020fe40000004100 */
[----:B------:R-:W-:-:S03]  /*1460*/  @P2 HADD2.F32 R16, -RZ, R9.H1_H1 ;  /* 0x30000009ff102230 */ /* 0x000fc60000004100 */
[----:B------:R-:W-:-:S04]  /*1470*/  FADD.FTZ R129, R2, R129 ;  /* 0x0000008102817221 */ /* 0x000fc80000010000 */
[----:B------:R-:W-:-:S05]  /*1480*/  @P2 FADD.FTZ R129, R16, R129 ;  /* 0x0000008110812221 */ /* 0x000fca0000010000 */
.L_x_3225:
[----:B------:R-:W-:-:S04]  /*1490*/  F2FP.PACK_AB R2, RZ, R129 ;  /* 0x00000081ff02723e */ /* 0x000fc800000000ff */
[----:B------:R-:W-:Y:S02]  /*14a0*/  PRMT R13, R13, 0x5410, R2 ;  /* 0x000054100d0d7816 */ /* 0x000fe40000000002 */
.L_x_3226:
[----:B------:R-:W-:Y:S01]  /*14b0*/  HADD2.F32 R115, -RZ, R18.H0_H0 ;  /* 0x20000012ff737230 */ /* 0x000fe20000004100 */
[----:B------:R-:W-:Y:S05]  /*14c0*/  @P3 BRA `(.L_x_3227) ;  /* 0x0000008000003947 */ /* 0x000fea0003800000 */
[----:B------:R-:W-:-:S04]  /*14d0*/  ISETP.NE.U32.AND P4, PT, RZ, c[0x0][0x180], PT ;  /* 0x00006000ff007a0c */ /* 0x000fc80003f85070 */
[----:B------:R-:W-:-:S13]  /*14e0*/  ISETP.NE.AND.EX P4, PT, RZ, c[0x0][0x184], PT, P4 ;  /* 0x00006100ff007a0c */ /* 0x000fda0003f85340 */
[----:B------:R-:W-:Y:S05]  /*14f0*/  @P4 BRA `(.L_x_3228) ;  /* 0x0000002000004947 */ /* 0x000fea0003800000 */
[----:B------:R-:W-:Y:S05]  /*1500*/  @P0 BRA `(.L_x_3229) ;  /* 0x0000008000000947 */ /* 0x000fea0003800000 */
[----:B------:R-:W-:Y:S05]  /*1510*/  BRA `(.L_x_3230) ;  /* 0x0000009000007947 */ /* 0x000fea0003800000 */
.L_x_3228:
[----:B-----5:R-:W-:-:S05]  /*1520*/  HADD2.F32 R2, -RZ, R10.H0_H0 ;  /* 0x2000000aff027230 */ /* 0x020fca0000004100 */
[----:B------:R-:W-:Y:S01]  /*1530*/  FADD.FTZ R115, R2, R115 ;  /* 0x0000007302737221 */ /* 0x000fe20000010000 */
[----:B------:R-:W-:Y:S05]  /*1540*/  BRA `(.L_x_3229) ;  /* 0x0000004000007947 */ /* 0x000fea0003800000 */
.L_x_3227:
[----:B-----5:R-:W-:Y:S02]  /*1550*/  HADD2.F32 R2, -RZ, R6.H0_H0 ;  /* 0x20000006ff027230 */ /* 0x020fe40000004100 */
[----:B------:R-:W-:-:S03]  /*1560*/  @P2 HADD2.F32 R16, -RZ, R10.H0_H0 ;  /* 0x2000000aff102230 */ /* 0x000fc60000004100 */
[----:B------:R-:W-:-:S04]  /*1570*/  FADD.FTZ R115, R2, R115 ;  /* 0x0000007302737221 */ /* 0x000fc80000010000 */
[----:B------:R-:W-:-:S05]  /*1580*/  @P2 FADD.FTZ R115, R16, R115 ;  /* 0x0000007310732221 */ /* 0x000fca0000010000 */
.L_x_3229:
[----:B------:R-:W-:-:S04]  /*1590*/  F2FP.PACK_AB R2, RZ, R115 ;  /* 0x00000073ff02723e */ /* 0x000fc800000000ff */
[----:B------:R-:W-:Y:S02]  /*15a0*/  PRMT R14, R2, 0x7610, R14 ;  /* 0x00007610020e7816 */ /* 0x000fe4000000000e */
.L_x_3230:
[----:B------:R-:W-:Y:S01]  /*15b0*/  HADD2.F32 R119, -RZ, R18.H1_H1 ;  /* 0x30000012ff777230 */ /* 0x000fe20000004100 */
[----:B------:R-:W-:Y:S05]  /*15c0*/  @P3 BRA `(.L_x_3231) ;  /* 0x0000008000003947 */ /* 0x000fea0003800000 */
[----:B------:R-:W-:-:S04]  /*15d0*/  ISETP.NE.U32.AND P4, PT, RZ, c[0x0][0x180], PT ;  /* 0x00006000ff007a0c */ /* 0x000fc80003f85070 */
[----:B------:R-:W-:-:S13]  /*15e0*/  ISETP.NE.AND.EX P4, PT, RZ, c[0x0][0x184], PT, P4 ;  /* 0x00006100ff007a0c */ /* 0x000fda0003f85340 */
[----:B------:R-:W-:Y:S05]  /*15f0*/  @P4 BRA `(.L_x_3232) ;  /* 0x0000002000004947 */ /* 0x000fea0003800000 */
[----:B------:R-:W-:Y:S05]  /*1600*/  @P0 BRA `(.L_x_3233) ;  /* 0x0000008000000947 */ /* 0x000fea0003800000 */
[----:B------:R-:W-:Y:S05]  /*1610*/  BRA `(.L_x_3234) ;  /* 0x0000009000007947 */ /* 0x000fea0003800000 */
.L_x_3232:
[----:B-----5:R-:W-:-:S05]  /*1620*/  HADD2.F32 R2, -RZ, R10.H1_H1 ;  /* 0x3000000aff027230 */ /* 0x020fca0000004100 */
[----:B------:R-:W-:Y:S01]  /*1630*/  FADD.FTZ R119, R2, R119 ;  /* 0x0000007702777221 */ /* 0x000fe20000010000 */
[----:B------:R-:W-:Y:S05]  /*1640*/  BRA `(.L_x_3233) ;  /* 0x0000004000007947 */ /* 0x000fea0003800000 */
.L_x_3231:
[----:B-----5:R-:W-:Y:S02]  /*1650*/  HADD2.F32 R2, -RZ, R6.H1_H1 ;  /* 0x30000006ff027230 */ /* 0x020fe40000004100 */
[----:B------:R-:W-:-:S03]  /*1660*/  @P2 HADD2.F32 R16, -RZ, R10.H1_H1 ;  /* 0x3000000aff102230 */ /* 0x000fc60000004100 */
[----:B------:R-:W-:-:S04]  /*1670*/  FADD.FTZ R119, R2, R119 ;  /* 0x0000007702777221 */ /* 0x000fc80000010000 */
[----:B------:R-:W-:-:S05]  /*1680*/  @P2 FADD.FTZ R119, R16, R119 ;  /* 0x0000007710772221 */ /* 0x000fca0000010000 */
.L_x_3233:
[----:B------:R-:W-:-:S04]  /*1690*/  F2FP.PACK_AB R2, RZ, R119 ;  /* 0x00000077ff02723e */ /* 0x000fc800000000ff */
[----:B------:R-:W-:Y:S02]  /*16a0*/  PRMT R14, R14, 0x5410, R2 ;  /* 0x000054100e0e7816 */ /* 0x000fe40000000002 */
.L_x_3234:
[----:B------:R-:W-:Y:S01]  /*16b0*/  HADD2.F32 R117, -RZ, R19.H0_H0 ;  /* 0x20000013ff757230 */ /* 0x000fe20000004100 */
[----:B------:R-:W-:Y:S05]  /*16c0*/  @P3 BRA `(.L_x_3235) ;  /* 0x0000008000003947 */ /* 0x000fea0003800000 */
[----:B------:R-:W-:-:S04]  /*16d0*/  ISETP.NE.U32.AND P4, PT, RZ, c[0x0][0x180], PT ;  /* 0x00006000ff007a0c */ /* 0x000fc80003f85070 */
[----:B------:R-:W-:-:S13]  /*16e0*/  ISETP.NE.AND.EX P4, PT, RZ, c[0x0][0x184], PT, P4 ;  /* 0x00006100ff007a0c */ /* 0x000fda0003f85340 */
[----:B------:R-:W-:Y:S05]  /*16f0*/  @P4 BRA `(.L_x_3236) ;  /* 0x0000002000004947 */ /* 0x000fea0003800000 */
[----:B------:R-:W-:Y:S05]  /*1700*/  @P0 BRA `(.L_x_3237) ;  /* 0x0000008000000947 */ /* 0x000fea0003800000 */
[----:B------:R-:W-:Y:S05]  /*1710*/  BRA `(.L_x_3238) ;  /* 0x0000009000007947 */ /* 0x000fea0003800000 */
.L_x_3236:
[----:B-----5:R-:W-:-:S05]  /*1720*/  HADD2.F32 R2, -RZ, R11.H0_H0 ;  /* 0x2000000bff027230 */ /* 0x020fca0000004100 */
[----:B------:R-:W-:Y:S01]  /*1730*/  FADD.FTZ R117, R2, R117 ;  /* 0x0000007502757221 */ /* 0x000fe20000010000 */
[----:B------:R-:W-:Y:S05]  /*1740*/  BRA `(.L_x_3237) ;  /* 0x0000004000007947 */ /* 0x000fea0003800000 */
.L_x_3235:
[----:B-----5:R-:W-:Y:S02]  /*1750*/  HADD2.F32 R2, -RZ, R7.H0_H0 ;  /* 0x20000007ff027230 */ /* 0x020fe40000004100 */
[----:B------:R-:W-:-:S03]  /*1760*/  @P2 HADD2.F32 R16, -RZ, R11.H0_H0 ;  /* 0x2000000bff102230 */ /* 0x000fc60000004100 */
[----:B------:R-:W-:-:S04]  /*1770*/  FADD.FTZ R117, R2, R117 ;  /* 0x0000007502757221 */ /* 0x000fc80000010000 */
[----:B------:R-:W-:-:S05]  /*1780*/  @P2 FADD.FTZ R117, R16, R117 ;  /* 0x0000007510752221 */ /* 0x000fca0000010000 */
.L_x_3237:
[----:B------:R-:W-:-:S04]  /*1790*/  F2FP.PACK_AB R2, RZ, R117 ;  /* 0x00000075ff02723e */ /* 0x000fc800000000ff */
[----:B------:R-:W-:Y:S02]  /*17a0*/  PRMT R15, R2, 0x7610, R15 ;  /* 0x00007610020f7816 */ /* 0x000fe4000000000f */
.L_x_3238:
[----:B------:R-:W-:Y:S01]  /*17b0*/  HADD2.F32 R121, -RZ, R19.H1_H1 ;  /* 0x30000013ff797230 */ /* 0x000fe20000004100 */
[----:B------:R-:W-:Y:S05]  /*17c0*/  @P3 BRA `(.L_x_3239) ;  /* 0x0000008000003947 */ /* 0x000fea0003800000 */
[----:B------:R-:W-:-:S04]  /*17d0*/  ISETP.NE.U32.AND P4, PT, RZ, c[0x0][0x180], PT ;  /* 0x00006000ff007a0c */ /* 0x000fc80003f85070 */
[----:B------:R-:W-:-:S13]  /*17e0*/  ISETP.NE.AND.EX P4, PT, RZ, c[0x0][0x184], PT, P4 ;  /* 0x00006100ff007a0c */ /* 0x000fda0003f85340 */
[----:B------:R-:W-:Y:S05]  /*17f0*/  @P4 BRA `(.L_x_3240) ;  /* 0x0000002000004947 */ /* 0x000fea0003800000 */
[----:B------:R-:W-:Y:S05]  /*1800*/  @P0 BRA `(.L_x_3241) ;  /* 0x0000008000000947 */ /* 0x000fea0003800000 */
[----:B------:R-:W-:Y:S05]  /*1810*/  BRA `(.L_x_3242) ;  /* 0x0000009000007947 */ /* 0x000fea0003800000 */
.L_x_3240:
[----:B-----5:R-:W-:-:S05]  /*1820*/  HADD2.F32 R2, -RZ, R11.H1_H1 ;  /* 0x3000000bff027230 */ /* 0x020fca0000004100 */
[----:B------:R-:W-:Y:S01]  /*1830*/  FADD.FTZ R121, R2, R121 ;  /* 0x0000007902797221 */ /* 0x000fe20000010000 */
[----:B------:R-:W-:Y:S05]  /*1840*/  BRA `(.L_x_3241) ;  /* 0x0000004000007947 */ /* 0x000fea0003800000 */
.L_x_3239:
[----:B-----5:R-:W-:Y:S02]  /*1850*/  HADD2.F32 R2, -RZ, R7.H1_H1 ;  /* 0x30000007ff027230 */ /* 0x020fe40000004100 */
[----:B------:R-:W-:-:S03]  /*1860*/  @P2 HADD2.F32 R16, -RZ, R11.H1_H1 ;  /* 0x3000000bff102230 */ /* 0x000fc60000004100 */
[----:B------:R-:W-:-:S04]  /*1870*/  FADD.FTZ R121, R2, R121 ;  /* 0x0000007902797221 */ /* 0x000fc80000010000 */
[----:B------:R-:W-:-:S05]  /*1880*/  @P2 FADD.FTZ R121, R16, R121 ;  /* 0x0000007910792221 */ /* 0x000fca0000010000 */
.L_x_3241:
[----:B------:R-:W-:-:S04]  /*1890*/  F2FP.PACK_AB R2, RZ, R121 ;  /* 0x00000079ff02723e */ /* 0x000fc800000000ff */
[----:B------:R-:W-:Y:S02]  /*18a0*/  PRMT R15, R15, 0x5410, R2 ;  /* 0x000054100f0f7816 */ /* 0x000fe40000000002 */
.L_x_3242:
        /* <DEDUP_REMOVED lines=19> */
.L_x_3244:
[----:B-----5:R-:W-:-:S05]  /*19e0*/  HADD2.F32 R2, -RZ, R8.H0_H0 ;  /* 0x20000008ff027230 */ /* 0x020fca0000004100 */
[----:B------:R-:W-:Y:S01]  /*19f0*/  FADD.FTZ R131, R2, R131 ;  /* 0x0000008302837221 */ /* 0x000fe20000010000 */
[----:B------:R-:W-:Y:S05]  /*1a00*/  BRA `(.L_x_3245) ;  /* 0x0000004000007947 */ /* 0x000fea0003800000 */
.L_x_3243:
[----:B0----5:R-:W-:Y:S02]  /*1a10*/  HADD2.F32 R2, -RZ, R4.H0_H0 ;  /* 0x20000004ff027230 */ /* 0x021fe40000004100 */
[----:B------:R-:W-:-:S03]  /*1a20*/  @P2 HADD2.F32 R20, -RZ, R8.H0_H0 ;  /* 0x20000008ff142230 */ /* 0x000fc60000004100 */
[----:B------:R-:W-:-:S04]  /*1a30*/  FADD.FTZ R131, R2, R131 ;  /* 0x0000008302837221 */ /* 0x000fc80000010000 */
[----:B------:R-:W-:-:S05]  /*1a40*/  @P2 FADD.FTZ R131, R20, R131 ;  /* 0x0000008314832221 */ /* 0x000fca0000010000 */
.L_x_3245:
[----:B------:R-:W-:-:S04]  /*1a50*/  F2FP.PACK_AB R2, RZ, R131 ;  /* 0x00000083ff02723e */ /* 0x000fc800000000ff */
[----:B------:R-:W-:Y:S02]  /*1a60*/  PRMT R12, R2, 0x7610, R12 ;  /* 0x00007610020c7816 */ /* 0x000fe4000000000c */
.L_x_3246:
[----:B------:R-:W-:Y:S01]  /*1a70*/  HADD2.F32 R133, -RZ, R16.H1_H1 ;  /* 0x30000010ff857230 */ /* 0x000fe20000004100 */
[----:B------:R-:W-:Y:S05]  /*1a80*/  @P3 BRA `(.L_x_3247) ;  /* 0x0000008000003947 */ /* 0x000fea0003800000 */
[----:B------:R-:W-:-:S04]  /*1a90*/  ISETP.NE.U32.AND P4, PT, RZ, c[0x0][0x180], PT ;  /* 0x00006000ff007a0c */ /* 0x000fc80003f85070 */
[----:B------:R-:W-:-:S13]  /*1aa0*/  ISETP.NE.AND.EX P4, PT, RZ, c[0x0][0x184], PT, P4 ;  /* 0x00006100ff007a0c */ /* 0x000fda0003f85340 */
[----:B------:R-:W-:Y:S05]  /*1ab0*/  @P4 BRA `(.L_x_3248) ;  /* 0x0000002000004947 */ /* 0x000fea0003800000 */
[----:B------:R-:W-:Y:S05]  /*1ac0*/  @P0 BRA `(.L_x_3249) ;  /* 0x0000008000000947 */ /* 0x000fea0003800000 */
[----:B------:R-:W-:Y:S05]  /*1ad0*/  BRA `(.L_x_3250) ;  /* 0x0000009000007947 */ /* 0x000fea0003800000 */
.L_x_3248:
[----:B-----5:R-:W-:-:S05]  /*1ae0*/  HADD2.F32 R2, -RZ, R8.H1_H1 ;  /* 0x30000008ff027230 */ /* 0x020fca0000004100 */
[----:B------:R-:W-:Y:S01]  /*1af0*/  FADD.FTZ R133, R2, R133 ;  /* 0x0000008502857221 */ /* 0x000fe20000010000 */
[----:B------:R-:W-:Y:S05]  /*1b00*/  BRA `(.L_x_3249) ;  /* 0x0000004000007947 */ /* 0x000fea0003800000 */
.L_x_3247:
[----:B-----5:R-:W-:Y:S02]  /*1b10*/  HADD2.F32 R2, -RZ, R4.H1_H1 ;  /* 0x30000004ff027230 */ /* 0x020fe40000004100 */
[----:B------:R-:W-:-:S03]  /*1b20*/  @P2 HADD2.F32 R16, -RZ, R8.H1_H1 ;  /* 0x30000008ff102230 */ /* 0x000fc60000004100 */
[----:B------:R-:W-:-:S04]  /*1b30*/  FADD.FTZ R133, R2, R133 ;  /* 0x0000008502857221 */ /* 0x000fc80000010000 */
[----:B------:R-:W-:-:S05]  /*1b40*/  @P2 FADD.FTZ R133, R16, R133 ;  /* 0x0000008510852221 */ /* 0x000fca0000010000 */
.L_x_3249:
[----:B------:R-:W-:-:S04]  /*1b50*/  F2FP.PACK_AB R2, RZ, R133 ;  /* 0x00000085ff02723e */ /* 0x000fc800000000ff */
[----:B------:R-:W-:Y:S02]  /*1b60*/  PRMT R12, R12, 0x5410, R2 ;  /* 0x000054100c0c7816 */ /* 0x000fe40000000002 */
.L_x_3250:
[----:B------:R-:W-:Y:S01]  /*1b70*/  HADD2.F32 R135, -RZ, R17.H0_H0 ;  /* 0x20000011ff877230 */ /* 0x000fe20000004100 */
[----:B------:R-:W-:Y:S05]  /*1b80*/  @P3 BRA `(.L_x_3251) ;  /* 0x0000008000003947 */ /* 0x000fea0003800000 */
[----:B------:R-:W-:-:S04]  /*1b90*/  ISETP.NE.U32.AND P4, PT, RZ, c[0x0][0x180], PT ;  /* 0x00006000ff007a0c */ /* 0x000fc80003f85070 */
[----:B------:R-:W-:-:S13]  /*1ba0*/  ISETP.NE.AND.EX P4, PT, RZ, c[0x0][0x184], PT, P4 ;  /* 0x00006100ff007a0c */ /* 0x000fda0003f85340 */
[----:B------:R-:W-:Y:S05]  /*1bb0*/  @P4 BRA `(.L_x_3252) ;  /* 0x0000002000004947 */ /* 0x000fea0003800000 */
[----:B------:R-:W-:Y:S05]  /*1bc0*/  @P0 BRA `(.L_x_3253) ;  /* 0x0000008000000947 */ /* 0x000fea0003800000 */
[----:B------:R-:W-:Y:S05]  /*1bd0*/  BRA `(.L_x_3254) ;  /* 0x0000009000007947 */ /* 0x000fea0003800000 */
.L_x_3252:
[----:B-----5:R-:W-:-:S05]  /*1be0*/  HADD2.F32 R2, -RZ, R9.H0_H0 ;  /* 0x20000009ff027230 */ /* 0x020fca0000004100 */
[----:B------:R-:W-:Y:S01]  /*1bf0*/  FADD.FTZ R135, R2, R135 ;  /* 0x0000008702877221 */ /* 0x000fe20000010000 */
[----:B------:R-:W-:Y:S05]  /*1c00*/  BRA `(.L_x_3253) ;  /* 0x0000004000007947 */ /* 0x000fea0003800000 */
.L_x_3251:
[----:B-----5:R-:W-:Y:S02]  /*1c10*/  HADD2.F32 R2, -RZ, R5.H0_H0 ;  /* 0x20000005ff027230 */ /* 0x020fe40000004100 */
[----:B------:R-:W-:-:S03]  /*1c20*/  @P2 HADD2.F32 R16, -RZ, R9.H0_H0 ;  /* 0x20000009ff102230 */ /* 0x000fc60000004100 */
[----:B------:R-:W-:-:S04]  /*1c30*/  FADD.FTZ R135, R2, R135 ;  /* 0x0000008702877221 */ /* 0x000fc80000010000 */
[----:B------:R-:W-:-:S05]  /*1c40*/  @P2 FADD.FTZ R135, R16, R135 ;  /* 0x0000008710872221 */ /* 0x000fca0000010000 */
.L_x_3253:
[----:B------:R-:W-:-:S04]  /*1c50*/  F2FP.PACK_AB R2, RZ, R135 ;  /* 0x00000087ff02723e */ /* 0x000fc800000000ff */
[----:B------:R-:W-:Y:S02]  /*1c60*/  PRMT R13, R2, 0x7610, R13 ;  /* 0x00007610020d7816 */ /* 0x000fe4000000000d */
.L_x_3254:
[----:B------:R-:W-:Y:S01]  /*1c70*/  HADD2.F32 R137, -RZ, R17.H1_H1 ;  /* 0x30000011ff897230 */ /* 0x000fe20000004100 */
[----:B------:R-:W-:Y:S05]  /*1c80*/  @P3 BRA `(.L_x_3255) ;  /* 0x0000008000003947 */ /* 0x000fea0003800000 */
[----:B------:R-:W-:-:S04]  /*1c90*/  ISETP.NE.U32.AND P4, PT, RZ, c[0x0][0x180], PT ;  /* 0x00006000ff007a0c */ /* 0x000fc80003f85070 */
[----:B------:R-:W-:-:S13]  /*1ca0*/  ISETP.NE.AND.EX P4, PT, RZ, c[0x0][0x184], PT, P4 ;  /* 0x00006100ff007a0c */ /* 0x000fda0003f85340 */
[----:B------:R-:W-:Y:S05]  /*1cb0*/  @P4 BRA `(.L_x_3256) ;  /* 0x0000002000004947 */ /* 0x000fea0003800000 */
[----:B------:R-:W-:Y:S05]  /*1cc0*/  @P0 BRA `(.L_x_3257) ;  /* 0x0000008000000947 */ /* 0x000fea0003800000 */
[----:B------:R-:W-:Y:S05]  /*1cd0*/  BRA `(.L_x_3258) ;  /* 0x0000009000007947 */ /* 0x000fea0003800000 */
.L_x_3256:
[----:B-----5:R-:W-:-:S05]  /*1ce0*/  HADD2.F32 R2, -RZ, R9.H1_H1 ;  /* 0x30000009ff027230 */ /* 0x020fca0000004100 */
[----:B------:R-:W-:Y:S01]  /*1cf0*/  FADD.FTZ R137, R2, R137 ;  /* 0x0000008902897221 */ /* 0x000fe20000010000 */
[----:B------:R-:W-:Y:S05]  /*1d00*/  BRA `(.L_x_3257) ;  /* 0x0000004000007947 */ /* 0x000fea0003800000 */
.L_x_3255:
[----:B-----5:R-:W-:Y:S02]  /*1d10*/  HADD2.F32 R2, -RZ, R5.H1_H1 ;  /* 0x30000005ff027230 */ /* 0x020fe40000004100 */
[----:B------:R-:W-:-:S03]  /*1d20*/  @P2 HADD2.F32 R16, -RZ, R9.H1_H1 ;  /* 0x30000009ff102230 */ /* 0x000fc60000004100 */
[----:B------:R-:W-:-:S04]  /*1d30*/  FADD.FTZ R137, R2, R137 ;  /* 0x0000008902897221 */ /* 0x000fc80000010000 */
[----:B------:R-:W-:-:S05]  /*1d40*/  @P2 FADD.FTZ R137, R16, R137 ;  /* 0x0000008910892221 */ /* 0x000fca0000010000 */
.L_x_3257:
[----:B------:R-:W-:-:S04]  /*1d50*/  F2FP.PACK_AB R2, RZ, R137 ;  /* 0x00000089ff02723e */ /* 0x000fc800000000ff */
[----:B------:R-:W-:Y:S02]  /*1d60*/  PRMT R13, R13, 0x5410, R2 ;  /* 0x000054100d0d7816 */ /* 0x000fe40000000002 */
.L_x_3258:
[----:B------:R-:W-:Y:S01]  /*1d70*/  HADD2.F32 R139, -RZ, R18.H0_H0 ;  /* 0x20000012ff8b7230 */ /* 0x000fe20000004100 */
[----:B------:R-:W-:Y:S05]  /*1d80*/  @P3 BRA `(.L_x_3259) ;  /* 0x0000008000003947 */ /* 0x000fea0003800000 */
[----:B------:R-:W-:-:S04]  /*1d90*/  ISETP.NE.U32.AND P4, PT, RZ, c[0x0][0x180], PT ;  /* 0x00006000ff007a0c */ /* 0x000fc80003f85070 */
[----:B------:R-:W-:-:S13]  /*1da0*/  ISETP.NE.AND.EX P4, PT, RZ, c[0x0][0x184], PT, P4 ;  /* 0x00006100ff007a0c */ /* 0x000fda0003f85340 */
[----:B------:R-:W-:Y:S05]  /*1db0*/  @P4 BRA `(.L_x_3260) ;  /* 0x0000002000004947 */ /* 0x000fea0003800000 */
[----:B------:R-:W-:Y:S05]  /*1dc0*/  @P0 BRA `(.L_x_3261) ;  /* 0x0000008000000947 */ /* 0x000fea0003800000 */
[----:B------:R-:W-:Y:S05]  /*1dd0*/  BRA `(.L_x_3262) ;  /* 0x0000009000007947 */ /* 0x000fea0003800000 */
.L_x_3260:
[----:B-----5:R-:W-:-:S05]  /*1de0*/  HADD2.F32 R2, -RZ, R10.H0_H0 ;  /* 0x2000000aff027230 */ /* 0x020fca0000004100 */
[----:B------:R-:W-:Y:S01]  /*1df0*/  FADD.FTZ R139, R2, R139 ;  /* 0x0000008b028b7221 */ /* 0x000fe20000010000 */
[----:B------:R-:W-:Y:S05]  /*1e00*/  BRA `(.L_x_3261) ;  /* 0x0000004000007947 */ /* 0x000fea0003800000 */
.L_x_3259:
[----:B-----5:R-:W-:Y:S02]  /*1e10*/  HADD2.F32 R2, -RZ, R6.H0_H0 ;  /* 0x20000006ff027230 */ /* 0x020fe40000004100 */
[----:B------:R-:W-:-:S03]  /*1e20*/  @P2 HADD2.F32 R16, -RZ, R10.H0_H0 ;  /* 0x2000000aff102230 */ /* 0x000fc60000004100 */
[----:B------:R-:W-:-:S04]  /*1e30*/  FADD.FTZ R139, R2, R139 ;  /* 0x0000008b028b7221 */ /* 0x000fc80000010000 */
[----:B------:R-:W-:-:S05]  /*1e40*/  @P2 FADD.FTZ R139, R16, R139 ;  /* 0x0000008b108b2221 */ /* 0x000fca0000010000 */
.L_x_3261:
[----:B------:R-:W-:-:S04]  /*1e50*/  F2FP.PACK_AB R2, RZ, R139 ;  /* 0x0000008bff02723e */ /* 0x000fc800000000ff */
[----:B------:R-:W-:Y:S02]  /*1e60*/  PRMT R14, R2, 0x7610, R14 ;  /* 0x00007610020e7816 */ /* 0x000fe4000000000e */
.L_x_3262:
[----:B------:R-:W-:Y:S01]  /*1e70*/  HADD2.F32 R141, -RZ, R18.H1_H1 ;  /* 0x30000012ff8d7230 */ /* 0x000fe20000004100 */
[----:B------:R-:W-:Y:S05]  /*1e80*/  @P3 BRA `(.L_x_3263) ;  /* 0x0000008000003947 */ /* 0x000fea0003800000 */
[----:B------:R-:W-:-:S04]  /*1e90*/  ISETP.NE.U32.AND P4, PT, RZ, c[0x0][0x180], PT ;  /* 0x00006000ff007a0c */ /* 0x000fc80003f85070 */
[----:B------:R-:W-:-:S13]  /*1ea0*/  ISETP.NE.AND.EX P4, PT, RZ, c[0x0][0x184], PT, P4 ;  /* 0x00006100ff007a0c */ /* 0x000fda0003f85340 */
[----:B------:R-:W-:Y:S05]  /*1eb0*/  @P4 BRA `(.L_x_3264) ;  /* 0x0000002000004947 */ /* 0x000fea0003800000 */
[----:B------:R-:W-:Y:S05]  /*1ec0*/  @P0 BRA `(.L_x_3265) ;  /* 0x0000008000000947 */ /* 0x000fea0003800000 */
[----:B------:R-:W-:Y:S05]  /*1ed0*/  BRA `(.L_x_3266) ;  /* 0x0000009000007947 */ /* 0x000fea0003800000 */
.L_x_3264:
[----:B-----5:R-:W-:-:S05]  /*1ee0*/  HADD2.F32 R2, -RZ, R10.H1_H1 ;  /* 0x3000000aff027230 */ /* 0x020fca0000004100 */
[----:B------:R-:W-:Y:S01]  /*1ef0*/  FADD.FTZ R141, R2, R141 ;  /* 0x0000008d028d7221 */ /* 0x000fe20000010000 */
[----:B------:R-:W-:Y:S05]  /*1f00*/  BRA `(.L_x_3265) ;  /* 0x0000004000007947 */ /* 0x000fea0003800000 */
.L_x_3263:
[----:B-----5:R-:W-:Y:S02]  /*1f10*/  HADD2.F32 R2, -RZ, R6.H1_H1 ;  /* 0x30000006ff027230 */ /* 0x020fe40000004100 */
[----:B------:R-:W-:-:S03]  /*1f20*/  @P2 HADD2.F32 R16, -RZ, R10.H1_H1 ;  /* 0x3000000aff102230 */ /* 0x000fc60000004100 */
[----:B------:R-:W-:-:S04]  /*1f30*/  FADD.FTZ R141, R2, R141 ;  /* 0x0000008d028d7221 */ /* 0x000fc80000010000 */
[----:B------:R-:W-:-:S05]  /*1f40*/  @P2 FADD.FTZ R141, R16, R141 ;  /* 0x0000008d108d2221 */ /* 0x000fca0000010000 */
.L_x_3265:
[----:B------:R-:W-:-:S04]  /*1f50*/  F2FP.PACK_AB R2, RZ, R141 ;  /* 0x0000008dff02723e */ /* 0x000fc800000000ff */
[----:B------:R-:W-:Y:S02]  /*1f60*/  PRMT R14, R14, 0x5410, R2 ;  /* 0x000054100e0e7816 */ /* 0x000fe40000000002 */
.L_x_3266:
[----:B------:R-:W-:Y:S01]  /*1f70*/  HADD2.F32 R143, -RZ, R19.H0_H0 ;  /* 0x20000013ff8f7230 */ /* 0x000fe20000004100 */
[----:B------:R-:W-:Y:S05]  /*1f80*/  @P3 BRA `(.L_x_3267) ;  /* 0x0000008000003947 */ /* 0x000fea0003800000 */
[----:B------:R-:W-:-:S04]  /*1f90*/  ISETP.NE.U32.AND P4, PT, RZ, c[0x0][0x180], PT ;  /* 0x00006000ff007a0c */ /* 0x000fc80003f85070 */
[----:B------:R-:W-:-:S13]  /*1fa0*/  ISETP.NE.AND.EX P4, PT, RZ, c[0x0][0x184], PT, P4 ;  /* 0x00006100ff007a0c */ /* 0x000fda0003f85340 */
[----:B------:R-:W-:Y:S05]  /*1fb0*/  @P4 BRA `(.L_x_3268) ;  /* 0x0000002000004947 */ /* 0x000fea0003800000 */
[----:B------:R-:W-:Y:S05]  /*1fc0*/  @P0 BRA `(.L_x_3269) ;  /* 0x0000008000000947 */ /* 0x000fea0003800000 */
[----:B------:R-:W-:Y:S05]  /*1fd0*/  BRA `(.L_x_3270) ;  /* 0x0000009000007947 */ /* 0x000fea0003800000 */
.L_x_3268:
[----:B-----5:R-:W-:-:S05]  /*1fe0*/  HADD2.F32 R2, -RZ, R11.H0_H0 ;  /* 0x2000000bff027230 */ /* 0x020fca0000004100 */
[----:B------:R-:W-:Y:S01]  /*1ff0*/  FADD.FTZ R143, R2, R143 ;  /* 0x0000008f028f7221 */ /* 0x000fe20000010000 */
[----:B------:R-:W-:Y:S05]  /*2000*/  BRA `(.L_x_3269) ;  /* 0x0000004000007947 */ /* 0x000fea0003800000 */
.L_x_3267:
[----:B-----5:R-:W-:Y:S02]  /*2010*/  HADD2.F32 R2, -RZ, R7.H0_H0 ;  /* 0x20000007ff027230 */ /* 0x020fe40000004100 */
[----:B------:R-:W-:-:S03]  /*2020*/  @P2 HADD2.F32 R16, -RZ, R11.H0_H0 ;  /* 0x2000000bff102230 */ /* 0x000fc60000004100 */
[----:B------:R-:W-:-:S04]  /*2030*/  FADD.FTZ R143, R2, R143 ;  /* 0x0000008f028f7221 */ /* 0x000fc80000010000 */
[----:B------:R-:W-:-:S05]  /*2040*/  @P2 FADD.FTZ R143, R16, R143 ;  /* 0x0000008f108f2221 */ /* 0x000fca0000010000 */
.L_x_3269:
[----:B------:R-:W-:-:S04]  /*2050*/  F2FP.PACK_AB R2, RZ, R143 ;  /* 0x0000008fff02723e */ /* 0x000fc800000000ff */
[----:B------:R-:W-:Y:S02]  /*2060*/  PRMT R15, R2, 0x7610, R15 ;  /* 0x00007610020f7816 */ /* 0x000fe4000000000f */
.L_x_3270:
[----:B------:R-:W-:Y:S01]  /*2070*/  HADD2.F32 R145, -RZ, R19.H1_H1 ;  /* 0x30000013ff917230 */ /* 0x000fe20000004100 */
[----:B------:R-:W-:Y:S05]  /*2080*/  @P3 BRA `(.L_x_3271) ;  /* 0x0000008000003947 */ /* 0x000fea0003800000 */
[----:B------:R-:W-:-:S04]  /*2090*/  ISETP.NE.U32.AND P4, PT, RZ, c[0x0][0x180], PT ;  /* 0x00006000ff007a0c */ /* 0x000fc80003f85070 */
[----:B------:R-:W-:-:S13]  /*20a0*/  ISETP.NE.AND.EX P4, PT, RZ, c[0x0][0x184], PT, P4 ;  /* 0x00006100ff007a0c */ /* 0x000fda0003f85340 */
[----:B------:R-:W-:Y:S05]  /*20b0*/  @P4 BRA `(.L_x_3272) ;  /* 0x0000002000004947 */ /* 0x000fea0003800000 */
[----:B------:R-:W-:Y:S05]  /*20c0*/  @P0 BRA `(.L_x_3273) ;  /* 0x0000008000000947 */ /* 0x000fea0003800000 */
[----:B------:R-:W-:Y:S05]  /*20d0*/  BRA `(.L_x_3274) ;  /* 0x0000009000007947 */ /* 0x000fea0003800000 */
.L_x_3272:
[----:B-----5:R-:W-:-:S05]  /*20e0*/  HADD2.F32 R2, -RZ, R11.H1_H1 ;  /* 0x3000000bff027230 */ /* 0x020fca0000004100 */
[----:B------:R-:W-:Y:S01]  /*20f0*/  FADD.FTZ R145, R2, R145 ;  /* 0x0000009102917221 */ /* 0x000fe20000010000 */
[----:B------:R-:W-:Y:S05]  /*2100*/  BRA `(.L_x_3273) ;  /* 0x0000004000007947 */ /* 0x000fea0003800000 */
.L_x_3271:
[----:B-----5:R-:W-:Y:S02]  /*2110*/  HADD2.F32 R2, -RZ, R7.H1_H1 ;  /* 0x30000007ff027230 */ /* 0x020fe40000004100 */
[----:B------:R-:W-:-:S03]  /*2120*/  @P2 HADD2.F32 R16, -RZ, R11.H1_H1 ;  /* 0x3000000bff102230 */ /* 0x000fc60000004100 */
[----:B------:R-:W-:-:S04]  /*2130*/  FADD.FTZ R145, R2, R145 ;  /* 0x0000009102917221 */ /* 0x000fc80000010000 */
[----:B------:R-:W-:-:S05]  /*2140*/  @P2 FADD.FTZ R145, R16, R145 ;  /* 0x0000009110912221 */ /* 0x000fca0000010000 */
.L_x_3273:
[----:B------:R-:W-:-:S04]  /*2150*/  F2FP.PACK_AB R2, RZ, R145 ;  /* 0x00000091ff02723e */ /* 0x000fc800000000ff */
[----:B------:R-:W-:Y:S02]  /*2160*/  PRMT R15, R15, 0x5410, R2 ;  /* 0x000054100f0f7816 */ /* 0x000fe40000000002 */
.L_x_3274:
        /* <DEDUP_REMOVED lines=19> */
.L_x_3276:
[----:B-----5:R-:W-:-:S05]  /*22a0*/  HADD2.F32 R2, -RZ, R8.H0_H0 ;  /* 0x20000008ff027230 */ /* 0x020fca0000004100 */
[----:B------:R-:W-:Y:S01]  /*22b0*/  FADD.FTZ R147, R2, R147 ;  /* 0x0000009302937221 */ /* 0x000fe20000010000 */
[----:B------:R-:W-:Y:S05]  /*22c0*/  BRA `(.L_x_3277) ;  /* 0x0000004000007947 */ /* 0x000fea0003800000 */
.L_x_3275:
[----:B0----5:R-:W-:Y:S02]  /*22d0*/  HADD2.F32 R2, -RZ, R4.H0_H0 ;  /* 0x20000004ff027230 */ /* 0x021fe40000004100 */
[----:B------:R-:W-:-:S03]  /*22e0*/  @P2 HADD2.F32 R20, -RZ, R8.H0_H0 ;  /* 0x20000008ff142230 */ /* 0x000fc60000004100 */
[----:B------:R-:W-:-:S04]  /*22f0*/  FADD.FTZ R147, R2, R147 ;  /* 0x0000009302937221 */ /* 0x000fc80000010000 */
[----:B------:R-:W-:-:S05]  /*2300*/  @P2 FADD.FTZ R147, R20, R147 ;  /* 0x0000009314932221 */ /* 0x000fca0000010000 */
.L_x_3277:
[----:B------:R-:W-:-:S04]  /*2310*/  F2FP.PACK_AB R2, RZ, R147 ;  /* 0x00000093ff02723e */ /* 0x000fc800000000ff */
[----:B------:R-:W-:Y:S02]  /*2320*/  PRMT R12, R2, 0x7610, R12 ;  /* 0x00007610020c7816 */ /* 0x000fe4000000000c */
.L_x_3278:
[----:B------:R-:W-:Y:S01]  /*2330*/  HADD2.F32 R21, -RZ, R16.H1_H1 ;  /* 0x30000010ff157230 */ /* 0x000fe20000004100 */
[----:B------:R-:W-:Y:S05]  /*2340*/  @P3 BRA `(.L_x_3279) ;  /* 0x0000008000003947 */ /* 0x000fea0003800000 */
[----:B------:R-:W-:-:S04]  /*2350*/  ISETP.NE.U32.AND P1, PT, RZ, c[0x0][0x180], PT ;  /* 0x00006000ff007a0c */ /* 0x000fc80003f25070 */
[----:B------:R-:W-:-:S13]  /*2360*/  ISETP.NE.AND.EX P1, PT, RZ, c[0x0][0x184], PT, P1 ;  /* 0x00006100ff007a0c */ /* 0x000fda0003f25310 */
[----:B------:R-:W-:Y:S05]  /*2370*/  @P1 BRA `(.L_x_3280) ;  /* 0x0000002000001947 */ /* 0x000fea0003800000 */
[----:B------:R-:W-:Y:S05]  /*2380*/  @P0 BRA `(.L_x_3281) ;  /* 0x0000008000000947 */ /* 0x000fea0003800000 */
[----:B------:R-:W-:Y:S05]  /*2390*/  BRA `(.L_x_3282) ;  /* 0x0000009000007947 */ /* 0x000fea0003800000 */
.L_x_3280:
[----:B-----5:R-:W-:-:S05]  /*23a0*/  HADD2.F32 R2, -RZ, R8.H1_H1 ;  /* 0x30000008ff027230 */ /* 0x020fca0000004100 */
[----:B------:R-:W-:Y:S01]  /*23b0*/  FADD.FTZ R21, R2, R21 ;  /* 0x0000001502157221 */ /* 0x000fe20000010000 */
[----:B------:R-:W-:Y:S05]  /*23c0*/  BRA `(.L_x_3281) ;  /* 0x0000004000007947 */ /* 0x000fea0003800000 */
.L_x_3279:
[----:B-----5:R-:W-:Y:S02]  /*23d0*/  HADD2.F32 R2, -RZ, R4.H1_H1 ;  /* 0x30000004ff027230 */ /* 0x020fe40000004100 */
[----:B------:R-:W-:-:S03]  /*23e0*/  @P2 HADD2.F32 R16, -RZ, R8.H1_H1 ;  /* 0x30000008ff102230 */ /* 0x000fc60000004100 */
[----:B------:R-:W-:-:S04]  /*23f0*/  FADD.FTZ R21, R2, R21 ;  /* 0x0000001502157221 */ /* 0x000fc80000010000 */
[----:B------:R-:W-:-:S05]  /*2400*/  @P2 FADD.FTZ R21, R16, R21 ;  /* 0x0000001510152221 */ /* 0x000fca0000010000 */
.L_x_3281:
[----:B------:R-:W-:-:S04]  /*2410*/  F2FP.PACK_AB R2, RZ, R21 ;  /* 0x00000015ff02723e */ /* 0x000fc800000000ff */
[----:B------:R-:W-:Y:S02]  /*2420*/  PRMT R12, R12, 0x5410, R2 ;  /* 0x000054100c0c7816 */ /* 0x000fe40000000002 */
.L_x_3282:
[----:B------:R-:W-:Y:S01]  /*2430*/  HADD2.F32 R23, -RZ, R17.H0_H0 ;  /* 0x20000011ff177230 */ /* 0x000fe20000004100 */
[----:B------:R-:W-:Y:S05]  /*2440*/  @P3 BRA `(.L_x_3283) ;  /* 0x0000008000003947 */ /* 0x000fea0003800000 */
[----:B------:R-:W-:-:S04]  /*2450*/  ISETP.NE.U32.AND P1, PT, RZ, c[0x0][0x180], PT ;  /* 0x00006000ff007a0c */ /* 0x000fc80003f25070 */
[----:B------:R-:W-:-:S13]  /*2460*/  ISETP.NE.AND.EX P1, PT, RZ, c[0x0][0x184], PT, P1 ;  /* 0x00006100ff007a0c */ /* 0x000fda0003f25310 */
[----:B------:R-:W-:Y:S05]  /*2470*/  @P1 BRA `(.L_x_3284) ;  /* 0x0000002000001947 */ /* 0x000fea0003800000 */
[----:B------:R-:W-:Y:S05]  /*2480*/  @P0 BRA `(.L_x_3285) ;  /* 0x0000008000000947 */ /* 0x000fea0003800000 */
[----:B------:R-:W-:Y:S05]  /*2490*/  BRA `(.L_x_3286) ;  /* 0x0000009000007947 */ /* 0x000fea0003800000 */
.L_x_3284:
[----:B-----5:R-:W-:-:S05]  /*24a0*/  HADD2.F32 R2, -RZ, R9.H0_H0 ;  /* 0x20000009ff027230 */ /* 0x020fca0000004100 */
[----:B------:R-:W-:Y:S01]  /*24b0*/  FADD.FTZ R23, R2, R23 ;  /* 0x0000001702177221 */ /* 0x000fe20000010000 */
[----:B------:R-:W-:Y:S05]  /*24c0*/  BRA `(.L_x_3285) ;  /* 0x0000004000007947 */ /* 0x000fea0003800000 */
.L_x_3283:
[----:B-----5:R-:W-:Y:S02]  /*24d0*/  HADD2.F32 R2, -RZ, R5.H0_H0 ;  /* 0x20000005ff027230 */ /* 0x020fe40000004100 */
[----:B------:R-:W-:-:S03]  /*24e0*/  @P2 HADD2.F32 R16, -RZ, R9.H0_H0 ;  /* 0x20000009ff102230 */ /* 0x000fc60000004100 */
[----:B------:R-:W-:-:S04]  /*24f0*/  FADD.FTZ R23, R2, R23 ;  /* 0x0000001702177221 */ /* 0x000fc80000010000 */
[----:B------:R-:W-:-:S05]  /*2500*/  @P2 FADD.FTZ R23, R16, R23 ;  /* 0x0000001710172221 */ /* 0x000fca0000010000 */
.L_x_3285:
[----:B------:R-:W-:-:S04]  /*2510*/  F2FP.PACK_AB R2, RZ, R23 ;  /* 0x00000017ff02723e */ /* 0x000fc800000000ff */
[----:B------:R-:W-:Y:S02]  /*2520*/  PRMT R13, R2, 0x7610, R13 ;  /* 0x00007610020d7816 */ /* 0x000fe4000000000d */
.L_x_3286:
[----:B------:R-:W-:Y:S01]  /*2530*/  HADD2.F32 R149, -RZ, R17.H1_H1 ;  /* 0x30000011ff957230 */ /* 0x000fe20000004100 */
[----:B------:R-:W-:Y:S05]  /*2540*/  @P3 BRA `(.L_x_3287) ;  /* 0x0000008000003947 */ /* 0x000fea0003800000 */
[----:B------:R-:W-:-:S04]  /*2550*/  ISETP.NE.U32.AND P1, PT, RZ, c[0x0][0x180], PT ;  /* 0x00006000ff007a0c */ /* 0x000fc80003f25070 */
[----:B------:R-:W-:-:S13]  /*2560*/  ISETP.NE.AND.EX P1, PT, RZ, c[0x0][0x184], PT, P1 ;  /* 0x00006100ff007a0c */ /* 0x000fda0003f25310 */
[----:B------:R-:W-:Y:S05]  /*2570*/  @P1 BRA `(.L_x_3288) ;  /* 0x0000002000001947 */ /* 0x000fea0003800000 */
[----:B------:R-:W-:Y:S05]  /*2580*/  @P0 BRA `(.L_x_3289) ;  /* 0x0000008000000947 */ /* 0x000fea0003800000 */
[----:B------:R-:W-:Y:S05]  /*2590*/  BRA `(.L_x_3290) ;  /* 0x0000009000007947 */ /* 0x000fea0003800000 */
.L_x_3288:
[----:B-----5:R-:W-:-:S05]  /*25a0*/  HADD2.F32 R2, -RZ, R9.H1_H1 ;  /* 0x30000009ff027230 */ /* 0x020fca0000004100 */
[----:B------:R-:W-:Y:S01]  /*25b0*/  FADD.FTZ R149, R2, R149 ;  /* 0x0000009502957221 */ /* 0x000fe20000010000 */
[----:B------:R-:W-:Y:S05]  /*25c0*/  BRA `(.L_x_3289) ;  /* 0x0000004000007947 */ /* 0x000fea0003800000 */
.L_x_3287:
[----:B-----5:R-:W-:Y:S02]  /*25d0*/  HADD2.F32 R2, -RZ, R5.H1_H1 ;  /* 0x30000005ff027230 */ /* 0x020fe40000004100 */
[----:B------:R-:W-:-:S03]  /*25e0*/  @P2 HADD2.F32 R16, -RZ, R9.H1_H1 ;  /* 0x30000009ff102230 */ /* 0x000fc60000004100 */
[----:B------:R-:W-:-:S04]  /*25f0*/  FADD.FTZ R149, R2, R149 ;  /* 0x0000009502957221 */ /* 0x000fc80000010000 */
[----:B------:R-:W-:-:S05]  /*2600*/  @P2 FADD.FTZ R149, R16, R149 ;  /* 0x0000009510952221 */ /* 0x000fca0000010000 */
.L_x_3289:
[----:B------:R-:W-:-:S04]  /*2610*/  F2FP.PACK_AB R2, RZ, R149 ;  /* 0x00000095ff02723e */ /* 0x000fc800000000ff */
[----:B------:R-:W-:Y:S02]  /*2620*/  PRMT R13, R13, 0x5410, R2 ;  /* 0x000054100d0d7816 */ /* 0x000fe40000000002 */
.L_x_3290:
[----:B------:R-:W-:Y:S01]  /*2630*/  HADD2.F32 R151, -RZ, R18.H0_H0 ;  /* 0x20000012ff977230 */ /* 0x000fe20000004100 */
[----:B------:R-:W-:Y:S05]  /*2640*/  @P3 BRA `(.L_x_3291) ;  /* 0x0000008000003947 */ /* 0x000fea0003800000 */
[----:B------:R-:W-:-:S04]  /*2650*/  ISETP.NE.U32.AND P1, PT, RZ, c[0x0][0x180], PT ;  /* 0x00006000ff007a0c */ /* 0x000fc80003f25070 */
[----:B------:R-:W-:-:S13]  /*2660*/  ISETP.NE.AND.EX P1, PT, RZ, c[0x0][0x184], PT, P1 ;  /* 0x00006100ff007a0c */ /* 0x000fda0003f25310 */
[----:B------:R-:W-:Y:S05]  /*2670*/  @P1 BRA `(.L_x_3292) ;  /* 0x0000002000001947 */ /* 0x000fea0003800000 */
[----:B------:R-:W-:Y:S05]  /*2680*/  @P0 BRA `(.L_x_3293) ;  /* 0x0000008000000947 */ /* 0x000fea0003800000 */
[----:B------:R-:W-:Y:S05]  /*2690*/  BRA `(.L_x_3294) ;  /* 0x0000009000007947 */ /* 0x000fea0003800000 */
.L_x_3292:
[----:B-----5:R-:W-:-:S05]  /*26a0*/  HADD2.F32 R2, -RZ, R10.H0_H0 ;  /* 0x2000000aff027230 */ /* 0x020fca0000004100 */
[----:B------:R-:W-:Y:S01]  /*26b0*/  FADD.FTZ R151, R2, R151 ;  /* 0x0000009702977221 */ /* 0x000fe20000010000 */
[----:B------:R-:W-:Y:S05]  /*26c0*/  BRA `(.L_x_3293) ;  /* 0x0000004000007947 */ /* 0x000fea0003800000 */
.L_x_3291:
[----:B-----5:R-:W-:Y:S02]  /*26d0*/  HADD2.F32 R2, -RZ, R6.H0_H0 ;  /* 0x20000006ff027230 */ /* 0x020fe40000004100 */
[----:B------:R-:W-:-:S03]  /*26e0*/  @P2 HADD2.F32 R16, -RZ, R10.H0_H0 ;  /* 0x2000000aff102230 */ /* 0x000fc60000004100 */
[----:B------:R-:W-:-:S04]  /*26f0*/  FADD.FTZ R151, R2, R151 ;  /* 0x0000009702977221 */ /* 0x000fc80000010000 */
[----:B------:R-:W-:-:S05]  /*2700*/  @P2 FADD.FTZ R151, R16, R151 ;  /* 0x0000009710972221 */ /* 0x000fca0000010000 */
.L_x_3293:
[----:B------:R-:W-:-:S04]  /*2710*/  F2FP.PACK_AB R2, RZ, R151 ;  /* 0x00000097ff02723e */ /* 0x000fc800000000ff */
[----:B------:R-:W-:Y:S02]  /*2720*/  PRMT R14, R2, 0x7610, R14 ;  /* 0x00007610020e7816 */ /* 0x000fe4000000000e */
.L_x_3294:
[----:B------:R-:W-:Y:S01]  /*2730*/  HADD2.F32 R153, -RZ, R18.H1_H1 ;  /* 0x30000012ff997230 */ /* 0x000fe20000004100 */
[----:B------:R-:W-:Y:S05]  /*2740*/  @P3 BRA `(.L_x_3295) ;  /* 0x0000008000003947 */ /* 0x000fea0003800000 */
[----:B------:R-:W-:-:S04]  /*2750*/  ISETP.NE.U32.AND P1, PT, RZ, c[0x0][0x180], PT ;  /* 0x00006000ff007a0c */ /* 0x000fc80003f25070 */
[----:B------:R-:W-:-:S13]  /*2760*/  ISETP.NE.AND.EX P1, PT, RZ, c[0x0][0x184], PT, P1 ;  /* 0x00006100ff007a0c */ /* 0x000fda0003f25310 */
[----:B------:R-:W-:Y:S05]  /*2770*/  @P1 BRA `(.L_x_3296) ;  /* 0x0000002000001947 */ /* 0x000fea0003800000 */
[----:B------:R-:W-:Y:S05]  /*2780*/  @P0 BRA `(.L_x_3297) ;  /* 0x0000008000000947 */ /* 0x000fea0003800000 */
[----:B------:R-:W-:Y:S05]  /*2790*/  BRA `(.L_x_3298) ;  /* 0x0000009000007947 */ /* 0x000fea0003800000 */
.L_x_3296:
[----:B-----5:R-:W-:-:S05]  /*27a0*/  HADD2.F32 R2, -RZ, R10.H1_H1 ;  /* 0x3000000aff027230 */ /* 0x020fca0000004100 */
[----:B------:R-:W-:Y:S01]  /*27b0*/  FADD.FTZ R153, R2, R153 ;  /* 0x0000009902997221 */ /* 0x000fe20000010000 */
[----:B------:R-:W-:Y:S05]  /*27c0*/  BRA `(.L_x_3297) ;  /* 0x0000004000007947 */ /* 0x000fea0003800000 */
.L_x_3295:
[----:B-----5:R-:W-:Y:S02]  /*27d0*/  HADD2.F32 R2, -RZ, R6.H1_H1 ;  /* 0x30000006ff027230 */ /* 0x020fe40000004100 */
[----:B------:R-:W-:-:S03]  /*27e0*/  @P2 HADD2.F32 R16, -RZ, R10.H1_H1 ;  /* 0x3000000aff102230 */ /* 0x000fc60000004100 */
[----:B------:R-:W-:-:S04]  /*27f0*/  FADD.FTZ R153, R2, R153 ;  /* 0x0000009902997221 */ /* 0x000fc80000010000 */
[----:B------:R-:W-:-:S05]  /*2800*/  @P2 FADD.FTZ R153, R16, R153 ;  /* 0x0000009910992221 */ /* 0x000fca0000010000 */
.L_x_3297:
[----:B------:R-:W-:-:S04]  /*2810*/  F2FP.PACK_AB R2, RZ, R153 ;  /* 0x00000099ff02723e */ /* 0x000fc800000000ff */
[----:B------:R-:W-:Y:S02]  /*2820*/  PRMT R14, R14, 0x5410, R2 ;  /* 0x000054100e0e7816 */ /* 0x000fe40000000002 */
.L_x_3298:
[----:B------:R-:W-:Y:S01]  /*2830*/  HADD2.F32 R155, -RZ, R19.H0_H0 ;  /* 0x20000013ff9b7230 */ /* 0x000fe20000004100 */
[----:B------:R-:W-:Y:S05]  /*2840*/  @P3 BRA `(.L_x_3299) ;  /* 0x0000008000003947 */ /* 0x000fea0003800000 */
[----:B------:R-:W-:-:S04]  /*2850*/  ISETP.NE.U32.AND P1, PT, RZ, c[0x0][0x180], PT ;  /* 0x00006000ff007a0c */ /* 0x000fc80003f25070 */
[----:B------:R-:W-:-:S13]  /*2860*/  ISETP.NE.AND.EX P1, PT, RZ, c[0x0][0x184], PT, P1 ;  /* 0x00006100ff007a0c */ /* 0x000fda0003f25310 */
[----:B------:R-:W-:Y:S05]  /*2870*/  @P1 BRA `(.L_x_3300) ;  /* 0x0000002000001947 */ /* 0x000fea0003800000 */
[----:B------:R-:W-:Y:S05]  /*2880*/  @P0 BRA `(.L_x_3301) ;  /* 0x0000008000000947 */ /* 0x000fea0003800000 */
[----:B------:R-:W-:Y:S05]  /*2890*/  BRA `(.L_x_3302) ;  /* 0x0000009000007947 */ /* 0x000fea0003800000 */
.L_x_3300:
[----:B-----5:R-:W-:-:S05]  /*28a0*/  HADD2.F32 R2, -RZ, R11.H0_H0 ;  /* 0x2000000bff027230 */ /* 0x020fca0000004100 */
[----:B------:R-:W-:Y:S01]  /*28b0*/  FADD.FTZ R155, R2, R155 ;  /* 0x0000009b029b7221 */ /* 0x000fe20000010000 */
[----:B------:R-:W-:Y:S05]  /*28c0*/  BRA `(.L_x_3301) ;  /* 0x0000004000007947 */ /* 0x000fea0003800000 */
.L_x_3299:
[----:B-----5:R-:W-:Y:S02]  /*28d0*/  HADD2.F32 R2, -RZ, R7.H0_H0 ;  /* 0x20000007ff027230 */ /* 0x020fe40000004100 */
[----:B------:R-:W-:-:S03]  /*28e0*/  @P2 HADD2.F32 R16, -RZ, R11.H0_H0 ;  /* 0x2000000bff102230 */ /* 0x000fc60000004100 */
[----:B------:R-:W-:-:S04]  /*28f0*/  FADD.FTZ R155, R2, R155 ;  /* 0x0000009b029b7221 */ /* 0x000fc80000010000 */
[----:B------:R-:W-:-:S05]  /*2900*/  @P2 FADD.FTZ R155, R16, R155 ;  /* 0x0000009b109b2221 */ /* 0x000fca0000010000 */
.L_x_3301:
[----:B------:R-:W-:-:S04]  /*2910*/  F2FP.PACK_AB R2, RZ, R155 ;  /* 0x0000009bff02723e */ /* 0x000fc800000000ff */
[----:B------:R-:W-:Y:S02]  /*2920*/  PRMT R15, R2, 0x7610, R15 ;  /* 0x00007610020f7816 */ /* 0x000fe4000000000f */
.L_x_3302:
[----:B------:R-:W-:Y:S01]  /*2930*/  HADD2.F32 R19, -RZ, R19.H1_H1 ;  /* 0x30000013ff137230 */ /* 0x000fe20000004100 */
[----:B------:R-:W-:Y:S05]  /*2940*/  @P3 BRA `(.L_x_3303) ;  /* 0x0000008000003947 */ /* 0x000fea0003800000 */
[----:B------:R-:W-:-:S04]  /*2950*/  ISETP.NE.U32.AND P1, PT, RZ, c[0x0][0x180], PT ;  /* 0x00006000ff007a0c */ /* 0x000fc80003f25070 */
[----:B------:R-:W-:-:S13]  /*2960*/  ISETP.NE.AND.EX P1, PT, RZ, c[0x0][0x184], PT, P1 ;  /* 0x00006100ff007a0c */ /* 0x000fda0003f25310 */
[----:B------:R-:W-:Y:S05]  /*2970*/  @P1 BRA `(.L_x_3304) ;  /* 0x0000002000001947 */ /* 0x000fea0003800000 */
[----:B------:R-:W-:Y:S05]  /*2980*/  @P0 BRA `(.L_x_3305) ;  /* 0x0000008000000947 */ /* 0x000fea0003800000 */
[----:B------:R-:W-:Y:S05]  /*2990*/  BRA `(.L_x_3306) ;  /* 0x0000009000007947 */ /* 0x000fea0003800000 */
.L_x_3304:
[----:B-----5:R-:W-:-:S05]  /*29a0*/  HADD2.F32 R2, -RZ, R11.H1_H1 ;  /* 0x3000000bff027230 */ /* 0x020fca0000004100 */
[----:B------:R-:W-:Y:S01]  /*29b0*/  FADD.FTZ R19, R2, R19 ;  /* 0x0000001302137221 */ /* 0x000fe20000010000 */
[----:B------:R-:W-:Y:S05]  /*29c0*/  BRA `(.L_x_3305) ;  /* 0x0000004000007947 */ /* 0x000fea0003800000 */
.L_x_3303:
[----:B-----5:R-:W-:Y:S02]  /*29d0*/  HADD2.F32 R2, -RZ, R7.H1_H1 ;  /* 0x30000007ff027230 */ /* 0x020fe40000004100 */
[----:B------:R-:W-:-:S03]  /*29e0*/  @P2 HADD2.F32 R16, -RZ, R11.H1_H1 ;  /* 0x3000000bff102230 */ /* 0x000fc60000004100 */
[----:B------:R-:W-:-:S04]  /*29f0*/  FADD.FTZ R19, R2, R19 ;  /* 0x0000001302137221 */ /* 0x000fc80000010000 */
[----:B------:R-:W-:-:S05]  /*2a00*/  @P2 FADD.FTZ R19, R16, R19 ;  /* 0x0000001310132221 */ /* 0x000fca0000010000 */
.L_x_3305:
[----:B------:R-:W-:-:S04]  /*2a10*/  F2FP.PACK_AB R2, RZ, R19 ;  /* 0x00000013ff02723e */ /* 0x000fc800000000ff */
[----:B------:R-:W-:Y:S02]  /*2a20*/  PRMT R15, R15, 0x5410, R2 ;  /* 0x000054100f0f7816 */ /* 0x000fe40000000002 */
.L_x_3306:
        /* <DEDUP_REMOVED lines=40> */
.L_x_3311:
        /* <DEDUP_REMOVED lines=84> */
.L_x_3312:
[----:B-1----:R-:W-:Y:S01]  /*31f0*/  FADD.FTZ R3, R157, R22 ;  /* 0x000000169d037221 */ /* 0x002fe20000010000 */
[----:B------:R-:W-:Y:S01]  /*3200*/  @!P2 IADD3 R20, R97, R18, RZ ;  /* 0x000000126114a210 */ /* 0x000fe20007ffe0ff */
[----:B------:R-:W-:Y:S01]  /*3210*/  WARPSYNC 0xffffffff ;  /* 0xffffffff00007948 */ /* 0x000fe20003800000 */
[----:B------:R-:W-:Y:S01]  /*3220*/  ISETP.GT.U32.AND P1, PT, R99, 0x3, PT ;  /* 0x000000036300780c */ /* 0x000fe20003f24070 */
[----:B------:R-:W-:Y:S02]  /*3230*/  CS2R R16, SRZ ;  /* 0x0000000000107805 */ /* 0x000fe4000001ff00 */
[----:B------:R-:W-:Y:S04]  /*3240*/  @!P2 STS.64 [R20.X8], R2 ;  /* 0x000000021400a388 */ /* 0x000fe80000008a00 */
[----:B------:R-:W-:Y:S01]  /*3250*/  BAR.SYNC.DEFER_BLOCKING 0x0 ;  /* 0x0000000000007b1d */ /* 0x000fe20000010000 */
[----:B------:R-:W-:-:S05]  /*3260*/  ISETP.NE.AND P2, PT, RZ, UR6, PT ;  /* 0x00000006ff007c0c */ /* 0x000fca000bf45270 */
[----:B0-----:R-:W-:Y:S01]  /*3270*/  @!P1 IADD3 R22, R99, R18, RZ ;  /* 0x0000001263169210 */ /* 0x001fe20007ffe0ff */
[----:B------:R-:W-:-:S06]  /*3280*/  HFMA2.MMA R18, -RZ, RZ, 0, 0 ;  /* 0x00000000ff127435 */ /* 0x000fcc00000001ff */
[----:B------:R-:W-:-:S04]  /*3290*/  @!P1 MOV R18, 0x400 ;  /* 0x0000040000129802 */ /* 0x000fc80000000f00 */
[----:B------:R-:W-:Y:S01]  /*32a0*/  I2F R30, R18 ;  /* 0x00000012001e7306 */ /* 0x000fe20000201400 */
[----:B------:R-:W0:Y:S04]  /*32b0*/  SHFL.DOWN PT, R157, R18, 0x2, 0x1f ;  /* 0x08401f00129d7f89 */ /* 0x000e2800000e0000 */
[----:B------:R-:W1:Y:S01]  /*32c0*/  @!P1 LDS.64 R16, [R22.X8] ;  /* 0x0000000016109984 */ /* 0x000e620000008a00 */
[----:B------:R-:W-:Y:S02]  /*32d0*/  LOP3.LUT P1, RZ, R97, 0x1f, R0, 0xf8, !PT ;  /* 0x0000001f61ff7812 */ /* 0x000fe4000782f800 */
[----:B0-----:R-:W-:Y:S01]  /*32e0*/  IADD3 R26, R157, R18, RZ ;  /* 0x000000129d1a7210 */ /* 0x001fe20007ffe0ff */
[----:B------:R-:W-:Y:S04]  /*32f0*/  I2F R20, R157 ;  /* 0x0000009d00147306 */ /* 0x000fe80000201400 */
[----:B------:R-:W0:Y:S04]  /*3300*/  SHFL.DOWN PT, R163, R26, 0x1, 0x1f ;  /* 0x08201f001aa37f89 */ /* 0x000e2800000e0000 */
[----:B------:R-:W2:Y:S01]  /*3310*/  I2F R28, R26 ;  /* 0x0000001a001c7306 */ /* 0x000ea20000201400 */
[----:B-1----:R-:W1:Y:S07]  /*3320*/  SHFL.DOWN PT, R159, R16, 0x2, 0x1f ;  /* 0x08401f00109f7f89 */ /* 0x002e6e00000e0000 */
[----:B--2---:R-:W2:Y:S01]  /*3330*/  MUFU.RCP R3, R28 ;  /* 0x0000001c00037308 */ /* 0x004ea20000001000 */
[----:B------:R-:W3:Y:S01]  /*3340*/  SHFL.DOWN PT, R2, R17, 0x2, 0x1f ;  /* 0x08401f0011027f89 */ /* 0x000ee200000e0000 */
[----:B0-----:R-:W-:-:S06]  /*3350*/  IADD3 R18, R26, R163, RZ ;  /* 0x000000a31a127210 */ /* 0x001fcc0007ffe0ff */
[----:B------:R-:W-:Y:S08]  /*3360*/  I2F R163, R163 ;  /* 0x000000a300a37306 */ /* 0x000ff00000201400 */
[----:B------:R-:W0:Y:S01]  /*3370*/  I2F R18, R18 ;  /* 0x0000001200127306 */ /* 0x000e220000201400 */
[C---:B-1----:R-:W-:Y:S02]  /*3380*/  FMUL.FTZ R161, R159.reuse, R20 ;  /* 0x000000149fa17220 */ /* 0x042fe40000410000 */
[----:B------:R-:W-:-:S02]  /*3390*/  FADD.FTZ R159, -R159, R16 ;  /* 0x000000109f9f7221 */ /* 0x000fc40000010100 */
[----:B------:R-:W-:Y:S02]  /*33a0*/  FFMA.FTZ R22, R30, R16, R161 ;  /* 0x000000101e167223 */ /* 0x000fe400000100a1 */
[----:B------:R-:W-:Y:S02]  /*33b0*/  FMUL.FTZ R159, R159, R159 ;  /* 0x0000009f9f9f7220 */ /* 0x000fe40000410000 */
[----:B--2---:R-:W-:Y:S01]  /*33c0*/  FMUL.FTZ R161, R3, R22 ;  /* 0x0000001603a17220 */ /* 0x004fe20000410000 */
[----:B------:R-:W-:Y:S01]  /*33d0*/  MOV R22, c[0x0][0x1e0] ;  /* 0x0000780000167a02 */ /* 0x000fe20000000f00 */
[----:B------:R-:W-:Y:S02]  /*33e0*/  FMUL.FTZ R159, R159, R30 ;  /* 0x0000001e9f9f7220 */ /* 0x000fe40000410000 */
[----:B---3--:R-:W-:Y:S01]  /*33f0*/  FADD.FTZ R2, R2, R17 ;  /* 0x0000001102027221 */ /* 0x008fe20000010000 */
[----:B------:R-:W1:Y:S01]  /*3400*/  SHFL.DOWN PT, R16, R161, 0x1, 0x1f ;  /* 0x08201f00a1107f89 */ /* 0x000e6200000e0000 */
[----:B------:R-:W-:Y:S01]  /*3410*/  FMUL.FTZ R159, R159, R20 ;  /* 0x000000149f9f7220 */ /* 0x000fe20000410000 */
[----:B0-----:R-:W0:Y:S03]  /*3420*/  MUFU.RCP R17, R18 ;  /* 0x0000001200117308 */ /* 0x001e260000001000 */
[----:B------:R-:W-:-:S05]  /*3430*/  FFMA.FTZ R2, R3, R159, R2 ;  /* 0x0000009f03027223 */ /* 0x000fca0000010002 */
[----:B------:R-:W2:Y:S01]  /*3440*/  SHFL.DOWN PT, R3, R2, 0x1, 0x1f ;  /* 0x08201f0002037f89 */ /* 0x000ea200000e0000 */
[----:B-1----:R-:W-:Y:S02]  /*3450*/  FADD.FTZ R20, R161, -R16 ;  /* 0x80000010a1147221 */ /* 0x002fe40000010000 */
[----:B------:R-:W-:Y:S02]  /*3460*/  FMUL.FTZ R16, R16, R163 ;  /* 0x000000a310107220 */ /* 0x000fe40000410000 */
[----:B------:R-:W-:Y:S02]  /*3470*/  FMUL.FTZ R157, R20, R20 ;  /* 0x00000014149d7220 */ /* 0x000fe40000410000 */
[C---:B------:R-:W-:Y:S02]  /*3480*/  FFMA.FTZ R16, R28.reuse, R161, R16 ;  /* 0x000000a11c107223 */ /* 0x040fe40000010010 */
[----:B------:R-:W-:Y:S02]  /*3490*/  FMUL.FTZ R157, R28, R157 ;  /* 0x0000009d1c9d7220 */ /* 0x000fe40000410000 */
[----:B0-----:R-:W-:-:S02]  /*34a0*/  FMUL.FTZ R20, R17, R16 ;  /* 0x0000001011147220 */ /* 0x001fc40000410000 */
[----:B--2---:R-:W-:Y:S01]  /*34b0*/  FADD.FTZ R16, R2, R3 ;  /* 0x0000000302107221 */ /* 0x004fe20000010000 */
[----:B------:R-:W-:Y:S01]  /*34c0*/  @!P1 MOV R3, 0x4 ;  /* 0x0000000400039802 */ /* 0x000fe20000000f00 */
[----:B------:R-:W-:Y:S01]  /*34d0*/  FMUL.FTZ R157, R157, R163 ;  /* 0x000000a39d9d7220 */ /* 0x000fe20000410000 */
[----:B------:R-:W0:Y:S03]  /*34e0*/  SHFL.IDX PT, R159, R20, RZ, 0x1f ;  /* 0x00001fff149f7589 */ /* 0x000e2600000e0000 */
        /* <DEDUP_REMOVED lines=29> */
[----:B------:R-:W-:Y:S01]  /*36c0*/  F2FP.PACK_AB R19, R2, R19 ;  /* 0x000000130213723e */ /* 0x000fe200000000ff */
        /* <DEDUP_REMOVED lines=35> */
[----:B------:R-:W-:Y:S01]  /*3900*/  F2FP.PACK_AB R18, R111, R18 ;  /* 0x000000126f12723e */ /* 0x000fe200000000ff */
[----:B------:R-:W-:Y:S01]  /*3910*/  FMUL.FTZ R117, R20, R117 ;  /* 0x0000007514757220 */ /* 0x000fe20000410000 */
[----:B------:R-:W-:Y:S01]  /*3920*/  F2FP.PACK_AB R17, R22, R31 ;  /* 0x0000001f1611723e */ /* 0x000fe200000000ff */
[----:B------:R-:W-:Y:S01]  /*3930*/  FMUL.FTZ R121, R20, R121 ;  /* 0x0000007914797220 */ /* 0x000fe20000410000 */
[----:B------:R-:W-:Y:S01]  /*3940*/  F2FP.PACK_AB R16, R16, R157 ;  /* 0x0000009d1010723e */ /* 0x000fe200000000ff */
        /* <DEDUP_REMOVED lines=13> */
[----:B0-----:R-:W-:Y:S01]  /*3a20*/  F2FP.PACK_AB R19, R28, R117 ;  /* 0x000000751c13723e */ /* 0x001fe200000000ff */
        /* <DEDUP_REMOVED lines=23> */
[----:B------:R-:W-:Y:S01]  /*3ba0*/  FFMA.FTZ R27, R95, R155, R62 ;  /* 0x0000009b5f1b7223 */ /* 0x000fe2000001003e */
[----:B------:R-:W-:Y:S01]  /*3bb0*/  LEA R2, P1, R24, c[0x0][0x208], 0x4 ;  /* 0x0000820018027a11 */ /* 0x000fe200078220ff */
[----:B------:R-:W-:Y:S01]  /*3bc0*/  FFMA.FTZ R28, R102, R103, R63 ;  /* 0x00000067661c7223 */ /* 0x000fe2000001003f */
[----:B------:R-:W-:Y:S01]  /*3bd0*/  F2FP.PACK_AB R18, R26, R115 ;  /* 0x000000731a12723e */ /* 0x000fe200000000ff */
[----:B------:R-:W-:Y:S01]  /*3be0*/  FFMA.FTZ R23, R87, R143, R54 ;  /* 0x0000008f57177223 */ /* 0x000fe20000010036 */
[----:B------:R-:W-:Y:S01]  /*3bf0*/  LEA.HI.X R3, R24, c[0x0][0x20c], RZ, 0x4, P1 ;  /* 0x0000830018037a11 */ /* 0x000fe200008f24ff */
[----:B------:R-:W-:Y:S01]  /*3c00*/  FFMA.FTZ R30, R86, R145, R55 ;  /* 0x00000091561e7223 */ /* 0x000fe20000010037 */
[----:B------:R-:W-:Y:S01]  /*3c10*/  F2FP.PACK_AB R27, R28, R27 ;  /* 0x0000001b1c1b723e */ /* 0x000fe200000000ff */
[----:B------:R-:W-:Y:S01]  /*3c20*/  FFMA.FTZ R20, R81, R131, R48 ;  /* 0x0000008351147223 */ /* 0x000fe20000010030 */
[----:B------:R-:W-:Y:S01]  /*3c30*/  LEA R28, P2, R29, c[0x0][0x208], 0x4 ;  /* 0x000082001d1c7a11 */ /* 0x000fe200078420ff */
        /* <DEDUP_REMOVED lines=11> */
[----:B------:R0:W-:Y:S01]  /*3cf0*/  STG.E.128 [R2.64], R16 ;  /* 0x0000001002007986 */ /* 0x0001e2000c101d04 */
[----:B------:R-:W-:Y:S01]  /*3d00*/  FFMA.FTZ R153, R92, R153, R61 ;  /* 0x000000995c997223 */ /* 0x000fe2000001003d */
[----:B------:R-:W-:Y:S01]  /*3d10*/  ISETP.GE.AND P1, PT, R100, c[0x0][0x164], PT ;  /* 0x0000590064007a0c */ /* 0x000fe20003f26270 */
[----:B------:R-:W-:Y:S01]  /*3d20*/  FFMA.FTZ R147, R89, R147, R56 ;  /* 0x0000009359937223 */ /* 0x000fe20000010038 */
[----:B------:R0:W-:Y:S01]  /*3d30*/  STG.E.128 [R28.64], R20 ;  /* 0x000000141c007986 */ /* 0x0001e2000c101d04 */
[----:B------:R-:W-:Y:S01]  /*3d40*/  FFMA.FTZ R106, R88, R25, R57 ;  /* 0x00000019586a7223 */ /* 0x000fe20000010039 */
[----:B------:R-:W-:-:S02]  /*3d50*/  F2FP.PACK_AB R25, R108, R31 ;  /* 0x0000001f6c19723e */ /* 0x000fc400000000ff */
[----:B------:R-:W-:Y:S02]  /*3d60*/  F2FP.PACK_AB R26, R153, R26 ;  /* 0x0000001a991a723e */ /* 0x000fe400000000ff */
[----:B------:R-:W-:Y:S02]  /*3d70*/  F2FP.PACK_AB R24, R106, R147 ;  /* 0x000000936a18723e */ /* 0x000fe400000000ff */
[----:B------:R-:W-:Y:S02]  /*3d80*/  LEA.HI.X R31, R104, c[0x0][0x20c], RZ, 0x4, P3 ;  /* 0x00008300681f7a11 */ /* 0x000fe400018f24ff */
[----:B------:R-:W-:-:S03]  /*3d90*/  LOP3.LUT P2, RZ, R96, 0xff, RZ, 0xc0, !PT ;  /* 0x000000ff60ff7812 */ /* 0x000fc6000784c0ff */
[----:B------:R0:W-:Y:S01]  /*3da0*/  STG.E.128 [R30.64], R24 ;  /* 0x000000181e007986 */ /* 0x0001e2000c101d04 */
[----:B------:R-:W-:Y:S01]  /*3db0*/  SEL R96, RZ, 0x1, P2 ;  /* 0x00000001ff607807 */ /* 0x000fe20001000000 */
[----:B0----5:R-:W-:Y:S01]  /*3dc0*/  @P1 CALL.REL.NOINC `(.L_x_3309) ;  /* 0x0000001000001944 */ /* 0x021fe20003c00000 */
[----:B------:R-:W-:Y:S05]  /*3dd0*/  BRA `(.L_x_3310) ;  /* 0xffffc8e000007947 */ /* 0x000fea000383ffff */
.L_x_3309:
[----:B------:R-:W-:Y:S05]  /*3de0*/  EXIT ;  /* 0x000000000000794d */ /* 0x000fea0003800000 */
.L_x_3307:
[----:B0-----:R-:W-:Y:S01]  /*3df0*/  HFMA2.MMA R157, -RZ, RZ, 0, 5.9604644775390625e-08 ;  /* 0x00000001ff9d7435 */ /* 0x001fe200000001ff */
[----:B------:R-:W-:Y:S02]  /*3e00*/  MOV R3, 0x1f ;  /* 0x0000001f00037802 */ /* 0x000fe40000000f00 */
[----:B------:R-:W-:Y:S02]  /*3e10*/  MOV R20, 0xffffffff ;  /* 0xffffffff00147802 */ /* 0x000fe40000000f00 */
[----:B------:R-:W-:Y:S02]  /*3e20*/  MOV R16, 0x3e40 ;  /* 0x00003e4000107802 */ /* 0x000fe40000000f00 */
[----:B-----5:R-:W-:Y:S05]  /*3e30*/  CALL.REL.NOINC `($__internal_11_$__cuda_sm70_shflsync_bfly_p) ;  /* 0x0000079000007944 */ /* 0x020fea0003c00000 */
[----:B-1----:R-:W-:Y:S01]  /*3e40*/  MOV R2, R157 ;  /* 0x0000009d00027202 */ /* 0x002fe20000000f00 */
[----:B0-----:R-:W-:Y:S05]  /*3e50*/  BRA `(.L_x_3311) ;  /* 0xffffee5000007947 */ /* 0x001fea000383ffff */
.L_x_3308:
[----:B------:R-:W-:Y:S01]  /*3e60*/  HFMA2.MMA R157, -RZ, RZ, 0, 1.1920928955078125e-07 ;  /* 0x00000002ff9d7435 */ /* 0x000fe200000001ff */
[----:B------:R-:W-:Y:S02]  /*3e70*/  MOV R3, 0x1f ;  /* 0x0000001f00037802 */ /* 0x000fe40000000f00 */
[----:B------:R-:W-:-:S02]  /*3e80*/  MOV R20, 0xffffffff ;  /* 0xffffffff00147802 */ /* 0x000fc40000000f00 */
[----:B------:R-:W-:Y:S02]  /*3e90*/  MOV R16, 0x3eb0 ;  /* 0x00003eb000107802 */ /* 0x000fe40000000f00 */
[----:B-----5:R-:W-:Y:S05]  /*3ea0*/  CALL.REL.NOINC `($__internal_11_$__cuda_sm70_shflsync_bfly_p) ;  /* 0x0000072000007944 */ /* 0x020fea0003c00000 */
[----:B01----:R-:W-:Y:S01]  /*3eb0*/  FADD.FTZ R22, R22, R157 ;  /* 0x0000009d16167221 */ /* 0x003fe20000010000 */
[----:B------:R-:W-:Y:S01]  /*3ec0*/  HFMA2.MMA R157, -RZ, RZ, 0, 2.384185791015625e-07 ;  /* 0x00000004ff9d7435 */ /* 0x000fe200000001ff */
[----:B------:R-:W-:Y:S02]  /*3ed0*/  MOV R3, 0x1f ;  /* 0x0000001f00037802 */ /* 0x000fe40000000f00 */
[----:B------:R-:W-:Y:S02]  /*3ee0*/  MOV R20, 0xffffffff ;  /* 0xffffffff00147802 */ /* 0x000fe40000000f00 */
[----:B------:R-:W-:Y:S02]  /*3ef0*/  MOV R16, 0x3f10 ;  /* 0x00003f1000107802 */ /* 0x000fe40000000f00 */
[----:B------:R-:W-:Y:S05]  /*3f00*/  CALL.REL.NOINC `($__internal_11_$__cuda_sm70_shflsync_bfly_p) ;  /* 0x000006c000007944 */ /* 0x000fea0003c00000 */
[----:B01----:R-:W-:Y:S01]  /*3f10*/  FADD.FTZ R22, R22, R157 ;  /* 0x0000009d16167221 */ /* 0x003fe20000010000 */
[----:B------:R-:W-:Y:S01]  /*3f20*/  HFMA2.MMA R157, -RZ, RZ, 0, 4.76837158203125e-07 ;  /* 0x00000008ff9d7435 */ /* 0x000fe200000001ff */
[----:B------:R-:W-:Y:S02]  /*3f30*/  MOV R3, 0x1f ;  /* 0x0000001f00037802 */ /* 0x000fe40000000f00 */
[----:B------:R-:W-:-:S02]  /*3f40*/  MOV R20, 0xffffffff ;  /* 0xffffffff00147802 */ /* 0x000fc40000000f00 */
[----:B------:R-:W-:Y:S02]  /*3f50*/  MOV R16, 0x3f70 ;  /* 0x00003f7000107802 */ /* 0x000fe40000000f00 */
[----:B------:R-:W-:Y:S05]  /*3f60*/  CALL.REL.NOINC `($__internal_11_$__cuda_sm70_shflsync_bfly_p) ;  /* 0x0000066000007944 */ /* 0x000fea0003c00000 */
[----:B01----:R-:W-:Y:S01]  /*3f70*/  FADD.FTZ R22, R22, R157 ;  /* 0x0000009d16167221 */ /* 0x003fe20000010000 */
[----:B------:R-:W-:Y:S01]  /*3f80*/  HFMA2.MMA R157, -RZ, RZ, 0, 9.5367431640625e-07 ;  /* 0x00000010ff9d7435 */ /* 0x000fe200000001ff */
[----:B------:R-:W-:Y:S02]  /*3f90*/  MOV R3, 0x1f ;  /* 0x0000001f00037802 */ /* 0x000fe40000000f00 */
[----:B------:R-:W-:Y:S02]  /*3fa0*/  MOV R20, 0xffffffff ;  /* 0xffffffff00147802 */ /* 0x000fe40000000f00 */
[----:B------:R-:W-:Y:S02]  /*3fb0*/  MOV R16, 0x3fd0 ;  /* 0x00003fd000107802 */ /* 0x000fe40000000f00 */
[----:B------:R-:W-:Y:S05]  /*3fc0*/  CALL.REL.NOINC `($__internal_11_$__cuda_sm70_shflsync_bfly_p) ;  /* 0x0000060000007944 */ /* 0x000fea0003c00000 */
[----:B-1----:R-:W-:Y:S01]  /*3fd0*/  FADD.FTZ R2, R22, R157 ;  /* 0x0000009d16027221 */ /* 0x002fe20000010000 */
[----:B------:R-:W-:-:S03]  /*3fe0*/  HFMA2.MMA R157, -RZ, RZ, 0, 5.9604644775390625e-08 ;  /* 0x00000001ff9d7435 */ /* 0x000fc600000001ff */
        /* <DEDUP_REMOVED lines=63> */
[----:B------:R-:W-:Y:S01]  /*43e0*/  FFMA.FTZ R3, R20, R20, R3 ;  /* 0x0000001414037223 */ /* 0x000fe20000010003 */
[----:B------:R-:W-:-:S03]  /*43f0*/  MOV R20, 0xffffffff ;  /* 0xffffffff00147802 */ /* 0x000fc60000000f00 */
[----:B------:R-:W-:Y:S01]  /*4400*/  FFMA.FTZ R22, R16, R16, R3 ;  /* 0x0000001010167223 */ /* 0x000fe20000010003 */
[----:B------:R-:W-:Y:S02]  /*4410*/  MOV R3, 0x1f ;  /* 0x0000001f00037802 */ /* 0x000fe40000000f00 */
[----:B------:R-:W-:Y:S02]  /*4420*/  MOV R16, 0x4440 ;  /* 0x0000444000107802 */ /* 0x000fe40000000f00 */
[----:B------:R-:W-:Y:S05]  /*4430*/  CALL.REL.NOINC `($__internal_11_$__cuda_sm70_shflsync_bfly_p) ;  /* 0x0000019000007944 */ /* 0x000fea0003c00000 */
[----:B01----:R-:W-:Y:S01]  /*4440*/  FADD.FTZ R22, R22, R157 ;  /* 0x0000009d16167221 */ /* 0x003fe20000010000 */
[----:B------:R-:W-:Y:S01]  /*4450*/  HFMA2.MMA R157, -RZ, RZ, 0, 1.1920928955078125e-07 ;  /* 0x00000002ff9d7435 */ /* 0x000fe200000001ff */
[----:B------:R-:W-:Y:S02]  /*4460*/  MOV R3, 0x1f ;  /* 0x0000001f00037802 */ /* 0x000fe40000000f00 */
[----:B------:R-:W-:Y:S02]  /*4470*/  MOV R20, 0xffffffff ;  /* 0xffffffff00147802 */ /* 0x000fe40000000f00 */
[----:B------:R-:W-:Y:S02]  /*4480*/  MOV R16, 0x44a0 ;  /* 0x000044a000107802 */ /* 0x000fe40000000f00 */
[----:B------:R-:W-:Y:S05]  /*4490*/  CALL.REL.NOINC `($__internal_11_$__cuda_sm70_shflsync_bfly_p) ;  /* 0x0000013000007944 */ /* 0x000fea0003c00000 */
[----:B01----:R-:W-:Y:S01]  /*44a0*/  FADD.FTZ R22, R22, R157 ;  /* 0x0000009d16167221 */ /* 0x003fe20000010000 */
[----:B------:R-:W-:Y:S01]  /*44b0*/  HFMA2.MMA R157, -RZ, RZ, 0, 2.384185791015625e-07 ;  /* 0x00000004ff9d7435 */ /* 0x000fe200000001ff */
[----:B------:R-:W-:-:S02]  /*44c0*/  MOV R3, 0x1f ;  /* 0x0000001f00037802 */ /* 0x000fc40000000f00 */
[----:B------:R-:W-:Y:S02]  /*44d0*/  MOV R20, 0xffffffff ;  /* 0xffffffff00147802 */ /* 0x000fe40000000f00 */
[----:B------:R-:W-:Y:S02]  /*44e0*/  MOV R16, 0x4500 ;  /* 0x0000450000107802 */ /* 0x000fe40000000f00 */
[----:B------:R-:W-:Y:S05]  /*44f0*/  CALL.REL.NOINC `($__internal_11_$__cuda_sm70_shflsync_bfly_p) ;  /* 0x000000d000007944 */ /* 0x000fea0003c00000 */
[----:B01----:R-:W-:Y:S01]  /*4500*/  FADD.FTZ R22, R22, R157 ;  /* 0x0000009d16167221 */ /* 0x003fe20000010000 */
[----:B------:R-:W-:Y:S01]  /*4510*/  HFMA2.MMA R157, -RZ, RZ, 0, 4.76837158203125e-07 ;  /* 0x00000008ff9d7435 */ /* 0x000fe200000001ff */
[----:B------:R-:W-:Y:S02]  /*4520*/  MOV R3, 0x1f ;  /* 0x0000001f00037802 */ /* 0x000fe40000000f00 */
[----:B------:R-:W-:Y:S02]  /*4530*/  MOV R20, 0xffffffff ;  /* 0xffffffff00147802 */ /* 0x000fe40000000f00 */
[----:B------:R-:W-:Y:S02]  /*4540*/  MOV R16, 0x4560 ;  /* 0x0000456000107802 */ /* 0x000fe40000000f00 */
[----:B------:R-:W-:Y:S05]  /*4550*/  CALL.REL.NOINC `($__internal_11_$__cuda_sm70_shflsync_bfly_p) ;  /* 0x0000007000007944 */ /* 0x000fea0003c00000 */
[----:B01----:R-:W-:Y:S01]  /*4560*/  FADD.FTZ R22, R22, R157 ;  /* 0x0000009d16167221 */ /* 0x003fe20000010000 */
[----:B------:R-:W-:Y:S01]  /*4570*/  HFMA2.MMA R157, -RZ, RZ, 0, 9.5367431640625e-07 ;  /* 0x00000010ff9d7435 */ /* 0x000fe200000001ff */
[----:B------:R-:W-:-:S02]  /*4580*/  MOV R3, 0x1f ;  /* 0x0000001f00037802 */ /* 0x000fc40000000f00 */
[----:B------:R-:W-:Y:S02]  /*4590*/  MOV R20, 0xffffffff ;  /* 0xffffffff00147802 */ /* 0x000fe40000000f00 */
[----:B------:R-:W-:Y:S02]  /*45a0*/  MOV R16, 0x45c0 ;  /* 0x000045c000107802 */ /* 0x000fe40000000f00 */
[----:B------:R-:W-:Y:S05]  /*45b0*/  CALL.REL.NOINC `($__internal_11_$__cuda_sm70_shflsync_bfly_p) ;  /* 0x0000001000007944 */ /* 0x000fea0003c00000 */
[----:B01----:R-:W-:Y:S05]  /*45c0*/  BRA `(.L_x_3312) ;  /* 0xffffec2000007947 */ /* 0x003fea000383ffff */
        .weak           $__internal_11_$__cuda_sm70_shflsync_bfly_p
        .type           $__internal_11_$__cuda_sm70_shflsync_bfly_p,@function
        .size           $__internal_11_$__cuda_sm70_shflsync_bfly_p,(.L_x_26471 - $__internal_11_$__cuda_sm70_shflsync_bfly_p)
$__internal_11_$__cuda_sm70_shflsync_bfly_p:
[----:B------:R-:W-:Y:S01]  /*45d0*/  HFMA2.MMA R17, -RZ, RZ, 0, 0 ;  /* 0x00000000ff117435 */ /* 0x000fe200000001ff */
[----:B------:R-:W-:Y:S04]  /*45e0*/  WARPSYNC R20 ;  /* 0x0000001400007348 */ /* 0x000fe80003800000 */
[----:B------:R0:W1:Y:S01]  /*45f0*/  SHFL.BFLY PT, R157, R22, R157, R3 ;  /* 0x0c00009d169d7389 */ /* 0x00006200000e0003 */
[----:B------:R-:W-:Y:S05]  /*4600*/  RET.REL.NODEC R16 `(_ZN10layer_norm31ln_parallel_residual_fwd_kernelINS_13Kernel_traitsI6__halfS2_S2_S2_fjLj4096ELj1ELj1ELj4ELj16ENS_18Kernel_traits_baseILj4096ES2_S2_S2_S2_fjLj128EEEEELb0ELb1ELb1EEEvNS_9FwdParamsE) ;  /* 0xffffb9f010007950 */ /* 0x000fea0003c3ffff */
.L_x_3313:
        /* <DEDUP_REMOVED lines=15> */
.L_x_26471:


//--------------------- .text._ZN10layer_norm31ln_parallel_residual_fwd_kernelINS_13Kernel_traitsI6__halfS2_S2_S2_fjLj4096ELj1ELj1ELj4ELj16ENS_18Kernel_traits_baseILj4096ES2_S2_S2_S2_fjLj128EEEEELb1ELb0ELb0EEEvNS_9FwdParamsE --------------------------
	.section	.text._ZN10layer_norm31ln_parallel_residual_fwd_kernelINS_13Kernel_traitsI6__halfS2_S2_S2_fjLj4096ELj1ELj1ELj4ELj16ENS_18Kernel_traits_baseILj4096ES2_S2_S2_S2_fjLj128EEEEELb1ELb0ELb0EEEvNS_9FwdParamsE,"ax",@progbits
	.sectioninfo	@"SHI_REGISTERS=246"
	.align	128
        .global         _ZN10layer_norm31ln_parallel_residual_fwd_kernelINS_13Kernel_traitsI6__halfS2_S2_S2_fjLj4096ELj1ELj1ELj4ELj16ENS_18Kernel_traits_baseILj4096ES2_S2_S2_S2_fjLj128EEEEELb1ELb0ELb0EEEvNS_9FwdParamsE
        .type           _ZN10layer_norm31ln_parallel_residual_fwd_kernelINS_13Kernel_traitsI6__halfS2_S2_S2_fjLj4096ELj1ELj1ELj4ELj16ENS_18Kernel_traits_baseILj4096ES2_S2_S2_S2_fjLj128EEEEELb1ELb0ELb0EEEvNS_9FwdParamsE,@function
        .size           _ZN10layer_norm31ln_parallel_residual_fwd_kernelINS_13Kernel_traitsI6__halfS2_S2_S2_fjLj4096ELj1ELj1ELj4ELj16ENS_18Kernel_traits_baseILj4096ES2_S2_S2_S2_fjLj128EEEEELb1ELb0ELb0EEEvNS_9FwdParamsE,(.L_x_26472 - _ZN10layer_norm31ln_parallel_residual_fwd_kernelINS_13Kernel_traitsI6__halfS2_S2_S2_fjLj4096ELj1ELj1ELj4ELj16ENS_18Kernel_traits_baseILj4096ES2_S2_S2_S2_fjLj128EEEEELb1ELb0ELb0EEEvNS_9FwdParamsE)
        .other          _ZN10layer_norm31ln_parallel_residual_fwd_kernelINS_13Kernel_traitsI6__halfS2_S2_S2_fjLj4096ELj1ELj1ELj4ELj16ENS_18Kernel_traits_baseILj4096ES2_S2_S2_S2_fjLj128EEEEELb1ELb0ELb0EEEvNS_9FwdParamsE,@"STO_CUDA_ENTRY STV_DEFAULT"
_ZN10layer_norm31ln_parallel_residual_fwd_kernelINS_13Kernel_traitsI6__halfS2_S2_S2_fjLj4096ELj1ELj1ELj4ELj16ENS_18Kernel_traits_baseILj4096ES2_S2_S2_S2_fjLj128EEEEELb1ELb0ELb0EEEvNS_9FwdParamsE:
.text._ZN10layer_norm31ln_parallel_residual_fwd_kernelINS_13Kernel_traitsI6__halfS2_S2_S2_fjLj4096ELj1ELj1ELj4ELj16ENS_18Kernel_traits_baseILj4096ES2_S2_S2_S2_fjLj128EEEEELb1ELb0ELb0EEEvNS_9FwdParamsE:
        /* <DEDUP_REMOVED lines=118> */
.L_x_3315:
[----:B------:R-:W-:Y:S05]  /*0760*/  BSYNC B0 ;  /* 0x0000000000007941 */ /* 0x000fea0003800000 */
.L_x_3314:
[----:B------:R-:W-:Y:S01]  /*0770*/  BSSY B0, `(.L_x_3316) ;  /* 0x0000019000007945 */ /* 0x000fe20003800000 */
[----:B------:R-:W-:Y:S05]  /*0780*/  @!P5 BRA `(.L_x_3317) ;  /* 0x000001700000d947 */ /* 0x000fea0003800000 */
[----:B------:R-:W-:Y:S01]  /*0790*/  ISETP.NE.U32.AND P0, PT, RZ, c[0x0][0x218], PT ;  /* 0x00008600ff007a0c */ /* 0x000fe20003f05070 */
[----:B------:R-:W-:Y:S01]  /*07a0*/  IMAD.SHL.U32 R88, R60, 0x10, RZ ;  /* 0x000000103c587824 */ /* 0x000fe200078e00ff */
[----:B------:R-:W-:-:S02]  /*07b0*/  ISETP.NE.U32.AND P1, PT, RZ, c[0x0][0x220], PT ;  /* 0x00008800ff007a0c */ /* 0x000fc40003f25070 */
[----:B------:R-:W-:Y:S02]  /*07c0*/  ISETP.NE.AND.EX P0, PT, RZ, c[0x0][0x21c], PT, P0 ;  /* 0x00008700ff007a0c */ /* 0x000fe40003f05300 */
[----:B------:R-:W-:Y:S01]  /*07d0*/  ISETP.NE.AND.EX P1, PT, RZ, c[0x0][0x224], PT, P1 ;  /* 0x00008900ff007a0c */ /* 0x000fe20003f25310 */
[----:B------:R-:W-:Y:S01]  /*07e0*/  HFMA2.MMA R97, -RZ, RZ, 0, 9.5367431640625e-07 ;  /* 0x00000010ff617435 */ /* 0x000fe200000001ff */
[----:B------:R-:W-:-:S09]  /*07f0*/  SHF.L.U64.HI R0, R60, 0x4, RZ ;  /* 0x000000043c007819 */ /* 0x000fd200000102ff */
        /* <DEDUP_REMOVED lines=16> */
.L_x_3317:
[----:B------:R-:W-:Y:S05]  /*0900*/  BSYNC B0 ;  /* 0x0000000000007941 */ /* 0x000fea0003800000 */
.L_x_3316:
        /* <DEDUP_REMOVED lines=25> */
.L_x_3319:
[----:B------:R-:W-:Y:S05]  /*0aa0*/  BSYNC B0 ;  /* 0x0000000000007941 */ /* 0x000fea0003800000 */
.L_x_3318:
        /* <DEDUP_REMOVED lines=24> */
.L_x_3321:
[----:B0-----:R-:W-:Y:S05]  /*0c30*/  BSYNC B0 ;  /* 0x0000000000007941 */ /* 0x001fea0003800000 */
.L_x_3320:
[----:B------:R-:W-:Y:S02]  /*0c40*/  ISETP.GE.AND P0, PT, R42, c[0x0][0x164], PT ;  /* 0x000059002a007a0c */ /* 0x000fe40003f06270 */
[----:B------:R-:W-:-:S02]  /*0c50*/  LOP3.LUT R166, R23, UR23, R12, 0x96, !PT ;  /* 0x0000001717a67c12 */ /* 0x000fc4000f8e960c */
[----:B------:R-:W-:-:S09]  /*0c60*/  LOP3.LUT R168, R21, UR24, R2, 0x96, !PT ;  /* 0x0000001815a87c12 */ /* 0x000fd2000f8e9602 */
[----:B------:R-:W-:Y:S05]  /*0c70*/  @P0 EXIT ;  /* 0x000000000000094d */ /* 0x000fea0003800000 */
[--C-:B-----5:R-:W-:Y:S01]  /*0c80*/  HADD2.F32 R121, -RZ, R83.reuse.H0_H0 ;  /* 0x20000053ff797230 */ /* 0x120fe20000004100 */
[----:B------:R-:W-:Y:S01]  /*0c90*/  IMAD R151, R151, -0x2daee0ad, RZ ;  /* 0xd2511f5397977824 */ /* 0x000fe200078e02ff */
[----:B------:R-:W-:Y:S01]  /*0ca0*/  HADD2.F32 R118, -RZ, R83.H1_H1 ;  /* 0x30000053ff767230 */ /* 0x000fe20000004100 */
[----:B------:R-:W-:Y:S01]  /*0cb0*/  IMAD R170, R150, -0x326172a9, RZ ;  /* 0xcd9e8d5796aa7824 */ /* 0x000fe200078e02ff */
[--C-:B------:R-:W-:Y:S01]  /*0cc0*/  HADD2.F32 R83, -RZ, R60.reuse.H0_H0 ;  /* 0x2000003cff537230 */ /* 0x100fe20000004100 */
[----:B------:R-:W-:Y:S01]  /*0cd0*/  LOP3.LUT R165, R152, 0x3, RZ, 0xc0, !PT ;  /* 0x0000000398a57812 */ /* 0x000fe200078ec0ff */
[----:B------:R-:W-:Y:S01]  /*0ce0*/  HADD2.F32 R122, -RZ, R60.H1_H1 ;  /* 0x3000003cff7a7230 */ /* 0x000fe20000004100 */
[----:B------:R-:W-:Y:S01]  /*0cf0*/  SHF.R.S32.HI R60, RZ, 0x3, R128 ;  /* 0x00000003ff3c7819 */ /* 0x000fe20000011480 */
[--C-:B------:R-:W-:Y:S01]  /*0d00*/  HADD2.F32 R120, -RZ, R61.reuse.H0_H0 ;  /* 0x2000003dff787230 */ /* 0x100fe20000004100 */
[----:B------:R-:W-:Y:S01]  /*0d10*/  IMAD.MOV.U32 R163, RZ, RZ, 0x1 ;  /* 0x00000001ffa37424 */ /* 0x000fe200078e00ff */
[----:B------:R-:W-:Y:S01]  /*0d20*/  HADD2.F32 R124, -RZ, R61.H1_H1 ;  /* 0x3000003dff7c7230 */ /* 0x000fe20000004100 */
[----:B------:R-:W-:Y:S01]  /*0d30*/  LOP3.LUT R61, R60, 0x7f, RZ, 0xc0, !PT ;  /* 0x0000007f3c3d7812 */ /* 0x000fe200078ec0ff */
[--C-:B------:R-:W-:Y:S01]  /*0d40*/  HADD2.F32 R123, -RZ, R62.reuse.H0_H0 ;  /* 0x2000003eff7b7230 */ /* 0x100fe20000004100 */
[----:B------:R-:W-:Y:S01]  /*0d50*/  SHF.R.U32.HI R60, RZ, 0x2, R60 ;  /* 0x00000002ff3c7819 */ /* 0x000fe2000001163c */
[----:B------:R-:W-:Y:S01]  /*0d60*/  HADD2.F32 R126, -RZ, R62.H1_H1 ;  /* 0x3000003eff7e7230 */ /* 0x000fe20000004100 */
[----:B------:R-:W-:Y:S01]  /*0d70*/  LOP3.LUT R62, R47, 0x60, RZ, 0xc0, !PT ;  /* 0x000000602f3e7812 */ /* 0x000fe200078ec0ff */
[--C-:B------:R-:W-:Y:S01]  /*0d80*/  HADD2.F32 R125, -RZ, R63.reuse.H0_H0 ;  /* 0x2000003fff7d7230 */ /* 0x100fe20000004100 */
[----:B------:R-:W-:Y:S01]  /*0d90*/  IMAD.MOV.U32 R164, RZ, RZ, RZ ;  /* 0x000000ffffa47224 */ /* 0x000fe200078e00ff */
[----:B------:R-:W-:Y:S01]  /*0da0*/  HADD2.F32 R127, -RZ, R63.H1_H1 ;  /* 0x3000003fff7f7230 */ /* 0x000fe20000004100 */
[----:B------:R-:W-:Y:S01]  /*0db0*/  LOP3.LUT R63, R60, 0x3fffffe0, RZ, 0xc0, !PT ;  /* 0x3fffffe03c3f7812 */ /* 0x000fe200078ec0ff */
[----:B------:R-:W-:Y:S01]  /*0dc0*/  IMAD.IADD R62, R61, 0x1, -R62 ;  /* 0x000000013d3e7824 */ /* 0x000fe200078e0a3e */
[--C-:B------:R-:W-:Y:S01]  /*0dd0*/  HADD2.F32 R134, -RZ, R56.reuse.H0_H0 ;  /* 0x20000038ff867230 */ /* 0x100fe20000004100 */
[----:B------:R-:W-:Y:S01]  /*0de0*/  ULDC.U8 UR8, c[0x0][0x1f0] ;  /* 0x00007c0000087ab9 */ /* 0x000fe20000000000 */
[----:B------:R-:W-:Y:S01]  /*0df0*/  HADD2.F32 R138, -RZ, R56.H1_H1 ;  /* 0x30000038ff8a7230 */ /* 0x000fe20000004100 */
[----:B------:R-:W-:Y:S01]  /*0e00*/  IMAD.SHL.U32 R56, R47, 0x20, RZ ;  /* 0x000000202f387824 */ /* 0x000fe200078e00ff */
[----:B------:R-:W-:Y:S01]  /*0e10*/  IMNMX R62, RZ, R62, !PT ;  /* 0x0000003eff3e7217 */ /* 0x000fe20007800200 */
[----:B------:R-:W-:-:S02]  /*0e20*/  HADD2.F32 R101, -RZ, R92.H0_H0 ;  /* 0x2000005cff657230 */ /* 0x000fc40000004100 */
[----:B------:R-:W-:Y:S01]  /*0e30*/  HADD2.F32 R103, -RZ, R92.H1_H1 ;  /* 0x3000005cff677230 */ /* 0x000fe20000004100 */
[----:B------:R-:W-:Y:S01]  /*0e40*/  IMNMX R62, R62, 0x20, PT ;  /* 0x000000203e3e7817 */ /* 0x000fe20003800200 */
[--C-:B------:R-:W-:Y:S01]  /*0e50*/  HADD2.F32 R137, -RZ, R57.reuse.H0_H0 ;  /* 0x20000039ff897230 */ /* 0x100fe20000004100 */
[----:B------:R-:W-:Y:S01]  /*0e60*/  LOP3.LUT R56, R56, 0x3e0, RZ, 0xc0, !PT ;  /* 0x000003e038387812 */ /* 0x000fe200078ec0ff */
[----:B------:R-:W-:Y:S01]  /*0e70*/  HADD2.F32 R140, -RZ, R57.H1_H1 ;  /* 0x30000039ff8c7230 */ /* 0x000fe20000004100 */
[----:B------:R-:W-:Y:S01]  /*0e80*/  IMAD.HI.U32 R57, R168, -0x326172a9, RZ ;  /* 0xcd9e8d57a8397827 */ /* 0x000fe200078e00ff */
[--C-:B------:R-:W-:Y:S02]  /*0e90*/  HADD2.F32 R139, -RZ, R58.reuse.H0_H0 ;  /* 0x2000003aff8b7230 */ /* 0x100fe40000004100 */
[----:B------:R-:W-:Y:S01]  /*0ea0*/  HADD2.F32 R142, -RZ, R58.H1_H1 ;  /* 0x3000003aff8e7230 */ /* 0x000fe20000004100 */
[----:B------:R-:W-:Y:S01]  /*0eb0*/  IMAD.IADD R62, R62, 0x1, R63 ;  /* 0x000000013e3e7824 */ /* 0x000fe200078e023f */
[--C-:B------:R-:W-:Y:S01]  /*0ec0*/  HADD2.F32 R92, -RZ, R93.reuse.H0_H0 ;  /* 0x2000005dff5c7230 */ /* 0x100fe20000004100 */
[----:B------:R-:W-:Y:S01]  /*0ed0*/  IMAD.IADD R56, R61, 0x1, -R56 ;  /* 0x000000013d387824 */ /* 0x000fe200078e0a38 */
[----:B------:R-:W-:Y:S01]  /*0ee0*/  HADD2.F32 R100, -RZ, R93.H1_H1 ;  /* 0x3000005dff647230 */ /* 0x000fe20000004100 */
[----:B------:R-:W-:Y:S01]  /*0ef0*/  IMAD.SHL.U32 R62, R62, 0x8, RZ ;  /* 0x000000083e3e7824 */ /* 0x000fe200078e00ff */
[--C-:B------:R-:W-:Y:S01]  /*0f00*/  HADD2.F32 R113, -RZ, R87.reuse.H0_H0 ;  /* 0x20000057ff717230 */ /* 0x100fe20000004100 */
[----:B------:R-:W-:Y:S01]  /*0f10*/  IMAD.HI.U32 R58, R166, -0x2daee0ad, RZ ;  /* 0xd2511f53a63a7827 */ /* 0x000fe200078e00ff */
[----:B------:R-:W-:Y:S01]  /*0f20*/  IMNMX R56, RZ, R56, !PT ;  /* 0x00000038ff387217 */ /* 0x000fe20007800200 */
[----:B------:R-:W-:Y:S01]  /*0f30*/  HADD2.F32 R110, -RZ, R87.H1_H1 ;  /* 0x30000057ff6e7230 */ /* 0x000fe20000004100 */
[----:B------:R-:W-:Y:S01]  /*0f40*/  LOP3.LUT R170, R57, UR25, R170, 0x96, !PT ;  /* 0x0000001939aa7c12 */ /* 0x000fe2000f8e96aa */
[----:B------:R-:W0:Y:S01]  /*0f50*/  I2F.U32 R62, R62 ;  /* 0x0000003e003e7306 */ /* 0x000e220000201000 */
[----:B------:R-:W-:Y:S01]  /*0f60*/  IMNMX R56, R56, 0x20, PT ;  /* 0x0000002038387817 */ /* 0x000fe20003800200 */
[--C-:B------:R-:W-:Y:S01]  /*0f70*/  HADD2.F32 R40, -RZ, R32.reuse.H0_H0 ;  /* 0x20000020ff287230 */ /* 0x100fe20000004100 */
[----:B------:R-:W-:Y:S01]  /*0f80*/  LOP3.LUT R167, R58, UR26, R151, 0x96, !PT ;  /* 0x0000001a3aa77c12 */ /* 0x000fe2000f8e9697 */
[----:B------:R-:W-:Y:S01]  /*0f90*/  HADD2.F32 R41, -RZ, R32.H1_H1 ;  /* 0x30000020ff297230 */ /* 0x000fe20000004100 */
[----:B------:R-:W-:Y:S01]  /*0fa0*/  IMAD R168, R168, -0x326172a9, RZ ;  /* 0xcd9e8d57a8a87824 */ /* 0x000fe200078e02ff */
[--C-:B------:R-:W-:Y:S01]  /*0fb0*/  HADD2.F32 R38, -RZ, R33.reuse.H0_H0 ;  /* 0x20000021ff267230 */ /* 0x100fe20000004100 */
[----:B------:R-:W-:Y:S01]  /*0fc0*/  IMAD.IADD R56, R63, 0x1, R56 ;  /* 0x000000013f387824 */ /* 0x000fe200078e0238 */
[----:B------:R-:W-:Y:S01]  /*0fd0*/  HADD2.F32 R39, -RZ, R33.H1_H1 ;  /* 0x30000021ff277230 */ /* 0x000fe20000004100 */
[----:B------:R-:W-:Y:S01]  /*0fe0*/  IMAD R166, R166, -0x2daee0ad, RZ ;  /* 0xd2511f53a6a67824 */ /* 0x000fe200078e02ff */
[----:B------:R-:W-:-:S02]  /*0ff0*/  HADD2.F32 R29, -RZ, R10.H0_H0 ;  /* 0x2000000aff1d7230 */ /* 0x000fc40000004100 */
[----:B------:R-:W-:Y:S01]  /*1000*/  HADD2.F32 R28, -RZ, R10.H1_H1 ;  /* 0x3000000aff1c7230 */ /* 0x000fe20000004100 */
[----:B------:R-:W-:Y:S01]  /*1010*/  SHF.L.U32 R162, R56, 0x3, RZ ;  /* 0x0000000338a27819 */ /* 0x000fe200000006ff */
        /* <DEDUP_REMOVED lines=59> */
[----:B------:R-:W-:-:S02]  /*13d0*/  HADD2.F32 R96, -RZ, R88.H0_H0 ;  /* 0x20000058ff607230 */ /* 0x000fc40000004100 */
[----:B------:R-:W-:Y:S02]  /*13e0*/  HADD2.F32 R97, -RZ, R89.H0_H0 ;  /* 0x20000059ff617230 */ /* 0x000fe40000004100 */
        /* <DEDUP_REMOVED lines=8> */
[----:B------:R-:W-:Y:S02]  /*1470*/  HADD2.F32 R35, -RZ, R35.H1_H1 ;  /* 0x30000023ff237230 */ /* 0x000fe40000004100 */
[----:B------:R-:W-:Y:S02]  /*1480*/  HADD2.F32 R19, -RZ, R19.H1_H1 ;  /* 0x30000013ff137230 */ /* 0x000fe40000004100 */
[----:B------:R-:W-:-:S02]  /*1490*/  HADD2.F32 R53, -RZ, R53.H1_H1 ;  /* 0x30000035ff357230 */ /* 0x000fc40000004100 */
[----:B------:R-:W-:Y:S02]  /*14a0*/  HADD2.F32 R55, -RZ, R55.H1_H1 ;  /* 0x30000037ff377230 */ /* 0x000fe40000004100 */
[----:B------:R-:W-:Y:S02]  /*14b0*/  HADD2.F32 R88, -RZ, R88.H1_H1 ;  /* 0x30000058ff587230 */ /* 0x000fe40000004100 */
[----:B------:R-:W-:Y:S02]  /*14c0*/  HADD2.F32 R89, -RZ, R89.H1_H1 ;  /* 0x30000059ff597230 */ /* 0x000fe40000004100 */
        /* <DEDUP_REMOVED lines=25> */
[----:B01----:R-:W-:Y:S02]  /*1660*/  HADD2.F32 R171, -RZ, R67.H1_H1 ;  /* 0x30000043ffab7230 */ /* 0x003fe40000004100 */
.L_x_3856:
        /* <DEDUP_REMOVED lines=36> */
.L_x_3325:
[----:B0-----:R-:W-:Y:S02]  /*18b0*/  IMAD.MOV.U32 R178, RZ, RZ, R168 ;  /* 0x000000ffffb27224 */ /* 0x001fe400078e00a8 */
.L_x_3326:
[----:B------:R-:W-:Y:S05]  /*18c0*/  BSYNC B1 ;  /* 0x0000000000017941 */ /* 0x000fea0003800000 */
.L_x_3324:
        /* <DEDUP_REMOVED lines=16> */
.L_x_3330:
[----:B------:R-:W-:Y:S05]  /*19d0*/  BSYNC B2 ;  /* 0x0000000000027941 */ /* 0x000fea0003800000 */
.L_x_3329:
        /* <DEDUP_REMOVED lines=43> */
.L_x_3328:
[----:B------:R-:W-:Y:S05]  /*1c90*/  BSYNC B1 ;  /* 0x0000000000017941 */ /* 0x000fea0003800000 */
.L_x_3327:
[----:B------:R-:W0:Y:S01]  /*1ca0*/  I2F.U32 R69, R178 ;  /* 0x000000b200457306 */ /* 0x000e220000201000 */
[----:B------:R-:W-:Y:S01]  /*1cb0*/  IMAD.MOV.U32 R172, RZ, RZ, 0x2f800000 ;  /* 0x2f800000ffac7424 */ /* 0x000fe200078e00ff */
[----:B------:R-:W-:Y:S01]  /*1cc0*/  ISETP.NE.U32.AND P1, PT, RZ, c[0x0][0x178], PT ;  /* 0x00005e00ff007a0c */ /* 0x000fe20003f25070 */
[----:B-----5:R-:W-:Y:S01]  /*1cd0*/  HADD2.F32 R68, -RZ, R64.H0_H0 ;  /* 0x20000040ff447230 */ /* 0x020fe20000004100 */
[----:B------:R-:W-:Y:S02]  /*1ce0*/  LOP3.LUT R48, R48, 0xfffffff7, RZ, 0xc0, !PT ;  /* 0xfffffff730307812 */ /* 0x000fe400078ec0ff */
[----:B------:R-:W-:Y:S02]  /*1cf0*/  ISETP.NE.AND.EX P1, PT, RZ, c[0x0][0x17c], PT, P1 ;  /* 0x00005f00ff007a0c */ /* 0x000fe40003f25310 */
[----:B------:R-:W-:Y:S02]  /*1d00*/  FMUL.FTZ R68, R68, c[0x0][0x1e8] ;  /* 0x00007a0044447a20 */ /* 0x000fe40000410000 */
[----:B0-----:R-:W-:-:S05]  /*1d10*/  FFMA.FTZ R69, R69, R172, 1.1641532182693481445e-10 ;  /* 0x2f00000045457423 */ /* 0x001fca00000100ac */
[----:B------:R-:W-:-:S04]  /*1d20*/  FSETP.GTU.FTZ.AND P2, PT, R69, c[0x0][0x1e4], PT ;  /* 0x0000790045007a0b */ /* 0x000fc80003f5c000 */
[----:B------:R-:W-:-:S09]  /*1d30*/  FSEL R161, R68, RZ, !P2 ;  /* 0x000000ff44a17208 */ /* 0x000fd20005000000 */
[----:B------:R-:W-:Y:S01]  /*1d40*/  @P2 LOP3.LUT R48, R48, 0x8, RZ, 0xfc, !PT ;  /* 0x0000000830302812 */ /* 0x000fe200078efcff */
[----:B------:R-:W-:Y:S05]  /*1d50*/  @P1 BRA `(.L_x_3331) ;  /* 0x0000006000001947 */ /* 0x000fea0003800000 */
[----:B------:R-:W-:Y:S01]  /*1d60*/  MOV R68, R174 ;  /* 0x000000ae00447202 */ /* 0x000fe20000000f00 */
[----:B------:R-:W-:Y:S05]  /*1d70*/  @!P0 BRA `(.L_x_3332) ;  /* 0x0000059000008947 */ /* 0x000fea0003800000 */
[----:B------:R-:W-:Y:S01]  /*1d80*/  HADD2.F32 R70, -RZ, R60.H0_H0 ;  /* 0x2000003cff467230 */ /* 0x000fe20000004100 */
[----:B------:R-:W-:-:S04]  /*1d90*/  IMAD.MOV.U32 R68, RZ, RZ, R174 ;  /* 0x000000ffff447224 */ /* 0x000fc800078e00ae */
[----:B------:R-:W-:Y:S01]  /*1da0*/  FADD.FTZ R161, R70, R161 ;  /* 0x000000a146a17221 */ /* 0x000fe20000010000 */
[----:B------:R-:W-:Y:S05]  /*1db0*/  BRA `(.L_x_3332) ;  /* 0x0000055000007947 */ /* 0x000fea0003800000 */
.L_x_3331:
        /* <DEDUP_REMOVED lines=12> */
.L_x_3334:
[----:B------:R-:W-:Y:S02]  /*1e80*/  IMAD.MOV.U32 R165, RZ, RZ, R168 ;  /* 0x000000ffffa57224 */ /* 0x000fe400078e00a8 */
.L_x_3335:
[----:B------:R-:W-:Y:S05]  /*1e90*/  BSYNC B1 ;  /* 0x0000000000017941 */ /* 0x000fea0003800000 */
.L_x_3333:
        /* <DEDUP_REMOVED lines=16> */
.L_x_3339:
[----:B------:R-:W-:Y:S05]  /*1fa0*/  BSYNC B2 ;  /* 0x0000000000027941 */ /* 0x000fea0003800000 */
.L_x_3338:
        /* <DEDUP_REMOVED lines=43> */
.L_x_3337:
[----:B------:R-:W-:Y:S05]  /*2260*/  BSYNC B1 ;  /* 0x0000000000017941 */ /* 0x000fea0003800000 */
.L_x_3336:
[----:B------:R-:W0:Y:S01]  /*2270*/  I2F.U32 R69, R165 ;  /* 0x000000a500457306 */ /* 0x000e220000201000 */
[----:B------:R-:W-:Y:S02]  /*2280*/  HADD2.F32 R70, -RZ, R56.H0_H0 ;  /* 0x20000038ff467230 */ /* 0x000fe40000004100 */
[----:B------:R-:W-:-:S03]  /*2290*/  @P0 HADD2.F32 R174, -RZ, R60.H0_H0 ;  /* 0x2000003cffae0230 */ /* 0x000fc60000004100 */
[----:B------:R-:W-:Y:S02]  /*22a0*/  FMUL.FTZ R70, R70, c[0x0][0x1e8] ;  /* 0x00007a0046467a20 */ /* 0x000fe40000410000 */
[----:B0-----:R-:W-:-:S05]  /*22b0*/  FFMA.FTZ R69, R69, R172, 1.1641532182693481445e-10 ;  /* 0x2f00000045457423 */ /* 0x001fca00000100ac */
[----:B------:R-:W-:-:S04]  /*22c0*/  FSETP.GTU.FTZ.AND P2, PT, R69, c[0x0][0x1e4], PT ;  /* 0x0000790045007a0b */ /* 0x000fc80003f5c000 */
[----:B------:R-:W-:Y:S02]  /*22d0*/  FSEL R70, R70, RZ, !P2 ;  /* 0x000000ff46467208 */ /* 0x000fe40005000000 */
[----:B------:R-:W-:-:S03]  /*22e0*/  SEL R159, RZ, 0x1, P2 ;  /* 0x00000001ff9f7807 */ /* 0x000fc60001000000 */
[----:B------:R-:W-:-:S04]  /*22f0*/  FADD.FTZ R161, R70, R161 ;  /* 0x000000a146a17221 */ /* 0x000fc80000010000 */
[----:B------:R-:W-:Y:S02]  /*2300*/  @P0 FADD.FTZ R161, R174, R161 ;  /* 0x000000a1aea10221 */ /* 0x000fe40000010000 */
.L_x_3332:
        /* <DEDUP_REMOVED lines=10> */
[----:B------:R-:W-:Y:S01]  /*23b0*/  MOV R165, R166 ;  /* 0x000000a600a57202 */ /* 0x000fe20000000f00 */
[----:B------:R-:W-:Y:S05]  /*23c0*/  BRA `(.L_x_3342) ;  /* 0x0000001000007947 */ /* 0x000fea0003800000 */
.L_x_3341:
[----:B------:R-:W-:Y:S02]  /*23d0*/  IMAD.MOV.U32 R165, RZ, RZ, R168 ;  /* 0x000000ffffa57224 */ /* 0x000fe400078e00a8 */
.L_x_3342:
[----:B------:R-:W-:Y:S05]  /*23e0*/  BSYNC B1 ;  /* 0x0000000000017941 */ /* 0x000fea0003800000 */
.L_x_3340:
        /* <DEDUP_REMOVED lines=16> */
.L_x_3346:
[----:B------:R-:W-:Y:S05]  /*24f0*/  BSYNC B2 ;  /* 0x0000000000027941 */ /* 0x000fea0003800000 */
.L_x_3345:
        /* <DEDUP_REMOVED lines=43> */
.L_x_3344:
[----:B------:R-:W-:Y:S05]  /*27b0*/  BSYNC B1 ;  /* 0x0000000000017941 */ /* 0x000fea0003800000 */
.L_x_3343:
[----:B------:R-:W0:Y:S01]  /*27c0*/  I2F.U32 R71, R165 ;  /* 0x000000a500477306 */ /* 0x000e220000201000 */
[----:B------:R-:W-:Y:S01]  /*27d0*/  HADD2.F32 R64, -RZ, R64.H1_H1 ;  /* 0x30000040ff407230 */ /* 0x000fe20000004100 */
[----:B------:R-:W-:-:S04]  /*27e0*/  LOP3.LUT R48, R48, 0xfffffffb, RZ, 0xc0, !PT ;  /* 0xfffffffb30307812 */ /* 0x000fc800078ec0ff */
        /* <DEDUP_REMOVED lines=8> */
[----:B------:R-:W-:Y:S01]  /*2870*/  HADD2.F32 R68, -RZ, R60.H1_H1 ;  /* 0x3000003cff447230 */ /* 0x000fe20000004100 */
[----:B------:R-:W-:-:S04]  /*2880*/  IMAD.MOV.U32 R64, RZ, RZ, R69 ;  /* 0x000000ffff407224 */ /* 0x000fc800078e0045 */
[----:B------:R-:W-:Y:S01]  /*2890*/  FADD.FTZ R179, R68, R179 ;  /* 0x000000b344b37221 */ /* 0x000fe20000010000 */
[----:B------:R-:W-:Y:S05]  /*28a0*/  BRA `(.L_x_3348) ;  /* 0x0000055000007947 */ /* 0x000fea0003800000 */
.L_x_3347:
        /* <DEDUP_REMOVED lines=12> */
.L_x_3350:
[----:B------:R-:W-:Y:S02]  /*2970*/  IMAD.MOV.U32 R165, RZ, RZ, R168 ;  /* 0x000000ffffa57224 */ /* 0x000fe400078e00a8 */
.L_x_3351:
[----:B------:R-:W-:Y:S05]  /*2980*/  BSYNC B1 ;  /* 0x0000000000017941 */ /* 0x000fea0003800000 */
.L_x_3349:
        /* <DEDUP_REMOVED lines=14> */
[----:B------:R-:W-:-:S05]  /*2a70*/  @P3 IADD3 R64, R164, RZ, RZ ;  /* 0x000000ffa4403210 */ /* 0x000fca0007ffe0ff */
[----:B------:R-:W-:Y:S02]  /*2a80*/  @!P2 IMAD.MOV.U32 R164, RZ, RZ, R64 ;  /* 0x000000ffffa4a224 */ /* 0x000fe400078e0040 */
.L_x_3355:
[----:B------:R-:W-:Y:S05]  /*2a90*/  BSYNC B2 ;  /* 0x0000000000027941 */ /* 0x000fea0003800000 */
.L_x_3354:
        /* <DEDUP_REMOVED lines=43> */
.L_x_3353:
[----:B------:R-:W-:Y:S05]  /*2d50*/  BSYNC B1 ;  /* 0x0000000000017941 */ /* 0x000fea0003800000 */
.L_x_3352:
[----:B------:R-:W0:Y:S01]  /*2d60*/  I2F.U32 R69, R165 ;  /* 0x000000a500457306 */ /* 0x000e220000201000 */
[----:B------:R-:W-:Y:S02]  /*2d70*/  HADD2.F32 R68, -RZ, R56.H1_H1 ;  /* 0x30000038ff447230 */ /* 0x000fe40000004100 */
[----:B------:R-:W-:-:S03]  /*2d80*/  @P0 HADD2.F32 R70, -RZ, R60.H1_H1 ;  /* 0x3000003cff460230 */ /* 0x000fc60000004100 */
[----:B------:R-:W-:Y:S02]  /*2d90*/  FMUL.FTZ R68, R68, c[0x0][0x1e8] ;  /* 0x00007a0044447a20 */ /* 0x000fe40000410000 */
[----:B0-----:R-:W-:-:S05]  /*2da0*/  FFMA.FTZ R69, R69, R172, 1.1641532182693481445e-10 ;  /* 0x2f00000045457423 */ /* 0x001fca00000100ac */
[----:B------:R-:W-:-:S04]  /*2db0*/  FSETP.GTU.FTZ.AND P2, PT, R69, c[0x0][0x1e4], PT ;  /* 0x0000790045007a0b */ /* 0x000fc80003f5c000 */
[----:B------:R-:W-:Y:S02]  /*2dc0*/  FSEL R68, R68, RZ, !P2 ;  /* 0x000000ff44447208 */ /* 0x000fe40005000000 */
[----:B------:R-:W-:-:S03]  /*2dd0*/  SEL R158, RZ, 0x1, P2 ;  /* 0x00000001ff9e7807 */ /* 0x000fc60001000000 */
[----:B------:R-:W-:-:S04]  /*2de0*/  FADD.FTZ R179, R68, R179 ;  /* 0x000000b344b37221 */ /* 0x000fc80000010000 */
[----:B------:R-:W-:Y:S02]  /*2df0*/  @P0 FADD.FTZ R179, R70, R179 ;  /* 0x000000b346b30221 */ /* 0x000fe40000010000 */
.L_x_3348:
        /* <DEDUP_REMOVED lines=12> */
.L_x_3357:
[----:B------:R-:W-:Y:S02]  /*2ec0*/  IMAD.MOV.U32 R165, RZ, RZ, R168 ;  /* 0x000000ffffa57224 */ /* 0x000fe400078e00a8 */
.L_x_3358:
[----:B------:R-:W-:Y:S05]  /*2ed0*/  BSYNC B1 ;  /* 0x0000000000017941 */ /* 0x000fea0003800000 */
.L_x_3356:
        /* <DEDUP_REMOVED lines=16> */
.L_x_3362:
[----:B------:R-:W-:Y:S05]  /*2fe0*/  BSYNC B2 ;  /* 0x0000000000027941 */ /* 0x000fea0003800000 */
.L_x_3361:
        /* <DEDUP_REMOVED lines=42> */
[----:B------:R-:W-:-:S06]  /*3290*/  HFMA2.MMA R68, -RZ, RZ, 0, 0 ;  /* 0x00000000ff447435 */ /* 0x000fcc00000001ff */
.L_x_3360:
[----:B------:R-:W-:Y:S05]  /*32a0*/  BSYNC B1 ;  /* 0x0000000000017941 */ /* 0x000fea0003800000 */
.L_x_3359:
[----:B------:R-:W0:Y:S01]  /*32b0*/  I2F.U32 R69, R165 ;  /* 0x000000a500457306 */ /* 0x000e220000201000 */
[----:B------:R-:W-:Y:S01]  /*32c0*/  HADD2.F32 R64, -RZ, R65.H0_H0 ;  /* 0x20000041ff407230 */ /* 0x000fe20000004100 */
        /* <DEDUP_REMOVED lines=9> */
[----:B------:R-:W-:Y:S01]  /*3360*/  HADD2.F32 R64, -RZ, R61.H0_H0 ;  /* 0x2000003dff407230 */ /* 0x000fe20000004100 */
[----:B------:R-:W-:-:S04]  /*3370*/  IMAD.MOV.U32 R69, RZ, RZ, R68 ;  /* 0x000000ffff457224 */ /* 0x000fc800078e0044 */
[----:B------:R-:W-:Y:S01]  /*3380*/  FADD.FTZ R177, R64, R177 ;  /* 0x000000b140b17221 */ /* 0x000fe20000010000 */
[----:B------:R-:W-:Y:S05]  /*3390*/  BRA `(.L_x_3364) ;  /* 0x0000055000007947 */ /* 0x000fea0003800000 */
.L_x_3363:
        /* <DEDUP_REMOVED lines=12> */
.L_x_3366:
[----:B------:R-:W-:Y:S02]  /*3460*/  IMAD.MOV.U32 R64, RZ, RZ, R168 ;  /* 0x000000ffff407224 */ /* 0x000fe400078e00a8 */
.L_x_3367:
[----:B------:R-:W-:Y:S05]  /*3470*/  BSYNC B1 ;  /* 0x0000000000017941 */ /* 0x000fea0003800000 */
.L_x_3365:
        /* <DEDUP_REMOVED lines=16> */
.L_x_3371:
[----:B------:R-:W-:Y:S05]  /*3580*/  BSYNC B2 ;  /* 0x0000000000027941 */ /* 0x000fea0003800000 */
.L_x_3370:
        /* <DEDUP_REMOVED lines=43> */
.L_x_3369:
[----:B------:R-:W-:Y:S05]  /*3840*/  BSYNC B1 ;  /* 0x0000000000017941 */ /* 0x000fea0003800000 */
.L_x_3368:
        /* <DEDUP_REMOVED lines=10> */
.L_x_3364:
[C---:B------:R-:W-:Y:S01]  /*38f0*/  ISETP.NE.AND P2, PT, R69.reuse, 0x1, PT ;  /* 0x000000014500780c */ /* 0x040fe20003f45270 */
[----:B------:R-:W-:Y:S01]  /*3900*/  BSSY B1, `(.L_x_3372) ;  /* 0x000000c000017945 */ /* 0x000fe20003800000 */
[----:B------:R-:W-:-:S11]  /*3910*/  IADD3 R68, R69, 0x1, RZ ;  /* 0x0000000145447810 */ /* 0x000fd60007ffe0ff */
[----:B------:R-:W-:Y:S05]  /*3920*/  @!P2 BRA `(.L_x_3373) ;  /* 0x000000800000a947 */ /* 0x000fea0003800000 */
[----:B------:R-:W-:Y:S01]  /*3930*/  ISETP.NE.AND P2, PT, R69, 0x2, PT ;  /* 0x000000024500780c */ /* 0x000fe20003f45270 */
[----:B------:R-:W-:-:S12]  /*3940*/  IMAD.MOV.U32 R64, RZ, RZ, R167 ;  /* 0x000000ffff407224 */ /* 0x000fd800078e00a7 */
[----:B------:R-:W-:Y:S05]  /*3950*/  @!P2 BRA `(.L_x_3374) ;  /* 0x000000600000a947 */ /* 0x000fea0003800000 */
[----:B------:R-:W-:Y:S02]  /*3960*/  ISETP.NE.AND P2, PT, R69, 0x3, PT ;  /* 0x000000034500780c */ /* 0x000fe40003f45270 */
[----:B------:R-:W-:-:S11]  /*3970*/  MOV R64, R170 ;  /* 0x000000aa00407202 */ /* 0x000fd60000000f00 */
[----:B------:R-:W-:Y:S05]  /*3980*/  @P2 BRA `(.L_x_3374) ;  /* 0x0000003000002947 */ /* 0x000fea0003800000 */
[----:B------:R-:W-:Y:S01]  /*3990*/  IMAD.MOV.U32 R64, RZ, RZ, R166 ;  /* 0x000000ffff407224 */ /* 0x000fe200078e00a6 */
[----:B------:R-:W-:Y:S05]  /*39a0*/  BRA `(.L_x_3374) ;  /* 0x0000001000007947 */ /* 0x000fea0003800000 */
.L_x_3373:
[----:B------:R-:W-:Y:S02]  /*39b0*/  IMAD.MOV.U32 R64, RZ, RZ, R168 ;  /* 0x000000ffff407224 */ /* 0x000fe400078e00a8 */
.L_x_3374:
[----:B------:R-:W-:Y:S05]  /*39c0*/  BSYNC B1 ;  /* 0x0000000000017941 */ /* 0x000fea0003800000 */
.L_x_3372:
        /* <DEDUP_REMOVED lines=16> */
.L_x_3378:
[----:B------:R-:W-:Y:S05]  /*3ad0*/  BSYNC B2 ;  /* 0x0000000000027941 */ /* 0x000fea0003800000 */
.L_x_3377:
        /* <DEDUP_REMOVED lines=43> */
.L_x_3376:
[----:B------:R-:W-:Y:S05]  /*3d90*/  BSYNC B1 ;  /* 0x0000000000017941 */ /* 0x000fea0003800000 */
.L_x_3375:
        /* <DEDUP_REMOVED lines=15> */
.L_x_3379:
        /* <DEDUP_REMOVED lines=12> */
.L_x_3382:
[----:B------:R-:W-:Y:S02]  /*3f50*/  MOV R165, R168 ;  /* 0x000000a800a57202 */ /* 0x000fe40000000f00 */
.L_x_3383:
[----:B------:R-:W-:Y:S05]  /*3f60*/  BSYNC B1 ;  /* 0x0000000000017941 */ /* 0x000fea0003800000 */
.L_x_3381:
        /* <DEDUP_REMOVED lines=16> */
.L_x_3387:
[----:B------:R-:W-:Y:S05]  /*4070*/  BSYNC B2 ;  /* 0x0000000000027941 */ /* 0x000fea0003800000 */
.L_x_3386:
        /* <DEDUP_REMOVED lines=43> */
.L_x_3385:
[----:B------:R-:W-:Y:S05]  /*4330*/  BSYNC B1 ;  /* 0x0000000000017941 */ /* 0x000fea0003800000 */
.L_x_3384:
        /* <DEDUP_REMOVED lines=10> */
.L_x_3380:
        /* <DEDUP_REMOVED lines=12> */
.L_x_3389:
[----:B------:R-:W-:Y:S02]  /*44a0*/  IMAD.MOV.U32 R165, RZ, RZ, R168 ;  /* 0x000000ffffa57224 */ /* 0x000fe400078e00a8 */
.L_x_3390:
[----:B------:R-:W-:Y:S05]  /*44b0*/  BSYNC B1 ;  /* 0x0000000000017941 */ /* 0x000fea0003800000 */
.L_x_3388:
        /* <DEDUP_REMOVED lines=16> */
.L_x_3394:
[----:B------:R-:W-:Y:S05]  /*45c0*/  BSYNC B2 ;  /* 0x0000000000027941 */ /* 0x000fea0003800000 */
.L_x_3393:
        /* <DEDUP_REMOVED lines=40> */
[----:B------:R-:W-:Y:S02]  /*4850*/  LOP3.LUT R170, R69, UR25, R70, 0x96, !PT ;  /* 0x0000001945aa7c12 */ /* 0x000fe4000f8e9646 */
[----:B------:R-:W-:Y:S02]  /*4860*/  MOV R168, R68 ;  /* 0x0000004400a87202 */ /* 0x000fe40000000f00 */
[----:B------:R-:W-:Y:S02]  /*4870*/  LOP3.LUT R167, R167, UR26, R64, 0x96, !PT ;  /* 0x0000001aa7a77c12 */ /* 0x000fe4000f8e9640 */
.L_x_3392:
[----:B------:R-:W-:Y:S05]  /*4880*/  BSYNC B1 ;  /* 0x0000000000017941 */ /* 0x000fea0003800000 */
.L_x_3391:
[----:B------:R-:W0:Y:S01]  /*4890*/  I2F.U32 R69, R165 ;  /* 0x000000a500457306 */ /* 0x000e220000201000 */
[----:B------:R-:W-:-:S05]  /*48a0*/  HADD2.F32 R64, -RZ, R66.H0_H0 ;  /* 0x20000042ff407230 */ /* 0x000fca0000004100 */
[----:B------:R-:W-:Y:S02]  /*48b0*/  FMUL.FTZ R64, R64, c[0x0][0x1e8] ;  /* 0x00007a0040407a20 */ /* 0x000fe40000410000 */
[----:B0-----:R-:W-:-:S05]  /*48c0*/  FFMA.FTZ R69, R69, R172, 1.1641532182693481445e-10 ;  /* 0x2f00000045457423 */ /* 0x001fca00000100ac */
[----:B------:R-:W-:-:S04]  /*48d0*/  FSETP.GTU.FTZ.AND P2, PT, R69, c[0x0][0x1e4], PT ;  /* 0x0000790045007a0b */ /* 0x000fc80003f5c000 */
[----:B------:R-:W-:Y:S01]  /*48e0*/  FSEL R193, R64, RZ, !P2 ;  /* 0x000000ff40c17208 */ /* 0x000fe20005000000 */
[----:B------:R-:W-:Y:S05]  /*48f0*/  @P1 BRA `(.L_x_3395) ;  /* 0x0000006000001947 */ /* 0x000fea0003800000 */
[----:B------:R-:W-:Y:S01]  /*4900*/  IMAD.MOV.U32 R64, RZ, RZ, R65 ;  /* 0x000000ffff407224 */ /* 0x000fe200078e0041 */
[----:B------:R-:W-:Y:S05]  /*4910*/  @!P0 BRA `(.L_x_3396) ;  /* 0x0000059000008947 */ /* 0x000fea0003800000 */
[----:B------:R-:W-:Y:S01]  /*4920*/  HADD2.F32 R68, -RZ, R62.H0_H0 ;  /* 0x2000003eff447230 */ /* 0x000fe20000004100 */
[----:B------:R-:W-:-:S04]  /*4930*/  IMAD.MOV.U32 R64, RZ, RZ, R65 ;  /* 0x000000ffff407224 */ /* 0x000fc800078e0041 */
[----:B------:R-:W-:Y:S01]  /*4940*/  FADD.FTZ R193, R68, R193 ;  /* 0x000000c144c17221 */ /* 0x000fe20000010000 */
[----:B------:R-:W-:Y:S05]  /*4950*/  BRA `(.L_x_3396) ;  /* 0x0000055000007947 */ /* 0x000fea0003800000 */
.L_x_3395:
        /* <DEDUP_REMOVED lines=12> */
.L_x_3398:
[----:B------:R-:W-:Y:S02]  /*4a20*/  IMAD.MOV.U32 R165, RZ, RZ, R168 ;  /* 0x000000ffffa57224 */ /* 0x000fe400078e00a8 */
.L_x_3399:
[----:B------:R-:W-:Y:S05]  /*4a30*/  BSYNC B1 ;  /* 0x0000000000017941 */ /* 0x000fea0003800000 */
.L_x_3397:
        /* <DEDUP_REMOVED lines=16> */
.L_x_3403:
[----:B------:R-:W-:Y:S05]  /*4b40*/  BSYNC B2 ;  /* 0x0000000000027941 */ /* 0x000fea0003800000 */
.L_x_3402:
        /* <DEDUP_REMOVED lines=43> */
.L_x_3401:
[----:B------:R-:W-:Y:S05]  /*4e00*/  BSYNC B1 ;  /* 0x0000000000017941 */ /* 0x000fea0003800000 */
.L_x_3400:
        /* <DEDUP_REMOVED lines=10> */
.L_x_3396:
[C---:B------:R-:W-:Y:S01]  /*4eb0*/  ISETP.NE.AND P3, PT, R64.reuse, 0x1, PT ;  /* 0x000000014000780c */ /* 0x040fe20003f65270 */
[----:B------:R-:W-:Y:S01]  /*4ec0*/  BSSY B1, `(.L_x_3404) ;  /* 0x000000c000017945 */ /* 0x000fe20003800000 */
[----:B------:R-:W-:-:S11]  /*4ed0*/  IADD3 R65, R64, 0x1, RZ ;  /* 0x0000000140417810 */ /* 0x000fd60007ffe0ff */
[----:B------:R-:W-:Y:S05]  /*4ee0*/  @!P3 BRA `(.L_x_3405) ;  /* 0x000000800000b947 */ /* 0x000fea0003800000 */
[----:B------:R-:W-:Y:S02]  /*4ef0*/  ISETP.NE.AND P3, PT, R64, 0x2, PT ;  /* 0x000000024000780c */ /* 0x000fe40003f65270 */
[----:B------:R-:W-:-:S11]  /*4f00*/  MOV R165, R167 ;  /* 0x000000a700a57202 */ /* 0x000fd60000000f00 */
[----:B------:R-:W-:Y:S05]  /*4f10*/  @!P3 BRA `(.L_x_3406) ;  /* 0x000000600000b947 */ /* 0x000fea0003800000 */
[----:B------:R-:W-:Y:S01]  /*4f20*/  ISETP.NE.AND P3, PT, R64, 0x3, PT ;  /* 0x000000034000780c */ /* 0x000fe20003f65270 */
[----:B------:R-:W-:-:S12]  /*4f30*/  IMAD.MOV.U32 R165, RZ, RZ, R170 ;  /* 0x000000ffffa57224 */ /* 0x000fd800078e00aa */
[----:B------:R-:W-:Y:S05]  /*4f40*/  @P3 BRA `(.L_x_3406) ;  /* 0x0000003000003947 */ /* 0x000fea0003800000 */
[----:B------:R-:W-:Y:S01]  /*4f50*/  IMAD.MOV.U32 R165, RZ, RZ, R166 ;  /* 0x000000ffffa57224 */ /* 0x000fe200078e00a6 */
[----:B------:R-:W-:Y:S05]  /*4f60*/  BRA `(.L_x_3406) ;  /* 0x0000001000007947 */ /* 0x000fea0003800000 */
.L_x_3405:
[----:B------:R-:W-:Y:S02]  /*4f70*/  IMAD.MOV.U32 R165, RZ, RZ, R168 ;  /* 0x000000ffffa57224 */ /* 0x000fe400078e00a8 */
.L_x_3406:
[----:B------:R-:W-:Y:S05]  /*4f80*/  BSYNC B1 ;  /* 0x0000000000017941 */ /* 0x000fea0003800000 */
.L_x_3404:
        /* <DEDUP_REMOVED lines=16> */
.L_x_3410:
[----:B------:R-:W-:Y:S05]  /*5090*/  BSYNC B2 ;  /* 0x0000000000027941 */ /* 0x000fea0003800000 */
.L_x_3409:
        /* <DEDUP_REMOVED lines=43> */
.L_x_3408:
[----:B------:R-:W-:Y:S05]  /*5350*/  BSYNC B1 ;  /* 0x0000000000017941 */ /* 0x000fea0003800000 */
.L_x_3407:
[----:B------:R-:W0:Y:S01]  /*5360*/  I2F.U32 R69, R165 ;  /* 0x000000a500457306 */ /* 0x000e220000201000 */
[----:B------:R-:W-:-:S05]  /*5370*/  HADD2.F32 R66, -RZ, R66.H1_H1 ;  /* 0x30000042ff427230 */ /* 0x000fca0000004100 */
[----:B------:R-:W-:Y:S02]  /*5380*/  FMUL.FTZ R66, R66, c[0x0][0x1e8] ;  /* 0x00007a0042427a20 */ /* 0x000fe40000410000 */
[----:B0-----:R-:W-:-:S05]  /*5390*/  FFMA.FTZ R69, R69, R172, 1.1641532182693481445e-10 ;  /* 0x2f00000045457423 */ /* 0x001fca00000100ac */
[----:B------:R-:W-:-:S04]  /*53a0*/  FSETP.GTU.FTZ.AND P3, PT, R69, c[0x0][0x1e4], PT ;  /* 0x0000790045007a0b */ /* 0x000fc80003f7c000 */
[----:B------:R-:W-:Y:S01]  /*53b0*/  FSEL R219, R66, RZ, !P3 ;  /* 0x000000ff42db7208 */ /* 0x000fe20005800000 */
[----:B------:R-:W-:Y:S05]  /*53c0*/  @P1 BRA `(.L_x_3411) ;  /* 0x0000006000001947 */ /* 0x000fea0003800000 */
[----:B------:R-:W-:Y:S01]  /*53d0*/  IMAD.MOV.U32 R64, RZ, RZ, R65 ;  /* 0x000000ffff407224 */ /* 0x000fe200078e0041 */
[----:B------:R-:W-:Y:S05]  /*53e0*/  @!P0 BRA `(.L_x_3412) ;  /* 0x0000059000008947 */ /* 0x000fea0003800000 */
[----:B------:R-:W-:Y:S01]  /*53f0*/  HADD2.F32 R66, -RZ, R62.H1_H1 ;  /* 0x3000003eff427230 */ /* 0x000fe20000004100 */
[----:B------:R-:W-:-:S04]  /*5400*/  IMAD.MOV.U32 R64, RZ, RZ, R65 ;  /* 0x000000ffff407224 */ /* 0x000fc800078e0041 */
[----:B------:R-:W-:Y:S01]  /*5410*/  FADD.FTZ R219, R66, R219 ;  /* 0x000000db42db7221 */ /* 0x000fe20000010000 */
[----:B------:R-:W-:Y:S05]  /*5420*/  BRA `(.L_x_3412) ;  /* 0x0000055000007947 */ /* 0x000fea0003800000 */
.L_x_3411:
        /* <DEDUP_REMOVED lines=12> */
.L_x_3414:
[----:B------:R-:W-:Y:S02]  /*54f0*/  IMAD.MOV.U32 R66, RZ, RZ, R168 ;  /* 0x000000ffff427224 */ /* 0x000fe400078e00a8 */
.L_x_3415:
[----:B------:R-:W-:Y:S05]  /*5500*/  BSYNC B1 ;  /* 0x0000000000017941 */ /* 0x000fea0003800000 */
.L_x_3413:
        /* <DEDUP_REMOVED lines=16> */
.L_x_3419:
[----:B------:R-:W-:Y:S05]  /*5610*/  BSYNC B2 ;  /* 0x0000000000027941 */ /* 0x000fea0003800000 */
.L_x_3418:
        /* <DEDUP_REMOVED lines=43> */
.L_x_3417:
[----:B------:R-:W-:Y:S05]  /*58d0*/  BSYNC B1 ;  /* 0x0000000000017941 */ /* 0x000fea0003800000 */
.L_x_3416:
        /* <DEDUP_REMOVED lines=10> */
.L_x_3412:
        /* <DEDUP_REMOVED lines=12> */
.L_x_3421:
[----:B------:R-:W-:Y:S02]  /*5a40*/  IMAD.MOV.U32 R66, RZ, RZ, R168 ;  /* 0x000000ffff427224 */ /* 0x000fe400078e00a8 */
.L_x_3422:
[----:B------:R-:W-:Y:S05]  /*5a50*/  BSYNC B1 ;  /* 0x0000000000017941 */ /* 0x000fea0003800000 */
.L_x_3420:
        /* <DEDUP_REMOVED lines=14> */
[----:B------:R-:W-:-:S05]  /*5b40*/  @P5 IMAD.MOV R64, RZ, RZ, R164 ;  /* 0x000000ffff405224 */ /* 0x000fca00078e02a4 */
[----:B------:R-:W-:Y:S02]  /*5b50*/  @!P4 MOV R164, R64 ;  /* 0x0000004000a4c202 */ /* 0x000fe40000000f00 */
.L_x_3426:
[----:B------:R-:W-:Y:S05]  /*5b60*/  BSYNC B2 ;  /* 0x0000000000027941 */ /* 0x000fea0003800000 */
.L_x_3425:
        /* <DEDUP_REMOVED lines=43> */
.L_x_3424:
[----:B------:R-:W-:Y:S05]  /*5e20*/  BSYNC B1 ;  /* 0x0000000000017941 */ /* 0x000fea0003800000 */
.L_x_3423:
        /* <DEDUP_REMOVED lines=13> */
.L_x_3427:
        /* <DEDUP_REMOVED lines=12> */
.L_x_3430:
[----:B------:R-:W-:Y:S02]  /*5fc0*/  IMAD.MOV.U32 R66, RZ, RZ, R168 ;  /* 0x000000ffff427224 */ /* 0x000fe400078e00a8 */
.L_x_3431:
[----:B------:R-:W-:Y:S05]  /*5fd0*/  BSYNC B1 ;  /* 0x0000000000017941 */ /* 0x000fea0003800000 */
.L_x_3429:
        /* <DEDUP_REMOVED lines=16> */
.L_x_3435:
[----:B------:R-:W-:Y:S05]  /*60e0*/  BSYNC B2 ;  /* 0x0000000000027941 */ /* 0x000fea0003800000 */
.L_x_3434:
        /* <DEDUP_REMOVED lines=39> */
[----:B------:R-:W-:Y:S02]  /*6360*/  LOP3.LUT R170, R69, UR25, R70, 0x96, !PT ;  /* 0x0000001945aa7c12 */ /* 0x000fe4000f8e9646 */
[----:B------:R-:W-:Y:S02]  /*6370*/  MOV R168, R68 ;  /* 0x0000004400a87202 */ /* 0x000fe40000000f00 */
[----:B------:R-:W-:Y:S01]  /*6380*/  LOP3.LUT R167, R167, UR26, R64, 0x96, !PT ;  /* 0x0000001aa7a77c12 */ /* 0x000fe2000f8e9640 */
[----:B------:R-:W-:Y:S02]  /*6390*/  IMAD.MOV.U32 R64, RZ, RZ, RZ ;  /* 0x000000ffff407224 */ /* 0x000fe400078e00ff */
.L_x_3433:
[----:B------:R-:W-:Y:S05]  /*63a0*/  BSYNC B1 ;  /* 0x0000000000017941 */ /* 0x000fea0003800000 */
.L_x_3432:
        /* <DEDUP_REMOVED lines=10> */
.L_x_3428:
        /* <DEDUP_REMOVED lines=12> */
.L_x_3437:
[----:B------:R-:W-:Y:S02]  /*6510*/  IMAD.MOV.U32 R66, RZ, RZ, R168 ;  /* 0x000000ffff427224 */ /* 0x000fe400078e00a8 */
.L_x_3438:
[----:B------:R-:W-:Y:S05]  /*6520*/  BSYNC B1 ;  /* 0x0000000000017941 */ /* 0x000fea0003800000 */
.L_x_3436:
        /* <DEDUP_REMOVED lines=16> */
.L_x_3442:
[----:B------:R-:W-:Y:S05]  /*6630*/  BSYNC B2 ;  /* 0x0000000000027941 */ /* 0x000fea0003800000 */
.L_x_3441:
        /* <DEDUP_REMOVED lines=43> */
.L_x_3440:
[----:B------:R-:W-:Y:S05]  /*68f0*/  BSYNC B1 ;  /* 0x0000000000017941 */ /* 0x000fea0003800000 */
.L_x_3439:
        /* <DEDUP_REMOVED lines=10> */
[----:B------:R-:W-:-:S04]  /*69a0*/  MOV R165, R65 ;  /* 0x0000004100a57202 */ /* 0x000fc80000000f00 */
[----:B------:R-:W-:Y:S01]  /*69b0*/  FADD.FTZ R225, R64, R225 ;  /* 0x000000e140e17221 */ /* 0x000fe20000010000 */
[----:B------:R-:W-:Y:S05]  /*69c0*/  BRA `(.L_x_3444) ;  /* 0x0000055000007947 */ /* 0x000fea0003800000 */
.L_x_3443:
        /* <DEDUP_REMOVED lines=12> */
.L_x_3446:
[----:B------:R-:W-:Y:S02]  /*6a90*/  IMAD.MOV.U32 R174, RZ, RZ, R168 ;  /* 0x000000ffffae7224 */ /* 0x000fe400078e00a8 */
.L_x_3447:
[----:B------:R-:W-:Y:S05]  /*6aa0*/  BSYNC B1 ;  /* 0x0000000000017941 */ /* 0x000fea0003800000 */
.L_x_3445:
        /* <DEDUP_REMOVED lines=16> */
.L_x_3451:
[----:B------:R-:W-:Y:S05]  /*6bb0*/  BSYNC B2 ;  /* 0x0000000000027941 */ /* 0x000fea0003800000 */
.L_x_3450:
        /* <DEDUP_REMOVED lines=43> */
.L_x_3449:
[----:B------:R-:W-:Y:S05]  /*6e70*/  BSYNC B1 ;  /* 0x0000000000017941 */ /* 0x000fea0003800000 */
.L_x_3448:
        /* <DEDUP_REMOVED lines=10> */
.L_x_3444:
        /* <DEDUP_REMOVED lines=24> */
[----:B------:R-:W-:Y:S02]  /*70a0*/  F2FP.PACK_AB R67, R225, R217 ;  /* 0x000000d9e143723e */ /* 0x000fe400000000ff */
[----:B------:R-:W-:Y:S02]  /*70b0*/  F2FP.PACK_AB R66, R219, R193 ;  /* 0x000000c1db42723e */ /* 0x000fe400000000ff */
[----:B------:R-:W-:Y:S02]  /*70c0*/  F2FP.PACK_AB R65, R195, R177 ;  /* 0x000000b1c341723e */ /* 0x000fe400000000ff */
[----:B------:R-:W-:-:S02]  /*70d0*/  F2FP.PACK_AB R64, R179, R161 ;  /* 0x000000a1b340723e */ /* 0x000fc400000000ff */
        /* <DEDUP_REMOVED lines=26> */
.L_x_3452:
[----:B------:R-:W-:Y:S02]  /*7280*/  IADD3 R172, R160, 0x80, RZ ;  /* 0x00000080a0ac7810 */ /* 0x000fe40007ffe0ff */
.L_x_3323:
[----:B------:R-:W-:Y:S05]  /*7290*/  BSYNC B0 ;  /* 0x0000000000007941 */ /* 0x000fea0003800000 */
.L_x_3322:
[----:B------:R-:W-:Y:S01]  /*72a0*/  LOP3.LUT P0, RZ, R48, 0x100, RZ, 0xc0, !PT ;  /* 0x0000010030ff7812 */ /* 0x000fe2000780c0ff */
[----:B------:R-:W-:-:S12]  /*72b0*/  BSSY B0, `(.L_x_3453) ;  /* 0x00005bb000007945 */ /* 0x000fd80003800000 */
[----:B------:R-:W-:Y:S05]  /*72c0*/  @!P0 BRA `(.L_x_3454) ;  /* 0x00005b9000008947 */ /* 0x000fea0003800000 */
[----:B------:R-:W-:Y:S01]  /*72d0*/  ISETP.NE.U32.AND P0, PT, RZ, c[0x0][0x178], PT ;  /* 0x00005e00ff007a0c */ /* 0x000fe20003f05070 */
[----:B0-----:R-:W-:Y:S01]  /*72e0*/  HFMA2.MMA R65, -RZ, RZ, 0, 9.5367431640625e-07 ;  /* 0x00000010ff417435 */ /* 0x001fe200000001ff */
[----:B------:R-:W-:Y:S02]  /*72f0*/  LOP3.LUT R48, R48, 0xffffffef, RZ, 0xc0, !PT ;  /* 0xffffffef30307812 */ /* 0x000fe400078ec0ff */
[----:B------:R-:W-:Y:S02]  /*7300*/  ISETP.NE.AND.EX P2, PT, RZ, c[0x0][0x17c], PT, P0 ;  /* 0x00005f00ff007a0c */ /* 0x000fe40003f45300 */
[----:B------:R-:W-:-:S04]  /*7310*/  ISETP.NE.U32.AND P0, PT, RZ, c[0x0][0x180], PT ;  /* 0x00006000ff007a0c */ /* 0x000fc80003f05070 */
[----:B------:R-:W-:Y:S01]  /*7320*/  ISETP.NE.AND.EX P0, PT, RZ, c[0x0][0x184], PT, P0 ;  /* 0x00006100ff007a0c */ /* 0x000fe20003f05300 */
[----:B------:R-:W-:-:S06]  /*7330*/  IMAD.WIDE.U32 R64, R172, R65, c[0x0][0x170] ;  /* 0x00005c00ac407625 */ /* 0x000fcc00078e0041 */
[----:B------:R-:W-:Y:S01]  /*7340*/  @P2 LEA R70, P1, R172, c[0x0][0x178], 0x4 ;  /* 0x00005e00ac462a11 */ /* 0x000fe200078220ff */
[----:B------:R-:W5:Y:S01]  /*7350*/  LDG.E.128 R64, [R64.64] ;  /* 0x0000000640407981 */ /* 0x000f62000c1e1d00 */
[----:B------:R-:W-:Y:S01]  /*7360*/  BSSY B1, `(.L_x_3455) ;  /* 0x0000013000017945 */ /* 0x000fe20003800000 */
[----:B------:R-:W-:Y:S02]  /*7370*/  @P2 LOP3.LUT R48, R48, 0x10, RZ, 0xfc, !PT ;  /* 0x0000001030302812 */ /* 0x000fe400078efcff */
[C---:B------:R-:W-:Y:S02]  /*7380*/  @P2 LEA.HI.X R71, R172.reuse, c[0x0][0x17c], RZ, 0x4, P1 ;  /* 0x00005f00ac472a11 */ /* 0x040fe400008f24ff */
        /* <DEDUP_REMOVED lines=15> */
.L_x_3456:
[----:B0-----:R-:W-:Y:S02]  /*7480*/  IMAD.MOV.U32 R178, RZ, RZ, R168 ;  /* 0x000000ffffb27224 */ /* 0x001fe400078e00a8 */
.L_x_3457:
[----:B------:R-:W-:Y:S05]  /*7490*/  BSYNC B1 ;  /* 0x0000000000017941 */ /* 0x000fea0003800000 */
.L_x_3455:
        /* <DEDUP_REMOVED lines=16> */
.L_x_3461:
[----:B------:R-:W-:Y:S05]  /*75a0*/  BSYNC B2 ;  /* 0x0000000000027941 */ /* 0x000fea0003800000 */
.L_x_3460:
        /* <DEDUP_REMOVED lines=43> */
.L_x_3459:
[----:B------:R-:W-:Y:S05]  /*7860*/  BSYNC B1 ;  /* 0x0000000000017941 */ /* 0x000fea0003800000 */
.L_x_3458:
        /* <DEDUP_REMOVED lines=15> */
[----:B------:R-:W-:-:S04]  /*7960*/  MOV R68, R176 ;  /* 0x000000b000447202 */ /* 0x000fc80000000f00 */
[----:B------:R-:W-:Y:S01]  /*7970*/  FADD.FTZ R151, R70, R151 ;  /* 0x0000009746977221 */ /* 0x000fe20000010000 */
[----:B------:R-:W-:Y:S05]  /*7980*/  BRA `(.L_x_3463) ;  /* 0x0000055000007947 */ /* 0x000fea0003800000 */
.L_x_3462:
        /* <DEDUP_REMOVED lines=12> */
.L_x_3465:
[----:B------:R-:W-:Y:S02]  /*7a50*/  IMAD.MOV.U32 R165, RZ, RZ, R168 ;  /* 0x000000ffffa57224 */ /* 0x000fe400078e00a8 */
.L_x_3466:
[----:B------:R-:W-:Y:S05]  /*7a60*/  BSYNC B1 ;  /* 0x0000000000017941 */ /* 0x000fea0003800000 */
.L_x_3464:
        /* <DEDUP_REMOVED lines=16> */
.L_x_3470:
[----:B------:R-:W-:Y:S05]  /*7b70*/  BSYNC B2 ;  /* 0x0000000000027941 */ /* 0x000fea0003800000 */
.L_x_3469:
        /* <DEDUP_REMOVED lines=43> */
.L_x_3468:
[----:B------:R-:W-:Y:S05]  /*7e30*/  BSYNC B1 ;  /* 0x0000000000017941 */ /* 0x000fea0003800000 */
.L_x_3467:
        /* <DEDUP_REMOVED lines=10> */
.L_x_3463:
        /* <DEDUP_REMOVED lines=12> */
.L_x_3472:
[----:B------:R-:W-:Y:S02]  /*7fa0*/  IMAD.MOV.U32 R165, RZ, RZ, R168 ;  /* 0x000000ffffa57224 */ /* 0x000fe400078e00a8 */
.L_x_3473:
[----:B------:R-:W-:Y:S05]  /*7fb0*/  BSYNC B1 ;  /* 0x0000000000017941 */ /* 0x000fea0003800000 */
.L_x_3471:
        /* <DEDUP_REMOVED lines=16> */
.L_x_3477:
[----:B------:R-:W-:Y:S05]  /*80c0*/  BSYNC B2 ;  /* 0x0000000000027941 */ /* 0x000fea0003800000 */
.L_x_3476:
        /* <DEDUP_REMOVED lines=43> */
.L_x_3475:
[----:B------:R-:W-:Y:S05]  /*8380*/  BSYNC B1 ;  /* 0x0000000000017941 */ /* 0x000fea0003800000 */
.L_x_3474:
        /* <DEDUP_REMOVED lines=15> */
.L_x_3478:
        /* <DEDUP_REMOVED lines=12> */
.L_x_3481:
[----:B------:R-:W-:Y:S02]  /*8540*/  MOV R64, R168 ;  /* 0x000000a800407202 */ /* 0x000fe40000000f00 */
.L_x_3482:
[----:B------:R-:W-:Y:S05]  /*8550*/  BSYNC B1 ;  /* 0x0000000000017941 */ /* 0x000fea0003800000 */
.L_x_3480:
        /* <DEDUP_REMOVED lines=16> */
.L_x_3486:
[----:B------:R-:W-:Y:S05]  /*8660*/  BSYNC B2 ;  /* 0x0000000000027941 */ /* 0x000fea0003800000 */
.L_x_3485:
        /* <DEDUP_REMOVED lines=43> */
.L_x_3484:
[----:B------:R-:W-:Y:S05]  /*8920*/  BSYNC B1 ;  /* 0x0000000000017941 */ /* 0x000fea0003800000 */
.L_x_3483:
        /* <DEDUP_REMOVED lines=10> */
.L_x_3479:
        /* <DEDUP_REMOVED lines=12> */
.L_x_3488:
[----:B------:R-:W-:Y:S02]  /*8a90*/  IMAD.MOV.U32 R64, RZ, RZ, R168 ;  /* 0x000000ffff407224 */ /* 0x000fe400078e00a8 */
.L_x_3489:
[----:B------:R-:W-:Y:S05]  /*8aa0*/  BSYNC B1 ;  /* 0x0000000000017941 */ /* 0x000fea0003800000 */
.L_x_3487:
        /* <DEDUP_REMOVED lines=16> */
.L_x_3493:
[----:B------:R-:W-:Y:S05]  /*8bb0*/  BSYNC B2 ;  /* 0x0000000000027941 */ /* 0x000fea0003800000 */
.L_x_3492:
        /* <DEDUP_REMOVED lines=43> */
.L_x_3491:
[----:B------:R-:W-:Y:S05]  /*8e70*/  BSYNC B1 ;  /* 0x0000000000017941 */ /* 0x000fea0003800000 */
.L_x_3490:
        /* <DEDUP_REMOVED lines=15> */
.L_x_3494:
        /* <DEDUP_REMOVED lines=12> */
.L_x_3497:
[----:B------:R-:W-:Y:S02]  /*9030*/  IMAD.MOV.U32 R64, RZ, RZ, R168 ;  /* 0x000000ffff407224 */ /* 0x000fe400078e00a8 */
.L_x_3498:
[----:B------:R-:W-:Y:S05]  /*9040*/  BSYNC B1 ;  /* 0x0000000000017941 */ /* 0x000fea0003800000 */
.L_x_3496:
        /* <DEDUP_REMOVED lines=16> */
.L_x_3502:
[----:B------:R-:W-:Y:S05]  /*9150*/  BSYNC B2 ;  /* 0x0000000000027941 */ /* 0x000fea0003800000 */
.L_x_3501:
        /* <DEDUP_REMOVED lines=43> */
.L_x_3500:
[----:B------:R-:W-:Y:S05]  /*9410*/  BSYNC B1 ;  /* 0x0000000000017941 */ /* 0x000fea0003800000 */
.L_x_3499:
        /* <DEDUP_REMOVED lines=10> */
.L_x_3495:
        /* <DEDUP_REMOVED lines=12> */
.L_x_3504:
[----:B------:R-:W-:Y:S02]  /*9580*/  IMAD.MOV.U32 R64, RZ, RZ, R168 ;  /* 0x000000ffff407224 */ /* 0x000fe400078e00a8 */
.L_x_3505:
[----:B------:R-:W-:Y:S05]  /*9590*/  BSYNC B1 ;  /* 0x0000000000017941 */ /* 0x000fea0003800000 */
.L_x_3503:
        /* <DEDUP_REMOVED lines=16> */
.L_x_3509:
[----:B------:R-:W-:Y:S05]  /*96a0*/  BSYNC B2 ;  /* 0x0000000000027941 */ /* 0x000fea0003800000 */
.L_x_3508:
        /* <DEDUP_REMOVED lines=43> */
.L_x_3507:
[----:B------:R-:W-:Y:S05]  /*9960*/  BSYNC B1 ;  /* 0x0000000000017941 */ /* 0x000fea0003800000 */
.L_x_3506:
        /* <DEDUP_REMOVED lines=12> */
[----:B------:R-:W-:-:S04]  /*9a30*/  MOV R64, R69 ;  /* 0x0000004500407202 */ /* 0x000fc80000000f00 */
[----:B------:R-:W-:Y:S01]  /*9a40*/  FADD.FTZ R197, R68, R197 ;  /* 0x000000c544c57221 */ /* 0x000fe20000010000 */
[----:B------:R-:W-:Y:S05]  /*9a50*/  BRA `(.L_x_3511) ;  /* 0x0000055000007947 */ /* 0x000fea0003800000 */
.L_x_3510:
        /* <DEDUP_REMOVED lines=12> */
.L_x_3513:
[----:B------:R-:W-:Y:S02]  /*9b20*/  IMAD.MOV.U32 R165, RZ, RZ, R168 ;  /* 0x000000ffffa57224 */ /* 0x000fe400078e00a8 */
.L_x_3514:
[----:B------:R-:W-:Y:S05]  /*9b30*/  BSYNC B1 ;  /* 0x0000000000017941 */ /* 0x000fea0003800000 */
.L_x_3512:
        /* <DEDUP_REMOVED lines=16> */
.L_x_3518:
[----:B------:R-:W-:Y:S05]  /*9c40*/  BSYNC B2 ;  /* 0x0000000000027941 */ /* 0x000fea0003800000 */
.L_x_3517:
        /* <DEDUP_REMOVED lines=43> */
.L_x_3516:
[----:B------:R-:W-:Y:S05]  /*9f00*/  BSYNC B1 ;  /* 0x0000000000017941 */ /* 0x000fea0003800000 */
.L_x_3515:
        /* <DEDUP_REMOVED lines=10> */
.L_x_3511:
        /* <DEDUP_REMOVED lines=12> */
.L_x_3520:
[----:B------:R-:W-:Y:S02]  /*a070*/  IMAD.MOV.U32 R165, RZ, RZ, R168 ;  /* 0x000000ffffa57224 */ /* 0x000fe400078e00a8 */
.L_x_3521:
[----:B------:R-:W-:Y:S05]  /*a080*/  BSYNC B1 ;  /* 0x0000000000017941 */ /* 0x000fea0003800000 */
.L_x_3519:
        /* <DEDUP_REMOVED lines=16> */
.L_x_3525:
[----:B------:R-:W-:Y:S05]  /*a190*/  BSYNC B2 ;  /* 0x0000000000027941 */ /* 0x000fea0003800000 */
.L_x_3524:
        /* <DEDUP_REMOVED lines=43> */
.L_x_3523:
[----:B------:R-:W-:Y:S05]  /*a450*/  BSYNC B1 ;  /* 0x0000000000017941 */ /* 0x000fea0003800000 */
.L_x_3522:
        /* <DEDUP_REMOVED lines=13> */
.L_x_3526:
        /* <DEDUP_REMOVED lines=12> */
.L_x_3529:
[----:B------:R-:W-:Y:S02]  /*a5f0*/  MOV R165, R168 ;  /* 0x000000a800a57202 */ /* 0x000fe40000000f00 */
.L_x_3530:
[----:B------:R-:W-:Y:S05]  /*a600*/  BSYNC B1 ;  /* 0x0000000000017941 */ /* 0x000fea0003800000 */
.L_x_3528:
        /* <DEDUP_REMOVED lines=16> */
.L_x_3534:
[----:B------:R-:W-:Y:S05]  /*a710*/  BSYNC B2 ;  /* 0x0000000000027941 */ /* 0x000fea0003800000 */
.L_x_3533:
        /* <DEDUP_REMOVED lines=43> */
.L_x_3532:
[----:B------:R-:W-:Y:S05]  /*a9d0*/  BSYNC B1 ;  /* 0x0000000000017941 */ /* 0x000fea0003800000 */
.L_x_3531:
        /* <DEDUP_REMOVED lines=10> */
.L_x_3527:
        /* <DEDUP_REMOVED lines=12> */
.L_x_3536:
[----:B------:R-:W-:Y:S02]  /*ab40*/  IMAD.MOV.U32 R165, RZ, RZ, R168 ;  /* 0x000000ffffa57224 */ /* 0x000fe400078e00a8 */
.L_x_3537:
[----:B------:R-:W-:Y:S05]  /*ab50*/  BSYNC B1 ;  /* 0x0000000000017941 */ /* 0x000fea0003800000 */
.L_x_3535:
        /* <DEDUP_REMOVED lines=16> */
.L_x_3541:
[----:B------:R-:W-:Y:S05]  /*ac60*/  BSYNC B2 ;  /* 0x0000000000027941 */ /* 0x000fea0003800000 */
.L_x_3540:
        /* <DEDUP_REMOVED lines=43> */
.L_x_3539:
[----:B------:R-:W-:Y:S05]  /*af20*/  BSYNC B1 ;  /* 0x0000000000017941 */ /* 0x000fea0003800000 */
.L_x_3538:
        /* <DEDUP_REMOVED lines=13> */
.L_x_3542:
        /* <DEDUP_REMOVED lines=12> */
.L_x_3545:
[----:B------:R-:W-:Y:S02]  /*b0c0*/  IMAD.MOV.U32 R66, RZ, RZ, R168 ;  /* 0x000000ffff427224 */ /* 0x000fe400078e00a8 */
.L_x_3546:
[----:B------:R-:W-:Y:S05]  /*b0d0*/  BSYNC B1 ;  /* 0x0000000000017941 */ /* 0x000fea0003800000 */
.L_x_3544:
        /* <DEDUP_REMOVED lines=16> */
.L_x_3550:
[----:B------:R-:W-:Y:S05]  /*b1e0*/  BSYNC B2 ;  /* 0x0000000000027941 */ /* 0x000fea0003800000 */
.L_x_3549:
        /* <DEDUP_REMOVED lines=43> */
.L_x_3548:
[----:B------:R-:W-:Y:S05]  /*b4a0*/  BSYNC B1 ;  /* 0x0000000000017941 */ /* 0x000fea0003800000 */
.L_x_3547:
        /* <DEDUP_REMOVED lines=10> */
.L_x_3543:
        /* <DEDUP_REMOVED lines=12> */
.L_x_3552:
[----:B------:R-:W-:Y:S02]  /*b610*/  IMAD.MOV.U32 R66, RZ, RZ, R168 ;  /* 0x000000ffff427224 */ /* 0x000fe400078e00a8 */
.L_x_3553:
[----:B------:R-:W-:Y:S05]  /*b620*/  BSYNC B1 ;  /* 0x0000000000017941 */ /* 0x000fea0003800000 */
.L_x_3551:
        /* <DEDUP_REMOVED lines=16> */
.L_x_3557:
[----:B------:R-:W-:Y:S05]  /*b730*/  BSYNC B2 ;  /* 0x0000000000027941 */ /* 0x000fea0003800000 */
.L_x_3556:
        /* <DEDUP_REMOVED lines=43> */
.L_x_3555:
[----:B------:R-:W-:Y:S05]  /*b9f0*/  BSYNC B1 ;  /* 0x0000000000017941 */ /* 0x000fea0003800000 */
.L_x_3554:
        /* <DEDUP_REMOVED lines=10> */
[----:B------:R-:W-:-:S04]  /*baa0*/  MOV R64, R65 ;  /* 0x0000004100407202 */ /* 0x000fc80000000f00 */
[----:B------:R-:W-:Y:S01]  /*bab0*/  FADD.FTZ R213, R66, R213 ;  /* 0x000000d542d57221 */ /* 0x000fe20000010000 */
[----:B------:R-:W-:Y:S05]  /*bac0*/  BRA `(.L_x_3559) ;  /* 0x0000055000007947 */ /* 0x000fea0003800000 */
.L_x_3558:
        /* <DEDUP_REMOVED lines=12> */
.L_x_3561:
[----:B------:R-:W-:Y:S02]  /*bb90*/  IMAD.MOV.U32 R66, RZ, RZ, R168 ;  /* 0x000000ffff427224 */ /* 0x000fe400078e00a8 */
.L_x_3562:
[----:B------:R-:W-:Y:S05]  /*bba0*/  BSYNC B1 ;  /* 0x0000000000017941 */ /* 0x000fea0003800000 */
.L_x_3560:
        /* <DEDUP_REMOVED lines=16> */
.L_x_3566:
[----:B------:R-:W-:Y:S05]  /*bcb0*/  BSYNC B2 ;  /* 0x0000000000027941 */ /* 0x000fea0003800000 */
.L_x_3565:
        /* <DEDUP_REMOVED lines=43> */
.L_x_3564:
[----:B------:R-:W-:Y:S05]  /*bf70*/  BSYNC B1 ;  /* 0x0000000000017941 */ /* 0x000fea0003800000 */
.L_x_3563:
        /* <DEDUP_REMOVED lines=10> */
.L_x_3559:
        /* <DEDUP_REMOVED lines=12> */
.L_x_3568:
[----:B------:R-:W-:Y:S02]  /*c0e0*/  IMAD.MOV.U32 R66, RZ, RZ, R168 ;  /* 0x000000ffff427224 */ /* 0x000fe400078e00a8 */
.L_x_3569:
[----:B------:R-:W-:Y:S05]  /*c0f0*/  BSYNC B1 ;  /* 0x0000000000017941 */ /* 0x000fea0003800000 */
.L_x_3567:
        /* <DEDUP_REMOVED lines=16> */
.L_x_3573:
[----:B------:R-:W-:Y:S05]  /*c200*/  BSYNC B2 ;  /* 0x0000000000027941 */ /* 0x000fea0003800000 */
.L_x_3572:
        /* <DEDUP_REMOVED lines=43> */
.L_x_3571:
[----:B------:R-:W-:Y:S05]  /*c4c0*/  BSYNC B1 ;  /* 0x0000000000017941 */ /* 0x000fea0003800000 */
.L_x_3570:
        /* <DEDUP_REMOVED lines=13> */
.L_x_3574:
        /* <DEDUP_REMOVED lines=12> */
.L_x_3577:
[----:B------:R-:W-:Y:S02]  /*c660*/  MOV R176, R168 ;  /* 0x000000a800b07202 */ /* 0x000fe40000000f00 */
.L_x_3578:
[----:B------:R-:W-:Y:S05]  /*c670*/  BSYNC B1 ;  /* 0x0000000000017941 */ /* 0x000fea0003800000 */
.L_x_3576:
        /* <DEDUP_REMOVED lines=16> */
.L_x_3582:
[----:B------:R-:W-:Y:S05]  /*c780*/  BSYNC B2 ;  /* 0x0000000000027941 */ /* 0x000fea0003800000 */
.L_x_3581:
        /* <DEDUP_REMOVED lines=43> */
.L_x_3580:
[----:B------:R-:W-:Y:S05]  /*ca40*/  BSYNC B1 ;  /* 0x0000000000017941 */ /* 0x000fea0003800000 */
.L_x_3579:
        /* <DEDUP_REMOVED lines=10> */
.L_x_3575:
        /* <DEDUP_REMOVED lines=54> */
.L_x_3583:
[----:B------:R-:W-:Y:S02]  /*ce50*/  IADD3 R172, R172, 0x80, RZ ;  /* 0x00000080acac7810 */ /* 0x000fe40007ffe0ff */
.L_x_3454:
[----:B------:R-:W-:Y:S05]  /*ce60*/  BSYNC B0 ;  /* 0x0000000000007941 */ /* 0x000fea0003800000 */
.L_x_3453:
        /* <DEDUP_REMOVED lines=30> */
.L_x_3587:
[----:B0-----:R-:W-:Y:S02]  /*d050*/  MOV R178, R168 ;  /* 0x000000a800b27202 */ /* 0x001fe40000000f00 */
.L_x_3588:
[----:B------:R-:W-:Y:S05]  /*d060*/  BSYNC B1 ;  /* 0x0000000000017941 */ /* 0x000fea0003800000 */
.L_x_3586:
        /* <DEDUP_REMOVED lines=16> */
.L_x_3592:
[----:B------:R-:W-:Y:S05]  /*d170*/  BSYNC B2 ;  /* 0x0000000000027941 */ /* 0x000fea0003800000 */
.L_x_3591:
        /* <DEDUP_REMOVED lines=43> */
.L_x_3590:
[----:B------:R-:W-:Y:S05]  /*d430*/  BSYNC B1 ;  /* 0x0000000000017941 */ /* 0x000fea0003800000 */
.L_x_3589:
        /* <DEDUP_REMOVED lines=18> */
.L_x_3593:
        /* <DEDUP_REMOVED lines=12> */
.L_x_3596:
[----:B------:R-:W-:Y:S02]  /*d620*/  MOV R165, R168 ;  /* 0x000000a800a57202 */ /* 0x000fe40000000f00 */
.L_x_3597:
[----:B------:R-:W-:Y:S05]  /*d630*/  BSYNC B1 ;  /* 0x0000000000017941 */ /* 0x000fea0003800000 */
.L_x_3595:
        /* <DEDUP_REMOVED lines=16> */
.L_x_3601:
[----:B------:R-:W-:Y:S05]  /*d740*/  BSYNC B2 ;  /* 0x0000000000027941 */ /* 0x000fea0003800000 */
.L_x_3600:
        /* <DEDUP_REMOVED lines=43> */
.L_x_3599:
[----:B------:R-:W-:Y:S05]  /*da00*/  BSYNC B1 ;  /* 0x0000000000017941 */ /* 0x000fea0003800000 */
.L_x_3598:
        /* <DEDUP_REMOVED lines=10> */
.L_x_3594:
        /* <DEDUP_REMOVED lines=12> */
.L_x_3603:
[----:B------:R-:W-:Y:S02]  /*db70*/  IMAD.MOV.U32 R165, RZ, RZ, R168 ;  /* 0x000000ffffa57224 */ /* 0x000fe400078e00a8 */
.L_x_3604:
[----:B------:R-:W-:Y:S05]  /*db80*/  BSYNC B1 ;  /* 0x0000000000017941 */ /* 0x000fea0003800000 */
.L_x_3602:
        /* <DEDUP_REMOVED lines=16> */
.L_x_3608:
[----:B------:R-:W-:Y:S05]  /*dc90*/  BSYNC B2 ;  /* 0x0000000000027941 */ /* 0x000fea0003800000 */
.L_x_3607:
        /* <DEDUP_REMOVED lines=43> */
.L_x_3606:
[----:B------:R-:W-:Y:S05]  /*df50*/  BSYNC B1 ;  /* 0x0000000000017941 */ /* 0x000fea0003800000 */
.L_x_3605:
        /* <DEDUP_REMOVED lines=15> */
.L_x_3609:
        /* <DEDUP_REMOVED lines=12> */
.L_x_3612:
[----:B------:R-:W-:Y:S02]  /*e110*/  IMAD.MOV.U32 R64, RZ, RZ, R168 ;  /* 0x000000ffff407224 */ /* 0x000fe400078e00a8 */
.L_x_3613:
[----:B------:R-:W-:Y:S05]  /*e120*/  BSYNC B1 ;  /* 0x0000000000017941 */ /* 0x000fea0003800000 */
.L_x_3611:
        /* <DEDUP_REMOVED lines=16> */
.L_x_3617:
[----:B------:R-:W-:Y:S05]  /*e230*/  BSYNC B2 ;  /* 0x0000000000027941 */ /* 0x000fea0003800000 */
.L_x_3616:
        /* <DEDUP_REMOVED lines=43> */
.L_x_3615:
[----:B------:R-:W-:Y:S05]  /*e4f0*/  BSYNC B1 ;  /* 0x0000000000017941 */ /* 0x000fea0003800000 */
.L_x_3614:
        /* <DEDUP_REMOVED lines=10> */
.L_x_3610:
        /* <DEDUP_REMOVED lines=12> */
.L_x_3619:
[----:B------:R-:W-:Y:S02]  /*e660*/  IMAD.MOV.U32 R64, RZ, RZ, R168 ;  /* 0x000000ffff407224 */ /* 0x000fe400078e00a8 */
.L_x_3620:
[----:B------:R-:W-:Y:S05]  /*e670*/  BSYNC B1 ;  /* 0x0000000000017941 */ /* 0x000fea0003800000 */
.L_x_3618:
        /* <DEDUP_REMOVED lines=16> */
.L_x_3624:
[----:B------:R-:W-:Y:S05]  /*e780*/  BSYNC B2 ;  /* 0x0000000000027941 */ /* 0x000fea0003800000 */
.L_x_3623:
        /* <DEDUP_REMOVED lines=43> */
.L_x_3622:
[----:B------:R-:W-:Y:S05]  /*ea40*/  BSYNC B1 ;  /* 0x0000000000017941 */ /* 0x000fea0003800000 */
.L_x_3621:
        /* <DEDUP_REMOVED lines=15> */
.L_x_3625:
        /* <DEDUP_REMOVED lines=12> */
.L_x_3628:
[----:B------:R-:W-:Y:S02]  /*ec00*/  IMAD.MOV.U32 R64, RZ, RZ, R168 ;  /* 0x000000ffff407224 */ /* 0x000fe400078e00a8 */
.L_x_3629:
[----:B------:R-:W-:Y:S05]  /*ec10*/  BSYNC B1 ;  /* 0x0000000000017941 */ /* 0x000fea0003800000 */
.L_x_3627:
        /* <DEDUP_REMOVED lines=16> */
.L_x_3633:
[----:B------:R-:W-:Y:S05]  /*ed20*/  BSYNC B2 ;  /* 0x0000000000027941 */ /* 0x000fea0003800000 */
.L_x_3632:
        /* <DEDUP_REMOVED lines=43> */
.L_x_3631:
[----:B------:R-:W-:Y:S05]  /*efe0*/  BSYNC B1 ;  /* 0x0000000000017941 */ /* 0x000fea0003800000 */
.L_x_3630:
        /* <DEDUP_REMOVED lines=10> */
.L_x_3626:
        /* <DEDUP_REMOVED lines=12> */
.L_x_3635:
[----:B------:R-:W-:Y:S02]  /*f150*/  IMAD.MOV.U32 R64, RZ, RZ, R168 ;  /* 0x000000ffff407224 */ /* 0x000fe400078e00a8 */
.L_x_3636:
[----:B------:R-:W-:Y:S05]  /*f160*/  BSYNC B1 ;  /* 0x0000000000017941 */ /* 0x000fea0003800000 */
.L_x_3634:
        /* <DEDUP_REMOVED lines=16> */
.L_x_3640:
[----:B------:R-:W-:Y:S05]  /*f270*/  BSYNC B2 ;  /* 0x0000000000027941 */ /* 0x000fea0003800000 */
.L_x_3639:
        /* <DEDUP_REMOVED lines=43> */
.L_x_3638:
[----:B------:R-:W-:Y:S05]  /*f530*/  BSYNC B1 ;  /* 0x0000000000017941 */ /* 0x000fea0003800000 */
.L_x_3637:
        /* <DEDUP_REMOVED lines=15> */
.L_x_3641:
        /* <DEDUP_REMOVED lines=12> */
.L_x_3644:
[----:B------:R-:W-:Y:S02]  /*f6f0*/  MOV R165, R168 ;  /* 0x000000a800a57202 */ /* 0x000fe40000000f00 */
.L_x_3645:
[----:B------:R-:W-:Y:S05]  /*f700*/  BSYNC B1 ;  /* 0x0000000000017941 */ /* 0x000fea0003800000 */
.L_x_3643:
        /* <DEDUP_REMOVED lines=16> */
.L_x_3649:
[----:B------:R-:W-:Y:S05]  /*f810*/  BSYNC B2 ;  /* 0x0000000000027941 */ /* 0x000fea0003800000 */
.L_x_3648:
        /* <DEDUP_REMOVED lines=43> */
.L_x_3647:
[----:B------:R-:W-:Y:S05]  /*fad0*/  BSYNC B1 ;  /* 0x0000000000017941 */ /* 0x000fea0003800000 */
.L_x_3646:
        /* <DEDUP_REMOVED lines=10> */
.L_x_3642:
        /* <DEDUP_REMOVED lines=12> */
.L_x_3651:
[----:B------:R-:W-:Y:S02]  /*fc40*/  IMAD.MOV.U32 R165, RZ, RZ, R168 ;  /* 0x000000ffffa57224 */ /* 0x000fe400078e00a8 */
.L_x_3652:
[----:B------:R-:W-:Y:S05]  /*fc50*/  BSYNC B1 ;  /* 0x0000000000017941 */ /* 0x000fea0003800000 */
.L_x_3650:
        /* <DEDUP_REMOVED lines=16> */
.L_x_3656:
[----:B------:R-:W-:Y:S05]  /*fd60*/  BSYNC B2 ;  /* 0x0000000000027941 */ /* 0x000fea0003800000 */
.L_x_3655:
        /* <DEDUP_REMOVED lines=43> */
.L_x_3654:
[----:B------:R-:W-:Y:S05]  /*10020*/  BSYNC B1 ;  /* 0x0000000000017941 */ /* 0x000fea0003800000 */
.L_x_3653:
        /* <DEDUP_REMOVED lines=13> */
.L_x_3657:
        /* <DEDUP_REMOVED lines=12> */
.L_x_3660:
[----:B------:R-:W-:Y:S02]  /*101c0*/  IMAD.MOV.U32 R165, RZ, RZ, R168 ;  /* 0x000000ffffa57224 */ /* 0x000fe400078e00a8 */
.L_x_3661:
[----:B------:R-:W-:Y:S05]  /*101d0*/  BSYNC B1 ;  /* 0x0000000000017941 */ /* 0x000fea0003800000 */
.L_x_3659:
        /* <DEDUP_REMOVED lines=16> */
.L_x_3665:
[----:B------:R-:W-:Y:S05]  /*102e0*/  BSYNC B2 ;  /* 0x0000000000027941 */ /* 0x000fea0003800000 */
.L_x_3664:
        /* <DEDUP_REMOVED lines=43> */
.L_x_3663:
[----:B------:R-:W-:Y:S05]  /*105a0*/  BSYNC B1 ;  /* 0x0000000000017941 */ /* 0x000fea0003800000 */
.L_x_3662:
        /* <DEDUP_REMOVED lines=10> */
.L_x_3658:
        /* <DEDUP_REMOVED lines=12> */
.L_x_3667:
[----:B------:R-:W-:Y:S02]  /*10710*/  IMAD.MOV.U32 R165, RZ, RZ, R168 ;  /* 0x000000ffffa57224 */ /* 0x000fe400078e00a8 */
.L_x_3668:
[----:B------:R-:W-:Y:S05]  /*10720*/  BSYNC B1 ;  /* 0x0000000000017941 */ /* 0x000fea0003800000 */
.L_x_3666:
        /* <DEDUP_REMOVED lines=16> */
.L_x_3672:
[----:B------:R-:W-:Y:S05]  /*10830*/  BSYNC B2 ;  /* 0x0000000000027941 */ /* 0x000fea0003800000 */
.L_x_3671:
        /* <DEDUP_REMOVED lines=43> */
.L_x_3670:
[----:B------:R-:W-:Y:S05]  /*10af0*/  BSYNC B1 ;  /* 0x0000000000017941 */ /* 0x000fea0003800000 */
.L_x_3669:
        /* <DEDUP_REMOVED lines=13> */
.L_x_3673:
        /* <DEDUP_REMOVED lines=12> */
.L_x_3676:
[----:B------:R-:W-:Y:S02]  /*10c90*/  IMAD.MOV.U32 R66, RZ, RZ, R168 ;  /* 0x000000ffff427224 */ /* 0x000fe400078e00a8 */
.L_x_3677:
[----:B------:R-:W-:Y:S05]  /*10ca0*/  BSYNC B1 ;  /* 0x0000000000017941 */ /* 0x000fea0003800000 */
.L_x_3675:
        /* <DEDUP_REMOVED lines=16> */
.L_x_3681:
[----:B------:R-:W-:Y:S05]  /*10db0*/  BSYNC B2 ;  /* 0x0000000000027941 */ /* 0x000fea0003800000 */
.L_x_3680:
        /* <DEDUP_REMOVED lines=43> */
.L_x_3679:
[----:B------:R-:W-:Y:S05]  /*11070*/  BSYNC B1 ;  /* 0x0000000000017941 */ /* 0x000fea0003800000 */
.L_x_3678:
        /* <DEDUP_REMOVED lines=10> */
.L_x_3674:
        /* <DEDUP_REMOVED lines=12> */
.L_x_3683:
[----:B------:R-:W-:Y:S02]  /*111e0*/  IMAD.MOV.U32 R66, RZ, RZ, R168 ;  /* 0x000000ffff427224 */ /* 0x000fe400078e00a8 */
.L_x_3684:
[----:B------:R-:W-:Y:S05]  /*111f0*/  BSYNC B1 ;  /* 0x0000000000017941 */ /* 0x000fea0003800000 */
.L_x_3682:
        /* <DEDUP_REMOVED lines=16> */
.L_x_3688:
[----:B------:R-:W-:Y:S05]  /*11300*/  BSYNC B2 ;  /* 0x0000000000027941 */ /* 0x000fea0003800000 */
.L_x_3687:
        /* <DEDUP_REMOVED lines=43> */
.L_x_3686:
[----:B------:R-:W-:Y:S05]  /*115c0*/  BSYNC B1 ;  /* 0x0000000000017941 */ /* 0x000fea0003800000 */
.L_x_3685:
        /* <DEDUP_REMOVED lines=13> */
.L_x_3689:
        /* <DEDUP_REMOVED lines=12> */
.L_x_3692:
[----:B------:R-:W-:Y:S02]  /*11760*/  MOV R66, R168 ;  /* 0x000000a800427202 */ /* 0x000fe40000000f00 */
.L_x_3693:
[----:B------:R-:W-:Y:S05]  /*11770*/  BSYNC B1 ;  /* 0x0000000000017941 */ /* 0x000fea0003800000 */
.L_x_3691:
        /* <DEDUP_REMOVED lines=16> */
.L_x_3697:
[----:B------:R-:W-:Y:S05]  /*11880*/  BSYNC B2 ;  /* 0x0000000000027941 */ /* 0x000fea0003800000 */
.L_x_3696:
        /* <DEDUP_REMOVED lines=43> */
.L_x_3695:
[----:B------:R-:W-:Y:S05]  /*11b40*/  BSYNC B1 ;  /* 0x0000000000017941 */ /* 0x000fea0003800000 */
.L_x_3694:
        /* <DEDUP_REMOVED lines=10> */
.L_x_3690:
        /* <DEDUP_REMOVED lines=12> */
.L_x_3699:
[----:B------:R-:W-:Y:S02]  /*11cb0*/  IMAD.MOV.U32 R66, RZ, RZ, R168 ;  /* 0x000000ffff427224 */ /* 0x000fe400078e00a8 */
.L_x_3700:
[----:B------:R-:W-:Y:S05]  /*11cc0*/  BSYNC B1 ;  /* 0x0000000000017941 */ /* 0x000fea0003800000 */
.L_x_3698:
        /* <DEDUP_REMOVED lines=16> */
.L_x_3704:
[----:B------:R-:W-:Y:S05]  /*11dd0*/  BSYNC B2 ;  /* 0x0000000000027941 */ /* 0x000fea0003800000 */
.L_x_3703:
        /* <DEDUP_REMOVED lines=43> */
.L_x_3702:
[----:B------:R-:W-:Y:S05]  /*12090*/  BSYNC B1 ;  /* 0x0000000000017941 */ /* 0x000fea0003800000 */
.L_x_3701:
        /* <DEDUP_REMOVED lines=13> */
.L_x_3705:
        /* <DEDUP_REMOVED lines=12> */
.L_x_3708:
[----:B------:R-:W-:Y:S02]  /*12230*/  IMAD.MOV.U32 R176, RZ, RZ, R168 ;  /* 0x000000ffffb07224 */ /* 0x000fe400078e00a8 */
.L_x_3709:
[----:B------:R-:W-:Y:S05]  /*12240*/  BSYNC B1 ;  /* 0x0000000000017941 */ /* 0x000fea0003800000 */
.L_x_3707:
        /* <DEDUP_REMOVED lines=16> */
.L_x_3713:
[----:B------:R-:W-:Y:S05]  /*12350*/  BSYNC B2 ;  /* 0x0000000000027941 */ /* 0x000fea0003800000 */
.L_x_3712:
        /* <DEDUP_REMOVED lines=42> */
[----:B------:R-:W-:Y:S02]  /*12600*/  LOP3.LUT R167, R167, UR26, R64, 0x96, !PT ;  /* 0x0000001aa7a77c12 */ /* 0x000fe4000f8e9640 */
.L_x_3711:
[----:B------:R-:W-:Y:S05]  /*12610*/  BSYNC B1 ;  /* 0x0000000000017941 */ /* 0x000fea0003800000 */
.L_x_3710:
        /* <DEDUP_REMOVED lines=10> */
.L_x_3706:
        /* <DEDUP_REMOVED lines=54> */
.L_x_3714:
[----:B------:R-:W-:Y:S02]  /*12a20*/  IADD3 R172, R172, 0x80, RZ ;  /* 0x00000080acac7810 */ /* 0x000fe40007ffe0ff */
.L_x_3585:
[----:B------:R-:W-:Y:S05]  /*12a30*/  BSYNC B0 ;  /* 0x0000000000007941 */ /* 0x000fea0003800000 */
.L_x_3584:
        /* <DEDUP_REMOVED lines=30> */
.L_x_3718:
[----:B0-----:R-:W-:Y:S02]  /*12c20*/  IMAD.MOV.U32 R178, RZ, RZ, R168 ;  /* 0x000000ffffb27224 */ /* 0x001fe400078e00a8 */
.L_x_3719:
[----:B------:R-:W-:Y:S05]  /*12c30*/  BSYNC B1 ;  /* 0x0000000000017941 */ /* 0x000fea0003800000 */
.L_x_3717:
        /* <DEDUP_REMOVED lines=16> */
.L_x_3723:
[----:B------:R-:W-:Y:S05]  /*12d40*/  BSYNC B2 ;  /* 0x0000000000027941 */ /* 0x000fea0003800000 */
.L_x_3722:
        /* <DEDUP_REMOVED lines=43> */
.L_x_3721:
[----:B------:R-:W-:Y:S05]  /*13000*/  BSYNC B1 ;  /* 0x0000000000017941 */ /* 0x000fea0003800000 */
.L_x_3720:
[----:B------:R-:W0:Y:S01]  /*13010*/  I2F.U32 R69, R178 ;  /* 0x000000b200457306 */ /* 0x000e220000201000 */
[----:B------:R-:W-:Y:S01]  /*13020*/  IMAD.MOV.U32 R174, RZ, RZ, 0x2f800000 ;  /* 0x2f800000ffae7424 */ /* 0x000fe200078e00ff */
[----:B------:R-:W-:Y:S01]  /*13030*/  ISETP.NE.U32.AND P1, PT, RZ, c[0x0][0x178], PT ;  /* 0x00005e00ff007a0c */ /* 0x000fe20003f25070 */
[----:B-----5:R-:W-:Y:S01]  /*13040*/  HADD2.F32 R68, -RZ, R64.H0_H0 ;  /* 0x20000040ff447230 */ /* 0x020fe20000004100 */
[----:B------:R-:W-:Y:S02]  /*13050*/  LOP3.LUT R48, R48, 0xfffffff7, RZ, 0xc0, !PT ;  /* 0xfffffff730307812 */ /* 0x000fe400078ec0ff */
[----:B------:R-:W-:-:S02]  /*13060*/  ISETP.NE.AND.EX P1, PT, RZ, c[0x0][0x17c], PT, P1 ;  /* 0x00005f00ff007a0c */ /* 0x000fc40003f25310 */
        /* <DEDUP_REMOVED lines=12> */
.L_x_3724:
        /* <DEDUP_REMOVED lines=12> */
.L_x_3727:
[----:B------:R-:W-:Y:S02]  /*131f0*/  IMAD.MOV.U32 R165, RZ, RZ, R168 ;  /* 0x000000ffffa57224 */ /* 0x000fe400078e00a8 */
.L_x_3728:
[----:B------:R-:W-:Y:S05]  /*13200*/  BSYNC B1 ;  /* 0x0000000000017941 */ /* 0x000fea0003800000 */
.L_x_3726:
        /* <DEDUP_REMOVED lines=16> */
.L_x_3732:
[----:B------:R-:W-:Y:S05]  /*13310*/  BSYNC B2 ;  /* 0x0000000000027941 */ /* 0x000fea0003800000 */
.L_x_3731:
        /* <DEDUP_REMOVED lines=43> */
.L_x_3730:
[----:B------:R-:W-:Y:S05]  /*135d0*/  BSYNC B1 ;  /* 0x0000000000017941 */ /* 0x000fea0003800000 */
.L_x_3729:
        /* <DEDUP_REMOVED lines=10> */
.L_x_3725:
        /* <DEDUP_REMOVED lines=12> */
.L_x_3734:
[----:B------:R-:W-:Y:S02]  /*13740*/  IMAD.MOV.U32 R165, RZ, RZ, R168 ;  /* 0x000000ffffa57224 */ /* 0x000fe400078e00a8 */
.L_x_3735:
[----:B------:R-:W-:Y:S05]  /*13750*/  BSYNC B1 ;  /* 0x0000000000017941 */ /* 0x000fea0003800000 */
.L_x_3733:
        /* <DEDUP_REMOVED lines=16> */
.L_x_3739:
[----:B------:R-:W-:Y:S05]  /*13860*/  BSYNC B2 ;  /* 0x0000000000027941 */ /* 0x000fea0003800000 */
.L_x_3738:
        /* <DEDUP_REMOVED lines=43> */
.L_x_3737:
[----:B------:R-:W-:Y:S05]  /*13b20*/  BSYNC B1 ;  /* 0x0000000000017941 */ /* 0x000fea0003800000 */
.L_x_3736:
        /* <DEDUP_REMOVED lines=15> */
.L_x_3740:
        /* <DEDUP_REMOVED lines=12> */
.L_x_3743:
[----:B------:R-:W-:Y:S02]  /*13ce0*/  IMAD.MOV.U32 R64, RZ, RZ, R168 ;  /* 0x000000ffff407224 */ /* 0x000fe400078e00a8 */
.L_x_3744:
[----:B------:R-:W-:Y:S05]  /*13cf0*/  BSYNC B1 ;  /* 0x0000000000017941 */ /* 0x000fea0003800000 */
.L_x_3742:
        /* <DEDUP_REMOVED lines=16> */
.L_x_3748:
[----:B------:R-:W-:Y:S05]  /*13e00*/  BSYNC B2 ;  /* 0x0000000000027941 */ /* 0x000fea0003800000 */
.L_x_3747:
        /* <DEDUP_REMOVED lines=43> */
.L_x_3746:
[----:B------:R-:W-:Y:S05]  /*140c0*/  BSYNC B1 ;  /* 0x0000000000017941 */ /* 0x000fea0003800000 */
.L_x_3745:
        /* <DEDUP_REMOVED lines=10> */
.L_x_3741:
        /* <DEDUP_REMOVED lines=12> */
.L_x_3750:
[----:B------:R-:W-:Y:S02]  /*14230*/  IMAD.MOV.U32 R64, RZ, RZ, R168 ;  /* 0x000000ffff407224 */ /* 0x000fe400078e00a8 */
.L_x_3751:
[----:B------:R-:W-:Y:S05]  /*14240*/  BSYNC B1 ;  /* 0x0000000000017941 */ /* 0x000fea0003800000 */
.L_x_3749:
        /* <DEDUP_REMOVED lines=16> */
.L_x_3755:
[----:B------:R-:W-:Y:S05]  /*14350*/  BSYNC B2 ;  /* 0x0000000000027941 */ /* 0x000fea0003800000 */
.L_x_3754:
        /* <DEDUP_REMOVED lines=43> */
.L_x_3753:
[----:B------:R-:W-:Y:S05]  /*14610*/  BSYNC B1 ;  /* 0x0000000000017941 */ /* 0x000fea0003800000 */
.L_x_3752:
        /* <DEDUP_REMOVED lines=15> */
.L_x_3756:
        /* <DEDUP_REMOVED lines=12> */
.L_x_3759:
[----:B------:R-:W-:Y:S02]  /*147d0*/  MOV R64, R168 ;  /* 0x000000a800407202 */ /* 0x000fe40000000f00 */
.L_x_3760:
[----:B------:R-:W-:Y:S05]  /*147e0*/  BSYNC B1 ;  /* 0x0000000000017941 */ /* 0x000fea0003800000 */
.L_x_3758:
        /* <DEDUP_REMOVED lines=16> */
.L_x_3764:
[----:B------:R-:W-:Y:S05]  /*148f0*/  BSYNC B2 ;  /* 0x0000000000027941 */ /* 0x000fea0003800000 */
.L_x_3763:
        /* <DEDUP_REMOVED lines=43> */
.L_x_3762:
[----:B------:R-:W-:Y:S05]  /*14bb0*/  BSYNC B1 ;  /* 0x0000000000017941 */ /* 0x000fea0003800000 */
.L_x_3761:
        /* <DEDUP_REMOVED lines=10> */
.L_x_3757:
        /* <DEDUP_REMOVED lines=12> */
.L_x_3766:
[----:B------:R-:W-:Y:S02]  /*14d20*/  IMAD.MOV.U32 R64, RZ, RZ, R168 ;  /* 0x000000ffff407224 */ /* 0x000fe400078e00a8 */
.L_x_3767:
[----:B------:R-:W-:Y:S05]  /*14d30*/  BSYNC B1 ;  /* 0x0000000000017941 */ /* 0x000fea0003800000 */
.L_x_3765:
        /* <DEDUP_REMOVED lines=16> */
.L_x_3771:
[----:B------:R-:W-:Y:S05]  /*14e40*/  BSYNC B2 ;  /* 0x0000000000027941 */ /* 0x000fea0003800000 */
.L_x_3770:
        /* <DEDUP_REMOVED lines=43> */
.L_x_3769:
[----:B------:R-:W-:Y:S05]  /*15100*/  BSYNC B1 ;  /* 0x0000000000017941 */ /* 0x000fea0003800000 */
.L_x_3768:
        /* <DEDUP_REMOVED lines=15> */
.L_x_3772:
        /* <DEDUP_REMOVED lines=12> */
.L_x_3775:
[----:B------:R-:W-:Y:S02]  /*152c0*/  IMAD.MOV.U32 R165, RZ, RZ, R168 ;  /* 0x000000ffffa57224 */ /* 0x000fe400078e00a8 */
.L_x_3776:
[----:B------:R-:W-:Y:S05]  /*152d0*/  BSYNC B1 ;  /* 0x0000000000017941 */ /* 0x000fea0003800000 */
.L_x_3774:
        /* <DEDUP_REMOVED lines=16> */
.L_x_3780:
[----:B------:R-:W-:Y:S05]  /*153e0*/  BSYNC B2 ;  /* 0x0000000000027941 */ /* 0x000fea0003800000 */
.L_x_3779:
        /* <DEDUP_REMOVED lines=43> */
.L_x_3778:
[----:B------:R-:W-:Y:S05]  /*156a0*/  BSYNC B1 ;  /* 0x0000000000017941 */ /* 0x000fea0003800000 */
.L_x_3777:
        /* <DEDUP_REMOVED lines=10> */
.L_x_3773:
        /* <DEDUP_REMOVED lines=12> */
.L_x_3782:
[----:B------:R-:W-:Y:S02]  /*15810*/  IMAD.MOV.U32 R165, RZ, RZ, R168 ;  /* 0x000000ffffa57224 */ /* 0x000fe400078e00a8 */
.L_x_3783:
[----:B------:R-:W-:Y:S05]  /*15820*/  BSYNC B1 ;  /* 0x0000000000017941 */ /* 0x000fea0003800000 */
.L_x_3781:
        /* <DEDUP_REMOVED lines=16> */
.L_x_3787:
[----:B------:R-:W-:Y:S05]  /*15930*/  BSYNC B2 ;  /* 0x0000000000027941 */ /* 0x000fea0003800000 */
.L_x_3786:
        /* <DEDUP_REMOVED lines=43> */
.L_x_3785:
[----:B------:R-:W-:Y:S05]  /*15bf0*/  BSYNC B1 ;  /* 0x0000000000017941 */ /* 0x000fea0003800000 */
.L_x_3784:
        /* <DEDUP_REMOVED lines=13> */
.L_x_3788:
        /* <DEDUP_REMOVED lines=12> */
.L_x_3791:
[----:B------:R-:W-:Y:S02]  /*15d90*/  IMAD.MOV.U32 R165, RZ, RZ, R168 ;  /* 0x000000ffffa57224 */ /* 0x000fe400078e00a8 */
.L_x_3792:
[----:B------:R-:W-:Y:S05]  /*15da0*/  BSYNC B1 ;  /* 0x0000000000017941 */ /* 0x000fea0003800000 */
.L_x_3790:
        /* <DEDUP_REMOVED lines=16> */
.L_x_3796:
[----:B------:R-:W-:Y:S05]  /*15eb0*/  BSYNC B2 ;  /* 0x0000000000027941 */ /* 0x000fea0003800000 */
.L_x_3795:
        /* <DEDUP_REMOVED lines=43> */
.L_x_3794:
[----:B------:R-:W-:Y:S05]  /*16170*/  BSYNC B1 ;  /* 0x0000000000017941 */ /* 0x000fea0003800000 */
.L_x_3793:
        /* <DEDUP_REMOVED lines=10> */
.L_x_3789:
        /* <DEDUP_REMOVED lines=12> */
.L_x_3798:
[----:B------:R-:W-:Y:S02]  /*162e0*/  IMAD.MOV.U32 R165, RZ, RZ, R168 ;  /* 0x000000ffffa57224 */ /* 0x000fe400078e00a8 */
.L_x_3799:
[----:B------:R-:W-:Y:S05]  /*162f0*/  BSYNC B1 ;  /* 0x0000000000017941 */ /* 0x000fea0003800000 */
.L_x_3797:
        /* <DEDUP_REMOVED lines=16> */
.L_x_3803:
[----:B------:R-:W-:Y:S05]  /*16400*/  BSYNC B2 ;  /* 0x0000000000027941 */ /* 0x000fea0003800000 */
.L_x_3802:
        /* <DEDUP_REMOVED lines=43> */
.L_x_3801:
[----:B------:R-:W-:Y:S05]  /*166c0*/  BSYNC B1 ;  /* 0x0000000000017941 */ /* 0x000fea0003800000 */
.L_x_3800:
        /* <DEDUP_REMOVED lines=13> */
.L_x_3804:
        /* <DEDUP_REMOVED lines=12> */
.L_x_3807:
[----:B------:R-:W-:Y:S02]  /*16860*/  MOV R66, R168 ;  /* 0x000000a800427202 */ /* 0x000fe40000000f00 */
.L_x_3808:
[----:B------:R-:W-:Y:S05]  /*16870*/  BSYNC B1 ;  /* 0x0000000000017941 */ /* 0x000fea0003800000 */
.L_x_3806:
        /* <DEDUP_REMOVED lines=16> */
.L_x_3812:
[----:B------:R-:W-:Y:S05]  /*16980*/  BSYNC B2 ;  /* 0x0000000000027941 */ /* 0x000fea0003800000 */
.L_x_3811:
        /* <DEDUP_REMOVED lines=43> */
.L_x_3810:
[----:B------:R-:W-:Y:S05]  /*16c40*/  BSYNC B1 ;  /* 0x0000000000017941 */ /* 0x000fea0003800000 */
.L_x_3809:
        /* <DEDUP_REMOVED lines=10> */
.L_x_3805:
        /* <DEDUP_REMOVED lines=12> */
.L_x_3814:
[----:B------:R-:W-:Y:S02]  /*16db0*/  IMAD.MOV.U32 R66, RZ, RZ, R168 ;  /* 0x000000ffff427224 */ /* 0x000fe400078e00a8 */
.L_x_3815:
[----:B------:R-:W-:Y:S05]  /*16dc0*/  BSYNC B1 ;  /* 0x0000000000017941 */ /* 0x000fea0003800000 */
.L_x_3813:
        /* <DEDUP_REMOVED lines=16> */
.L_x_3819:
[----:B------:R-:W-:Y:S05]  /*16ed0*/  BSYNC B2 ;  /* 0x0000000000027941 */ /* 0x000fea0003800000 */
.L_x_3818:
        /* <DEDUP_REMOVED lines=43> */
.L_x_3817:
[----:B------:R-:W-:Y:S05]  /*17190*/  BSYNC B1 ;  /* 0x0000000000017941 */ /* 0x000fea0003800000 */
.L_x_3816:
        /* <DEDUP_REMOVED lines=13> */
.L_x_3820:
        /* <DEDUP_REMOVED lines=12> */
.L_x_3823:
[----:B------:R-:W-:Y:S02]  /*17330*/  IMAD.MOV.U32 R66, RZ, RZ, R168 ;  /* 0x000000ffff427224 */ /* 0x000fe400078e00a8 */
.L_x_3824:
[----:B------:R-:W-:Y:S05]  /*17340*/  BSYNC B1 ;  /* 0x0000000000017941 */ /* 0x000fea0003800000 */
.L_x_3822:
        /* <DEDUP_REMOVED lines=16> */
.L_x_3828:
[----:B------:R-:W-:Y:S05]  /*17450*/  BSYNC B2 ;  /* 0x0000000000027941 */ /* 0x000fea0003800000 */
.L_x_3827:
        /* <DEDUP_REMOVED lines=43> */
.L_x_3826:
[----:B------:R-:W-:Y:S05]  /*17710*/  BSYNC B1 ;  /* 0x0000000000017941 */ /* 0x000fea0003800000 */
.L_x_3825:
        /* <DEDUP_REMOVED lines=10> */
.L_x_3821:
        /* <DEDUP_REMOVED lines=12> */
.L_x_3830:
[----:B------:R-:W-:Y:S02]  /*17880*/  IMAD.MOV.U32 R66, RZ, RZ, R168 ;  /* 0x000000ffff427224 */ /* 0x000fe400078e00a8 */
.L_x_3831:
[----:B------:R-:W-:Y:S05]  /*17890*/  BSYNC B1 ;  /* 0x0000000000017941 */ /* 0x000fea0003800000 */
.L_x_3829:
        /* <DEDUP_REMOVED lines=16> */
.L_x_3835:
[----:B------:R-:W-:Y:S05]  /*179a0*/  BSYNC B2 ;  /* 0x0000000000027941 */ /* 0x000fea0003800000 */
.L_x_3834:
        /* <DEDUP_REMOVED lines=43> */
.L_x_3833:
[----:B------:R-:W-:Y:S05]  /*17c60*/  BSYNC B1 ;  /* 0x0000000000017941 */ /* 0x000fea0003800000 */
.L_x_3832:
        /* <DEDUP_REMOVED lines=13> */
.L_x_3836:
        /* <DEDUP_REMOVED lines=12> */
.L_x_3839:
[----:B------:R-:W-:Y:S02]  /*17e00*/  IMAD.MOV.U32 R176, RZ, RZ, R168 ;  /* 0x000000ffffb07224 */ /* 0x000fe400078e00a8 */
.L_x_3840:
[----:B------:R-:W-:Y:S05]  /*17e10*/  BSYNC B1 ;  /* 0x0000000000017941 */ /* 0x000fea0003800000 */
.L_x_3838:
        /* <DEDUP_REMOVED lines=16> */
.L_x_3844:
[----:B------:R-:W-:Y:S05]  /*17f20*/  BSYNC B2 ;  /* 0x0000000000027941 */ /* 0x000fea0003800000 */
.L_x_3843:
        /* <DEDUP_REMOVED lines=43> */
.L_x_3842:
[----:B------:R-:W-:Y:S05]  /*181e0*/  BSYNC B1 ;  /* 0x0000000000017941 */ /* 0x000fea0003800000 */
.L_x_3841:
        /* <DEDUP_REMOVED lines=10> */
.L_x_3837:
        /* <DEDUP_REMOVED lines=54> */
.L_x_3716:
[----:B------:R-:W-:Y:S05]  /*185f0*/  BSYNC B0 ;  /* 0x0000000000007941 */ /* 0x000fea0003800000 */
.L_x_3715:
        /* <DEDUP_REMOVED lines=43> */
.L_x_3857:
        /* <DEDUP_REMOVED lines=86> */
.L_x_3858:
        /* <DEDUP_REMOVED lines=106> */
[----:B------:R-:W-:Y:S01]  /*194b0*/  IMAD.MOV.U32 R243, RZ, RZ, 0x10 ;  /* 0x00000010fff37424 */ /* 0x000fe200078e00ff */
[----:B------:R-:W-:-:S02]  /*194c0*/  F2FP.PACK_AB R71, R241, R180 ;  /* 0x000000b4f147723e */ /* 0x000fc400000000ff */
[----:B------:R-:W-:Y:S01]  /*194d0*/  F2FP.PACK_AB R70, R239, R70 ;  /* 0x00000046ef46723e */ /* 0x000fe200000000ff */
[----:B------:R-:W-:-:S04]  /*194e0*/  IMAD.WIDE.U32 R234, R160, R243, c[0x0][0x208] ;  /* 0x00008200a0ea7625 */ /* 0x000fc800078e00f3 */
[C---:B------:R-:W-:Y:S01]  /*194f0*/  IMAD.WIDE.U32 R232, R160.reuse, R243, c[0x0][0x210] ;  /* 0x00008400a0e87625 */ /* 0x040fe200078e00f3 */
[----:B------:R0:W-:Y:S01]  /*19500*/  STG.E.128 [R234.64], R64 ;  /* 0x00000040ea007986 */ /* 0x0001e2000c101d06 */
[----:B------:R-:W-:-:S03]  /*19510*/  IADD3 R160, R160, 0x80, RZ ;  /* 0x00000080a0a07810 */ /* 0x000fc60007ffe0ff */
[----:B------:R0:W-:Y:S04]  /*19520*/  STG.E.128 [R232.64], R68 ;  /* 0x00000044e8007986 */ /* 0x0001e8000c101d06 */
.L_x_3848:
[----:B------:R-:W-:Y:S05]  /*19530*/  BSYNC B0 ;  /* 0x0000000000007941 */ /* 0x000fea0003800000 */
.L_x_3847:
        /* <DEDUP_REMOVED lines=41> */
[----:B------:R-:W-:Y:S01]  /*197d0*/  IMAD.MOV.U32 R243, RZ, RZ, 0x10 ;  /* 0x00000010fff37424 */ /* 0x000fe200078e00ff */
[----:B------:R-:W-:Y:S02]  /*197e0*/  F2FP.PACK_AB R71, R241, R180 ;  /* 0x000000b4f147723e */ /* 0x000fe400000000ff */
[----:B------:R-:W-:Y:S01]  /*197f0*/  F2FP.PACK_AB R70, R239, R70 ;  /* 0x00000046ef46723e */ /* 0x000fe200000000ff */
[----:B------:R-:W-:-:S04]  /*19800*/  IMAD.WIDE.U32 R234, R160, R243, c[0x0][0x208] ;  /* 0x00008200a0ea7625 */ /* 0x000fc800078e00f3 */
[C---:B------:R-:W-:Y:S01]  /*19810*/  IMAD.WIDE.U32 R232, R160.reuse, R243, c[0x0][0x210] ;  /* 0x00008400a0e87625 */ /* 0x040fe200078e00f3 */
[----:B------:R0:W-:Y:S01]  /*19820*/  STG.E.128 [R234.64], R64 ;  /* 0x00000040ea007986 */ /* 0x0001e2000c101d06 */
[----:B------:R-:W-:-:S03]  /*19830*/  IADD3 R160, R160, 0x80, RZ ;  /* 0x00000080a0a07810 */ /* 0x000fc60007ffe0ff */
[----:B------:R0:W-:Y:S04]  /*19840*/  STG.E.128 [R232.64], R68 ;  /* 0x00000044e8007986 */ /* 0x0001e8000c101d06 */
.L_x_3850:
[----:B------:R-:W-:Y:S05]  /*19850*/  BSYNC B0 ;  /* 0x0000000000007941 */ /* 0x000fea0003800000 */
.L_x_3849:
        /* <DEDUP_REMOVED lines=49> */
.L_x_3852:
[----:B------:R-:W-:Y:S05]  /*19b70*/  BSYNC B0 ;  /* 0x0000000000007941 */ /* 0x000fea0003800000 */
.L_x_3851:
[----:B------:R-:W-:Y:S01]  /*19b80*/  LOP3.LUT P0, RZ, R48, 0x40, RZ, 0xc0, !PT ;  /* 0x0000004030ff7812 */ /* 0x000fe2000780c0ff */
        /* <DEDUP_REMOVED lines=41> */
[----:B------:R-:W-:Y:S01]  /*19e20*/  IMAD.WIDE.U32 R232, R160, R239, c[0x0][0x208] ;  /* 0x00008200a0e87625 */ /* 0x000fe200078e00ef */
[----:B------:R-:W-:Y:S02]  /*19e30*/  F2FP.PACK_AB R71, R176, R71 ;  /* 0x00000047b047723e */ /* 0x000fe400000000ff */
[----:B------:R-:W-:Y:S01]  /*19e40*/  F2FP.PACK_AB R70, R237, R70 ;  /* 0x00000046ed46723e */ /* 0x000fe200000000ff */
[----:B------:R-:W-:Y:S01]  /*19e50*/  IMAD.WIDE.U32 R234, R160, R239, c[0x0][0x210] ;  /* 0x00008400a0ea7625 */ /* 0x000fe200078e00ef */
[----:B------:R0:W-:Y:S04]  /*19e60*/  STG.E.128 [R232.64], R64 ;  /* 0x00000040e8007986 */ /* 0x0001e8000c101d06 */
[----:B------:R0:W-:Y:S02]  /*19e70*/  STG.E.128 [R234.64], R68 ;  /* 0x00000044ea007986 */ /* 0x0001e4000c101d06 */
.L_x_3854:
[----:B------:R-:W-:Y:S05]  /*19e80*/  BSYNC B0 ;  /* 0x0000000000007941 */ /* 0x000fea0003800000 */
.L_x_3853:
[----:B------:R-:W-:Y:S02]  /*19e90*/  IADD3 R42, R42, c[0x0][0x160], RZ ;  /* 0x000058002a2a7a10 */ /* 0x000fe40007ffe0ff */
[----:B------:R-:W-:-:S02]  /*19ea0*/  LOP3.LUT P1, RZ, R163, 0xff, RZ, 0xc0, !PT ;  /* 0x000000ffa3ff7812 */ /* 0x000fc4000782c0ff */
[----:B------:R-:W-:Y:S02]  /*19eb0*/  ISETP.GE.AND P0, PT, R42, c[0x0][0x164], PT ;  /* 0x000059002a007a0c */ /* 0x000fe40003f06270 */
[----:B------:R-:W-:-:S11]  /*19ec0*/  SEL R163, RZ, 0x1, P1 ;  /* 0x00000001ffa37807 */ /* 0x000fd60000800000 */
[----:B01----:R-:W-:Y:S01]  /*19ed0*/  @P0 CALL.REL.NOINC `(.L_x_3855) ;  /* 0x0000001000000944 */ /* 0x003fe20003c00000 */
[----:B------:R-:W-:Y:S05]  /*19ee0*/  BRA `(.L_x_3856) ;  /* 0xfffe778000007947 */ /* 0x000fea000383ffff */
.L_x_3855:
[----:B------:R-:W-:Y:S05]  /*19ef0*/  EXIT ;  /* 0x000000000000794d */ /* 0x000fea0003800000 */
.L_x_3845:
[----:B------:R-:W-:Y:S01]  /*19f00*/  IMAD.MOV.U32 R70, RZ, RZ, R64 ;  /* 0x000000ffff467224 */ /* 0x000fe200078e0040 */
[----:B------:R-:W-:Y:S01]  /*19f10*/  MOV R66, 0x19f60 ;  /* 0x00019f6000427802 */ /* 0x000fe20000000f00 */
[----:B------:R-:W-:Y:S02]  /*19f20*/  IMAD.MOV.U32 R65, RZ, RZ, 0x1 ;  /* 0x00000001ff417424 */ /* 0x000fe400078e00ff */
[----:B------:R-:W-:Y:S02]  /*19f30*/  IMAD.MOV.U32 R69, RZ, RZ, 0x1f ;  /* 0x0000001fff457424 */ /* 0x000fe400078e00ff */
[----:B------:R-:W-:Y:S02]  /*19f40*/  IMAD.MOV.U32 R172, RZ, RZ, -0x1 ;  /* 0xffffffffffac7424 */ /* 0x000fe400078e00ff */
[----:B------:R-:W-:Y:S05]  /*19f50*/  CALL.REL.NOINC `($__internal_12_$__cuda_sm70_shflsync_bfly_p) ;  /* 0x000007c000007944 */ /* 0x000fea0003c00000 */
[----:B01----:R-:W-:Y:S05]  /*19f60*/  BRA `(.L_x_3857) ;  /* 0xffffe94000007947 */ /* 0x003fea000383ffff */
.L_x_3846:
[----:B------:R-:W-:Y:S01]  /*19f70*/  IMAD.MOV.U32 R65, RZ, RZ, 0x2 ;  /* 0x00000002ff417424 */ /* 0x000fe200078e00ff */
[----:B------:R-:W-:Y:S01]  /*19f80*/  MOV R66, 0x19fc0 ;  /* 0x00019fc000427802 */ /* 0x000fe20000000f00 */
[----:B------:R-:W-:Y:S02]  /*19f90*/  IMAD.MOV.U32 R69, RZ, RZ, 0x1f ;  /* 0x0000001fff457424 */ /* 0x000fe400078e00ff */
[----:B------:R-:W-:-:S02]  /*19fa0*/  IMAD.MOV.U32 R172, RZ, RZ, -0x1 ;  /* 0xffffffffffac7424 */ /* 0x000fc400078e00ff */
[----:B0-----:R-:W-:Y:S05]  /*19fb0*/  CALL.REL.NOINC `($__internal_12_$__cuda_sm70_shflsync_bfly_p) ;  /* 0x0000076000007944 */ /* 0x001fea0003c00000 */
[----:B01----:R-:W-:Y:S01]  /*19fc0*/  FADD.FTZ R70, R70, R65 ;  /* 0x0000004146467221 */ /* 0x003fe20000010000 */
[----:B------:R-:W-:Y:S01]  /*19fd0*/  MOV R66, 0x1a020 ;  /* 0x0001a02000427802 */ /* 0x000fe20000000f00 */
[----:B------:R-:W-:-:S02]  /*19fe0*/  IMAD.MOV.U32 R65, RZ, RZ, 0x4 ;  /* 0x00000004ff417424 */ /* 0x000fc400078e00ff */
[----:B------:R-:W-:Y:S02]  /*19ff0*/  IMAD.MOV.U32 R69, RZ, RZ, 0x1f ;  /* 0x0000001fff457424 */ /* 0x000fe400078e00ff */
[----:B------:R-:W-:Y:S02]  /*1a000*/  IMAD.MOV.U32 R172, RZ, RZ, -0x1 ;  /* 0xffffffffffac7424 */ /* 0x000fe400078e00ff */
[----:B------:R-:W-:Y:S05]  /*1a010*/  CALL.REL.NOINC `($__internal_12_$__cuda_sm70_shflsync_bfly_p) ;  /* 0x0000070000007944 */ /* 0x000fea0003c00000 */
[----:B01----:R-:W-:Y:S01]  /*1a020*/  FADD.FTZ R70, R70, R65 ;  /* 0x0000004146467221 */ /* 0x003fe20000010000 */
[----:B------:R-:W-:Y:S01]  /*1a030*/  MOV R69, 0x1f ;  /* 0x0000001f00457802 */ /* 0x000fe20000000f00 */
[----:B------:R-:W-:Y:S01]  /*1a040*/  IMAD.MOV.U32 R65, RZ, RZ, 0x8 ;  /* 0x00000008ff417424 */ /* 0x000fe200078e00ff */
[----:B------:R-:W-:Y:S01]  /*1a050*/  MOV R66, 0x1a080 ;  /* 0x0001a08000427802 */ /* 0x000fe20000000f00 */
[----:B------:R-:W-:Y:S02]  /*1a060*/  IMAD.MOV.U32 R172, RZ, RZ, -0x1 ;  /* 0xffffffffffac7424 */ /* 0x000fe400078e00ff */
[----:B------:R-:W-:Y:S05]  /*1a070*/  CALL.REL.NOINC `($__internal_12_$__cuda_sm70_shflsync_bfly_p) ;  /* 0x000006a000007944 */ /* 0x000fea0003c00000 */
[----:B01----:R-:W-:Y:S01]  /*1a080*/  FADD.FTZ R70, R70, R65 ;  /* 0x0000004146467221 */ /* 0x003fe20000010000 */
[----:B------:R-:W-:Y:S01]  /*1a090*/  MOV R66, 0x1a0e0 ;  /* 0x0001a0e000427802 */ /* 0x000fe20000000f00 */
[----:B------:R-:W-:Y:S02]  /*1a0a0*/  IMAD.MOV.U32 R65, RZ, RZ, 0x10 ;  /* 0x00000010ff417424 */ /* 0x000fe400078e00ff */
[----:B------:R-:W-:-:S02]  /*1a0b0*/  IMAD.MOV.U32 R69, RZ, RZ, 0x1f ;  /* 0x0000001fff457424 */ /* 0x000fc400078e00ff */
[----:B------:R-:W-:Y:S02]  /*1a0c0*/  IMAD.MOV.U32 R172, RZ, RZ, -0x1 ;  /* 0xffffffffffac7424 */ /* 0x000fe400078e00ff */
[----:B------:R-:W-:Y:S05]  /*1a0d0*/  CALL.REL.NOINC `($__internal_12_$__cuda_sm70_shflsync_bfly_p) ;  /* 0x0000064000007944 */ /* 0x000fea0003c00000 */
        /* <DEDUP_REMOVED lines=72> */
[----:B------:R-:W-:Y:S05]  /*1a560*/  CALL.REL.NOINC `($__internal_12_$__cuda_sm70_shflsync_bfly_p) ;  /* 0x000001b000007944 */ /* 0x000fea0003c00000 */
[----:B01----:R-:W-:Y:S01]  /*1a570*/  FADD.FTZ R70, R70, R65 ;  /* 0x0000004146467221 */ /* 0x003fe20000010000 */
[----:B------:R-:W-:Y:S01]  /*1a580*/  MOV R66, 0x1a5d0 ;  /* 0x0001a5d000427802 */ /* 0x000fe20000000f00 */
[----:B------:R-:W-:Y:S02]  /*1a590*/  IMAD.MOV.U32 R65, RZ, RZ, 0x2 ;  /* 0x00000002ff417424 */ /* 0x000fe400078e00ff */
[----:B------:R-:W-:Y:S02]  /*1a5a0*/  IMAD.MOV.U32 R69, RZ, RZ, 0x1f ;  /* 0x0000001fff457424 */ /* 0x000fe400078e00ff */
[----:B------:R-:W-:Y:S02]  /*1a5b0*/  IMAD.MOV.U32 R172, RZ, RZ, -0x1 ;  /* 0xffffffffffac7424 */ /* 0x000fe400078e00ff */
[----:B------:R-:W-:Y:S05]  /*1a5c0*/  CALL.REL.NOINC `($__internal_12_$__cuda_sm70_shflsync_bfly_p) ;  /* 0x0000015000007944 */ /* 0x000fea0003c00000 */
[----:B0-----:R-:W-:Y:S01]  /*1a5d0*/  HFMA2.MMA R69, -RZ, RZ, 0, 1.847743988037109375e-06 ;  /* 0x0000001fff457435 */ /* 0x001fe200000001ff */
[----:B-1----:R-:W-:Y:S01]  /*1a5e0*/  FADD.FTZ R70, R70, R65 ;  /* 0x0000004146467221 */ /* 0x002fe20000010000 */
[----:B------:R-:W-:Y:S01]  /*1a5f0*/  MOV R66, 0x1a630 ;  /* 0x0001a63000427802 */ /* 0x000fe20000000f00 */
[----:B------:R-:W-:-:S02]  /*1a600*/  IMAD.MOV.U32 R65, RZ, RZ, 0x4 ;  /* 0x00000004ff417424 */ /* 0x000fc400078e00ff */
[----:B------:R-:W-:Y:S02]  /*1a610*/  IMAD.MOV.U32 R172, RZ, RZ, -0x1 ;  /* 0xffffffffffac7424 */ /* 0x000fe400078e00ff */
[----:B------:R-:W-:Y:S05]  /*1a620*/  CALL.REL.NOINC `($__internal_12_$__cuda_sm70_shflsync_bfly_p) ;  /* 0x000000f000007944 */ /* 0x000fea0003c00000 */
[----:B01----:R-:W-:Y:S01]  /*1a630*/  FADD.FTZ R70, R70, R65 ;  /* 0x0000004146467221 */ /* 0x003fe20000010000 */
[----:B------:R-:W-:Y:S01]  /*1a640*/  MOV R66, 0x1a690 ;  /* 0x0001a69000427802 */ /* 0x000fe20000000f00 */
[----:B------:R-:W-:Y:S02]  /*1a650*/  IMAD.MOV.U32 R65, RZ, RZ, 0x8 ;  /* 0x00000008ff417424 */ /* 0x000fe400078e00ff */
[----:B------:R-:W-:Y:S02]  /*1a660*/  IMAD.MOV.U32 R69, RZ, RZ, 0x1f ;  /* 0x0000001fff457424 */ /* 0x000fe400078e00ff */
[----:B------:R-:W-:Y:S02]  /*1a670*/  IMAD.MOV.U32 R172, RZ, RZ, -0x1 ;  /* 0xffffffffffac7424 */ /* 0x000fe400078e00ff */
[----:B------:R-:W-:Y:S05]  /*1a680*/  CALL.REL.NOINC `($__internal_12_$__cuda_sm70_shflsync_bfly_p) ;  /* 0x0000009000007944 */ /* 0x000fea0003c00000 */
[----:B-1----:R-:W-:Y:S01]  /*1a690*/  FADD.FTZ R71, R70, R65 ;  /* 0x0000004146477221 */ /* 0x002fe20000010000 */
[----:B------:R-:W-:Y:S01]  /*1a6a0*/  MOV R66, 0x1a700 ;  /* 0x0001a70000427802 */ /* 0x000fe20000000f00 */
[----:B------:R-:W-:Y:S02]  /*1a6b0*/  IMAD.MOV.U32 R65, RZ, RZ, 0x10 ;  /* 0x00000010ff417424 */ /* 0x000fe400078e00ff */
[----:B0-----:R-:W-:-:S02]  /*1a6c0*/  IMAD.MOV.U32 R69, RZ, RZ, 0x1f ;  /* 0x0000001fff457424 */ /* 0x001fc400078e00ff */
[----:B------:R-:W-:Y:S02]  /*1a6d0*/  IMAD.MOV.U32 R172, RZ, RZ, -0x1 ;  /* 0xffffffffffac7424 */ /* 0x000fe400078e00ff */
[----:B------:R-:W-:Y:S02]  /*1a6e0*/  IMAD.MOV.U32 R70, RZ, RZ, R71 ;  /* 0x000000ffff467224 */ /* 0x000fe400078e0047 */
[----:B------:R-:W-:Y:S05]  /*1a6f0*/  CALL.REL.NOINC `($__internal_12_$__cuda_sm70_shflsync_bfly_p) ;  /* 0x0000002000007944 */ /* 0x000fea0003c00000 */
[----:B01----:R-:W-:Y:S01]  /*1a700*/  IMAD.MOV.U32 R172, RZ, RZ, R65 ;  /* 0x000000ffffac7224 */ /* 0x003fe200078e0041 */
[----:B------:R-:W-:Y:S05]  /*1a710*/  BRA `(.L_x_3858) ;  /* 0xffffe6f000007947 */ /* 0x000fea000383ffff */
        .weak           $__internal_12_$__cuda_sm70_shflsync_bfly_p
        .type           $__internal_12_$__cuda_sm70_shflsync_bfly_p,@function
        .size           $__internal_12_$__cuda_sm70_shflsync_bfly_p,(.L_x_26472 - $__internal_12_$__cuda_sm70_shflsync_bfly_p)
$__internal_12_$__cuda_sm70_shflsync_bfly_p:
[----:B------:R-:W-:Y:S01]  /*1a720*/  IMAD.MOV.U32 R67, RZ, RZ, 0x0 ;  /* 0x00000000ff437424 */ /* 0x000fe200078e00ff */
[----:B------:R-:W-:Y:S04]  /*1a730*/  WARPSYNC R172 ;  /* 0x000000ac00007348 */ /* 0x000fe80003800000 */
[----:B------:R0:W1:Y:S01]  /*1a740*/  SHFL.BFLY PT, R65, R70, R65, R69 ;  /* 0x0c00004146417389 */ /* 0x00006200000e0045 */
[----:B------:R-:W-:Y:S05]  /*1a750*/  RET.REL.NODEC R66 `(_ZN10layer_norm31ln_parallel_residual_fwd_kernelINS_13Kernel_traitsI6__halfS2_S2_S2_fjLj4096ELj1ELj1ELj4ELj16ENS_18Kernel_traits_baseILj4096ES2_S2_S2_S2_fjLj128EEEEELb1ELb0ELb0EEEvNS_9FwdParamsE) ;  /* 0xfffe58a042007950 */ /* 0x000fea0003c3ffff */
.L_x_3859:
        /* <DEDUP_REMOVED lines=10> */
.L_x_26472:


//--------------------- .text._ZN10layer_norm31ln_parallel_residual_fwd_kernelINS_13Kernel_traitsI6__halfS2_S2_S2_fjLj4096ELj1ELj1ELj4ELj16ENS_18Kernel_traits_baseILj4096ES2_S2_S2_S2_fjLj128EEEEELb1ELb0ELb1EEEvNS_9FwdParamsE --------------------------
	.section	.text._ZN10layer_norm31ln_parallel_residual_fwd_kernelINS_13Kernel_traitsI6__halfS2_S2_S2_fjLj4096ELj1ELj1ELj4ELj16ENS_18Kernel_traits_baseILj4096ES2_S2_S2_S2_fjLj128EEEEELb1ELb0ELb1EEEvNS_9FwdParamsE,"ax",@progbits
	.sectioninfo	@"SHI_REGISTERS=221"
	.align	128
        .global         _ZN10layer_norm31ln_parallel_residual_fwd_kernelINS_13Kernel_traitsI6__halfS2_S2_S2_fjLj4096ELj1ELj1ELj4ELj16ENS_18Kernel_traits_baseILj4096ES2_S2_S2_S2_fjLj128EEEEELb1ELb0ELb1EEEvNS_9FwdParamsE
        .type           _ZN10layer_norm31ln_parallel_residual_fwd_kernelINS_13Kernel_traitsI6__halfS2_S2_S2_fjLj4096ELj1ELj1ELj4ELj16ENS_18Kernel_traits_baseILj4096ES2_S2_S2_S2_fjLj128EEEEELb1ELb0ELb1EEEvNS_9FwdParamsE,@function
        .size           _ZN10layer_norm31ln_parallel_residual_fwd_kernelINS_13Kernel_traitsI6__halfS2_S2_S2_fjLj4096ELj1ELj1ELj4ELj16ENS_18Kernel_traits_baseILj4096ES2_S2_S2_S2_fjLj128EEEEELb1ELb0ELb1EEEvNS_9FwdParamsE,(.L_x_26473 - _ZN10layer_norm31ln_parallel_residual_fwd_kernelINS_13Kernel_traitsI6__halfS2_S2_S2_fjLj4096ELj1ELj1ELj4ELj16ENS_18Kernel_traits_baseILj4096ES2_S2_S2_S2_fjLj128EEEEELb1ELb0ELb1EEEvNS_9FwdParamsE)
        .other          _ZN10layer_norm31ln_parallel_residual_fwd_kernelINS_13Kernel_traitsI6__halfS2_S2_S2_fjLj4096ELj1ELj1ELj4ELj16ENS_18Kernel_traits_baseILj4096ES2_S2_S2_S2_fjLj128EEEEELb1ELb0ELb1EEEvNS_9FwdParamsE,@"STO_CUDA_ENTRY STV_DEFAULT"
_ZN10layer_norm31ln_parallel_residual_fwd_kernelINS_13Kernel_traitsI6__halfS2_S2_S2_fjLj4096ELj1ELj1ELj4ELj16ENS_18Kernel_traits_baseILj4096ES2_S2_S2_S2_fjLj128EEEEELb1ELb0ELb1EEEvNS_9FwdParamsE:
.text._ZN10layer_norm31ln_parallel_residual_fwd_kernelINS_13Kernel_traitsI6__halfS2_S2_S2_fjLj4096ELj1ELj1ELj4ELj16ENS_18Kernel_traits_baseILj4096ES2_S2_S2_S2_fjLj128EEEEELb1ELb0ELb1EEEvNS_9FwdParamsE:
[----:B------:R-:W-:Y:S02]  /*0000*/  IMAD.MOV.U32 R1, RZ, RZ, c[0x0][0x28] ;  /* 0x00000a00ff017624 */ /* 0x000fe400078e00ff */
[----:B------:R-:W0:Y:S01]  /*0010*/  S2R R150, SR_TID.X ;  /* 0x0000000000967919 */ /* 0x000e220000002100 */
[----:B------:R-:W-:Y:S01]  /*0020*/  ULDC.U8 UR4, c[0x0][0x244] ;  /* 0x0000910000047ab9 */ /* 0x000fe20000000000 */
[----:B------:R-:W-:Y:S01]  /*0030*/  IMAD.MOV.U32 R172, RZ, RZ, c[0x0][0x238] ;  /* 0x00008e00ffac7624 */ /* 0x000fe200078e00ff */
[----:B------:R-:W-:Y:S01]  /*0040*/  ISETP.NE.AND P2, PT, RZ, UR4, PT ;  /* 0x00000004ff007c0c */ /* 0x000fe2000bf45270 */
[----:B------:R-:W-:Y:S01]  /*0050*/  IMAD.MOV.U32 R173, RZ, RZ, c[0x0][0x23c] ;  /* 0x00008f00ffad7624 */ /* 0x000fe200078e00ff */
[----:B------:R-:W-:Y:S01]  /*0060*/  ISETP.NE.U32.AND P1, PT, RZ, c[0x0][0x220], PT ;  /* 0x00008800ff007a0c */ /* 0x000fe20003f25070 */
[----:B------:R-:W-:-:S03]  /*0070*/  ULDC.64 UR4, c[0x0][0x118] ;  /* 0x0000460000047ab9 */ /* 0x000fc60000000a00 */
[----:B------:R-:W-:Y:S01]  /*0080*/  ISETP.NE.AND.EX P1, PT, RZ, c[0x0][0x224], PT, P1 ;  /* 0x00008900ff007a0c */ /* 0x000fe20003f25310 */
[----:B------:R-:W-:-:S06]  /*0090*/  IMAD.MOV.U32 R9, RZ, RZ, 0x10 ;  /* 0x00000010ff097424 */ /* 0x000fcc00078e00ff */
[----:B------:R-:W-:Y:S02]  /*00a0*/  @P2 IMAD.MOV.U32 R4, RZ, RZ, R172 ;  /* 0x000000ffff042224 */ /* 0x000fe400078e00ac */
[----:B------:R-:W-:-:S05]  /*00b0*/  @P2 IMAD.MOV.U32 R5, RZ, RZ, R173 ;  /* 0x000000ffff052224 */ /* 0x000fca00078e00ad */
[----:B------:R1:W5:Y:S01]  /*00c0*/  @P2 LDG.E.64 R10, [R4.64] ;  /* 0x00000004040a2981 */ /* 0x000362000c1e1b00 */
[----:B0-----:R-:W-:Y:S01]  /*00d0*/  LOP3.LUT R0, R150, 0x7f, RZ, 0xc0, !PT ;  /* 0x0000007f96007812 */ /* 0x001fe200078ec0ff */
[----:B------:R-:W-:Y:S01]  /*00e0*/  IMAD.MOV.U32 R131, RZ, RZ, c[0x0][0x234] ;  /* 0x00008d00ff837624 */ /* 0x000fe200078e00ff */
[----:B------:R-:W-:-:S03]  /*00f0*/  MOV R130, c[0x0][0x230] ;  /* 0x00008c0000827a02 */ /* 0x000fc60000000f00 */
[C---:B------:R-:W-:Y:S02]  /*0100*/  IMAD.SHL.U32 R6, R0.reuse, 0x10, RZ ;  /* 0x0000001000067824 */ /* 0x040fe400078e00ff */
[-C--:B------:R-:W-:Y:S01]  /*0110*/  @P1 IMAD.WIDE.U32 R84, R0, R9.reuse, c[0x0][0x220] ;  /* 0x0000880000541625 */ /* 0x080fe200078e0009 */
[----:B------:R-:W5:Y:S01]  /*0120*/  @P2 LDG.E.64 R130, [R130.64] ;  /* 0x0000000482822981 */ /* 0x000f62000c1e1b00 */
[----:B------:R-:W-:Y:S02]  /*0130*/  ISETP.NE.U32.AND P0, PT, RZ, c[0x0][0x218], PT ;  /* 0x00008600ff007a0c */ /* 0x000fe40003f05070 */
[----:B-1----:R-:W-:Y:S01]  /*0140*/  IADD3 R4, P3, R6, c[0x0][0x220], RZ ;  /* 0x0000880006047a10 */ /* 0x002fe20007f7e0ff */
[----:B------:R-:W0:Y:S01]  /*0150*/  S2R R7, SR_CTAID.X ;  /* 0x0000000000077919 */ /* 0x000e220000002500 */
[----:B------:R-:W-:Y:S01]  /*0160*/  ISETP.NE.AND.EX P0, PT, RZ, c[0x0][0x21c], PT, P0 ;  /* 0x00008700ff007a0c */ /* 0x000fe20003f05300 */
[----:B------:R-:W-:Y:S02]  /*0170*/  IMAD.WIDE.U32 R2, R0, R9, c[0x0][0x218] ;  /* 0x0000860000027625 */ /* 0x000fe400078e0009 */
[----:B------:R-:W5:Y:S02]  /*0180*/  @P1 LDG.E.128 R84, [R84.64+0x1800] ;  /* 0x0018000454541981 */ /* 0x000f64000c1e1d00 */
[----:B------:R-:W-:-:S05]  /*0190*/  IMAD.X R5, RZ, RZ, c[0x0][0x224], P3 ;  /* 0x00008900ff057624 */ /* 0x000fca00018e06ff */
[----:B------:R1:W5:Y:S04]  /*01a0*/  @P1 LDG.E.128 R96, [R4.64] ;  /* 0x0000000404601981 */ /* 0x000368000c1e1d00 */
[----:B------:R1:W5:Y:S04]  /*01b0*/  @P1 LDG.E.128 R92, [R4.64+0x800] ;  /* 0x00080004045c1981 */ /* 0x000368000c1e1d00 */
[----:B------:R1:W5:Y:S04]  /*01c0*/  @P1 LDG.E.128 R88, [R4.64+0x1000] ;  /* 0x0010000404581981 */ /* 0x000368000c1e1d00 */
[----:B------:R2:W5:Y:S01]  /*01d0*/  @P0 LDG.E.128 R24, [R2.64] ;  /* 0x0000000402180981 */ /* 0x000562000c1e1d00 */
[----:B0-----:R-:W-:-:S03]  /*01e0*/  LEA.HI R152, R150, R7, RZ, 0x19 ;  /* 0x0000000796987211 */ /* 0x001fc600078fc8ff */
[----:B------:R2:W5:Y:S01]  /*01f0*/  @P0 LDG.E.128 R32, [R2.64+0x800] ;  /* 0x0008000402200981 */ /* 0x000562000c1e1d00 */
[----:B------:R-:W-:-:S03]  /*0200*/  ISETP.GE.AND P3, PT, R152, c[0x0][0x164], PT ;  /* 0x0000590098007a0c */ /* 0x000fc60003f66270 */
[----:B------:R2:W5:Y:S04]  /*0210*/  @P0 LDG.E.128 R40, [R2.64+0x1000] ;  /* 0x0010000402280981 */ /* 0x000568000c1e1d00 */
[----:B------:R2:W5:Y:S02]  /*0220*/  @P0 LDG.E.128 R48, [R2.64+0x1800] ;  /* 0x0018000402300981 */ /* 0x000564000c1e1d00 */
[----:B--2---:R-:W-:-:S05]  /*0230*/  IADD3 R2, P4, R6, c[0x0][0x1b8], RZ ;  /* 0x00006e0006027a10 */ /* 0x004fca0007f9e0ff */
[----:B------:R-:W-:Y:S01]  /*0240*/  IMAD.X R3, RZ, RZ, c[0x0][0x1bc], P4 ;  /* 0x00006f00ff037624 */ /* 0x000fe200020e06ff */
[----:B------:R-:W-:Y:S07]  /*0250*/  @P3 EXIT ;  /* 0x000000000000394d */ /* 0x000fee0003800000 */
[----:B-1---5:R-:W-:Y:S01]  /*0260*/  @P2 IADD3 R172, P3, R10, c[0x0][0x240], RZ ;  /* 0x000090000aac2a10 */ /* 0x022fe20007f7e0ff */
[----:B------:R-:W-:Y:S01]  /*0270*/  IMAD.WIDE.U32 R4, R0, R9, c[0x0][0x1b0] ;  /* 0x00006c0000047625 */ /* 0x000fe200078e0009 */
[----:B------:R0:W5:Y:S02]  /*0280*/  LDG.E.128 R80, [R2.64] ;  /* 0x0000000402507981 */ /* 0x000164000c1e1d00 */
[----:B------:R-:W-:Y:S01]  /*0290*/  @P2 IADD3.X R173, RZ, R11, RZ, P3, !PT ;  /* 0x0000000bffad2210 */ /* 0x000fe20001ffe4ff */
[----:B------:R-:W-:Y:S01]  /*02a0*/  IMAD R150, R7, c[0x0][0x0], R150 ;  /* 0x0000000007967a24 */ /* 0x000fe200078e0296 */
[----:B------:R0:W5:Y:S02]  /*02b0*/  LDG.E.128 R76, [R2.64+0x800] ;  /* 0x00080004024c7981 */ /* 0x000164000c1e1d00 */
[--C-:B------:R-:W-:Y:S01]  /*02c0*/  SHF.R.U64 R151, R172, 0x2, R173.reuse ;  /* 0x00000002ac977819 */ /* 0x100fe200000012ad */
[----:B------:R-:W-:Y:S01]  /*02d0*/  IMAD.WIDE.U32 R8, R150, -0x326172a9, RZ ;  /* 0xcd9e8d5796087825 */ /* 0x000fe200078e00ff */
[----:B------:R-:W-:Y:S01]  /*02e0*/  SHF.R.U32.HI R153, RZ, 0x2, R173 ;  /* 0x00000002ff997819 */ /* 0x000fe200000116ad */
[----:B------:R0:W5:Y:S02]  /*02f0*/  LDG.E.128 R72, [R2.64+0x1000] ;  /* 0x0010000402487981 */ /* 0x000164000c1e1d00 */
[----:B------:R-:W-:Y:S01]  /*0300*/  IMAD.WIDE.U32 R6, R151, -0x2daee0ad, RZ ;  /* 0xd2511f5397067825 */ /* 0x000fe200078e00ff */
[----:B------:R-:W-:Y:S01]  /*0310*/  LOP3.LUT R10, R9, R153, R130, 0x96, !PT ;  /* 0x00000099090a7212 */ /* 0x000fe200078e9682 */
[----:B------:R0:W5:Y:S03]  /*0320*/  LDG.E.128 R68, [R2.64+0x1800] ;  /* 0x0018000402447981 */ /* 0x000166000c1e1d00 */
[----:B------:R-:W-:Y:S01]  /*0330*/  LOP3.LUT R12, R7, R131, RZ, 0x3c, !PT ;  /* 0x00000083070c7212 */ /* 0x000fe200078e3cff */
[----:B------:R-:W-:Y:S01]  /*0340*/  IMAD.WIDE.U32 R10, R10, -0x2daee0ad, RZ ;  /* 0xd2511f530a0a7825 */ /* 0x000fe200078e00ff */
[----:B------:R1:W5:Y:S03]  /*0350*/  LDG.E.128 R64, [R4.64] ;  /* 0x0000000404407981 */ /* 0x000366000c1e1d00 */
[----:B------:R-:W-:Y:S01]  /*0360*/  IMAD.WIDE.U32 R12, R12, -0x326172a9, RZ ;  /* 0xcd9e8d570c0c7825 */ /* 0x000fe200078e00ff */
[----:B------:R1:W5:Y:S01]  /*0370*/  LDG.E.128 R60, [R4.64+0x800] ;  /* 0x00080004043c7981 */ /* 0x000362000c1e1d00 */
[----:B0-----:R-:W-:-:S02]  /*0380*/  IADD3 R2, R131, -0x4498517b, RZ ;  /* 0xbb67ae8583027810 */ /* 0x001fc40007ffe0ff */
[----:B------:R-:W-:Y:S01]  /*0390*/  IADD3 R3, R130, -0x61c88647, RZ ;  /* 0x9e3779b982037810 */ /* 0x000fe20007ffe0ff */
[----:B------:R1:W5:Y:S01]  /*03a0*/  LDG.E.128 R56, [R4.64+0x1000] ;  /* 0x0010000404387981 */ /* 0x000362000c1e1d00 */
[----:B------:R-:W-:Y:S02]  /*03b0*/  LOP3.LUT R14, R11, R6, R2, 0x96, !PT ;  /* 0x000000060b0e7212 */ /* 0x000fe400078e9602 */
[----:B------:R-:W-:Y:S01]  /*03c0*/  LOP3.LUT R8, R13, R3, R8, 0x96, !PT ;  /* 0x000000030d087212 */ /* 0x000fe200078e9608 */
[----:B------:R1:W5:Y:S01]  /*03d0*/  LDG.E.128 R52, [R4.64+0x1800] ;  /* 0x0018000404347981 */ /* 0x000362000c1e1d00 */
[C---:B------:R-:W-:Y:S01]  /*03e0*/  IADD3 R6, R131.reuse, 0x32370b8f, RZ ;  /* 0x32370b8f83067810 */ /* 0x040fe20007ffe0ff */
[----:B------:R-:W-:Y:S01]  /*03f0*/  IMAD.WIDE.U32 R14, R14, -0x326172a9, RZ ;  /* 0xcd9e8d570e0e7825 */ /* 0x000fe200078e00ff */
[----:B------:R-:W-:Y:S01]  /*0400*/  IADD3 R7, R130, -0x255992d5, RZ ;  /* 0xdaa66d2b82077810 */ /* 0x000fe20007ffe0ff */
[----:B------:R-:W-:Y:S01]  /*0410*/  @!P0 CS2R R24, SRZ ;  /* 0x0000000000188805 */ /* 0x000fe2000001ff00 */
[----:B------:R-:W-:Y:S01]  /*0420*/  @!P0 CS2R R26, SRZ ;  /* 0x00000000001a8805 */ /* 0x000fe2000001ff00 */
[----:B------:R-:W-:Y:S01]  /*0430*/  IMAD.WIDE.U32 R8, R8, -0x2daee0ad, RZ ;  /* 0xd2511f5308087825 */ /* 0x000fe200078e00ff */
[----:B------:R-:W-:Y:S01]  /*0440*/  @!P0 CS2R R32, SRZ ;  /* 0x0000000000208805 */ /* 0x000fe2000001ff00 */
[----:B------:R-:W-:Y:S01]  /*0450*/  @!P1 CS2R R84, SRZ ;  /* 0x0000000000549805 */ /* 0x000fe2000001ff00 */
[----:B------:R-:W-:Y:S01]  /*0460*/  @!P0 CS2R R34, SRZ ;  /* 0x0000000000228805 */ /* 0x000fe2000001ff00 */
[----:B-1----:R-:W-:Y:S01]  /*0470*/  IADD3 R4, R130, 0x3c6ef372, RZ ;  /* 0x3c6ef37282047810 */ /* 0x002fe20007ffe0ff */
[----:B------:R-:W-:Y:S01]  /*0480*/  @!P0 CS2R R40, SRZ ;  /* 0x0000000000288805 */ /* 0x000fe2000001ff00 */
[----:B------:R-:W-:Y:S01]  /*0490*/  IADD3 R5, R131, 0x76cf5d0a, RZ ;  /* 0x76cf5d0a83057810 */ /* 0x000fe20007ffe0ff */
[----:B------:R-:W-:Y:S01]  /*04a0*/  @!P0 CS2R R42, SRZ ;  /* 0x00000000002a8805 */ /* 0x000fe2000001ff00 */
[----:B------:R-:W-:Y:S01]  /*04b0*/  LOP3.LUT R11, R15, R12, R4, 0x96, !PT ;  /* 0x0000000c0f0b7212 */ /* 0x000fe200078e9604 */
[----:B------:R-:W-:Y:S01]  /*04c0*/  @!P0 CS2R R48, SRZ ;  /* 0x0000000000308805 */ /* 0x000fe2000001ff00 */
[----:B------:R-:W-:Y:S01]  /*04d0*/  LOP3.LUT R12, R9, R10, R5, 0x96, !PT ;  /* 0x0000000a090c7212 */ /* 0x000fe200078e9605 */
[----:B------:R-:W-:Y:S01]  /*04e0*/  @!P0 CS2R R50, SRZ ;  /* 0x0000000000328805 */ /* 0x000fe2000001ff00 */
[----:B------:R-:W-:Y:S01]  /*04f0*/  IADD3 R9, R131, -0x126145ec, RZ ;  /* 0xed9eba1483097810 */ /* 0x000fe20007ffe0ff */
[----:B------:R-:W-:Y:S01]  /*0500*/  IMAD.WIDE.U32 R10, R11, -0x2daee0ad, RZ ;  /* 0xd2511f530b0a7825 */ /* 0x000fe200078e00ff */
[--C-:B------:R-:W-:Y:S01]  /*0510*/  HADD2.F32 R28, -RZ, R33.reuse.H0_H0 ;  /* 0x20000021ff1c7230 */ /* 0x100fe20000004100 */
[----:B------:R-:W-:Y:S01]  /*0520*/  @!P1 CS2R R96, SRZ ;  /* 0x0000000000609805 */ /* 0x000fe2000001ff00 */
[----:B------:R-:W-:Y:S01]  /*0530*/  HADD2.F32 R29, -RZ, R33.H1_H1 ;  /* 0x30000021ff1d7230 */ /* 0x000fe20000004100 */
[----:B------:R-:W-:Y:S01]  /*0540*/  IMAD.WIDE.U32 R12, R12, -0x326172a9, RZ ;  /* 0xcd9e8d570c0c7825 */ /* 0x000fe200078e00ff */
[----:B------:R-:W-:Y:S01]  /*0550*/  LOP3.LUT R16, R11, R8, R6, 0x96, !PT ;  /* 0x000000080b107212 */ /* 0x000fe200078e9606 */
[----:B------:R-:W-:Y:S01]  /*0560*/  @!P1 CS2R R98, SRZ ;  /* 0x0000000000629805 */ /* 0x000fe2000001ff00 */
[----:B------:R-:W-:Y:S01]  /*0570*/  IADD3 R8, R130, 0x78dde6e4, RZ ;  /* 0x78dde6e482087810 */ /* 0x000fe20007ffe0ff */
[----:B------:R-:W-:Y:S01]  /*0580*/  @!P1 CS2R R92, SRZ ;  /* 0x00000000005c9805 */ /* 0x000fe2000001ff00 */
[----:B------:R-:W-:Y:S01]  /*0590*/  LOP3.LUT R14, R13, R14, R7, 0x96, !PT ;  /* 0x0000000e0d0e7212 */ /* 0x000fe200078e9607 */
[----:B------:R-:W-:Y:S01]  /*05a0*/  IMAD.WIDE.U32 R16, R16, -0x326172a9, RZ ;  /* 0xcd9e8d5710107825 */ /* 0x000fe200078e00ff */
[----:B------:R-:W-:Y:S01]  /*05b0*/  IADD3 R11, R130, 0x1715609d, RZ ;  /* 0x1715609d820b7810 */ /* 0x000fe20007ffe0ff */
[----:B------:R-:W-:Y:S01]  /*05c0*/  @!P1 CS2R R94, SRZ ;  /* 0x00000000005e9805 */ /* 0x000fe2000001ff00 */
[----:B------:R-:W-:Y:S01]  /*05d0*/  IADD3 R13, R131, 0x646e171e, RZ ;  /* 0x646e171e830d7810 */ /* 0x000fe20007ffe0ff */
[----:B------:R-:W-:Y:S01]  /*05e0*/  IMAD.WIDE.U32 R14, R14, -0x2daee0ad, RZ ;  /* 0xd2511f530e0e7825 */ /* 0x000fe200078e00ff */
[----:B------:R-:W-:Y:S01]  /*05f0*/  LOP3.LUT R18, R17, R12, R8, 0x96, !PT ;  /* 0x0000000c11127212 */ /* 0x000fe200078e9608 */
[----:B------:R-:W-:Y:S01]  /*0600*/  @!P1 CS2R R88, SRZ ;  /* 0x0000000000589805 */ /* 0x000fe2000001ff00 */
[----:B------:R-:W-:Y:S01]  /*0610*/  IADD3 R12, R130, -0x4ab325aa, RZ ;  /* 0xb54cda56820c7810 */ /* 0x000fe20007ffe0ff */
[----:B------:R-:W-:Y:S01]  /*0620*/  @!P1 CS2R R90, SRZ ;  /* 0x00000000005a9805 */ /* 0x000fe2000001ff00 */
[----:B------:R-:W-:Y:S01]  /*0630*/  LOP3.LUT R20, R15, R10, R9, 0x96, !PT ;  /* 0x0000000a0f147212 */ /* 0x000fe200078e9609 */
[----:B------:R-:W-:Y:S01]  /*0640*/  IMAD.WIDE.U32 R18, R18, -0x2daee0ad, RZ ;  /* 0xd2511f5312127825 */ /* 0x000fe200078e00ff */
[----:B------:R-:W-:Y:S01]  /*0650*/  IADD3 R10, R131, -0x56f99767, RZ ;  /* 0xa9066899830a7810 */ /* 0x000fe20007ffe0ff */
[----:B------:R-:W-:Y:S01]  /*0660*/  @!P1 CS2R R86, SRZ ;  /* 0x0000000000569805 */ /* 0x000fe2000001ff00 */
[----:B------:R-:W-:Y:S01]  /*0670*/  IADD3 R15, R130, 0x5384540f, RZ ;  /* 0x5384540f820f7810 */ /* 0x000fe20007ffe0ff */
[----:B------:R-:W-:Y:S01]  /*0680*/  IMAD.WIDE.U32 R20, R20, -0x326172a9, RZ ;  /* 0xcd9e8d5714147825 */ /* 0x000fe200078e00ff */
[----:B------:R-:W-:Y:S01]  /*0690*/  LOP3.LUT R22, R19, R14, R10, 0x96, !PT ;  /* 0x0000000e13167212 */ /* 0x000fe200078e960a */
[--C-:B------:R-:W-:Y:S01]  /*06a0*/  HADD2.F32 R140, -RZ, R84.reuse.H0_H0 ;  /* 0x20000054ff8c7230 */ /* 0x100fe20000004100 */
[----:B------:R-:W-:Y:S01]  /*06b0*/  IADD3 R14, R131, 0x1fd5c5a3, RZ ;  /* 0x1fd5c5a3830e7810 */ /* 0x000fe20007ffe0ff */
[----:B------:R-:W-:Y:S01]  /*06c0*/  HADD2.F32 R141, -RZ, R84.H1_H1 ;  /* 0x30000054ff8d7230 */ /* 0x000fe20000004100 */
[----:B------:R-:W-:Y:S01]  /*06d0*/  LOP3.LUT R16, R21, R16, R11, 0x96, !PT ;  /* 0x0000001015107212 */ /* 0x000fe200078e960b */
[----:B------:R-:W-:Y:S01]  /*06e0*/  IMAD.WIDE.U32 R22, R22, -0x326172a9, RZ ;  /* 0xcd9e8d5716167825 */ /* 0x000fe200078e00ff */
[--C-:B------:R-:W-:Y:S01]  /*06f0*/  HADD2.F32 R142, -RZ, R85.reuse.H0_H0 ;  /* 0x20000055ff8e7230 */ /* 0x100fe20000004100 */
[----:B------:R-:W-:Y:S01]  /*0700*/  IADD3 R146, R131, -0x695add53, RZ ;  /* 0x96a522ad83927810 */ /* 0x000fe20007ffe0ff */
[----:B------:R-:W-:Y:S01]  /*0710*/  HADD2.F32 R143, -RZ, R85.H1_H1 ;  /* 0x30000055ff8f7230 */ /* 0x000fe20000004100 */
[----:B------:R-:W-:Y:S01]  /*0720*/  IMAD.WIDE.U32 R16, R16, -0x2daee0ad, RZ ;  /* 0xd2511f5310107825 */ /* 0x000fe200078e00ff */
[----:B------:R-:W-:Y:S01]  /*0730*/  LOP3.LUT R19, R23, R20, R12, 0x96, !PT ;  /* 0x0000001417137212 */ /* 0x000fe200078e960c */
[----:B------:R-:W-:Y:S01]  /*0740*/  HADD2.F32 R23, -RZ, R26.H1_H1 ;  /* 0x3000001aff177230 */ /* 0x000fe20000004100 */
[----:B------:R-:W-:Y:S01]  /*0750*/  IADD3 R147, R130, -0x700cb87f, RZ ;  /* 0x8ff3478182937810 */ /* 0x000fe20007ffe0ff */
[--C-:B------:R-:W-:Y:S01]  /*0760*/  HADD2.F32 R30, -RZ, R34.reuse.H0_H0 ;  /* 0x20000022ff1e7230 */ /* 0x100fe20000004100 */
[----:B------:R-:W-:Y:S01]  /*0770*/  LOP3.LUT R20, R17, R18, R13, 0x96, !PT ;  /* 0x0000001211147212 */ /* 0x000fe200078e960d */
[----:B------:R-:W-:Y:S01]  /*0780*/  IMAD.WIDE.U32 R18, R19, -0x2daee0ad, RZ ;  /* 0xd2511f5313127825 */ /* 0x000fe200078e00ff */
[----:B------:R-:W-:Y:S01]  /*0790*/  IADD3 R17, R131, -0x24c28bd8, RZ ;  /* 0xdb3d742883117810 */ /* 0x000fe20007ffe0ff */
[----:B------:R-:W-:Y:S01]  /*07a0*/  HADD2.F32 R31, -RZ, R34.H1_H1 ;  /* 0x30000022ff1f7230 */ /* 0x000fe20000004100 */
[----:B------:R-:W-:Y:S01]  /*07b0*/  LOP3.LUT R172, R172, 0x3, RZ, 0xc0, !PT ;  /* 0x00000003acac7812 */ /* 0x000fe200078ec0ff */
[----:B------:R-:W-:Y:S01]  /*07c0*/  IMAD.WIDE.U32 R20, R20, -0x326172a9, RZ ;  /* 0xcd9e8d5714147825 */ /* 0x000fe200078e00ff */
[----:B------:R-:W-:Y:S01]  /*07d0*/  LOP3.LUT R166, R19, R16, R14, 0x96, !PT ;  /* 0x0000001013a67212 */ /* 0x000fe200078e960e */
[----:B------:R-:W-:Y:S01]  /*07e0*/  HADD2.F32 R33, -RZ, R35.H1_H1 ;  /* 0x30000023ff217230 */ /* 0x000fe20000004100 */
[----:B------:R-:W-:Y:S01]  /*07f0*/  IADD3 R16, R130, -0xe443238, RZ ;  /* 0xf1bbcdc882107810 */ /* 0x000fe20007ffe0ff */
[----:B------:R-:W-:Y:S01]  /*0800*/  HADD2.F32 R34, -RZ, R40.H0_H0 ;  /* 0x20000028ff227230 */ /* 0x000fe20000004100 */
[----:B------:R-:W-:Y:S01]  /*0810*/  LOP3.LUT R167, R21, R22, R15, 0x96, !PT ;  /* 0x0000001615a77212 */ /* 0x000fe200078e960f */
[----:B------:R-:W-:Y:S01]  /*0820*/  IMAD.HI.U32 R21, R166, -0x326172a9, RZ ;  /* 0xcd9e8d57a6157827 */ /* 0x000fe200078e00ff */
[----:B------:R-:W-:-:S02]  /*0830*/  HADD2.F32 R22, -RZ, R26.H0_H0 ;  /* 0x2000001aff167230 */ /* 0x000fc40000004100 */
[----:B------:R-:W-:Y:S01]  /*0840*/  HADD2.F32 R26, -RZ, R32.H0_H0 ;  /* 0x20000020ff1a7230 */ /* 0x000fe20000004100 */
[----:B------:R-:W-:Y:S01]  /*0850*/  IMAD.HI.U32 R19, R167, -0x2daee0ad, RZ ;  /* 0xd2511f53a7137827 */ /* 0x000fe200078e00ff */
[----:B------:R-:W-:Y:S01]  /*0860*/  LOP3.LUT R170, R21, R20, R16, 0x96, !PT ;  /* 0x0000001415aa7212 */ /* 0x000fe200078e9610 */
[--C-:B------:R-:W-:Y:S02]  /*0870*/  HADD2.F32 R20, -RZ, R25.reuse.H0_H0 ;  /* 0x20000019ff147230 */ /* 0x100fe40000004100 */
[----:B------:R-:W-:Y:S01]  /*0880*/  HADD2.F32 R21, -RZ, R25.H1_H1 ;  /* 0x30000019ff157230 */ /* 0x000fe20000004100 */
[----:B------:R-:W-:Y:S01]  /*0890*/  LOP3.LUT R168, R19, R18, R17, 0x96, !PT ;  /* 0x0000001213a87212 */ /* 0x000fe200078e9611 */
[--C-:B------:R-:W-:Y:S01]  /*08a0*/  HADD2.F32 R18, -RZ, R24.reuse.H0_H0 ;  /* 0x20000018ff127230 */ /* 0x100fe20000004100 */
[----:B------:R-:W-:Y:S01]  /*08b0*/  IMAD R166, R166, -0x326172a9, RZ ;  /* 0xcd9e8d57a6a67824 */ /* 0x000fe200078e02ff */
[----:B------:R-:W-:Y:S01]  /*08c0*/  HADD2.F32 R19, -RZ, R24.H1_H1 ;  /* 0x30000018ff137230 */ /* 0x000fe20000004100 */
[----:B------:R-:W-:Y:S01]  /*08d0*/  IMAD R167, R167, -0x2daee0ad, RZ ;  /* 0xd2511f53a7a77824 */ /* 0x000fe200078e02ff */
[--C-:B------:R-:W-:Y:S01]  /*08e0*/  HADD2.F32 R24, -RZ, R27.reuse.H0_H0 ;  /* 0x2000001bff187230 */ /* 0x100fe20000004100 */
[----:B------:R-:W-:Y:S01]  /*08f0*/  IMAD.HI.U32 R84, R170, -0x2daee0ad, RZ ;  /* 0xd2511f53aa547827 */ /* 0x000fe200078e00ff */
[----:B------:R-:W-:-:S02]  /*0900*/  HADD2.F32 R25, -RZ, R27.H1_H1 ;  /* 0x3000001bff197230 */ /* 0x000fc40000004100 */
[----:B------:R-:W-:Y:S01]  /*0910*/  HADD2.F32 R27, -RZ, R32.H1_H1 ;  /* 0x30000020ff1b7230 */ /* 0x000fe20000004100 */
[----:B------:R-:W-:Y:S01]  /*0920*/  IMAD.HI.U32 R85, R168, -0x326172a9, RZ ;  /* 0xcd9e8d57a8557827 */ /* 0x000fe200078e00ff */
[----:B------:R-:W-:Y:S01]  /*0930*/  HADD2.F32 R32, -RZ, R35.H0_H0 ;  /* 0x20000023ff207230 */ /* 0x000fe20000004100 */
[----:B------:R-:W-:Y:S01]  /*0940*/  LOP3.LUT R167, R84, R167, R146, 0x96, !PT ;  /* 0x000000a754a77212 */ /* 0x000fe200078e9692 */
[----:B------:R-:W-:Y:S01]  /*0950*/  HADD2.F32 R35, -RZ, R40.H1_H1 ;  /* 0x30000028ff237230 */ /* 0x000fe20000004100 */
[----:B------:R-:W-:Y:S01]  /*0960*/  IMAD.MOV.U32 R154, RZ, RZ, 0x1 ;  /* 0x00000001ff9a7424 */ /* 0x000fe200078e00ff */
[--C-:B------:R-:W-:Y:S01]  /*0970*/  HADD2.F32 R36, -RZ, R41.reuse.H0_H0 ;  /* 0x20000029ff247230 */ /* 0x100fe20000004100 */
[----:B------:R-:W-:Y:S01]  /*0980*/  LOP3.LUT R166, R85, R166, R147, 0x96, !PT ;  /* 0x000000a655a67212 */ /* 0x000fe200078e9693 */
[----:B------:R-:W-:Y:S01]  /*0990*/  HADD2.F32 R37, -RZ, R41.H1_H1 ;  /* 0x30000029ff257230 */ /* 0x000fe20000004100 */
[----:B------:R-:W-:Y:S01]  /*09a0*/  IMAD.MOV.U32 R155, RZ, RZ, RZ ;  /* 0x000000ffff9b7224 */ /* 0x000fe200078e00ff */
[--C-:B------:R-:W-:Y:S01]  /*09b0*/  HADD2.F32 R38, -RZ, R42.reuse.H0_H0 ;  /* 0x2000002aff267230 */ /* 0x100fe20000004100 */
[----:B------:R-:W-:Y:S01]  /*09c0*/  IMAD R170, R170, -0x2daee0ad, RZ ;  /* 0xd2511f53aaaa7824 */ /* 0x000fe200078e02ff */
[----:B------:R-:W-:Y:S01]  /*09d0*/  HADD2.F32 R39, -RZ, R42.H1_H1 ;  /* 0x3000002aff277230 */ /* 0x000fe20000004100 */
[----:B------:R-:W-:Y:S01]  /*09e0*/  IMAD R168, R168, -0x326172a9, RZ ;  /* 0xcd9e8d57a8a87824 */ /* 0x000fe200078e02ff */
        /* <DEDUP_REMOVED lines=38> */
.L_x_4379:
        /* <DEDUP_REMOVED lines=29> */
.L_x_3861:
[----:B------:R-:W-:Y:S02]  /*0e20*/  IMAD.MOV.U32 R104, RZ, RZ, R168 ;  /* 0x000000ffff687224 */ /* 0x000fe400078e00a8 */
.L_x_3862:
[----:B------:R-:W-:Y:S05]  /*0e30*/  BSYNC B0 ;  /* 0x0000000000007941 */ /* 0x000fea0003800000 */
.L_x_3860:
        /* <DEDUP_REMOVED lines=16> */
.L_x_3866:
[----:B------:R-:W-:Y:S05]  /*0f40*/  BSYNC B1 ;  /* 0x0000000000017941 */ /* 0x000fea0003800000 */
.L_x_3865:
        /* <DEDUP_REMOVED lines=42> */
.L_x_3864:
[----:B------:R-:W-:Y:S05]  /*11f0*/  BSYNC B0 ;  /* 0x0000000000007941 */ /* 0x000fea0003800000 */
.L_x_3863:
[----:B0-----:R-:W0:Y:S01]  /*1200*/  I2F.U32 R97, R104 ;  /* 0x0000006800617306 */ /* 0x001e220000201000 */
[----:B------:R-:W-:Y:S01]  /*1210*/  HFMA2.MMA R110, -RZ, RZ, 0.1171875, 0 ;  /* 0x2f800000ff6e7435 */ /* 0x000fe200000001ff */
[----:B------:R-:W-:Y:S01]  /*1220*/  ISETP.NE.U32.AND P1, PT, RZ, c[0x0][0x178], PT ;  /* 0x00005e00ff007a0c */ /* 0x000fe20003f25070 */
[----:B-----5:R-:W-:Y:S01]  /*1230*/  HADD2.F32 R96, -RZ, R92.H0_H0 ;  /* 0x2000005cff607230 */ /* 0x020fe20000004100 */
[----:B------:R-:W-:Y:S02]  /*1240*/  LOP3.LUT R156, R156, 0xffffffef, RZ, 0xc0, !PT ;  /* 0xffffffef9c9c7812 */ /* 0x000fe400078ec0ff */
[----:B------:R-:W-:Y:S02]  /*1250*/  ISETP.NE.AND.EX P1, PT, RZ, c[0x0][0x17c], PT, P1 ;  /* 0x00005f00ff007a0c */ /* 0x000fe40003f25310 */
[----:B------:R-:W-:-:S03]  /*1260*/  FMUL.FTZ R96, R96, c[0x0][0x1e8] ;  /* 0x00007a0060607a20 */ /* 0x000fc60000410000 */
        /* <DEDUP_REMOVED lines=11> */
.L_x_3867:
        /* <DEDUP_REMOVED lines=12> */
.L_x_3870:
[----:B------:R-:W-:Y:S02]  /*13e0*/  MOV R103, R168 ;  /* 0x000000a800677202 */ /* 0x000fe40000000f00 */
.L_x_3871:
[----:B------:R-:W-:Y:S05]  /*13f0*/  BSYNC B0 ;  /* 0x0000000000007941 */ /* 0x000fea0003800000 */
.L_x_3869:
        /* <DEDUP_REMOVED lines=16> */
.L_x_3875:
[----:B------:R-:W-:Y:S05]  /*1500*/  BSYNC B1 ;  /* 0x0000000000017941 */ /* 0x000fea0003800000 */
.L_x_3874:
        /* <DEDUP_REMOVED lines=42> */
.L_x_3873:
[----:B------:R-:W-:Y:S05]  /*17b0*/  BSYNC B0 ;  /* 0x0000000000007941 */ /* 0x000fea0003800000 */
.L_x_3872:
        /* <DEDUP_REMOVED lines=10> */
.L_x_3868:
        /* <DEDUP_REMOVED lines=12> */
.L_x_3877:
[----:B------:R-:W-:Y:S02]  /*1920*/  IMAD.MOV.U32 R103, RZ, RZ, R168 ;  /* 0x000000ffff677224 */ /* 0x000fe400078e00a8 */
.L_x_3878:
[----:B------:R-:W-:Y:S05]  /*1930*/  BSYNC B0 ;  /* 0x0000000000007941 */ /* 0x000fea0003800000 */
.L_x_3876:
        /* <DEDUP_REMOVED lines=16> */
.L_x_3882:
[----:B------:R-:W-:Y:S05]  /*1a40*/  BSYNC B1 ;  /* 0x0000000000017941 */ /* 0x000fea0003800000 */
.L_x_3881:
        /* <DEDUP_REMOVED lines=35> */
[----:B------:R-:W-:Y:S01]  /*1c80*/  LOP3.LUT R168, R97, R100, R17, 0x96, !PT ;  /* 0x0000006461a87212 */ /* 0x000fe200078e9611 */
[----:B------:R-:W-:-:S03]  /*1c90*/  HFMA2.MMA R97, -RZ, RZ, 0, 0 ;  /* 0x00000000ff617435 */ /* 0x000fc600000001ff */
[----:B------:R-:W-:Y:S01]  /*1ca0*/  LOP3.LUT R170, R167, R98, R16, 0x96, !PT ;  /* 0x00000062a7aa7212 */ /* 0x000fe200078e9610 */
[----:B------:R-:W-:-:S04]  /*1cb0*/  IMAD.WIDE.U32 R168, R168, -0x326172a9, RZ ;  /* 0xcd9e8d57a8a87825 */ /* 0x000fc800078e00ff */
[----:B------:R-:W-:Y:S01]  /*1cc0*/  IMAD.WIDE.U32 R170, R170, -0x2daee0ad, RZ ;  /* 0xd2511f53aaaa7825 */ /* 0x000fe200078e00ff */
[----:B------:R-:W-:-:S04]  /*1cd0*/  LOP3.LUT R166, R169, R166, R147, 0x96, !PT ;  /* 0x000000a6a9a67212 */ /* 0x000fc800078e9693 */
[----:B------:R-:W-:Y:S02]  /*1ce0*/  LOP3.LUT R167, R171, R96, R146, 0x96, !PT ;  /* 0x00000060aba77212 */ /* 0x000fe400078e9692 */
.L_x_3880:
[----:B------:R-:W-:Y:S05]  /*1cf0*/  BSYNC B0 ;  /* 0x0000000000007941 */ /* 0x000fea0003800000 */
.L_x_3879:
        /* <DEDUP_REMOVED lines=15> */
.L_x_3883:
        /* <DEDUP_REMOVED lines=12> */
.L_x_3886:
[----:B------:R-:W-:Y:S02]  /*1eb0*/  MOV R103, R168 ;  /* 0x000000a800677202 */ /* 0x000fe40000000f00 */
.L_x_3887:
[----:B------:R-:W-:Y:S05]  /*1ec0*/  BSYNC B0 ;  /* 0x0000000000007941 */ /* 0x000fea0003800000 */
.L_x_3885:
        /* <DEDUP_REMOVED lines=16> */
.L_x_3891:
[----:B------:R-:W-:Y:S05]  /*1fd0*/  BSYNC B1 ;  /* 0x0000000000017941 */ /* 0x000fea0003800000 */
.L_x_3890:
        /* <DEDUP_REMOVED lines=42> */
.L_x_3889:
[----:B------:R-:W-:Y:S05]  /*2280*/  BSYNC B0 ;  /* 0x0000000000007941 */ /* 0x000fea0003800000 */
.L_x_3888:
        /* <DEDUP_REMOVED lines=10> */
.L_x_3884:
        /* <DEDUP_REMOVED lines=12> */
.L_x_3893:
[----:B------:R-:W-:Y:S02]  /*23f0*/  IMAD.MOV.U32 R104, RZ, RZ, R168 ;  /* 0x000000ffff687224 */ /* 0x000fe400078e00a8 */
.L_x_3894:
[----:B------:R-:W-:Y:S05]  /*2400*/  BSYNC B0 ;  /* 0x0000000000007941 */ /* 0x000fea0003800000 */
.L_x_3892:
        /* <DEDUP_REMOVED lines=16> */
.L_x_3898:
[----:B------:R-:W-:Y:S05]  /*2510*/  BSYNC B1 ;  /* 0x0000000000017941 */ /* 0x000fea0003800000 */
.L_x_3897:
        /* <DEDUP_REMOVED lines=41> */
[----:B------:R-:W-:-:S06]  /*27b0*/  HFMA2.MMA R96, -RZ, RZ, 0, 0 ;  /* 0x00000000ff607435 */ /* 0x000fcc00000001ff */
.L_x_3896:
[----:B------:R-:W-:Y:S05]  /*27c0*/  BSYNC B0 ;  /* 0x0000000000007941 */ /* 0x000fea0003800000 */
.L_x_3895:
        /* <DEDUP_REMOVED lines=15> */
.L_x_3899:
        /* <DEDUP_REMOVED lines=12> */
.L_x_3902:
[----:B------:R-:W-:Y:S02]  /*2980*/  MOV R104, R168 ;  /* 0x000000a800687202 */ /* 0x000fe40000000f00 */
.L_x_3903:
[----:B------:R-:W-:Y:S05]  /*2990*/  BSYNC B0 ;  /* 0x0000000000007941 */ /* 0x000fea0003800000 */
.L_x_3901:
        /* <DEDUP_REMOVED lines=16> */
.L_x_3907:
[----:B------:R-:W-:Y:S05]  /*2aa0*/  BSYNC B1 ;  /* 0x0000000000017941 */ /* 0x000fea0003800000 */
.L_x_3906:
        /* <DEDUP_REMOVED lines=42> */
.L_x_3905:
[----:B------:R-:W-:Y:S05]  /*2d50*/  BSYNC B0 ;  /* 0x0000000000007941 */ /* 0x000fea0003800000 */
.L_x_3904:
        /* <DEDUP_REMOVED lines=10> */
.L_x_3900:
        /* <DEDUP_REMOVED lines=12> */
.L_x_3909:
[----:B------:R-:W-:Y:S02]  /*2ec0*/  IMAD.MOV.U32 R104, RZ, RZ, R168 ;  /* 0x000000ffff687224 */ /* 0x000fe400078e00a8 */
.L_x_3910:
[----:B------:R-:W-:Y:S05]  /*2ed0*/  BSYNC B0 ;  /* 0x0000000000007941 */ /* 0x000fea0003800000 */
.L_x_3908:
        /* <DEDUP_REMOVED lines=16> */
.L_x_3914:
[----:B------:R-:W-:Y:S05]  /*2fe0*/  BSYNC B1 ;  /* 0x0000000000017941 */ /* 0x000fea0003800000 */
.L_x_3913:
        /* <DEDUP_REMOVED lines=42> */
.L_x_3912:
[----:B------:R-:W-:Y:S05]  /*3290*/  BSYNC B0 ;  /* 0x0000000000007941 */ /* 0x000fea0003800000 */
.L_x_3911:
        /* <DEDUP_REMOVED lines=15> */
.L_x_3915:
        /* <DEDUP_REMOVED lines=12> */
.L_x_3918:
[----:B------:R-:W-:Y:S02]  /*3450*/  MOV R104, R168 ;  /* 0x000000a800687202 */ /* 0x000fe40000000f00 */
.L_x_3919:
[----:B------:R-:W-:Y:S05]  /*3460*/  BSYNC B0 ;  /* 0x0000000000007941 */ /* 0x000fea0003800000 */
.L_x_3917:
        /* <DEDUP_REMOVED lines=16> */
.L_x_3923:
[----:B------:R-:W-:Y:S05]  /*3570*/  BSYNC B1 ;  /* 0x0000000000017941 */ /* 0x000fea0003800000 */
.L_x_3922:
        /* <DEDUP_REMOVED lines=42> */
.L_x_3921:
[----:B------:R-:W-:Y:S05]  /*3820*/  BSYNC B0 ;  /* 0x0000000000007941 */ /* 0x000fea0003800000 */
.L_x_3920:
        /* <DEDUP_REMOVED lines=10> */
.L_x_3916:
        /* <DEDUP_REMOVED lines=12> */
.L_x_3925:
[----:B------:R-:W-:Y:S02]  /*3990*/  IMAD.MOV.U32 R104, RZ, RZ, R168 ;  /* 0x000000ffff687224 */ /* 0x000fe400078e00a8 */
.L_x_3926:
[----:B------:R-:W-:Y:S05]  /*39a0*/  BSYNC B0 ;  /* 0x0000000000007941 */ /* 0x000fea0003800000 */
.L_x_3924:
        /* <DEDUP_REMOVED lines=16> */
.L_x_3930:
[----:B------:R-:W-:Y:S05]  /*3ab0*/  BSYNC B1 ;  /* 0x0000000000017941 */ /* 0x000fea0003800000 */
.L_x_3929:
        /* <DEDUP_REMOVED lines=42> */
.L_x_3928:
[----:B------:R-:W-:Y:S05]  /*3d60*/  BSYNC B0 ;  /* 0x0000000000007941 */ /* 0x000fea0003800000 */
.L_x_3927:
        /* <DEDUP_REMOVED lines=13> */
.L_x_3931:
        /* <DEDUP_REMOVED lines=12> */
.L_x_3934:
[----:B------:R-:W-:Y:S02]  /*3f00*/  MOV R104, R168 ;  /* 0x000000a800687202 */ /* 0x000fe40000000f00 */
.L_x_3935:
[----:B------:R-:W-:Y:S05]  /*3f10*/  BSYNC B0 ;  /* 0x0000000000007941 */ /* 0x000fea0003800000 */
.L_x_3933:
        /* <DEDUP_REMOVED lines=16> */
.L_x_3939:
[----:B------:R-:W-:Y:S05]  /*4020*/  BSYNC B1 ;  /* 0x0000000000017941 */ /* 0x000fea0003800000 */
.L_x_3938:
        /* <DEDUP_REMOVED lines=42> */
.L_x_3937:
[----:B------:R-:W-:Y:S05]  /*42d0*/  BSYNC B0 ;  /* 0x0000000000007941 */ /* 0x000fea0003800000 */
.L_x_3936:
        /* <DEDUP_REMOVED lines=10> */
.L_x_3932:
        /* <DEDUP_REMOVED lines=12> */
.L_x_3941:
[----:B------:R-:W-:Y:S02]  /*4440*/  IMAD.MOV.U32 R104, RZ, RZ, R168 ;  /* 0x000000ffff687224 */ /* 0x000fe400078e00a8 */
.L_x_3942:
[----:B------:R-:W-:Y:S05]  /*4450*/  BSYNC B0 ;  /* 0x0000000000007941 */ /* 0x000fea0003800000 */
.L_x_3940:
        /* <DEDUP_REMOVED lines=16> */
.L_x_3946:
[----:B------:R-:W-:Y:S05]  /*4560*/  BSYNC B1 ;  /* 0x0000000000017941 */ /* 0x000fea0003800000 */
.L_x_3945:
        /* <DEDUP_REMOVED lines=42> */
.L_x_3944:
[----:B------:R-:W-:Y:S05]  /*4810*/  BSYNC B0 ;  /* 0x0000000000007941 */ /* 0x000fea0003800000 */
.L_x_3943:
        /* <DEDUP_REMOVED lines=13> */
.L_x_3947:
        /* <DEDUP_REMOVED lines=12> */
.L_x_3950:
[----:B------:R-:W-:Y:S02]  /*49b0*/  MOV R94, R168 ;  /* 0x000000a8005e7202 */ /* 0x000fe40000000f00 */
.L_x_3951:
[----:B------:R-:W-:Y:S05]  /*49c0*/  BSYNC B0 ;  /* 0x0000000000007941 */ /* 0x000fea0003800000 */
.L_x_3949:
        /* <DEDUP_REMOVED lines=16> */
.L_x_3955:
[----:B------:R-:W-:Y:S05]  /*4ad0*/  BSYNC B1 ;  /* 0x0000000000017941 */ /* 0x000fea0003800000 */
.L_x_3954:
        /* <DEDUP_REMOVED lines=42> */
.L_x_3953:
[----:B------:R-:W-:Y:S05]  /*4d80*/  BSYNC B0 ;  /* 0x0000000000007941 */ /* 0x000fea0003800000 */
.L_x_3952:
        /* <DEDUP_REMOVED lines=10> */
.L_x_3948:
        /* <DEDUP_REMOVED lines=12> */
.L_x_3957:
[----:B------:R-:W-:Y:S02]  /*4ef0*/  IMAD.MOV.U32 R94, RZ, RZ, R168 ;  /* 0x000000ffff5e7224 */ /* 0x000fe400078e00a8 */
.L_x_3958:
[----:B------:R-:W-:Y:S05]  /*4f00*/  BSYNC B0 ;  /* 0x0000000000007941 */ /* 0x000fea0003800000 */
.L_x_3956:
        /* <DEDUP_REMOVED lines=16> */
.L_x_3962:
[----:B------:R-:W-:Y:S05]  /*5010*/  BSYNC B1 ;  /* 0x0000000000017941 */ /* 0x000fea0003800000 */
.L_x_3961:
        /* <DEDUP_REMOVED lines=42> */
.L_x_3960:
[----:B------:R-:W-:Y:S05]  /*52c0*/  BSYNC B0 ;  /* 0x0000000000007941 */ /* 0x000fea0003800000 */
.L_x_3959:
        /* <DEDUP_REMOVED lines=13> */
.L_x_3963:
        /* <DEDUP_REMOVED lines=12> */
.L_x_3966:
[----:B------:R-:W-:Y:S02]  /*5460*/  MOV R94, R168 ;  /* 0x000000a8005e7202 */ /* 0x000fe40000000f00 */
.L_x_3967:
[----:B------:R-:W-:Y:S05]  /*5470*/  BSYNC B0 ;  /* 0x0000000000007941 */ /* 0x000fea0003800000 */
.L_x_3965:
        /* <DEDUP_REMOVED lines=16> */
.L_x_3971:
[----:B------:R-:W-:Y:S05]  /*5580*/  BSYNC B1 ;  /* 0x0000000000017941 */ /* 0x000fea0003800000 */
.L_x_3970:
        /* <DEDUP_REMOVED lines=42> */
.L_x_3969:
[----:B------:R-:W-:Y:S05]  /*5830*/  BSYNC B0 ;  /* 0x0000000000007941 */ /* 0x000fea0003800000 */
.L_x_3968:
        /* <DEDUP_REMOVED lines=10> */
.L_x_3964:
        /* <DEDUP_REMOVED lines=12> */
.L_x_3973:
[----:B------:R-:W-:Y:S02]  /*59a0*/  IMAD.MOV.U32 R94, RZ, RZ, R168 ;  /* 0x000000ffff5e7224 */ /* 0x000fe400078e00a8 */
.L_x_3974:
[----:B------:R-:W-:Y:S05]  /*59b0*/  BSYNC B0 ;  /* 0x0000000000007941 */ /* 0x000fea0003800000 */
.L_x_3972:
        /* <DEDUP_REMOVED lines=16> */
.L_x_3978:
[----:B------:R-:W-:Y:S05]  /*5ac0*/  BSYNC B1 ;  /* 0x0000000000017941 */ /* 0x000fea0003800000 */
.L_x_3977:
        /* <DEDUP_REMOVED lines=42> */
.L_x_3976:
[----:B------:R-:W-:Y:S05]  /*5d70*/  BSYNC B0 ;  /* 0x0000000000007941 */ /* 0x000fea0003800000 */
.L_x_3975:
        /* <DEDUP_REMOVED lines=13> */
.L_x_3979:
        /* <DEDUP_REMOVED lines=12> */
.L_x_3982:
[----:B------:R-:W-:Y:S02]  /*5f10*/  MOV R100, R168 ;  /* 0x000000a800647202 */ /* 0x000fe40000000f00 */
.L_x_3983:
[----:B------:R-:W-:Y:S05]  /*5f20*/  BSYNC B0 ;  /* 0x0000000000007941 */ /* 0x000fea0003800000 */
.L_x_3981:
        /* <DEDUP_REMOVED lines=18> */
.L_x_3987:
[----:B------:R-:W-:Y:S05]  /*6050*/  BSYNC B1 ;  /* 0x0000000000017941 */ /* 0x000fea0003800000 */
.L_x_3986:
        /* <DEDUP_REMOVED lines=42> */
.L_x_3985:
[----:B------:R-:W-:Y:S05]  /*6300*/  BSYNC B0 ;  /* 0x0000000000007941 */ /* 0x000fea0003800000 */
.L_x_3984:
        /* <DEDUP_REMOVED lines=10> */
.L_x_3980:
        /* <DEDUP_REMOVED lines=17> */
[----:B------:R-:W-:Y:S01]  /*64c0*/  F2FP.PACK_AB R95, R115, R111 ;  /* 0x0000006f735f723e */ /* 0x000fe200000000ff */
[----:B------:R-:W-:Y:S01]  /*64d0*/  IMAD.WIDE.U32 R172, R172, 0x100, RZ ;  /* 0x00000100acac7825 */ /* 0x000fe200078e00ff */
[----:B------:R-:W-:Y:S02]  /*64e0*/  LOP3.LUT R101, R99, R92, R101, 0xfe, !PT ;  /* 0x0000005c63657212 */ /* 0x000fe400078efe65 */
[----:B------:R-:W-:Y:S02]  /*64f0*/  SEL R99, RZ, 0x1, P5 ;  /* 0x00000001ff637807 */ /* 0x000fe40002800000 */
[----:B------:R-:W-:Y:S02]  /*6500*/  LOP3.LUT R98, R172, R98, R96, 0xfe, !PT ;  /* 0x00000062ac627212 */ /* 0x000fe400078efe60 */
[----:B------:R-:W-:Y:S02]  /*6510*/  F2FP.PACK_AB R94, R113, R107 ;  /* 0x0000006b715e723e */ /* 0x000fe400000000ff */
[----:B------:R-:W-:-:S02]  /*6520*/  F2FP.PACK_AB R93, R109, R103 ;  /* 0x000000676d5d723e */ /* 0x000fc400000000ff */
[----:B------:R-:W-:Y:S02]  /*6530*/  F2FP.PACK_AB R92, R105, R102 ;  /* 0x00000066695c723e */ /* 0x000fe400000000ff */
        /* <DEDUP_REMOVED lines=10> */
[----:B0-----:R-:W-:Y:S02]  /*65e0*/  SHF.L.U32 R93, R164, 0x10, RZ ;  /* 0x00000010a45d7819 */ /* 0x001fe400000006ff */
[----:B------:R-:W-:Y:S02]  /*65f0*/  LOP3.LUT R92, R163, 0xffff, RZ, 0xc0, !PT ;  /* 0x0000ffffa35c7812 */ /* 0x000fe400078ec0ff */
[----:B------:R-:W-:Y:S02]  /*6600*/  LOP3.LUT R95, R93, 0xff0000, RZ, 0xc0, !PT ;  /* 0x00ff00005d5f7812 */ /* 0x000fe400078ec0ff */
[----:B------:R-:W-:Y:S02]  /*6610*/  PRMT R93, R162, 0x7104, RZ ;  /* 0x00007104a25d7816 */ /* 0x000fe400000000ff */
[----:B------:R-:W-:Y:S02]  /*6620*/  PRMT R114, R95, 0x4210, R92 ;  /* 0x000042105f727816 */ /* 0x000fe4000000005c */
[----:B------:R-:W-:-:S02]  /*6630*/  LOP3.LUT R172, R160, 0xff, RZ, 0xc0, !PT ;  /* 0x000000ffa0ac7812 */ /* 0x000fc400078ec0ff */
[----:B------:R-:W-:Y:S02]  /*6640*/  LOP3.LUT R94, R159, 0xff, RZ, 0xc0, !PT ;  /* 0x000000ff9f5e7812 */ /* 0x000fe400078ec0ff */
[----:B------:R-:W-:Y:S01]  /*6650*/  LOP3.LUT R92, R158, 0xff, RZ, 0xc0, !PT ;  /* 0x000000ff9e5c7812 */ /* 0x000fe200078ec0ff */
[----:B------:R-:W-:Y:S01]  /*6660*/  IMAD.WIDE.U32 R172, R172, 0x1000000, RZ ;  /* 0x01000000acac7825 */ /* 0x000fe200078e00ff */
[----:B------:R-:W-:-:S03]  /*6670*/  LOP3.LUT R114, R114, 0xff00, R93, 0xf8, !PT ;  /* 0x0000ff0072727812 */ /* 0x000fc600078ef85d */
[----:B------:R-:W-:Y:S01]  /*6680*/  IMAD.WIDE.U32 R94, R94, 0x10000, RZ ;  /* 0x000100005e5e7825 */ /* 0x000fe200078e00ff */
[----:B------:R-:W-:-:S03]  /*6690*/  LOP3.LUT R169, R114, 0xff, R161, 0xf8, !PT ;  /* 0x000000ff72a97812 */ /* 0x000fc600078ef8a1 */
[----:B------:R-:W-:Y:S01]  /*66a0*/  IMAD.WIDE.U32 R92, R92, 0x100, RZ ;  /* 0x000001005c5c7825 */ /* 0x000fe200078e00ff */
[----:B------:R-:W-:-:S04]  /*66b0*/  LOP3.LUT R95, R95, R169, R173, 0xfe, !PT ;  /* 0x000000a95f5f7212 */ /* 0x000fc800078efead */
[----:B------:R-:W-:Y:S02]  /*66c0*/  LOP3.LUT R92, R92, R172, R94, 0xfe, !PT ;  /* 0x000000ac5c5c7212 */ /* 0x000fe400078efe5e */
[----:B------:R-:W-:Y:S01]  /*66d0*/  LOP3.LUT R93, R95, R93, RZ, 0xfc, !PT ;  /* 0x0000005d5f5d7212 */ /* 0x000fe200078efcff */
[----:B------:R-:W-:Y:S01]  /*66e0*/  IMAD.WIDE.U32 R94, R108, R104, c[0x0][0x198] ;  /* 0x000066006c5e7625 */ /* 0x000fe200078e0068 */
[----:B------:R-:W-:-:S05]  /*66f0*/  LOP3.LUT R92, R92, 0xff, R157, 0xf8, !PT ;  /* 0x000000ff5c5c7812 */ /* 0x000fca00078ef89d */
[----:B------:R0:W-:Y:S02]  /*6700*/  STG.E.64 [R94.64], R92 ;  /* 0x0000005c5e007986 */ /* 0x0001e4000c101b04 */
.L_x_3988:
        /* <DEDUP_REMOVED lines=15> */
.L_x_3990:
[----:B-1----:R-:W-:Y:S02]  /*6800*/  IMAD.MOV.U32 R172, RZ, RZ, R168 ;  /* 0x000000ffffac7224 */ /* 0x002fe400078e00a8 */
.L_x_3991:
[----:B------:R-:W-:Y:S05]  /*6810*/  BSYNC B0 ;  /* 0x0000000000007941 */ /* 0x000fea0003800000 */
.L_x_3989:
        /* <DEDUP_REMOVED lines=10> */
[----:B------:R-:W-:Y:S02]  /*68c0*/  @!P2 IADD3 R150, R150, 0x1, RZ ;  /* 0x000000019696a810 */ /* 0x000fe40007ffe0ff */
[----:B------:R-:W-:Y:S02]  /*68d0*/  @!P2 IADD3 R96, R155, 0x1, RZ ;  /* 0x000000019b60a810 */ /* 0x000fe40007ffe0ff */
[----:B------:R-:W-:Y:S02]  /*68e0*/  ISETP.NE.AND P3, PT, R150, RZ, !P2 ;  /* 0x000000ff9600720c */ /* 0x000fe40005765270 */
[----:B------:R-:W-:-:S11]  /*68f0*/  @!P2 MOV R153, RZ ;  /* 0x000000ff0099a202 */ /* 0x000fd60000000f00 */
[----:B------:R-:W-:-:S04]  /*6900*/  @P3 IMAD.MOV R96, RZ, RZ, R155 ;  /* 0x000000ffff603224 */ /* 0x000fc800078e029b */
[----:B------:R-:W-:Y:S02]  /*6910*/  @!P2 IMAD.MOV.U32 R155, RZ, RZ, R96 ;  /* 0x000000ffff9ba224 */ /* 0x000fe400078e0060 */
.L_x_3995:
[----:B------:R-:W-:Y:S05]  /*6920*/  BSYNC B1 ;  /* 0x0000000000017941 */ /* 0x000fea0003800000 */
.L_x_3994:
        /* <DEDUP_REMOVED lines=42> */
.L_x_3993:
[----:B------:R-:W-:Y:S05]  /*6bd0*/  BSYNC B0 ;  /* 0x0000000000007941 */ /* 0x000fea0003800000 */
.L_x_3992:
[----:B------:R-:W0:Y:S01]  /*6be0*/  I2F.U32 R97, R172 ;  /* 0x000000ac00617306 */ /* 0x000e220000201000 */
[----:B-----5:R-:W-:Y:S01]  /*6bf0*/  HADD2.F32 R96, -RZ, R92.H0_H0 ;  /* 0x2000005cff607230 */ /* 0x020fe20000004100 */
        /* <DEDUP_REMOVED lines=13> */
.L_x_3996:
        /* <DEDUP_REMOVED lines=12> */
.L_x_3999:
[----:B------:R-:W-:Y:S02]  /*6d90*/  IMAD.MOV.U32 R112, RZ, RZ, R168 ;  /* 0x000000ffff707224 */ /* 0x000fe400078e00a8 */
.L_x_4000:
[----:B------:R-:W-:Y:S05]  /*6da0*/  BSYNC B0 ;  /* 0x0000000000007941 */ /* 0x000fea0003800000 */
.L_x_3998:
        /* <DEDUP_REMOVED lines=16> */
.L_x_4004:
[----:B------:R-:W-:Y:S05]  /*6eb0*/  BSYNC B1 ;  /* 0x0000000000017941 */ /* 0x000fea0003800000 */
.L_x_4003:
        /* <DEDUP_REMOVED lines=39> */
[----:B------:R-:W-:Y:S02]  /*7130*/  LOP3.LUT R166, R99, R166, R147, 0x96, !PT ;  /* 0x000000a663a67212 */ /* 0x000fe400078e9693 */
[----:B------:R-:W-:Y:S02]  /*7140*/  MOV R168, R98 ;  /* 0x0000006200a87202 */ /* 0x000fe40000000f00 */
[----:B------:R-:W-:Y:S01]  /*7150*/  LOP3.LUT R167, R171, R96, R146, 0x96, !PT ;  /* 0x00000060aba77212 */ /* 0x000fe200078e9692 */
[----:B------:R-:W-:Y:S02]  /*7160*/  IMAD.MOV.U32 R96, RZ, RZ, RZ ;  /* 0x000000ffff607224 */ /* 0x000fe400078e00ff */
.L_x_4002:
[----:B------:R-:W-:Y:S05]  /*7170*/  BSYNC B0 ;  /* 0x0000000000007941 */ /* 0x000fea0003800000 */
.L_x_4001:
        /* <DEDUP_REMOVED lines=10> */
.L_x_3997:
        /* <DEDUP_REMOVED lines=12> */
.L_x_4006:
[----:B------:R-:W-:Y:S02]  /*72e0*/  IMAD.MOV.U32 R112, RZ, RZ, R168 ;  /* 0x000000ffff707224 */ /* 0x000fe400078e00a8 */
.L_x_4007:
[----:B------:R-:W-:Y:S05]  /*72f0*/  BSYNC B0 ;  /* 0x0000000000007941 */ /* 0x000fea0003800000 */
.L_x_4005:
        /* <DEDUP_REMOVED lines=16> */
.L_x_4011:
[----:B------:R-:W-:Y:S05]  /*7400*/  BSYNC B1 ;  /* 0x0000000000017941 */ /* 0x000fea0003800000 */
.L_x_4010:
        /* <DEDUP_REMOVED lines=43> */
.L_x_4009:
[----:B------:R-:W-:Y:S05]  /*76c0*/  BSYNC B0 ;  /* 0x0000000000007941 */ /* 0x000fea0003800000 */
.L_x_4008:
        /* <DEDUP_REMOVED lines=15> */
.L_x_4012:
        /* <DEDUP_REMOVED lines=12> */
.L_x_4015:
[----:B------:R-:W-:Y:S02]  /*7880*/  IMAD.MOV.U32 R112, RZ, RZ, R168 ;  /* 0x000000ffff707224 */ /* 0x000fe400078e00a8 */
.L_x_4016:
[----:B------:R-:W-:Y:S05]  /*7890*/  BSYNC B0 ;  /* 0x0000000000007941 */ /* 0x000fea0003800000 */
.L_x_4014:
        /* <DEDUP_REMOVED lines=16> */
.L_x_4020:
[----:B------:R-:W-:Y:S05]  /*79a0*/  BSYNC B1 ;  /* 0x0000000000017941 */ /* 0x000fea0003800000 */
.L_x_4019:
        /* <DEDUP_REMOVED lines=43> */
.L_x_4018:
[----:B------:R-:W-:Y:S05]  /*7c60*/  BSYNC B0 ;  /* 0x0000000000007941 */ /* 0x000fea0003800000 */
.L_x_4017:
        /* <DEDUP_REMOVED lines=10> */
.L_x_4013:
        /* <DEDUP_REMOVED lines=12> */
.L_x_4022:
[----:B------:R-:W-:Y:S02]  /*7dd0*/  IMAD.MOV.U32 R112, RZ, RZ, R168 ;  /* 0x000000ffff707224 */ /* 0x000fe400078e00a8 */
.L_x_4023:
[----:B------:R-:W-:Y:S05]  /*7de0*/  BSYNC B0 ;  /* 0x0000000000007941 */ /* 0x000fea0003800000 */
.L_x_4021:
        /* <DEDUP_REMOVED lines=16> */
.L_x_4027:
[----:B------:R-:W-:Y:S05]  /*7ef0*/  BSYNC B1 ;  /* 0x0000000000017941 */ /* 0x000fea0003800000 */
.L_x_4026:
        /* <DEDUP_REMOVED lines=42> */
[----:B------:R-:W-:-:S06]  /*81a0*/  HFMA2.MMA R96, -RZ, RZ, 0, 0 ;  /* 0x00000000ff607435 */ /* 0x000fcc00000001ff */
.L_x_4025:
[----:B------:R-:W-:Y:S05]  /*81b0*/  BSYNC B0 ;  /* 0x0000000000007941 */ /* 0x000fea0003800000 */
.L_x_4024:
        /* <DEDUP_REMOVED lines=15> */
.L_x_4028:
        /* <DEDUP_REMOVED lines=12> */
.L_x_4031:
[----:B------:R-:W-:Y:S02]  /*8370*/  MOV R112, R168 ;  /* 0x000000a800707202 */ /* 0x000fe40000000f00 */
.L_x_4032:
[----:B------:R-:W-:Y:S05]  /*8380*/  BSYNC B0 ;  /* 0x0000000000007941 */ /* 0x000fea0003800000 */
.L_x_4030:
        /* <DEDUP_REMOVED lines=16> */
.L_x_4036:
[----:B------:R-:W-:Y:S05]  /*8490*/  BSYNC B1 ;  /* 0x0000000000017941 */ /* 0x000fea0003800000 */
.L_x_4035:
[----:B------:R-:W-:Y:S01]  /*84a0*/  IMAD.HI.U32 R92, R150, -0x326172a9, RZ ;  /* 0xcd9e8d57965c7827 */ /* 0x000fe200078e00ff */
[----:B------:R-:W-:-:S03]  /*84b0*/  LOP3.LUT R96, R96, R155, R131, 0x96, !PT ;  /* 0x0000009b60607212 */ /* 0x000fc600078e9683 */
[----:B------:R-:W-:Y:S01]  /*84c0*/  IMAD R98, R150, -0x326172a9, RZ ;  /* 0xcd9e8d5796627824 */ /* 0x000fe200078e02ff */
[----:B------:R-:W-:Y:S01]  /*84d0*/  LOP3.LUT R92, R92, R153, R130, 0x96, !PT ;  /* 0x000000995c5c7212 */ /* 0x000fe200078e9682 */
[----:B------:R-:W-:-:S04]  /*84e0*/  IMAD.WIDE.U32 R96, R96, -0x326172a9, RZ ;  /* 0xcd9e8d5760607825 */ /* 0x000fc800078e00ff */
[----:B------:R-:W-:Y:S01]  /*84f0*/  IMAD R99, R151, -0x2daee0ad, RZ ;  /* 0xd2511f5397637824 */ /* 0x000fe200078e02ff */
[----:B------:R-:W-:Y:S01]  /*8500*/  LOP3.LUT R98, R97, R98, R3, 0x96, !PT ;  /* 0x0000006261627212 */ /* 0x000fe200078e9603 */
[----:B------:R-:W-:Y:S01]  /*8510*/  IMAD.WIDE.U32 R100, R92, -0x2daee0ad, RZ ;  /* 0xd2511f535c647825 */ /* 0x000fe200078e00ff */
[----:B------:R-:W-:-:S03]  /*8520*/  HFMA2.MMA R92, -RZ, RZ, 0, 0 ;  /* 0x00000000ff5c7435 */ /* 0x000fc600000001ff */
        /* <DEDUP_REMOVED lines=35> */
.L_x_4034:
[----:B------:R-:W-:Y:S05]  /*8760*/  BSYNC B0 ;  /* 0x0000000000007941 */ /* 0x000fea0003800000 */
.L_x_4033:
        /* <DEDUP_REMOVED lines=10> */
.L_x_4029:
        /* <DEDUP_REMOVED lines=12> */
.L_x_4038:
[----:B------:R-:W-:Y:S02]  /*88d0*/  IMAD.MOV.U32 R112, RZ, RZ, R168 ;  /* 0x000000ffff707224 */ /* 0x000fe400078e00a8 */
.L_x_4039:
[----:B------:R-:W-:Y:S05]  /*88e0*/  BSYNC B0 ;  /* 0x0000000000007941 */ /* 0x000fea0003800000 */
.L_x_4037:
        /* <DEDUP_REMOVED lines=16> */
.L_x_4043:
[----:B------:R-:W-:Y:S05]  /*89f0*/  BSYNC B1 ;  /* 0x0000000000017941 */ /* 0x000fea0003800000 */
.L_x_4042:
        /* <DEDUP_REMOVED lines=44> */
.L_x_4041:
[----:B------:R-:W-:Y:S05]  /*8cc0*/  BSYNC B0 ;  /* 0x0000000000007941 */ /* 0x000fea0003800000 */
.L_x_4040:
        /* <DEDUP_REMOVED lines=15> */
.L_x_4044:
        /* <DEDUP_REMOVED lines=12> */
.L_x_4047:
[----:B------:R-:W-:Y:S02]  /*8e80*/  IMAD.MOV.U32 R112, RZ, RZ, R168 ;  /* 0x000000ffff707224 */ /* 0x000fe400078e00a8 */
.L_x_4048:
[----:B------:R-:W-:Y:S05]  /*8e90*/  BSYNC B0 ;  /* 0x0000000000007941 */ /* 0x000fea0003800000 */
.L_x_4046:
        /* <DEDUP_REMOVED lines=16> */
.L_x_4052:
[----:B------:R-:W-:Y:S05]  /*8fa0*/  BSYNC B1 ;  /* 0x0000000000017941 */ /* 0x000fea0003800000 */
.L_x_4051:
        /* <DEDUP_REMOVED lines=44> */
.L_x_4050:
[----:B------:R-:W-:Y:S05]  /*9270*/  BSYNC B0 ;  /* 0x0000000000007941 */ /* 0x000fea0003800000 */
.L_x_4049:
        /* <DEDUP_REMOVED lines=10> */
.L_x_4045:
        /* <DEDUP_REMOVED lines=12> */
.L_x_4054:
[----:B------:R-:W-:Y:S02]  /*93e0*/  IMAD.MOV.U32 R112, RZ, RZ, R168 ;  /* 0x000000ffff707224 */ /* 0x000fe400078e00a8 */
.L_x_4055:
[----:B------:R-:W-:Y:S05]  /*93f0*/  BSYNC B0 ;  /* 0x0000000000007941 */ /* 0x000fea0003800000 */
.L_x_4053:
        /* <DEDUP_REMOVED lines=16> */
.L_x_4059:
[----:B------:R-:W-:Y:S05]  /*9500*/  BSYNC B1 ;  /* 0x0000000000017941 */ /* 0x000fea0003800000 */
.L_x_4058:
        /* <DEDUP_REMOVED lines=40> */
[----:B------:R-:W-:Y:S01]  /*9790*/  MOV R168, R98 ;  /* 0x0000006200a87202 */ /* 0x000fe20000000f00 */
[----:B------:R-:W-:Y:S01]  /*97a0*/  IMAD.MOV.U32 R170, RZ, RZ, R92 ;  /* 0x000000ffffaa7224 */ /* 0x000fe200078e005c */
[----:B------:R-:W-:Y:S01]  /*97b0*/  LOP3.LUT R167, R93, R96, R146, 0x96, !PT ;  /* 0x000000605da77212 */ /* 0x000fe200078e9692 */
[----:B------:R-:W-:Y:S02]  /*97c0*/  IMAD.MOV.U32 R93, RZ, RZ, RZ ;  /* 0x000000ffff5d7224 */ /* 0x000fe400078e00ff */
.L_x_4057:
[----:B------:R-:W-:Y:S05]  /*97d0*/  BSYNC B0 ;  /* 0x0000000000007941 */ /* 0x000fea0003800000 */
.L_x_4056:
        /* <DEDUP_REMOVED lines=13> */
.L_x_4060:
        /* <DEDUP_REMOVED lines=12> */
.L_x_4063:
[----:B------:R-:W-:Y:S02]  /*9970*/  IMAD.MOV.U32 R112, RZ, RZ, R168 ;  /* 0x000000ffff707224 */ /* 0x000fe400078e00a8 */
.L_x_4064:
[----:B------:R-:W-:Y:S05]  /*9980*/  BSYNC B0 ;  /* 0x0000000000007941 */ /* 0x000fea0003800000 */
.L_x_4062:
        /* <DEDUP_REMOVED lines=16> */
.L_x_4068:
[----:B------:R-:W-:Y:S05]  /*9a90*/  BSYNC B1 ;  /* 0x0000000000017941 */ /* 0x000fea0003800000 */
.L_x_4067:
        /* <DEDUP_REMOVED lines=44> */
.L_x_4066:
[----:B------:R-:W-:Y:S05]  /*9d60*/  BSYNC B0 ;  /* 0x0000000000007941 */ /* 0x000fea0003800000 */
.L_x_4065:
        /* <DEDUP_REMOVED lines=10> */
.L_x_4061:
        /* <DEDUP_REMOVED lines=12> */
.L_x_4070:
[----:B------:R-:W-:Y:S02]  /*9ed0*/  MOV R112, R168 ;  /* 0x000000a800707202 */ /* 0x000fe40000000f00 */
.L_x_4071:
[----:B------:R-:W-:Y:S05]  /*9ee0*/  BSYNC B0 ;  /* 0x0000000000007941 */ /* 0x000fea0003800000 */
.L_x_4069:
        /* <DEDUP_REMOVED lines=16> */
.L_x_4075:
[----:B------:R-:W-:Y:S05]  /*9ff0*/  BSYNC B1 ;  /* 0x0000000000017941 */ /* 0x000fea0003800000 */
.L_x_4074:
        /* <DEDUP_REMOVED lines=42> */
[----:B------:R-:W-:Y:S01]  /*a2a0*/  HFMA2.MMA R93, -RZ, RZ, 0, 0 ;  /* 0x00000000ff5d7435 */ /* 0x000fe200000001ff */
[----:B------:R-:W-:-:S05]  /*a2b0*/  IMAD.MOV.U32 R170, RZ, RZ, R92 ;  /* 0x000000ffffaa7224 */ /* 0x000fca00078e005c */
.L_x_4073:
[----:B------:R-:W-:Y:S05]  /*a2c0*/  BSYNC B0 ;  /* 0x0000000000007941 */ /* 0x000fea0003800000 */
.L_x_4072:
        /* <DEDUP_REMOVED lines=13> */
.L_x_4076:
        /* <DEDUP_REMOVED lines=12> */
.L_x_4079:
[----:B------:R-:W-:Y:S02]  /*a460*/  MOV R94, R168 ;  /* 0x000000a8005e7202 */ /* 0x000fe40000000f00 */
.L_x_4080:
[----:B------:R-:W-:Y:S05]  /*a470*/  BSYNC B0 ;  /* 0x0000000000007941 */ /* 0x000fea0003800000 */
.L_x_4078:
        /* <DEDUP_REMOVED lines=16> */
.L_x_4084:
[----:B------:R-:W-:Y:S05]  /*a580*/  BSYNC B1 ;  /* 0x0000000000017941 */ /* 0x000fea0003800000 */
.L_x_4083:
        /* <DEDUP_REMOVED lines=41> */
[----:B------:R-:W-:Y:S01]  /*a820*/  HFMA2.MMA R92, -RZ, RZ, 0, 0 ;  /* 0x00000000ff5c7435 */ /* 0x000fe200000001ff */
[----:B------:R-:W-:Y:S01]  /*a830*/  IMAD.MOV.U32 R168, RZ, RZ, R98 ;  /* 0x000000ffffa87224 */ /* 0x000fe200078e0062 */
[----:B------:R-:W-:-:S04]  /*a840*/  LOP3.LUT R167, R93, R96, R146, 0x96, !PT ;  /* 0x000000605da77212 */ /* 0x000fc800078e9692 */
.L_x_4082:
[----:B------:R-:W-:Y:S05]  /*a850*/  BSYNC B0 ;  /* 0x0000000000007941 */ /* 0x000fea0003800000 */
.L_x_4081:
        /* <DEDUP_REMOVED lines=10> */
.L_x_4077:
        /* <DEDUP_REMOVED lines=12> */
.L_x_4086:
[----:B------:R-:W-:Y:S02]  /*a9c0*/  IMAD.MOV.U32 R94, RZ, RZ, R168 ;  /* 0x000000ffff5e7224 */ /* 0x000fe400078e00a8 */
.L_x_4087:
[----:B------:R-:W-:Y:S05]  /*a9d0*/  BSYNC B0 ;  /* 0x0000000000007941 */ /* 0x000fea0003800000 */
.L_x_4085:
        /* <DEDUP_REMOVED lines=16> */
.L_x_4091:
[----:B------:R-:W-:Y:S05]  /*aae0*/  BSYNC B1 ;  /* 0x0000000000017941 */ /* 0x000fea0003800000 */
.L_x_4090:
        /* <DEDUP_REMOVED lines=44> */
.L_x_4089:
[----:B------:R-:W-:Y:S05]  /*adb0*/  BSYNC B0 ;  /* 0x0000000000007941 */ /* 0x000fea0003800000 */
.L_x_4088:
        /* <DEDUP_REMOVED lines=13> */
.L_x_4092:
        /* <DEDUP_REMOVED lines=12> */
.L_x_4095:
[----:B------:R-:W-:Y:S02]  /*af50*/  IMAD.MOV.U32 R94, RZ, RZ, R168 ;  /* 0x000000ffff5e7224 */ /* 0x000fe400078e00a8 */
.L_x_4096:
[----:B------:R-:W-:Y:S05]  /*af60*/  BSYNC B0 ;  /* 0x0000000000007941 */ /* 0x000fea0003800000 */
.L_x_4094:
        /* <DEDUP_REMOVED lines=16> */
.L_x_4100:
[----:B------:R-:W-:Y:S05]  /*b070*/  BSYNC B1 ;  /* 0x0000000000017941 */ /* 0x000fea0003800000 */
.L_x_4099:
        /* <DEDUP_REMOVED lines=44> */
.L_x_4098:
[----:B------:R-:W-:Y:S05]  /*b340*/  BSYNC B0 ;  /* 0x0000000000007941 */ /* 0x000fea0003800000 */
.L_x_4097:
        /* <DEDUP_REMOVED lines=10> */
.L_x_4093:
        /* <DEDUP_REMOVED lines=12> */
.L_x_4102:
[----:B------:R-:W-:Y:S02]  /*b4b0*/  IMAD.MOV.U32 R94, RZ, RZ, R168 ;  /* 0x000000ffff5e7224 */ /* 0x000fe400078e00a8 */
.L_x_4103:
[----:B------:R-:W-:Y:S05]  /*b4c0*/  BSYNC B0 ;  /* 0x0000000000007941 */ /* 0x000fea0003800000 */
.L_x_4101:
        /* <DEDUP_REMOVED lines=16> */
.L_x_4107:
[----:B------:R-:W-:Y:S05]  /*b5d0*/  BSYNC B1 ;  /* 0x0000000000017941 */ /* 0x000fea0003800000 */
.L_x_4106:
        /* <DEDUP_REMOVED lines=44> */
.L_x_4105:
[----:B------:R-:W-:Y:S05]  /*b8a0*/  BSYNC B0 ;  /* 0x0000000000007941 */ /* 0x000fea0003800000 */
.L_x_4104:
        /* <DEDUP_REMOVED lines=13> */
.L_x_4108:
        /* <DEDUP_REMOVED lines=12> */
.L_x_4111:
[----:B------:R-:W-:Y:S02]  /*ba40*/  IMAD.MOV.U32 R100, RZ, RZ, R168 ;  /* 0x000000ffff647224 */ /* 0x000fe400078e00a8 */
.L_x_4112:
[----:B------:R-:W-:Y:S05]  /*ba50*/  BSYNC B0 ;  /* 0x0000000000007941 */ /* 0x000fea0003800000 */
.L_x_4110:
        /* <DEDUP_REMOVED lines=18> */
.L_x_4116:
[----:B------:R-:W-:Y:S05]  /*bb80*/  BSYNC B1 ;  /* 0x0000000000017941 */ /* 0x000fea0003800000 */
.L_x_4115:
        /* <DEDUP_REMOVED lines=43> */
[----:B------:R-:W-:Y:S02]  /*be40*/  LOP3.LUT R167, R93, R94, R146, 0x96, !PT ;  /* 0x0000005e5da77212 */ /* 0x000fe400078e9692 */
.L_x_4114:
[----:B------:R-:W-:Y:S05]  /*be50*/  BSYNC B0 ;  /* 0x0000000000007941 */ /* 0x000fea0003800000 */
.L_x_4113:
        /* <DEDUP_REMOVED lines=10> */
.L_x_4109:
        /* <DEDUP_REMOVED lines=53> */
.L_x_4117:
        /* <DEDUP_REMOVED lines=13> */
[----:B------:R-:W-:Y:S01]  /*c320*/  MOV R114, R170 ;  /* 0x000000aa00727202 */ /* 0x000fe20000000f00 */
[----:B------:R-:W-:Y:S05]  /*c330*/  BRA `(.L_x_4120) ;  /* 0x0000001000007947 */ /* 0x000fea0003800000 */
.L_x_4119:
[----:B-1----:R-:W-:Y:S02]  /*c340*/  IMAD.MOV.U32 R114, RZ, RZ, R168 ;  /* 0x000000ffff727224 */ /* 0x002fe400078e00a8 */
.L_x_4120:
[----:B------:R-:W-:Y:S05]  /*c350*/  BSYNC B0 ;  /* 0x0000000000007941 */ /* 0x000fea0003800000 */
.L_x_4118:
        /* <DEDUP_REMOVED lines=16> */
.L_x_4124:
[----:B------:R-:W-:Y:S05]  /*c460*/  BSYNC B1 ;  /* 0x0000000000017941 */ /* 0x000fea0003800000 */
.L_x_4123:
        /* <DEDUP_REMOVED lines=41> */
[----:B------:R-:W-:Y:S01]  /*c700*/  MOV R170, R96 ;  /* 0x0000006000aa7202 */ /* 0x000fe20000000f00 */
[----:B------:R-:W-:Y:S01]  /*c710*/  IMAD.MOV.U32 R96, RZ, RZ, RZ ;  /* 0x000000ffff607224 */ /* 0x000fe200078e00ff */
[----:B------:R-:W-:Y:S02]  /*c720*/  LOP3.LUT R167, R97, R98, R146, 0x96, !PT ;  /* 0x0000006261a77212 */ /* 0x000fe400078e9692 */
.L_x_4122:
[----:B------:R-:W-:Y:S05]  /*c730*/  BSYNC B0 ;  /* 0x0000000000007941 */ /* 0x000fea0003800000 */
.L_x_4121:
        /* <DEDUP_REMOVED lines=15> */
.L_x_4125:
        /* <DEDUP_REMOVED lines=12> */
.L_x_4128:
[----:B------:R-:W-:Y:S02]  /*c8f0*/  IMAD.MOV.U32 R112, RZ, RZ, R168 ;  /* 0x000000ffff707224 */ /* 0x000fe400078e00a8 */
.L_x_4129:
[----:B------:R-:W-:Y:S05]  /*c900*/  BSYNC B0 ;  /* 0x0000000000007941 */ /* 0x000fea0003800000 */
.L_x_4127:
        /* <DEDUP_REMOVED lines=16> */
.L_x_4133:
[----:B------:R-:W-:Y:S05]  /*ca10*/  BSYNC B1 ;  /* 0x0000000000017941 */ /* 0x000fea0003800000 */
.L_x_4132:
        /* <DEDUP_REMOVED lines=42> */
[----:B------:R-:W-:Y:S01]  /*ccc0*/  IMAD.MOV.U32 R97, RZ, RZ, RZ ;  /* 0x000000ffff617224 */ /* 0x000fe200078e00ff */
[----:B------:R-:W-:Y:S02]  /*ccd0*/  MOV R170, R96 ;  /* 0x0000006000aa7202 */ /* 0x000fe40000000f00 */
.L_x_4131:
[----:B------:R-:W-:Y:S05]  /*cce0*/  BSYNC B0 ;  /* 0x0000000000007941 */ /* 0x000fea0003800000 */
.L_x_4130:
        /* <DEDUP_REMOVED lines=10> */
.L_x_4126:
        /* <DEDUP_REMOVED lines=12> */
.L_x_4135:
[----:B------:R-:W-:Y:S02]  /*ce50*/  IMAD.MOV.U32 R112, RZ, RZ, R168 ;  /* 0x000000ffff707224 */ /* 0x000fe400078e00a8 */
.L_x_4136:
[----:B------:R-:W-:Y:S05]  /*ce60*/  BSYNC B0 ;  /* 0x0000000000007941 */ /* 0x000fea0003800000 */
.L_x_4134:
        /* <DEDUP_REMOVED lines=16> */
.L_x_4140:
[----:B------:R-:W-:Y:S05]  /*cf70*/  BSYNC B1 ;  /* 0x0000000000017941 */ /* 0x000fea0003800000 */
.L_x_4139:
        /* <DEDUP_REMOVED lines=44> */
.L_x_4138:
[----:B------:R-:W-:Y:S05]  /*d240*/  BSYNC B0 ;  /* 0x0000000000007941 */ /* 0x000fea0003800000 */
.L_x_4137:
        /* <DEDUP_REMOVED lines=11> */
[----:B------:R-:W-:Y:S01]  /*d300*/  HADD2.F32 R98, -RZ, R88.H1_H1 ;  /* 0x30000058ff627230 */ /* 0x000fe20000004100 */
[----:B------:R-:W-:-:S04]  /*d310*/  IMAD.MOV.U32 R92, RZ, RZ, R96 ;  /* 0x000000ffff5c7224 */ /* 0x000fc800078e0060 */
[----:B------:R-:W-:Y:S01]  /*d320*/  FADD.FTZ R189, R98, R189 ;  /* 0x000000bd62bd7221 */ /* 0x000fe20000010000 */
[----:B------:R-:W-:Y:S05]  /*d330*/  BRA `(.L_x_4142) ;  /* 0x0000056000007947 */ /* 0x000fea0003800000 */
.L_x_4141:
        /* <DEDUP_REMOVED lines=12> */
.L_x_4144:
[----:B------:R-:W-:Y:S02]  /*d400*/  IMAD.MOV.U32 R112, RZ, RZ, R168 ;  /* 0x000000ffff707224 */ /* 0x000fe400078e00a8 */
.L_x_4145:
[----:B------:R-:W-:Y:S05]  /*d410*/  BSYNC B0 ;  /* 0x0000000000007941 */ /* 0x000fea0003800000 */
.L_x_4143:
        /* <DEDUP_REMOVED lines=16> */
.L_x_4149:
[----:B------:R-:W-:Y:S05]  /*d520*/  BSYNC B1 ;  /* 0x0000000000017941 */ /* 0x000fea0003800000 */
.L_x_4148:
        /* <DEDUP_REMOVED lines=44> */
.L_x_4147:
[----:B------:R-:W-:Y:S05]  /*d7f0*/  BSYNC B0 ;  /* 0x0000000000007941 */ /* 0x000fea0003800000 */
.L_x_4146:
        /* <DEDUP_REMOVED lines=10> */
.L_x_4142:
        /* <DEDUP_REMOVED lines=12> */
.L_x_4151:
[----:B------:R-:W-:Y:S02]  /*d960*/  IMAD.MOV.U32 R112, RZ, RZ, R168 ;  /* 0x000000ffff707224 */ /* 0x000fe400078e00a8 */
.L_x_4152:
[----:B------:R-:W-:Y:S05]  /*d970*/  BSYNC B0 ;  /* 0x0000000000007941 */ /* 0x000fea0003800000 */
.L_x_4150:
        /* <DEDUP_REMOVED lines=16> */
.L_x_4156:
[----:B------:R-:W-:Y:S05]  /*da80*/  BSYNC B1 ;  /* 0x0000000000017941 */ /* 0x000fea0003800000 */
.L_x_4155:
        /* <DEDUP_REMOVED lines=44> */
.L_x_4154:
[----:B------:R-:W-:Y:S05]  /*dd50*/  BSYNC B0 ;  /* 0x0000000000007941 */ /* 0x000fea0003800000 */
.L_x_4153:
        /* <DEDUP_REMOVED lines=15> */
.L_x_4157:
        /* <DEDUP_REMOVED lines=12> */
.L_x_4160:
[----:B------:R-:W-:Y:S02]  /*df10*/  IMAD.MOV.U32 R112, RZ, RZ, R168 ;  /* 0x000000ffff707224 */ /* 0x000fe400078e00a8 */
.L_x_4161:
[----:B------:R-:W-:Y:S05]  /*df20*/  BSYNC B0 ;  /* 0x0000000000007941 */ /* 0x000fea0003800000 */
.L_x_4159:
        /* <DEDUP_REMOVED lines=16> */
.L_x_4165:
[----:B------:R-:W-:Y:S05]  /*e030*/  BSYNC B1 ;  /* 0x0000000000017941 */ /* 0x000fea0003800000 */
.L_x_4164:
        /* <DEDUP_REMOVED lines=44> */
.L_x_4163:
[----:B------:R-:W-:Y:S05]  /*e300*/  BSYNC B0 ;  /* 0x0000000000007941 */ /* 0x000fea0003800000 */
.L_x_4162:
        /* <DEDUP_REMOVED lines=10> */
.L_x_4158:
        /* <DEDUP_REMOVED lines=12> */
.L_x_4167:
[----:B------:R-:W-:Y:S02]  /*e470*/  IMAD.MOV.U32 R112, RZ, RZ, R168 ;  /* 0x000000ffff707224 */ /* 0x000fe400078e00a8 */
.L_x_4168:
[----:B------:R-:W-:Y:S05]  /*e480*/  BSYNC B0 ;  /* 0x0000000000007941 */ /* 0x000fea0003800000 */
.L_x_4166:
        /* <DEDUP_REMOVED lines=16> */
.L_x_4172:
[----:B------:R-:W-:Y:S05]  /*e590*/  BSYNC B1 ;  /* 0x0000000000017941 */ /* 0x000fea0003800000 */
.L_x_4171:
        /* <DEDUP_REMOVED lines=44> */
.L_x_4170:
[----:B------:R-:W-:Y:S05]  /*e860*/  BSYNC B0 ;  /* 0x0000000000007941 */ /* 0x000fea0003800000 */
.L_x_4169:
        /* <DEDUP_REMOVED lines=15> */
.L_x_4173:
        /* <DEDUP_REMOVED lines=12> */
.L_x_4176:
[----:B------:R-:W-:Y:S02]  /*ea20*/  IMAD.MOV.U32 R112, RZ, RZ, R168 ;  /* 0x000000ffff707224 */ /* 0x000fe400078e00a8 */
.L_x_4177:
[----:B------:R-:W-:Y:S05]  /*ea30*/  BSYNC B0 ;  /* 0x0000000000007941 */ /* 0x000fea0003800000 */
.L_x_4175:
        /* <DEDUP_REMOVED lines=16> */
.L_x_4181:
[----:B------:R-:W-:Y:S05]  /*eb40*/  BSYNC B1 ;  /* 0x0000000000017941 */ /* 0x000fea0003800000 */
.L_x_4180:
        /* <DEDUP_REMOVED lines=44> */
.L_x_4179:
[----:B------:R-:W-:Y:S05]  /*ee10*/  BSYNC B0 ;  /* 0x0000000000007941 */ /* 0x000fea0003800000 */
.L_x_4178:
        /* <DEDUP_REMOVED lines=10> */
.L_x_4174:
        /* <DEDUP_REMOVED lines=12> */
.L_x_4183:
[----:B------:R-:W-:Y:S02]  /*ef80*/  IMAD.MOV.U32 R112, RZ, RZ, R168 ;  /* 0x000000ffff707224 */ /* 0x000fe400078e00a8 */
.L_x_4184:
[----:B------:R-:W-:Y:S05]  /*ef90*/  BSYNC B0 ;  /* 0x0000000000007941 */ /* 0x000fea0003800000 */
.L_x_4182:
        /* <DEDUP_REMOVED lines=16> */
.L_x_4188:
[----:B------:R-:W-:Y:S05]  /*f0a0*/  BSYNC B1 ;  /* 0x0000000000017941 */ /* 0x000fea0003800000 */
.L_x_4187:
        /* <DEDUP_REMOVED lines=44> */
.L_x_4186:
[----:B------:R-:W-:Y:S05]  /*f370*/  BSYNC B0 ;  /* 0x0000000000007941 */ /* 0x000fea0003800000 */
.L_x_4185:
[----:B------:R-:W0:Y:S01]  /*f380*/  I2F.U32 R97, R112 ;  /* 0x0000007000617306 */ /* 0x000e220000201000 */
[----:B------:R-:W-:-:S05]  /*f390*/  HADD2.F32 R92, -RZ, R94.H0_H0 ;  /* 0x2000005eff5c7230 */ /* 0x000fca0000004100 */
[----:B------:R-:W-:Y:S02]  /*f3a0*/  FMUL.FTZ R92, R92, c[0x0][0x1e8] ;  /* 0x00007a005c5c7a20 */ /* 0x000fe40000410000 */
[----:B0-----:R-:W-:-:S05]  /*f3b0*/  FFMA.FTZ R97, R97, R110, 1.1641532182693481445e-10 ;  /* 0x2f00000061617423 */ /* 0x001fca000001006e */
[----:B------:R-:W-:-:S04]  /*f3c0*/  FSETP.GTU.FTZ.AND P2, PT, R97, c[0x0][0x1e4], PT ;  /* 0x0000790061007a0b */ /* 0x000fc80003f5c000 */
[----:B------:R-:W-:Y:S01]  /*f3d0*/  FSEL R191, R92, RZ, !P2 ;  /* 0x000000ff5cbf7208 */ /* 0x000fe20005000000 */
[----:B------:R-:W-:Y:S05]  /*f3e0*/  @P1 BRA `(.L_x_4189) ;  /* 0x0000006000001947 */ /* 0x000fea0003800000 */
[----:B------:R-:W-:Y:S01]  /*f3f0*/  MOV R92, R93 ;  /* 0x0000005d005c7202 */ /* 0x000fe20000000f00 */
[----:B------:R-:W-:Y:S05]  /*f400*/  @!P0 BRA `(.L_x_4190) ;  /* 0x000005a000008947 */ /* 0x000fea0003800000 */
[----:B------:R-:W-:Y:S01]  /*f410*/  HADD2.F32 R96, -RZ, R90.H0_H0 ;  /* 0x2000005aff607230 */ /* 0x000fe20000004100 */
[----:B------:R-:W-:-:S04]  /*f420*/  IMAD.MOV.U32 R92, RZ, RZ, R93 ;  /* 0x000000ffff5c7224 */ /* 0x000fc800078e005d */
[----:B------:R-:W-:Y:S01]  /*f430*/  FADD.FTZ R191, R96, R191 ;  /* 0x000000bf60bf7221 */ /* 0x000fe20000010000 */
[----:B------:R-:W-:Y:S05]  /*f440*/  BRA `(.L_x_4190) ;  /* 0x0000056000007947 */ /* 0x000fea0003800000 */
.L_x_4189:
        /* <DEDUP_REMOVED lines=12> */
.L_x_4192:
[----:B------:R-:W-:Y:S02]  /*f510*/  IMAD.MOV.U32 R112, RZ, RZ, R168 ;  /* 0x000000ffff707224 */ /* 0x000fe400078e00a8 */
.L_x_4193:
[----:B------:R-:W-:Y:S05]  /*f520*/  BSYNC B0 ;  /* 0x0000000000007941 */ /* 0x000fea0003800000 */
.L_x_4191:
        /* <DEDUP_REMOVED lines=16> */
.L_x_4197:
[----:B------:R-:W-:Y:S05]  /*f630*/  BSYNC B1 ;  /* 0x0000000000017941 */ /* 0x000fea0003800000 */
.L_x_4196:
        /* <DEDUP_REMOVED lines=44> */
.L_x_4195:
[----:B------:R-:W-:Y:S05]  /*f900*/  BSYNC B0 ;  /* 0x0000000000007941 */ /* 0x000fea0003800000 */
.L_x_4194:
        /* <DEDUP_REMOVED lines=10> */
.L_x_4190:
        /* <DEDUP_REMOVED lines=12> */
.L_x_4199:
[----:B------:R-:W-:Y:S02]  /*fa70*/  IMAD.MOV.U32 R112, RZ, RZ, R168 ;  /* 0x000000ffff707224 */ /* 0x000fe400078e00a8 */
.L_x_4200:
[----:B------:R-:W-:Y:S05]  /*fa80*/  BSYNC B0 ;  /* 0x0000000000007941 */ /* 0x000fea0003800000 */
.L_x_4198:
        /* <DEDUP_REMOVED lines=16> */
.L_x_4204:
[----:B------:R-:W-:Y:S05]  /*fb90*/  BSYNC B1 ;  /* 0x0000000000017941 */ /* 0x000fea0003800000 */
.L_x_4203:
        /* <DEDUP_REMOVED lines=44> */
.L_x_4202:
[----:B------:R-:W-:Y:S05]  /*fe60*/  BSYNC B0 ;  /* 0x0000000000007941 */ /* 0x000fea0003800000 */
.L_x_4201:
        /* <DEDUP_REMOVED lines=13> */
.L_x_4205:
        /* <DEDUP_REMOVED lines=12> */
.L_x_4208:
[----:B------:R-:W-:Y:S02]  /*10000*/  IMAD.MOV.U32 R94, RZ, RZ, R168 ;  /* 0x000000ffff5e7224 */ /* 0x000fe400078e00a8 */
.L_x_4209:
[----:B------:R-:W-:Y:S05]  /*10010*/  BSYNC B0 ;  /* 0x0000000000007941 */ /* 0x000fea0003800000 */
.L_x_4207:
        /* <DEDUP_REMOVED lines=16> */
.L_x_4213:
[----:B------:R-:W-:Y:S05]  /*10120*/  BSYNC B1 ;  /* 0x0000000000017941 */ /* 0x000fea0003800000 */
.L_x_4212:
        /* <DEDUP_REMOVED lines=44> */
.L_x_4211:
[----:B------:R-:W-:Y:S05]  /*103f0*/  BSYNC B0 ;  /* 0x0000000000007941 */ /* 0x000fea0003800000 */
.L_x_4210:
        /* <DEDUP_REMOVED lines=10> */
.L_x_4206:
        /* <DEDUP_REMOVED lines=12> */
.L_x_4215:
[----:B------:R-:W-:Y:S02]  /*10560*/  IMAD.MOV.U32 R94, RZ, RZ, R168 ;  /* 0x000000ffff5e7224 */ /* 0x000fe400078e00a8 */
.L_x_4216:
[----:B------:R-:W-:Y:S05]  /*10570*/  BSYNC B0 ;  /* 0x0000000000007941 */ /* 0x000fea0003800000 */
.L_x_4214:
        /* <DEDUP_REMOVED lines=16> */
.L_x_4220:
[----:B------:R-:W-:Y:S05]  /*10680*/  BSYNC B1 ;  /* 0x0000000000017941 */ /* 0x000fea0003800000 */
.L_x_4219:
        /* <DEDUP_REMOVED lines=44> */
.L_x_4218:
[----:B------:R-:W-:Y:S05]  /*10950*/  BSYNC B0 ;  /* 0x0000000000007941 */ /* 0x000fea0003800000 */
.L_x_4217:
        /* <DEDUP_REMOVED lines=13> */
.L_x_4221:
        /* <DEDUP_REMOVED lines=12> */
.L_x_4224:
[----:B------:R-:W-:Y:S02]  /*10af0*/  IMAD.MOV.U32 R94, RZ, RZ, R168 ;  /* 0x000000ffff5e7224 */ /* 0x000fe400078e00a8 */
.L_x_4225:
[----:B------:R-:W-:Y:S05]  /*10b00*/  BSYNC B0 ;  /* 0x0000000000007941 */ /* 0x000fea0003800000 */
.L_x_4223:
        /* <DEDUP_REMOVED lines=16> */
.L_x_4229:
[----:B------:R-:W-:Y:S05]  /*10c10*/  BSYNC B1 ;  /* 0x0000000000017941 */ /* 0x000fea0003800000 */
.L_x_4228:
        /* <DEDUP_REMOVED lines=44> */
.L_x_4227:
[----:B------:R-:W-:Y:S05]  /*10ee0*/  BSYNC B0 ;  /* 0x0000000000007941 */ /* 0x000fea0003800000 */
.L_x_4226:
        /* <DEDUP_REMOVED lines=10> */
.L_x_4222:
        /* <DEDUP_REMOVED lines=12> */
.L_x_4231:
[----:B------:R-:W-:Y:S02]  /*11050*/  IMAD.MOV.U32 R94, RZ, RZ, R168 ;  /* 0x000000ffff5e7224 */ /* 0x000fe400078e00a8 */
.L_x_4232:
[----:B------:R-:W-:Y:S05]  /*11060*/  BSYNC B0 ;  /* 0x0000000000007941 */ /* 0x000fea0003800000 */
.L_x_4230:
        /* <DEDUP_REMOVED lines=16> */
.L_x_4236:
[----:B------:R-:W-:Y:S05]  /*11170*/  BSYNC B1 ;  /* 0x0000000000017941 */ /* 0x000fea0003800000 */
.L_x_4235:
        /* <DEDUP_REMOVED lines=44> */
.L_x_4234:
[----:B------:R-:W-:Y:S05]  /*11440*/  BSYNC B0 ;  /* 0x0000000000007941 */ /* 0x000fea0003800000 */
.L_x_4233:
[----:B------:R-:W0:Y:S01]  /*11450*/  I2F.U32 R97, R94 ;  /* 0x0000005e00617306 */ /* 0x000e220000201000 */
[----:B------:R-:W-:-:S05]  /*11460*/  HADD2.F32 R95, -RZ, R95.H1_H1 ;  /* 0x3000005fff5f7230 */ /* 0x000fca0000004100 */
[----:B------:R-:W-:Y:S02]  /*11470*/  FMUL.FTZ R95, R95, c[0x0][0x1e8] ;  /* 0x00007a005f5f7a20 */ /* 0x000fe40000410000 */
[----:B0-----:R-:W-:-:S05]  /*11480*/  FFMA.FTZ R97, R97, R110, 1.1641532182693481445e-10 ;  /* 0x2f00000061617423 */ /* 0x001fca000001006e */
[----:B------:R-:W-:-:S04]  /*11490*/  FSETP.GTU.FTZ.AND P5, PT, R97, c[0x0][0x1e4], PT ;  /* 0x0000790061007a0b */ /* 0x000fc80003fbc000 */
[----:B------:R-:W-:Y:S01]  /*114a0*/  FSEL R199, R95, RZ, !P5 ;  /* 0x000000ff5fc77208 */ /* 0x000fe20006800000 */
[----:B------:R-:W-:Y:S05]  /*114b0*/  @P1 BRA `(.L_x_4237) ;  /* 0x0000006000001947 */ /* 0x000fea0003800000 */
[----:B------:R-:W-:Y:S01]  /*114c0*/  MOV R112, R93 ;  /* 0x0000005d00707202 */ /* 0x000fe20000000f00 */
[----:B------:R-:W-:Y:S05]  /*114d0*/  @!P0 BRA `(.L_x_4238) ;  /* 0x000005c000008947 */ /* 0x000fea0003800000 */
[----:B------:R-:W-:Y:S01]  /*114e0*/  HADD2.F32 R92, -RZ, R91.H1_H1 ;  /* 0x3000005bff5c7230 */ /* 0x000fe20000004100 */
[----:B------:R-:W-:-:S04]  /*114f0*/  IMAD.MOV.U32 R112, RZ, RZ, R93 ;  /* 0x000000ffff707224 */ /* 0x000fc800078e005d */
[----:B------:R-:W-:Y:S01]  /*11500*/  FADD.FTZ R199, R92, R199 ;  /* 0x000000c75cc77221 */ /* 0x000fe20000010000 */
[----:B------:R-:W-:Y:S05]  /*11510*/  BRA `(.L_x_4238) ;  /* 0x0000058000007947 */ /* 0x000fea0003800000 */
.L_x_4237:
        /* <DEDUP_REMOVED lines=12> */
.L_x_4240:
[----:B------:R-:W-:Y:S02]  /*115e0*/  IMAD.MOV.U32 R100, RZ, RZ, R168 ;  /* 0x000000ffff647224 */ /* 0x000fe400078e00a8 */
.L_x_4241:
[----:B------:R-:W-:Y:S05]  /*115f0*/  BSYNC B0 ;  /* 0x0000000000007941 */ /* 0x000fea0003800000 */
.L_x_4239:
        /* <DEDUP_REMOVED lines=15> */
[----:B------:R-:W-:Y:S02]  /*116f0*/  @P0 IADD3 R94, R155, RZ, RZ ;  /* 0x000000ff9b5e0210 */ /* 0x000fe40007ffe0ff */
[----:B------:R-:W-:-:S03]  /*11700*/  ISETP.NE.AND P0, PT, R92, RZ, PT ;  /* 0x000000ff5c00720c */ /* 0x000fc60003f05270 */
[----:B------:R-:W-:-:S05]  /*11710*/  @!P6 IMAD.MOV.U32 R155, RZ, RZ, R94 ;  /* 0x000000ffff9be224 */ /* 0x000fca00078e005e */
.L_x_4245:
[----:B------:R-:W-:Y:S05]  /*11720*/  BSYNC B1 ;  /* 0x0000000000017941 */ /* 0x000fea0003800000 */
.L_x_4244:
        /* <DEDUP_REMOVED lines=44> */
.L_x_4243:
[----:B------:R-:W-:Y:S05]  /*119f0*/  BSYNC B0 ;  /* 0x0000000000007941 */ /* 0x000fea0003800000 */
.L_x_4242:
        /* <DEDUP_REMOVED lines=10> */
.L_x_4238:
        /* <DEDUP_REMOVED lines=48> */
[----:B------:R-:W-:Y:S01]  /*11da0*/  LOP3.LUT R92, R92, R96, R94, 0xfe, !PT ;  /* 0x000000605c5c7212 */ /* 0x000fe200078efe5e */
[----:B------:R-:W-:Y:S01]  /*11db0*/  IMAD.WIDE.U32 R94, R207, R104, c[0x0][0x198] ;  /* 0x00006600cf5e7625 */ /* 0x000fe200078e0068 */
[----:B------:R-:W-:Y:S02]  /*11dc0*/  LOP3.LUT R93, R203, R93, RZ, 0xfc, !PT ;  /* 0x0000005dcb5d7212 */ /* 0x000fe400078efcff */
[----:B------:R-:W-:-:S05]  /*11dd0*/  LOP3.LUT R92, R92, 0xff, R157, 0xf8, !PT ;  /* 0x000000ff5c5c7812 */ /* 0x000fca00078ef89d */
[----:B------:R0:W-:Y:S02]  /*11de0*/  STG.E.64 [R94.64], R92 ;  /* 0x0000005c5e007986 */ /* 0x0001e4000c101b04 */
.L_x_4246:
        /* <DEDUP_REMOVED lines=15> */
.L_x_4248:
[----:B-1----:R-:W-:Y:S02]  /*11ee0*/  IMAD.MOV.U32 R114, RZ, RZ, R168 ;  /* 0x000000ffff727224 */ /* 0x002fe400078e00a8 */
.L_x_4249:
[----:B------:R-:W-:Y:S05]  /*11ef0*/  BSYNC B0 ;  /* 0x0000000000007941 */ /* 0x000fea0003800000 */
.L_x_4247:
        /* <DEDUP_REMOVED lines=16> */
.L_x_4253:
[----:B------:R-:W-:Y:S05]  /*12000*/  BSYNC B1 ;  /* 0x0000000000017941 */ /* 0x000fea0003800000 */
.L_x_4252:
        /* <DEDUP_REMOVED lines=44> */
.L_x_4251:
[----:B------:R-:W-:Y:S05]  /*122d0*/  BSYNC B0 ;  /* 0x0000000000007941 */ /* 0x000fea0003800000 */
.L_x_4250:
        /* <DEDUP_REMOVED lines=15> */
.L_x_4254:
        /* <DEDUP_REMOVED lines=12> */
.L_x_4257:
[----:B------:R-:W-:Y:S02]  /*12490*/  IMAD.MOV.U32 R112, RZ, RZ, R168 ;  /* 0x000000ffff707224 */ /* 0x000fe400078e00a8 */
.L_x_4258:
[----:B------:R-:W-:Y:S05]  /*124a0*/  BSYNC B0 ;  /* 0x0000000000007941 */ /* 0x000fea0003800000 */
.L_x_4256:
        /* <DEDUP_REMOVED lines=16> */
.L_x_4262:
[----:B------:R-:W-:Y:S05]  /*125b0*/  BSYNC B1 ;  /* 0x0000000000017941 */ /* 0x000fea0003800000 */
.L_x_4261:
        /* <DEDUP_REMOVED lines=44> */
.L_x_4260:
[----:B------:R-:W-:Y:S05]  /*12880*/  BSYNC B0 ;  /* 0x0000000000007941 */ /* 0x000fea0003800000 */
.L_x_4259:
        /* <DEDUP_REMOVED lines=10> */
.L_x_4255:
        /* <DEDUP_REMOVED lines=12> */
.L_x_4264:
[----:B------:R-:W-:Y:S02]  /*129f0*/  IMAD.MOV.U32 R112, RZ, RZ, R168 ;  /* 0x000000ffff707224 */ /* 0x000fe400078e00a8 */
.L_x_4265:
[----:B------:R-:W-:Y:S05]  /*12a00*/  BSYNC B0 ;  /* 0x0000000000007941 */ /* 0x000fea0003800000 */
.L_x_4263:
        /* <DEDUP_REMOVED lines=16> */
.L_x_4269:
[----:B------:R-:W-:Y:S05]  /*12b10*/  BSYNC B1 ;  /* 0x0000000000017941 */ /* 0x000fea0003800000 */
.L_x_4268:
        /* <DEDUP_REMOVED lines=44> */
.L_x_4267:
[----:B------:R-:W-:Y:S05]  /*12de0*/  BSYNC B0 ;  /* 0x0000000000007941 */ /* 0x000fea0003800000 */
.L_x_4266:
        /* <DEDUP_REMOVED lines=15> */
.L_x_4270:
        /* <DEDUP_REMOVED lines=12> */
.L_x_4273:
[----:B------:R-:W-:Y:S02]  /*12fa0*/  IMAD.MOV.U32 R112, RZ, RZ, R168 ;  /* 0x000000ffff707224 */ /* 0x000fe400078e00a8 */
.L_x_4274:
[----:B------:R-:W-:Y:S05]  /*12fb0*/  BSYNC B0 ;  /* 0x0000000000007941 */ /* 0x000fea0003800000 */
.L_x_4272:
        /* <DEDUP_REMOVED lines=16> */
.L_x_4278:
[----:B------:R-:W-:Y:S05]  /*130c0*/  BSYNC B1 ;  /* 0x0000000000017941 */ /* 0x000fea0003800000 */
.L_x_4277:
        /* <DEDUP_REMOVED lines=44> */
.L_x_4276:
[----:B------:R-:W-:Y:S05]  /*13390*/  BSYNC B0 ;  /* 0x0000000000007941 */ /* 0x000fea0003800000 */
.L_x_4275:
        /* <DEDUP_REMOVED lines=10> */
.L_x_4271:
        /* <DEDUP_REMOVED lines=12> */
.L_x_4280:
[----:B------:R-:W-:Y:S02]  /*13500*/  MOV R112, R168 ;  /* 0x000000a800707202 */ /* 0x000fe40000000f00 */
.L_x_4281:
[----:B------:R-:W-:Y:S05]  /*13510*/  BSYNC B0 ;  /* 0x0000000000007941 */ /* 0x000fea0003800000 */
.L_x_4279:
        /* <DEDUP_REMOVED lines=16> */
.L_x_4285:
[----:B------:R-:W-:Y:S05]  /*13620*/  BSYNC B1 ;  /* 0x0000000000017941 */ /* 0x000fea0003800000 */
.L_x_4284:
        /* <DEDUP_REMOVED lines=44> */
.L_x_4283:
[----:B------:R-:W-:Y:S05]  /*138f0*/  BSYNC B0 ;  /* 0x0000000000007941 */ /* 0x000fea0003800000 */
.L_x_4282:
        /* <DEDUP_REMOVED lines=15> */
.L_x_4286:
        /* <DEDUP_REMOVED lines=12> */
.L_x_4289:
[----:B------:R-:W-:Y:S02]  /*13ab0*/  MOV R112, R168 ;  /* 0x000000a800707202 */ /* 0x000fe40000000f00 */
.L_x_4290:
[----:B------:R-:W-:Y:S05]  /*13ac0*/  BSYNC B0 ;  /* 0x0000000000007941 */ /* 0x000fea0003800000 */
.L_x_4288:
        /* <DEDUP_REMOVED lines=16> */
.L_x_4294:
[----:B------:R-:W-:Y:S05]  /*13bd0*/  BSYNC B1 ;  /* 0x0000000000017941 */ /* 0x000fea0003800000 */
.L_x_4293:
        /* <DEDUP_REMOVED lines=44> */
.L_x_4292:
[----:B------:R-:W-:Y:S05]  /*13ea0*/  BSYNC B0 ;  /* 0x0000000000007941 */ /* 0x000fea0003800000 */
.L_x_4291:
        /* <DEDUP_REMOVED lines=10> */
.L_x_4287:
        /* <DEDUP_REMOVED lines=12> */
.L_x_4296:
[----:B------:R-:W-:Y:S02]  /*14010*/  IMAD.MOV.U32 R112, RZ, RZ, R168 ;  /* 0x000000ffff707224 */ /* 0x000fe400078e00a8 */
.L_x_4297:
[----:B------:R-:W-:Y:S05]  /*14020*/  BSYNC B0 ;  /* 0x0000000000007941 */ /* 0x000fea0003800000 */
.L_x_4295:
        /* <DEDUP_REMOVED lines=16> */
.L_x_4301:
[----:B------:R-:W-:Y:S05]  /*14130*/  BSYNC B1 ;  /* 0x0000000000017941 */ /* 0x000fea0003800000 */
.L_x_4300:
        /* <DEDUP_REMOVED lines=44> */
.L_x_4299:
[----:B------:R-:W-:Y:S05]  /*14400*/  BSYNC B0 ;  /* 0x0000000000007941 */ /* 0x000fea0003800000 */
.L_x_4298:
        /* <DEDUP_REMOVED lines=15> */
.L_x_4302:
        /* <DEDUP_REMOVED lines=12> */
.L_x_4305:
[----:B------:R-:W-:Y:S02]  /*145c0*/  IMAD.MOV.U32 R112, RZ, RZ, R168 ;  /* 0x000000ffff707224 */ /* 0x000fe400078e00a8 */
.L_x_4306:
[----:B------:R-:W-:Y:S05]  /*145d0*/  BSYNC B0 ;  /* 0x0000000000007941 */ /* 0x000fea0003800000 */
.L_x_4304:
        /* <DEDUP_REMOVED lines=16> */
.L_x_4310:
[----:B------:R-:W-:Y:S05]  /*146e0*/  BSYNC B1 ;  /* 0x0000000000017941 */ /* 0x000fea0003800000 */
.L_x_4309:
        /* <DEDUP_REMOVED lines=44> */
.L_x_4308:
[----:B------:R-:W-:Y:S05]  /*149b0*/  BSYNC B0 ;  /* 0x0000000000007941 */ /* 0x000fea0003800000 */
.L_x_4307:
        /* <DEDUP_REMOVED lines=10> */
.L_x_4303:
        /* <DEDUP_REMOVED lines=12> */
.L_x_4312:
[----:B------:R-:W-:Y:S02]  /*14b20*/  IMAD.MOV.U32 R112, RZ, RZ, R168 ;  /* 0x000000ffff707224 */ /* 0x000fe400078e00a8 */
.L_x_4313:
[----:B------:R-:W-:Y:S05]  /*14b30*/  BSYNC B0 ;  /* 0x0000000000007941 */ /* 0x000fea0003800000 */
.L_x_4311:
        /* <DEDUP_REMOVED lines=16> */
.L_x_4317:
[----:B------:R-:W-:Y:S05]  /*14c40*/  BSYNC B1 ;  /* 0x0000000000017941 */ /* 0x000fea0003800000 */
.L_x_4316:
        /* <DEDUP_REMOVED lines=42> */
[----:B------:R-:W-:Y:S01]  /*14ef0*/  IMAD.MOV.U32 R170, RZ, RZ, R92 ;  /* 0x000000ffffaa7224 */ /* 0x000fe200078e005c */
[----:B------:R-:W-:Y:S02]  /*14f00*/  MOV R93, RZ ;  /* 0x000000ff005d7202 */ /* 0x000fe40000000f00 */
.L_x_4315:
[----:B------:R-:W-:Y:S05]  /*14f10*/  BSYNC B0 ;  /* 0x0000000000007941 */ /* 0x000fea0003800000 */
.L_x_4314:
        /* <DEDUP_REMOVED lines=13> */
.L_x_4318:
        /* <DEDUP_REMOVED lines=12> */
.L_x_4321:
[----:B------:R-:W-:Y:S02]  /*150b0*/  IMAD.MOV.U32 R112, RZ, RZ, R168 ;  /* 0x000000ffff707224 */ /* 0x000fe400078e00a8 */
.L_x_4322:
[----:B------:R-:W-:Y:S05]  /*150c0*/  BSYNC B0 ;  /* 0x0000000000007941 */ /* 0x000fea0003800000 */
.L_x_4320:
        /* <DEDUP_REMOVED lines=16> */
.L_x_4326:
[----:B------:R-:W-:Y:S05]  /*151d0*/  BSYNC B1 ;  /* 0x0000000000017941 */ /* 0x000fea0003800000 */
.L_x_4325:
        /* <DEDUP_REMOVED lines=44> */
.L_x_4324:
[----:B------:R-:W-:Y:S05]  /*154a0*/  BSYNC B0 ;  /* 0x0000000000007941 */ /* 0x000fea0003800000 */
.L_x_4323:
        /* <DEDUP_REMOVED lines=10> */
.L_x_4319:
        /* <DEDUP_REMOVED lines=12> */
.L_x_4328:
[----:B------:R-:W-:Y:S02]  /*15610*/  IMAD.MOV.U32 R112, RZ, RZ, R168 ;  /* 0x000000ffff707224 */ /* 0x000fe400078e00a8 */
.L_x_4329:
[----:B------:R-:W-:Y:S05]  /*15620*/  BSYNC B0 ;  /* 0x0000000000007941 */ /* 0x000fea0003800000 */
.L_x_4327:
        /* <DEDUP_REMOVED lines=16> */
.L_x_4333:
[----:B------:R-:W-:Y:S05]  /*15730*/  BSYNC B1 ;  /* 0x0000000000017941 */ /* 0x000fea0003800000 */
.L_x_4332:
        /* <DEDUP_REMOVED lines=44> */
.L_x_4331:
[----:B------:R-:W-:Y:S05]  /*15a00*/  BSYNC B0 ;  /* 0x0000000000007941 */ /* 0x000fea0003800000 */
.L_x_4330:
        /* <DEDUP_REMOVED lines=13> */
.L_x_4334:
        /* <DEDUP_REMOVED lines=12> */
.L_x_4337:
[----:B------:R-:W-:Y:S02]  /*15ba0*/  IMAD.MOV.U32 R94, RZ, RZ, R168 ;  /* 0x000000ffff5e7224 */ /* 0x000fe400078e00a8 */
.L_x_4338:
[----:B------:R-:W-:Y:S05]  /*15bb0*/  BSYNC B0 ;  /* 0x0000000000007941 */ /* 0x000fea0003800000 */
.L_x_4336:
        /* <DEDUP_REMOVED lines=16> */
.L_x_4342:
[----:B------:R-:W-:Y:S05]  /*15cc0*/  BSYNC B1 ;  /* 0x0000000000017941 */ /* 0x000fea0003800000 */
.L_x_4341:
        /* <DEDUP_REMOVED lines=44> */
.L_x_4340:
[----:B------:R-:W-:Y:S05]  /*15f90*/  BSYNC B0 ;  /* 0x0000000000007941 */ /* 0x000fea0003800000 */
.L_x_4339:
        /* <DEDUP_REMOVED lines=10> */
.L_x_4335:
        /* <DEDUP_REMOVED lines=12> */
.L_x_4344:
[----:B------:R-:W-:Y:S02]  /*16100*/  IMAD.MOV.U32 R94, RZ, RZ, R168 ;  /* 0x000000ffff5e7224 */ /* 0x000fe400078e00a8 */
.L_x_4345:
[----:B------:R-:W-:Y:S05]  /*16110*/  BSYNC B0 ;  /* 0x0000000000007941 */ /* 0x000fea0003800000 */
.L_x_4343:
        /* <DEDUP_REMOVED lines=16> */
.L_x_4349:
[----:B------:R-:W-:Y:S05]  /*16220*/  BSYNC B1 ;  /* 0x0000000000017941 */ /* 0x000fea0003800000 */
.L_x_4348:
        /* <DEDUP_REMOVED lines=44> */
.L_x_4347:
[----:B------:R-:W-:Y:S05]  /*164f0*/  BSYNC B0 ;  /* 0x0000000000007941 */ /* 0x000fea0003800000 */
.L_x_4346:
        /* <DEDUP_REMOVED lines=13> */
.L_x_4350:
        /* <DEDUP_REMOVED lines=12> */
.L_x_4353:
[----:B------:R-:W-:Y:S02]  /*16690*/  MOV R94, R168 ;  /* 0x000000a8005e7202 */ /* 0x000fe40000000f00 */
.L_x_4354:
[----:B------:R-:W-:Y:S05]  /*166a0*/  BSYNC B0 ;  /* 0x0000000000007941 */ /* 0x000fea0003800000 */
.L_x_4352:
        /* <DEDUP_REMOVED lines=16> */
.L_x_4358:
[----:B------:R-:W-:Y:S05]  /*167b0*/  BSYNC B1 ;  /* 0x0000000000017941 */ /* 0x000fea0003800000 */
.L_x_4357:
        /* <DEDUP_REMOVED lines=44> */
.L_x_4356:
[----:B------:R-:W-:Y:S05]  /*16a80*/  BSYNC B0 ;  /* 0x0000000000007941 */ /* 0x000fea0003800000 */
.L_x_4355:
        /* <DEDUP_REMOVED lines=10> */
.L_x_4351:
        /* <DEDUP_REMOVED lines=12> */
.L_x_4360:
[----:B------:R-:W-:Y:S02]  /*16bf0*/  MOV R94, R168 ;  /* 0x000000a8005e7202 */ /* 0x000fe40000000f00 */
.L_x_4361:
[----:B------:R-:W-:Y:S05]  /*16c00*/  BSYNC B0 ;  /* 0x0000000000007941 */ /* 0x000fea0003800000 */
.L_x_4359:
        /* <DEDUP_REMOVED lines=16> */
.L_x_4365:
[----:B------:R-:W-:Y:S05]  /*16d10*/  BSYNC B1 ;  /* 0x0000000000017941 */ /* 0x000fea0003800000 */
.L_x_4364:
        /* <DEDUP_REMOVED lines=44> */
.L_x_4363:
[----:B------:R-:W-:Y:S05]  /*16fe0*/  BSYNC B0 ;  /* 0x0000000000007941 */ /* 0x000fea0003800000 */
.L_x_4362:
        /* <DEDUP_REMOVED lines=13> */
.L_x_4366:
        /* <DEDUP_REMOVED lines=12> */
.L_x_4369:
[----:B------:R-:W-:Y:S02]  /*17180*/  IMAD.MOV.U32 R100, RZ, RZ, R168 ;  /* 0x000000ffff647224 */ /* 0x000fe400078e00a8 */
.L_x_4370:
[----:B------:R-:W-:Y:S05]  /*17190*/  BSYNC B0 ;  /* 0x0000000000007941 */ /* 0x000fea0003800000 */
.L_x_4368:
        /* <DEDUP_REMOVED lines=16> */
.L_x_4374:
[----:B------:R-:W-:Y:S05]  /*172a0*/  BSYNC B1 ;  /* 0x0000000000017941 */ /* 0x000fea0003800000 */
.L_x_4373:
        /* <DEDUP_REMOVED lines=44> */
.L_x_4372:
[----:B------:R-:W-:Y:S05]  /*17570*/  BSYNC B0 ;  /* 0x0000000000007941 */ /* 0x000fea0003800000 */
.L_x_4371:
        /* <DEDUP_REMOVED lines=10> */
.L_x_4367:
        /* <DEDUP_REMOVED lines=47> */
[----:B------:R-:W-:Y:S02]  /*17910*/  F2FP.PACK_AB R95, R215, R213 ;  /* 0x000000d5d75f723e */ /* 0x000fe400000000ff */
[----:B------:R-:W-:Y:S01]  /*17920*/  F2FP.PACK_AB R94, R211, R209 ;  /* 0x000000d1d35e723e */ /* 0x000fe200000000ff */
[----:B------:R-:W-:Y:S01]  /*17930*/  FADD.FTZ R92, R98, R201 ;  /* 0x000000c9625c7221 */ /* 0x000fe20000010000 */
[----:B------:R-:W-:Y:S01]  /*17940*/  F2FP.PACK_AB R93, R207, R203 ;  /* 0x000000cbcf5d723e */ /* 0x000fe200000000ff */
[----:B------:R-:W-:-:S04]  /*17950*/  IMAD.WIDE.U32 R98, R165, R106, c[0x0][0x188] ;  /* 0x00006200a5627625 */ /* 0x000fc800078e006a */
[----:B------:R-:W-:Y:S01]  /*17960*/  FADD.FTZ R96, R92, R205 ;  /* 0x000000cd5c607221 */ /* 0x000fe20000010000 */
[----:B------:R-:W-:-:S03]  /*17970*/  F2FP.PACK_AB R92, R205, R201 ;  /* 0x000000c9cd5c723e */ /* 0x000fc600000000ff */
        /* <DEDUP_REMOVED lines=31> */
.L_x_4375:
[----:B------:R-:W-:Y:S01]  /*17b70*/  @!P1 IADD3 R106, R106, 0x4, RZ ;  /* 0x000000046a6a9810 */ /* 0x000fe20007ffe0ff */
[----:B0-----:R-:W-:Y:S01]  /*17b80*/  FADD.FTZ R98, R112, R215 ;  /* 0x000000d770627221 */ /* 0x001fe20000010000 */
[----:B------:R-:W-:Y:S05]  /*17b90*/  BRA.DIV ~URZ, `(.L_x_4376) ;  /* 0x000019b27f007947 */ /* 0x000fea000b800000 */
[----:B------:R0:W1:Y:S02]  /*17ba0*/  SHFL.BFLY PT, R92, R98, 0x1, 0x1f ;  /* 0x0c201f00625c7f89 */ /* 0x00006400000e0000 */
.L_x_4380:
        /* <DEDUP_REMOVED lines=84> */
.L_x_4381:
[----:B------:R-:W2:Y:S01]  /*180f0*/  S2R R112, SR_TID.X ;  /* 0x0000000000707919 */ /* 0x000ea20000002100 */
[----:B------:R-:W-:Y:S01]  /*18100*/  @!P0 SHF.R.U32.HI R95, RZ, 0x5, R110 ;  /* 0x00000005ff5f8819 */ /* 0x000fe2000001166e */
[----:B-1----:R-:W-:Y:S01]  /*18110*/  FADD.FTZ R93, R97, R98 ;  /* 0x00000062615d7221 */ /* 0x002fe20000010000 */
[----:B------:R-:W-:Y:S01]  /*18120*/  WARPSYNC 0xffffffff ;  /* 0xffffffff00007948 */ /* 0x000fe20003800000 */
[----:B------:R-:W-:Y:S01]  /*18130*/  IMAD.MOV.U32 R97, RZ, RZ, RZ ;  /* 0x000000ffff617224 */ /* 0x000fe200078e00ff */
[----:B------:R-:W-:Y:S01]  /*18140*/  @!P0 LOP3.LUT R95, R95, 0x3, RZ, 0xc0, !PT ;  /* 0x000000035f5f8812 */ /* 0x000fe200078ec0ff */
[----:B------:R-:W-:Y:S01]  /*18150*/  ULDC.U8 UR6, c[0x0][0x1f0] ;  /* 0x00007c0000067ab9 */ /* 0x000fe20000000000 */
[----:B------:R-:W-:Y:S02]  /*18160*/  HADD2.F32 R180, -RZ, R65.H1_H1 ;  /* 0x30000041ffb47230 */ /* 0x000fe40000004100 */
[----:B------:R-:W-:Y:S01]  /*18170*/  @!P0 IADD3 R96, R106, R95, RZ ;  /* 0x0000005f6a608210 */ /* 0x000fe20007ffe0ff */
[----:B------:R-:W-:Y:S01]  /*18180*/  HADD2.F32 R194, -RZ, R64.H1_H1 ;  /* 0x30000040ffc27230 */ /* 0x000fe20000004100 */
[----:B------:R-:W-:Y:S01]  /*18190*/  CS2R R94, SRZ ;  /* 0x00000000005e7805 */ /* 0x000fe2000001ff00 */
[----:B------:R-:W-:-:S02]  /*181a0*/  HADD2.F32 R176, -RZ, R62.H0_H0 ;  /* 0x2000003effb07230 */ /* 0x000fc40000004100 */
[----:B------:R-:W-:Y:S01]  /*181b0*/  @!P0 STS.64 [R96.X8], R92 ;  /* 0x0000005c60008388 */ /* 0x000fe20000008a00 */
[----:B------:R-:W-:Y:S02]  /*181c0*/  HADD2.F32 R200, -RZ, R61.H1_H1 ;  /* 0x3000003dffc87230 */ /* 0x000fe40000004100 */
[----:B------:R-:W-:Y:S02]  /*181d0*/  HADD2.F32 R186, -RZ, R62.H1_H1 ;  /* 0x3000003effba7230 */ /* 0x000fe40000004100 */
[----:B------:R-:W-:Y:S02]  /*181e0*/  HADD2.F32 R206, -RZ, R60.H1_H1 ;  /* 0x3000003cffce7230 */ /* 0x000fe40000004100 */
[----:B------:R-:W-:Y:S02]  /*181f0*/  HADD2.F32 R202, -RZ, R76.H1_H1 ;  /* 0x3000004cffca7230 */ /* 0x000fe40000004100 */
[----:B------:R-:W-:Y:S01]  /*18200*/  HADD2.F32 R196, -RZ, R59.H1_H1 ;  /* 0x3000003bffc47230 */ /* 0x000fe20000004100 */
[----:B--2---:R-:W-:Y:S01]  /*18210*/  LOP3.LUT R99, R112, 0x1f, RZ, 0xc0, !PT ;  /* 0x0000001f70637812 */ /* 0x004fe200078ec0ff */
[----:B------:R-:W-:-:S02]  /*18220*/  HADD2.F32 R204, -RZ, R58.H1_H1 ;  /* 0x3000003affcc7230 */ /* 0x000fc40000004100 */
[----:B------:R-:W-:Y:S01]  /*18230*/  HADD2.F32 R214, -RZ, R57.H1_H1 ;  /* 0x30000039ffd67230 */ /* 0x000fe20000004100 */
[----:B------:R-:W-:Y:S01]  /*18240*/  BAR.SYNC.DEFER_BLOCKING 0x0 ;  /* 0x0000000000007b1d */ /* 0x000fe20000010000 */
[----:B------:R-:W-:Y:S01]  /*18250*/  ISETP.GT.U32.AND P1, PT, R99, 0x3, PT ;  /* 0x000000036300780c */ /* 0x000fe20003f24070 */
[----:B------:R-:W-:Y:S02]  /*18260*/  HADD2.F32 R216, -RZ, R56.H1_H1 ;  /* 0x30000038ffd87230 */ /* 0x000fe40000004100 */
[----:B------:R-:W-:Y:S02]  /*18270*/  HADD2.F32 R210, -RZ, R72.H1_H1 ;  /* 0x30000048ffd27230 */ /* 0x000fe40000004100 */
[----:B------:R-:W-:Y:S02]  /*18280*/  HADD2.F32 R212, -RZ, R53.H1_H1 ;  /* 0x30000035ffd47230 */ /* 0x000fe40000004100 */
[----:B------:R-:W-:-:S06]  /*18290*/  HADD2.F32 R208, -RZ, R54.H1_H1 ;  /* 0x30000036ffd07230 */ /* 0x000fcc0000004100 */
[----:B------:R-:W-:Y:S02]  /*182a0*/  @!P1 IMAD.IADD R99, R106, 0x1, R99 ;  /* 0x000000016a639824 */ /* 0x000fe400078e0263 */
[----:B------:R-:W-:-:S04]  /*182b0*/  @!P1 IMAD.MOV.U32 R97, RZ, RZ, 0x400 ;  /* 0x00000400ff619424 */ /* 0x000fc800078e00ff */
[----:B------:R-:W-:Y:S01]  /*182c0*/  I2F R106, R97 ;  /* 0x00000061006a7306 */ /* 0x000fe20000201400 */
[----:B0-----:R-:W0:Y:S04]  /*182d0*/  SHFL.DOWN PT, R98, R97, 0x2, 0x1f ;  /* 0x08401f0061627f89 */ /* 0x001e2800000e0000 */
[----:B------:R-:W1:Y:S01]  /*182e0*/  @!P1 LDS.64 R94, [R99.X8] ;  /* 0x00000000635e9984 */ /* 0x000e620000008a00 */
[----:B------:R-:W-:Y:S01]  /*182f0*/  ISETP.NE.AND P1, PT, RZ, UR6, PT ;  /* 0x00000006ff007c0c */ /* 0x000fe2000bf25270 */
[----:B0-----:R-:W-:Y:S02]  /*18300*/  IMAD.IADD R100, R98, 0x1, R97 ;  /* 0x0000000162647824 */ /* 0x001fe400078e0261 */
[----:B------:R-:W-:Y:S03]  /*18310*/  I2F R98, R98 ;  /* 0x0000006200627306 */ /* 0x000fe60000201400 */
[----:B------:R-:W-:Y:S05]  /*18320*/  SHFL.DOWN PT, R217, R100, 0x1, 0x1f ;  /* 0x08201f0064d97f89 */ /* 0x000fea00000e0000 */
[----:B------:R-:W0:Y:S01]  /*18330*/  I2F R104, R100 ;  /* 0x0000006400687306 */ /* 0x000e220000201400 */
[----:B-1----:R-:W1:Y:S04]  /*18340*/  SHFL.DOWN PT, R101, R94, 0x2, 0x1f ;  /* 0x08401f005e657f89 */ /* 0x002e6800000e0000 */
[----:B------:R-:W2:Y:S03]  /*18350*/  SHFL.DOWN PT, R92, R95, 0x2, 0x1f ;  /* 0x08401f005f5c7f89 */ /* 0x000ea600000e0000 */
[----:B0-----:R-:W0:Y:S01]  /*18360*/  MUFU.RCP R93, R104 ;  /* 0x00000068005d7308 */ /* 0x001e220000001000 */
[----:B-1----:R-:W-:-:S02]  /*18370*/  FMUL.FTZ R99, R101, R98 ;  /* 0x0000006265637220 */ /* 0x002fc40000410000 */
[----:B------:R-:W-:Y:S02]  /*18380*/  FADD.FTZ R101, -R101, R94 ;  /* 0x0000005e65657221 */ /* 0x000fe40000010100 */
[----:B------:R-:W-:Y:S02]  /*18390*/  FFMA.FTZ R96, R106, R94, R99 ;  /* 0x0000005e6a607223 */ /* 0x000fe40000010063 */
[----:B------:R-:W-:Y:S02]  /*183a0*/  FMUL.FTZ R101, R101, R101 ;  /* 0x0000006565657220 */ /* 0x000fe40000410000 */
[----:B0-----:R-:W-:Y:S01]  /*183b0*/  FMUL.FTZ R97, R93, R96 ;  /* 0x000000605d617220 */ /* 0x001fe20000410000 */
[----:B------:R-:W-:Y:S01]  /*183c0*/  IADD3 R96, R100, R217, RZ ;  /* 0x000000d964607210 */ /* 0x000fe20007ffe0ff */
[----:B------:R-:W-:Y:S01]  /*183d0*/  FMUL.FTZ R101, R101, R106 ;  /* 0x0000006a65657220 */ /* 0x000fe20000410000 */
[----:B------:R-:W-:Y:S01]  /*183e0*/  I2F R217, R217 ;  /* 0x000000d900d97306 */ /* 0x000fe20000201400 */
[----:B--2---:R-:W-:Y:S01]  /*183f0*/  FADD.FTZ R92, R92, R95 ;  /* 0x0000005f5c5c7221 */ /* 0x004fe20000010000 */
[----:B------:R-:W0:Y:S01]  /*18400*/  SHFL.DOWN PT, R94, R97, 0x1, 0x1f ;  /* 0x08201f00615e7f89 */ /* 0x000e2200000e0000 */
[----:B------:R-:W-:Y:S01]  /*18410*/  FMUL.FTZ R101, R101, R98 ;  /* 0x0000006265657220 */ /* 0x000fe20000410000 */
[----:B------:R-:W-:-:S03]  /*18420*/  HADD2.F32 R106, -RZ, R66.H0_H0 ;  /* 0x20000042ff6a7230 */ /* 0x000fc60000004100 */
[----:B------:R-:W-:Y:S01]  /*18430*/  FFMA.FTZ R92, R93, R101, R92 ;  /* 0x000000655d5c7223 */ /* 0x000fe2000001005c */
[----:B------:R-:W1:Y:S04]  /*18440*/  I2F R96, R96 ;  /* 0x0000006000607306 */ /* 0x000e680000201400 */
[----:B------:R-:W2:Y:S04]  /*18450*/  SHFL.DOWN PT, R93, R92, 0x1, 0x1f ;  /* 0x08201f005c5d7f89 */ /* 0x000ea800000e0000 */
[----:B-1----:R1:W3:Y:S01]  /*18460*/  MUFU.RCP R95, R96 ;  /* 0x00000060005f7308 */ /* 0x0022e20000001000 */
[----:B0-----:R-:W-:-:S02]  /*18470*/  FADD.FTZ R98, R97, -R94 ;  /* 0x8000005e61627221 */ /* 0x001fc40000010000 */
[----:B------:R-:W-:Y:S02]  /*18480*/  FMUL.FTZ R94, R94, R217 ;  /* 0x000000d95e5e7220 */ /* 0x000fe40000410000 */
[----:B------:R-:W-:Y:S02]  /*18490*/  FMUL.FTZ R99, R98, R98 ;  /* 0x0000006262637220 */ /* 0x000fe40000410000 */
[C---:B------:R-:W-:Y:S02]  /*184a0*/  FFMA.FTZ R94, R104.reuse, R97, R94 ;  /* 0x00000061685e7223 */ /* 0x040fe4000001005e */
[----:B------:R-:W-:Y:S02]  /*184b0*/  FMUL.FTZ R99, R104, R99 ;  /* 0x0000006368637220 */ /* 0x000fe40000410000 */
[----:B-1----:R-:W-:Y:S02]  /*184c0*/  IMAD.MOV.U32 R96, RZ, RZ, c[0x0][0x1e0] ;  /* 0x00007800ff607624 */ /* 0x002fe400078e00ff */
[----:B------:R-:W-:-:S02]  /*184d0*/  FMUL.FTZ R99, R99, R217 ;  /* 0x000000d963637220 */ /* 0x000fc40000410000 */
[----:B---3--:R-:W-:Y:S02]  /*184e0*/  FMUL.FTZ R97, R95, R94 ;  /* 0x0000005e5f617220 */ /* 0x008fe40000410000 */
[----:B--2---:R-:W-:Y:S01]  /*184f0*/  FADD.FTZ R94, R92, R93 ;  /* 0x0000005d5c5e7221 */ /* 0x004fe20000010000 */
[----:B------:R-:W-:-:S03]  /*18500*/  SHF.R.U32.HI R93, RZ, 0x5, R112 ;  /* 0x00000005ff5d7819 */ /* 0x000fc60000011670 */
[----:B------:R-:W0:Y:S01]  /*18510*/  SHFL.IDX PT, R97, R97, RZ, 0x1f ;  /* 0x00001fff61617589 */ /* 0x000e2200000e0000 */
[----:B------:R-:W-:Y:S01]  /*18520*/  FFMA.FTZ R99, R95, R99, R94 ;  /* 0x000000635f637223 */ /* 0x000fe2000001005e */
[----:B------:R-:W-:-:S04]  /*18530*/  LOP3.LUT R93, R93, 0x3, RZ, 0xc0, !PT ;  /* 0x000000035d5d7812 */ /* 0x000fc800078ec0ff */
[----:B------:R-:W-:Y:S01]  /*18540*/  LOP3.LUT P0, RZ, R93, 0x1f, R112, 0xf8, !PT ;  /* 0x0000001f5dff7812 */ /* 0x000fe2000780f870 */
[----:B------:R-:W1:-:S12]  /*18550*/  SHFL.IDX PT, R99, R99, RZ, 0x1f ;  /* 0x00001fff63637589 */ /* 0x000e5800000e0000 */
[----:B------:R-:W-:Y:S02]  /*18560*/  @!P0 IMAD.MOV.U32 R95, RZ, RZ, 0x4 ;  /* 0x00000004ff5f8424 */ /* 0x000fe400078e00ff */
[----:B------:R-:W-:Y:S02]  /*18570*/  @!P0 IMAD.MOV.U32 R101, RZ, RZ, 0x4 ;  /* 0x00000004ff658424 */ /* 0x000fe400078e00ff */
[----:B------:R-:W-:Y:S01]  /*18580*/  @!P0 IMAD.WIDE R94, R152, R95, c[0x0][0x1a0] ;  /* 0x00006800985e8625 */ /* 0x000fe200078e025f */
[----:B0-----:R-:W-:-:S03]  /*18590*/  FSEL R98, R97, RZ, !P1 ;  /* 0x000000ff61627208 */ /* 0x001fc60004800000 */
[----:B------:R-:W-:Y:S01]  /*185a0*/  FMUL.FTZ R92, R97, R97 ;  /* 0x00000061615c7220 */ /* 0x000fe20000410000 */
[----:B------:R0:W-:Y:S01]  /*185b0*/  @!P0 STG.E [R94.64], R97 ;  /* 0x000000615e008986 */ /* 0x0001e2000c101904 */
[C---:B------:R-:W-:Y:S02]  /*185c0*/  FADD.FTZ R107, -R98.reuse, R107 ;  /* 0x0000006b626b7221 */ /* 0x040fe40000010100 */
[----:B------:R-:W-:Y:S01]  /*185d0*/  FADD.FTZ R115, -R98, R115 ;  /* 0x0000007362737221 */ /* 0x000fe20000010100 */
[----:B------:R-:W-:Y:S01]  /*185e0*/  FSEL R93, R92, RZ, P1 ;  /* 0x000000ff5c5d7208 */ /* 0x000fe20000800000 */
[----:B-1----:R-:W-:Y:S02]  /*185f0*/  FFMA.FTZ R92, R99, R96, c[0x0][0x228] ;  /* 0x00008a00635c7623 */ /* 0x002fe40000010060 */
[----:B------:R-:W-:Y:S02]  /*18600*/  FADD.FTZ R185, -R98, R185 ;  /* 0x000000b962b97221 */ /* 0x000fe40000010100 */
[----:B------:R-:W-:-:S02]  /*18610*/  FADD.FTZ R96, R92, R93 ;  /* 0x0000005d5c607221 */ /* 0x000fc40000010000 */
[C---:B------:R-:W-:Y:S01]  /*18620*/  @!P0 IMAD.WIDE R92, R152.reuse, R101, c[0x0][0x1a8] ;  /* 0x00006a00985c8625 */ /* 0x040fe200078e0265 */
[----:B------:R-:W-:-:S03]  /*18630*/  IADD3 R152, R152, c[0x0][0x160], RZ ;  /* 0x0000580098987a10 */ /* 0x000fc60007ffe0ff */
[----:B------:R-:W1:Y:S01]  /*18640*/  MUFU.RSQ R96, R96 ;  /* 0x0000006000607308 */ /* 0x000e620000001400 */
[C---:B------:R-:W-:Y:S02]  /*18650*/  FADD.FTZ R102, -R98.reuse, R102 ;  /* 0x0000006662667221 */ /* 0x040fe40000010100 */
[C---:B------:R-:W-:Y:S02]  /*18660*/  FADD.FTZ R99, -R98.reuse, R113 ;  /* 0x0000007162637221 */ /* 0x040fe40000010100 */
[C---:B------:R-:W-:Y:S02]  /*18670*/  FADD.FTZ R111, -R98.reuse, R111 ;  /* 0x0000006f626f7221 */ /* 0x040fe40000010100 */
[C---:B------:R-:W-:Y:S02]  /*18680*/  FADD.FTZ R169, -R98.reuse, R169 ;  /* 0x000000a962a97221 */ /* 0x040fe40000010100 */
[C---:B------:R-:W-:Y:S02]  /*18690*/  FADD.FTZ R110, -R98.reuse, R173 ;  /* 0x000000ad626e7221 */ /* 0x040fe40000010100 */
[----:B------:R-:W-:-:S02]  /*186a0*/  FADD.FTZ R171, -R98, R171 ;  /* 0x000000ab62ab7221 */ /* 0x000fc40000010100 */
[C---:B0-----:R-:W-:Y:S02]  /*186b0*/  FADD.FTZ R94, -R98.reuse, R181 ;  /* 0x000000b5625e7221 */ /* 0x041fe40000010100 */
[C---:B------:R-:W-:Y:S01]  /*186c0*/  FADD.FTZ R183, -R98.reuse, R183 ;  /* 0x000000b762b77221 */ /* 0x040fe20000010100 */
[----:B-1----:R0:W-:Y:S01]  /*186d0*/  @!P0 STG.E [R92.64], R96 ;  /* 0x000000605c008986 */ /* 0x0021e2000c101904 */
[C---:B------:R-:W-:Y:S02]  /*186e0*/  FADD.FTZ R187, -R98.reuse, R187 ;  /* 0x000000bb62bb7221 */ /* 0x040fe40000010100 */
[C---:B------:R-:W-:Y:S02]  /*186f0*/  FADD.FTZ R105, -R98.reuse, R105 ;  /* 0x0000006962697221 */ /* 0x040fe40000010100 */
[C---:B------:R-:W-:Y:S02]  /*18700*/  FADD.FTZ R103, -R98.reuse, R103 ;  /* 0x0000006762677221 */ /* 0x040fe40000010100 */
[----:B------:R-:W-:-:S02]  /*18710*/  FADD.FTZ R109, -R98, R109 ;  /* 0x0000006d626d7221 */ /* 0x000fc40000010100 */
[C---:B------:R-:W-:Y:S01]  /*18720*/  FADD.FTZ R198, -R98.reuse, R177 ;  /* 0x000000b162c67221 */ /* 0x040fe20000010100 */
[----:B------:R-:W-:Y:S01]  /*18730*/  HADD2.F32 R177, -RZ, R64.H0_H0 ;  /* 0x20000040ffb17230 */ /* 0x000fe20000004100 */
[C---:B------:R-:W-:Y:S01]  /*18740*/  FADD.FTZ R175, -R98.reuse, R175 ;  /* 0x000000af62af7221 */ /* 0x040fe20000010100 */
[----:B0-----:R-:W-:Y:S01]  /*18750*/  HADD2.F32 R92, -RZ, R83.H0_H0 ;  /* 0x20000053ff5c7230 */ /* 0x001fe20000004100 */
[C---:B------:R-:W-:Y:S02]  /*18760*/  FADD.FTZ R179, -R98.reuse, R179 ;  /* 0x000000b362b37221 */ /* 0x040fe40000010100 */
[C---:B------:R-:W-:Y:S01]  /*18770*/  FADD.FTZ R100, -R98.reuse, R189 ;  /* 0x000000bd62647221 */ /* 0x040fe20000010100 */
[----:B------:R-:W-:Y:S01]  /*18780*/  HADD2.F32 R189, -RZ, R78.H1_H1 ;  /* 0x3000004effbd7230 */ /* 0x000fe20000004100 */
[C---:B------:R-:W-:Y:S01]  /*18790*/  FADD.FTZ R104, -R98.reuse, R193 ;  /* 0x000000c162687221 */ /* 0x040fe20000010100 */
[----:B------:R-:W-:Y:S01]  /*187a0*/  HADD2.F32 R193, -RZ, R58.H0_H0 ;  /* 0x2000003affc17230 */ /* 0x000fe20000004100 */
[----:B------:R-:W-:-:S02]  /*187b0*/  FADD.FTZ R191, -R98, R191 ;  /* 0x000000bf62bf7221 */ /* 0x000fc40000010100 */
[C---:B------:R-:W-:Y:S02]  /*187c0*/  FADD.FTZ R197, -R98.reuse, R197 ;  /* 0x000000c562c57221 */ /* 0x040fe40000010100 */
[C---:B------:R-:W-:Y:S02]  /*187d0*/  FADD.FTZ R101, -R98.reuse, R195 ;  /* 0x000000c362657221 */ /* 0x040fe40000010100 */
[C---:B------:R-:W-:Y:S01]  /*187e0*/  FADD.FTZ R112, -R98.reuse, R199 ;  /* 0x000000c762707221 */ /* 0x040fe20000010100 */
[----:B------:R-:W-:Y:S01]  /*187f0*/  HADD2.F32 R199, -RZ, R54.H0_H0 ;  /* 0x20000036ffc77230 */ /* 0x000fe20000004100 */
[C---:B------:R-:W-:Y:S02]  /*18800*/  FADD.FTZ R201, -R98.reuse, R201 ;  /* 0x000000c962c97221 */ /* 0x040fe40000010100 */
[C---:B------:R-:W-:Y:S02]  /*18810*/  FADD.FTZ R205, -R98.reuse, R205 ;  /* 0x000000cd62cd7221 */ /* 0x040fe40000010100 */
[----:B------:R-:W-:-:S02]  /*18820*/  FADD.FTZ R203, -R98, R203 ;  /* 0x000000cb62cb7221 */ /* 0x000fc40000010100 */
[C---:B------:R-:W-:Y:S01]  /*18830*/  FADD.FTZ R182, -R98.reuse, R207 ;  /* 0x000000cf62b67221 */ /* 0x040fe20000010100 */
[----:B------:R-:W-:Y:S01]  /*18840*/  HADD2.F32 R207, -RZ, R70.H1_H1 ;  /* 0x30000046ffcf7230 */ /* 0x000fe20000004100 */
[C---:B------:R-:W-:Y:S02]  /*18850*/  FADD.FTZ R209, -R98.reuse, R209 ;  /* 0x000000d162d17221 */ /* 0x040fe40000010100 */
[C---:B------:R-:W-:Y:S01]  /*18860*/  FADD.FTZ R184, -R98.reuse, R211 ;  /* 0x000000d362b87221 */ /* 0x040fe20000010100 */
[----:B------:R-:W-:Y:S01]  /*18870*/  SHF.R.U32.HI R211, RZ, 0x1c, R108 ;  /* 0x0000001cffd37819 */ /* 0x000fe2000001166c */
[C---:B------:R-:W-:Y:S02]  /*18880*/  FADD.FTZ R173, -R98.reuse, R213 ;  /* 0x000000d562ad7221 */ /* 0x040fe40000010100 */
[----:B------:R-:W-:Y:S01]  /*18890*/  FADD.FTZ R188, -R98, R215 ;  /* 0x000000d762bc7221 */ /* 0x000fe20000010100 */
[--C-:B------:R-:W-:Y:S01]  /*188a0*/  HADD2.F32 R98, -RZ, R67.reuse.H1_H1 ;  /* 0x30000043ff627230 */ /* 0x100fe20000004100 */
[C---:B------:R-:W-:Y:S01]  /*188b0*/  FMUL.FTZ R97, R96.reuse, R107 ;  /* 0x0000006b60617220 */ /* 0x040fe20000410000 */
[----:B------:R-:W-:Y:S01]  /*188c0*/  HADD2.F32 R107, -RZ, R67.H0_H0 ;  /* 0x20000043ff6b7230 */ /* 0x000fe20000004100 */
[----:B------:R-:W-:-:S02]  /*188d0*/  FMUL.FTZ R174, R96, R115 ;  /* 0x0000007360ae7220 */ /* 0x000fc40000410000 */
[C---:B------:R-:W-:Y:S02]  /*188e0*/  FMUL.FTZ R115, R96.reuse, R185 ;  /* 0x000000b960737220 */ /* 0x040fe40000410000 */
[C---:B------:R-:W-:Y:S02]  /*188f0*/  FMUL.FTZ R113, R96.reuse, R102 ;  /* 0x0000006660717220 */ /* 0x040fe40000410000 */
[C---:B------:R-:W-:Y:S01]  /*18900*/  FMUL.FTZ R114, R96.reuse, R99 ;  /* 0x0000006360727220 */ /* 0x040fe20000410000 */
[----:B------:R-:W-:Y:S01]  /*18910*/  HADD2.F32 R99, -RZ, R83.H1_H1 ;  /* 0x30000053ff637230 */ /* 0x000fe20000004100 */
[C---:B------:R-:W-:Y:S02]  /*18920*/  FMUL.FTZ R95, R96.reuse, R111 ;  /* 0x0000006f605f7220 */ /* 0x040fe40000410000 */
[C---:B------:R-:W-:Y:S02]  /*18930*/  FMUL.FTZ R195, R96.reuse, R169 ;  /* 0x000000a960c37220 */ /* 0x040fe40000410000 */
[----:B------:R-:W-:-:S02]  /*18940*/  FMUL.FTZ R181, R96, R171 ;  /* 0x000000ab60b57220 */ /* 0x000fc40000410000 */
[C---:B------:R-:W-:Y:S02]  /*18950*/  FMUL.FTZ R190, R96.reuse, R94 ;  /* 0x0000005e60be7220 */ /* 0x040fe40000410000 */
[C---:B------:R-:W-:Y:S02]  /*18960*/  FMUL.FTZ R192, R96.reuse, R183 ;  /* 0x000000b760c07220 */ /* 0x040fe40000410000 */
[C---:B------:R-:W-:Y:S02]  /*18970*/  FMUL.FTZ R185, R96.reuse, R187 ;  /* 0x000000bb60b97220 */ /* 0x040fe40000410000 */
[C---:B------:R-:W-:Y:S01]  /*18980*/  FMUL.FTZ R178, R96.reuse, R105 ;  /* 0x0000006960b27220 */ /* 0x040fe20000410000 */
[----:B------:R-:W-:Y:S01]  /*18990*/  HADD2.F32 R105, -RZ, R65.H0_H0 ;  /* 0x20000041ff697230 */ /* 0x000fe20000004100 */
[C---:B------:R-:W-:Y:S02]  /*189a0*/  FMUL.FTZ R103, R96.reuse, R103 ;  /* 0x0000006760677220 */ /* 0x040fe40000410000 */
[C---:B------:R-:W-:Y:S01]  /*189b0*/  FMUL.FTZ R102, R96.reuse, R109 ;  /* 0x0000006d60667220 */ /* 0x040fe20000410000 */
[----:B------:R-:W-:Y:S01]  /*189c0*/  HADD2.F32 R109, -RZ, R81.H1_H1 ;  /* 0x30000051ff6d7230 */ /* 0x000fe20000004100 */
[----:B------:R-:W-:-:S02]  /*189d0*/  FMUL.FTZ R110, R96, R110 ;  /* 0x0000006e606e7220 */ /* 0x000fc40000410000 */
[C---:B------:R-:W-:Y:S02]  /*189e0*/  FMUL.FTZ R198, R96.reuse, R198 ;  /* 0x000000c660c67220 */ /* 0x040fe40000410000 */
[C---:B------:R-:W-:Y:S02]  /*189f0*/  FMUL.FTZ R175, R96.reuse, R175 ;  /* 0x000000af60af7220 */ /* 0x040fe40000410000 */
[C---:B------:R-:W-:Y:S02]  /*18a00*/  FMUL.FTZ R179, R96.reuse, R179 ;  /* 0x000000b360b37220 */ /* 0x040fe40000410000 */
[C---:B------:R-:W-:Y:S02]  /*18a10*/  FMUL.FTZ R100, R96.reuse, R100 ;  /* 0x0000006460647220 */ /* 0x040fe40000410000 */
[C---:B------:R-:W-:Y:S02]  /*18a20*/  FMUL.FTZ R104, R96.reuse, R104 ;  /* 0x0000006860687220 */ /* 0x040fe40000410000 */
[C---:B------:R-:W-:Y:S01]  /*18a30*/  FMUL.FTZ R187, R96.reuse, R191 ;  /* 0x000000bf60bb7220 */ /* 0x040fe20000410000 */
[----:B------:R-:W-:Y:S01]  /*18a40*/  HADD2.F32 R191, -RZ, R61.H0_H0 ;  /* 0x2000003dffbf7230 */ /* 0x000fe20000004100 */
[C---:B------:R-:W-:Y:S01]  /*18a50*/  FMUL.FTZ R183, R96.reuse, R197 ;  /* 0x000000c560b77220 */ /* 0x040fe20000410000 */
[----:B------:R-:W-:Y:S01]  /*18a60*/  HADD2.F32 R197, -RZ, R60.H0_H0 ;  /* 0x2000003cffc57230 */ /* 0x000fe20000004100 */
[C---:B------:R-:W-:Y:S01]  /*18a70*/  FMUL.FTZ R111, R96.reuse, R101 ;  /* 0x00000065606f7220 */ /* 0x040fe20000410000 */
[----:B------:R-:W-:Y:S01]  /*18a80*/  HADD2.F32 R101, -RZ, R66.H1_H1 ;  /* 0x30000042ff657230 */ /* 0x000fe20000004100 */
[----:B------:R-:W-:-:S02]  /*18a90*/  FMUL.FTZ R112, R96, R112 ;  /* 0x0000007060707220 */ /* 0x000fc40000410000 */
[C---:B------:R-:W-:Y:S01]  /*18aa0*/  FMUL.FTZ R93, R96.reuse, R201 ;  /* 0x000000c9605d7220 */ /* 0x040fe20000410000 */
[----:B------:R-:W-:Y:S01]  /*18ab0*/  HADD2.F32 R201, -RZ, R71.H1_H1 ;  /* 0x30000047ffc97230 */ /* 0x000fe20000004100 */
[C---:B------:R-:W-:Y:S01]  /*18ac0*/  FMUL.FTZ R94, R96.reuse, R205 ;  /* 0x000000cd605e7220 */ /* 0x040fe20000410000 */
[----:B------:R-:W-:Y:S01]  /*18ad0*/  HADD2.F32 R205, -RZ, R56.H0_H0 ;  /* 0x20000038ffcd7230 */ /* 0x000fe20000004100 */
[C---:B------:R-:W-:Y:S01]  /*18ae0*/  FMUL.FTZ R169, R96.reuse, R203 ;  /* 0x000000cb60a97220 */ /* 0x040fe20000410000 */
[----:B------:R-:W-:Y:S01]  /*18af0*/  HADD2.F32 R203, -RZ, R57.H0_H0 ;  /* 0x20000039ffcb7230 */ /* 0x000fe20000004100 */
[C---:B------:R-:W-:Y:S02]  /*18b00*/  FMUL.FTZ R182, R96.reuse, R182 ;  /* 0x000000b660b67220 */ /* 0x040fe40000410000 */
[C---:B------:R-:W-:Y:S02]  /*18b10*/  FMUL.FTZ R171, R96.reuse, R209 ;  /* 0x000000d160ab7220 */ /* 0x040fe40000410000 */
[----:B------:R-:W-:-:S02]  /*18b20*/  FMUL.FTZ R184, R96, R184 ;  /* 0x000000b860b87220 */ /* 0x000fc40000410000 */
[C---:B------:R-:W-:Y:S02]  /*18b30*/  FMUL.FTZ R173, R96.reuse, R173 ;  /* 0x000000ad60ad7220 */ /* 0x040fe40000410000 */
[----:B------:R-:W-:Y:S01]  /*18b40*/  FMUL.FTZ R188, R96, R188 ;  /* 0x000000bc60bc7220 */ /* 0x000fe20000410000 */
[----:B------:R-:W-:Y:S01]  /*18b50*/  HADD2.F32 R96, -RZ, R82.H0_H0 ;  /* 0x20000052ff607230 */ /* 0x000fe20000004100 */
[C---:B------:R-:W-:Y:S02]  /*18b60*/  FFMA.FTZ R107, R95.reuse, R107, R24 ;  /* 0x0000006b5f6b7223 */ /* 0x040fe40000010018 */
[----:B------:R-:W-:Y:S02]  /*18b70*/  FFMA.FTZ R95, R95, R92, R120 ;  /* 0x0000005c5f5f7223 */ /* 0x000fe40000010078 */
[----:B------:R-:W-:Y:S01]  /*18b80*/  FFMA.FTZ R92, R174, R99, R121 ;  /* 0x00000063ae5c7223 */ /* 0x000fe20000010079 */
[----:B------:R-:W-:Y:S01]  /*18b90*/  HADD2.F32 R99, -RZ, R81.H0_H0 ;  /* 0x20000051ff637230 */ /* 0x000fe20000004100 */
[----:B------:R-:W-:-:S02]  /*18ba0*/  FFMA.FTZ R106, R97, R106, R22 ;  /* 0x0000006a616a7223 */ /* 0x000fc40000010016 */
[----:B------:R-:W-:Y:S01]  /*18bb0*/  FFMA.FTZ R96, R97, R96, R118 ;  /* 0x0000006061607223 */ /* 0x000fe20000010076 */
[----:B------:R-:W-:Y:S01]  /*18bc0*/  HADD2.F32 R97, -RZ, R82.H1_H1 ;  /* 0x30000052ff617230 */ /* 0x000fe20000004100 */
[----:B------:R-:W-:Y:S01]  /*18bd0*/  FFMA.FTZ R180, R102, R180, R21 ;  /* 0x000000b466b47223 */ /* 0x000fe20000010015 */
[----:B------:R-:W-:Y:S01]  /*18be0*/  F2FP.PACK_AB R95, R92, R95 ;  /* 0x0000005f5c5f723e */ /* 0x000fe200000000ff */
[C---:B------:R-:W-:Y:S02]  /*18bf0*/  FFMA.FTZ R105, R103.reuse, R105, R20 ;  /* 0x0000006967697223 */ /* 0x040fe40000010014 */
[----:B------:R-:W-:Y:S01]  /*18c00*/  FFMA.FTZ R99, R103, R99, R116 ;  /* 0x0000006367637223 */ /* 0x000fe20000010074 */
[--C-:B------:R-:W-:Y:S01]  /*18c10*/  HADD2.F32 R103, -RZ, R80.reuse.H0_H0 ;  /* 0x20000050ff677230 */ /* 0x100fe20000004100 */
[----:B------:R-:W-:Y:S01]  /*18c20*/  FFMA.FTZ R102, R102, R109, R117 ;  /* 0x0000006d66667223 */ /* 0x000fe20000010075 */
[----:B------:R-:W-:Y:S01]  /*18c30*/  HADD2.F32 R109, -RZ, R80.H1_H1 ;  /* 0x30000050ff6d7230 */ /* 0x000fe20000004100 */
[----:B------:R-:W-:Y:S01]  /*18c40*/  FFMA.FTZ R98, R174, R98, R25 ;  /* 0x00000062ae627223 */ /* 0x000fe20000010019 */
[----:B------:R-:W-:Y:S01]  /*18c50*/  HADD2.F32 R174, -RZ, R79.H0_H0 ;  /* 0x2000004fffae7230 */ /* 0x000fe20000004100 */
[----:B------:R-:W-:Y:S01]  /*18c60*/  FFMA.FTZ R101, R114, R101, R23 ;  /* 0x0000006572657223 */ /* 0x000fe20000010017 */
[----:B------:R-:W-:Y:S01]  /*18c70*/  F2FP.PACK_AB R105, R180, R105 ;  /* 0x00000069b469723e */ /* 0x000fe200000000ff */
[----:B------:R-:W-:Y:S01]  /*18c80*/  FFMA.FTZ R97, R114, R97, R119 ;  /* 0x0000006172617223 */ /* 0x000fe20000010077 */
[----:B------:R-:W-:Y:S01]  /*18c90*/  HADD2.F32 R114, -RZ, R63.H0_H0 ;  /* 0x2000003fff727230 */ /* 0x000fe20000004100 */
[C---:B------:R-:W-:Y:S01]  /*18ca0*/  FFMA.FTZ R177, R113.reuse, R177, R18 ;  /* 0x000000b171b17223 */ /* 0x040fe20000010012 */
[----:B------:R-:W-:Y:S01]  /*18cb0*/  F2FP.PACK_AB R107, R98, R107 ;  /* 0x0000006b626b723e */ /* 0x000fe200000000ff */
[C---:B------:R-:W-:Y:S01]  /*18cc0*/  FFMA.FTZ R194, R178.reuse, R194, R19 ;  /* 0x000000c2b2c27223 */ /* 0x040fe20000010013 */
[----:B------:R-:W-:Y:S01]  /*18cd0*/  HADD2.F32 R98, -RZ, R52.H0_H0 ;  /* 0x20000034ff627230 */ /* 0x000fe20000004100 */
[----:B------:R-:W-:Y:S01]  /*18ce0*/  FFMA.FTZ R113, R113, R103, R50 ;  /* 0x0000006771717223 */ /* 0x000fe20000010032 */
[----:B------:R-:W-:Y:S01]  /*18cf0*/  F2FP.PACK_AB R106, R101, R106 ;  /* 0x0000006a656a723e */ /* 0x000fe200000000ff */
[----:B------:R-:W-:-:S02]  /*18d00*/  FFMA.FTZ R178, R178, R109, R51 ;  /* 0x0000006db2b27223 */ /* 0x000fc40000010033 */
[C---:B------:R-:W-:Y:S01]  /*18d10*/  FFMA.FTZ R109, R179.reuse, R114, R32 ;  /* 0x00000072b36d7223 */ /* 0x040fe20000010020 */
[----:B------:R-:W-:Y:S01]  /*18d20*/  HADD2.F32 R114, -RZ, R79.H1_H1 ;  /* 0x3000004fff727230 */ /* 0x000fe20000004100 */
[----:B------:R-:W-:Y:S01]  /*18d30*/  FFMA.FTZ R103, R179, R174, R128 ;  /* 0x000000aeb3677223 */ /* 0x000fe20000010080 */
[----:B------:R-:W-:Y:S01]  /*18d40*/  HADD2.F32 R174, -RZ, R63.H1_H1 ;  /* 0x3000003fffae7230 */ /* 0x000fe20000004100 */
[C---:B------:R-:W-:Y:S01]  /*18d50*/  FFMA.FTZ R176, R175.reuse, R176, R30 ;  /* 0x000000b0afb07223 */ /* 0x040fe2000001001e */
[----:B------:R-:W-:Y:S01]  /*18d60*/  HADD2.F32 R179, -RZ, R78.H0_H0 ;  /* 0x2000004effb37230 */ /* 0x000fe20000004100 */
[----:B------:R-:W-:Y:S01]  /*18d70*/  FFMA.FTZ R114, R192, R114, R129 ;  /* 0x00000072c0727223 */ /* 0x000fe20000010081 */
[----:B------:R-:W-:Y:S01]  /*18d80*/  F2FP.PACK_AB R92, R178, R113 ;  /* 0x00000071b25c723e */ /* 0x000fe200000000ff */
[----:B------:R-:W-:Y:S01]  /*18d90*/  FFMA.FTZ R174, R192, R174, R33 ;  /* 0x000000aec0ae7223 */ /* 0x000fe20000010021 */
[----:B------:R-:W-:Y:S01]  /*18da0*/  HADD2.F32 R192, -RZ, R77.H1_H1 ;  /* 0x3000004dffc07230 */ /* 0x000fe20000004100 */
[----:B------:R-:W-:Y:S01]  /*18db0*/  FFMA.FTZ R200, R198, R200, R29 ;  /* 0x000000c8c6c87223 */ /* 0x000fe2000001001d */
[----:B------:R-:W-:Y:S01]  /*18dc0*/  IADD3 R178, R108, 0x80, RZ ;  /* 0x000000806cb27810 */ /* 0x000fe20007ffe0ff */
[----:B------:R-:W-:Y:S01]  /*18dd0*/  FFMA.FTZ R175, R175, R179, R126 ;  /* 0x000000b3afaf7223 */ /* 0x000fe2000001007e */
[----:B------:R-:W-:Y:S01]  /*18de0*/  F2FP.PACK_AB R103, R114, R103 ;  /* 0x000000677267723e */ /* 0x000fe200000000ff */
[----:B------:R-:W-:Y:S01]  /*18df0*/  FFMA.FTZ R198, R198, R192, R125 ;  /* 0x000000c0c6c67223 */ /* 0x000fe2000001007d */
[----:B------:R-:W-:Y:S01]  /*18e00*/  HADD2.F32 R192, -RZ, R75.H1_H1 ;  /* 0x3000004bffc07230 */ /* 0x000fe20000004100 */
[C---:B------:R-:W-:Y:S01]  /*18e10*/  FFMA.FTZ R179, R190.reuse, R186, R31 ;  /* 0x000000babeb37223 */ /* 0x040fe2000001001f */
[----:B------:R-:W-:Y:S01]  /*18e20*/  HADD2.F32 R186, -RZ, R76.H0_H0 ;  /* 0x2000004cffba7230 */ /* 0x000fe20000004100 */
[----:B------:R-:W-:Y:S01]  /*18e30*/  FFMA.FTZ R190, R190, R189, R127 ;  /* 0x000000bdbebe7223 */ /* 0x000fe2000001007f */
[----:B------:R-:W-:Y:S01]  /*18e40*/  HADD2.F32 R189, -RZ, R77.H0_H0 ;  /* 0x2000004dffbd7230 */ /* 0x000fe20000004100 */
[----:B------:R-:W-:-:S02]  /*18e50*/  FFMA.FTZ R206, R110, R206, R27 ;  /* 0x000000ce6ece7223 */ /* 0x000fc4000001001b */
[----:B------:R-:W-:Y:S01]  /*18e60*/  FFMA.FTZ R202, R110, R202, R123 ;  /* 0x000000ca6eca7223 */ /* 0x000fe2000001007b */
[--C-:B------:R-:W-:Y:S01]  /*18e70*/  HADD2.F32 R110, -RZ, R74.reuse.H0_H0 ;  /* 0x2000004aff6e7230 */ /* 0x100fe20000004100 */
[C---:B------:R-:W-:Y:S02]  /*18e80*/  FFMA.FTZ R196, R112.reuse, R196, R41 ;  /* 0x000000c470c47223 */ /* 0x040fe40000010029 */
[----:B------:R-:W-:Y:S01]  /*18e90*/  FFMA.FTZ R112, R112, R192, R139 ;  /* 0x000000c070707223 */ /* 0x000fe2000001008b */
[----:B------:R-:W-:Y:S01]  /*18ea0*/  HADD2.F32 R192, -RZ, R74.H1_H1 ;  /* 0x3000004affc07230 */ /* 0x000fe20000004100 */
[C---:B------:R-:W-:Y:S02]  /*18eb0*/  FFMA.FTZ R191, R181.reuse, R191, R28 ;  /* 0x000000bfb5bf7223 */ /* 0x040fe4000001001c */
[----:B------:R-:W-:Y:S01]  /*18ec0*/  FFMA.FTZ R181, R181, R189, R124 ;  /* 0x000000bdb5b57223 */ /* 0x000fe2000001007c */
[----:B------:R-:W-:Y:S01]  /*18ed0*/  HADD2.F32 R189, -RZ, R59.H0_H0 ;  /* 0x2000003bffbd7230 */ /* 0x000fe20000004100 */
[----:B------:R-:W-:-:S02]  /*18ee0*/  FFMA.FTZ R197, R195, R197, R26 ;  /* 0x000000c5c3c57223 */ /* 0x000fc4000001001a */
[----:B------:R-:W-:Y:S01]  /*18ef0*/  FFMA.FTZ R195, R195, R186, R122 ;  /* 0x000000bac3c37223 */ /* 0x000fe2000001007a */
[----:B------:R-:W-:Y:S01]  /*18f00*/  HADD2.F32 R186, -RZ, R75.H0_H0 ;  /* 0x2000004bffba7230 */ /* 0x000fe20000004100 */
[C---:B------:R-:W-:Y:S02]  /*18f10*/  FFMA.FTZ R193, R187.reuse, R193, R38 ;  /* 0x000000c1bbc17223 */ /* 0x040fe40000010026 */
[----:B------:R-:W-:Y:S01]  /*18f20*/  FFMA.FTZ R110, R187, R110, R136 ;  /* 0x0000006ebb6e7223 */ /* 0x000fe20000010088 */
[----:B------:R-:W-:Y:S01]  /*18f30*/  HADD2.F32 R187, -RZ, R72.H0_H0 ;  /* 0x20000048ffbb7230 */ /* 0x000fe20000004100 */
[C---:B------:R-:W-:Y:S02]  /*18f40*/  FFMA.FTZ R204, R183.reuse, R204, R39 ;  /* 0x000000ccb7cc7223 */ /* 0x040fe40000010027 */
[----:B------:R-:W-:Y:S01]  /*18f50*/  FFMA.FTZ R183, R183, R192, R138 ;  /* 0x000000c0b7b77223 */ /* 0x000fe2000001008a */
[----:B------:R-:W-:Y:S01]  /*18f60*/  HADD2.F32 R192, -RZ, R73.H1_H1 ;  /* 0x30000049ffc07230 */ /* 0x000fe20000004100 */
[----:B------:R-:W-:-:S02]  /*18f70*/  FFMA.FTZ R189, R111, R189, R40 ;  /* 0x000000bd6fbd7223 */ /* 0x000fc40000010028 */
[----:B------:R-:W-:Y:S01]  /*18f80*/  FFMA.FTZ R111, R111, R186, R137 ;  /* 0x000000ba6f6f7223 */ /* 0x000fe20000010089 */
[----:B------:R-:W-:Y:S01]  /*18f90*/  HADD2.F32 R186, -RZ, R73.H0_H0 ;  /* 0x20000049ffba7230 */ /* 0x000fe20000004100 */
[----:B------:R-:W-:Y:S01]  /*18fa0*/  FFMA.FTZ R205, R115, R205, R34 ;  /* 0x000000cd73cd7223 */ /* 0x000fe20000010022 */
[----:B------:R-:W-:Y:S01]  /*18fb0*/  F2FP.PACK_AB R110, R183, R110 ;  /* 0x0000006eb76e723e */ /* 0x000fe200000000ff */
[----:B------:R-:W-:Y:S01]  /*18fc0*/  FFMA.FTZ R187, R115, R187, R132 ;  /* 0x000000bb73bb7223 */ /* 0x000fe20000010084 */
[----:B------:R-:W-:Y:S01]  /*18fd0*/  HADD2.F32 R115, -RZ, R55.H0_H0 ;  /* 0x20000037ff737230 */ /* 0x000fe20000004100 */
[----:B------:R-:W-:Y:S01]  /*18fe0*/  FFMA.FTZ R214, R104, R214, R37 ;  /* 0x000000d668d67223 */ /* 0x000fe20000010025 */
[----:B------:R-:W-:Y:S01]  /*18ff0*/  F2FP.PACK_AB R111, R112, R111 ;  /* 0x0000006f706f723e */ /* 0x000fe200000000ff */
[----:B------:R-:W-:Y:S01]  /*19000*/  FFMA.FTZ R192, R104, R192, R135 ;  /* 0x000000c068c07223 */ /* 0x000fe20000010087 */
[----:B------:R-:W-:Y:S01]  /*19010*/  HADD2.F32 R104, -RZ, R71.H0_H0 ;  /* 0x20000047ff687230 */ /* 0x000fe20000004100 */
[----:B------:R-:W-:-:S02]  /*19020*/  FFMA.FTZ R203, R185, R203, R36 ;  /* 0x000000cbb9cb7223 */ /* 0x000fc40000010024 */
[----:B------:R-:W-:Y:S01]  /*19030*/  FFMA.FTZ R185, R185, R186, R134 ;  /* 0x000000bab9b97223 */ /* 0x000fe20000010086 */
[----:B------:R-:W-:Y:S01]  /*19040*/  HADD2.F32 R186, -RZ, R55.H1_H1 ;  /* 0x30000037ffba7230 */ /* 0x000fe20000004100 */
        /* <DEDUP_REMOVED lines=9> */
[C---:B------:R-:W-:Y:S01]  /*190e0*/  FFMA.FTZ R199, R171.reuse, R199, R46 ;  /* 0x000000c7abc77223 */ /* 0x040fe2000001002e */
[----:B------:R-:W-:Y:S01]  /*190f0*/  F2FP.PACK_AB R115, R186, R115 ;  /* 0x00000073ba73723e */ /* 0x000fe200000000ff */
[----:B------:R-:W-:Y:S01]  /*19100*/  FFMA.FTZ R171, R171, R100, R144 ;  /* 0x00000064abab7223 */ /* 0x000fe20000010090 */
[----:B------:R-:W-:Y:S01]  /*19110*/  HADD2.F32 R100, -RZ, R69.H0_H0 ;  /* 0x20000045ff647230 */ /* 0x000fe20000004100 */
[----:B------:R-:W-:Y:S02]  /*19120*/  FFMA.FTZ R212, R182, R212, R45 ;  /* 0x000000d4b6d47223 */ /* 0x000fe4000001002d */
[----:B------:R-:W-:Y:S02]  /*19130*/  FFMA.FTZ R208, R184, R208, R47 ;  /* 0x000000d0b8d07223 */ /* 0x000fe4000001002f */
[----:B------:R-:W-:Y:S01]  /*19140*/  FFMA.FTZ R182, R182, R104, R143 ;  /* 0x00000068b6b67223 */ /* 0x000fe2000001008f */
[----:B------:R-:W-:Y:S01]  /*19150*/  F2FP.PACK_AB R104, R194, R177 ;  /* 0x000000b1c268723e */ /* 0x000fe200000000ff */
[----:B------:R-:W-:Y:S01]  /*19160*/  FFMA.FTZ R184, R184, R207, R145 ;  /* 0x000000cfb8b87223 */ /* 0x000fe20000010091 */
[----:B------:R-:W-:Y:S01]  /*19170*/  HADD2.F32 R177, -RZ, R52.H1_H1 ;  /* 0x30000034ffb17230 */ /* 0x000fe20000004100 */
[----:B------:R-:W-:Y:S01]  /*19180*/  IMAD.SHL.U32 R180, R108, 0x10, RZ ;  /* 0x000000106cb47824 */ /* 0x000fe200078e00ff */
[--C-:B------:R-:W-:Y:S01]  /*19190*/  HADD2.F32 R207, -RZ, R68.reuse.H1_H1 ;  /* 0x30000044ffcf7230 */ /* 0x100fe20000004100 */
[C---:B------:R-:W-:Y:S01]  /*191a0*/  FFMA.FTZ R201, R169.reuse, R201, R44 ;  /* 0x000000c9a9c97223 */ /* 0x040fe2000001002c */
[----:B------:R-:W-:Y:S01]  /*191b0*/  HADD2.F32 R194, -RZ, R68.H0_H0 ;  /* 0x20000044ffc27230 */ /* 0x000fe20000004100 */
[----:B------:R-:W-:Y:S01]  /*191c0*/  FFMA.FTZ R169, R169, R100, R142 ;  /* 0x00000064a9a97223 */ /* 0x000fe2000001008e */
[----:B------:R-:W-:Y:S01]  /*191d0*/  IADD3 R100, P0, R180, c[0x0][0x208], RZ ;  /* 0x00008200b4647a10 */ /* 0x000fe20007f1e0ff */
[----:B------:R-:W-:Y:S01]  /*191e0*/  FFMA.FTZ R218, R94, R177, R43 ;  /* 0x000000b15eda7223 */ /* 0x000fe2000001002b */
[----:B------:R-:W-:Y:S01]  /*191f0*/  F2FP.PACK_AB R113, R212, R201 ;  /* 0x000000c9d471723e */ /* 0x000fe200000000ff */
[----:B------:R-:W-:Y:S01]  /*19200*/  FFMA.FTZ R207, R94, R207, R141 ;  /* 0x000000cf5ecf7223 */ /* 0x000fe2000001008d */
[----:B------:R-:W-:Y:S01]  /*19210*/  F2FP.PACK_AB R94, R97, R96 ;  /* 0x00000060615e723e */ /* 0x000fe200000000ff */
[C---:B------:R-:W-:Y:S01]  /*19220*/  FFMA.FTZ R209, R93.reuse, R98, R42 ;  /* 0x000000625dd17223 */ /* 0x040fe2000001002a */
[----:B------:R-:W-:Y:S01]  /*19230*/  F2FP.PACK_AB R97, R200, R191 ;  /* 0x000000bfc861723e */ /* 0x000fe200000000ff */
[----:B------:R-:W-:Y:S01]  /*19240*/  FFMA.FTZ R194, R93, R194, R140 ;  /* 0x000000c25dc27223 */ /* 0x000fe2000001008c */
[----:B------:R-:W-:Y:S01]  /*19250*/  F2FP.PACK_AB R93, R102, R99 ;  /* 0x00000063665d723e */ /* 0x000fe200000000ff */
[----:B------:R-:W-:Y:S01]  /*19260*/  HFMA2.MMA R191, -RZ, RZ, 0, 9.5367431640625e-07 ;  /* 0x00000010ffbf7435 */ /* 0x000fe200000001ff */
[----:B------:R-:W-:-:S02]  /*19270*/  IADD3.X R101, R211, c[0x0][0x20c], RZ, P0, !PT ;  /* 0x00008300d3657a10 */ /* 0x000fc400007fe4ff */
[----:B------:R-:W-:Y:S02]  /*19280*/  F2FP.PACK_AB R99, R174, R109 ;  /* 0x0000006dae63723e */ /* 0x000fe400000000ff */
[----:B------:R-:W-:Y:S01]  /*19290*/  IADD3 R174, P0, R180, c[0x0][0x210], RZ ;  /* 0x00008400b4ae7a10 */ /* 0x000fe20007f1e0ff */
[----:B------:R0:W-:Y:S01]  /*192a0*/  STG.E.128 [R100.64], R104 ;  /* 0x0000006864007986 */ /* 0x0001e2000c101d04 */
[----:B------:R-:W-:Y:S02]  /*192b0*/  F2FP.PACK_AB R102, R190, R175 ;  /* 0x000000afbe66723e */ /* 0x000fe400000000ff */
[----:B------:R-:W-:Y:S02]  /*192c0*/  IADD3.X R175, R211, c[0x0][0x214], RZ, P0, !PT ;  /* 0x00008500d3af7a10 */ /* 0x000fe400007fe4ff */
[----:B------:R-:W-:Y:S02]  /*192d0*/  F2FP.PACK_AB R96, R206, R197 ;  /* 0x000000c5ce60723e */ /* 0x000fe400000000ff */
[----:B------:R-:W-:Y:S01]  /*192e0*/  F2FP.PACK_AB R98, R179, R176 ;  /* 0x000000b0b362723e */ /* 0x000fe200000000ff */
[----:B------:R1:W-:Y:S01]  /*192f0*/  STG.E.128 [R174.64], R92 ;  /* 0x0000005cae007986 */ /* 0x0003e2000c101d04 */
[----:B------:R-:W-:-:S02]  /*19300*/  IADD3 R190, R108, 0x100, RZ ;  /* 0x000001006cbe7810 */ /* 0x000fc40007ffe0ff */
[----:B------:R-:W-:Y:S02]  /*19310*/  F2FP.PACK_AB R109, R192, R185 ;  /* 0x000000b9c06d723e */ /* 0x000fe400000000ff */
[----:B------:R-:W-:Y:S01]  /*19320*/  F2FP.PACK_AB R108, R210, R187 ;  /* 0x000000bbd26c723e */ /* 0x000fe200000000ff */
[----:B------:R-:W-:Y:S01]  /*19330*/  IMAD.WIDE.U32 R176, R190, R191, c[0x0][0x208] ;  /* 0x00008200beb07625 */ /* 0x000fe200078e00bf */
[----:B------:R-:W-:Y:S02]  /*19340*/  F2FP.PACK_AB R112, R218, R209 ;  /* 0x000000d1da70723e */ /* 0x000fe400000000ff */
[----:B------:R-:W-:Y:S02]  /*19350*/  F2FP.PACK_AB R114, R208, R199 ;  /* 0x000000c7d072723e */ /* 0x000fe400000000ff */
[----:B0-----:R-:W-:Y:S01]  /*19360*/  F2FP.PACK_AB R101, R198, R181 ;  /* 0x000000b5c665723e */ /* 0x001fe200000000ff */
[----:B------:R-:W-:Y:S01]  /*19370*/  IMAD.WIDE.U32 R180, R178, R191, c[0x0][0x208] ;  /* 0x00008200b2b47625 */ /* 0x000fe200078e00bf */
[----:B------:R-:W-:-:S02]  /*19380*/  F2FP.PACK_AB R100, R202, R195 ;  /* 0x000000c3ca64723e */ /* 0x000fc400000000ff */
[----:B------:R-:W-:Y:S01]  /*19390*/  F2FP.PACK_AB R104, R216, R205 ;  /* 0x000000cdd868723e */ /* 0x000fe200000000ff */
[----:B------:R-:W-:Y:S01]  /*193a0*/  IMAD.WIDE.U32 R178, R178, R191, c[0x0][0x210] ;  /* 0x00008400b2b27625 */ /* 0x000fe200078e00bf */
[----:B------:R0:W-:Y:S01]  /*193b0*/  STG.E.128 [R180.64], R96 ;  /* 0x00000060b4007986 */ /* 0x0001e2000c101d04 */
[----:B------:R-:W-:Y:S02]  /*193c0*/  F2FP.PACK_AB R105, R214, R203 ;  /* 0x000000cbd669723e */ /* 0x000fe400000000ff */
[----:B-1----:R-:W-:Y:S01]  /*193d0*/  IMAD.SHL.U32 R92, R165, 0x10, RZ ;  /* 0x00000010a55c7824 */ /* 0x002fe200078e00ff */
[----:B------:R-:W-:Y:S01]  /*193e0*/  SHF.R.U32.HI R165, RZ, 0x1c, R165 ;  /* 0x0000001cffa57819 */ /* 0x000fe200000116a5 */
[----:B------:R1:W-:Y:S01]  /*193f0*/  STG.E.128 [R178.64], R100 ;  /* 0x00000064b2007986 */ /* 0x0003e2000c101d04 */
[----:B------:R-:W-:Y:S02]  /*19400*/  F2FP.PACK_AB R106, R204, R193 ;  /* 0x000000c1cc6a723e */ /* 0x000fe400000000ff */
[----:B------:R-:W-:-:S02]  /*19410*/  F2FP.PACK_AB R107, R196, R189 ;  /* 0x000000bdc46b723e */ /* 0x000fc400000000ff */
[----:B------:R-:W-:Y:S02]  /*19420*/  F2FP.PACK_AB R95, R188, R173 ;  /* 0x000000adbc5f723e */ /* 0x000fe400000000ff */
[----:B------:R-:W-:Y:S01]  /*19430*/  F2FP.PACK_AB R94, R184, R171 ;  /* 0x000000abb85e723e */ /* 0x000fe200000000ff */
[----:B------:R2:W-:Y:S01]  /*19440*/  STG.E.128 [R176.64], R104 ;  /* 0x00000068b0007986 */ /* 0x0005e2000c101d04 */
[----:B------:R-:W-:Y:S02]  /*19450*/  F2FP.PACK_AB R93, R182, R169 ;  /* 0x000000a9b65d723e */ /* 0x000fe400000000ff */
[C---:B0-----:R-:W-:Y:S02]  /*19460*/  IADD3 R98, P0, R92.reuse, c[0x0][0x208], RZ ;  /* 0x000082005c627a10 */ /* 0x041fe40007f1e0ff */
[----:B------:R-:W-:Y:S02]  /*19470*/  IADD3 R96, P1, R92, c[0x0][0x210], RZ ;  /* 0x000084005c607a10 */ /* 0x000fe40007f3e0ff */
[C---:B------:R-:W-:Y:S01]  /*19480*/  IADD3.X R99, R165.reuse, c[0x0][0x20c], RZ, P0, !PT ;  /* 0x00008300a5637a10 */ /* 0x040fe200007fe4ff */
[----:B-1----:R-:W-:Y:S01]  /*19490*/  IMAD.WIDE.U32 R100, R190, R191, c[0x0][0x210] ;  /* 0x00008400be647625 */ /* 0x002fe200078e00bf */
[----:B------:R-:W-:-:S02]  /*194a0*/  IADD3.X R97, R165, c[0x0][0x214], RZ, P1, !PT ;  /* 0x00008500a5617a10 */ /* 0x000fc40000ffe4ff */
[----:B------:R-:W-:Y:S02]  /*194b0*/  F2FP.PACK_AB R92, R207, R194 ;  /* 0x000000c2cf5c723e */ /* 0x000fe400000000ff */
        /* <DEDUP_REMOVED lines=8> */
.L_x_4378:
[----:B------:R-:W-:Y:S05]  /*19540*/  EXIT ;  /* 0x000000000000794d */ /* 0x000fea0003800000 */
.L_x_4376:
[----:B------:R-:W-:Y:S01]  /*19550*/  IMAD.MOV.U32 R97, RZ, RZ, 0x1 ;  /* 0x00000001ff617424 */ /* 0x000fe200078e00ff */
[----:B------:R-:W-:Y:S01]  /*19560*/  MOV R94, 0x195a0 ;  /* 0x000195a0005e7802 */ /* 0x000fe20000000f00 */
[----:B------:R-:W-:-:S02]  /*19570*/  IMAD.MOV.U32 R93, RZ, RZ, 0x1f ;  /* 0x0000001fff5d7424 */ /* 0x000fc400078e00ff */
[----:B------:R-:W-:Y:S02]  /*19580*/  IMAD.MOV.U32 R96, RZ, RZ, -0x1 ;  /* 0xffffffffff607424 */ /* 0x000fe400078e00ff */
[----:B------:R-:W-:Y:S05]  /*19590*/  CALL.REL.NOINC `($__internal_13_$__cuda_sm70_shflsync_bfly_p) ;  /* 0x0000079000007944 */ /* 0x000fea0003c00000 */
[----:B-1----:R-:W-:Y:S01]  /*195a0*/  MOV R92, R97 ;  /* 0x00000061005c7202 */ /* 0x002fe20000000f00 */
[----:B0-----:R-:W-:Y:S05]  /*195b0*/  BRA `(.L_x_4380) ;  /* 0xffffe5f000007947 */ /* 0x001fea000383ffff */
.L_x_4377:
[----:B------:R-:W-:Y:S01]  /*195c0*/  IMAD.MOV.U32 R97, RZ, RZ, 0x2 ;  /* 0x00000002ff617424 */ /* 0x000fe200078e00ff */
[----:B------:R-:W-:Y:S01]  /*195d0*/  MOV R94, 0x19610 ;  /* 0x00019610005e7802 */ /* 0x000fe20000000f00 */
[----:B------:R-:W-:Y:S02]  /*195e0*/  IMAD.MOV.U32 R93, RZ, RZ, 0x1f ;  /* 0x0000001fff5d7424 */ /* 0x000fe400078e00ff */
[----:B------:R-:W-:Y:S02]  /*195f0*/  IMAD.MOV.U32 R96, RZ, RZ, -0x1 ;  /* 0xffffffffff607424 */ /* 0x000fe400078e00ff */
[----:B------:R-:W-:Y:S05]  /*19600*/  CALL.REL.NOINC `($__internal_13_$__cuda_sm70_shflsync_bfly_p) ;  /* 0x0000072000007944 */ /* 0x000fea0003c00000 */
[----:B0-----:R-:W-:Y:S01]  /*19610*/  HFMA2.MMA R93, -RZ, RZ, 0, 1.847743988037109375e-06 ;  /* 0x0000001fff5d7435 */ /* 0x001fe200000001ff */
[----:B-1----:R-:W-:Y:S01]  /*19620*/  FADD.FTZ R98, R98, R97 ;  /* 0x0000006162627221 */ /* 0x002fe20000010000 */
[----:B------:R-:W-:Y:S01]  /*19630*/  MOV R94, 0x19670 ;  /* 0x00019670005e7802 */ /* 0x000fe20000000f00 */
[----:B------:R-:W-:Y:S02]  /*19640*/  IMAD.MOV.U32 R97, RZ, RZ, 0x4 ;  /* 0x00000004ff617424 */ /* 0x000fe400078e00ff */
[----:B------:R-:W-:-:S02]  /*19650*/  IMAD.MOV.U32 R96, RZ, RZ, -0x1 ;  /* 0xffffffffff607424 */ /* 0x000fc400078e00ff */
[----:B------:R-:W-:Y:S05]  /*19660*/  CALL.REL.NOINC `($__internal_13_$__cuda_sm70_shflsync_bfly_p) ;  /* 0x000006c000007944 */ /* 0x000fea0003c00000 */
[----:B01----:R-:W-:Y:S01]  /*19670*/  FADD.FTZ R98, R98, R97 ;  /* 0x0000006162627221 */ /* 0x003fe20000010000 */
[----:B------:R-:W-:Y:S01]  /*19680*/  MOV R94, 0x196d0 ;  /* 0x000196d0005e7802 */ /* 0x000fe20000000f00 */
[----:B------:R-:W-:-:S02]  /*19690*/  IMAD.MOV.U32 R97, RZ, RZ, 0x8 ;  /* 0x00000008ff617424 */ /* 0x000fc400078e00ff */
[----:B------:R-:W-:Y:S02]  /*196a0*/  IMAD.MOV.U32 R93, RZ, RZ, 0x1f ;  /* 0x0000001fff5d7424 */ /* 0x000fe400078e00ff */
[----:B------:R-:W-:Y:S02]  /*196b0*/  IMAD.MOV.U32 R96, RZ, RZ, -0x1 ;  /* 0xffffffffff607424 */ /* 0x000fe400078e00ff */
[----:B------:R-:W-:Y:S05]  /*196c0*/  CALL.REL.NOINC `($__internal_13_$__cuda_sm70_shflsync_bfly_p) ;  /* 0x0000066000007944 */ /* 0x000fea0003c00000 */
[----:B01----:R-:W-:Y:S01]  /*196d0*/  FADD.FTZ R98, R98, R97 ;  /* 0x0000006162627221 */ /* 0x003fe20000010000 */
[----:B------:R-:W-:Y:S01]  /*196e0*/  MOV R97, 0x10 ;  /* 0x0000001000617802 */ /* 0x000fe20000000f00 */
[----:B------:R-:W-:Y:S01]  /*196f0*/  IMAD.MOV.U32 R93, RZ, RZ, 0x1f ;  /* 0x0000001fff5d7424 */ /* 0x000fe200078e00ff */
[----:B------:R-:W-:Y:S01]  /*19700*/  MOV R94, 0x19730 ;  /* 0x00019730005e7802 */ /* 0x000fe20000000f00 */
[----:B------:R-:W-:Y:S02]  /*19710*/  IMAD.MOV.U32 R96, RZ, RZ, -0x1 ;  /* 0xffffffffff607424 */ /* 0x000fe400078e00ff */
[----:B------:R-:W-:Y:S05]  /*19720*/  CALL.REL.NOINC `($__internal_13_$__cuda_sm70_shflsync_bfly_p) ;  /* 0x0000060000007944 */ /* 0x000fea0003c00000 */
        /* <DEDUP_REMOVED lines=68> */
[----:B------:R-:W-:Y:S01]  /*19b70*/  MOV R94, 0x19ba0 ;  /* 0x00019ba0005e7802 */ /* 0x000fe20000000f00 */
[----:B------:R-:W-:Y:S02]  /*19b80*/  IMAD.MOV.U32 R93, RZ, RZ, 0x1f ;  /* 0x0000001fff5d7424 */ /* 0x000fe400078e00ff */
[----:B------:R-:W-:Y:S05]  /*19b90*/  CALL.REL.NOINC `($__internal_13_$__cuda_sm70_shflsync_bfly_p) ;  /* 0x0000019000007944 */ /* 0x000fea0003c00000 */
[----:B01----:R-:W-:Y:S01]  /*19ba0*/  FADD.FTZ R98, R98, R97 ;  /* 0x0000006162627221 */ /* 0x003fe20000010000 */
[----:B------:R-:W-:Y:S01]  /*19bb0*/  MOV R94, 0x19c00 ;  /* 0x00019c00005e7802 */ /* 0x000fe20000000f00 */
[----:B------:R-:W-:Y:S02]  /*19bc0*/  IMAD.MOV.U32 R97, RZ, RZ, 0x2 ;  /* 0x00000002ff617424 */ /* 0x000fe400078e00ff */
[----:B------:R-:W-:Y:S02]  /*19bd0*/  IMAD.MOV.U32 R93, RZ, RZ, 0x1f ;  /* 0x0000001fff5d7424 */ /* 0x000fe400078e00ff */
[----:B------:R-:W-:Y:S02]  /*19be0*/  IMAD.MOV.U32 R96, RZ, RZ, -0x1 ;  /* 0xffffffffff607424 */ /* 0x000fe400078e00ff */
[----:B------:R-:W-:Y:S05]  /*19bf0*/  CALL.REL.NOINC `($__internal_13_$__cuda_sm70_shflsync_bfly_p) ;  /* 0x0000013000007944 */ /* 0x000fea0003c00000 */
[----:B0-----:R-:W-:Y:S01]  /*19c00*/  HFMA2.MMA R93, -RZ, RZ, 0, 1.847743988037109375e-06 ;  /* 0x0000001fff5d7435 */ /* 0x001fe200000001ff */
[----:B-1----:R-:W-:Y:S01]  /*19c10*/  FADD.FTZ R98, R98, R97 ;  /* 0x0000006162627221 */ /* 0x002fe20000010000 */
[----:B------:R-:W-:Y:S01]  /*19c20*/  MOV R94, 0x19c60 ;  /* 0x00019c60005e7802 */ /* 0x000fe20000000f00 */
[----:B------:R-:W-:-:S02]  /*19c30*/  IMAD.MOV.U32 R97, RZ, RZ, 0x4 ;  /* 0x00000004ff617424 */ /* 0x000fc400078e00ff */
[----:B------:R-:W-:Y:S02]  /*19c40*/  IMAD.MOV.U32 R96, RZ, RZ, -0x1 ;  /* 0xffffffffff607424 */ /* 0x000fe400078e00ff */
[----:B------:R-:W-:Y:S05]  /*19c50*/  CALL.REL.NOINC `($__internal_13_$__cuda_sm70_shflsync_bfly_p) ;  /* 0x000000d000007944 */ /* 0x000fea0003c00000 */
[----:B01----:R-:W-:Y:S01]  /*19c60*/  FADD.FTZ R98, R98, R97 ;  /* 0x0000006162627221 */ /* 0x003fe20000010000 */
[----:B------:R-:W-:Y:S01]  /*19c70*/  MOV R94, 0x19cc0 ;  /* 0x00019cc0005e7802 */ /* 0x000fe20000000f00 */
[----:B------:R-:W-:Y:S02]  /*19c80*/  IMAD.MOV.U32 R97, RZ, RZ, 0x8 ;  /* 0x00000008ff617424 */ /* 0x000fe400078e00ff */
[----:B------:R-:W-:Y:S02]  /*19c90*/  IMAD.MOV.U32 R93, RZ, RZ, 0x1f ;  /* 0x0000001fff5d7424 */ /* 0x000fe400078e00ff */
[----:B------:R-:W-:Y:S02]  /*19ca0*/  IMAD.MOV.U32 R96, RZ, RZ, -0x1 ;  /* 0xffffffffff607424 */ /* 0x000fe400078e00ff */
[----:B------:R-:W-:Y:S05]  /*19cb0*/  CALL.REL.NOINC `($__internal_13_$__cuda_sm70_shflsync_bfly_p) ;  /* 0x0000007000007944 */ /* 0x000fea0003c00000 */
[----:B01----:R-:W-:Y:S01]  /*19cc0*/  FADD.FTZ R98, R98, R97 ;  /* 0x0000006162627221 */ /* 0x003fe20000010000 */
[----:B------:R-:W-:Y:S01]  /*19cd0*/  MOV R97, 0x10 ;  /* 0x0000001000617802 */ /* 0x000fe20000000f00 */
[----:B------:R-:W-:Y:S01]  /*19ce0*/  IMAD.MOV.U32 R93, RZ, RZ, 0x1f ;  /* 0x0000001fff5d7424 */ /* 0x000fe200078e00ff */
[----:B------:R-:W-:Y:S01]  /*19cf0*/  MOV R94, 0x19d20 ;  /* 0x00019d20005e7802 */ /* 0x000fe20000000f00 */
[----:B------:R-:W-:-:S02]  /*19d00*/  IMAD.MOV.U32 R96, RZ, RZ, -0x1 ;  /* 0xffffffffff607424 */ /* 0x000fc400078e00ff */
[----:B------:R-:W-:Y:S05]  /*19d10*/  CALL.REL.NOINC `($__internal_13_$__cuda_sm70_shflsync_bfly_p) ;  /* 0x0000001000007944 */ /* 0x000fea0003c00000 */
[----:B01----:R-:W-:Y:S05]  /*19d20*/  BRA `(.L_x_4381) ;  /* 0xffffe3c000007947 */ /* 0x003fea000383ffff */
        .weak           $__internal_13_$__cuda_sm70_shflsync_bfly_p
        .type           $__internal_13_$__cuda_sm70_shflsync_bfly_p,@function
        .size           $__internal_13_$__cuda_sm70_shflsync_bfly_p,(.L_x_26473 - $__internal_13_$__cuda_sm70_shflsync_bfly_p)
$__internal_13_$__cuda_sm70_shflsync_bfly_p:
[----:B------:R-:W-:Y:S01]  /*19d30*/  IMAD.MOV.U32 R95, RZ, RZ, 0x0 ;  /* 0x00000000ff5f7424 */ /* 0x000fe200078e00ff */
[----:B------:R-:W-:Y:S04]  /*19d40*/  WARPSYNC R96 ;  /* 0x0000006000007348 */ /* 0x000fe80003800000 */
[----:B------:R0:W1:Y:S01]  /*19d50*/  SHFL.BFLY PT, R97, R98, R97, R93 ;  /* 0x0c00006162617389 */ /* 0x00006200000e005d */
[----:B------:R-:W-:Y:S05]  /*19d60*/  RET.REL.NODEC R94 `(_ZN10layer_norm31ln_parallel_residual_fwd_kernelINS_13Kernel_traitsI6__halfS2_S2_S2_fjLj4096ELj1ELj1ELj4ELj16ENS_18Kernel_traits_baseILj4096ES2_S2_S2_S2_fjLj128EEEEELb1ELb0ELb1EEEvNS_9FwdParamsE) ;  /* 0xfffe62905e007950 */ /* 0x000fea0003c3ffff */
.L_x_4382:
        /* <DEDUP_REMOVED lines=9> */
.L_x_26473:


//--------------------- .text._ZN10layer_norm31ln_parallel_residual_fwd_kernelINS_13Kernel_traitsI6__halfS2_S2_S2_fjLj4096ELj1ELj1ELj4ELj16ENS_18Kernel_traits_baseILj4096ES2_S2_S2_S2_fjLj128EEEEELb1ELb1ELb0EEEvNS_9FwdParamsE --------------------------
	.section	.text._ZN10layer_norm31ln_parallel_residual_fwd_kernelINS_13Kernel_traitsI6__halfS2_S2_S2_fjLj4096ELj1ELj1ELj4ELj16ENS_18Kernel_traits_baseILj4096ES2_S2_S2_S2_fjLj128EEEEELb1ELb1ELb0EEEvNS_9FwdParamsE,"ax",@progbits
	.sectioninfo	@"SHI_REGISTERS=149"
	.align	128
        .global         _ZN10layer_norm31ln_parallel_residual_fwd_kernelINS_13Kernel_traitsI6__halfS2_S2_S2_fjLj4096ELj1ELj1ELj4ELj16ENS_18Kernel_traits_baseILj4096ES2_S2_S2_S2_fjLj128EEEEELb1ELb1ELb0EEEvNS_9FwdParamsE
        .type           _ZN10layer_norm31ln_parallel_residual_fwd_kernelINS_13Kernel_traitsI6__halfS2_S2_S2_fjLj4096ELj1ELj1ELj4ELj16ENS_18Kernel_traits_baseILj4096ES2_S2_S2_S2_fjLj128EEEEELb1ELb1ELb0EEEvNS_9FwdParamsE,@function
        .size           _ZN10layer_norm31ln_parallel_residual_fwd_kernelINS_13Kernel_traitsI6__halfS2_S2_S2_fjLj4096ELj1ELj1ELj4ELj16ENS_18Kernel_traits_baseILj4096ES2_S2_S2_S2_fjLj128EEEEELb1ELb1ELb0EEEvNS_9FwdParamsE,(.L_x_26474 - _ZN10layer_norm31ln_parallel_residual_fwd_kernelINS_13Kernel_traitsI6__halfS2_S2_S2_fjLj4096ELj1ELj1ELj4ELj16ENS_18Kernel_traits_baseILj4096ES2_S2_S2_S2_fjLj128EEEEELb1ELb1ELb0EEEvNS_9FwdParamsE)
        .other          _ZN10layer_norm31ln_parallel_residual_fwd_kernelINS_13Kernel_traitsI6__halfS2_S2_S2_fjLj4096ELj1ELj1ELj4ELj16ENS_18Kernel_traits_baseILj4096ES2_S2_S2_S2_fjLj128EEEEELb1ELb1ELb0EEEvNS_9FwdParamsE,@"STO_CUDA_ENTRY STV_DEFAULT"
_ZN10layer_norm31ln_parallel_residual_fwd_kernelINS_13Kernel_traitsI6__halfS2_S2_S2_fjLj4096ELj1ELj1ELj4ELj16ENS_18Kernel_traits_baseILj4096ES2_S2_S2_S2_fjLj128EEEEELb1ELb1ELb0EEEvNS_9FwdParamsE:
.text._ZN10layer_norm31ln_parallel_residual_fwd_kernelINS_13Kernel_traitsI6__halfS2_S2_S2_fjLj4096ELj1ELj1ELj4ELj16ENS_18Kernel_traits_baseILj4096ES2_S2_S2_S2_fjLj128EEEEELb1ELb1ELb0EEEvNS_9FwdParamsE:
        /* <DEDUP_REMOVED lines=17> */
[C---:B0-----:R-:W-:Y:S01]  /*0110*/  LOP3.LUT R36, R31.reuse, 0x7f, RZ, 0xc0, !PT ;  /* 0x0000007f1f247812 */ /* 0x041fe200078ec0ff */
[----:B-1----:R-:W-:Y:S01]  /*0120*/  IMAD R30, R26, c[0x0][0x0], R31 ;  /* 0x000000001a1e7a24 */ /* 0x002fe200078e021f */
[----:B------:R-:W-:-:S03]  /*0130*/  LEA.HI R26, R31, R26, RZ, 0x19 ;  /* 0x0000001a1f1a7211 */ /* 0x000fc600078fc8ff */
        /* <DEDUP_REMOVED lines=26> */
[----:B------:R-:W-:Y:S01]  /*02e0*/  UIADD3 UR18, UR5, -0x56f99767, URZ ;  /* 0xa906689905127890 */ /* 0x000fe2000fffe03f */
[----:B------:R-:W-:Y:S01]  /*02f0*/  LOP3.LUT R0, R36, 0x7f, RZ, 0x3c, !PT ;  /* 0x0000007f24007812 */ /* 0x000fe200078e3cff */
        /* <DEDUP_REMOVED lines=58> */
.L_x_4384:
[----:B0-----:R-:W-:Y:S05]  /*06a0*/  BSYNC B0 ;  /* 0x0000000000007941 */ /* 0x001fea0003800000 */
.L_x_4383:
        /* <DEDUP_REMOVED lines=13> */
.L_x_4386:
[----:B0-----:R-:W-:Y:S05]  /*0780*/  BSYNC B0 ;  /* 0x0000000000007941 */ /* 0x001fea0003800000 */
.L_x_4385:
        /* <DEDUP_REMOVED lines=13> */
.L_x_4388:
[----:B0-----:R-:W-:Y:S05]  /*0860*/  BSYNC B0 ;  /* 0x0000000000007941 */ /* 0x001fea0003800000 */
.L_x_4387:
        /* <DEDUP_REMOVED lines=12> */
.L_x_4390:
[----:B0-----:R-:W-:Y:S05]  /*0930*/  BSYNC B0 ;  /* 0x0000000000007941 */ /* 0x001fea0003800000 */
.L_x_4389:
[----:B------:R-:W-:Y:S02]  /*0940*/  ISETP.GE.AND P0, PT, R26, c[0x0][0x164], PT ;  /* 0x000059001a007a0c */ /* 0x000fe40003f06270 */
[----:B------:R-:W-:Y:S02]  /*0950*/  LOP3.LUT R92, R19, UR23, R12, 0x96, !PT ;  /* 0x00000017135c7c12 */ /* 0x000fe4000f8e960c */
        /* <DEDUP_REMOVED lines=9> */
[----:B------:R-:W-:Y:S01]  /*09f0*/  IMAD.MOV.U32 R90, RZ, RZ, 0x1 ;  /* 0x00000001ff5a7424 */ /* 0x000fe200078e00ff */
[--C-:B------:R-:W-:Y:S01]  /*0a00*/  HADD2.F32 R17, -RZ, R4.reuse.H0_H0 ;  /* 0x20000004ff117230 */ /* 0x100fe20000004100 */
[----:B------:R-:W-:Y:S01]  /*0a10*/  IMAD.MOV.U32 R91, RZ, RZ, RZ ;  /* 0x000000ffff5b7224 */ /* 0x000fe200078e00ff */
        /* <DEDUP_REMOVED lines=9> */
[----:B------:R-:W-:Y:S01]  /*0ab0*/  HADD2.F32 R58, -RZ, R44.H1_H1 ;  /* 0x3000002cff3a7230 */ /* 0x000fe20000004100 */
[----:B------:R-:W-:Y:S01]  /*0ac0*/  SHF.R.S32.HI R44, RZ, 0x3, R63 ;  /* 0x00000003ff2c7819 */ /* 0x000fe2000001143f */
        /* <DEDUP_REMOVED lines=13> */
[----:B------:R-:W-:Y:S01]  /*0ba0*/  HADD2.F32 R60, -RZ, R45.H1_H1 ;  /* 0x3000002dff3c7230 */ /* 0x000fe20000004100 */
[----:B------:R-:W-:Y:S01]  /*0bb0*/  LOP3.LUT R45, R44, 0x7f, RZ, 0xc0, !PT ;  /* 0x0000007f2c2d7812 */ /* 0x000fe200078ec0ff */
[--C-:B------:R-:W-:Y:S01]  /*0bc0*/  HADD2.F32 R59, -RZ, R46.reuse.H0_H0 ;  /* 0x2000002eff3b7230 */ /* 0x100fe20000004100 */
[----:B------:R-:W-:Y:S01]  /*0bd0*/  SHF.R.U32.HI R44, RZ, 0x2, R44 ;  /* 0x00000002ff2c7819 */ /* 0x000fe2000001162c */
[----:B------:R-:W-:Y:S01]  /*0be0*/  HADD2.F32 R62, -RZ, R46.H1_H1 ;  /* 0x3000002eff3e7230 */ /* 0x000fe20000004100 */
[----:B------:R-:W-:Y:S01]  /*0bf0*/  LOP3.LUT R46, R31, 0x60, RZ, 0xc0, !PT ;  /* 0x000000601f2e7812 */ /* 0x000fe200078ec0ff */
[----:B------:R-:W-:-:S02]  /*0c00*/  HADD2.F32 R61, -RZ, R47.H0_H0 ;  /* 0x2000002fff3d7230 */ /* 0x000fc40000004100 */
[----:B------:R-:W-:Y:S01]  /*0c10*/  HADD2.F32 R64, -RZ, R47.H1_H1 ;  /* 0x3000002fff407230 */ /* 0x000fe20000004100 */
[----:B------:R-:W-:Y:S01]  /*0c20*/  LOP3.LUT R47, R44, 0x3fffffe0, RZ, 0xc0, !PT ;  /* 0x3fffffe02c2f7812 */ /* 0x000fe200078ec0ff */
[----:B------:R-:W-:Y:S01]  /*0c30*/  IMAD.IADD R46, R45, 0x1, -R46 ;  /* 0x000000012d2e7824 */ /* 0x000fe200078e0a2e */
[--C-:B------:R-:W-:Y:S02]  /*0c40*/  HADD2.F32 R63, -RZ, R48.reuse.H0_H0 ;  /* 0x20000030ff3f7230 */ /* 0x100fe40000004100 */
[----:B------:R-:W-:Y:S02]  /*0c50*/  HADD2.F32 R65, -RZ, R48.H1_H1 ;  /* 0x30000030ff417230 */ /* 0x000fe40000004100 */
[----:B------:R-:W-:Y:S01]  /*0c60*/  IMNMX R46, RZ, R46, !PT ;  /* 0x0000002eff2e7217 */ /* 0x000fe20007800200 */
[--C-:B------:R-:W-:Y:S02]  /*0c70*/  HADD2.F32 R48, -RZ, R49.reuse.H0_H0 ;  /* 0x20000031ff307230 */ /* 0x100fe40000004100 */
[----:B------:R-:W-:Y:S01]  /*0c80*/  HADD2.F32 R66, -RZ, R49.H1_H1 ;  /* 0x30000031ff427230 */ /* 0x000fe20000004100 */
[----:B------:R-:W-:Y:S01]  /*0c90*/  IMNMX R46, R46, 0x20, PT ;  /* 0x000000202e2e7817 */ /* 0x000fe20003800200 */
[----:B------:R-:W-:-:S02]  /*0ca0*/  HADD2.F32 R49, -RZ, R50.H0_H0 ;  /* 0x20000032ff317230 */ /* 0x000fc40000004100 */
[----:B------:R-:W-:Y:S02]  /*0cb0*/  HADD2.F32 R67, -RZ, R50.H1_H1 ;  /* 0x30000032ff437230 */ /* 0x000fe40000004100 */
[----:B------:R-:W-:Y:S01]  /*0cc0*/  IMAD.IADD R46, R46, 0x1, R47 ;  /* 0x000000012e2e7824 */ /* 0x000fe200078e022f */
[--C-:B------:R-:W-:Y:S02]  /*0cd0*/  HADD2.F32 R50, -RZ, R51.reuse.H0_H0 ;  /* 0x20000033ff327230 */ /* 0x100fe40000004100 */
[----:B------:R-:W-:Y:S01]  /*0ce0*/  HADD2.F32 R68, -RZ, R51.H1_H1 ;  /* 0x30000033ff447230 */ /* 0x000fe20000004100 */
[----:B------:R-:W-:Y:S01]  /*0cf0*/  IMAD.SHL.U32 R46, R46, 0x8, RZ ;  /* 0x000000082e2e7824 */ /* 0x000fe200078e00ff */
[--C-:B------:R-:W-:Y:S02]  /*0d00*/  HADD2.F32 R51, -RZ, R36.reuse.H0_H0 ;  /* 0x20000024ff337230 */ /* 0x100fe40000004100 */
[----:B------:R-:W-:Y:S01]  /*0d10*/  HADD2.F32 R70, -RZ, R36.H1_H1 ;  /* 0x30000024ff467230 */ /* 0x000fe20000004100 */
[----:B------:R-:W-:Y:S01]  /*0d20*/  IMAD.SHL.U32 R36, R31, 0x20, RZ ;  /* 0x000000201f247824 */ /* 0x000fe200078e00ff */
[--C-:B------:R-:W-:Y:S01]  /*0d30*/  HADD2.F32 R71, -RZ, R38.reuse.H0_H0 ;  /* 0x20000026ff477230 */ /* 0x100fe20000004100 */
[----:B------:R-:W0:Y:S01]  /*0d40*/  I2F.U32 R46, R46 ;  /* 0x0000002e002e7306 */ /* 0x000e220000201000 */
[----:B------:R-:W-:Y:S01]  /*0d50*/  HADD2.F32 R74, -RZ, R38.H1_H1 ;  /* 0x30000026ff4a7230 */ /* 0x000fe20000004100 */
[----:B------:R-:W-:Y:S01]  /*0d60*/  IMAD.HI.U32 R38, R92, -0x2daee0ad, RZ ;  /* 0xd2511f535c267827 */ /* 0x000fe200078e00ff */
[----:B------:R-:W-:Y:S01]  /*0d70*/  LOP3.LUT R36, R36, 0x3e0, RZ, 0xc0, !PT ;  /* 0x000003e024247812 */ /* 0x000fe200078ec0ff */
[----:B------:R-:W-:-:S02]  /*0d80*/  HADD2.F32 R75, -RZ, R40.H0_H0 ;  /* 0x20000028ff4b7230 */ /* 0x000fc40000004100 */
[----:B------:R-:W-:Y:S01]  /*0d90*/  HADD2.F32 R78, -RZ, R40.H1_H1 ;  /* 0x30000028ff4e7230 */ /* 0x000fe20000004100 */
[----:B------:R-:W-:Y:S01]  /*0da0*/  IMAD.HI.U32 R40, R94, -0x326172a9, RZ ;  /* 0xcd9e8d575e287827 */ /* 0x000fe200078e00ff */
[--C-:B------:R-:W-:Y:S01]  /*0db0*/  HADD2.F32 R0, -RZ, R52.reuse.H0_H0 ;  /* 0x20000034ff007230 */ /* 0x100fe20000004100 */
[----:B------:R-:W-:Y:S01]  /*0dc0*/  LOP3.LUT R95, R38, UR26, R95, 0x96, !PT ;  /* 0x0000001a265f7c12 */ /* 0x000fe2000f8e965f */
[----:B------:R-:W-:Y:S01]  /*0dd0*/  HADD2.F32 R33, -RZ, R52.H1_H1 ;  /* 0x30000034ff217230 */ /* 0x000fe20000004100 */
[----:B------:R-:W-:Y:S01]  /*0de0*/  IMAD.IADD R36, R45, 0x1, -R36 ;  /* 0x000000012d247824 */ /* 0x000fe200078e0a24 */
[--C-:B------:R-:W-:Y:S01]  /*0df0*/  HADD2.F32 R34, -RZ, R53.reuse.H0_H0 ;  /* 0x20000035ff227230 */ /* 0x100fe20000004100 */
[----:B------:R-:W-:Y:S01]  /*0e00*/  LOP3.LUT R97, R40, UR25, R97, 0x96, !PT ;  /* 0x0000001928617c12 */ /* 0x000fe2000f8e9661 */
[----:B------:R-:W-:Y:S01]  /*0e10*/  HADD2.F32 R35, -RZ, R53.H1_H1 ;  /* 0x30000035ff237230 */ /* 0x000fe20000004100 */
[----:B------:R-:W-:Y:S01]  /*0e20*/  IMAD R94, R94, -0x326172a9, RZ ;  /* 0xcd9e8d575e5e7824 */ /* 0x000fe200078e02ff */
[----:B------:R-:W-:Y:S01]  /*0e30*/  IMNMX R36, RZ, R36, !PT ;  /* 0x00000024ff247217 */ /* 0x000fe20007800200 */
[----:B0-----:R0:W1:Y:S01]  /*0e40*/  MUFU.RCP R96, R46 ;  /* 0x0000002e00607308 */ /* 0x0010620000001000 */
[----:B------:R-:W-:Y:S01]  /*0e50*/  HADD2.F32 R52, -RZ, R54.H0_H0 ;  /* 0x20000036ff347230 */ /* 0x000fe20000004100 */
[----:B------:R-:W-:Y:S01]  /*0e60*/  IMAD R92, R92, -0x2daee0ad, RZ ;  /* 0xd2511f535c5c7824 */ /* 0x000fe200078e02ff */
[----:B------:R-:W-:Y:S01]  /*0e70*/  IMNMX R36, R36, 0x20, PT ;  /* 0x0000002024247817 */ /* 0x000fe20003800200 */
[----:B------:R-:W-:-:S02]  /*0e80*/  HADD2.F32 R53, -RZ, R55.H0_H0 ;  /* 0x20000037ff357230 */ /* 0x000fc40000004100 */
[----:B------:R-:W-:Y:S02]  /*0e90*/  HADD2.F32 R54, -RZ, R54.H1_H1 ;  /* 0x30000036ff367230 */ /* 0x000fe40000004100 */
[----:B------:R-:W-:Y:S01]  /*0ea0*/  IMAD.IADD R36, R47, 0x1, R36 ;  /* 0x000000012f247824 */ /* 0x000fe200078e0224 */
[----:B------:R-:W-:Y:S02]  /*0eb0*/  HADD2.F32 R55, -RZ, R55.H1_H1 ;  /* 0x30000037ff377230 */ /* 0x000fe40000004100 */
[--C-:B------:R-:W-:Y:S01]  /*0ec0*/  HADD2.F32 R69, -RZ, R37.reuse.H0_H0 ;  /* 0x20000025ff457230 */ /* 0x100fe20000004100 */
[----:B------:R-:W-:Y:S01]  /*0ed0*/  IMAD.SHL.U32 R89, R36, 0x8, RZ ;  /* 0x0000000824597824 */ /* 0x000fe200078e00ff */
        /* <DEDUP_REMOVED lines=8> */
[----:B01----:R-:W-:-:S02]  /*0f60*/  HADD2.F32 R98, -RZ, R43.H1_H1 ;  /* 0x3000002bff627230 */ /* 0x003fc40000004100 */
.L_x_4925:
        /* <DEDUP_REMOVED lines=28> */
[----:B0-----:R-:W-:Y:S02]  /*1130*/  ISETP.NE.AND P1, PT, R93, 0x2, PT ;  /* 0x000000025d00780c */ /* 0x001fe40003f25270 */
[----:B------:R-:W-:-:S11]  /*1140*/  MOV R122, R95 ;  /* 0x0000005f007a7202 */ /* 0x000fd60000000f00 */
[----:B------:R-:W-:Y:S05]  /*1150*/  @!P1 BRA `(.L_x_4395) ;  /* 0x0000006000009947 */ /* 0x000fea0003800000 */
[----:B------:R-:W-:Y:S01]  /*1160*/  ISETP.NE.AND P1, PT, R93, 0x3, PT ;  /* 0x000000035d00780c */ /* 0x000fe20003f25270 */
[----:B------:R-:W-:-:S12]  /*1170*/  IMAD.MOV.U32 R122, RZ, RZ, R97 ;  /* 0x000000ffff7a7224 */ /* 0x000fd800078e0061 */
[----:B------:R-:W-:Y:S05]  /*1180*/  @P1 BRA `(.L_x_4395) ;  /* 0x0000003000001947 */ /* 0x000fea0003800000 */
[----:B------:R-:W-:Y:S01]  /*1190*/  IMAD.MOV.U32 R122, RZ, RZ, R92 ;  /* 0x000000ffff7a7224 */ /* 0x000fe200078e005c */
[----:B------:R-:W-:Y:S05]  /*11a0*/  BRA `(.L_x_4395) ;  /* 0x0000001000007947 */ /* 0x000fea0003800000 */
.L_x_4394:
[----:B0-----:R-:W-:Y:S02]  /*11b0*/  IMAD.MOV.U32 R122, RZ, RZ, R94 ;  /* 0x000000ffff7a7224 */ /* 0x001fe400078e005e */
.L_x_4395:
[----:B------:R-:W-:Y:S05]  /*11c0*/  BSYNC B1 ;  /* 0x0000000000017941 */ /* 0x000fea0003800000 */
.L_x_4393:
        /* <DEDUP_REMOVED lines=16> */
.L_x_4399:
[----:B------:R-:W-:Y:S05]  /*12d0*/  BSYNC B2 ;  /* 0x0000000000027941 */ /* 0x000fea0003800000 */
.L_x_4398:
        /* <DEDUP_REMOVED lines=42> */
.L_x_4397:
[----:B------:R-:W-:Y:S05]  /*1580*/  BSYNC B1 ;  /* 0x0000000000017941 */ /* 0x000fea0003800000 */
.L_x_4396:
        /* <DEDUP_REMOVED lines=18> */
.L_x_4400:
        /* <DEDUP_REMOVED lines=12> */
.L_x_4403:
[----:B------:R-:W-:Y:S02]  /*1770*/  IMAD.MOV.U32 R122, RZ, RZ, R94 ;  /* 0x000000ffff7a7224 */ /* 0x000fe400078e005e */
.L_x_4404:
[----:B------:R-:W-:Y:S05]  /*1780*/  BSYNC B1 ;  /* 0x0000000000017941 */ /* 0x000fea0003800000 */
.L_x_4402:
        /* <DEDUP_REMOVED lines=16> */
.L_x_4408:
[----:B------:R-:W-:Y:S05]  /*1890*/  BSYNC B2 ;  /* 0x0000000000027941 */ /* 0x000fea0003800000 */
.L_x_4407:
        /* <DEDUP_REMOVED lines=42> */
.L_x_4406:
[----:B------:R-:W-:Y:S05]  /*1b40*/  BSYNC B1 ;  /* 0x0000000000017941 */ /* 0x000fea0003800000 */
.L_x_4405:
        /* <DEDUP_REMOVED lines=10> */
.L_x_4401:
        /* <DEDUP_REMOVED lines=12> */
.L_x_4410:
[----:B------:R-:W-:Y:S02]  /*1cb0*/  IMAD.MOV.U32 R122, RZ, RZ, R94 ;  /* 0x000000ffff7a7224 */ /* 0x000fe400078e005e */
.L_x_4411:
[----:B------:R-:W-:Y:S05]  /*1cc0*/  BSYNC B1 ;  /* 0x0000000000017941 */ /* 0x000fea0003800000 */
.L_x_4409:
        /* <DEDUP_REMOVED lines=16> */
.L_x_4415:
[----:B------:R-:W-:Y:S05]  /*1dd0*/  BSYNC B2 ;  /* 0x0000000000027941 */ /* 0x000fea0003800000 */
.L_x_4414:
        /* <DEDUP_REMOVED lines=42> */
.L_x_4413:
[----:B------:R-:W-:Y:S05]  /*2080*/  BSYNC B1 ;  /* 0x0000000000017941 */ /* 0x000fea0003800000 */
.L_x_4412:
        /* <DEDUP_REMOVED lines=15> */
.L_x_4416:
        /* <DEDUP_REMOVED lines=12> */
.L_x_4419:
[----:B------:R-:W-:Y:S02]  /*2240*/  IMAD.MOV.U32 R44, RZ, RZ, R94 ;  /* 0x000000ffff2c7224 */ /* 0x000fe400078e005e */
.L_x_4420:
[----:B------:R-:W-:Y:S05]  /*2250*/  BSYNC B1 ;  /* 0x0000000000017941 */ /* 0x000fea0003800000 */
.L_x_4418:
        /* <DEDUP_REMOVED lines=16> */
.L_x_4424:
[----:B------:R-:W-:Y:S05]  /*2360*/  BSYNC B2 ;  /* 0x0000000000027941 */ /* 0x000fea0003800000 */
.L_x_4423:
        /* <DEDUP_REMOVED lines=42> */
.L_x_4422:
[----:B------:R-:W-:Y:S05]  /*2610*/  BSYNC B1 ;  /* 0x0000000000017941 */ /* 0x000fea0003800000 */
.L_x_4421:
        /* <DEDUP_REMOVED lines=10> */
.L_x_4417:
        /* <DEDUP_REMOVED lines=12> */
.L_x_4426:
[----:B------:R-:W-:Y:S02]  /*2780*/  IMAD.MOV.U32 R44, RZ, RZ, R94 ;  /* 0x000000ffff2c7224 */ /* 0x000fe400078e005e */
.L_x_4427:
[----:B------:R-:W-:Y:S05]  /*2790*/  BSYNC B1 ;  /* 0x0000000000017941 */ /* 0x000fea0003800000 */
.L_x_4425:
        /* <DEDUP_REMOVED lines=16> */
.L_x_4431:
[----:B------:R-:W-:Y:S05]  /*28a0*/  BSYNC B2 ;  /* 0x0000000000027941 */ /* 0x000fea0003800000 */
.L_x_4430:
        /* <DEDUP_REMOVED lines=42> */
.L_x_4429:
[----:B------:R-:W-:Y:S05]  /*2b50*/  BSYNC B1 ;  /* 0x0000000000017941 */ /* 0x000fea0003800000 */
.L_x_4428:
        /* <DEDUP_REMOVED lines=15> */
.L_x_4432:
        /* <DEDUP_REMOVED lines=12> */
.L_x_4435:
[----:B------:R-:W-:Y:S02]  /*2d10*/  IMAD.MOV.U32 R44, RZ, RZ, R94 ;  /* 0x000000ffff2c7224 */ /* 0x000fe400078e005e */
.L_x_4436:
[----:B------:R-:W-:Y:S05]  /*2d20*/  BSYNC B1 ;  /* 0x0000000000017941 */ /* 0x000fea0003800000 */
.L_x_4434:
        /* <DEDUP_REMOVED lines=16> */
.L_x_4440:
[----:B------:R-:W-:Y:S05]  /*2e30*/  BSYNC B2 ;  /* 0x0000000000027941 */ /* 0x000fea0003800000 */
.L_x_4439:
        /* <DEDUP_REMOVED lines=42> */
.L_x_4438:
[----:B------:R-:W-:Y:S05]  /*30e0*/  BSYNC B1 ;  /* 0x0000000000017941 */ /* 0x000fea0003800000 */
.L_x_4437:
        /* <DEDUP_REMOVED lines=10> */
.L_x_4433:
        /* <DEDUP_REMOVED lines=12> */
.L_x_4442:
[----:B------:R-:W-:Y:S02]  /*3250*/  IMAD.MOV.U32 R44, RZ, RZ, R94 ;  /* 0x000000ffff2c7224 */ /* 0x000fe400078e005e */
.L_x_4443:
[----:B------:R-:W-:Y:S05]  /*3260*/  BSYNC B1 ;  /* 0x0000000000017941 */ /* 0x000fea0003800000 */
.L_x_4441:
        /* <DEDUP_REMOVED lines=16> */
.L_x_4447:
[----:B------:R-:W-:Y:S05]  /*3370*/  BSYNC B2 ;  /* 0x0000000000027941 */ /* 0x000fea0003800000 */
.L_x_4446:
        /* <DEDUP_REMOVED lines=42> */
.L_x_4445:
[----:B------:R-:W-:Y:S05]  /*3620*/  BSYNC B1 ;  /* 0x0000000000017941 */ /* 0x000fea0003800000 */
.L_x_4444:
        /* <DEDUP_REMOVED lines=15> */
.L_x_4448:
        /* <DEDUP_REMOVED lines=12> */
.L_x_4451:
[----:B------:R-:W-:Y:S02]  /*37e0*/  IMAD.MOV.U32 R118, RZ, RZ, R94 ;  /* 0x000000ffff767224 */ /* 0x000fe400078e005e */
.L_x_4452:
[----:B------:R-:W-:Y:S05]  /*37f0*/  BSYNC B1 ;  /* 0x0000000000017941 */ /* 0x000fea0003800000 */
.L_x_4450:
        /* <DEDUP_REMOVED lines=16> */
.L_x_4456:
[----:B------:R-:W-:Y:S05]  /*3900*/  BSYNC B2 ;  /* 0x0000000000027941 */ /* 0x000fea0003800000 */
.L_x_4455:
        /* <DEDUP_REMOVED lines=41> */
[----:B------:R-:W-:-:S06]  /*3ba0*/  HFMA2.MMA R44, -RZ, RZ, 0, 0 ;  /* 0x00000000ff2c7435 */ /* 0x000fcc00000001ff */
.L_x_4454:
[----:B------:R-:W-:Y:S05]  /*3bb0*/  BSYNC B1 ;  /* 0x0000000000017941 */ /* 0x000fea0003800000 */
.L_x_4453:
        /* <DEDUP_REMOVED lines=10> */
.L_x_4449:
        /* <DEDUP_REMOVED lines=12> */
.L_x_4458:
[----:B------:R-:W-:Y:S02]  /*3d20*/  IMAD.MOV.U32 R130, RZ, RZ, R94 ;  /* 0x000000ffff827224 */ /* 0x000fe400078e005e */
.L_x_4459:
[----:B------:R-:W-:Y:S05]  /*3d30*/  BSYNC B1 ;  /* 0x0000000000017941 */ /* 0x000fea0003800000 */
.L_x_4457:
        /* <DEDUP_REMOVED lines=16> */
.L_x_4463:
[----:B------:R-:W-:Y:S05]  /*3e40*/  BSYNC B2 ;  /* 0x0000000000027941 */ /* 0x000fea0003800000 */
.L_x_4462:
        /* <DEDUP_REMOVED lines=42> */
.L_x_4461:
[----:B------:R-:W-:Y:S05]  /*40f0*/  BSYNC B1 ;  /* 0x0000000000017941 */ /* 0x000fea0003800000 */
.L_x_4460:
        /* <DEDUP_REMOVED lines=13> */
.L_x_4464:
        /* <DEDUP_REMOVED lines=12> */
.L_x_4467:
[----:B------:R-:W-:Y:S02]  /*4290*/  IMAD.MOV.U32 R130, RZ, RZ, R94 ;  /* 0x000000ffff827224 */ /* 0x000fe400078e005e */
.L_x_4468:
[----:B------:R-:W-:Y:S05]  /*42a0*/  BSYNC B1 ;  /* 0x0000000000017941 */ /* 0x000fea0003800000 */
.L_x_4466:
        /* <DEDUP_REMOVED lines=16> */
.L_x_4472:
[----:B------:R-:W-:Y:S05]  /*43b0*/  BSYNC B2 ;  /* 0x0000000000027941 */ /* 0x000fea0003800000 */
.L_x_4471:
        /* <DEDUP_REMOVED lines=42> */
.L_x_4470:
[----:B------:R-:W-:Y:S05]  /*4660*/  BSYNC B1 ;  /* 0x0000000000017941 */ /* 0x000fea0003800000 */
.L_x_4469:
[----:B------:R-:W0:Y:S01]  /*4670*/  I2F.U32 R45, R130 ;  /* 0x00000082002d7306 */ /* 0x000e220000201000 */
[----:B------:R-:W-:-:S05]  /*4680*/  HADD2.F32 R93, -RZ, R42.H0_H0 ;  /* 0x2000002aff5d7230 */ /* 0x000fca0000004100 */
[----:B------:R-:W-:Y:S02]  /*4690*/  FMUL.FTZ R93, R93, c[0x0][0x1e8] ;  /* 0x00007a005d5d7a20 */ /* 0x000fe40000410000 */
[----:B0-----:R-:W-:-:S05]  /*46a0*/  FFMA.FTZ R45, R45, R136, 1.1641532182693481445e-10 ;  /* 0x2f0000002d2d7423 */ /* 0x001fca0000010088 */
[----:B------:R-:W-:Y:S01]  /*46b0*/  FSETP.GTU.FTZ.AND P3, PT, R45, c[0x0][0x1e4], PT ;  /* 0x000079002d007a0b */ /* 0x000fe20003f7c000 */
[----:B------:R-:W-:-:S03]  /*46c0*/  @P0 HADD2.F32 R45, -RZ, R38.H0_H0 ;  /* 0x20000026ff2d0230 */ /* 0x000fc60000004100 */
[----:B------:R-:W-:Y:S02]  /*46d0*/  FSEL R93, R93, RZ, !P3 ;  /* 0x000000ff5d5d7208 */ /* 0x000fe40005800000 */
[----:B------:R-:W-:-:S03]  /*46e0*/  SEL R99, RZ, 0x1, P3 ;  /* 0x00000001ff637807 */ /* 0x000fc60001800000 */
[----:B------:R-:W-:-:S04]  /*46f0*/  FADD.FTZ R118, R93, R118 ;  /* 0x000000765d767221 */ /* 0x000fc80000010000 */
[----:B------:R-:W-:Y:S02]  /*4700*/  @P0 FADD.FTZ R118, R45, R118 ;  /* 0x000000762d760221 */ /* 0x000fe40000010000 */
.L_x_4465:
        /* <DEDUP_REMOVED lines=12> */
.L_x_4474:
[----:B------:R-:W-:Y:S02]  /*47d0*/  IMAD.MOV.U32 R130, RZ, RZ, R94 ;  /* 0x000000ffff827224 */ /* 0x000fe400078e005e */
.L_x_4475:
[----:B------:R-:W-:Y:S05]  /*47e0*/  BSYNC B1 ;  /* 0x0000000000017941 */ /* 0x000fea0003800000 */
.L_x_4473:
        /* <DEDUP_REMOVED lines=16> */
.L_x_4479:
[----:B------:R-:W-:Y:S05]  /*48f0*/  BSYNC B2 ;  /* 0x0000000000027941 */ /* 0x000fea0003800000 */
.L_x_4478:
        /* <DEDUP_REMOVED lines=42> */
.L_x_4477:
[----:B------:R-:W-:Y:S05]  /*4ba0*/  BSYNC B1 ;  /* 0x0000000000017941 */ /* 0x000fea0003800000 */
.L_x_4476:
        /* <DEDUP_REMOVED lines=13> */
.L_x_4480:
        /* <DEDUP_REMOVED lines=12> */
.L_x_4483:
[----:B------:R-:W-:Y:S02]  /*4d40*/  IMAD.MOV.U32 R46, RZ, RZ, R94 ;  /* 0x000000ffff2e7224 */ /* 0x000fe400078e005e */
.L_x_4484:
[----:B------:R-:W-:Y:S05]  /*4d50*/  BSYNC B1 ;  /* 0x0000000000017941 */ /* 0x000fea0003800000 */
.L_x_4482:
        /* <DEDUP_REMOVED lines=16> */
.L_x_4488:
[----:B------:R-:W-:Y:S05]  /*4e60*/  BSYNC B2 ;  /* 0x0000000000027941 */ /* 0x000fea0003800000 */
.L_x_4487:
        /* <DEDUP_REMOVED lines=42> */
.L_x_4486:
[----:B------:R-:W-:Y:S05]  /*5110*/  BSYNC B1 ;  /* 0x0000000000017941 */ /* 0x000fea0003800000 */
.L_x_4485:
[----:B------:R-:W0:Y:S01]  /*5120*/  I2F.U32 R45, R46 ;  /* 0x0000002e002d7306 */ /* 0x000e220000201000 */
[----:B------:R-:W-:-:S05]  /*5130*/  HADD2.F32 R93, -RZ, R42.H1_H1 ;  /* 0x3000002aff5d7230 */ /* 0x000fca0000004100 */
[----:B------:R-:W-:Y:S02]  /*5140*/  FMUL.FTZ R93, R93, c[0x0][0x1e8] ;  /* 0x00007a005d5d7a20 */ /* 0x000fe40000410000 */
[----:B0-----:R-:W-:-:S05]  /*5150*/  FFMA.FTZ R45, R45, R136, 1.1641532182693481445e-10 ;  /* 0x2f0000002d2d7423 */ /* 0x001fca0000010088 */
[----:B------:R-:W-:Y:S01]  /*5160*/  FSETP.GTU.FTZ.AND P4, PT, R45, c[0x0][0x1e4], PT ;  /* 0x000079002d007a0b */ /* 0x000fe20003f9c000 */
[----:B------:R-:W-:-:S03]  /*5170*/  @P0 HADD2.F32 R45, -RZ, R38.H1_H1 ;  /* 0x30000026ff2d0230 */ /* 0x000fc60000004100 */
[----:B------:R-:W-:Y:S02]  /*5180*/  FSEL R93, R93, RZ, !P4 ;  /* 0x000000ff5d5d7208 */ /* 0x000fe40006000000 */
[----:B------:R-:W-:-:S03]  /*5190*/  SEL R100, RZ, 0x1, P4 ;  /* 0x00000001ff647807 */ /* 0x000fc60002000000 */
[----:B------:R-:W-:-:S04]  /*51a0*/  FADD.FTZ R122, R93, R122 ;  /* 0x0000007a5d7a7221 */ /* 0x000fc80000010000 */
[----:B------:R-:W-:Y:S02]  /*51b0*/  @P0 FADD.FTZ R122, R45, R122 ;  /* 0x0000007a2d7a0221 */ /* 0x000fe40000010000 */
.L_x_4481:
        /* <DEDUP_REMOVED lines=12> */
.L_x_4490:
[----:B------:R-:W-:Y:S02]  /*5280*/  IMAD.MOV.U32 R46, RZ, RZ, R94 ;  /* 0x000000ffff2e7224 */ /* 0x000fe400078e005e */
.L_x_4491:
[----:B------:R-:W-:Y:S05]  /*5290*/  BSYNC B1 ;  /* 0x0000000000017941 */ /* 0x000fea0003800000 */
.L_x_4489:
        /* <DEDUP_REMOVED lines=16> */
.L_x_4495:
[----:B------:R-:W-:Y:S05]  /*53a0*/  BSYNC B2 ;  /* 0x0000000000027941 */ /* 0x000fea0003800000 */
.L_x_4494:
        /* <DEDUP_REMOVED lines=42> */
.L_x_4493:
[----:B------:R-:W-:Y:S05]  /*5650*/  BSYNC B1 ;  /* 0x0000000000017941 */ /* 0x000fea0003800000 */
.L_x_4492:
        /* <DEDUP_REMOVED lines=13> */
.L_x_4496:
        /* <DEDUP_REMOVED lines=12> */
.L_x_4499:
[----:B------:R-:W-:Y:S02]  /*57f0*/  IMAD.MOV.U32 R46, RZ, RZ, R94 ;  /* 0x000000ffff2e7224 */ /* 0x000fe400078e005e */
.L_x_4500:
[----:B------:R-:W-:Y:S05]  /*5800*/  BSYNC B1 ;  /* 0x0000000000017941 */ /* 0x000fea0003800000 */
.L_x_4498:
        /* <DEDUP_REMOVED lines=16> */
.L_x_4504:
[----:B------:R-:W-:Y:S05]  /*5910*/  BSYNC B2 ;  /* 0x0000000000027941 */ /* 0x000fea0003800000 */
.L_x_4503:
        /* <DEDUP_REMOVED lines=42> */
.L_x_4502:
[----:B------:R-:W-:Y:S05]  /*5bc0*/  BSYNC B1 ;  /* 0x0000000000017941 */ /* 0x000fea0003800000 */
.L_x_4501:
        /* <DEDUP_REMOVED lines=10> */
.L_x_4497:
        /* <DEDUP_REMOVED lines=12> */
.L_x_4506:
[----:B------:R-:W-:Y:S02]  /*5d30*/  IMAD.MOV.U32 R46, RZ, RZ, R94 ;  /* 0x000000ffff2e7224 */ /* 0x000fe400078e005e */
.L_x_4507:
[----:B------:R-:W-:Y:S05]  /*5d40*/  BSYNC B1 ;  /* 0x0000000000017941 */ /* 0x000fea0003800000 */
.L_x_4505:
        /* <DEDUP_REMOVED lines=16> */
.L_x_4511:
[----:B------:R-:W-:Y:S05]  /*5e50*/  BSYNC B2 ;  /* 0x0000000000027941 */ /* 0x000fea0003800000 */
.L_x_4510:
        /* <DEDUP_REMOVED lines=42> */
.L_x_4509:
[----:B------:R-:W-:Y:S05]  /*6100*/  BSYNC B1 ;  /* 0x0000000000017941 */ /* 0x000fea0003800000 */
.L_x_4508:
        /* <DEDUP_REMOVED lines=13> */
.L_x_4512:
        /* <DEDUP_REMOVED lines=12> */
.L_x_4515:
[----:B------:R-:W-:Y:S02]  /*62a0*/  IMAD.MOV.U32 R102, RZ, RZ, R94 ;  /* 0x000000ffff667224 */ /* 0x000fe400078e005e */
.L_x_4516:
[----:B------:R-:W-:Y:S05]  /*62b0*/  BSYNC B1 ;  /* 0x0000000000017941 */ /* 0x000fea0003800000 */
.L_x_4514:
        /* <DEDUP_REMOVED lines=16> */
.L_x_4520:
[----:B------:R-:W-:Y:S05]  /*63c0*/  BSYNC B2 ;  /* 0x0000000000027941 */ /* 0x000fea0003800000 */
.L_x_4519:
        /* <DEDUP_REMOVED lines=42> */
.L_x_4518:
[----:B------:R-:W-:Y:S05]  /*6670*/  BSYNC B1 ;  /* 0x0000000000017941 */ /* 0x000fea0003800000 */
.L_x_4517:
        /* <DEDUP_REMOVED lines=8> */
[----:B------:R-:W-:Y:S01]  /*6700*/  FADD.FTZ R130, R45, R130 ;  /* 0x000000822d827221 */ /* 0x000fe20000010000 */
[----:B------:R-:W-:-:S03]  /*6710*/  PRMT R102, R44, 0x7610, R102 ;  /* 0x000076102c667816 */ /* 0x000fc60000000066 */
[----:B------:R-:W-:Y:S02]  /*6720*/  @P0 FADD.FTZ R130, R47, R130 ;  /* 0x000000822f820221 */ /* 0x000fe40000010000 */
.L_x_4513:
        /* <DEDUP_REMOVED lines=54> */
.L_x_4521:
[----:B------:R-:W-:Y:S02]  /*6a90*/  IADD3 R140, R88, 0x80, RZ ;  /* 0x00000080588c7810 */ /* 0x000fe40007ffe0ff */
.L_x_4392:
[----:B------:R-:W-:Y:S05]  /*6aa0*/  BSYNC B0 ;  /* 0x0000000000007941 */ /* 0x000fea0003800000 */
.L_x_4391:
        /* <DEDUP_REMOVED lines=30> */
.L_x_4525:
[----:B0-----:R-:W-:Y:S02]  /*6c90*/  IMAD.MOV.U32 R124, RZ, RZ, R94 ;  /* 0x000000ffff7c7224 */ /* 0x001fe400078e005e */
.L_x_4526:
[----:B------:R-:W-:Y:S05]  /*6ca0*/  BSYNC B1 ;  /* 0x0000000000017941 */ /* 0x000fea0003800000 */
.L_x_4524:
        /* <DEDUP_REMOVED lines=16> */
.L_x_4530:
[----:B------:R-:W-:Y:S05]  /*6db0*/  BSYNC B2 ;  /* 0x0000000000027941 */ /* 0x000fea0003800000 */
.L_x_4529:
        /* <DEDUP_REMOVED lines=42> */
.L_x_4528:
[----:B------:R-:W-:Y:S05]  /*7060*/  BSYNC B1 ;  /* 0x0000000000017941 */ /* 0x000fea0003800000 */
.L_x_4527:
        /* <DEDUP_REMOVED lines=18> */
.L_x_4531:
        /* <DEDUP_REMOVED lines=12> */
.L_x_4534:
[----:B------:R-:W-:Y:S02]  /*7250*/  IMAD.MOV.U32 R124, RZ, RZ, R94 ;  /* 0x000000ffff7c7224 */ /* 0x000fe400078e005e */
.L_x_4535:
[----:B------:R-:W-:Y:S05]  /*7260*/  BSYNC B1 ;  /* 0x0000000000017941 */ /* 0x000fea0003800000 */
.L_x_4533:
        /* <DEDUP_REMOVED lines=16> */
.L_x_4539:
[----:B------:R-:W-:Y:S05]  /*7370*/  BSYNC B2 ;  /* 0x0000000000027941 */ /* 0x000fea0003800000 */
.L_x_4538:
        /* <DEDUP_REMOVED lines=42> */
.L_x_4537:
[----:B------:R-:W-:Y:S05]  /*7620*/  BSYNC B1 ;  /* 0x0000000000017941 */ /* 0x000fea0003800000 */
.L_x_4536:
        /* <DEDUP_REMOVED lines=10> */
.L_x_4532:
        /* <DEDUP_REMOVED lines=12> */
.L_x_4541:
[----:B------:R-:W-:Y:S02]  /*7790*/  IMAD.MOV.U32 R124, RZ, RZ, R94 ;  /* 0x000000ffff7c7224 */ /* 0x000fe400078e005e */
.L_x_4542:
[----:B------:R-:W-:Y:S05]  /*77a0*/  BSYNC B1 ;  /* 0x0000000000017941 */ /* 0x000fea0003800000 */
.L_x_4540:
        /* <DEDUP_REMOVED lines=16> */
.L_x_4546:
[----:B------:R-:W-:Y:S05]  /*78b0*/  BSYNC B2 ;  /* 0x0000000000027941 */ /* 0x000fea0003800000 */
.L_x_4545:
        /* <DEDUP_REMOVED lines=42> */
.L_x_4544:
[----:B------:R-:W-:Y:S05]  /*7b60*/  BSYNC B1 ;  /* 0x0000000000017941 */ /* 0x000fea0003800000 */
.L_x_4543:
        /* <DEDUP_REMOVED lines=15> */
.L_x_4547:
        /* <DEDUP_REMOVED lines=12> */
.L_x_4550:
[----:B------:R-:W-:Y:S02]  /*7d20*/  IMAD.MOV.U32 R44, RZ, RZ, R94 ;  /* 0x000000ffff2c7224 */ /* 0x000fe400078e005e */
.L_x_4551:
[----:B------:R-:W-:Y:S05]  /*7d30*/  BSYNC B1 ;  /* 0x0000000000017941 */ /* 0x000fea0003800000 */
.L_x_4549:
        /* <DEDUP_REMOVED lines=16> */
.L_x_4555:
[----:B------:R-:W-:Y:S05]  /*7e40*/  BSYNC B2 ;  /* 0x0000000000027941 */ /* 0x000fea0003800000 */
.L_x_4554:
        /* <DEDUP_REMOVED lines=42> */
.L_x_4553:
[----:B------:R-:W-:Y:S05]  /*80f0*/  BSYNC B1 ;  /* 0x0000000000017941 */ /* 0x000fea0003800000 */
.L_x_4552:
        /* <DEDUP_REMOVED lines=10> */
.L_x_4548:
        /* <DEDUP_REMOVED lines=12> */
.L_x_4557:
[----:B------:R-:W-:Y:S02]  /*8260*/  IMAD.MOV.U32 R44, RZ, RZ, R94 ;  /* 0x000000ffff2c7224 */ /* 0x000fe400078e005e */
.L_x_4558:
[----:B------:R-:W-:Y:S05]  /*8270*/  BSYNC B1 ;  /* 0x0000000000017941 */ /* 0x000fea0003800000 */
.L_x_4556:
        /* <DEDUP_REMOVED lines=16> */
.L_x_4562:
[----:B------:R-:W-:Y:S05]  /*8380*/  BSYNC B2 ;  /* 0x0000000000027941 */ /* 0x000fea0003800000 */
.L_x_4561:
        /* <DEDUP_REMOVED lines=42> */
.L_x_4560:
[----:B------:R-:W-:Y:S05]  /*8630*/  BSYNC B1 ;  /* 0x0000000000017941 */ /* 0x000fea0003800000 */
.L_x_4559:
        /* <DEDUP_REMOVED lines=15> */
.L_x_4563:
        /* <DEDUP_REMOVED lines=12> */
.L_x_4566:
[----:B------:R-:W-:Y:S02]  /*87f0*/  IMAD.MOV.U32 R44, RZ, RZ, R94 ;  /* 0x000000ffff2c7224 */ /* 0x000fe400078e005e */
.L_x_4567:
[----:B------:R-:W-:Y:S05]  /*8800*/  BSYNC B1 ;  /* 0x0000000000017941 */ /* 0x000fea0003800000 */
.L_x_4565:
        /* <DEDUP_REMOVED lines=16> */
.L_x_4571:
[----:B------:R-:W-:Y:S05]  /*8910*/  BSYNC B2 ;  /* 0x0000000000027941 */ /* 0x000fea0003800000 */
.L_x_4570:
        /* <DEDUP_REMOVED lines=42> */
.L_x_4569:
[----:B------:R-:W-:Y:S05]  /*8bc0*/  BSYNC B1 ;  /* 0x0000000000017941 */ /* 0x000fea0003800000 */
.L_x_4568:
        /* <DEDUP_REMOVED lines=10> */
.L_x_4564:
        /* <DEDUP_REMOVED lines=12> */
.L_x_4573:
[----:B------:R-:W-:Y:S02]  /*8d30*/  IMAD.MOV.U32 R44, RZ, RZ, R94 ;  /* 0x000000ffff2c7224 */ /* 0x000fe400078e005e */
.L_x_4574:
[----:B------:R-:W-:Y:S05]  /*8d40*/  BSYNC B1 ;  /* 0x0000000000017941 */ /* 0x000fea0003800000 */
.L_x_4572:
        /* <DEDUP_REMOVED lines=16> */
.L_x_4578:
[----:B------:R-:W-:Y:S05]  /*8e50*/  BSYNC B2 ;  /* 0x0000000000027941 */ /* 0x000fea0003800000 */
.L_x_4577:
        /* <DEDUP_REMOVED lines=42> */
.L_x_4576:
[----:B------:R-:W-:Y:S05]  /*9100*/  BSYNC B1 ;  /* 0x0000000000017941 */ /* 0x000fea0003800000 */
.L_x_4575:
        /* <DEDUP_REMOVED lines=15> */
.L_x_4579:
        /* <DEDUP_REMOVED lines=12> */
.L_x_4582:
[----:B------:R-:W-:Y:S02]  /*92c0*/  MOV R116, R94 ;  /* 0x0000005e00747202 */ /* 0x000fe40000000f00 */
.L_x_4583:
[----:B------:R-:W-:Y:S05]  /*92d0*/  BSYNC B1 ;  /* 0x0000000000017941 */ /* 0x000fea0003800000 */
.L_x_4581:
        /* <DEDUP_REMOVED lines=16> */
.L_x_4587:
[----:B------:R-:W-:Y:S05]  /*93e0*/  BSYNC B2 ;  /* 0x0000000000027941 */ /* 0x000fea0003800000 */
.L_x_4586:
        /* <DEDUP_REMOVED lines=42> */
.L_x_4585:
[----:B------:R-:W-:Y:S05]  /*9690*/  BSYNC B1 ;  /* 0x0000000000017941 */ /* 0x000fea0003800000 */
.L_x_4584:
        /* <DEDUP_REMOVED lines=10> */
.L_x_4580:
        /* <DEDUP_REMOVED lines=12> */
.L_x_4589:
[----:B------:R-:W-:Y:S02]  /*9800*/  IMAD.MOV.U32 R131, RZ, RZ, R94 ;  /* 0x000000ffff837224 */ /* 0x000fe400078e005e */
.L_x_4590:
[----:B------:R-:W-:Y:S05]  /*9810*/  BSYNC B1 ;  /* 0x0000000000017941 */ /* 0x000fea0003800000 */
.L_x_4588:
        /* <DEDUP_REMOVED lines=16> */
.L_x_4594:
[----:B------:R-:W-:Y:S05]  /*9920*/  BSYNC B2 ;  /* 0x0000000000027941 */ /* 0x000fea0003800000 */
.L_x_4593:
        /* <DEDUP_REMOVED lines=42> */
.L_x_4592:
[----:B------:R-:W-:Y:S05]  /*9bd0*/  BSYNC B1 ;  /* 0x0000000000017941 */ /* 0x000fea0003800000 */
.L_x_4591:
        /* <DEDUP_REMOVED lines=13> */
.L_x_4595:
        /* <DEDUP_REMOVED lines=12> */
.L_x_4598:
[----:B------:R-:W-:Y:S02]  /*9d70*/  IMAD.MOV.U32 R131, RZ, RZ, R94 ;  /* 0x000000ffff837224 */ /* 0x000fe400078e005e */
.L_x_4599:
[----:B------:R-:W-:Y:S05]  /*9d80*/  BSYNC B1 ;  /* 0x0000000000017941 */ /* 0x000fea0003800000 */
.L_x_4597:
        /* <DEDUP_REMOVED lines=16> */
.L_x_4603:
[----:B------:R-:W-:Y:S05]  /*9e90*/  BSYNC B2 ;  /* 0x0000000000027941 */ /* 0x000fea0003800000 */
.L_x_4602:
        /* <DEDUP_REMOVED lines=42> */
.L_x_4601:
[----:B------:R-:W-:Y:S05]  /*a140*/  BSYNC B1 ;  /* 0x0000000000017941 */ /* 0x000fea0003800000 */
.L_x_4600:
[----:B------:R-:W0:Y:S01]  /*a150*/  I2F.U32 R45, R131 ;  /* 0x00000083002d7306 */ /* 0x000e220000201000 */
[----:B------:R-:W-:-:S05]  /*a160*/  HADD2.F32 R93, -RZ, R42.H0_H0 ;  /* 0x2000002aff5d7230 */ /* 0x000fca0000004100 */
[----:B------:R-:W-:Y:S02]  /*a170*/  FMUL.FTZ R93, R93, c[0x0][0x1e8] ;  /* 0x00007a005d5d7a20 */ /* 0x000fe40000410000 */
[----:B0-----:R-:W-:-:S05]  /*a180*/  FFMA.FTZ R45, R45, R136, 1.1641532182693481445e-10 ;  /* 0x2f0000002d2d7423 */ /* 0x001fca0000010088 */
[----:B------:R-:W-:-:S04]  /*a190*/  FSETP.GTU.FTZ.AND P3, PT, R45, c[0x0][0x1e4], PT ;  /* 0x000079002d007a0b */ /* 0x000fc80003f7c000 */
[----:B------:R-:W-:Y:S01]  /*a1a0*/  FSEL R45, R93, RZ, !P3 ;  /* 0x000000ff5d2d7208 */ /* 0x000fe20005800000 */
[----:B------:R-:W-:Y:S01]  /*a1b0*/  @P0 HADD2.F32 R93, -RZ, R38.H0_H0 ;  /* 0x20000026ff5d0230 */ /* 0x000fe20000004100 */
[----:B------:R-:W-:-:S03]  /*a1c0*/  SEL R99, RZ, 0x1, P3 ;  /* 0x00000001ff637807 */ /* 0x000fc60001800000 */
[----:B------:R-:W-:-:S04]  /*a1d0*/  FADD.FTZ R116, R45, R116 ;  /* 0x000000742d747221 */ /* 0x000fc80000010000 */
[----:B------:R-:W-:Y:S02]  /*a1e0*/  @P0 FADD.FTZ R116, R93, R116 ;  /* 0x000000745d740221 */ /* 0x000fe40000010000 */
.L_x_4596:
        /* <DEDUP_REMOVED lines=12> */
.L_x_4605:
[----:B------:R-:W-:Y:S02]  /*a2b0*/  IMAD.MOV.U32 R131, RZ, RZ, R94 ;  /* 0x000000ffff837224 */ /* 0x000fe400078e005e */
.L_x_4606:
[----:B------:R-:W-:Y:S05]  /*a2c0*/  BSYNC B1 ;  /* 0x0000000000017941 */ /* 0x000fea0003800000 */
.L_x_4604:
        /* <DEDUP_REMOVED lines=16> */
.L_x_4610:
[----:B------:R-:W-:Y:S05]  /*a3d0*/  BSYNC B2 ;  /* 0x0000000000027941 */ /* 0x000fea0003800000 */
.L_x_4609:
        /* <DEDUP_REMOVED lines=42> */
.L_x_4608:
[----:B------:R-:W-:Y:S05]  /*a680*/  BSYNC B1 ;  /* 0x0000000000017941 */ /* 0x000fea0003800000 */
.L_x_4607:
        /* <DEDUP_REMOVED lines=13> */
.L_x_4611:
        /* <DEDUP_REMOVED lines=12> */
.L_x_4614:
[----:B------:R-:W-:Y:S02]  /*a820*/  IMAD.MOV.U32 R46, RZ, RZ, R94 ;  /* 0x000000ffff2e7224 */ /* 0x000fe400078e005e */
.L_x_4615:
[----:B------:R-:W-:Y:S05]  /*a830*/  BSYNC B1 ;  /* 0x0000000000017941 */ /* 0x000fea0003800000 */
.L_x_4613:
        /* <DEDUP_REMOVED lines=16> */
.L_x_4619:
[----:B------:R-:W-:Y:S05]  /*a940*/  BSYNC B2 ;  /* 0x0000000000027941 */ /* 0x000fea0003800000 */
.L_x_4618:
        /* <DEDUP_REMOVED lines=42> */
.L_x_4617:
[----:B------:R-:W-:Y:S05]  /*abf0*/  BSYNC B1 ;  /* 0x0000000000017941 */ /* 0x000fea0003800000 */
.L_x_4616:
[----:B------:R-:W0:Y:S01]  /*ac00*/  I2F.U32 R45, R46 ;  /* 0x0000002e002d7306 */ /* 0x000e220000201000 */
[----:B------:R-:W-:-:S05]  /*ac10*/  HADD2.F32 R93, -RZ, R42.H1_H1 ;  /* 0x3000002aff5d7230 */ /* 0x000fca0000004100 */
[----:B------:R-:W-:Y:S02]  /*ac20*/  FMUL.FTZ R93, R93, c[0x0][0x1e8] ;  /* 0x00007a005d5d7a20 */ /* 0x000fe40000410000 */
[----:B0-----:R-:W-:-:S05]  /*ac30*/  FFMA.FTZ R45, R45, R136, 1.1641532182693481445e-10 ;  /* 0x2f0000002d2d7423 */ /* 0x001fca0000010088 */
[----:B------:R-:W-:-:S04]  /*ac40*/  FSETP.GTU.FTZ.AND P4, PT, R45, c[0x0][0x1e4], PT ;  /* 0x000079002d007a0b */ /* 0x000fc80003f9c000 */
[----:B------:R-:W-:Y:S01]  /*ac50*/  FSEL R45, R93, RZ, !P4 ;  /* 0x000000ff5d2d7208 */ /* 0x000fe20006000000 */
[----:B------:R-:W-:Y:S01]  /*ac60*/  @P0 HADD2.F32 R93, -RZ, R38.H1_H1 ;  /* 0x30000026ff5d0230 */ /* 0x000fe20000004100 */
[----:B------:R-:W-:-:S03]  /*ac70*/  SEL R100, RZ, 0x1, P4 ;  /* 0x00000001ff647807 */ /* 0x000fc60002000000 */
[----:B------:R-:W-:-:S04]  /*ac80*/  FADD.FTZ R124, R45, R124 ;  /* 0x0000007c2d7c7221 */ /* 0x000fc80000010000 */
[----:B------:R-:W-:Y:S02]  /*ac90*/  @P0 FADD.FTZ R124, R93, R124 ;  /* 0x0000007c5d7c0221 */ /* 0x000fe40000010000 */
.L_x_4612:
        /* <DEDUP_REMOVED lines=12> */
.L_x_4621:
[----:B------:R-:W-:Y:S02]  /*ad60*/  IMAD.MOV.U32 R46, RZ, RZ, R94 ;  /* 0x000000ffff2e7224 */ /* 0x000fe400078e005e */
.L_x_4622:
[----:B------:R-:W-:Y:S05]  /*ad70*/  BSYNC B1 ;  /* 0x0000000000017941 */ /* 0x000fea0003800000 */
.L_x_4620:
        /* <DEDUP_REMOVED lines=16> */
.L_x_4626:
[----:B------:R-:W-:Y:S05]  /*ae80*/  BSYNC B2 ;  /* 0x0000000000027941 */ /* 0x000fea0003800000 */
.L_x_4625:
        /* <DEDUP_REMOVED lines=35> */
[----:B------:R-:W-:Y:S01]  /*b0c0*/  LOP3.LUT R94, R45, UR24, R94, 0x96, !PT ;  /* 0x000000182d5e7c12 */ /* 0x000fe2000f8e965e */
[----:B------:R-:W-:-:S03]  /*b0d0*/  HFMA2.MMA R45, -RZ, RZ, 0, 0 ;  /* 0x00000000ff2d7435 */ /* 0x000fc600000001ff */
[----:B------:R-:W-:Y:S01]  /*b0e0*/  LOP3.LUT R92, R135, UR23, R92, 0x96, !PT ;  /* 0x00000017875c7c12 */ /* 0x000fe2000f8e965c */
[----:B------:R-:W-:-:S04]  /*b0f0*/  IMAD.WIDE.U32 R94, R94, -0x326172a9, RZ ;  /* 0xcd9e8d575e5e7825 */ /* 0x000fc800078e00ff */
[----:B------:R-:W-:Y:S01]  /*b100*/  IMAD.WIDE.U32 R92, R92, -0x2daee0ad, RZ ;  /* 0xd2511f535c5c7825 */ /* 0x000fe200078e00ff */
[----:B------:R-:W-:-:S04]  /*b110*/  LOP3.LUT R97, R95, UR25, R134, 0x96, !PT ;  /* 0x000000195f617c12 */ /* 0x000fc8000f8e9686 */
[----:B------:R-:W-:Y:S02]  /*b120*/  LOP3.LUT R95, R93, UR26, R44, 0x96, !PT ;  /* 0x0000001a5d5f7c12 */ /* 0x000fe4000f8e962c */
.L_x_4624:
[----:B------:R-:W-:Y:S05]  /*b130*/  BSYNC B1 ;  /* 0x0000000000017941 */ /* 0x000fea0003800000 */
.L_x_4623:
        /* <DEDUP_REMOVED lines=13> */
.L_x_4627:
        /* <DEDUP_REMOVED lines=12> */
.L_x_4630:
[----:B------:R-:W-:Y:S02]  /*b2d0*/  IMAD.MOV.U32 R46, RZ, RZ, R94 ;  /* 0x000000ffff2e7224 */ /* 0x000fe400078e005e */
.L_x_4631:
[----:B------:R-:W-:Y:S05]  /*b2e0*/  BSYNC B1 ;  /* 0x0000000000017941 */ /* 0x000fea0003800000 */
.L_x_4629:
        /* <DEDUP_REMOVED lines=16> */
.L_x_4635:
[----:B------:R-:W-:Y:S05]  /*b3f0*/  BSYNC B2 ;  /* 0x0000000000027941 */ /* 0x000fea0003800000 */
.L_x_4634:
        /* <DEDUP_REMOVED lines=42> */
.L_x_4633:
[----:B------:R-:W-:Y:S05]  /*b6a0*/  BSYNC B1 ;  /* 0x0000000000017941 */ /* 0x000fea0003800000 */
.L_x_4632:
        /* <DEDUP_REMOVED lines=10> */
.L_x_4628:
        /* <DEDUP_REMOVED lines=12> */
.L_x_4637:
[----:B------:R-:W-:Y:S02]  /*b810*/  IMAD.MOV.U32 R46, RZ, RZ, R94 ;  /* 0x000000ffff2e7224 */ /* 0x000fe400078e005e */
.L_x_4638:
[----:B------:R-:W-:Y:S05]  /*b820*/  BSYNC B1 ;  /* 0x0000000000017941 */ /* 0x000fea0003800000 */
.L_x_4636:
        /* <DEDUP_REMOVED lines=16> */
.L_x_4642:
[----:B------:R-:W-:Y:S05]  /*b930*/  BSYNC B2 ;  /* 0x0000000000027941 */ /* 0x000fea0003800000 */
.L_x_4641:
        /* <DEDUP_REMOVED lines=42> */
.L_x_4640:
[----:B------:R-:W-:Y:S05]  /*bbe0*/  BSYNC B1 ;  /* 0x0000000000017941 */ /* 0x000fea0003800000 */
.L_x_4639:
        /* <DEDUP_REMOVED lines=13> */
.L_x_4643:
        /* <DEDUP_REMOVED lines=12> */
.L_x_4646:
[----:B------:R-:W-:Y:S02]  /*bd80*/  MOV R102, R94 ;  /* 0x0000005e00667202 */ /* 0x000fe40000000f00 */
.L_x_4647:
[----:B------:R-:W-:Y:S05]  /*bd90*/  BSYNC B1 ;  /* 0x0000000000017941 */ /* 0x000fea0003800000 */
.L_x_4645:
        /* <DEDUP_REMOVED lines=16> */
.L_x_4651:
[----:B------:R-:W-:Y:S05]  /*bea0*/  BSYNC B2 ;  /* 0x0000000000027941 */ /* 0x000fea0003800000 */
.L_x_4650:
        /* <DEDUP_REMOVED lines=42> */
.L_x_4649:
[----:B------:R-:W-:Y:S05]  /*c150*/  BSYNC B1 ;  /* 0x0000000000017941 */ /* 0x000fea0003800000 */
.L_x_4648:
        /* <DEDUP_REMOVED lines=11> */
.L_x_4644:
        /* <DEDUP_REMOVED lines=54> */
.L_x_4652:
[----:B------:R-:W-:Y:S02]  /*c570*/  IADD3 R140, R140, 0x80, RZ ;  /* 0x000000808c8c7810 */ /* 0x000fe40007ffe0ff */
.L_x_4523:
[----:B------:R-:W-:Y:S05]  /*c580*/  BSYNC B0 ;  /* 0x0000000000007941 */ /* 0x000fea0003800000 */
.L_x_4522:
        /* <DEDUP_REMOVED lines=30> */
.L_x_4656:
[----:B0-----:R-:W-:Y:S02]  /*c770*/  IMAD.MOV.U32 R126, RZ, RZ, R94 ;  /* 0x000000ffff7e7224 */ /* 0x001fe400078e005e */
.L_x_4657:
[----:B------:R-:W-:Y:S05]  /*c780*/  BSYNC B1 ;  /* 0x0000000000017941 */ /* 0x000fea0003800000 */
.L_x_4655:
        /* <DEDUP_REMOVED lines=16> */
.L_x_4661:
[----:B------:R-:W-:Y:S05]  /*c890*/  BSYNC B2 ;  /* 0x0000000000027941 */ /* 0x000fea0003800000 */
.L_x_4660:
        /* <DEDUP_REMOVED lines=42> */
.L_x_4659:
[----:B------:R-:W-:Y:S05]  /*cb40*/  BSYNC B1 ;  /* 0x0000000000017941 */ /* 0x000fea0003800000 */
.L_x_4658:
        /* <DEDUP_REMOVED lines=18> */
.L_x_4662:
        /* <DEDUP_REMOVED lines=12> */
.L_x_4665:
[----:B------:R-:W-:Y:S02]  /*cd30*/  IMAD.MOV.U32 R126, RZ, RZ, R94 ;  /* 0x000000ffff7e7224 */ /* 0x000fe400078e005e */
.L_x_4666:
[----:B------:R-:W-:Y:S05]  /*cd40*/  BSYNC B1 ;  /* 0x0000000000017941 */ /* 0x000fea0003800000 */
.L_x_4664:
        /* <DEDUP_REMOVED lines=16> */
.L_x_4670:
[----:B------:R-:W-:Y:S05]  /*ce50*/  BSYNC B2 ;  /* 0x0000000000027941 */ /* 0x000fea0003800000 */
.L_x_4669:
        /* <DEDUP_REMOVED lines=42> */
.L_x_4668:
[----:B------:R-:W-:Y:S05]  /*d100*/  BSYNC B1 ;  /* 0x0000000000017941 */ /* 0x000fea0003800000 */
.L_x_4667:
        /* <DEDUP_REMOVED lines=10> */
.L_x_4663:
        /* <DEDUP_REMOVED lines=12> */
.L_x_4672:
[----:B------:R-:W-:Y:S02]  /*d270*/  IMAD.MOV.U32 R126, RZ, RZ, R94 ;  /* 0x000000ffff7e7224 */ /* 0x000fe400078e005e */
.L_x_4673:
[----:B------:R-:W-:Y:S05]  /*d280*/  BSYNC B1 ;  /* 0x0000000000017941 */ /* 0x000fea0003800000 */
.L_x_4671:
        /* <DEDUP_REMOVED lines=16> */
.L_x_4677:
[----:B------:R-:W-:Y:S05]  /*d390*/  BSYNC B2 ;  /* 0x0000000000027941 */ /* 0x000fea0003800000 */
.L_x_4676:
        /* <DEDUP_REMOVED lines=42> */
.L_x_4675:
[----:B------:R-:W-:Y:S05]  /*d640*/  BSYNC B1 ;  /* 0x0000000000017941 */ /* 0x000fea0003800000 */
.L_x_4674:
        /* <DEDUP_REMOVED lines=15> */
.L_x_4678:
        /* <DEDUP_REMOVED lines=12> */
.L_x_4681:
[----:B------:R-:W-:Y:S02]  /*d800*/  IMAD.MOV.U32 R44, RZ, RZ, R94 ;  /* 0x000000ffff2c7224 */ /* 0x000fe400078e005e */
.L_x_4682:
[----:B------:R-:W-:Y:S05]  /*d810*/  BSYNC B1 ;  /* 0x0000000000017941 */ /* 0x000fea0003800000 */
.L_x_4680:
        /* <DEDUP_REMOVED lines=16> */
.L_x_4686:
[----:B------:R-:W-:Y:S05]  /*d920*/  BSYNC B2 ;  /* 0x0000000000027941 */ /* 0x000fea0003800000 */
.L_x_4685:
        /* <DEDUP_REMOVED lines=42> */
.L_x_4684:
[----:B------:R-:W-:Y:S05]  /*dbd0*/  BSYNC B1 ;  /* 0x0000000000017941 */ /* 0x000fea0003800000 */
.L_x_4683:
        /* <DEDUP_REMOVED lines=10> */
.L_x_4679:
        /* <DEDUP_REMOVED lines=12> */
.L_x_4688:
[----:B------:R-:W-:Y:S02]  /*dd40*/  MOV R44, R94 ;  /* 0x0000005e002c7202 */ /* 0x000fe40000000f00 */
.L_x_4689:
[----:B------:R-:W-:Y:S05]  /*dd50*/  BSYNC B1 ;  /* 0x0000000000017941 */ /* 0x000fea0003800000 */
.L_x_4687:
        /* <DEDUP_REMOVED lines=16> */
.L_x_4693:
[----:B------:R-:W-:Y:S05]  /*de60*/  BSYNC B2 ;  /* 0x0000000000027941 */ /* 0x000fea0003800000 */
.L_x_4692:
        /* <DEDUP_REMOVED lines=42> */
.L_x_4691:
[----:B------:R-:W-:Y:S05]  /*e110*/  BSYNC B1 ;  /* 0x0000000000017941 */ /* 0x000fea0003800000 */
.L_x_4690:
        /* <DEDUP_REMOVED lines=15> */
.L_x_4694:
        /* <DEDUP_REMOVED lines=12> */
.L_x_4697:
[----:B------:R-:W-:Y:S02]  /*e2d0*/  IMAD.MOV.U32 R44, RZ, RZ, R94 ;  /* 0x000000ffff2c7224 */ /* 0x000fe400078e005e */
.L_x_4698:
[----:B------:R-:W-:Y:S05]  /*e2e0*/  BSYNC B1 ;  /* 0x0000000000017941 */ /* 0x000fea0003800000 */
.L_x_4696:
        /* <DEDUP_REMOVED lines=16> */
.L_x_4702:
[----:B------:R-:W-:Y:S05]  /*e3f0*/  BSYNC B2 ;  /* 0x0000000000027941 */ /* 0x000fea0003800000 */
.L_x_4701:
        /* <DEDUP_REMOVED lines=42> */
.L_x_4700:
[----:B------:R-:W-:Y:S05]  /*e6a0*/  BSYNC B1 ;  /* 0x0000000000017941 */ /* 0x000fea0003800000 */
.L_x_4699:
        /* <DEDUP_REMOVED lines=10> */
.L_x_4695:
        /* <DEDUP_REMOVED lines=12> */
.L_x_4704:
[----:B------:R-:W-:Y:S02]  /*e810*/  IMAD.MOV.U32 R44, RZ, RZ, R94 ;  /* 0x000000ffff2c7224 */ /* 0x000fe400078e005e */
.L_x_4705:
[----:B------:R-:W-:Y:S05]  /*e820*/  BSYNC B1 ;  /* 0x0000000000017941 */ /* 0x000fea0003800000 */
.L_x_4703:
        /* <DEDUP_REMOVED lines=16> */
.L_x_4709:
[----:B------:R-:W-:Y:S05]  /*e930*/  BSYNC B2 ;  /* 0x0000000000027941 */ /* 0x000fea0003800000 */
.L_x_4708:
        /* <DEDUP_REMOVED lines=42> */
.L_x_4707:
[----:B------:R-:W-:Y:S05]  /*ebe0*/  BSYNC B1 ;  /* 0x0000000000017941 */ /* 0x000fea0003800000 */
.L_x_4706:
        /* <DEDUP_REMOVED lines=15> */
.L_x_4710:
        /* <DEDUP_REMOVED lines=12> */
.L_x_4713:
[----:B------:R-:W-:Y:S02]  /*eda0*/  IMAD.MOV.U32 R114, RZ, RZ, R94 ;  /* 0x000000ffff727224 */ /* 0x000fe400078e005e */
.L_x_4714:
[----:B------:R-:W-:Y:S05]  /*edb0*/  BSYNC B1 ;  /* 0x0000000000017941 */ /* 0x000fea0003800000 */
.L_x_4712:
        /* <DEDUP_REMOVED lines=16> */
.L_x_4718:
[----:B------:R-:W-:Y:S05]  /*eec0*/  BSYNC B2 ;  /* 0x0000000000027941 */ /* 0x000fea0003800000 */
.L_x_4717:
        /* <DEDUP_REMOVED lines=42> */
.L_x_4716:
[----:B------:R-:W-:Y:S05]  /*f170*/  BSYNC B1 ;  /* 0x0000000000017941 */ /* 0x000fea0003800000 */
.L_x_4715:
        /* <DEDUP_REMOVED lines=10> */
.L_x_4711:
        /* <DEDUP_REMOVED lines=12> */
.L_x_4720:
[----:B------:R-:W-:Y:S02]  /*f2e0*/  IMAD.MOV.U32 R132, RZ, RZ, R94 ;  /* 0x000000ffff847224 */ /* 0x000fe400078e005e */
.L_x_4721:
[----:B------:R-:W-:Y:S05]  /*f2f0*/  BSYNC B1 ;  /* 0x0000000000017941 */ /* 0x000fea0003800000 */
.L_x_4719:
        /* <DEDUP_REMOVED lines=16> */
.L_x_4725:
[----:B------:R-:W-:Y:S05]  /*f400*/  BSYNC B2 ;  /* 0x0000000000027941 */ /* 0x000fea0003800000 */
.L_x_4724:
        /* <DEDUP_REMOVED lines=42> */
.L_x_4723:
[----:B------:R-:W-:Y:S05]  /*f6b0*/  BSYNC B1 ;  /* 0x0000000000017941 */ /* 0x000fea0003800000 */
.L_x_4722:
        /* <DEDUP_REMOVED lines=13> */
.L_x_4726:
        /* <DEDUP_REMOVED lines=12> */
.L_x_4729:
[----:B------:R-:W-:Y:S02]  /*f850*/  IMAD.MOV.U32 R132, RZ, RZ, R94 ;  /* 0x000000ffff847224 */ /* 0x000fe400078e005e */
.L_x_4730:
[----:B------:R-:W-:Y:S05]  /*f860*/  BSYNC B1 ;  /* 0x0000000000017941 */ /* 0x000fea0003800000 */
.L_x_4728:
        /* <DEDUP_REMOVED lines=16> */
.L_x_4734:
[----:B------:R-:W-:Y:S05]  /*f970*/  BSYNC B2 ;  /* 0x0000000000027941 */ /* 0x000fea0003800000 */
.L_x_4733:
        /* <DEDUP_REMOVED lines=42> */
.L_x_4732:
[----:B------:R-:W-:Y:S05]  /*fc20*/  BSYNC B1 ;  /* 0x0000000000017941 */ /* 0x000fea0003800000 */
.L_x_4731:
        /* <DEDUP_REMOVED lines=10> */
.L_x_4727:
        /* <DEDUP_REMOVED lines=12> */
.L_x_4736:
[----:B------:R-:W-:Y:S02]  /*fd90*/  IMAD.MOV.U32 R132, RZ, RZ, R94 ;  /* 0x000000ffff847224 */ /* 0x000fe400078e005e */
.L_x_4737:
[----:B------:R-:W-:Y:S05]  /*fda0*/  BSYNC B1 ;  /* 0x0000000000017941 */ /* 0x000fea0003800000 */
.L_x_4735:
        /* <DEDUP_REMOVED lines=16> */
.L_x_4741:
[----:B------:R-:W-:Y:S05]  /*feb0*/  BSYNC B2 ;  /* 0x0000000000027941 */ /* 0x000fea0003800000 */
.L_x_4740:
        /* <DEDUP_REMOVED lines=42> */
.L_x_4739:
[----:B------:R-:W-:Y:S05]  /*10160*/  BSYNC B1 ;  /* 0x0000000000017941 */ /* 0x000fea0003800000 */
.L_x_4738:
        /* <DEDUP_REMOVED lines=13> */
.L_x_4742:
        /* <DEDUP_REMOVED lines=12> */
.L_x_4745:
[----:B------:R-:W-:Y:S02]  /*10300*/  IMAD.MOV.U32 R46, RZ, RZ, R94 ;  /* 0x000000ffff2e7224 */ /* 0x000fe400078e005e */
.L_x_4746:
[----:B------:R-:W-:Y:S05]  /*10310*/  BSYNC B1 ;  /* 0x0000000000017941 */ /* 0x000fea0003800000 */
.L_x_4744:
        /* <DEDUP_REMOVED lines=16> */
.L_x_4750:
[----:B------:R-:W-:Y:S05]  /*10420*/  BSYNC B2 ;  /* 0x0000000000027941 */ /* 0x000fea0003800000 */
.L_x_4749:
        /* <DEDUP_REMOVED lines=42> */
.L_x_4748:
[----:B------:R-:W-:Y:S05]  /*106d0*/  BSYNC B1 ;  /* 0x0000000000017941 */ /* 0x000fea0003800000 */
.L_x_4747:
        /* <DEDUP_REMOVED lines=10> */
.L_x_4743:
        /* <DEDUP_REMOVED lines=12> */
.L_x_4752:
[----:B------:R-:W-:Y:S02]  /*10840*/  MOV R46, R94 ;  /* 0x0000005e002e7202 */ /* 0x000fe40000000f00 */
.L_x_4753:
[----:B------:R-:W-:Y:S05]  /*10850*/  BSYNC B1 ;  /* 0x0000000000017941 */ /* 0x000fea0003800000 */
.L_x_4751:
        /* <DEDUP_REMOVED lines=16> */
.L_x_4757:
[----:B------:R-:W-:Y:S05]  /*10960*/  BSYNC B2 ;  /* 0x0000000000027941 */ /* 0x000fea0003800000 */
.L_x_4756:
        /* <DEDUP_REMOVED lines=42> */
.L_x_4755:
[----:B------:R-:W-:Y:S05]  /*10c10*/  BSYNC B1 ;  /* 0x0000000000017941 */ /* 0x000fea0003800000 */
.L_x_4754:
        /* <DEDUP_REMOVED lines=13> */
.L_x_4758:
        /* <DEDUP_REMOVED lines=12> */
.L_x_4761:
[----:B------:R-:W-:Y:S02]  /*10db0*/  IMAD.MOV.U32 R46, RZ, RZ, R94 ;  /* 0x000000ffff2e7224 */ /* 0x000fe400078e005e */
.L_x_4762:
[----:B------:R-:W-:Y:S05]  /*10dc0*/  BSYNC B1 ;  /* 0x0000000000017941 */ /* 0x000fea0003800000 */
.L_x_4760:
        /* <DEDUP_REMOVED lines=16> */
.L_x_4766:
[----:B------:R-:W-:Y:S05]  /*10ed0*/  BSYNC B2 ;  /* 0x0000000000027941 */ /* 0x000fea0003800000 */
.L_x_4765:
        /* <DEDUP_REMOVED lines=42> */
.L_x_4764:
[----:B------:R-:W-:Y:S05]  /*11180*/  BSYNC B1 ;  /* 0x0000000000017941 */ /* 0x000fea0003800000 */
.L_x_4763:
        /* <DEDUP_REMOVED lines=10> */
.L_x_4759:
        /* <DEDUP_REMOVED lines=12> */
.L_x_4768:
[----:B------:R-:W-:Y:S02]  /*112f0*/  IMAD.MOV.U32 R46, RZ, RZ, R94 ;  /* 0x000000ffff2e7224 */ /* 0x000fe400078e005e */
.L_x_4769:
[----:B------:R-:W-:Y:S05]  /*11300*/  BSYNC B1 ;  /* 0x0000000000017941 */ /* 0x000fea0003800000 */
.L_x_4767:
        /* <DEDUP_REMOVED lines=16> */
.L_x_4773:
[----:B------:R-:W-:Y:S05]  /*11410*/  BSYNC B2 ;  /* 0x0000000000027941 */ /* 0x000fea0003800000 */
.L_x_4772:
        /* <DEDUP_REMOVED lines=42> */
.L_x_4771:
[----:B------:R-:W-:Y:S05]  /*116c0*/  BSYNC B1 ;  /* 0x0000000000017941 */ /* 0x000fea0003800000 */
.L_x_4770:
        /* <DEDUP_REMOVED lines=13> */
.L_x_4774:
        /* <DEDUP_REMOVED lines=12> */
.L_x_4777:
[----:B------:R-:W-:Y:S02]  /*11860*/  IMAD.MOV.U32 R102, RZ, RZ, R94 ;  /* 0x000000ffff667224 */ /* 0x000fe400078e005e */
.L_x_4778:
[----:B------:R-:W-:Y:S05]  /*11870*/  BSYNC B1 ;  /* 0x0000000000017941 */ /* 0x000fea0003800000 */
.L_x_4776:
        /* <DEDUP_REMOVED lines=16> */
.L_x_4782:
[----:B------:R-:W-:Y:S05]  /*11980*/  BSYNC B2 ;  /* 0x0000000000027941 */ /* 0x000fea0003800000 */
.L_x_4781:
        /* <DEDUP_REMOVED lines=42> */
.L_x_4780:
[----:B------:R-:W-:Y:S05]  /*11c30*/  BSYNC B1 ;  /* 0x0000000000017941 */ /* 0x000fea0003800000 */
.L_x_4779:
        /* <DEDUP_REMOVED lines=11> */
.L_x_4775:
        /* <DEDUP_REMOVED lines=54> */
.L_x_4783:
[----:B------:R-:W-:Y:S02]  /*12050*/  IADD3 R140, R140, 0x80, RZ ;  /* 0x000000808c8c7810 */ /* 0x000fe40007ffe0ff */
.L_x_4654:
[----:B------:R-:W-:Y:S05]  /*12060*/  BSYNC B0 ;  /* 0x0000000000007941 */ /* 0x000fea0003800000 */
.L_x_4653:
        /* <DEDUP_REMOVED lines=30> */
.L_x_4787:
[----:B0-----:R-:W-:Y:S02]  /*12250*/  IMAD.MOV.U32 R128, RZ, RZ, R94 ;  /* 0x000000ffff807224 */ /* 0x001fe400078e005e */
.L_x_4788:
[----:B------:R-:W-:Y:S05]  /*12260*/  BSYNC B1 ;  /* 0x0000000000017941 */ /* 0x000fea0003800000 */
.L_x_4786:
        /* <DEDUP_REMOVED lines=16> */
.L_x_4792:
[----:B------:R-:W-:Y:S05]  /*12370*/  BSYNC B2 ;  /* 0x0000000000027941 */ /* 0x000fea0003800000 */
.L_x_4791:
        /* <DEDUP_REMOVED lines=42> */
.L_x_4790:
[----:B------:R-:W-:Y:S05]  /*12620*/  BSYNC B1 ;  /* 0x0000000000017941 */ /* 0x000fea0003800000 */
.L_x_4789:
        /* <DEDUP_REMOVED lines=18> */
.L_x_4793:
        /* <DEDUP_REMOVED lines=12> */
.L_x_4796:
[----:B------:R-:W-:Y:S02]  /*12810*/  IMAD.MOV.U32 R128, RZ, RZ, R94 ;  /* 0x000000ffff807224 */ /* 0x000fe400078e005e */
.L_x_4797:
[----:B------:R-:W-:Y:S05]  /*12820*/  BSYNC B1 ;  /* 0x0000000000017941 */ /* 0x000fea0003800000 */
.L_x_4795:
        /* <DEDUP_REMOVED lines=16> */
.L_x_4801:
[----:B------:R-:W-:Y:S05]  /*12930*/  BSYNC B2 ;  /* 0x0000000000027941 */ /* 0x000fea0003800000 */
.L_x_4800:
        /* <DEDUP_REMOVED lines=42> */
.L_x_4799:
[----:B------:R-:W-:Y:S05]  /*12be0*/  BSYNC B1 ;  /* 0x0000000000017941 */ /* 0x000fea0003800000 */
.L_x_4798:
        /* <DEDUP_REMOVED lines=10> */
.L_x_4794:
        /* <DEDUP_REMOVED lines=12> */
.L_x_4803:
[----:B------:R-:W-:Y:S02]  /*12d50*/  IMAD.MOV.U32 R128, RZ, RZ, R94 ;  /* 0x000000ffff807224 */ /* 0x000fe400078e005e */
.L_x_4804:
[----:B------:R-:W-:Y:S05]  /*12d60*/  BSYNC B1 ;  /* 0x0000000000017941 */ /* 0x000fea0003800000 */
.L_x_4802:
        /* <DEDUP_REMOVED lines=16> */
.L_x_4808:
[----:B------:R-:W-:Y:S05]  /*12e70*/  BSYNC B2 ;  /* 0x0000000000027941 */ /* 0x000fea0003800000 */
.L_x_4807:
        /* <DEDUP_REMOVED lines=42> */
.L_x_4806:
[----:B------:R-:W-:Y:S05]  /*13120*/  BSYNC B1 ;  /* 0x0000000000017941 */ /* 0x000fea0003800000 */
.L_x_4805:
        /* <DEDUP_REMOVED lines=15> */
.L_x_4809:
        /* <DEDUP_REMOVED lines=12> */
.L_x_4812:
[----:B------:R-:W-:Y:S02]  /*132e0*/  IMAD.MOV.U32 R44, RZ, RZ, R94 ;  /* 0x000000ffff2c7224 */ /* 0x000fe400078e005e */
.L_x_4813:
[----:B------:R-:W-:Y:S05]  /*132f0*/  BSYNC B1 ;  /* 0x0000000000017941 */ /* 0x000fea0003800000 */
.L_x_4811:
        /* <DEDUP_REMOVED lines=16> */
.L_x_4817:
[----:B------:R-:W-:Y:S05]  /*13400*/  BSYNC B2 ;  /* 0x0000000000027941 */ /* 0x000fea0003800000 */
.L_x_4816:
        /* <DEDUP_REMOVED lines=42> */
.L_x_4815:
[----:B------:R-:W-:Y:S05]  /*136b0*/  BSYNC B1 ;  /* 0x0000000000017941 */ /* 0x000fea0003800000 */
.L_x_4814:
        /* <DEDUP_REMOVED lines=10> */
.L_x_4810:
        /* <DEDUP_REMOVED lines=12> */
.L_x_4819:
[----:B------:R-:W-:Y:S02]  /*13820*/  IMAD.MOV.U32 R44, RZ, RZ, R94 ;  /* 0x000000ffff2c7224 */ /* 0x000fe400078e005e */
.L_x_4820:
[----:B------:R-:W-:Y:S05]  /*13830*/  BSYNC B1 ;  /* 0x0000000000017941 */ /* 0x000fea0003800000 */
.L_x_4818:
        /* <DEDUP_REMOVED lines=16> */
.L_x_4824:
[----:B------:R-:W-:Y:S05]  /*13940*/  BSYNC B2 ;  /* 0x0000000000027941 */ /* 0x000fea0003800000 */
.L_x_4823:
        /* <DEDUP_REMOVED lines=42> */
.L_x_4822:
[----:B------:R-:W-:Y:S05]  /*13bf0*/  BSYNC B1 ;  /* 0x0000000000017941 */ /* 0x000fea0003800000 */
.L_x_4821:
        /* <DEDUP_REMOVED lines=15> */
.L_x_4825:
        /* <DEDUP_REMOVED lines=12> */
.L_x_4828:
[----:B------:R-:W-:Y:S02]  /*13db0*/  IMAD.MOV.U32 R44, RZ, RZ, R94 ;  /* 0x000000ffff2c7224 */ /* 0x000fe400078e005e */
.L_x_4829:
[----:B------:R-:W-:Y:S05]  /*13dc0*/  BSYNC B1 ;  /* 0x0000000000017941 */ /* 0x000fea0003800000 */
.L_x_4827:
        /* <DEDUP_REMOVED lines=16> */
.L_x_4833:
[----:B------:R-:W-:Y:S05]  /*13ed0*/  BSYNC B2 ;  /* 0x0000000000027941 */ /* 0x000fea0003800000 */
.L_x_4832:
        /* <DEDUP_REMOVED lines=42> */
.L_x_4831:
[----:B------:R-:W-:Y:S05]  /*14180*/  BSYNC B1 ;  /* 0x0000000000017941 */ /* 0x000fea0003800000 */
.L_x_4830:
        /* <DEDUP_REMOVED lines=10> */
.L_x_4826:
        /* <DEDUP_REMOVED lines=12> */
.L_x_4835:
[----:B------:R-:W-:Y:S02]  /*142f0*/  IMAD.MOV.U32 R44, RZ, RZ, R94 ;  /* 0x000000ffff2c7224 */ /* 0x000fe400078e005e */
.L_x_4836:
[----:B------:R-:W-:Y:S05]  /*14300*/  BSYNC B1 ;  /* 0x0000000000017941 */ /* 0x000fea0003800000 */
.L_x_4834:
        /* <DEDUP_REMOVED lines=16> */
.L_x_4840:
[----:B------:R-:W-:Y:S05]  /*14410*/  BSYNC B2 ;  /* 0x0000000000027941 */ /* 0x000fea0003800000 */
.L_x_4839:
        /* <DEDUP_REMOVED lines=42> */
.L_x_4838:
[----:B------:R-:W-:Y:S05]  /*146c0*/  BSYNC B1 ;  /* 0x0000000000017941 */ /* 0x000fea0003800000 */
.L_x_4837:
        /* <DEDUP_REMOVED lines=15> */
.L_x_4841:
        /* <DEDUP_REMOVED lines=12> */
.L_x_4844:
[----:B------:R-:W-:Y:S02]  /*14880*/  IMAD.MOV.U32 R121, RZ, RZ, R94 ;  /* 0x000000ffff797224 */ /* 0x000fe400078e005e */
.L_x_4845:
[----:B------:R-:W-:Y:S05]  /*14890*/  BSYNC B1 ;  /* 0x0000000000017941 */ /* 0x000fea0003800000 */
.L_x_4843:
        /* <DEDUP_REMOVED lines=16> */
.L_x_4849:
[----:B------:R-:W-:Y:S05]  /*149a0*/  BSYNC B2 ;  /* 0x0000000000027941 */ /* 0x000fea0003800000 */
.L_x_4848:
        /* <DEDUP_REMOVED lines=42> */
.L_x_4847:
[----:B------:R-:W-:Y:S05]  /*14c50*/  BSYNC B1 ;  /* 0x0000000000017941 */ /* 0x000fea0003800000 */
.L_x_4846:
        /* <DEDUP_REMOVED lines=10> */
.L_x_4842:
        /* <DEDUP_REMOVED lines=12> */
.L_x_4851:
[----:B------:R-:W-:Y:S02]  /*14dc0*/  IMAD.MOV.U32 R133, RZ, RZ, R94 ;  /* 0x000000ffff857224 */ /* 0x000fe400078e005e */
.L_x_4852:
[----:B------:R-:W-:Y:S05]  /*14dd0*/  BSYNC B1 ;  /* 0x0000000000017941 */ /* 0x000fea0003800000 */
.L_x_4850:
        /* <DEDUP_REMOVED lines=16> */
.L_x_4856:
[----:B------:R-:W-:Y:S05]  /*14ee0*/  BSYNC B2 ;  /* 0x0000000000027941 */ /* 0x000fea0003800000 */
.L_x_4855:
        /* <DEDUP_REMOVED lines=42> */
.L_x_4854:
[----:B------:R-:W-:Y:S05]  /*15190*/  BSYNC B1 ;  /* 0x0000000000017941 */ /* 0x000fea0003800000 */
.L_x_4853:
        /* <DEDUP_REMOVED lines=13> */
.L_x_4857:
        /* <DEDUP_REMOVED lines=12> */
.L_x_4860:
[----:B------:R-:W-:Y:S02]  /*15330*/  IMAD.MOV.U32 R133, RZ, RZ, R94 ;  /* 0x000000ffff857224 */ /* 0x000fe400078e005e */
.L_x_4861:
[----:B------:R-:W-:Y:S05]  /*15340*/  BSYNC B1 ;  /* 0x0000000000017941 */ /* 0x000fea0003800000 */
.L_x_4859:
        /* <DEDUP_REMOVED lines=16> */
.L_x_4865:
[----:B------:R-:W-:Y:S05]  /*15450*/  BSYNC B2 ;  /* 0x0000000000027941 */ /* 0x000fea0003800000 */
.L_x_4864:
        /* <DEDUP_REMOVED lines=42> */
.L_x_4863:
[----:B------:R-:W-:Y:S05]  /*15700*/  BSYNC B1 ;  /* 0x0000000000017941 */ /* 0x000fea0003800000 */
.L_x_4862:
        /* <DEDUP_REMOVED lines=10> */
.L_x_4858:
        /* <DEDUP_REMOVED lines=12> */
.L_x_4867:
[----:B------:R-:W-:Y:S02]  /*15870*/  IMAD.MOV.U32 R133, RZ, RZ, R94 ;  /* 0x000000ffff857224 */ /* 0x000fe400078e005e */
.L_x_4868:
[----:B------:R-:W-:Y:S05]  /*15880*/  BSYNC B1 ;  /* 0x0000000000017941 */ /* 0x000fea0003800000 */
.L_x_4866:
        /* <DEDUP_REMOVED lines=16> */
.L_x_4872:
[----:B------:R-:W-:Y:S05]  /*15990*/  BSYNC B2 ;  /* 0x0000000000027941 */ /* 0x000fea0003800000 */
.L_x_4871:
        /* <DEDUP_REMOVED lines=42> */
.L_x_4870:
[----:B------:R-:W-:Y:S05]  /*15c40*/  BSYNC B1 ;  /* 0x0000000000017941 */ /* 0x000fea0003800000 */
.L_x_4869:
        /* <DEDUP_REMOVED lines=13> */
.L_x_4873:
        /* <DEDUP_REMOVED lines=12> */
.L_x_4876:
[----:B------:R-:W-:Y:S02]  /*15de0*/  IMAD.MOV.U32 R46, RZ, RZ, R94 ;  /* 0x000000ffff2e7224 */ /* 0x000fe400078e005e */
.L_x_4877:
[----:B------:R-:W-:Y:S05]  /*15df0*/  BSYNC B1 ;  /* 0x0000000000017941 */ /* 0x000fea0003800000 */
.L_x_4875:
        /* <DEDUP_REMOVED lines=16> */
.L_x_4881:
[----:B------:R-:W-:Y:S05]  /*15f00*/  BSYNC B2 ;  /* 0x0000000000027941 */ /* 0x000fea0003800000 */
.L_x_4880:
        /* <DEDUP_REMOVED lines=42> */
.L_x_4879:
[----:B------:R-:W-:Y:S05]  /*161b0*/  BSYNC B1 ;  /* 0x0000000000017941 */ /* 0x000fea0003800000 */
.L_x_4878:
        /* <DEDUP_REMOVED lines=10> */
.L_x_4874:
        /* <DEDUP_REMOVED lines=12> */
.L_x_4883:
[----:B------:R-:W-:Y:S02]  /*16320*/  IMAD.MOV.U32 R46, RZ, RZ, R94 ;  /* 0x000000ffff2e7224 */ /* 0x000fe400078e005e */
.L_x_4884:
[----:B------:R-:W-:Y:S05]  /*16330*/  BSYNC B1 ;  /* 0x0000000000017941 */ /* 0x000fea0003800000 */
.L_x_4882:
        /* <DEDUP_REMOVED lines=16> */
.L_x_4888:
[----:B------:R-:W-:Y:S05]  /*16440*/  BSYNC B2 ;  /* 0x0000000000027941 */ /* 0x000fea0003800000 */
.L_x_4887:
        /* <DEDUP_REMOVED lines=42> */
.L_x_4886:
[----:B------:R-:W-:Y:S05]  /*166f0*/  BSYNC B1 ;  /* 0x0000000000017941 */ /* 0x000fea0003800000 */
.L_x_4885:
        /* <DEDUP_REMOVED lines=13> */
.L_x_4889:
        /* <DEDUP_REMOVED lines=12> */
.L_x_4892:
[----:B------:R-:W-:Y:S02]  /*16890*/  IMAD.MOV.U32 R46, RZ, RZ, R94 ;  /* 0x000000ffff2e7224 */ /* 0x000fe400078e005e */
.L_x_4893:
[----:B------:R-:W-:Y:S05]  /*168a0*/  BSYNC B1 ;  /* 0x0000000000017941 */ /* 0x000fea0003800000 */
.L_x_4891:
        /* <DEDUP_REMOVED lines=16> */
.L_x_4897:
[----:B------:R-:W-:Y:S05]  /*169b0*/  BSYNC B2 ;  /* 0x0000000000027941 */ /* 0x000fea0003800000 */
.L_x_4896:
        /* <DEDUP_REMOVED lines=42> */
.L_x_4895:
[----:B------:R-:W-:Y:S05]  /*16c60*/  BSYNC B1 ;  /* 0x0000000000017941 */ /* 0x000fea0003800000 */
.L_x_4894:
        /* <DEDUP_REMOVED lines=10> */
.L_x_4890:
        /* <DEDUP_REMOVED lines=12> */
.L_x_4899:
[----:B------:R-:W-:Y:S02]  /*16dd0*/  IMAD.MOV.U32 R46, RZ, RZ, R94 ;  /* 0x000000ffff2e7224 */ /* 0x000fe400078e005e */
.L_x_4900:
[----:B------:R-:W-:Y:S05]  /*16de0*/  BSYNC B1 ;  /* 0x0000000000017941 */ /* 0x000fea0003800000 */
.L_x_4898:
        /* <DEDUP_REMOVED lines=16> */
.L_x_4904:
[----:B------:R-:W-:Y:S05]  /*16ef0*/  BSYNC B2 ;  /* 0x0000000000027941 */ /* 0x000fea0003800000 */
.L_x_4903:
        /* <DEDUP_REMOVED lines=42> */
.L_x_4902:
[----:B------:R-:W-:Y:S05]  /*171a0*/  BSYNC B1 ;  /* 0x0000000000017941 */ /* 0x000fea0003800000 */
.L_x_4901:
        /* <DEDUP_REMOVED lines=13> */
.L_x_4905:
        /* <DEDUP_REMOVED lines=12> */
.L_x_4908:
[----:B------:R-:W-:Y:S02]  /*17340*/  IMAD.MOV.U32 R102, RZ, RZ, R94 ;  /* 0x000000ffff667224 */ /* 0x000fe400078e005e */
.L_x_4909:
[----:B------:R-:W-:Y:S05]  /*17350*/  BSYNC B1 ;  /* 0x0000000000017941 */ /* 0x000fea0003800000 */
.L_x_4907:
        /* <DEDUP_REMOVED lines=16> */
.L_x_4913:
[----:B------:R-:W-:Y:S05]  /*17460*/  BSYNC B2 ;  /* 0x0000000000027941 */ /* 0x000fea0003800000 */
.L_x_4912:
        /* <DEDUP_REMOVED lines=42> */
.L_x_4911:
[----:B------:R-:W-:Y:S05]  /*17710*/  BSYNC B1 ;  /* 0x0000000000017941 */ /* 0x000fea0003800000 */
.L_x_4910:
        /* <DEDUP_REMOVED lines=11> */
.L_x_4906:
        /* <DEDUP_REMOVED lines=24> */
[----:B------:R-:W-:Y:S02]  /*17950*/  F2FP.PACK_AB R47, R133, R129 ;  /* 0x00000081852f723e */ /* 0x000fe400000000ff */
[----:B------:R-:W-:Y:S02]  /*17960*/  F2FP.PACK_AB R46, R128, R121 ;  /* 0x00000079802e723e */ /* 0x000fe400000000ff */
[----:B------:R-:W-:Y:S02]  /*17970*/  F2FP.PACK_AB R45, R120, R113 ;  /* 0x00000071782d723e */ /* 0x000fe400000000ff */
[----:B------:R-:W-:Y:S02]  /*17980*/  F2FP.PACK_AB R44, R112, R105 ;  /* 0x00000069702c723e */ /* 0x000fe400000000ff */
        /* <DEDUP_REMOVED lines=26> */
.L_x_4785:
[----:B------:R-:W-:Y:S05]  /*17b30*/  BSYNC B0 ;  /* 0x0000000000007941 */ /* 0x000fea0003800000 */
.L_x_4784:
        /* <DEDUP_REMOVED lines=43> */
.L_x_4926:
        /* <DEDUP_REMOVED lines=86> */
.L_x_4927:
        /* <DEDUP_REMOVED lines=12> */
[----:B------:R-:W-:Y:S01]  /*18410*/  MOV R47, RZ ;  /* 0x000000ff002f7202 */ /* 0x000fe20000000f00 */
[----:B------:R-:W-:Y:S01]  /*18420*/  @!P0 IMAD.MOV.U32 R47, RZ, RZ, R89 ;  /* 0x000000ffff2f8224 */ /* 0x000fe200078e0059 */
[----:B------:R-:W-:Y:S01]  /*18430*/  ISETP.NE.AND P1, PT, RZ, UR8, PT ;  /* 0x00000008ff007c0c */ /* 0x000fe2000bf25270 */
[----:B------:R-:W-:Y:S01]  /*18440*/  BSSY B0, `(.L_x_4916) ;  /* 0x0000055000007945 */ /* 0x000fe20003800000 */
[----:B------:R-:W-:Y:S01]  /*18450*/  LOP3.LUT P2, RZ, R32, 0x20, RZ, 0xc0, !PT ;  /* 0x0000002020ff7812 */ /* 0x000fe2000784c0ff */
        /* <DEDUP_REMOVED lines=78> */
[----:B------:R-:W-:-:S03]  /*18940*/  IMAD.MOV.U32 R141, RZ, RZ, 0x10 ;  /* 0x00000010ff8d7424 */ /* 0x000fc600078e00ff */
[----:B------:R-:W-:Y:S01]  /*18950*/  F2FP.PACK_AB R47, R139, R144 ;  /* 0x000000908b2f723e */ /* 0x000fe200000000ff */
[C---:B------:R-:W-:Y:S01]  /*18960*/  IMAD.WIDE.U32 R134, R88.reuse, R141, c[0x0][0x208] ;  /* 0x0000820058867625 */ /* 0x040fe200078e008d */
[----:B------:R-:W-:-:S04]  /*18970*/  IADD3 R88, R88, 0x80, RZ ;  /* 0x0000008058587810 */ /* 0x000fc80007ffe0ff */
[----:B------:R0:W-:Y:S03]  /*18980*/  STG.E.128 [R134.64], R44 ;  /* 0x0000002c86007986 */ /* 0x0001e6000c101d06 */
.L_x_4917:
[----:B------:R-:W-:Y:S05]  /*18990*/  BSYNC B0 ;  /* 0x0000000000007941 */ /* 0x000fea0003800000 */
.L_x_4916:
        /* <DEDUP_REMOVED lines=35> */
.L_x_4919:
[----:B------:R-:W-:Y:S05]  /*18bd0*/  BSYNC B0 ;  /* 0x0000000000007941 */ /* 0x000fea0003800000 */
.L_x_4918:
        /* <DEDUP_REMOVED lines=35> */
.L_x_4921:
[----:B------:R-:W-:Y:S05]  /*18e10*/  BSYNC B0 ;  /* 0x0000000000007941 */ /* 0x000fea0003800000 */
.L_x_4920:
        /* <DEDUP_REMOVED lines=22> */
[----:B------:R-:W-:Y:S02]  /*18f80*/  FFMA.FTZ R134, R69, R134, R77 ;  /* 0x0000008645867223 */ /* 0x000fe4000001004d */
[----:B------:R-:W-:Y:S02]  /*18f90*/  FFMA.FTZ R137, R72, R47, R80 ;  /* 0x0000002f48897223 */ /* 0x000fe40000010050 */
[----:B------:R-:W-:Y:S02]  /*18fa0*/  FFMA.FTZ R135, R70, R45, R78 ;  /* 0x0000002d46877223 */ /* 0x000fe4000001004e */
[----:B------:R-:W-:Y:S01]  /*18fb0*/  FFMA.FTZ R46, R71, R140, R79 ;  /* 0x0000008c472e7223 */ /* 0x000fe2000001004f */
[----:B------:R-:W-:Y:S01]  /*18fc0*/  F2FP.PACK_AB R45, R137, R134 ;  /* 0x00000086892d723e */ /* 0x000fe200000000ff */
[----:B------:R-:W-:Y:S01]  /*18fd0*/  FFMA.FTZ R144, R73, R144, R81 ;  /* 0x0000009049907223 */ /* 0x000fe20000010051 */
[----:B------:R-:W-:Y:S01]  /*18fe0*/  F2FP.PACK_AB R44, R135, R44 ;  /* 0x0000002c872c723e */ /* 0x000fe200000000ff */
[----:B------:R-:W-:Y:S01]  /*18ff0*/  IMAD.MOV.U32 R143, RZ, RZ, 0x10 ;  /* 0x00000010ff8f7424 */ /* 0x000fe200078e00ff */
[----:B------:R-:W-:-:S02]  /*19000*/  F2FP.PACK_AB R46, R139, R46 ;  /* 0x0000002e8b2e723e */ /* 0x000fc400000000ff */
[----:B------:R-:W-:Y:S01]  /*19010*/  F2FP.PACK_AB R47, R141, R144 ;  /* 0x000000908d2f723e */ /* 0x000fe200000000ff */
[----:B------:R-:W-:-:S05]  /*19020*/  IMAD.WIDE.U32 R134, R88, R143, c[0x0][0x208] ;  /* 0x0000820058867625 */ /* 0x000fca00078e008f */
[----:B------:R0:W-:Y:S02]  /*19030*/  STG.E.128 [R134.64], R44 ;  /* 0x0000002c86007986 */ /* 0x0001e4000c101d06 */
.L_x_4923:
[----:B------:R-:W-:Y:S05]  /*19040*/  BSYNC B0 ;  /* 0x0000000000007941 */ /* 0x000fea0003800000 */
.L_x_4922:
[----:B------:R-:W-:Y:S02]  /*19050*/  IADD3 R26, R26, c[0x0][0x160], RZ ;  /* 0x000058001a1a7a10 */ /* 0x000fe40007ffe0ff */
[----:B------:R-:W-:Y:S02]  /*19060*/  LOP3.LUT P1, RZ, R90, 0xff, RZ, 0xc0, !PT ;  /* 0x000000ff5aff7812 */ /* 0x000fe4000782c0ff */
[----:B------:R-:W-:Y:S02]  /*19070*/  ISETP.GE.AND P0, PT, R26, c[0x0][0x164], PT ;  /* 0x000059001a007a0c */ /* 0x000fe40003f06270 */
[----:B------:R-:W-:-:S11]  /*19080*/  SEL R90, RZ, 0x1, P1 ;  /* 0x00000001ff5a7807 */ /* 0x000fd60000800000 */
[----:B01----:R-:W-:Y:S01]  /*19090*/  @P0 CALL.REL.NOINC `(.L_x_4924) ;  /* 0x0000001000000944 */ /* 0x003fe20003c00000 */
[----:B------:R-:W-:Y:S05]  /*190a0*/  BRA `(.L_x_4925) ;  /* 0xfffe7ec000007947 */ /* 0x000fea000383ffff */
.L_x_4924:
[----:B------:R-:W-:Y:S05]  /*190b0*/  EXIT ;  /* 0x000000000000794d */ /* 0x000fea0003800000 */
.L_x_4914:
[----:B------:R-:W-:Y:S01]  /*190c0*/  IMAD.MOV.U32 R45, RZ, RZ, R44 ;  /* 0x000000ffff2d7224 */ /* 0x000fe200078e002c */
[----:B------:R-:W-:Y:S01]  /*190d0*/  MOV R46, 0x19120 ;  /* 0x00019120002e7802 */ /* 0x000fe20000000f00 */
[----:B------:R-:W-:Y:S02]  /*190e0*/  IMAD.MOV.U32 R138, RZ, RZ, 0x1 ;  /* 0x00000001ff8a7424 */ /* 0x000fe400078e00ff */
[----:B------:R-:W-:Y:S02]  /*190f0*/  IMAD.MOV.U32 R136, RZ, RZ, 0x1f ;  /* 0x0000001fff887424 */ /* 0x000fe400078e00ff */
[----:B------:R-:W-:Y:S02]  /*19100*/  IMAD.MOV.U32 R137, RZ, RZ, -0x1 ;  /* 0xffffffffff897424 */ /* 0x000fe400078e00ff */
[----:B------:R-:W-:Y:S05]  /*19110*/  CALL.REL.NOINC `($__internal_14_$__cuda_sm70_shflsync_bfly_p) ;  /* 0x000007c000007944 */ /* 0x000fea0003c00000 */
[----:B01----:R-:W-:Y:S01]  /*19120*/  IMAD.MOV.U32 R45, RZ, RZ, R138 ;  /* 0x000000ffff2d7224 */ /* 0x003fe200078e008a */
[----:B------:R-:W-:Y:S05]  /*19130*/  BRA `(.L_x_4926) ;  /* 0xffffecb000007947 */ /* 0x000fea000383ffff */
.L_x_4915:
[----:B------:R-:W-:Y:S01]  /*19140*/  IMAD.MOV.U32 R138, RZ, RZ, 0x2 ;  /* 0x00000002ff8a7424 */ /* 0x000fe200078e00ff */
[----:B------:R-:W-:Y:S01]  /*19150*/  MOV R46, 0x19190 ;  /* 0x00019190002e7802 */ /* 0x000fe20000000f00 */
[----:B------:R-:W-:Y:S02]  /*19160*/  IMAD.MOV.U32 R136, RZ, RZ, 0x1f ;  /* 0x0000001fff887424 */ /* 0x000fe400078e00ff */
[----:B------:R-:W-:-:S02]  /*19170*/  IMAD.MOV.U32 R137, RZ, RZ, -0x1 ;  /* 0xffffffffff897424 */ /* 0x000fc400078e00ff */
[----:B0-----:R-:W-:Y:S05]  /*19180*/  CALL.REL.NOINC `($__internal_14_$__cuda_sm70_shflsync_bfly_p) ;  /* 0x0000075000007944 */ /* 0x001fea0003c00000 */
[----:B01----:R-:W-:Y:S01]  /*19190*/  FADD.FTZ R45, R45, R138 ;  /* 0x0000008a2d2d7221 */ /* 0x003fe20000010000 */
[----:B------:R-:W-:Y:S01]  /*191a0*/  MOV R46, 0x191f0 ;  /* 0x000191f0002e7802 */ /* 0x000fe20000000f00 */
[----:B------:R-:W-:-:S02]  /*191b0*/  IMAD.MOV.U32 R138, RZ, RZ, 0x4 ;  /* 0x00000004ff8a7424 */ /* 0x000fc400078e00ff */
[----:B------:R-:W-:Y:S02]  /*191c0*/  IMAD.MOV.U32 R136, RZ, RZ, 0x1f ;  /* 0x0000001fff887424 */ /* 0x000fe400078e00ff */
[----:B------:R-:W-:Y:S02]  /*191d0*/  IMAD.MOV.U32 R137, RZ, RZ, -0x1 ;  /* 0xffffffffff897424 */ /* 0x000fe400078e00ff */
[----:B------:R-:W-:Y:S05]  /*191e0*/  CALL.REL.NOINC `($__internal_14_$__cuda_sm70_shflsync_bfly_p) ;  /* 0x000006f000007944 */ /* 0x000fea0003c00000 */
[----:B0-----:R-:W-:Y:S01]  /*191f0*/  HFMA2.MMA R136, -RZ, RZ, 0, 1.847743988037109375e-06 ;  /* 0x0000001fff887435 */ /* 0x001fe200000001ff */
[----:B-1----:R-:W-:Y:S01]  /*19200*/  FADD.FTZ R45, R45, R138 ;  /* 0x0000008a2d2d7221 */ /* 0x002fe20000010000 */
[----:B------:R-:W-:Y:S01]  /*19210*/  MOV R46, 0x19250 ;  /* 0x00019250002e7802 */ /* 0x000fe20000000f00 */
[----:B------:R-:W-:Y:S02]  /*19220*/  IMAD.MOV.U32 R138, RZ, RZ, 0x8 ;  /* 0x00000008ff8a7424 */ /* 0x000fe400078e00ff */
[----:B------:R-:W-:Y:S02]  /*19230*/  IMAD.MOV.U32 R137, RZ, RZ, -0x1 ;  /* 0xffffffffff897424 */ /* 0x000fe400078e00ff */
[----:B------:R-:W-:Y:S05]  /*19240*/  CALL.REL.NOINC `($__internal_14_$__cuda_sm70_shflsync_bfly_p) ;  /* 0x0000069000007944 */ /* 0x000fea0003c00000 */
[----:B01----:R-:W-:Y:S01]  /*19250*/  FADD.FTZ R45, R45, R138 ;  /* 0x0000008a2d2d7221 */ /* 0x003fe20000010000 */
[----:B------:R-:W-:Y:S01]  /*19260*/  MOV R46, 0x192b0 ;  /* 0x000192b0002e7802 */ /* 0x000fe20000000f00 */
[----:B------:R-:W-:Y:S02]  /*19270*/  IMAD.MOV.U32 R138, RZ, RZ, 0x10 ;  /* 0x00000010ff8a7424 */ /* 0x000fe400078e00ff */
[----:B------:R-:W-:-:S02]  /*19280*/  IMAD.MOV.U32 R136, RZ, RZ, 0x1f ;  /* 0x0000001fff887424 */ /* 0x000fc400078e00ff */
[----:B------:R-:W-:Y:S02]  /*19290*/  IMAD.MOV.U32 R137, RZ, RZ, -0x1 ;  /* 0xffffffffff897424 */ /* 0x000fe400078e00ff */
[----:B------:R-:W-:Y:S05]  /*192a0*/  CALL.REL.NOINC `($__internal_14_$__cuda_sm70_shflsync_bfly_p) ;  /* 0x0000063000007944 */ /* 0x000fea0003c00000 */
[----:B01----:R-:W-:Y:S01]  /*192b0*/  FADD.FTZ R45, R45, R138 ;  /* 0x0000008a2d2d7221 */ /* 0x003fe20000010000 */
[----:B------:R-:W-:Y:S01]  /*192c0*/  LOP3.LUT P3, RZ, R32, 0x20, RZ, 0xc0, !PT ;  /* 0x0000002020ff7812 */ /* 0x000fe2000786c0ff */
[----:B------:R-:W-:Y:S02]  /*192d0*/  IMAD.MOV.U32 R138, RZ, RZ, 0x1 ;  /* 0x00000001ff8a7424 */ /* 0x000fe400078e00ff */
[----:B------:R-:W-:Y:S02]  /*192e0*/  FMUL.FTZ R44, R96, R45 ;  /* 0x0000002d602c7220 */ /* 0x000fe40000410000 */
[----:B------:R-:W-:Y:S02]  /*192f0*/  IMAD.MOV.U32 R137, RZ, RZ, -0x1 ;  /* 0xffffffffff897424 */ /* 0x000fe400078e00ff */
[--C-:B------:R-:W-:Y:S02]  /*19300*/  FADD.FTZ R45, R87, -R44.reuse ;  /* 0x8000002c572d7221 */ /* 0x100fe40000010000 */
[----:B------:R-:W-:-:S02]  /*19310*/  FADD.FTZ R46, R107, -R44 ;  /* 0x8000002c6b2e7221 */ /* 0x000fc40000010000 */
[----:B------:R-:W-:Y:S02]  /*19320*/  FFMA.FTZ R45, R45, R45, RZ ;  /* 0x0000002d2d2d7223 */ /* 0x000fe400000100ff */
        /* <DEDUP_REMOVED lines=64> */
[----:B------:R-:W-:Y:S05]  /*19730*/  CALL.REL.NOINC `($__internal_14_$__cuda_sm70_shflsync_bfly_p) ;  /* 0x000001a000007944 */ /* 0x000fea0003c00000 */
[----:B01----:R-:W-:Y:S01]  /*19740*/  FADD.FTZ R45, R45, R138 ;  /* 0x0000008a2d2d7221 */ /* 0x003fe20000010000 */
[----:B------:R-:W-:Y:S01]  /*19750*/  MOV R46, 0x197a0 ;  /* 0x000197a0002e7802 */ /* 0x000fe20000000f00 */
[----:B------:R-:W-:Y:S02]  /*19760*/  IMAD.MOV.U32 R138, RZ, RZ, 0x2 ;  /* 0x00000002ff8a7424 */ /* 0x000fe400078e00ff */
        /* <DEDUP_REMOVED lines=10> */
[----:B------:R-:W-:Y:S01]  /*19810*/  MOV R46, 0x19860 ;  /* 0x00019860002e7802 */ /* 0x000fe20000000f00 */
[----:B------:R-:W-:Y:S02]  /*19820*/  IMAD.MOV.U32 R138, RZ, RZ, 0x8 ;  /* 0x00000008ff8a7424 */ /* 0x000fe400078e00ff */
[----:B------:R-:W-:Y:S02]  /*19830*/  IMAD.MOV.U32 R136, RZ, RZ, 0x1f ;  /* 0x0000001fff887424 */ /* 0x000fe400078e00ff */
[----:B------:R-:W-:Y:S02]  /*19840*/  IMAD.MOV.U32 R137, RZ, RZ, -0x1 ;  /* 0xffffffffff897424 */ /* 0x000fe400078e00ff */
[----:B------:R-:W-:Y:S05]  /*19850*/  CALL.REL.NOINC `($__internal_14_$__cuda_sm70_shflsync_bfly_p) ;  /* 0x0000008000007944 */ /* 0x000fea0003c00000 */
[----:B-1----:R-:W-:Y:S01]  /*19860*/  FADD.FTZ R135, R45, R138 ;  /* 0x0000008a2d877221 */ /* 0x002fe20000010000 */
[----:B------:R-:W-:Y:S01]  /*19870*/  MOV R46, 0x198d0 ;  /* 0x000198d0002e7802 */ /* 0x000fe20000000f00 */
[----:B------:R-:W-:Y:S02]  /*19880*/  IMAD.MOV.U32 R138, RZ, RZ, 0x10 ;  /* 0x00000010ff8a7424 */ /* 0x000fe400078e00ff */
[----:B0-----:R-:W-:-:S02]  /*19890*/  IMAD.MOV.U32 R136, RZ, RZ, 0x1f ;  /* 0x0000001fff887424 */ /* 0x001fc400078e00ff */
[----:B------:R-:W-:Y:S02]  /*198a0*/  IMAD.MOV.U32 R137, RZ, RZ, -0x1 ;  /* 0xffffffffff897424 */ /* 0x000fe400078e00ff */
[----:B------:R-:W-:Y:S02]  /*198b0*/  IMAD.MOV.U32 R45, RZ, RZ, R135 ;  /* 0x000000ffff2d7224 */ /* 0x000fe400078e0087 */
[----:B------:R-:W-:Y:S05]  /*198c0*/  CALL.REL.NOINC `($__internal_14_$__cuda_sm70_shflsync_bfly_p) ;  /* 0x0000001000007944 */ /* 0x000fea0003c00000 */
[----:B01----:R-:W-:Y:S05]  /*198d0*/  BRA `(.L_x_4927) ;  /* 0xffffea7000007947 */ /* 0x003fea000383ffff */
        .weak           $__internal_14_$__cuda_sm70_shflsync_bfly_p
        .type           $__internal_14_$__cuda_sm70_shflsync_bfly_p,@function
        .size           $__internal_14_$__cuda_sm70_shflsync_bfly_p,(.L_x_26474 - $__internal_14_$__cuda_sm70_shflsync_bfly_p)
$__internal_14_$__cuda_sm70_shflsync_bfly_p:
[----:B------:R-:W-:Y:S01]  /*198e0*/  IMAD.MOV.U32 R47, RZ, RZ, 0x0 ;  /* 0x00000000ff2f7424 */ /* 0x000fe200078e00ff */
[----:B------:R-:W-:Y:S04]  /*198f0*/  WARPSYNC R137 ;  /* 0x0000008900007348 */ /* 0x000fe80003800000 */
[----:B------:R0:W1:Y:S01]  /*19900*/  SHFL.BFLY PT, R138, R45, R138, R136 ;  /* 0x0c00008a2d8a7389 */ /* 0x00006200000e0088 */
[----:B------:R-:W-:Y:S05]  /*19910*/  RET.REL.NODEC R46 `(_ZN10layer_norm31ln_parallel_residual_fwd_kernelINS_13Kernel_traitsI6__halfS2_S2_S2_fjLj4096ELj1ELj1ELj4ELj16ENS_18Kernel_traits_baseILj4096ES2_S2_S2_S2_fjLj128EEEEELb1ELb1ELb0EEEvNS_9FwdParamsE) ;  /* 0xfffe66e02e007950 */ /* 0x000fea0003c3ffff */
.L_x_4928:
        /* <DEDUP_REMOVED lines=14> */
.L_x_26474:


//--------------------- .text._ZN10layer_norm31ln_parallel_residual_fwd_kernelINS_13Kernel_traitsI6__halfS2_S2_S2_fjLj4096ELj1ELj1ELj4ELj16ENS_18Kernel_traits_baseILj4096ES2_S2_S2_S2_fjLj128EEEEELb1ELb1ELb1EEEvNS_9FwdParamsE --------------------------
	.section	.text._ZN10layer_norm31ln_parallel_residual_fwd_kernelINS_13Kernel_traitsI6__halfS2_S2_S2_fjLj4096ELj1ELj1ELj4ELj16ENS_18Kernel_traits_baseILj4096ES2_S2_S2_S2_fjLj128EEEEELb1ELb1ELb1EEEvNS_9FwdParamsE,"ax",@progbits
	.sectioninfo	@"SHI_REGISTERS=127"
	.align	128
        .global         _ZN10layer_norm31ln_parallel_residual_fwd_kernelINS_13Kernel_traitsI6__halfS2_S2_S2_fjLj4096ELj1ELj1ELj4ELj16ENS_18Kernel_traits_baseILj4096ES2_S2_S2_S2_fjLj128EEEEELb1ELb1ELb1EEEvNS_9FwdParamsE
        .type           _ZN10layer_norm31ln_parallel_residual_fwd_kernelINS_13Kernel_traitsI6__halfS2_S2_S2_fjLj4096ELj1ELj1ELj4ELj16ENS_18Kernel_traits_baseILj4096ES2_S2_S2_S2_fjLj128EEEEELb1ELb1ELb1EEEvNS_9FwdParamsE,@function
        .size           _ZN10layer_norm31ln_parallel_residual_fwd_kernelINS_13Kernel_traitsI6__halfS2_S2_S2_fjLj4096ELj1ELj1ELj4ELj16ENS_18Kernel_traits_baseILj4096ES2_S2_S2_S2_fjLj128EEEEELb1ELb1ELb1EEEvNS_9FwdParamsE,(.L_x_26475 - _ZN10layer_norm31ln_parallel_residual_fwd_kernelINS_13Kernel_traitsI6__halfS2_S2_S2_fjLj4096ELj1ELj1ELj4ELj16ENS_18Kernel_traits_baseILj4096ES2_S2_S2_S2_fjLj128EEEEELb1ELb1ELb1EEEvNS_9FwdParamsE)
        .other          _ZN10layer_norm31ln_parallel_residual_fwd_kernelINS_13Kernel_traitsI6__halfS2_S2_S2_fjLj4096ELj1ELj1ELj4ELj16ENS_18Kernel_traits_baseILj4096ES2_S2_S2_S2_fjLj128EEEEELb1ELb1ELb1EEEvNS_9FwdParamsE,@"STO_CUDA_ENTRY STV_DEFAULT"
_ZN10layer_norm31ln_parallel_residual_fwd_kernelINS_13Kernel_traitsI6__halfS2_S2_S2_fjLj4096ELj1ELj1ELj4ELj16ENS_18Kernel_traits_baseILj4096ES2_S2_S2_S2_fjLj128EEEEELb1ELb1ELb1EEEvNS_9FwdParamsE:
.text._ZN10layer_norm31ln_parallel_residual_fwd_kernelINS_13Kernel_traitsI6__halfS2_S2_S2_fjLj4096ELj1ELj1ELj4ELj16ENS_18Kernel_traits_baseILj4096ES2_S2_S2_S2_fjLj128EEEEELb1ELb1ELb1EEEvNS_9FwdParamsE:
        /* <DEDUP_REMOVED lines=33> */
[----:B------:R-:W-:Y:S01]  /*0210*/  SHF.L.U32 R7, R124, 0x4, RZ ;  /* 0x000000047c077819 */ /* 0x000fe200000006ff */
[----:B------:R-:W-:-:S02]  /*0220*/  UIADD3 UR12, UR5, 0x76cf5d0a, URZ ;  /* 0x76cf5d0a050c7890 */ /* 0x000fc4000fffe03f */
[----:B------:R-:W-:Y:S01]  /*0230*/  IMAD.WIDE.U32 R10, R10, -0x326172a9, RZ ;  /* 0xcd9e8d570a0a7825 */ /* 0x000fe200078e00ff */
[----:B------:R-:W-:Y:S02]  /*0240*/  LOP3.LUT R23, R7, 0x7f0, RZ, 0xc0, !PT ;  /* 0x000007f007177812 */ /* 0x000fe400078ec0ff */
[----:B------:R-:W-:Y:S02]  /*0250*/  LOP3.LUT R9, R5, UR10, R6, 0x96, !PT ;  /* 0x0000000a05097c12 */ /* 0x000fe4000f8e9606 */
[----:B------:R-:W-:Y:S01]  /*0260*/  LOP3.LUT R6, R11, UR9, R8, 0x96, !PT ;  /* 0x000000090b067c12 */ /* 0x000fe2000f8e9608 */
[----:B------:R-:W-:Y:S01]  /*0270*/  UIADD3 UR14, UR5, 0x32370b8f, URZ ;  /* 0x32370b8f050e7890 */ /* 0x000fe2000fffe03f */
[----:B------:R-:W-:Y:S01]  /*0280*/  IADD3 R24, P1, R23, c[0x0][0x218], RZ ;  /* 0x0000860017187a10 */ /* 0x000fe20007f3e0ff */
[----:B------:R-:W-:-:S04]  /*0290*/  IMAD.WIDE.U32 R8, R9, -0x326172a9, RZ ;  /* 0xcd9e8d5709087825 */ /* 0x000fc800078e00ff */
[----:B------:R-:W-:Y:S01]  /*02a0*/  IMAD.WIDE.U32 R6, R6, -0x2daee0ad, RZ ;  /* 0xd2511f5306067825 */ /* 0x000fe200078e00ff */
[----:B------:R-:W-:Y:S01]  /*02b0*/  LOP3.LUT R5, R9, UR11, R10, 0x96, !PT ;  /* 0x0000000b09057c12 */ /* 0x000fe2000f8e960a */
[----:B------:R-:W-:Y:S02]  /*02c0*/  UIADD3 UR15, UR4, 0x78dde6e4, URZ ;  /* 0x78dde6e4040f7890 */ /* 0x000fe4000fffe03f */
[----:B------:R-:W-:Y:S01]  /*02d0*/  UIADD3 UR16, UR5, -0x126145ec, URZ ;  /* 0xed9eba1405107890 */ /* 0x000fe2000fffe03f */
[----:B------:R-:W-:Y:S01]  /*02e0*/  LOP3.LUT R10, R7, UR12, R4, 0x96, !PT ;  /* 0x0000000c070a7c12 */ /* 0x000fe2000f8e9604 */
[----:B------:R-:W-:-:S04]  /*02f0*/  IMAD.WIDE.U32 R4, R5, -0x2daee0ad, RZ ;  /* 0xd2511f5305047825 */ /* 0x000fc800078e00ff */
[----:B------:R-:W-:Y:S01]  /*0300*/  IMAD.WIDE.U32 R10, R10, -0x326172a9, RZ ;  /* 0xcd9e8d570a0a7825 */ /* 0x000fe200078e00ff */
[----:B------:R-:W-:Y:S01]  /*0310*/  LOP3.LUT R26, R5, UR14, R6, 0x96, !PT ;  /* 0x0000000e051a7c12 */ /* 0x000fe2000f8e9606 */
[----:B------:R-:W-:Y:S02]  /*0320*/  UIADD3 UR18, UR5, -0x56f99767, URZ ;  /* 0xa906689905127890 */ /* 0x000fe4000fffe03f */
[----:B------:R-:W-:Y:S01]  /*0330*/  UIADD3 UR17, UR4, 0x1715609d, URZ ;  /* 0x1715609d04117890 */ /* 0x000fe2000fffe03f */
        /* <DEDUP_REMOVED lines=9> */
[----:B------:R-:W-:Y:S02]  /*03d0*/  LOP3.LUT R32, R29, UR18, R6, 0x96, !PT ;  /* 0x000000121d207c12 */ /* 0x000fe4000f8e9606 */
[----:B------:R-:W-:Y:S01]  /*03e0*/  LEA.HI R0, R124, R21, RZ, 0x19 ;  /* 0x000000157c007211 */ /* 0x000fe200078fc8ff */
        /* <DEDUP_REMOVED lines=8> */
[----:B------:R-:W-:Y:S01]  /*0470*/  IMAD.WIDE.U32 R28, R29, -0x2daee0ad, RZ ;  /* 0xd2511f531d1c7825 */ /* 0x000fe200078e00ff */
[----:B------:R-:W-:Y:S01]  /*0480*/  ISETP.GE.AND P1, PT, R0, c[0x0][0x164], PT ;  /* 0x0000590000007a0c */ /* 0x000fe20003f26270 */
[----:B------:R-:W-:Y:S01]  /*0490*/  UIADD3 UR23, UR4, -0xe443238, URZ ;  /* 0xf1bbcdc804177890 */ /* 0x000fe2000fffe03f */
[----:B------:R0:W5:Y:S01]  /*04a0*/  @P0 LDG.E.128 R16, [R24.64] ;  /* 0x0000000618100981 */ /* 0x000162000c1e1d00 */
[----:B------:R-:W-:Y:S01]  /*04b0*/  IMAD.WIDE.U32 R30, R30, -0x326172a9, RZ ;  /* 0xcd9e8d571e1e7825 */ /* 0x000fe200078e00ff */
[----:B------:R-:W-:Y:S01]  /*04c0*/  LOP3.LUT R27, R29, UR22, R26, 0x96, !PT ;  /* 0x000000161d1b7c12 */ /* 0x000fe2000f8e961a */
[----:B------:R-:W-:Y:S01]  /*04d0*/  UIADD3 UR24, UR5, -0x24c28bd8, URZ ;  /* 0xdb3d742805187890 */ /* 0x000fe2000fffe03f */
[----:B------:R0:W5:Y:S02]  /*04e0*/  @P0 LDG.E.128 R12, [R24.64+0x800] ;  /* 0x00080006180c0981 */ /* 0x000164000c1e1d00 */
[----:B------:R-:W-:-:S02]  /*04f0*/  LOP3.LUT R26, R31, UR21, R32, 0x96, !PT ;  /* 0x000000151f1a7c12 */ /* 0x000fc4000f8e9620 */
[----:B------:R0:W5:Y:S04]  /*0500*/  @P0 LDG.E.128 R8, [R24.64+0x1000] ;  /* 0x0010000618080981 */ /* 0x000168000c1e1d00 */
[----:B------:R0:W5:Y:S01]  /*0510*/  @P0 LDG.E.128 R4, [R24.64+0x1800] ;  /* 0x0018000618040981 */ /* 0x000162000c1e1d00 */
[----:B------:R-:W-:-:S05]  /*0520*/  IMAD.HI.U32 R21, R26, -0x2daee0ad, RZ ;  /* 0xd2511f531a157827 */ /* 0x000fca00078e00ff */
[----:B------:R-:W-:Y:S02]  /*0530*/  LOP3.LUT R28, R21, UR24, R28, 0x96, !PT ;  /* 0x00000018151c7c12 */ /* 0x000fe4000f8e961c */
[----:B0-----:R-:W-:Y:S01]  /*0540*/  IADD3 R24, P2, R23, c[0x0][0x1b0], RZ ;  /* 0x00006c0017187a10 */ /* 0x001fe20007f5e0ff */
[----:B------:R-:W-:-:S04]  /*0550*/  IMAD.HI.U32 R23, R27, -0x326172a9, RZ ;  /* 0xcd9e8d571b177827 */ /* 0x000fc800078e00ff */
        /* <DEDUP_REMOVED lines=13> */
[--C-:B------:R-:W-:Y:S01]  /*0630*/  HADD2.F32 R97, -RZ, R4.reuse.H0_H0 ;  /* 0x20000004ff617230 */ /* 0x100fe20000004100 */
[----:B------:R-:W-:Y:S01]  /*0640*/  @!P0 CS2R R12, SRZ ;  /* 0x00000000000c8805 */ /* 0x000fe2000001ff00 */
[----:B------:R-:W-:Y:S01]  /*0650*/  HADD2.F32 R96, -RZ, R4.H1_H1 ;  /* 0x30000004ff607230 */ /* 0x000fe20000004100 */
[----:B------:R-:W-:Y:S01]  /*0660*/  IMAD.HI.U32 R4, R30, -0x2daee0ad, RZ ;  /* 0xd2511f531e047827 */ /* 0x000fe200078e00ff */
[----:B------:R-:W-:Y:S01]  /*0670*/  @!P0 CS2R R14, SRZ ;  /* 0x00000000000e8805 */ /* 0x000fe2000001ff00 */
[----:B------:R-:W-:Y:S01]  /*0680*/  @!P0 CS2R R10, SRZ ;  /* 0x00000000000a8805 */ /* 0x000fe2000001ff00 */
[--C-:B------:R-:W-:Y:S01]  /*0690*/  HADD2.F32 R105, -RZ, R8.reuse.H0_H0 ;  /* 0x20000008ff697230 */ /* 0x100fe20000004100 */
[----:B------:R-:W-:Y:S01]  /*06a0*/  @!P0 CS2R R6, SRZ ;  /* 0x0000000000068805 */ /* 0x000fe2000001ff00 */
[----:B------:R-:W-:Y:S01]  /*06b0*/  HADD2.F32 R104, -RZ, R8.H1_H1 ;  /* 0x30000008ff687230 */ /* 0x000fe20000004100 */
[----:B------:R-:W-:Y:S01]  /*06c0*/  UIADD3 UR25, UR4, -0x700cb87f, URZ ;  /* 0x8ff3478104197890 */ /* 0x000fe2000fffe03f */
[----:B------:R-:W-:Y:S01]  /*06d0*/  IMAD R21, R27, -0x326172a9, RZ ;  /* 0xcd9e8d571b157824 */ /* 0x000fe200078e02ff */
[----:B------:R-:W-:Y:S01]  /*06e0*/  LOP3.LUT R23, R4, UR26, R23, 0x96, !PT ;  /* 0x0000001a04177c12 */ /* 0x000fe2000f8e9617 */
[----:B------:R-:W-:Y:S01]  /*06f0*/  IMAD.HI.U32 R8, R28, -0x326172a9, RZ ;  /* 0xcd9e8d571c087827 */ /* 0x000fe200078e00ff */
[--C-:B------:R-:W-:Y:S01]  /*0700*/  HADD2.F32 R95, -RZ, R5.reuse.H0_H0 ;  /* 0x20000005ff5f7230 */ /* 0x100fe20000004100 */
[----:B------:R-:W-:Y:S01]  /*0710*/  LOP3.LUT R83, R20, 0x3, RZ, 0xc0, !PT ;  /* 0x0000000314537812 */ /* 0x000fe200078ec0ff */
[----:B------:R-:W-:Y:S01]  /*0720*/  HADD2.F32 R94, -RZ, R5.H1_H1 ;  /* 0x30000005ff5e7230 */ /* 0x000fe20000004100 */
[----:B------:R-:W-:Y:S01]  /*0730*/  IMAD.MOV.U32 R4, RZ, RZ, R22 ;  /* 0x000000ffff047224 */ /* 0x000fe200078e0016 */
[--C-:B------:R-:W-:Y:S01]  /*0740*/  HADD2.F32 R121, -RZ, R16.reuse.H0_H0 ;  /* 0x20000010ff797230 */ /* 0x100fe20000004100 */
[----:B------:R-:W-:Y:S01]  /*0750*/  LOP3.LUT R21, R8, UR25, R21, 0x96, !PT ;  /* 0x0000001908157c12 */ /* 0x000fe2000f8e9615 */
[----:B------:R-:W-:Y:S01]  /*0760*/  HADD2.F32 R120, -RZ, R16.H1_H1 ;  /* 0x30000010ff787230 */ /* 0x000fe20000004100 */
[----:B------:R-:W-:Y:S01]  /*0770*/  IMAD.MOV.U32 R84, RZ, RZ, 0x1 ;  /* 0x00000001ff547424 */ /* 0x000fe200078e00ff */
[--C-:B------:R-:W-:Y:S01]  /*0780*/  HADD2.F32 R119, -RZ, R17.reuse.H0_H0 ;  /* 0x20000011ff777230 */ /* 0x100fe20000004100 */
[----:B------:R-:W-:Y:S01]  /*0790*/  IMAD R22, R28, -0x326172a9, RZ ;  /* 0xcd9e8d571c167824 */ /* 0x000fe200078e02ff */
[----:B------:R-:W-:Y:S01]  /*07a0*/  HADD2.F32 R118, -RZ, R17.H1_H1 ;  /* 0x30000011ff767230 */ /* 0x000fe20000004100 */
[----:B------:R-:W-:Y:S01]  /*07b0*/  IMAD R82, R30, -0x2daee0ad, RZ ;  /* 0xd2511f531e527824 */ /* 0x000fe200078e02ff */
        /* <DEDUP_REMOVED lines=23> */
[----:B0-----:R-:W-:Y:S02]  /*0930*/  HADD2.F32 R90, -RZ, R7.H1_H1 ;  /* 0x30000007ff5a7230 */ /* 0x001fe40000004100 */
.L_x_5448:
[----:B------:R-:W-:Y:S01]  /*0940*/  IMAD R6, R0, c[0x0][0x168], RZ ;  /* 0x00005a0000067a24 */ /* 0x000fe200078e02ff */
[----:B------:R-:W-:Y:S01]  /*0950*/  ISETP.NE.U32.AND P0, PT, RZ, c[0x0][0x178], PT ;  /* 0x00005e00ff007a0c */ /* 0x000fe20003f05070 */
[----:B------:R-:W-:Y:S01]  /*0960*/  IMAD.MOV.U32 R122, RZ, RZ, 0x10 ;  /* 0x00000010ff7a7424 */ /* 0x000fe200078e00ff */
[----:B------:R-:W-:Y:S02]  /*0970*/  ISETP.NE.U32.AND P1, PT, RZ, c[0x0][0x180], PT ;  /* 0x00006000ff007a0c */ /* 0x000fe40003f25070 */
[----:B------:R-:W-:Y:S02]  /*0980*/  SHF.R.S32.HI R7, RZ, 0x1f, R6 ;  /* 0x0000001fff077819 */ /* 0x000fe40000011406 */
[----:B------:R-:W-:Y:S02]  /*0990*/  ISETP.NE.AND.EX P2, PT, RZ, c[0x0][0x17c], PT, P0 ;  /* 0x00005f00ff007a0c */ /* 0x000fe40003f45300 */
[----:B------:R-:W-:Y:S02]  /*09a0*/  ISETP.NE.AND.EX P0, PT, RZ, c[0x0][0x184], PT, P1 ;  /* 0x00006100ff007a0c */ /* 0x000fe40003f05310 */
[----:B------:R-:W-:-:S02]  /*09b0*/  LEA.HI R6, R7, R6, RZ, 0x3 ;  /* 0x0000000607067211 */ /* 0x000fc400078f18ff */
[----:B------:R-:W-:Y:S01]  /*09c0*/  LOP3.LUT R7, R124, 0x7f, RZ, 0xc0, !PT ;  /* 0x0000007f7c077812 */ /* 0x000fe200078ec0ff */
[----:B------:R-:W-:Y:S01]  /*09d0*/  BSSY B0, `(.L_x_4929) ;  /* 0x0000015000007945 */ /* 0x000fe20003800000 */
[----:B------:R-:W-:Y:S02]  /*09e0*/  P2R R20, PR, RZ, 0x4 ;  /* 0x00000004ff147803 */ /* 0x000fe40000000000 */
        /* <DEDUP_REMOVED lines=18> */
.L_x_4930:
[----:B-1----:R-:W-:Y:S02]  /*0b10*/  IMAD.MOV.U32 R9, RZ, RZ, R22 ;  /* 0x000000ffff097224 */ /* 0x002fe400078e0016 */
.L_x_4931:
[----:B------:R-:W-:Y:S05]  /*0b20*/  BSYNC B0 ;  /* 0x0000000000007941 */ /* 0x000fea0003800000 */
.L_x_4929:
        /* <DEDUP_REMOVED lines=16> */
.L_x_4935:
[----:B------:R-:W-:Y:S05]  /*0c30*/  BSYNC B1 ;  /* 0x0000000000017941 */ /* 0x000fea0003800000 */
.L_x_4934:
        /* <DEDUP_REMOVED lines=42> */
.L_x_4933:
[----:B------:R-:W-:Y:S05]  /*0ee0*/  BSYNC B0 ;  /* 0x0000000000007941 */ /* 0x000fea0003800000 */
.L_x_4932:
[----:B------:R-:W0:Y:S01]  /*0ef0*/  I2F.U32 R18, R9 ;  /* 0x0000000900127306 */ /* 0x000e220000201000 */
[----:B------:R-:W-:Y:S01]  /*0f00*/  ISETP.NE.U32.AND P1, PT, RZ, c[0x0][0x178], PT ;  /* 0x00005e00ff007a0c */ /* 0x000fe20003f25070 */
[----:B------:R-:W-:Y:S01]  /*0f10*/  IMAD.MOV.U32 R89, RZ, RZ, 0x2f800000 ;  /* 0x2f800000ff597424 */ /* 0x000fe200078e00ff */
[----:B-----5:R-:W-:Y:S02]  /*0f20*/  HADD2.F32 R7, -RZ, R48.H0_H0 ;  /* 0x20000030ff077230 */ /* 0x020fe40000004100 */
        /* <DEDUP_REMOVED lines=13> */
.L_x_4936:
        /* <DEDUP_REMOVED lines=12> */
.L_x_4939:
[----:B------:R-:W-:Y:S02]  /*10c0*/  IMAD.MOV.U32 R11, RZ, RZ, R22 ;  /* 0x000000ffff0b7224 */ /* 0x000fe400078e0016 */
.L_x_4940:
[----:B------:R-:W-:Y:S05]  /*10d0*/  BSYNC B0 ;  /* 0x0000000000007941 */ /* 0x000fea0003800000 */
.L_x_4938:
        /* <DEDUP_REMOVED lines=16> */
.L_x_4944:
[----:B------:R-:W-:Y:S05]  /*11e0*/  BSYNC B1 ;  /* 0x0000000000017941 */ /* 0x000fea0003800000 */
.L_x_4943:
        /* <DEDUP_REMOVED lines=42> */
.L_x_4942:
[----:B------:R-:W-:Y:S05]  /*1490*/  BSYNC B0 ;  /* 0x0000000000007941 */ /* 0x000fea0003800000 */
.L_x_4941:
        /* <DEDUP_REMOVED lines=10> */
.L_x_4937:
        /* <DEDUP_REMOVED lines=12> */
.L_x_4946:
[----:B------:R-:W-:Y:S02]  /*1600*/  IMAD.MOV.U32 R11, RZ, RZ, R22 ;  /* 0x000000ffff0b7224 */ /* 0x000fe400078e0016 */
.L_x_4947:
[----:B------:R-:W-:Y:S05]  /*1610*/  BSYNC B0 ;  /* 0x0000000000007941 */ /* 0x000fea0003800000 */
.L_x_4945:
        /* <DEDUP_REMOVED lines=16> */
.L_x_4951:
[----:B------:R-:W-:Y:S05]  /*1720*/  BSYNC B1 ;  /* 0x0000000000017941 */ /* 0x000fea0003800000 */
.L_x_4950:
        /* <DEDUP_REMOVED lines=42> */
.L_x_4949:
[----:B------:R-:W-:Y:S05]  /*19d0*/  BSYNC B0 ;  /* 0x0000000000007941 */ /* 0x000fea0003800000 */
.L_x_4948:
[----:B------:R-:W0:Y:S01]  /*19e0*/  I2F.U32 R52, R11 ;  /* 0x0000000b00347306 */ /* 0x000e220000201000 */
[----:B------:R-:W-:-:S05]  /*19f0*/  HADD2.F32 R48, -RZ, R48.H1_H1 ;  /* 0x30000030ff307230 */ /* 0x000fca0000004100 */
        /* <DEDUP_REMOVED lines=12> */
.L_x_4952:
        /* <DEDUP_REMOVED lines=12> */
.L_x_4955:
[----:B------:R-:W-:Y:S02]  /*1b80*/  IMAD.MOV.U32 R48, RZ, RZ, R22 ;  /* 0x000000ffff307224 */ /* 0x000fe400078e0016 */
.L_x_4956:
[----:B------:R-:W-:Y:S05]  /*1b90*/  BSYNC B0 ;  /* 0x0000000000007941 */ /* 0x000fea0003800000 */
.L_x_4954:
        /* <DEDUP_REMOVED lines=16> */
.L_x_4960:
[----:B------:R-:W-:Y:S05]  /*1ca0*/  BSYNC B1 ;  /* 0x0000000000017941 */ /* 0x000fea0003800000 */
.L_x_4959:
        /* <DEDUP_REMOVED lines=42> */
.L_x_4958:
[----:B------:R-:W-:Y:S05]  /*1f50*/  BSYNC B0 ;  /* 0x0000000000007941 */ /* 0x000fea0003800000 */
.L_x_4957:
        /* <DEDUP_REMOVED lines=10> */
.L_x_4953:
        /* <DEDUP_REMOVED lines=12> */
.L_x_4962:
[----:B------:R-:W-:Y:S02]  /*20c0*/  IMAD.MOV.U32 R48, RZ, RZ, R22 ;  /* 0x000000ffff307224 */ /* 0x000fe400078e0016 */
.L_x_4963:
[----:B------:R-:W-:Y:S05]  /*20d0*/  BSYNC B0 ;  /* 0x0000000000007941 */ /* 0x000fea0003800000 */
.L_x_4961:
        /* <DEDUP_REMOVED lines=16> */
.L_x_4967:
[----:B------:R-:W-:Y:S05]  /*21e0*/  BSYNC B1 ;  /* 0x0000000000017941 */ /* 0x000fea0003800000 */
.L_x_4966:
        /* <DEDUP_REMOVED lines=42> */
.L_x_4965:
[----:B------:R-:W-:Y:S05]  /*2490*/  BSYNC B0 ;  /* 0x0000000000007941 */ /* 0x000fea0003800000 */
.L_x_4964:
[----:B------:R-:W0:Y:S01]  /*24a0*/  I2F.U32 R48, R48 ;  /* 0x0000003000307306 */ /* 0x000e220000201000 */
[----:B------:R-:W-:-:S05]  /*24b0*/  HADD2.F32 R19, -RZ, R49.H0_H0 ;  /* 0x20000031ff137230 */ /* 0x000fca0000004100 */
        /* <DEDUP_REMOVED lines=12> */
.L_x_4968:
        /* <DEDUP_REMOVED lines=12> */
.L_x_4971:
[----:B------:R-:W-:Y:S02]  /*2640*/  IMAD.MOV.U32 R54, RZ, RZ, R22 ;  /* 0x000000ffff367224 */ /* 0x000fe400078e0016 */
.L_x_4972:
[----:B------:R-:W-:Y:S05]  /*2650*/  BSYNC B0 ;  /* 0x0000000000007941 */ /* 0x000fea0003800000 */
.L_x_4970:
        /* <DEDUP_REMOVED lines=16> */
.L_x_4976:
[----:B------:R-:W-:Y:S05]  /*2760*/  BSYNC B1 ;  /* 0x0000000000017941 */ /* 0x000fea0003800000 */
.L_x_4975:
        /* <DEDUP_REMOVED lines=42> */
.L_x_4974:
[----:B------:R-:W-:Y:S05]  /*2a10*/  BSYNC B0 ;  /* 0x0000000000007941 */ /* 0x000fea0003800000 */
.L_x_4973:
        /* <DEDUP_REMOVED lines=10> */
.L_x_4969:
        /* <DEDUP_REMOVED lines=12> */
.L_x_4978:
[----:B------:R-:W-:Y:S02]  /*2b80*/  IMAD.MOV.U32 R54, RZ, RZ, R22 ;  /* 0x000000ffff367224 */ /* 0x000fe400078e0016 */
.L_x_4979:
[----:B------:R-:W-:Y:S05]  /*2b90*/  BSYNC B0 ;  /* 0x0000000000007941 */ /* 0x000fea0003800000 */
.L_x_4977:
        /* <DEDUP_REMOVED lines=16> */
.L_x_4983:
[----:B------:R-:W-:Y:S05]  /*2ca0*/  BSYNC B1 ;  /* 0x0000000000017941 */ /* 0x000fea0003800000 */
.L_x_4982:
        /* <DEDUP_REMOVED lines=42> */
.L_x_4981:
[----:B------:R-:W-:Y:S05]  /*2f50*/  BSYNC B0 ;  /* 0x0000000000007941 */ /* 0x000fea0003800000 */
.L_x_4980:
[----:B------:R-:W0:Y:S01]  /*2f60*/  I2F.U32 R18, R54 ;  /* 0x0000003600127306 */ /* 0x000e220000201000 */
[----:B------:R-:W-:Y:S01]  /*2f70*/  HADD2.F32 R49, -RZ, R49.H1_H1 ;  /* 0x30000031ff317230 */ /* 0x000fe20000004100 */
        /* <DEDUP_REMOVED lines=12> */
.L_x_4984:
        /* <DEDUP_REMOVED lines=12> */
.L_x_4987:
[----:B------:R-:W-:Y:S02]  /*3100*/  IMAD.MOV.U32 R19, RZ, RZ, R22 ;  /* 0x000000ffff137224 */ /* 0x000fe400078e0016 */
.L_x_4988:
[----:B------:R-:W-:Y:S05]  /*3110*/  BSYNC B0 ;  /* 0x0000000000007941 */ /* 0x000fea0003800000 */
.L_x_4986:
        /* <DEDUP_REMOVED lines=16> */
.L_x_4992:
[----:B------:R-:W-:Y:S05]  /*3220*/  BSYNC B1 ;  /* 0x0000000000017941 */ /* 0x000fea0003800000 */
.L_x_4991:
        /* <DEDUP_REMOVED lines=42> */
.L_x_4990:
[----:B------:R-:W-:Y:S05]  /*34d0*/  BSYNC B0 ;  /* 0x0000000000007941 */ /* 0x000fea0003800000 */
.L_x_4989:
        /* <DEDUP_REMOVED lines=10> */
.L_x_4985:
        /* <DEDUP_REMOVED lines=12> */
.L_x_4994:
[----:B------:R-:W-:Y:S02]  /*3640*/  IMAD.MOV.U32 R19, RZ, RZ, R22 ;  /* 0x000000ffff137224 */ /* 0x000fe400078e0016 */
.L_x_4995:
[----:B------:R-:W-:Y:S05]  /*3650*/  BSYNC B0 ;  /* 0x0000000000007941 */ /* 0x000fea0003800000 */
.L_x_4993:
        /* <DEDUP_REMOVED lines=16> */
.L_x_4999:
[----:B------:R-:W-:Y:S05]  /*3760*/  BSYNC B1 ;  /* 0x0000000000017941 */ /* 0x000fea0003800000 */
.L_x_4998:
        /* <DEDUP_REMOVED lines=42> */
.L_x_4997:
[----:B------:R-:W-:Y:S05]  /*3a10*/  BSYNC B0 ;  /* 0x0000000000007941 */ /* 0x000fea0003800000 */
.L_x_4996:
        /* <DEDUP_REMOVED lines=13> */
.L_x_5000:
        /* <DEDUP_REMOVED lines=12> */
.L_x_5003:
[----:B------:R-:W-:Y:S02]  /*3bb0*/  IMAD.MOV.U32 R14, RZ, RZ, R22 ;  /* 0x000000ffff0e7224 */ /* 0x000fe400078e0016 */
.L_x_5004:
[----:B------:R-:W-:Y:S05]  /*3bc0*/  BSYNC B0 ;  /* 0x0000000000007941 */ /* 0x000fea0003800000 */
.L_x_5002:
        /* <DEDUP_REMOVED lines=16> */
.L_x_5008:
[----:B------:R-:W-:Y:S05]  /*3cd0*/  BSYNC B1 ;  /* 0x0000000000017941 */ /* 0x000fea0003800000 */
.L_x_5007:
        /* <DEDUP_REMOVED lines=42> */
.L_x_5006:
[----:B------:R-:W-:Y:S05]  /*3f80*/  BSYNC B0 ;  /* 0x0000000000007941 */ /* 0x000fea0003800000 */
.L_x_5005:
        /* <DEDUP_REMOVED lines=11> */
.L_x_5001:
        /* <DEDUP_REMOVED lines=12> */
.L_x_5010:
[----:B------:R-:W-:Y:S02]  /*4100*/  IMAD.MOV.U32 R54, RZ, RZ, R22 ;  /* 0x000000ffff367224 */ /* 0x000fe400078e0016 */
.L_x_5011:
[----:B------:R-:W-:Y:S05]  /*4110*/  BSYNC B0 ;  /* 0x0000000000007941 */ /* 0x000fea0003800000 */
.L_x_5009:
        /* <DEDUP_REMOVED lines=16> */
.L_x_5015:
[----:B------:R-:W-:Y:S05]  /*4220*/  BSYNC B1 ;  /* 0x0000000000017941 */ /* 0x000fea0003800000 */
.L_x_5014:
        /* <DEDUP_REMOVED lines=42> */
.L_x_5013:
[----:B------:R-:W-:Y:S05]  /*44d0*/  BSYNC B0 ;  /* 0x0000000000007941 */ /* 0x000fea0003800000 */
.L_x_5012:
        /* <DEDUP_REMOVED lines=13> */
.L_x_5016:
        /* <DEDUP_REMOVED lines=12> */
.L_x_5019:
[----:B------:R-:W-:Y:S02]  /*4670*/  IMAD.MOV.U32 R15, RZ, RZ, R22 ;  /* 0x000000ffff0f7224 */ /* 0x000fe400078e0016 */
.L_x_5020:
[----:B------:R-:W-:Y:S05]  /*4680*/  BSYNC B0 ;  /* 0x0000000000007941 */ /* 0x000fea0003800000 */
.L_x_5018:
        /* <DEDUP_REMOVED lines=16> */
.L_x_5024:
[----:B------:R-:W-:Y:S05]  /*4790*/  BSYNC B1 ;  /* 0x0000000000017941 */ /* 0x000fea0003800000 */
.L_x_5023:
        /* <DEDUP_REMOVED lines=9> */
[----:B------:R-:W-:Y:S01]  /*4830*/  LOP3.LUT R57, R63, UR10, R57, 0x96, !PT ;  /* 0x0000000a3f397c12 */ /* 0x000fe2000f8e9639 */
[----:B------:R-:W-:-:S03]  /*4840*/  HFMA2.MMA R53, -RZ, RZ, 0, 0 ;  /* 0x00000000ff357435 */ /* 0x000fc600000001ff */
        /* <DEDUP_REMOVED lines=31> */
.L_x_5022:
[----:B------:R-:W-:Y:S05]  /*4a40*/  BSYNC B0 ;  /* 0x0000000000007941 */ /* 0x000fea0003800000 */
.L_x_5021:
        /* <DEDUP_REMOVED lines=11> */
.L_x_5017:
        /* <DEDUP_REMOVED lines=12> */
.L_x_5026:
[----:B------:R-:W-:Y:S02]  /*4bc0*/  IMAD.MOV.U32 R50, RZ, RZ, R22 ;  /* 0x000000ffff327224 */ /* 0x000fe400078e0016 */
.L_x_5027:
[----:B------:R-:W-:Y:S05]  /*4bd0*/  BSYNC B0 ;  /* 0x0000000000007941 */ /* 0x000fea0003800000 */
.L_x_5025:
        /* <DEDUP_REMOVED lines=16> */
.L_x_5031:
[----:B------:R-:W-:Y:S05]  /*4ce0*/  BSYNC B1 ;  /* 0x0000000000017941 */ /* 0x000fea0003800000 */
.L_x_5030:
[----:B------:R-:W-:Y:S01]  /*4cf0*/  IMAD.HI.U32 R21, R2, -0x326172a9, RZ ;  /* 0xcd9e8d5702157827 */ /* 0x000fe200078e00ff */
[----:B------:R-:W-:Y:S02]  /*4d00*/  LOP3.LUT R22, R22, UR5, R5, 0x96, !PT ;  /* 0x0000000516167c12 */ /* 0x000fe4000f8e9605 */
[----:B------:R-:W-:Y:S01]  /*4d10*/  MOV R54, RZ ;  /* 0x000000ff00367202 */ /* 0x000fe20000000f00 */
        /* <DEDUP_REMOVED lines=39> */
.L_x_5029:
[----:B------:R-:W-:Y:S05]  /*4f90*/  BSYNC B0 ;  /* 0x0000000000007941 */ /* 0x000fea0003800000 */
.L_x_5028:
        /* <DEDUP_REMOVED lines=13> */
.L_x_5032:
        /* <DEDUP_REMOVED lines=12> */
.L_x_5035:
[----:B------:R-:W-:Y:S02]  /*5130*/  IMAD.MOV.U32 R16, RZ, RZ, R22 ;  /* 0x000000ffff107224 */ /* 0x000fe400078e0016 */
.L_x_5036:
[----:B------:R-:W-:Y:S05]  /*5140*/  BSYNC B0 ;  /* 0x0000000000007941 */ /* 0x000fea0003800000 */
.L_x_5034:
        /* <DEDUP_REMOVED lines=16> */
.L_x_5040:
[----:B------:R-:W-:Y:S05]  /*5250*/  BSYNC B1 ;  /* 0x0000000000017941 */ /* 0x000fea0003800000 */
.L_x_5039:
        /* <DEDUP_REMOVED lines=42> */
.L_x_5038:
[----:B------:R-:W-:Y:S05]  /*5500*/  BSYNC B0 ;  /* 0x0000000000007941 */ /* 0x000fea0003800000 */
.L_x_5037:
        /* <DEDUP_REMOVED lines=11> */
.L_x_5033:
        /* <DEDUP_REMOVED lines=12> */
.L_x_5042:
[----:B------:R-:W-:Y:S02]  /*5680*/  IMAD.MOV.U32 R50, RZ, RZ, R22 ;  /* 0x000000ffff327224 */ /* 0x000fe400078e0016 */
.L_x_5043:
[----:B------:R-:W-:Y:S05]  /*5690*/  BSYNC B0 ;  /* 0x0000000000007941 */ /* 0x000fea0003800000 */
.L_x_5041:
        /* <DEDUP_REMOVED lines=16> */
.L_x_5047:
[----:B------:R-:W-:Y:S05]  /*57a0*/  BSYNC B1 ;  /* 0x0000000000017941 */ /* 0x000fea0003800000 */
.L_x_5046:
        /* <DEDUP_REMOVED lines=42> */
.L_x_5045:
[----:B------:R-:W-:Y:S05]  /*5a50*/  BSYNC B0 ;  /* 0x0000000000007941 */ /* 0x000fea0003800000 */
.L_x_5044:
        /* <DEDUP_REMOVED lines=13> */
.L_x_5048:
        /* <DEDUP_REMOVED lines=12> */
.L_x_5051:
[----:B------:R-:W-:Y:S02]  /*5bf0*/  MOV R17, R22 ;  /* 0x0000001600117202 */ /* 0x000fe40000000f00 */
.L_x_5052:
[----:B------:R-:W-:Y:S05]  /*5c00*/  BSYNC B0 ;  /* 0x0000000000007941 */ /* 0x000fea0003800000 */
.L_x_5050:
        /* <DEDUP_REMOVED lines=18> */
.L_x_5056:
[----:B------:R-:W-:Y:S05]  /*5d30*/  BSYNC B1 ;  /* 0x0000000000017941 */ /* 0x000fea0003800000 */
.L_x_5055:
        /* <DEDUP_REMOVED lines=42> */
.L_x_5054:
[----:B------:R-:W-:Y:S05]  /*5fe0*/  BSYNC B0 ;  /* 0x0000000000007941 */ /* 0x000fea0003800000 */
.L_x_5053:
        /* <DEDUP_REMOVED lines=11> */
.L_x_5049:
        /* <DEDUP_REMOVED lines=18> */
[----:B------:R-:W-:Y:S01]  /*61c0*/  F2FP.PACK_AB R51, R54, R53 ;  /* 0x000000353633723e */ /* 0x000fe200000000ff */
[----:B------:R-:W-:Y:S01]  /*61d0*/  IMAD.WIDE.U32 R56, R6, R122, c[0x0][0x188] ;  /* 0x0000620006387625 */ /* 0x000fe200078e007a */
[----:B------:R-:W-:Y:S02]  /*61e0*/  LOP3.LUT R62, R60, R62, R58, 0xfe, !PT ;  /* 0x0000003e3c3e7212 */ /* 0x000fe400078efe3a */
[----:B------:R-:W-:Y:S02]  /*61f0*/  F2FP.PACK_AB R50, R52, R19 ;  /* 0x000000133432723e */ /* 0x000fe400000000ff */
[----:B------:R-:W-:-:S02]  /*6200*/  F2FP.PACK_AB R49, R18, R11 ;  /* 0x0000000b1231723e */ /* 0x000fc400000000ff */
[----:B------:R-:W-:Y:S02]  /*6210*/  F2FP.PACK_AB R48, R9, R7 ;  /* 0x000000070930723e */ /* 0x000fe400000000ff */
        /* <DEDUP_REMOVED lines=30> */
.L_x_5057:
        /* <DEDUP_REMOVED lines=10> */
[----:B------:R-:W-:Y:S02]  /*64a0*/  ISETP.NE.AND P2, PT, R66, 0x3, PT ;  /* 0x000000034200780c */ /* 0x000fe40003f45270 */
[----:B------:R-:W-:-:S11]  /*64b0*/  MOV R55, R21 ;  /* 0x0000001500377202 */ /* 0x000fd60000000f00 */
[----:B------:R-:W-:Y:S05]  /*64c0*/  @P2 BRA `(.L_x_5060) ;  /* 0x0000003000002947 */ /* 0x000fea0003800000 */
[----:B------:R-:W-:Y:S01]  /*64d0*/  IMAD.MOV.U32 R55, RZ, RZ, R82 ;  /* 0x000000ffff377224 */ /* 0x000fe200078e0052 */
[----:B------:R-:W-:Y:S05]  /*64e0*/  BRA `(.L_x_5060) ;  /* 0x0000001000007947 */ /* 0x000fea0003800000 */
.L_x_5059:
[----:B-1----:R-:W-:Y:S02]  /*64f0*/  IMAD.MOV.U32 R55, RZ, RZ, R22 ;  /* 0x000000ffff377224 */ /* 0x002fe400078e0016 */
.L_x_5060:
[----:B------:R-:W-:Y:S05]  /*6500*/  BSYNC B0 ;  /* 0x0000000000007941 */ /* 0x000fea0003800000 */
.L_x_5058:
        /* <DEDUP_REMOVED lines=16> */
.L_x_5064:
[----:B------:R-:W-:Y:S05]  /*6610*/  BSYNC B1 ;  /* 0x0000000000017941 */ /* 0x000fea0003800000 */
.L_x_5063:
        /* <DEDUP_REMOVED lines=42> */
.L_x_5062:
[----:B------:R-:W-:Y:S05]  /*68c0*/  BSYNC B0 ;  /* 0x0000000000007941 */ /* 0x000fea0003800000 */
.L_x_5061:
[----:B------:R-:W0:Y:S01]  /*68d0*/  I2F.U32 R56, R55 ;  /* 0x0000003700387306 */ /* 0x000e220000201000 */
[----:B-----5:R-:W-:-:S05]  /*68e0*/  HADD2.F32 R57, -RZ, R48.H0_H0 ;  /* 0x20000030ff397230 */ /* 0x020fca0000004100 */
        /* <DEDUP_REMOVED lines=12> */
.L_x_5065:
        /* <DEDUP_REMOVED lines=12> */
.L_x_5068:
[----:B------:R-:W-:Y:S02]  /*6a70*/  IMAD.MOV.U32 R8, RZ, RZ, R22 ;  /* 0x000000ffff087224 */ /* 0x000fe400078e0016 */
.L_x_5069:
[----:B------:R-:W-:Y:S05]  /*6a80*/  BSYNC B0 ;  /* 0x0000000000007941 */ /* 0x000fea0003800000 */
.L_x_5067:
        /* <DEDUP_REMOVED lines=16> */
.L_x_5073:
[----:B------:R-:W-:Y:S05]  /*6b90*/  BSYNC B1 ;  /* 0x0000000000017941 */ /* 0x000fea0003800000 */
.L_x_5072:
        /* <DEDUP_REMOVED lines=42> */
.L_x_5071:
[----:B------:R-:W-:Y:S05]  /*6e40*/  BSYNC B0 ;  /* 0x0000000000007941 */ /* 0x000fea0003800000 */
.L_x_5070:
        /* <DEDUP_REMOVED lines=11> */
.L_x_5066:
        /* <DEDUP_REMOVED lines=12> */
.L_x_5075:
[----:B------:R-:W-:Y:S02]  /*6fc0*/  IMAD.MOV.U32 R62, RZ, RZ, R22 ;  /* 0x000000ffff3e7224 */ /* 0x000fe400078e0016 */
.L_x_5076:
[----:B------:R-:W-:Y:S05]  /*6fd0*/  BSYNC B0 ;  /* 0x0000000000007941 */ /* 0x000fea0003800000 */
.L_x_5074:
        /* <DEDUP_REMOVED lines=16> */
.L_x_5080:
[----:B------:R-:W-:Y:S05]  /*70e0*/  BSYNC B1 ;  /* 0x0000000000017941 */ /* 0x000fea0003800000 */
.L_x_5079:
        /* <DEDUP_REMOVED lines=36> */
[----:B------:R-:W-:Y:S02]  /*7330*/  MOV R57, RZ ;  /* 0x000000ff00397202 */ /* 0x000fe40000000f00 */
[----:B------:R-:W-:Y:S01]  /*7340*/  LOP3.LUT R82, R59, UR23, R22, 0x96, !PT ;  /* 0x000000173b527c12 */ /* 0x000fe2000f8e9616 */
[----:B------:R-:W-:-:S04]  /*7350*/  IMAD.WIDE.U32 R22, R23, -0x326172a9, RZ ;  /* 0xcd9e8d5717167825 */ /* 0x000fc800078e00ff */
[----:B------:R-:W-:Y:S01]  /*7360*/  IMAD.WIDE.U32 R82, R82, -0x2daee0ad, RZ ;  /* 0xd2511f5352527825 */ /* 0x000fe200078e00ff */
[----:B------:R-:W-:-:S04]  /*7370*/  LOP3.LUT R21, R23, UR25, R58, 0x96, !PT ;  /* 0x0000001917157c12 */ /* 0x000fc8000f8e963a */
[----:B------:R-:W-:Y:S02]  /*7380*/  LOP3.LUT R23, R83, UR26, R56, 0x96, !PT ;  /* 0x0000001a53177c12 */ /* 0x000fe4000f8e9638 */
.L_x_5078:
[----:B------:R-:W-:Y:S05]  /*7390*/  BSYNC B0 ;  /* 0x0000000000007941 */ /* 0x000fea0003800000 */
.L_x_5077:
        /* <DEDUP_REMOVED lines=14> */
.L_x_5081:
        /* <DEDUP_REMOVED lines=12> */
.L_x_5084:
[----:B------:R-:W-:Y:S02]  /*7540*/  IMAD.MOV.U32 R10, RZ, RZ, R22 ;  /* 0x000000ffff0a7224 */ /* 0x000fe400078e0016 */
.L_x_5085:
[----:B------:R-:W-:Y:S05]  /*7550*/  BSYNC B0 ;  /* 0x0000000000007941 */ /* 0x000fea0003800000 */
.L_x_5083:
        /* <DEDUP_REMOVED lines=16> */
.L_x_5089:
[----:B------:R-:W-:Y:S05]  /*7660*/  BSYNC B1 ;  /* 0x0000000000017941 */ /* 0x000fea0003800000 */
.L_x_5088:
        /* <DEDUP_REMOVED lines=42> */
.L_x_5087:
[----:B------:R-:W-:Y:S05]  /*7910*/  BSYNC B0 ;  /* 0x0000000000007941 */ /* 0x000fea0003800000 */
.L_x_5086:
        /* <DEDUP_REMOVED lines=11> */
.L_x_5082:
        /* <DEDUP_REMOVED lines=12> */
.L_x_5091:
[----:B------:R-:W-:Y:S02]  /*7a90*/  IMAD.MOV.U32 R48, RZ, RZ, R22 ;  /* 0x000000ffff307224 */ /* 0x000fe400078e0016 */
.L_x_5092:
[----:B------:R-:W-:Y:S05]  /*7aa0*/  BSYNC B0 ;  /* 0x0000000000007941 */ /* 0x000fea0003800000 */
.L_x_5090:
        /* <DEDUP_REMOVED lines=16> */
.L_x_5096:
[----:B------:R-:W-:Y:S05]  /*7bb0*/  BSYNC B1 ;  /* 0x0000000000017941 */ /* 0x000fea0003800000 */
.L_x_5095:
        /* <DEDUP_REMOVED lines=42> */
.L_x_5094:
[----:B------:R-:W-:Y:S05]  /*7e60*/  BSYNC B0 ;  /* 0x0000000000007941 */ /* 0x000fea0003800000 */
.L_x_5093:
        /* <DEDUP_REMOVED lines=14> */
.L_x_5097:
        /* <DEDUP_REMOVED lines=12> */
.L_x_5100:
[----:B------:R-:W-:Y:S02]  /*8010*/  MOV R12, R22 ;  /* 0x00000016000c7202 */ /* 0x000fe40000000f00 */
.L_x_5101:
[----:B------:R-:W-:Y:S05]  /*8020*/  BSYNC B0 ;  /* 0x0000000000007941 */ /* 0x000fea0003800000 */
.L_x_5099:
        /* <DEDUP_REMOVED lines=16> */
.L_x_5105:
[----:B------:R-:W-:Y:S05]  /*8130*/  BSYNC B1 ;  /* 0x0000000000017941 */ /* 0x000fea0003800000 */
.L_x_5104:
        /* <DEDUP_REMOVED lines=42> */
.L_x_5103:
[----:B------:R-:W-:Y:S05]  /*83e0*/  BSYNC B0 ;  /* 0x0000000000007941 */ /* 0x000fea0003800000 */
.L_x_5102:
        /* <DEDUP_REMOVED lines=11> */
.L_x_5098:
        /* <DEDUP_REMOVED lines=12> */
.L_x_5107:
[----:B------:R-:W-:Y:S02]  /*8560*/  MOV R62, R22 ;  /* 0x00000016003e7202 */ /* 0x000fe40000000f00 */
.L_x_5108:
[----:B------:R-:W-:Y:S05]  /*8570*/  BSYNC B0 ;  /* 0x0000000000007941 */ /* 0x000fea0003800000 */
.L_x_5106:
        /* <DEDUP_REMOVED lines=16> */
.L_x_5112:
[----:B------:R-:W-:Y:S05]  /*8680*/  BSYNC B1 ;  /* 0x0000000000017941 */ /* 0x000fea0003800000 */
.L_x_5111:
        /* <DEDUP_REMOVED lines=42> */
.L_x_5110:
[----:B------:R-:W-:Y:S05]  /*8930*/  BSYNC B0 ;  /* 0x0000000000007941 */ /* 0x000fea0003800000 */
.L_x_5109:
        /* <DEDUP_REMOVED lines=14> */
.L_x_5113:
        /* <DEDUP_REMOVED lines=12> */
.L_x_5116:
[----:B------:R-:W-:Y:S02]  /*8ae0*/  IMAD.MOV.U32 R13, RZ, RZ, R22 ;  /* 0x000000ffff0d7224 */ /* 0x000fe400078e0016 */
.L_x_5117:
[----:B------:R-:W-:Y:S05]  /*8af0*/  BSYNC B0 ;  /* 0x0000000000007941 */ /* 0x000fea0003800000 */
.L_x_5115:
        /* <DEDUP_REMOVED lines=16> */
.L_x_5121:
[----:B------:R-:W-:Y:S05]  /*8c00*/  BSYNC B1 ;  /* 0x0000000000017941 */ /* 0x000fea0003800000 */
.L_x_5120:
        /* <DEDUP_REMOVED lines=42> */
.L_x_5119:
[----:B------:R-:W-:Y:S05]  /*8eb0*/  BSYNC B0 ;  /* 0x0000000000007941 */ /* 0x000fea0003800000 */
.L_x_5118:
        /* <DEDUP_REMOVED lines=11> */
.L_x_5114:
        /* <DEDUP_REMOVED lines=12> */
.L_x_5123:
[----:B------:R-:W-:Y:S02]  /*9030*/  IMAD.MOV.U32 R59, RZ, RZ, R22 ;  /* 0x000000ffff3b7224 */ /* 0x000fe400078e0016 */
.L_x_5124:
[----:B------:R-:W-:Y:S05]  /*9040*/  BSYNC B0 ;  /* 0x0000000000007941 */ /* 0x000fea0003800000 */
.L_x_5122:
        /* <DEDUP_REMOVED lines=16> */
.L_x_5128:
[----:B------:R-:W-:Y:S05]  /*9150*/  BSYNC B1 ;  /* 0x0000000000017941 */ /* 0x000fea0003800000 */
.L_x_5127:
        /* <DEDUP_REMOVED lines=42> */
.L_x_5126:
[----:B------:R-:W-:Y:S05]  /*9400*/  BSYNC B0 ;  /* 0x0000000000007941 */ /* 0x000fea0003800000 */
.L_x_5125:
        /* <DEDUP_REMOVED lines=13> */
.L_x_5129:
        /* <DEDUP_REMOVED lines=12> */
.L_x_5132:
[----:B------:R-:W-:Y:S02]  /*95a0*/  IMAD.MOV.U32 R14, RZ, RZ, R22 ;  /* 0x000000ffff0e7224 */ /* 0x000fe400078e0016 */
.L_x_5133:
[----:B------:R-:W-:Y:S05]  /*95b0*/  BSYNC B0 ;  /* 0x0000000000007941 */ /* 0x000fea0003800000 */
.L_x_5131:
        /* <DEDUP_REMOVED lines=16> */
.L_x_5137:
[----:B------:R-:W-:Y:S05]  /*96c0*/  BSYNC B1 ;  /* 0x0000000000017941 */ /* 0x000fea0003800000 */
.L_x_5136:
        /* <DEDUP_REMOVED lines=42> */
.L_x_5135:
[----:B------:R-:W-:Y:S05]  /*9970*/  BSYNC B0 ;  /* 0x0000000000007941 */ /* 0x000fea0003800000 */
.L_x_5134:
        /* <DEDUP_REMOVED lines=11> */
.L_x_5130:
        /* <DEDUP_REMOVED lines=12> */
.L_x_5139:
[----:B------:R-:W-:Y:S02]  /*9af0*/  IMAD.MOV.U32 R62, RZ, RZ, R22 ;  /* 0x000000ffff3e7224 */ /* 0x000fe400078e0016 */
.L_x_5140:
[----:B------:R-:W-:Y:S05]  /*9b00*/  BSYNC B0 ;  /* 0x0000000000007941 */ /* 0x000fea0003800000 */
.L_x_5138:
        /* <DEDUP_REMOVED lines=16> */
.L_x_5144:
[----:B------:R-:W-:Y:S05]  /*9c10*/  BSYNC B1 ;  /* 0x0000000000017941 */ /* 0x000fea0003800000 */
.L_x_5143:
        /* <DEDUP_REMOVED lines=42> */
.L_x_5142:
[----:B------:R-:W-:Y:S05]  /*9ec0*/  BSYNC B0 ;  /* 0x0000000000007941 */ /* 0x000fea0003800000 */
.L_x_5141:
        /* <DEDUP_REMOVED lines=13> */
.L_x_5145:
        /* <DEDUP_REMOVED lines=12> */
.L_x_5148:
[----:B------:R-:W-:Y:S02]  /*a060*/  IMAD.MOV.U32 R15, RZ, RZ, R22 ;  /* 0x000000ffff0f7224 */ /* 0x000fe400078e0016 */
.L_x_5149:
[----:B------:R-:W-:Y:S05]  /*a070*/  BSYNC B0 ;  /* 0x0000000000007941 */ /* 0x000fea0003800000 */
.L_x_5147:
        /* <DEDUP_REMOVED lines=16> */
.L_x_5153:
[----:B------:R-:W-:Y:S05]  /*a180*/  BSYNC B1 ;  /* 0x0000000000017941 */ /* 0x000fea0003800000 */
.L_x_5152:
        /* <DEDUP_REMOVED lines=42> */
.L_x_5151:
[----:B------:R-:W-:Y:S05]  /*a430*/  BSYNC B0 ;  /* 0x0000000000007941 */ /* 0x000fea0003800000 */
.L_x_5150:
        /* <DEDUP_REMOVED lines=11> */
.L_x_5146:
        /* <DEDUP_REMOVED lines=12> */
.L_x_5155:
[----:B------:R-:W-:Y:S02]  /*a5b0*/  IMAD.MOV.U32 R50, RZ, RZ, R22 ;  /* 0x000000ffff327224 */ /* 0x000fe400078e0016 */
.L_x_5156:
[----:B------:R-:W-:Y:S05]  /*a5c0*/  BSYNC B0 ;  /* 0x0000000000007941 */ /* 0x000fea0003800000 */
.L_x_5154:
        /* <DEDUP_REMOVED lines=16> */
.L_x_5160:
[----:B------:R-:W-:Y:S05]  /*a6d0*/  BSYNC B1 ;  /* 0x0000000000017941 */ /* 0x000fea0003800000 */
.L_x_5159:
        /* <DEDUP_REMOVED lines=42> */
.L_x_5158:
[----:B------:R-:W-:Y:S05]  /*a980*/  BSYNC B0 ;  /* 0x0000000000007941 */ /* 0x000fea0003800000 */
.L_x_5157:
        /* <DEDUP_REMOVED lines=13> */
.L_x_5161:
        /* <DEDUP_REMOVED lines=12> */
.L_x_5164:
[----:B------:R-:W-:Y:S02]  /*ab20*/  MOV R16, R22 ;  /* 0x0000001600107202 */ /* 0x000fe40000000f00 */
.L_x_5165:
[----:B------:R-:W-:Y:S05]  /*ab30*/  BSYNC B0 ;  /* 0x0000000000007941 */ /* 0x000fea0003800000 */
.L_x_5163:
        /* <DEDUP_REMOVED lines=16> */
.L_x_5169:
[----:B------:R-:W-:Y:S05]  /*ac40*/  BSYNC B1 ;  /* 0x0000000000017941 */ /* 0x000fea0003800000 */
.L_x_5168:
        /* <DEDUP_REMOVED lines=42> */
.L_x_5167:
[----:B------:R-:W-:Y:S05]  /*aef0*/  BSYNC B0 ;  /* 0x0000000000007941 */ /* 0x000fea0003800000 */
.L_x_5166:
        /* <DEDUP_REMOVED lines=11> */
.L_x_5162:
        /* <DEDUP_REMOVED lines=12> */
.L_x_5171:
[----:B------:R-:W-:Y:S02]  /*b070*/  MOV R50, R22 ;  /* 0x0000001600327202 */ /* 0x000fe40000000f00 */
.L_x_5172:
[----:B------:R-:W-:Y:S05]  /*b080*/  BSYNC B0 ;  /* 0x0000000000007941 */ /* 0x000fea0003800000 */
.L_x_5170:
        /* <DEDUP_REMOVED lines=16> */
.L_x_5176:
[----:B------:R-:W-:Y:S05]  /*b190*/  BSYNC B1 ;  /* 0x0000000000017941 */ /* 0x000fea0003800000 */
.L_x_5175:
        /* <DEDUP_REMOVED lines=42> */
.L_x_5174:
[----:B------:R-:W-:Y:S05]  /*b440*/  BSYNC B0 ;  /* 0x0000000000007941 */ /* 0x000fea0003800000 */
.L_x_5173:
        /* <DEDUP_REMOVED lines=13> */
.L_x_5177:
        /* <DEDUP_REMOVED lines=12> */
.L_x_5180:
[----:B------:R-:W-:Y:S02]  /*b5e0*/  IMAD.MOV.U32 R17, RZ, RZ, R22 ;  /* 0x000000ffff117224 */ /* 0x000fe400078e0016 */
.L_x_5181:
[----:B------:R-:W-:Y:S05]  /*b5f0*/  BSYNC B0 ;  /* 0x0000000000007941 */ /* 0x000fea0003800000 */
.L_x_5179:
        /* <DEDUP_REMOVED lines=18> */
.L_x_5185:
[----:B------:R-:W-:Y:S05]  /*b720*/  BSYNC B1 ;  /* 0x0000000000017941 */ /* 0x000fea0003800000 */
.L_x_5184:
        /* <DEDUP_REMOVED lines=42> */
.L_x_5183:
[----:B------:R-:W-:Y:S05]  /*b9d0*/  BSYNC B0 ;  /* 0x0000000000007941 */ /* 0x000fea0003800000 */
.L_x_5182:
        /* <DEDUP_REMOVED lines=11> */
.L_x_5178:
        /* <DEDUP_REMOVED lines=14> */
[----:B------:R-:W-:Y:S01]  /*bb70*/  F2FP.PACK_AB R51, R62, R61 ;  /* 0x0000003d3e33723e */ /* 0x000fe200000000ff */
[----:B------:R-:W-:Y:S01]  /*bb80*/  IMAD.WIDE.U32 R68, R68, 0x100, RZ ;  /* 0x0000010044447825 */ /* 0x000fe200078e00ff */
[----:B------:R-:W-:Y:S02]  /*bb90*/  LOP3.LUT R73, R71, R74, R73, 0xfe, !PT ;  /* 0x0000004a47497212 */ /* 0x000fe400078efe49 */
[----:B------:R-:W-:Y:S01]  /*bba0*/  SEL R71, RZ, 0x1, P5 ;  /* 0x00000001ff477807 */ /* 0x000fe20002800000 */
        /* <DEDUP_REMOVED lines=35> */
.L_x_5186:
[----:B-1----:R1:W5:Y:S04]  /*bde0*/  @P6 LDG.E.128 R28, [R48.64] ;  /* 0x00000006301c6981 */ /* 0x002368000c1e1d00 */
[----:B------:R1:W5:Y:S04]  /*bdf0*/  @P0 LDG.E.128 R24, [R50.64] ;  /* 0x0000000632180981 */ /* 0x000368000c1e1d00 */
[----:B-1----:R1:W5:Y:S01]  /*be00*/  LDG.E.128 R48, [R64.64] ;  /* 0x0000000640307981 */ /* 0x002362000c1e1d00 */
[C---:B------:R-:W-:Y:S01]  /*be10*/  ISETP.NE.AND P2, PT, R72.reuse, 0x1, PT ;  /* 0x000000014800780c */ /* 0x040fe20003f45270 */
[----:B------:R-:W-:Y:S01]  /*be20*/  BSSY B0, `(.L_x_5187) ;  /* 0x000000c000007945 */ /* 0x000fe20003800000 */
[----:B0-----:R-:W-:-:S11]  /*be30*/  IADD3 R66, R72, 0x1, RZ ;  /* 0x0000000148427810 */ /* 0x001fd60007ffe0ff */
[----:B------:R-:W-:Y:S05]  /*be40*/  @!P2 BRA `(.L_x_5188) ;  /* 0x000000800000a947 */ /* 0x000fea0003800000 */
[----:B-1----:R-:W-:Y:S02]  /*be50*/  ISETP.NE.AND P2, PT, R72, 0x2, PT ;  /* 0x000000024800780c */ /* 0x002fe40003f45270 */
[----:B------:R-:W-:-:S11]  /*be60*/  MOV R63, R23 ;  /* 0x00000017003f7202 */ /* 0x000fd60000000f00 */
[----:B------:R-:W-:Y:S05]  /*be70*/  @!P2 BRA `(.L_x_5189) ;  /* 0x000000600000a947 */ /* 0x000fea0003800000 */
[----:B------:R-:W-:Y:S01]  /*be80*/  ISETP.NE.AND P2, PT, R72, 0x3, PT ;  /* 0x000000034800780c */ /* 0x000fe20003f45270 */
[----:B------:R-:W-:-:S12]  /*be90*/  IMAD.MOV.U32 R63, RZ, RZ, R21 ;  /* 0x000000ffff3f7224 */ /* 0x000fd800078e0015 */
[----:B------:R-:W-:Y:S05]  /*bea0*/  @P2 BRA `(.L_x_5189) ;  /* 0x0000003000002947 */ /* 0x000fea0003800000 */
[----:B------:R-:W-:Y:S01]  /*beb0*/  IMAD.MOV.U32 R63, RZ, RZ, R82 ;  /* 0x000000ffff3f7224 */ /* 0x000fe200078e0052 */
[----:B------:R-:W-:Y:S05]  /*bec0*/  BRA `(.L_x_5189) ;  /* 0x0000001000007947 */ /* 0x000fea0003800000 */
.L_x_5188:
[----:B-1----:R-:W-:Y:S02]  /*bed0*/  IMAD.MOV.U32 R63, RZ, RZ, R22 ;  /* 0x000000ffff3f7224 */ /* 0x002fe400078e0016 */
.L_x_5189:
[----:B------:R-:W-:Y:S05]  /*bee0*/  BSYNC B0 ;  /* 0x0000000000007941 */ /* 0x000fea0003800000 */
.L_x_5187:
        /* <DEDUP_REMOVED lines=16> */
.L_x_5193:
[----:B------:R-:W-:Y:S05]  /*bff0*/  BSYNC B1 ;  /* 0x0000000000017941 */ /* 0x000fea0003800000 */
.L_x_5192:
        /* <DEDUP_REMOVED lines=42> */
.L_x_5191:
[----:B------:R-:W-:Y:S05]  /*c2a0*/  BSYNC B0 ;  /* 0x0000000000007941 */ /* 0x000fea0003800000 */
.L_x_5190:
        /* <DEDUP_REMOVED lines=14> */
.L_x_5194:
        /* <DEDUP_REMOVED lines=12> */
.L_x_5197:
[----:B------:R-:W-:Y:S02]  /*c450*/  IMAD.MOV.U32 R8, RZ, RZ, R22 ;  /* 0x000000ffff087224 */ /* 0x000fe400078e0016 */
.L_x_5198:
[----:B------:R-:W-:Y:S05]  /*c460*/  BSYNC B0 ;  /* 0x0000000000007941 */ /* 0x000fea0003800000 */
.L_x_5196:
        /* <DEDUP_REMOVED lines=16> */
.L_x_5202:
[----:B------:R-:W-:Y:S05]  /*c570*/  BSYNC B1 ;  /* 0x0000000000017941 */ /* 0x000fea0003800000 */
.L_x_5201:
        /* <DEDUP_REMOVED lines=42> */
.L_x_5200:
[----:B------:R-:W-:Y:S05]  /*c820*/  BSYNC B0 ;  /* 0x0000000000007941 */ /* 0x000fea0003800000 */
.L_x_5199:
        /* <DEDUP_REMOVED lines=11> */
.L_x_5195:
        /* <DEDUP_REMOVED lines=12> */
.L_x_5204:
[----:B------:R-:W-:Y:S02]  /*c9a0*/  IMAD.MOV.U32 R70, RZ, RZ, R22 ;  /* 0x000000ffff467224 */ /* 0x000fe400078e0016 */
.L_x_5205:
[----:B------:R-:W-:Y:S05]  /*c9b0*/  BSYNC B0 ;  /* 0x0000000000007941 */ /* 0x000fea0003800000 */
.L_x_5203:
        /* <DEDUP_REMOVED lines=16> */
.L_x_5209:
[----:B------:R-:W-:Y:S05]  /*cac0*/  BSYNC B1 ;  /* 0x0000000000017941 */ /* 0x000fea0003800000 */
.L_x_5208:
        /* <DEDUP_REMOVED lines=42> */
.L_x_5207:
[----:B------:R-:W-:Y:S05]  /*cd70*/  BSYNC B0 ;  /* 0x0000000000007941 */ /* 0x000fea0003800000 */
.L_x_5206:
        /* <DEDUP_REMOVED lines=14> */
.L_x_5210:
        /* <DEDUP_REMOVED lines=12> */
.L_x_5213:
[----:B------:R-:W-:Y:S02]  /*cf20*/  IMAD.MOV.U32 R10, RZ, RZ, R22 ;  /* 0x000000ffff0a7224 */ /* 0x000fe400078e0016 */
.L_x_5214:
[----:B------:R-:W-:Y:S05]  /*cf30*/  BSYNC B0 ;  /* 0x0000000000007941 */ /* 0x000fea0003800000 */
.L_x_5212:
        /* <DEDUP_REMOVED lines=16> */
.L_x_5218:
[----:B------:R-:W-:Y:S05]  /*d040*/  BSYNC B1 ;  /* 0x0000000000017941 */ /* 0x000fea0003800000 */
.L_x_5217:
        /* <DEDUP_REMOVED lines=42> */
.L_x_5216:
[----:B------:R-:W-:Y:S05]  /*d2f0*/  BSYNC B0 ;  /* 0x0000000000007941 */ /* 0x000fea0003800000 */
.L_x_5215:
        /* <DEDUP_REMOVED lines=11> */
.L_x_5211:
        /* <DEDUP_REMOVED lines=12> */
.L_x_5220:
[----:B------:R-:W-:Y:S02]  /*d470*/  IMAD.MOV.U32 R65, RZ, RZ, R22 ;  /* 0x000000ffff417224 */ /* 0x000fe400078e0016 */
.L_x_5221:
[----:B------:R-:W-:Y:S05]  /*d480*/  BSYNC B0 ;  /* 0x0000000000007941 */ /* 0x000fea0003800000 */
.L_x_5219:
        /* <DEDUP_REMOVED lines=16> */
.L_x_5225:
[----:B------:R-:W-:Y:S05]  /*d590*/  BSYNC B1 ;  /* 0x0000000000017941 */ /* 0x000fea0003800000 */
.L_x_5224:
        /* <DEDUP_REMOVED lines=42> */
.L_x_5223:
[----:B------:R-:W-:Y:S05]  /*d840*/  BSYNC B0 ;  /* 0x0000000000007941 */ /* 0x000fea0003800000 */
.L_x_5222:
        /* <DEDUP_REMOVED lines=14> */
.L_x_5226:
        /* <DEDUP_REMOVED lines=12> */
.L_x_5229:
[----:B------:R-:W-:Y:S02]  /*d9f0*/  IMAD.MOV.U32 R12, RZ, RZ, R22 ;  /* 0x000000ffff0c7224 */ /* 0x000fe400078e0016 */
.L_x_5230:
[----:B------:R-:W-:Y:S05]  /*da00*/  BSYNC B0 ;  /* 0x0000000000007941 */ /* 0x000fea0003800000 */
.L_x_5228:
        /* <DEDUP_REMOVED lines=16> */
.L_x_5234:
[----:B------:R-:W-:Y:S05]  /*db10*/  BSYNC B1 ;  /* 0x0000000000017941 */ /* 0x000fea0003800000 */
.L_x_5233:
        /* <DEDUP_REMOVED lines=42> */
.L_x_5232:
[----:B------:R-:W-:Y:S05]  /*ddc0*/  BSYNC B0 ;  /* 0x0000000000007941 */ /* 0x000fea0003800000 */
.L_x_5231:
        /* <DEDUP_REMOVED lines=11> */
.L_x_5227:
        /* <DEDUP_REMOVED lines=12> */
.L_x_5236:
[----:B------:R-:W-:Y:S02]  /*df40*/  IMAD.MOV.U32 R70, RZ, RZ, R22 ;  /* 0x000000ffff467224 */ /* 0x000fe400078e0016 */
.L_x_5237:
[----:B------:R-:W-:Y:S05]  /*df50*/  BSYNC B0 ;  /* 0x0000000000007941 */ /* 0x000fea0003800000 */
.L_x_5235:
        /* <DEDUP_REMOVED lines=16> */
.L_x_5241:
[----:B------:R-:W-:Y:S05]  /*e060*/  BSYNC B1 ;  /* 0x0000000000017941 */ /* 0x000fea0003800000 */
.L_x_5240:
        /* <DEDUP_REMOVED lines=42> */
.L_x_5239:
[----:B------:R-:W-:Y:S05]  /*e310*/  BSYNC B0 ;  /* 0x0000000000007941 */ /* 0x000fea0003800000 */
.L_x_5238:
        /* <DEDUP_REMOVED lines=14> */
.L_x_5242:
        /* <DEDUP_REMOVED lines=12> */
.L_x_5245:
[----:B------:R-:W-:Y:S02]  /*e4c0*/  IMAD.MOV.U32 R13, RZ, RZ, R22 ;  /* 0x000000ffff0d7224 */ /* 0x000fe400078e0016 */
.L_x_5246:
[----:B------:R-:W-:Y:S05]  /*e4d0*/  BSYNC B0 ;  /* 0x0000000000007941 */ /* 0x000fea0003800000 */
.L_x_5244:
        /* <DEDUP_REMOVED lines=16> */
.L_x_5250:
[----:B------:R-:W-:Y:S05]  /*e5e0*/  BSYNC B1 ;  /* 0x0000000000017941 */ /* 0x000fea0003800000 */
.L_x_5249:
        /* <DEDUP_REMOVED lines=42> */
.L_x_5248:
[----:B------:R-:W-:Y:S05]  /*e890*/  BSYNC B0 ;  /* 0x0000000000007941 */ /* 0x000fea0003800000 */
.L_x_5247:
        /* <DEDUP_REMOVED lines=11> */
.L_x_5243:
        /* <DEDUP_REMOVED lines=12> */
.L_x_5252:
[----:B------:R-:W-:Y:S02]  /*ea10*/  IMAD.MOV.U32 R67, RZ, RZ, R22 ;  /* 0x000000ffff437224 */ /* 0x000fe400078e0016 */
.L_x_5253:
[----:B------:R-:W-:Y:S05]  /*ea20*/  BSYNC B0 ;  /* 0x0000000000007941 */ /* 0x000fea0003800000 */
.L_x_5251:
        /* <DEDUP_REMOVED lines=16> */
.L_x_5257:
[----:B------:R-:W-:Y:S05]  /*eb30*/  BSYNC B1 ;  /* 0x0000000000017941 */ /* 0x000fea0003800000 */
.L_x_5256:
        /* <DEDUP_REMOVED lines=42> */
.L_x_5255:
[----:B------:R-:W-:Y:S05]  /*ede0*/  BSYNC B0 ;  /* 0x0000000000007941 */ /* 0x000fea0003800000 */
.L_x_5254:
        /* <DEDUP_REMOVED lines=13> */
.L_x_5258:
        /* <DEDUP_REMOVED lines=12> */
.L_x_5261:
[----:B------:R-:W-:Y:S02]  /*ef80*/  IMAD.MOV.U32 R14, RZ, RZ, R22 ;  /* 0x000000ffff0e7224 */ /* 0x000fe400078e0016 */
.L_x_5262:
[----:B------:R-:W-:Y:S05]  /*ef90*/  BSYNC B0 ;  /* 0x0000000000007941 */ /* 0x000fea0003800000 */
.L_x_5260:
        /* <DEDUP_REMOVED lines=16> */
.L_x_5266:
[----:B------:R-:W-:Y:S05]  /*f0a0*/  BSYNC B1 ;  /* 0x0000000000017941 */ /* 0x000fea0003800000 */
.L_x_5265:
        /* <DEDUP_REMOVED lines=42> */
.L_x_5264:
[----:B------:R-:W-:Y:S05]  /*f350*/  BSYNC B0 ;  /* 0x0000000000007941 */ /* 0x000fea0003800000 */
.L_x_5263:
        /* <DEDUP_REMOVED lines=11> */
.L_x_5259:
        /* <DEDUP_REMOVED lines=12> */
.L_x_5268:
[----:B------:R-:W-:Y:S02]  /*f4d0*/  IMAD.MOV.U32 R70, RZ, RZ, R22 ;  /* 0x000000ffff467224 */ /* 0x000fe400078e0016 */
.L_x_5269:
[----:B------:R-:W-:Y:S05]  /*f4e0*/  BSYNC B0 ;  /* 0x0000000000007941 */ /* 0x000fea0003800000 */
.L_x_5267:
        /* <DEDUP_REMOVED lines=16> */
.L_x_5273:
[----:B------:R-:W-:Y:S05]  /*f5f0*/  BSYNC B1 ;  /* 0x0000000000017941 */ /* 0x000fea0003800000 */
.L_x_5272:
        /* <DEDUP_REMOVED lines=42> */
.L_x_5271:
[----:B------:R-:W-:Y:S05]  /*f8a0*/  BSYNC B0 ;  /* 0x0000000000007941 */ /* 0x000fea0003800000 */
.L_x_5270:
        /* <DEDUP_REMOVED lines=13> */
.L_x_5274:
        /* <DEDUP_REMOVED lines=12> */
.L_x_5277:
[----:B------:R-:W-:Y:S02]  /*fa40*/  IMAD.MOV.U32 R15, RZ, RZ, R22 ;  /* 0x000000ffff0f7224 */ /* 0x000fe400078e0016 */
.L_x_5278:
[----:B------:R-:W-:Y:S05]  /*fa50*/  BSYNC B0 ;  /* 0x0000000000007941 */ /* 0x000fea0003800000 */
.L_x_5276:
        /* <DEDUP_REMOVED lines=16> */
.L_x_5282:
[----:B------:R-:W-:Y:S05]  /*fb60*/  BSYNC B1 ;  /* 0x0000000000017941 */ /* 0x000fea0003800000 */
.L_x_5281:
        /* <DEDUP_REMOVED lines=42> */
.L_x_5280:
[----:B------:R-:W-:Y:S05]  /*fe10*/  BSYNC B0 ;  /* 0x0000000000007941 */ /* 0x000fea0003800000 */
.L_x_5279:
        /* <DEDUP_REMOVED lines=11> */
.L_x_5275:
        /* <DEDUP_REMOVED lines=12> */
.L_x_5284:
[----:B------:R-:W-:Y:S02]  /*ff90*/  IMAD.MOV.U32 R50, RZ, RZ, R22 ;  /* 0x000000ffff327224 */ /* 0x000fe400078e0016 */
.L_x_5285:
[----:B------:R-:W-:Y:S05]  /*ffa0*/  BSYNC B0 ;  /* 0x0000000000007941 */ /* 0x000fea0003800000 */
.L_x_5283:
        /* <DEDUP_REMOVED lines=16> */
.L_x_5289:
[----:B------:R-:W-:Y:S05]  /*100b0*/  BSYNC B1 ;  /* 0x0000000000017941 */ /* 0x000fea0003800000 */
.L_x_5288:
        /* <DEDUP_REMOVED lines=42> */
.L_x_5287:
[----:B------:R-:W-:Y:S05]  /*10360*/  BSYNC B0 ;  /* 0x0000000000007941 */ /* 0x000fea0003800000 */
.L_x_5286:
        /* <DEDUP_REMOVED lines=13> */
.L_x_5290:
        /* <DEDUP_REMOVED lines=12> */
.L_x_5293:
[----:B------:R-:W-:Y:S02]  /*10500*/  IMAD.MOV.U32 R16, RZ, RZ, R22 ;  /* 0x000000ffff107224 */ /* 0x000fe400078e0016 */
.L_x_5294:
[----:B------:R-:W-:Y:S05]  /*10510*/  BSYNC B0 ;  /* 0x0000000000007941 */ /* 0x000fea0003800000 */
.L_x_5292:
        /* <DEDUP_REMOVED lines=16> */
.L_x_5298:
[----:B------:R-:W-:Y:S05]  /*10620*/  BSYNC B1 ;  /* 0x0000000000017941 */ /* 0x000fea0003800000 */
.L_x_5297:
        /* <DEDUP_REMOVED lines=42> */
.L_x_5296:
[----:B------:R-:W-:Y:S05]  /*108d0*/  BSYNC B0 ;  /* 0x0000000000007941 */ /* 0x000fea0003800000 */
.L_x_5295:
        /* <DEDUP_REMOVED lines=11> */
.L_x_5291:
        /* <DEDUP_REMOVED lines=12> */
.L_x_5300:
[----:B------:R-:W-:Y:S02]  /*10a50*/  IMAD.MOV.U32 R50, RZ, RZ, R22 ;  /* 0x000000ffff327224 */ /* 0x000fe400078e0016 */
.L_x_5301:
[----:B------:R-:W-:Y:S05]  /*10a60*/  BSYNC B0 ;  /* 0x0000000000007941 */ /* 0x000fea0003800000 */
.L_x_5299:
        /* <DEDUP_REMOVED lines=16> */
.L_x_5305:
[----:B------:R-:W-:Y:S05]  /*10b70*/  BSYNC B1 ;  /* 0x0000000000017941 */ /* 0x000fea0003800000 */
.L_x_5304:
        /* <DEDUP_REMOVED lines=42> */
.L_x_5303:
[----:B------:R-:W-:Y:S05]  /*10e20*/  BSYNC B0 ;  /* 0x0000000000007941 */ /* 0x000fea0003800000 */
.L_x_5302:
        /* <DEDUP_REMOVED lines=13> */
.L_x_5306:
        /* <DEDUP_REMOVED lines=12> */
.L_x_5309:
[----:B------:R-:W-:Y:S02]  /*10fc0*/  IMAD.MOV.U32 R17, RZ, RZ, R22 ;  /* 0x000000ffff117224 */ /* 0x000fe400078e0016 */
.L_x_5310:
[----:B------:R-:W-:Y:S05]  /*10fd0*/  BSYNC B0 ;  /* 0x0000000000007941 */ /* 0x000fea0003800000 */
.L_x_5308:
        /* <DEDUP_REMOVED lines=18> */
.L_x_5314:
[----:B------:R-:W-:Y:S05]  /*11100*/  BSYNC B1 ;  /* 0x0000000000017941 */ /* 0x000fea0003800000 */
.L_x_5313:
        /* <DEDUP_REMOVED lines=42> */
.L_x_5312:
[----:B------:R-:W-:Y:S05]  /*113b0*/  BSYNC B0 ;  /* 0x0000000000007941 */ /* 0x000fea0003800000 */
.L_x_5311:
        /* <DEDUP_REMOVED lines=11> */
.L_x_5307:
        /* <DEDUP_REMOVED lines=11> */
[----:B------:R-:W-:Y:S02]  /*11520*/  F2FP.PACK_AB R51, R70, R69 ;  /* 0x000000454633723e */ /* 0x000fe400000000ff */
[----:B------:R-:W-:-:S02]  /*11530*/  F2FP.PACK_AB R50, R68, R67 ;  /* 0x000000434432723e */ /* 0x000fc400000000ff */
[----:B------:R-:W-:Y:S02]  /*11540*/  F2FP.PACK_AB R49, R66, R65 ;  /* 0x000000414231723e */ /* 0x000fe400000000ff */
[----:B------:R-:W-:Y:S02]  /*11550*/  F2FP.PACK_AB R48, R64, R63 ;  /* 0x0000003f4030723e */ /* 0x000fe400000000ff */
        /* <DEDUP_REMOVED lines=21> */
[----:B------:R-:W-:Y:S02]  /*116b0*/  SHF.L.U32 R74, R16, 0x10, RZ ;  /* 0x00000010104a7819 */ /* 0x000fe400000006ff */
[----:B------:R-:W-:Y:S02]  /*116c0*/  LOP3.LUT R76, R12, 0xff, RZ, 0xc0, !PT ;  /* 0x000000ff0c4c7812 */ /* 0x000fe400078ec0ff */
[----:B------:R-:W-:Y:S02]  /*116d0*/  LOP3.LUT R75, R74, 0xff0000, RZ, 0xc0, !PT ;  /* 0x00ff00004a4b7812 */ /* 0x000fe400078ec0ff */
[----:B------:R-:W-:Y:S01]  /*116e0*/  LOP3.LUT R74, R17, 0xffff, RZ, 0xc0, !PT ;  /* 0x0000ffff114a7812 */ /* 0x000fe200078ec0ff */
[----:B------:R-:W-:Y:S01]  /*116f0*/  IMAD.WIDE.U32 R76, R76, 0x10000, RZ ;  /* 0x000100004c4c7825 */ /* 0x000fe200078e00ff */
[----:B------:R-:W-:Y:S02]  /*11700*/  LOP3.LUT R78, R10, 0xff, RZ, 0xc0, !PT ;  /* 0x000000ff0a4e7812 */ /* 0x000fe400078ec0ff */
[----:B------:R-:W-:-:S02]  /*11710*/  PRMT R74, R75, 0x4210, R74 ;  /* 0x000042104b4a7816 */ /* 0x000fc4000000004a */
[----:B------:R-:W-:Y:S01]  /*11720*/  PRMT R75, R15, 0x7104, RZ ;  /* 0x000071040f4b7816 */ /* 0x000fe200000000ff */
[----:B------:R-:W-:-:S03]  /*11730*/  IMAD.WIDE.U32 R78, R78, 0x100, RZ ;  /* 0x000001004e4e7825 */ /* 0x000fc600078e00ff */
        /* <DEDUP_REMOVED lines=10> */
.L_x_5315:
        /* <DEDUP_REMOVED lines=15> */
.L_x_5317:
[----:B-1----:R-:W-:Y:S02]  /*118d0*/  IMAD.MOV.U32 R78, RZ, RZ, R22 ;  /* 0x000000ffff4e7224 */ /* 0x002fe400078e0016 */
.L_x_5318:
[----:B------:R-:W-:Y:S05]  /*118e0*/  BSYNC B0 ;  /* 0x0000000000007941 */ /* 0x000fea0003800000 */
.L_x_5316:
        /* <DEDUP_REMOVED lines=16> */
.L_x_5322:
[----:B------:R-:W-:Y:S05]  /*119f0*/  BSYNC B1 ;  /* 0x0000000000017941 */ /* 0x000fea0003800000 */
.L_x_5321:
        /* <DEDUP_REMOVED lines=41> */
[----:B------:R-:W-:-:S03]  /*11c90*/  LOP3.LUT R23, R83, UR26, R72, 0x96, !PT ;  /* 0x0000001a53177c12 */ /* 0x000fc6000f8e9648 */
.L_x_5320:
[----:B------:R-:W-:Y:S05]  /*11ca0*/  BSYNC B0 ;  /* 0x0000000000007941 */ /* 0x000fea0003800000 */
.L_x_5319:
        /* <DEDUP_REMOVED lines=14> */
.L_x_5323:
        /* <DEDUP_REMOVED lines=12> */
.L_x_5326:
[----:B------:R-:W-:Y:S02]  /*11e50*/  IMAD.MOV.U32 R8, RZ, RZ, R22 ;  /* 0x000000ffff087224 */ /* 0x000fe400078e0016 */
.L_x_5327:
[----:B------:R-:W-:Y:S05]  /*11e60*/  BSYNC B0 ;  /* 0x0000000000007941 */ /* 0x000fea0003800000 */
.L_x_5325:
        /* <DEDUP_REMOVED lines=16> */
.L_x_5331:
[----:B------:R-:W-:Y:S05]  /*11f70*/  BSYNC B1 ;  /* 0x0000000000017941 */ /* 0x000fea0003800000 */
.L_x_5330:
        /* <DEDUP_REMOVED lines=42> */
.L_x_5329:
[----:B------:R-:W-:Y:S05]  /*12220*/  BSYNC B0 ;  /* 0x0000000000007941 */ /* 0x000fea0003800000 */
.L_x_5328:
        /* <DEDUP_REMOVED lines=11> */
.L_x_5324:
        /* <DEDUP_REMOVED lines=12> */
.L_x_5333:
[----:B------:R-:W-:Y:S02]  /*123a0*/  IMAD.MOV.U32 R73, RZ, RZ, R22 ;  /* 0x000000ffff497224 */ /* 0x000fe400078e0016 */
.L_x_5334:
[----:B------:R-:W-:Y:S05]  /*123b0*/  BSYNC B0 ;  /* 0x0000000000007941 */ /* 0x000fea0003800000 */
.L_x_5332:
        /* <DEDUP_REMOVED lines=16> */
.L_x_5338:
[----:B------:R-:W-:Y:S05]  /*124c0*/  BSYNC B1 ;  /* 0x0000000000017941 */ /* 0x000fea0003800000 */
.L_x_5337:
        /* <DEDUP_REMOVED lines=42> */
.L_x_5336:
[----:B------:R-:W-:Y:S05]  /*12770*/  BSYNC B0 ;  /* 0x0000000000007941 */ /* 0x000fea0003800000 */
.L_x_5335:
        /* <DEDUP_REMOVED lines=14> */
.L_x_5339:
        /* <DEDUP_REMOVED lines=12> */
.L_x_5342:
[----:B------:R-:W-:Y:S02]  /*12920*/  MOV R10, R22 ;  /* 0x00000016000a7202 */ /* 0x000fe40000000f00 */
.L_x_5343:
[----:B------:R-:W-:Y:S05]  /*12930*/  BSYNC B0 ;  /* 0x0000000000007941 */ /* 0x000fea0003800000 */
.L_x_5341:
        /* <DEDUP_REMOVED lines=16> */
.L_x_5347:
[----:B------:R-:W-:Y:S05]  /*12a40*/  BSYNC B1 ;  /* 0x0000000000017941 */ /* 0x000fea0003800000 */
.L_x_5346:
        /* <DEDUP_REMOVED lines=42> */
.L_x_5345:
[----:B------:R-:W-:Y:S05]  /*12cf0*/  BSYNC B0 ;  /* 0x0000000000007941 */ /* 0x000fea0003800000 */
.L_x_5344:
        /* <DEDUP_REMOVED lines=11> */
.L_x_5340:
        /* <DEDUP_REMOVED lines=12> */
.L_x_5349:
[----:B------:R-:W-:Y:S02]  /*12e70*/  MOV R48, R22 ;  /* 0x0000001600307202 */ /* 0x000fe40000000f00 */
.L_x_5350:
[----:B------:R-:W-:Y:S05]  /*12e80*/  BSYNC B0 ;  /* 0x0000000000007941 */ /* 0x000fea0003800000 */
.L_x_5348:
        /* <DEDUP_REMOVED lines=16> */
.L_x_5354:
[----:B------:R-:W-:Y:S05]  /*12f90*/  BSYNC B1 ;  /* 0x0000000000017941 */ /* 0x000fea0003800000 */
.L_x_5353:
        /* <DEDUP_REMOVED lines=42> */
.L_x_5352:
[----:B------:R-:W-:Y:S05]  /*13240*/  BSYNC B0 ;  /* 0x0000000000007941 */ /* 0x000fea0003800000 */
.L_x_5351:
        /* <DEDUP_REMOVED lines=14> */
.L_x_5355:
        /* <DEDUP_REMOVED lines=12> */
.L_x_5358:
[----:B------:R-:W-:Y:S02]  /*133f0*/  IMAD.MOV.U32 R12, RZ, RZ, R22 ;  /* 0x000000ffff0c7224 */ /* 0x000fe400078e0016 */
.L_x_5359:
[----:B------:R-:W-:Y:S05]  /*13400*/  BSYNC B0 ;  /* 0x0000000000007941 */ /* 0x000fea0003800000 */
.L_x_5357:
        /* <DEDUP_REMOVED lines=16> */
.L_x_5363:
[----:B------:R-:W-:Y:S05]  /*13510*/  BSYNC B1 ;  /* 0x0000000000017941 */ /* 0x000fea0003800000 */
.L_x_5362:
        /* <DEDUP_REMOVED lines=42> */
.L_x_5361:
[----:B------:R-:W-:Y:S05]  /*137c0*/  BSYNC B0 ;  /* 0x0000000000007941 */ /* 0x000fea0003800000 */
.L_x_5360:
        /* <DEDUP_REMOVED lines=11> */
.L_x_5356:
        /* <DEDUP_REMOVED lines=12> */
.L_x_5365:
[----:B------:R-:W-:Y:S02]  /*13940*/  IMAD.MOV.U32 R48, RZ, RZ, R22 ;  /* 0x000000ffff307224 */ /* 0x000fe400078e0016 */
.L_x_5366:
[----:B------:R-:W-:Y:S05]  /*13950*/  BSYNC B0 ;  /* 0x0000000000007941 */ /* 0x000fea0003800000 */
.L_x_5364:
        /* <DEDUP_REMOVED lines=16> */
.L_x_5370:
[----:B------:R-:W-:Y:S05]  /*13a60*/  BSYNC B1 ;  /* 0x0000000000017941 */ /* 0x000fea0003800000 */
.L_x_5369:
        /* <DEDUP_REMOVED lines=42> */
.L_x_5368:
[----:B------:R-:W-:Y:S05]  /*13d10*/  BSYNC B0 ;  /* 0x0000000000007941 */ /* 0x000fea0003800000 */
.L_x_5367:
        /* <DEDUP_REMOVED lines=14> */
.L_x_5371:
        /* <DEDUP_REMOVED lines=12> */
.L_x_5374:
[----:B------:R-:W-:Y:S02]  /*13ec0*/  IMAD.MOV.U32 R13, RZ, RZ, R22 ;  /* 0x000000ffff0d7224 */ /* 0x000fe400078e0016 */
.L_x_5375:
[----:B------:R-:W-:Y:S05]  /*13ed0*/  BSYNC B0 ;  /* 0x0000000000007941 */ /* 0x000fea0003800000 */
.L_x_5373:
        /* <DEDUP_REMOVED lines=16> */
.L_x_5379:
[----:B------:R-:W-:Y:S05]  /*13fe0*/  BSYNC B1 ;  /* 0x0000000000017941 */ /* 0x000fea0003800000 */
.L_x_5378:
        /* <DEDUP_REMOVED lines=42> */
.L_x_5377:
[----:B------:R-:W-:Y:S05]  /*14290*/  BSYNC B0 ;  /* 0x0000000000007941 */ /* 0x000fea0003800000 */
.L_x_5376:
        /* <DEDUP_REMOVED lines=11> */
.L_x_5372:
        /* <DEDUP_REMOVED lines=12> */
.L_x_5381:
[----:B------:R-:W-:Y:S02]  /*14410*/  IMAD.MOV.U32 R80, RZ, RZ, R22 ;  /* 0x000000ffff507224 */ /* 0x000fe400078e0016 */
.L_x_5382:
[----:B------:R-:W-:Y:S05]  /*14420*/  BSYNC B0 ;  /* 0x0000000000007941 */ /* 0x000fea0003800000 */
.L_x_5380:
        /* <DEDUP_REMOVED lines=16> */
.L_x_5386:
[----:B------:R-:W-:Y:S05]  /*14530*/  BSYNC B1 ;  /* 0x0000000000017941 */ /* 0x000fea0003800000 */
.L_x_5385:
        /* <DEDUP_REMOVED lines=37> */
[----:B------:R-:W-:Y:S01]  /*14790*/  IMAD.WIDE.U32 R22, R23, -0x326172a9, RZ ;  /* 0xcd9e8d5717167825 */ /* 0x000fe200078e00ff */
[----:B------:R-:W-:-:S03]  /*147a0*/  MOV R77, RZ ;  /* 0x000000ff004d7202 */ /* 0x000fc60000000f00 */
[----:B------:R-:W-:Y:S01]  /*147b0*/  IMAD.WIDE.U32 R82, R82, -0x2daee0ad, RZ ;  /* 0xd2511f5352527825 */ /* 0x000fe200078e00ff */
[----:B------:R-:W-:-:S04]  /*147c0*/  LOP3.LUT R21, R23, UR25, R76, 0x96, !PT ;  /* 0x0000001917157c12 */ /* 0x000fc8000f8e964c */
[----:B------:R-:W-:Y:S02]  /*147d0*/  LOP3.LUT R23, R83, UR26, R48, 0x96, !PT ;  /* 0x0000001a53177c12 */ /* 0x000fe4000f8e9630 */
.L_x_5384:
[----:B------:R-:W-:Y:S05]  /*147e0*/  BSYNC B0 ;  /* 0x0000000000007941 */ /* 0x000fea0003800000 */
.L_x_5383:
        /* <DEDUP_REMOVED lines=13> */
.L_x_5387:
        /* <DEDUP_REMOVED lines=12> */
.L_x_5390:
[----:B------:R-:W-:Y:S02]  /*14980*/  IMAD.MOV.U32 R14, RZ, RZ, R22 ;  /* 0x000000ffff0e7224 */ /* 0x000fe400078e0016 */
.L_x_5391:
[----:B------:R-:W-:Y:S05]  /*14990*/  BSYNC B0 ;  /* 0x0000000000007941 */ /* 0x000fea0003800000 */
.L_x_5389:
        /* <DEDUP_REMOVED lines=16> */
.L_x_5395:
[----:B------:R-:W-:Y:S05]  /*14aa0*/  BSYNC B1 ;  /* 0x0000000000017941 */ /* 0x000fea0003800000 */
.L_x_5394:
        /* <DEDUP_REMOVED lines=42> */
.L_x_5393:
[----:B------:R-:W-:Y:S05]  /*14d50*/  BSYNC B0 ;  /* 0x0000000000007941 */ /* 0x000fea0003800000 */
.L_x_5392:
[----:B------:R-:W0:Y:S01]  /*14d60*/  I2F.U32 R14, R14 ;  /* 0x0000000e000e7306 */ /* 0x000e220000201000 */
[----:B------:R-:W-:-:S05]  /*14d70*/  HADD2.F32 R77, -RZ, R30.H0_H0 ;  /* 0x2000001eff4d7230 */ /* 0x000fca0000004100 */
[----:B------:R-:W-:Y:S02]  /*14d80*/  FMUL.FTZ R77, R77, c[0x0][0x1e8] ;  /* 0x00007a004d4d7a20 */ /* 0x000fe40000410000 */
[----:B0-----:R-:W-:-:S05]  /*14d90*/  FFMA.FTZ R48, R14, R89, 1.1641532182693481445e-10 ;  /* 0x2f0000000e307423 */ /* 0x001fca0000010059 */
[----:B------:R-:W-:-:S04]  /*14da0*/  FSETP.GTU.FTZ.AND P3, PT, R48, c[0x0][0x1e4], PT ;  /* 0x0000790030007a0b */ /* 0x000fc80003f7c000 */
[----:B------:R-:W-:Y:S02]  /*14db0*/  FSEL R77, R77, RZ, !P3 ;  /* 0x000000ff4d4d7208 */ /* 0x000fe40005800000 */
[----:B------:R-:W-:-:S03]  /*14dc0*/  SEL R48, RZ, 0x1, P3 ;  /* 0x00000001ff307807 */ /* 0x000fc60001800000 */
[----:B------:R-:W-:Y:S01]  /*14dd0*/  FADD.FTZ R76, R76, R77 ;  /* 0x0000004d4c4c7221 */ /* 0x000fe20000010000 */
[----:B------:R-:W-:Y:S01]  /*14de0*/  @P0 HADD2.F32 R77, -RZ, R26.H0_H0 ;  /* 0x2000001aff4d0230 */ /* 0x000fe20000004100 */
[----:B------:R-:W-:-:S04]  /*14df0*/  PRMT R14, R48, 0x7610, R14 ;  /* 0x00007610300e7816 */ /* 0x000fc8000000000e */
[----:B------:R-:W-:Y:S02]  /*14e00*/  @P0 FADD.FTZ R76, R77, R76 ;  /* 0x0000004c4d4c0221 */ /* 0x000fe40000010000 */
.L_x_5388:
        /* <DEDUP_REMOVED lines=12> */
.L_x_5397:
[----:B------:R-:W-:Y:S02]  /*14ed0*/  IMAD.MOV.U32 R77, RZ, RZ, R22 ;  /* 0x000000ffff4d7224 */ /* 0x000fe400078e0016 */
.L_x_5398:
[----:B------:R-:W-:Y:S05]  /*14ee0*/  BSYNC B0 ;  /* 0x0000000000007941 */ /* 0x000fea0003800000 */
.L_x_5396:
        /* <DEDUP_REMOVED lines=16> */
.L_x_5402:
[----:B------:R-:W-:Y:S05]  /*14ff0*/  BSYNC B1 ;  /* 0x0000000000017941 */ /* 0x000fea0003800000 */
.L_x_5401:
        /* <DEDUP_REMOVED lines=42> */
.L_x_5400:
[----:B------:R-:W-:Y:S05]  /*152a0*/  BSYNC B0 ;  /* 0x0000000000007941 */ /* 0x000fea0003800000 */
.L_x_5399:
        /* <DEDUP_REMOVED lines=13> */
.L_x_5403:
        /* <DEDUP_REMOVED lines=12> */
.L_x_5406:
[----:B------:R-:W-:Y:S02]  /*15440*/  MOV R15, R22 ;  /* 0x00000016000f7202 */ /* 0x000fe40000000f00 */
.L_x_5407:
[----:B------:R-:W-:Y:S05]  /*15450*/  BSYNC B0 ;  /* 0x0000000000007941 */ /* 0x000fea0003800000 */
.L_x_5405:
        /* <DEDUP_REMOVED lines=16> */
.L_x_5411:
[----:B------:R-:W-:Y:S05]  /*15560*/  BSYNC B1 ;  /* 0x0000000000017941 */ /* 0x000fea0003800000 */
.L_x_5410:
        /* <DEDUP_REMOVED lines=42> */
.L_x_5409:
[----:B------:R-:W-:Y:S05]  /*15810*/  BSYNC B0 ;  /* 0x0000000000007941 */ /* 0x000fea0003800000 */
.L_x_5408:
[----:B------:R-:W0:Y:S01]  /*15820*/  I2F.U32 R48, R15 ;  /* 0x0000000f00307306 */ /* 0x000e220000201000 */
[----:B------:R-:W-:-:S05]  /*15830*/  HADD2.F32 R50, -RZ, R30.H1_H1 ;  /* 0x3000001eff327230 */ /* 0x000fca0000004100 */
[----:B------:R-:W-:Y:S02]  /*15840*/  FMUL.FTZ R50, R50, c[0x0][0x1e8] ;  /* 0x00007a0032327a20 */ /* 0x000fe40000410000 */
[----:B0-----:R-:W-:-:S05]  /*15850*/  FFMA.FTZ R48, R48, R89, 1.1641532182693481445e-10 ;  /* 0x2f00000030307423 */ /* 0x001fca0000010059 */
[----:B------:R-:W-:-:S04]  /*15860*/  FSETP.GTU.FTZ.AND P4, PT, R48, c[0x0][0x1e4], PT ;  /* 0x0000790030007a0b */ /* 0x000fc80003f9c000 */
[----:B------:R-:W-:Y:S02]  /*15870*/  FSEL R50, R50, RZ, !P4 ;  /* 0x000000ff32327208 */ /* 0x000fe40006000000 */
[----:B------:R-:W-:-:S03]  /*15880*/  SEL R48, RZ, 0x1, P4 ;  /* 0x00000001ff307807 */ /* 0x000fc60002000000 */
[----:B------:R-:W-:Y:S01]  /*15890*/  FADD.FTZ R77, R77, R50 ;  /* 0x000000324d4d7221 */ /* 0x000fe20000010000 */
[----:B------:R-:W-:Y:S01]  /*158a0*/  @P0 HADD2.F32 R50, -RZ, R26.H1_H1 ;  /* 0x3000001aff320230 */ /* 0x000fe20000004100 */
[----:B------:R-:W-:-:S04]  /*158b0*/  PRMT R15, R48, 0x7610, R15 ;  /* 0x00007610300f7816 */ /* 0x000fc8000000000f */
[----:B------:R-:W-:Y:S02]  /*158c0*/  @P0 FADD.FTZ R77, R50, R77 ;  /* 0x0000004d324d0221 */ /* 0x000fe40000010000 */
.L_x_5404:
        /* <DEDUP_REMOVED lines=12> */
.L_x_5413:
[----:B------:R-:W-:Y:S02]  /*15990*/  MOV R50, R22 ;  /* 0x0000001600327202 */ /* 0x000fe40000000f00 */
.L_x_5414:
[----:B------:R-:W-:Y:S05]  /*159a0*/  BSYNC B0 ;  /* 0x0000000000007941 */ /* 0x000fea0003800000 */
.L_x_5412:
        /* <DEDUP_REMOVED lines=16> */
.L_x_5418:
[----:B------:R-:W-:Y:S05]  /*15ab0*/  BSYNC B1 ;  /* 0x0000000000017941 */ /* 0x000fea0003800000 */
.L_x_5417:
        /* <DEDUP_REMOVED lines=43> */
.L_x_5416:
[----:B------:R-:W-:Y:S05]  /*15d70*/  BSYNC B0 ;  /* 0x0000000000007941 */ /* 0x000fea0003800000 */
.L_x_5415:
        /* <DEDUP_REMOVED lines=9> */
[----:B------:R-:W-:-:S05]  /*15e10*/  HADD2.F32 R49, -RZ, R27.H0_H0 ;  /* 0x2000001bff317230 */ /* 0x000fca0000004100 */
[----:B------:R-:W-:Y:S02]  /*15e20*/  FADD.FTZ R80, R49, R80 ;  /* 0x0000005031507221 */ /* 0x000fe40000010000 */
[----:B------:R-:W-:Y:S01]  /*15e30*/  IMAD.MOV.U32 R49, RZ, RZ, R48 ;  /* 0x000000ffff317224 */ /* 0x000fe200078e0030 */
[----:B------:R-:W-:Y:S05]  /*15e40*/  BRA `(.L_x_5420) ;  /* 0x0000056000007947 */ /* 0x000fea0003800000 */
.L_x_5419:
        /* <DEDUP_REMOVED lines=12> */
.L_x_5422:
[----:B------:R-:W-:Y:S02]  /*15f10*/  IMAD.MOV.U32 R16, RZ, RZ, R22 ;  /* 0x000000ffff107224 */ /* 0x000fe400078e0016 */
.L_x_5423:
[----:B------:R-:W-:Y:S05]  /*15f20*/  BSYNC B0 ;  /* 0x0000000000007941 */ /* 0x000fea0003800000 */
.L_x_5421:
        /* <DEDUP_REMOVED lines=16> */
.L_x_5427:
[----:B------:R-:W-:Y:S05]  /*16030*/  BSYNC B1 ;  /* 0x0000000000017941 */ /* 0x000fea0003800000 */
.L_x_5426:
        /* <DEDUP_REMOVED lines=42> */
[----:B------:R-:W-:-:S06]  /*162e0*/  HFMA2.MMA R49, -RZ, RZ, 0, 0 ;  /* 0x00000000ff317435 */ /* 0x000fcc00000001ff */
.L_x_5425:
[----:B------:R-:W-:Y:S05]  /*162f0*/  BSYNC B0 ;  /* 0x0000000000007941 */ /* 0x000fea0003800000 */
.L_x_5424:
        /* <DEDUP_REMOVED lines=11> */
.L_x_5420:
        /* <DEDUP_REMOVED lines=12> */
.L_x_5429:
[----:B------:R-:W-:Y:S02]  /*16470*/  IMAD.MOV.U32 R50, RZ, RZ, R22 ;  /* 0x000000ffff327224 */ /* 0x000fe400078e0016 */
.L_x_5430:
[----:B------:R-:W-:Y:S05]  /*16480*/  BSYNC B0 ;  /* 0x0000000000007941 */ /* 0x000fea0003800000 */
.L_x_5428:
        /* <DEDUP_REMOVED lines=16> */
.L_x_5434:
[----:B------:R-:W-:Y:S05]  /*16590*/  BSYNC B1 ;  /* 0x0000000000017941 */ /* 0x000fea0003800000 */
.L_x_5433:
        /* <DEDUP_REMOVED lines=40> */
[----:B------:R-:W-:Y:S01]  /*16820*/  MOV R82, R48 ;  /* 0x0000003000527202 */ /* 0x000fe20000000f00 */
[----:B------:R-:W-:Y:S01]  /*16830*/  IMAD.MOV.U32 R48, RZ, RZ, RZ ;  /* 0x000000ffff307224 */ /* 0x000fe200078e00ff */
[----:B------:R-:W-:Y:S02]  /*16840*/  LOP3.LUT R23, R49, UR26, R78, 0x96, !PT ;  /* 0x0000001a31177c12 */ /* 0x000fe4000f8e964e */
.L_x_5432:
[----:B------:R-:W-:Y:S05]  /*16850*/  BSYNC B0 ;  /* 0x0000000000007941 */ /* 0x000fea0003800000 */
.L_x_5431:
        /* <DEDUP_REMOVED lines=13> */
.L_x_5435:
        /* <DEDUP_REMOVED lines=12> */
.L_x_5438:
[----:B------:R-:W-:Y:S02]  /*169f0*/  IMAD.MOV.U32 R17, RZ, RZ, R22 ;  /* 0x000000ffff117224 */ /* 0x000fe400078e0016 */
.L_x_5439:
[----:B------:R-:W-:Y:S05]  /*16a00*/  BSYNC B0 ;  /* 0x0000000000007941 */ /* 0x000fea0003800000 */
.L_x_5437:
        /* <DEDUP_REMOVED lines=16> */
.L_x_5443:
[----:B------:R-:W-:Y:S05]  /*16b10*/  BSYNC B1 ;  /* 0x0000000000017941 */ /* 0x000fea0003800000 */
.L_x_5442:
        /* <DEDUP_REMOVED lines=42> */
.L_x_5441:
[----:B------:R-:W-:Y:S05]  /*16dc0*/  BSYNC B0 ;  /* 0x0000000000007941 */ /* 0x000fea0003800000 */
.L_x_5440:
        /* <DEDUP_REMOVED lines=11> */
.L_x_5436:
[----:B------:R-:W-:Y:S01]  /*16e80*/  ISETP.NE.AND P0, PT, R88, RZ, PT ;  /* 0x000000ff5800720c */ /* 0x000fe20003f05270 */
[----:B------:R-:W-:Y:S01]  /*16e90*/  IMAD.WIDE.U32 R78, R71, R122, c[0x0][0x188] ;  /* 0x00006200474e7625 */ /* 0x000fe200078e007a */
[----:B------:R-:W-:Y:S02]  /*16ea0*/  SEL R88, RZ, 0x1000000, P5 ;  /* 0x01000000ff587807 */ /* 0x000fe40002800000 */
[----:B------:R-:W-:Y:S02]  /*16eb0*/  ISETP.NE.AND P5, PT, R85, RZ, PT ;  /* 0x000000ff5500720c */ /* 0x000fe40003fa5270 */
[----:B------:R-:W-:Y:S02]  /*16ec0*/  F2FP.PACK_AB R51, R81, R80 ;  /* 0x000000505133723e */ /* 0x000fe400000000ff */
[----:B------:R-:W-:Y:S02]  /*16ed0*/  F2FP.PACK_AB R50, R77, R76 ;  /* 0x0000004c4d32723e */ /* 0x000fe400000000ff */
[----:B------:R-:W-:-:S02]  /*16ee0*/  F2FP.PACK_AB R49, R75, R74 ;  /* 0x0000004a4b31723e */ /* 0x000fc400000000ff */
[----:B------:R-:W-:Y:S02]  /*16ef0*/  F2FP.PACK_AB R48, R73, R72 ;  /* 0x000000484930723e */ /* 0x000fe400000000ff */
        /* <DEDUP_REMOVED lines=54> */
[----:B------:R-:W-:-:S04]  /*17260*/  FADD.FTZ R49, R48, R77 ;  /* 0x0000004d30317221 */ /* 0x000fc80000010000 */
        /* <DEDUP_REMOVED lines=21> */
.L_x_5444:
[----:B------:R-:W-:Y:S01]  /*173c0*/  @!P1 IADD3 R20, R20, 0x4, RZ ;  /* 0x0000000414149810 */ /* 0x000fe20007ffe0ff */
[----:B------:R-:W-:Y:S01]  /*173d0*/  FADD.FTZ R85, R86, R81 ;  /* 0x0000005156557221 */ /* 0x000fe20000010000 */
[----:B------:R-:W-:Y:S05]  /*173e0*/  BRA.DIV ~URZ, `(.L_x_5445) ;  /* 0x000013927f007947 */ /* 0x000fea000b800000 */
[----:B0-----:R0:W1:Y:S02]  /*173f0*/  SHFL.BFLY PT, R49, R85, 0x1, 0x1f ;  /* 0x0c201f0055317f89 */ /* 0x00106400000e0000 */
.L_x_5449:
        /* <DEDUP_REMOVED lines=84> */
.L_x_5450:
        /* <DEDUP_REMOVED lines=11> */
[----:B------:R-:W-:Y:S02]  /*179f0*/  @!P1 MOV R87, 0x400 ;  /* 0x0000040000579802 */ /* 0x000fe40000000f00 */
[----:B------:R-:W-:Y:S02]  /*17a00*/  LOP3.LUT P0, RZ, R51, 0x1f, R124, 0xf8, !PT ;  /* 0x0000001f33ff7812 */ /* 0x000fe4000780f87c */
[----:B0-----:R-:W-:Y:S01]  /*17a10*/  I2F R85, R87 ;  /* 0x0000005700557306 */ /* 0x001fe20000201400 */
[----:B------:R-:W0:Y:S01]  /*17a20*/  SHFL.DOWN PT, R122, R87, 0x2, 0x1f ;  /* 0x08401f00577a7f89 */ /* 0x000e2200000e0000 */
[----:B-1----:R-:W-:-:S06]  /*17a30*/  CS2R R48, SRZ ;  /* 0x0000000000307805 */ /* 0x002fcc000001ff00 */
        /* <DEDUP_REMOVED lines=33> */
[----:B------:R-:W-:Y:S01]  /*17c50*/  IMAD.MOV.U32 R50, RZ, RZ, c[0x0][0x1e0] ;  /* 0x00007800ff327624 */ /* 0x000fe200078e00ff */
[----:B------:R-:W-:Y:S01]  /*17c60*/  HADD2.F32 R78, -RZ, R45.H0_H0 ;  /* 0x2000002dff4e7230 */ /* 0x000fe20000004100 */
[----:B------:R-:W-:-:S02]  /*17c70*/  FFMA.FTZ R79, R48, R79, R49 ;  /* 0x0000004f304f7223 */ /* 0x000fc40000010031 */
        /* <DEDUP_REMOVED lines=39> */
[C---:B------:R-:W-:Y:S01]  /*17ef0*/  @!P0 IMAD.WIDE R18, R0.reuse, R48, c[0x0][0x1a8] ;  /* 0x00006a0000128625 */ /* 0x040fe200078e0230 */
[----:B------:R-:W-:Y:S01]  /*17f00*/  HADD2.F32 R48, -RZ, R47.H0_H0 ;  /* 0x2000002fff307230 */ /* 0x000fe20000004100 */
[----:B------:R-:W-:Y:S02]  /*17f10*/  IADD3 R0, R0, c[0x0][0x160], RZ ;  /* 0x0000580000007a10 */ /* 0x000fe40007ffe0ff */
[C---:B------:R-:W-:Y:S01]  /*17f20*/  FADD.FTZ R76, -R20.reuse, R76 ;  /* 0x0000004c144c7221 */ /* 0x040fe20000010100 */
[----:B0-----:R0:W-:Y:S01]  /*17f30*/  @!P0 STG.E [R18.64], R49 ;  /* 0x0000003112008986 */ /* 0x0011e2000c101906 */
[C---:B------:R-:W-:Y:S02]  /*17f40*/  FADD.FTZ R77, -R20.reuse, R77 ;  /* 0x0000004d144d7221 */ /* 0x040fe40000010100 */
[C---:B------:R-:W-:Y:S02]  /*17f50*/  FADD.FTZ R80, -R20.reuse, R80 ;  /* 0x0000005014507221 */ /* 0x040fe40000010100 */
[----:B------:R-:W-:-:S02]  /*17f60*/  FADD.FTZ R20, -R20, R81 ;  /* 0x0000005114147221 */ /* 0x000fc40000010100 */
[C---:B------:R-:W-:Y:S02]  /*17f70*/  FMUL.FTZ R7, R49.reuse, R7 ;  /* 0x0000000731077220 */ /* 0x040fe40000410000 */
[C---:B------:R-:W-:Y:S02]  /*17f80*/  FMUL.FTZ R9, R49.reuse, R9 ;  /* 0x0000000931097220 */ /* 0x040fe40000410000 */
[C---:B------:R-:W-:Y:S01]  /*17f90*/  FMUL.FTZ R11, R49.reuse, R11 ;  /* 0x0000000b310b7220 */ /* 0x040fe20000410000 */
[--C-:B0-----:R-:W-:Y:S01]  /*17fa0*/  HADD2.F32 R19, -RZ, R46.reuse.H1_H1 ;  /* 0x3000002eff137230 */ /* 0x101fe20000004100 */
[C---:B------:R-:W-:Y:S01]  /*17fb0*/  FMUL.FTZ R50, R49.reuse, R50 ;  /* 0x0000003231327220 */ /* 0x040fe20000410000 */
[----:B------:R-:W-:Y:S01]  /*17fc0*/  HADD2.F32 R18, -RZ, R46.H0_H0 ;  /* 0x2000002eff127230 */ /* 0x000fe20000004100 */
        /* <DEDUP_REMOVED lines=27> */
[----:B------:R-:W-:Y:S01]  /*18180*/  FMUL.FTZ R20, R49, R20 ;  /* 0x0000001431147220 */ /* 0x000fe20000410000 */
[----:B------:R-:W-:Y:S01]  /*18190*/  HADD2.F32 R49, -RZ, R47.H1_H1 ;  /* 0x3000002fff317230 */ /* 0x000fe20000004100 */
[----:B------:R-:W-:Y:S01]  /*181a0*/  FFMA.FTZ R52, R52, R19, R116 ;  /* 0x0000001334347223 */ /* 0x000fe20000010074 */
[--C-:B------:R-:W-:Y:S01]  /*181b0*/  HADD2.F32 R19, -RZ, R44.reuse.H1_H1 ;  /* 0x3000002cff137230 */ /* 0x100fe20000004100 */
[----:B------:R-:W-:Y:S01]  /*181c0*/  FFMA.FTZ R53, R53, R48, R115 ;  /* 0x0000003035357223 */ /* 0x000fe20000010073 */
[----:B------:R-:W-:Y:S01]  /*181d0*/  HADD2.F32 R48, -RZ, R44.H0_H0 ;  /* 0x2000002cff307230 */ /* 0x000fe20000004100 */
[----:B------:R-:W-:Y:S01]  /*181e0*/  FFMA.FTZ R54, R54, R49, R114 ;  /* 0x0000003136367223 */ /* 0x000fe20000010072 */
[----:B------:R-:W-:Y:S01]  /*181f0*/  HADD2.F32 R49, -RZ, R45.H1_H1 ;  /* 0x3000002dff317230 */ /* 0x000fe20000004100 */
[----:B------:R-:W-:Y:S01]  /*18200*/  FFMA.FTZ R18, R51, R18, R117 ;  /* 0x0000001233127223 */ /* 0x000fe20000010075 */
[--C-:B------:R-:W-:Y:S01]  /*18210*/  HADD2.F32 R51, -RZ, R43.reuse.H1_H1 ;  /* 0x3000002bff337230 */ /* 0x100fe20000004100 */
[----:B------:R-:W-:Y:S01]  /*18220*/  FFMA.FTZ R9, R9, R19, R120 ;  /* 0x0000001309097223 */ /* 0x000fe20000010078 */
[--C-:B------:R-:W-:Y:S01]  /*18230*/  HADD2.F32 R19, -RZ, R42.reuse.H1_H1 ;  /* 0x3000002aff137230 */ /* 0x100fe20000004100 */
[----:B------:R-:W-:Y:S01]  /*18240*/  FFMA.FTZ R49, R50, R49, R118 ;  /* 0x0000003132317223 */ /* 0x000fe20000010076 */
[----:B------:R-:W-:Y:S01]  /*18250*/  HADD2.F32 R50, -RZ, R43.H0_H0 ;  /* 0x2000002bff327230 */ /* 0x000fe20000004100 */
[----:B------:R-:W-:Y:S01]  /*18260*/  FFMA.FTZ R7, R7, R48, R121 ;  /* 0x0000003007077223 */ /* 0x000fe20000010079 */
[----:B------:R-:W-:Y:S01]  /*18270*/  HADD2.F32 R48, -RZ, R42.H0_H0 ;  /* 0x2000002aff307230 */ /* 0x000fe20000004100 */
[----:B------:R-:W-:Y:S01]  /*18280*/  FFMA.FTZ R62, R62, R51, R106 ;  /* 0x000000333e3e7223 */ /* 0x000fe2000001006a */
[--C-:B------:R-:W-:Y:S01]  /*18290*/  HADD2.F32 R51, -RZ, R40.reuse.H1_H1 ;  /* 0x30000028ff337230 */ /* 0x100fe20000004100 */
[----:B------:R-:W-:Y:S01]  /*182a0*/  FFMA.FTZ R61, R61, R50, R107 ;  /* 0x000000323d3d7223 */ /* 0x000fe2000001006b */
[--C-:B------:R-:W-:Y:S01]  /*182b0*/  HADD2.F32 R50, -RZ, R41.reuse.H0_H0 ;  /* 0x20000029ff327230 */ /* 0x100fe20000004100 */
[----:B------:R-:W-:Y:S01]  /*182c0*/  FFMA.FTZ R60, R60, R19, R108 ;  /* 0x000000133c3c7223 */ /* 0x000fe2000001006c */
[----:B------:R-:W-:Y:S01]  /*182d0*/  HADD2.F32 R19, -RZ, R41.H1_H1 ;  /* 0x30000029ff137230 */ /* 0x000fe20000004100 */
[----:B------:R-:W-:Y:S01]  /*182e0*/  FFMA.FTZ R59, R59, R48, R109 ;  /* 0x000000303b3b7223 */ /* 0x000fe2000001006d */
[----:B------:R-:W-:Y:S01]  /*182f0*/  HADD2.F32 R48, -RZ, R40.H0_H0 ;  /* 0x20000028ff307230 */ /* 0x000fe20000004100 */
[----:B------:R-:W-:Y:S01]  /*18300*/  FFMA.FTZ R57, R57, R50, R111 ;  /* 0x0000003239397223 */ /* 0x000fe2000001006f */
[----:B------:R-:W-:Y:S01]  /*18310*/  HADD2.F32 R50, -RZ, R39.H0_H0 ;  /* 0x20000027ff327230 */ /* 0x000fe20000004100 */
[----:B------:R-:W-:-:S02]  /*18320*/  FFMA.FTZ R58, R58, R19, R110 ;  /* 0x000000133a3a7223 */ /* 0x000fc4000001006e */
[----:B------:R-:W-:Y:S01]  /*18330*/  FFMA.FTZ R56, R56, R51, R112 ;  /* 0x0000003338387223 */ /* 0x000fe20000010070 */
[--C-:B------:R-:W-:Y:S01]  /*18340*/  HADD2.F32 R51, -RZ, R38.reuse.H1_H1 ;  /* 0x30000026ff337230 */ /* 0x100fe20000004100 */
[----:B------:R-:W-:Y:S01]  /*18350*/  FFMA.FTZ R19, R55, R48, R113 ;  /* 0x0000003037137223 */ /* 0x000fe20000010071 */
[----:B------:R-:W-:Y:S01]  /*18360*/  HADD2.F32 R48, -RZ, R38.H0_H0 ;  /* 0x20000026ff307230 */ /* 0x000fe20000004100 */
[----:B------:R-:W-:Y:S01]  /*18370*/  FFMA.FTZ R69, R69, R50, R99 ;  /* 0x0000003245457223 */ /* 0x000fe20000010063 */
[----:B------:R-:W-:Y:S01]  /*18380*/  HADD2.F32 R55, -RZ, R39.H1_H1 ;  /* 0x30000027ff377230 */ /* 0x000fe20000004100 */
[----:B------:R-:W-:Y:S01]  /*18390*/  FFMA.FTZ R68, R68, R51, R100 ;  /* 0x0000003344447223 */ /* 0x000fe20000010064 */
[--C-:B------:R-:W-:Y:S01]  /*183a0*/  HADD2.F32 R50, -RZ, R37.reuse.H0_H0 ;  /* 0x20000025ff327230 */ /* 0x100fe20000004100 */
        /* <DEDUP_REMOVED lines=9> */
[--C-:B------:R-:W-:Y:S01]  /*18440*/  HADD2.F32 R51, -RZ, R35.reuse.H0_H0 ;  /* 0x20000023ff337230 */ /* 0x100fe20000004100 */
        /* <DEDUP_REMOVED lines=13> */
[----:B------:R-:W-:Y:S01]  /*18520*/  F2FP.PACK_AB R50, R52, R18 ;  /* 0x000000123432723e */ /* 0x000fe200000000ff */
[----:B------:R-:W-:Y:S01]  /*18530*/  FFMA.FTZ R72, R72, R48, R97 ;  /* 0x0000003048487223 */ /* 0x000fe20000010061 */
[----:B------:R-:W-:Y:S01]  /*18540*/  F2FP.PACK_AB R51, R54, R53 ;  /* 0x000000353633723e */ /* 0x000fe200000000ff */
[----:B------:R-:W-:Y:S01]  /*18550*/  FFMA.FTZ R11, R11, R78, R119 ;  /* 0x0000004e0b0b7223 */ /* 0x000fe20000010077 */
[----:B------:R-:W-:Y:S01]  /*18560*/  F2FP.PACK_AB R52, R56, R19 ;  /* 0x000000133834723e */ /* 0x000fe200000000ff */
[----:B------:R-:W-:Y:S01]  /*18570*/  FFMA.FTZ R75, R75, R55, R94 ;  /* 0x000000374b4b7223 */ /* 0x000fe2000001005e */
[----:B------:R-:W-:-:S02]  /*18580*/  F2FP.PACK_AB R48, R9, R7 ;  /* 0x000000070930723e */ /* 0x000fc400000000ff */
[----:B------:R-:W-:Y:S02]  /*18590*/  F2FP.PACK_AB R53, R58, R57 ;  /* 0x000000393a35723e */ /* 0x000fe400000000ff */
[----:B------:R-:W-:Y:S02]  /*185a0*/  F2FP.PACK_AB R56, R64, R63 ;  /* 0x0000003f4038723e */ /* 0x000fe400000000ff */
[----:B------:R-:W-:Y:S01]  /*185b0*/  F2FP.PACK_AB R58, R68, R67 ;  /* 0x00000043443a723e */ /* 0x000fe200000000ff */
[----:B------:R-:W-:Y:S01]  /*185c0*/  IMAD.MOV.U32 R67, RZ, RZ, 0x10 ;  /* 0x00000010ff437424 */ /* 0x000fe200078e00ff */
[----:B------:R-:W-:Y:S02]  /*185d0*/  F2FP.PACK_AB R57, R66, R65 ;  /* 0x000000414239723e */ /* 0x000fe400000000ff */
[C---:B------:R-:W-:Y:S02]  /*185e0*/  LEA R64, P0, R6.reuse, c[0x0][0x208], 0x4 ;  /* 0x0000820006407a11 */ /* 0x040fe400078020ff */
[----:B------:R-:W-:-:S02]  /*185f0*/  IADD3 R7, R6, 0x80, RZ ;  /* 0x0000008006077810 */ /* 0x000fc40007ffe0ff */
[C---:B------:R-:W-:Y:S02]  /*18600*/  IADD3 R66, R6.reuse, 0x100, RZ ;  /* 0x0000010006427810 */ /* 0x040fe40007ffe0ff */
[----:B------:R-:W-:Y:S02]  /*18610*/  LEA R18, P1, R71, c[0x0][0x208], 0x4 ;  /* 0x0000820047127a11 */ /* 0x000fe400078220ff */
[----:B------:R-:W-:Y:S02]  /*18620*/  F2FP.PACK_AB R49, R49, R11 ;  /* 0x0000000b3131723e */ /* 0x000fe400000000ff */
[----:B------:R-:W-:Y:S01]  /*18630*/  LEA.HI.X R65, R6, c[0x0][0x20c], RZ, 0x4, P0 ;  /* 0x0000830006417a11 */ /* 0x000fe200000f24ff */
[----:B------:R-:W-:Y:S01]  /*18640*/  IMAD.WIDE.U32 R6, R7, R67, c[0x0][0x208] ;  /* 0x0000820007067625 */ /* 0x000fe200078e0043 */
[----:B------:R-:W-:Y:S02]  /*18650*/  F2FP.PACK_AB R55, R62, R61 ;  /* 0x0000003d3e37723e */ /* 0x000fe400000000ff */
[----:B------:R-:W-:Y:S01]  /*18660*/  F2FP.PACK_AB R54, R60, R59 ;  /* 0x0000003b3c36723e */ /* 0x000fe200000000ff */
[----:B------:R-:W-:Y:S01]  /*18670*/  IMAD.WIDE.U32 R66, R66, R67, c[0x0][0x208] ;  /* 0x0000820042427625 */ /* 0x000fe200078e0043 */
[----:B------:R-:W-:Y:S01]  /*18680*/  F2FP.PACK_AB R59, R70, R69 ;  /* 0x00000045463b723e */ /* 0x000fe200000000ff */
[----:B------:R0:W-:Y:S01]  /*18690*/  STG.E.128 [R64.64], R48 ;  /* 0x0000003040007986 */ /* 0x0001e2000c101d06 */
[----:B------:R-:W-:-:S02]  /*186a0*/  F2FP.PACK_AB R63, R20, R80 ;  /* 0x00000050143f723e */ /* 0x000fc400000000ff */
[----:B------:R-:W-:Y:S01]  /*186b0*/  F2FP.PACK_AB R62, R77, R76 ;  /* 0x0000004c4d3e723e */ /* 0x000fe200000000ff */
[----:B------:R0:W-:Y:S01]  /*186c0*/  STG.E.128 [R6.64], R52 ;  /* 0x0000003406007986 */ /* 0x0001e2000c101d06 */
[----:B------:R-:W-:Y:S02]  /*186d0*/  F2FP.PACK_AB R61, R75, R74 ;  /* 0x0000004a4b3d723e */ /* 0x000fe400000000ff */
[----:B------:R-:W-:Y:S01]  /*186e0*/  F2FP.PACK_AB R60, R73, R72 ;  /* 0x00000048493c723e */ /* 0x000fe200000000ff */
[----:B------:R0:W-:Y:S01]  /*186f0*/  STG.E.128 [R66.64], R56 ;  /* 0x0000003842007986 */ /* 0x0001e2000c101d06 */
[----:B------:R-:W-:Y:S02]  /*18700*/  LEA.HI.X R19, R71, c[0x0][0x20c], RZ, 0x4, P1 ;  /* 0x0000830047137a11 */ /* 0x000fe400008f24ff */
[----:B------:R-:W-:Y:S02]  /*18710*/  ISETP.GE.AND P0, PT, R0, c[0x0][0x164], PT ;  /* 0x0000590000007a0c */ /* 0x000fe40003f06270 */
[----:B------:R-:W-:Y:S01]  /*18720*/  LOP3.LUT P1, RZ, R84, 0xff, RZ, 0xc0, !PT ;  /* 0x000000ff54ff7812 */ /* 0x000fe2000782c0ff */
[----:B------:R0:W-:Y:S03]  /*18730*/  STG.E.128 [R18.64], R60 ;  /* 0x0000003c12007986 */ /* 0x0001e6000c101d06 */
[----:B------:R-:W-:-:S07]  /*18740*/  SEL R84, RZ, 0x1, P1 ;  /* 0x00000001ff547807 */ /* 0x000fce0000800000 */
[----:B0-----:R-:W-:Y:S01]  /*18750*/  @P0 CALL.REL.NOINC `(.L_x_5447) ;  /* 0x0000001000000944 */ /* 0x001fe20003c00000 */
[----:B------:R-:W-:Y:S05]  /*18760*/  BRA `(.L_x_5448) ;  /* 0xfffe81d000007947 */ /* 0x000fea000383ffff */
.L_x_5447:
[----:B------:R-:W-:Y:S05]  /*18770*/  EXIT ;  /* 0x000000000000794d */ /* 0x000fea0003800000 */
.L_x_5445:
[----:B0-----:R-:W-:Y:S01]  /*18780*/  HFMA2.MMA R78, -RZ, RZ, 0, 1.847743988037109375e-06 ;  /* 0x0000001fff4e7435 */ /* 0x001fe200000001ff */
[----:B------:R-:W-:Y:S01]  /*18790*/  IMAD.MOV.U32 R79, RZ, RZ, 0x1 ;  /* 0x00000001ff4f7424 */ /* 0x000fe200078e00ff */
[----:B------:R-:W-:Y:S01]  /*187a0*/  MOV R50, 0x187d0 ;  /* 0x000187d000327802 */ /* 0x000fe20000000f00 */
[----:B------:R-:W-:-:S03]  /*187b0*/  IMAD.MOV.U32 R49, RZ, RZ, -0x1 ;  /* 0xffffffffff317424 */ /* 0x000fc600078e00ff */
[----:B------:R-:W-:Y:S05]  /*187c0*/  CALL.REL.NOINC `($__internal_15_$__cuda_sm70_shflsync_bfly_p) ;  /* 0x0000079000007944 */ /* 0x000fea0003c00000 */
[----:B01----:R-:W-:Y:S05]  /*187d0*/  BRA `(.L_x_5449) ;  /* 0xffffec2000007947 */ /* 0x003fea000383ffff */
.L_x_5446:
[----:B------:R-:W-:Y:S01]  /*187e0*/  IMAD.MOV.U32 R79, RZ, RZ, 0x2 ;  /* 0x00000002ff4f7424 */ /* 0x000fe200078e00ff */
[----:B------:R-:W-:Y:S01]  /*187f0*/  MOV R50, 0x18830 ;  /* 0x0001883000327802 */ /* 0x000fe20000000f00 */
[----:B------:R-:W-:Y:S02]  /*18800*/  IMAD.MOV.U32 R78, RZ, RZ, 0x1f ;  /* 0x0000001fff4e7424 */ /* 0x000fe400078e00ff */
[----:B------:R-:W-:Y:S02]  /*18810*/  IMAD.MOV.U32 R49, RZ, RZ, -0x1 ;  /* 0xffffffffff317424 */ /* 0x000fe400078e00ff */
[----:B------:R-:W-:Y:S05]  /*18820*/  CALL.REL.NOINC `($__internal_15_$__cuda_sm70_shflsync_bfly_p) ;  /* 0x0000073000007944 */ /* 0x000fea0003c00000 */
[----:B01----:R-:W-:Y:S01]  /*18830*/  FADD.FTZ R85, R85, R49 ;  /* 0x0000003155557221 */ /* 0x003fe20000010000 */
[----:B------:R-:W-:Y:S01]  /*18840*/  MOV R50, 0x18890 ;  /* 0x0001889000327802 */ /* 0x000fe20000000f00 */
[----:B------:R-:W-:Y:S02]  /*18850*/  IMAD.MOV.U32 R79, RZ, RZ, 0x4 ;  /* 0x00000004ff4f7424 */ /* 0x000fe400078e00ff */
[----:B------:R-:W-:-:S02]  /*18860*/  IMAD.MOV.U32 R78, RZ, RZ, 0x1f ;  /* 0x0000001fff4e7424 */ /* 0x000fc400078e00ff */
[----:B------:R-:W-:Y:S02]  /*18870*/  IMAD.MOV.U32 R49, RZ, RZ, -0x1 ;  /* 0xffffffffff317424 */ /* 0x000fe400078e00ff */
[----:B------:R-:W-:Y:S05]  /*18880*/  CALL.REL.NOINC `($__internal_15_$__cuda_sm70_shflsync_bfly_p) ;  /* 0x000006d000007944 */ /* 0x000fea0003c00000 */
[----:B01----:R-:W-:Y:S01]  /*18890*/  FADD.FTZ R85, R85, R49 ;  /* 0x0000003155557221 */ /* 0x003fe20000010000 */
[----:B------:R-:W-:Y:S01]  /*188a0*/  MOV R79, 0x8 ;  /* 0x00000008004f7802 */ /* 0x000fe20000000f00 */
[----:B------:R-:W-:Y:S01]  /*188b0*/  IMAD.MOV.U32 R78, RZ, RZ, 0x1f ;  /* 0x0000001fff4e7424 */ /* 0x000fe200078e00ff */
[----:B------:R-:W-:Y:S01]  /*188c0*/  MOV R50, 0x188f0 ;  /* 0x000188f000327802 */ /* 0x000fe20000000f00 */
[----:B------:R-:W-:Y:S02]  /*188d0*/  IMAD.MOV.U32 R49, RZ, RZ, -0x1 ;  /* 0xffffffffff317424 */ /* 0x000fe400078e00ff */
[----:B------:R-:W-:Y:S05]  /*188e0*/  CALL.REL.NOINC `($__internal_15_$__cuda_sm70_shflsync_bfly_p) ;  /* 0x0000067000007944 */ /* 0x000fea0003c00000 */
[----:B01----:R-:W-:Y:S01]  /*188f0*/  FADD.FTZ R85, R85, R49 ;  /* 0x0000003155557221 */ /* 0x003fe20000010000 */
[----:B------:R-:W-:Y:S01]  /*18900*/  MOV R50, 0x18950 ;  /* 0x0001895000327802 */ /* 0x000fe20000000f00 */
[----:B------:R-:W-:Y:S02]  /*18910*/  IMAD.MOV.U32 R79, RZ, RZ, 0x10 ;  /* 0x00000010ff4f7424 */ /* 0x000fe400078e00ff */
[----:B------:R-:W-:Y:S02]  /*18920*/  IMAD.MOV.U32 R78, RZ, RZ, 0x1f ;  /* 0x0000001fff4e7424 */ /* 0x000fe400078e00ff */
[----:B------:R-:W-:-:S02]  /*18930*/  IMAD.MOV.U32 R49, RZ, RZ, -0x1 ;  /* 0xffffffffff317424 */ /* 0x000fc400078e00ff */
[----:B------:R-:W-:Y:S05]  /*18940*/  CALL.REL.NOINC `($__internal_15_$__cuda_sm70_shflsync_bfly_p) ;  /* 0x0000061000007944 */ /* 0x000fea0003c00000 */
[----:B-1----:R-:W-:Y:S02]  /*18950*/  FADD.FTZ R48, R85, R49 ;  /* 0x0000003155307221 */ /* 0x002fe40000010000 */
[----:B0-----:R-:W-:-:S02]  /*18960*/  IMAD.MOV.U32 R79, RZ, RZ, 0x1 ;  /* 0x00000001ff4f7424 */ /* 0x001fc400078e00ff */
[----:B------:R-:W-:Y:S02]  /*18970*/  FMUL.FTZ R48, R48, 0.0009765625 ;  /* 0x3a80000030307820 */ /* 0x000fe40000410000 */
[----:B------:R-:W-:Y:S02]  /*18980*/  IMAD.MOV.U32 R78, RZ, RZ, 0x1f ;  /* 0x0000001fff4e7424 */ /* 0x000fe400078e00ff */
        /* <DEDUP_REMOVED lines=64> */
[----:B------:R-:W-:Y:S02]  /*18d90*/  MOV R49, 0xffffffff ;  /* 0xffffffff00317802 */ /* 0x000fe40000000f00 */
[----:B------:R-:W-:Y:S02]  /*18da0*/  MOV R50, 0x18dc0 ;  /* 0x00018dc000327802 */ /* 0x000fe40000000f00 */
[----:B------:R-:W-:Y:S05]  /*18db0*/  CALL.REL.NOINC `($__internal_15_$__cuda_sm70_shflsync_bfly_p) ;  /* 0x000001a000007944 */ /* 0x000fea0003c00000 */
[----:B01----:R-:W-:Y:S01]  /*18dc0*/  FADD.FTZ R85, R85, R49 ;  /* 0x0000003155557221 */ /* 0x003fe20000010000 */
[----:B------:R-:W-:Y:S01]  /*18dd0*/  MOV R50, 0x18e20 ;  /* 0x00018e2000327802 */ /* 0x000fe20000000f00 */
[----:B------:R-:W-:Y:S02]  /*18de0*/  IMAD.MOV.U32 R79, RZ, RZ, 0x2 ;  /* 0x00000002ff4f7424 */ /* 0x000fe400078e00ff */
[----:B------:R-:W-:Y:S02]  /*18df0*/  IMAD.MOV.U32 R78, RZ, RZ, 0x1f ;  /* 0x0000001fff4e7424 */ /* 0x000fe400078e00ff */
[----:B------:R-:W-:Y:S02]  /*18e00*/  IMAD.MOV.U32 R49, RZ, RZ, -0x1 ;  /* 0xffffffffff317424 */ /* 0x000fe400078e00ff */
[----:B------:R-:W-:Y:S05]  /*18e10*/  CALL.REL.NOINC `($__internal_15_$__cuda_sm70_shflsync_bfly_p) ;  /* 0x0000014000007944 */ /* 0x000fea0003c00000 */
[----:B01----:R-:W-:Y:S01]  /*18e20*/  FADD.FTZ R85, R85, R49 ;  /* 0x0000003155557221 */ /* 0x003fe20000010000 */
[----:B------:R-:W-:Y:S01]  /*18e30*/  MOV R50, 0x18e80 ;  /* 0x00018e8000327802 */ /* 0x000fe20000000f00 */
[----:B------:R-:W-:-:S02]  /*18e40*/  IMAD.MOV.U32 R79, RZ, RZ, 0x4 ;  /* 0x00000004ff4f7424 */ /* 0x000fc400078e00ff */
[----:B------:R-:W-:Y:S02]  /*18e50*/  IMAD.MOV.U32 R78, RZ, RZ, 0x1f ;  /* 0x0000001fff4e7424 */ /* 0x000fe400078e00ff */
[----:B------:R-:W-:Y:S02]  /*18e60*/  IMAD.MOV.U32 R49, RZ, RZ, -0x1 ;  /* 0xffffffffff317424 */ /* 0x000fe400078e00ff */
[----:B------:R-:W-:Y:S05]  /*18e70*/  CALL.REL.NOINC `($__internal_15_$__cuda_sm70_shflsync_bfly_p) ;  /* 0x000000e000007944 */ /* 0x000fea0003c00000 */
[----:B0-----:R-:W-:Y:S01]  /*18e80*/  HFMA2.MMA R78, -RZ, RZ, 0, 1.847743988037109375e-06 ;  /* 0x0000001fff4e7435 */ /* 0x001fe200000001ff */
[----:B-1----:R-:W-:Y:S01]  /*18e90*/  FADD.FTZ R85, R85, R49 ;  /* 0x0000003155557221 */ /* 0x002fe20000010000 */
        /* <DEDUP_REMOVED lines=10> */
[----:B-1----:R-:W-:Y:S01]  /*18f40*/  IMAD.MOV.U32 R86, RZ, RZ, R49 ;  /* 0x000000ffff567224 */ /* 0x002fe200078e0031 */
[----:B0-----:R-:W-:Y:S05]  /*18f50*/  BRA `(.L_x_5450) ;  /* 0xffffe9e000007947 */ /* 0x001fea000383ffff */
        .weak           $__internal_15_$__cuda_sm70_shflsync_bfly_p
        .type           $__internal_15_$__cuda_sm70_shflsync_bfly_p,@function
        .size           $__internal_15_$__cuda_sm70_shflsync_bfly_p,(.L_x_26475 - $__internal_15_$__cuda_sm70_shflsync_bfly_p)
$__internal_15_$__cuda_sm70_shflsync_bfly_p:
[----:B------:R-:W-:Y:S01]  /*18f60*/  IMAD.MOV.U32 R51, RZ, RZ, 0x0 ;  /* 0x00000000ff337424 */ /* 0x000fe200078e00ff */
[----:B------:R-:W-:Y:S04]  /*18f70*/  WARPSYNC R49 ;  /* 0x0000003100007348 */ /* 0x000fe80003800000 */
[----:B------:R0:W1:Y:S01]  /*18f80*/  SHFL.BFLY PT, R49, R85, R79, R78 ;  /* 0x0c00004f55317389 */ /* 0x00006200000e004e */
[----:B------:R-:W-:Y:S05]  /*18f90*/  RET.REL.NODEC R50 `(_ZN10layer_norm31ln_parallel_residual_fwd_kernelINS_13Kernel_traitsI6__halfS2_S2_S2_fjLj4096ELj1ELj1ELj4ELj16ENS_18Kernel_traits_baseILj4096ES2_S2_S2_S2_fjLj128EEEEELb1ELb1ELb1EEEvNS_9FwdParamsE) ;  /* 0xfffe706032007950 */ /* 0x000fea0003c3ffff */
.L_x_5451:
        /* <DEDUP_REMOVED lines=14> */
.L_x_26475:


//--------------------- .text._ZN10layer_norm31ln_parallel_residual_fwd_kernelINS_13Kernel_traitsIf13__nv_bfloat16S2_S2_fjLj4096ELj1ELj1ELj4ELj16ENS_18Kernel_traits_baseILj4096EfS2_S2_S2_fjLj128EEEEELb0ELb0ELb0EEEvNS_9FwdParamsE --------------------------
	.section	.text._ZN10layer_norm31ln_parallel_residual_fwd_kernelINS_13Kernel_traitsIf13__nv_bfloat16S2_S2_fjLj4096ELj1ELj1ELj4ELj16ENS_18Kernel_traits_baseILj4096EfS2_S2_S2_fjLj128EEEEELb0ELb0ELb0EEEvNS_9FwdParamsE,"ax",@progbits
	.sectioninfo	@"SHI_REGISTERS=201"
	.align	128
        .global         _ZN10layer_norm31ln_parallel_residual_fwd_kernelINS_13Kernel_traitsIf13__nv_bfloat16S2_S2_fjLj4096ELj1ELj1ELj4ELj16ENS_18Kernel_traits_baseILj4096EfS2_S2_S2_fjLj128EEEEELb0ELb0ELb0EEEvNS_9FwdParamsE
        .type           _ZN10layer_norm31ln_parallel_residual_fwd_kernelINS_13Kernel_traitsIf13__nv_bfloat16S2_S2_fjLj4096ELj1ELj1ELj4ELj16ENS_18Kernel_traits_baseILj4096EfS2_S2_S2_fjLj128EEEEELb0ELb0ELb0EEEvNS_9FwdParamsE,@function
        .size           _ZN10layer_norm31ln_parallel_residual_fwd_kernelINS_13Kernel_traitsIf13__nv_bfloat16S2_S2_fjLj4096ELj1ELj1ELj4ELj16ENS_18Kernel_traits_baseILj4096EfS2_S2_S2_fjLj128EEEEELb0ELb0ELb0EEEvNS_9FwdParamsE,(.L_x_26476 - _ZN10layer_norm31ln_parallel_residual_fwd_kernelINS_13Kernel_traitsIf13__nv_bfloat16S2_S2_fjLj4096ELj1ELj1ELj4ELj16ENS_18Kernel_traits_baseILj4096EfS2_S2_S2_fjLj128EEEEELb0ELb0ELb0EEEvNS_9FwdParamsE)
        .other          _ZN10layer_norm31ln_parallel_residual_fwd_kernelINS_13Kernel_traitsIf13__nv_bfloat16S2_S2_fjLj4096ELj1ELj1ELj4ELj16ENS_18Kernel_traits_baseILj4096EfS2_S2_S2_fjLj128EEEEELb0ELb0ELb0EEEvNS_9FwdParamsE,@"STO_CUDA_ENTRY STV_DEFAULT"
_ZN10layer_norm31ln_parallel_residual_fwd_kernelINS_13Kernel_traitsIf13__nv_bfloat16S2_S2_fjLj4096ELj1ELj1ELj4ELj16ENS_18Kernel_traits_baseILj4096EfS2_S2_S2_fjLj128EEEEELb0ELb0ELb0EEEvNS_9FwdParamsE:
.text._ZN10layer_norm31ln_parallel_residual_fwd_kernelINS_13Kernel_traitsIf13__nv_bfloat16S2_S2_fjLj4096ELj1ELj1ELj4ELj16ENS_18Kernel_traits_baseILj4096EfS2_S2_S2_fjLj128EEEEELb0ELb0ELb0EEEvNS_9FwdParamsE:
        /* <DEDUP_REMOVED lines=17> */
[----:B------:R-:W-:Y:S01]  /*0110*/  CS2R R142, SRZ ;  /* 0x00000000008e7805 */ /* 0x000fe2000001ff00 */
[----:B------:R-:W-:Y:S01]  /*0120*/  ISETP.NE.U32.AND P1, PT, RZ, c[0x0][0x220], PT ;  /* 0x00008800ff007a0c */ /* 0x000fe20003f25070 */
[----:B------:R-:W-:Y:S01]  /*0130*/  CS2R R140, SRZ ;  /* 0x00000000008c7805 */ /* 0x000fe2000001ff00 */
[----:B------:R-:W-:Y:S01]  /*0140*/  ISETP.NE.AND.EX P0, PT, RZ, c[0x0][0x21c], PT, P0 ;  /* 0x00008700ff007a0c */ /* 0x000fe20003f05300 */
[----:B------:R-:W-:Y:S01]  /*0150*/  CS2R R138, SRZ ;  /* 0x00000000008a7805 */ /* 0x000fe2000001ff00 */
[----:B------:R-:W-:Y:S01]  /*0160*/  ISETP.NE.AND.EX P1, PT, RZ, c[0x0][0x224], PT, P1 ;  /* 0x00008900ff007a0c */ /* 0x000fe20003f25310 */
[----:B------:R-:W-:Y:S01]  /*0170*/  CS2R R136, SRZ ;  /* 0x0000000000887805 */ /* 0x000fe2000001ff00 */
[----:B------:R-:W-:-:S09]  /*0180*/  SHF.L.U32 R6, R10, 0x5, RZ ;  /* 0x000000050a067819 */ /* 0x000fd200000006ff */
[----:B------:R-:W-:-:S04]  /*0190*/  @P0 LEA R4, P2, R10, c[0x0][0x218], 0x5 ;  /* 0x000086000a040a11 */ /* 0x000fc800078428ff */
[----:B------:R-:W-:Y:S01]  /*01a0*/  @P0 LEA.HI.X R5, R10, c[0x0][0x21c], RZ, 0x5, P2 ;  /* 0x000087000a050a11 */ /* 0x000fe200010f2cff */
[----:B------:R-:W-:Y:S01]  /*01b0*/  IMAD.MOV.U32 R7, RZ, RZ, 0x20 ;  /* 0x00000020ff077424 */ /* 0x000fe200078e00ff */
[----:B------:R-:W-:Y:S02]  /*01c0*/  @P1 IADD3 R8, P2, R6, c[0x0][0x220], RZ ;  /* 0x0000880006081a10 */ /* 0x000fe40007f5e0ff */
[----:B------:R-:W-:Y:S01]  /*01d0*/  SHF.L.U64.HI R11, R10, 0x5, RZ ;  /* 0x000000050a0b7819 */ /* 0x000fe200000102ff */
[----:B------:R0:W5:Y:S04]  /*01e0*/  @P0 LDG.E.128 R140, [R4.64] ;  /* 0x00000004048c0981 */ /* 0x000168000c1e1d00 */
[----:B------:R0:W5:Y:S01]  /*01f0*/  @P0 LDG.E.128 R136, [R4.64+0x10] ;  /* 0x0000100404880981 */ /* 0x000162000c1e1d00 */
[----:B------:R-:W-:Y:S01]  /*0200*/  IADD3 R6, P0, R6, c[0x0][0x1b8], RZ ;  /* 0x00006e0006067a10 */ /* 0x000fe20007f1e0ff */
[----:B------:R-:W-:Y:S01]  /*0210*/  CS2R R134, SRZ ;  /* 0x0000000000867805 */ /* 0x000fe2000001ff00 */
[----:B------:R-:W-:Y:S01]  /*0220*/  CS2R R132, SRZ ;  /* 0x0000000000847805 */ /* 0x000fe2000001ff00 */
[----:B------:R-:W-:Y:S01]  /*0230*/  CS2R R130, SRZ ;  /* 0x0000000000827805 */ /* 0x000fe2000001ff00 */
[----:B------:R-:W-:Y:S01]  /*0240*/  CS2R R128, SRZ ;  /* 0x0000000000807805 */ /* 0x000fe2000001ff00 */
[C---:B------:R-:W-:Y:S01]  /*0250*/  @P1 IADD3.X R9, R11.reuse, c[0x0][0x224], RZ, P2, !PT ;  /* 0x000089000b091a10 */ /* 0x040fe200017fe4ff */
[----:B0-----:R-:W-:Y:S01]  /*0260*/  IMAD.WIDE.U32 R4, R10, R7, c[0x0][0x1b0] ;  /* 0x00006c000a047625 */ /* 0x001fe200078e0007 */
[----:B------:R-:W-:-:S03]  /*0270*/  IADD3.X R7, R11, c[0x0][0x1bc], RZ, P0, !PT ;  /* 0x00006f000b077a10 */ /* 0x000fc600007fe4ff */
[----:B------:R0:W5:Y:S04]  /*0280*/  @P1 LDG.E.128 R132, [R8.64] ;  /* 0x0000000408841981 */ /* 0x000168000c1e1d00 */
[----:B------:R0:W5:Y:S04]  /*0290*/  @P1 LDG.E.128 R128, [R8.64+0x10] ;  /* 0x0000100408801981 */ /* 0x000168000c1e1d00 */
[----:B------:R0:W5:Y:S04]  /*02a0*/  LDG.E.128 R124, [R4.64] ;  /* 0x00000004047c7981 */ /* 0x000168000c1e1d00 */
[----:B------:R0:W5:Y:S04]  /*02b0*/  LDG.E.128 R120, [R4.64+0x10] ;  /* 0x0000100404787981 */ /* 0x000168000c1e1d00 */
[----:B------:R0:W5:Y:S04]  /*02c0*/  LDG.E.128 R116, [R6.64] ;  /* 0x0000000406747981 */ /* 0x000168000c1e1d00 */
[----:B------:R0:W5:Y:S01]  /*02d0*/  LDG.E.128 R112, [R6.64+0x10] ;  /* 0x0000100406707981 */ /* 0x000162000c1e1d00 */
[----:B------:R-:W-:-:S03]  /*02e0*/  LOP3.LUT R10, R10, 0x80, RZ, 0xfc, !PT ;  /* 0x000000800a0a7812 */ /* 0x000fc600078efcff */
.L_x_5453:
[----:B------:R-:W-:Y:S05]  /*02f0*/  BSYNC B0 ;  /* 0x0000000000007941 */ /* 0x000fea0003800000 */
.L_x_5452:
[----:B------:R-:W-:Y:S01]  /*0300*/  BSSY B0, `(.L_x_5454) ;  /* 0x0000021000007945 */ /* 0x000fe20003800000 */
        /* <DEDUP_REMOVED lines=9> */
[----:B0-----:R-:W-:Y:S01]  /*03a0*/  HFMA2.MMA R9, -RZ, RZ, 0, 1.9073486328125e-06 ;  /* 0x00000020ff097435 */ /* 0x001fe200000001ff */
[----:B------:R-:W-:-:S08]  /*03b0*/  IMAD.SHL.U32 R7, R10, 0x20, RZ ;  /* 0x000000200a077824 */ /* 0x000fd000078e00ff */
[----:B------:R-:W-:-:S04]  /*03c0*/  @P0 LEA R4, P2, R10, c[0x0][0x218], 0x5 ;  /* 0x000086000a040a11 */ /* 0x000fc800078428ff */
[C---:B------:R-:W-:Y:S02]  /*03d0*/  @P0 LEA.HI.X R5, R10.reuse, c[0x0][0x21c], RZ, 0x5, P2 ;  /* 0x000087000a050a11 */ /* 0x040fe400010f2cff */
[C---:B------:R-:W-:Y:S02]  /*03e0*/  SHF.L.U64.HI R11, R10.reuse, 0x5, RZ ;  /* 0x000000050a0b7819 */ /* 0x040fe400000102ff */
[C---:B------:R-:W-:Y:S01]  /*03f0*/  @P1 IADD3 R6, P2, R7.reuse, c[0x0][0x220], RZ ;  /* 0x0000880007061a10 */ /* 0x040fe20007f5e0ff */
[----:B------:R0:W5:Y:S04]  /*0400*/  @P0 LDG.E.128 R108, [R4.64] ;  /* 0x00000004046c0981 */ /* 0x000168000c1e1d00 */
[----:B------:R0:W5:Y:S01]  /*0410*/  @P0 LDG.E.128 R104, [R4.64+0x10] ;  /* 0x0000100404680981 */ /* 0x000162000c1e1d00 */
[----:B------:R-:W-:Y:S01]  /*0420*/  CS2R R102, SRZ ;  /* 0x0000000000667805 */ /* 0x000fe2000001ff00 */
[----:B------:R-:W-:Y:S01]  /*0430*/  CS2R R100, SRZ ;  /* 0x0000000000647805 */ /* 0x000fe2000001ff00 */
[----:B------:R-:W-:Y:S01]  /*0440*/  CS2R R98, SRZ ;  /* 0x0000000000627805 */ /* 0x000fe2000001ff00 */
[----:B------:R-:W-:Y:S01]  /*0450*/  CS2R R96, SRZ ;  /* 0x0000000000607805 */ /* 0x000fe2000001ff00 */
[----:B------:R-:W-:Y:S01]  /*0460*/  IMAD.WIDE.U32 R8, R10, R9, c[0x0][0x1b0] ;  /* 0x00006c000a087625 */ /* 0x000fe200078e0009 */
[----:B0-----:R-:W-:-:S04]  /*0470*/  IADD3 R4, P0, R7, c[0x0][0x1b8], RZ ;  /* 0x00006e0007047a10 */ /* 0x001fc80007f1e0ff */
[----:B------:R0:W5:Y:S01]  /*0480*/  LDG.E.128 R92, [R8.64] ;  /* 0x00000004085c7981 */ /* 0x000162000c1e1d00 */
[C---:B------:R-:W-:Y:S02]  /*0490*/  @P1 IADD3.X R7, R11.reuse, c[0x0][0x224], RZ, P2, !PT ;  /* 0x000089000b071a10 */ /* 0x040fe400017fe4ff */
[----:B------:R-:W-:Y:S01]  /*04a0*/  IADD3.X R5, R11, c[0x0][0x1bc], RZ, P0, !PT ;  /* 0x00006f000b057a10 */ /* 0x000fe200007fe4ff */
[----:B------:R0:W5:Y:S04]  /*04b0*/  LDG.E.128 R88, [R8.64+0x10] ;  /* 0x0000100408587981 */ /* 0x000168000c1e1d00 */
[----:B------:R0:W5:Y:S04]  /*04c0*/  @P1 LDG.E.128 R100, [R6.64] ;  /* 0x0000000406641981 */ /* 0x000168000c1e1d00 */
[----:B------:R0:W5:Y:S04]  /*04d0*/  @P1 LDG.E.128 R96, [R6.64+0x10] ;  /* 0x0000100406601981 */ /* 0x000168000c1e1d00 */
[----:B------:R0:W5:Y:S04]  /*04e0*/  LDG.E.128 R84, [R4.64] ;  /* 0x0000000404547981 */ /* 0x000168000c1e1d00 */
[----:B------:R0:W5:Y:S01]  /*04f0*/  LDG.E.128 R80, [R4.64+0x10] ;  /* 0x0000100404507981 */ /* 0x000162000c1e1d00 */
[----:B------:R-:W-:-:S03]  /*0500*/  IADD3 R10, R10, 0x80, RZ ;  /* 0x000000800a0a7810 */ /* 0x000fc60007ffe0ff */
.L_x_5455:
[----:B------:R-:W-:Y:S05]  /*0510*/  BSYNC B0 ;  /* 0x0000000000007941 */ /* 0x000fea0003800000 */
.L_x_5454:
        /* <DEDUP_REMOVED lines=10> */
[----:B0-----:R-:W-:-:S09]  /*05c0*/  IMAD.SHL.U32 R7, R10, 0x20, RZ ;  /* 0x000000200a077824 */ /* 0x001fd200078e00ff */
[----:B------:R-:W-:-:S04]  /*05d0*/  @P0 LEA R4, P2, R10, c[0x0][0x218], 0x5 ;  /* 0x000086000a040a11 */ /* 0x000fc800078428ff */
[C---:B------:R-:W-:Y:S01]  /*05e0*/  @P0 LEA.HI.X R5, R10.reuse, c[0x0][0x21c], RZ, 0x5, P2 ;  /* 0x000087000a050a11 */ /* 0x040fe200010f2cff */
[----:B------:R-:W-:Y:S01]  /*05f0*/  IMAD.MOV.U32 R9, RZ, RZ, 0x20 ;  /* 0x00000020ff097424 */ /* 0x000fe200078e00ff */
        /* <DEDUP_REMOVED lines=19> */
.L_x_5457:
[----:B------:R-:W-:Y:S05]  /*0730*/  BSYNC B0 ;  /* 0x0000000000007941 */ /* 0x000fea0003800000 */
.L_x_5456:
        /* <DEDUP_REMOVED lines=10> */
[----:B0-----:R-:W-:-:S09]  /*07e0*/  SHF.L.U32 R6, R10, 0x5, RZ ;  /* 0x000000050a067819 */ /* 0x001fd200000006ff */
[----:B------:R-:W-:-:S04]  /*07f0*/  @P0 LEA R4, P2, R10, c[0x0][0x218], 0x5 ;  /* 0x000086000a040a11 */ /* 0x000fc800078428ff */
[----:B------:R-:W-:Y:S01]  /*0800*/  @P0 LEA.HI.X R5, R10, c[0x0][0x21c], RZ, 0x5, P2 ;  /* 0x000087000a050a11 */ /* 0x000fe200010f2cff */
[----:B------:R-:W-:Y:S01]  /*0810*/  IMAD.MOV.U32 R11, RZ, RZ, 0x20 ;  /* 0x00000020ff0b7424 */ /* 0x000fe200078e00ff */
[----:B------:R-:W-:Y:S02]  /*0820*/  SHF.R.U32.HI R7, RZ, 0x1b, R10 ;  /* 0x0000001bff077819 */ /* 0x000fe4000001160a */
[C---:B------:R-:W-:Y:S01]  /*0830*/  @P1 IADD3 R8, P2, R6.reuse, c[0x0][0x220], RZ ;  /* 0x0000880006081a10 */ /* 0x040fe20007f5e0ff */
[----:B------:R0:W5:Y:S04]  /*0840*/  @P0 LDG.E.128 R44, [R4.64] ;  /* 0x00000004042c0981 */ /* 0x000168000c1e1d00 */
[----:B------:R0:W5:Y:S01]  /*0850*/  @P0 LDG.E.128 R40, [R4.64+0x10] ;  /* 0x0000100404280981 */ /* 0x000162000c1e1d00 */
[----:B------:R-:W-:Y:S01]  /*0860*/  IADD3 R6, P0, R6, c[0x0][0x1b8], RZ ;  /* 0x00006e0006067a10 */ /* 0x000fe20007f1e0ff */
[----:B------:R-:W-:Y:S01]  /*0870*/  CS2R R38, SRZ ;  /* 0x0000000000267805 */ /* 0x000fe2000001ff00 */
[----:B------:R-:W-:Y:S01]  /*0880*/  CS2R R36, SRZ ;  /* 0x0000000000247805 */ /* 0x000fe2000001ff00 */
[----:B------:R-:W-:Y:S01]  /*0890*/  CS2R R34, SRZ ;  /* 0x0000000000227805 */ /* 0x000fe2000001ff00 */
[C---:B------:R-:W-:Y:S01]  /*08a0*/  @P1 IADD3.X R9, R7.reuse, c[0x0][0x224], RZ, P2, !PT ;  /* 0x0000890007091a10 */ /* 0x040fe200017fe4ff */
[----:B------:R-:W-:Y:S01]  /*08b0*/  CS2R R32, SRZ ;  /* 0x0000000000207805 */ /* 0x000fe2000001ff00 */
[----:B------:R-:W-:Y:S01]  /*08c0*/  IADD3.X R7, R7, c[0x0][0x1bc], RZ, P0, !PT ;  /* 0x00006f0007077a10 */ /* 0x000fe200007fe4ff */
[----:B0-----:R-:W-:-:S02]  /*08d0*/  IMAD.WIDE.U32 R4, R10, R11, c[0x0][0x1b0] ;  /* 0x00006c000a047625 */ /* 0x001fc400078e000b */
[----:B------:R0:W5:Y:S04]  /*08e0*/  @P1 LDG.E.128 R36, [R8.64] ;  /* 0x0000000408241981 */ /* 0x000168000c1e1d00 */
[----:B------:R0:W5:Y:S04]  /*08f0*/  @P1 LDG.E.128 R32, [R8.64+0x10] ;  /* 0x0000100408201981 */ /* 0x000168000c1e1d00 */
[----:B------:R0:W5:Y:S04]  /*0900*/  LDG.E.128 R28, [R4.64] ;  /* 0x00000004041c7981 */ /* 0x000168000c1e1d00 */
[----:B------:R0:W5:Y:S04]  /*0910*/  LDG.E.128 R24, [R4.64+0x10] ;  /* 0x0000100404187981 */ /* 0x000168000c1e1d00 */
[----:B------:R0:W5:Y:S04]  /*0920*/  LDG.E.128 R20, [R6.64] ;  /* 0x0000000406147981 */ /* 0x000168000c1e1d00 */
[----:B------:R0:W5:Y:S02]  /*0930*/  LDG.E.128 R16, [R6.64+0x10] ;  /* 0x0000100406107981 */ /* 0x000164000c1e1d00 */
.L_x_5459:
[----:B------:R-:W-:Y:S05]  /*0940*/  BSYNC B0 ;  /* 0x0000000000007941 */ /* 0x000fea0003800000 */
.L_x_5458:
[----:B------:R-:W1:Y:S02]  /*0950*/  S2UR UR6, SR_CTAID.X ;  /* 0x00000000000679c3 */ /* 0x000e640000002500 */
[----:B-1----:R-:W-:-:S04]  /*0960*/  LEA.HI R152, R0, UR6, RZ, 0x19 ;  /* 0x0000000600987c11 */ /* 0x002fc8000f8fc8ff */
[----:B------:R-:W-:-:S13]  /*0970*/  ISETP.GE.AND P0, PT, R152, c[0x0][0x164], PT ;  /* 0x0000590098007a0c */ /* 0x000fda0003f06270 */
[----:B------:R-:W-:Y:S05]  /*0980*/  @P0 EXIT ;  /* 0x000000000000094d */ /* 0x000fea0003800000 */
[----:B------:R-:W-:Y:S01]  /*0990*/  SHF.R.S32.HI R3, RZ, 0x3, R3 ;  /* 0x00000003ff037819 */ /* 0x000fe20000011403 */
[C---:B0-----:R-:W-:Y:S01]  /*09a0*/  IMAD.SHL.U32 R7, R0.reuse, 0x20, RZ ;  /* 0x0000002000077824 */ /* 0x041fe200078e00ff */
[----:B------:R-:W-:Y:S01]  /*09b0*/  LOP3.LUT R5, R0, 0x60, RZ, 0xc0, !PT ;  /* 0x0000006000057812 */ /* 0x000fe200078ec0ff */
[----:B------:R-:W-:Y:S01]  /*09c0*/  ULDC.U8 UR6, c[0x0][0x1f0] ;  /* 0x00007c0000067ab9 */ /* 0x000fe20000000000 */
[----:B------:R-:W-:Y:S02]  /*09d0*/  LOP3.LUT R4, R3, 0x7f, RZ, 0xc0, !PT ;  /* 0x0000007f03047812 */ /* 0x000fe400078ec0ff */
[----:B------:R-:W-:Y:S02]  /*09e0*/  SHF.R.U32.HI R3, RZ, 0x2, R3 ;  /* 0x00000002ff037819 */ /* 0x000fe40000011603 */
[----:B------:R-:W-:Y:S01]  /*09f0*/  LOP3.LUT R7, R7, 0x3e0, RZ, 0xc0, !PT ;  /* 0x000003e007077812 */ /* 0x000fe200078ec0ff */
[----:B------:R-:W-:Y:S01]  /*0a00*/  IMAD.IADD R5, R4, 0x1, -R5 ;  /* 0x0000000104057824 */ /* 0x000fe200078e0a05 */
[----:B------:R-:W-:-:S02]  /*0a10*/  LOP3.LUT R6, R3, 0x3fffffe0, RZ, 0xc0, !PT ;  /* 0x3fffffe003067812 */ /* 0x000fc400078ec0ff */
[----:B------:R-:W-:Y:S01]  /*0a20*/  IADD3 R7, R4, -R7, RZ ;  /* 0x8000000704077210 */ /* 0x000fe20007ffe0ff */
[----:B------:R-:W-:Y:S01]  /*0a30*/  IMAD.MOV.U32 R4, RZ, RZ, c[0x0][0x180] ;  /* 0x00006000ff047624 */ /* 0x000fe200078e00ff */
[----:B------:R-:W-:Y:S02]  /*0a40*/  IMNMX R5, RZ, R5, !PT ;  /* 0x00000005ff057217 */ /* 0x000fe40007800200 */
[----:B------:R-:W-:Y:S02]  /*0a50*/  IMNMX R7, RZ, R7, !PT ;  /* 0x00000007ff077217 */ /* 0x000fe40007800200 */
[----:B------:R-:W-:Y:S02]  /*0a60*/  IMNMX R5, R5, 0x20, PT ;  /* 0x0000002005057817 */ /* 0x000fe40003800200 */
[----:B------:R-:W-:Y:S02]  /*0a70*/  IMNMX R7, R7, 0x20, PT ;  /* 0x0000002007077817 */ /* 0x000fe40003800200 */
[----:B------:R-:W-:-:S02]  /*0a80*/  IADD3 R5, R5, R6, RZ ;  /* 0x0000000605057210 */ /* 0x000fc40007ffe0ff */
[----:B------:R-:W-:Y:S01]  /*0a90*/  LOP3.LUT P2, RZ, R4, c[0x0][0x178], RZ, 0xfc, !PT ;  /* 0x00005e0004ff7a12 */ /* 0x000fe2000784fcff */
[----:B------:R-:W-:Y:S01]  /*0aa0*/  IMAD.MOV.U32 R4, RZ, RZ, c[0x0][0x184] ;  /* 0x00006100ff047624 */ /* 0x000fe200078e00ff */
[----:B------:R-:W-:Y:S01]  /*0ab0*/  MOV R153, 0x1 ;  /* 0x0000000100997802 */ /* 0x000fe20000000f00 */
[----:B------:R-:W-:Y:S02]  /*0ac0*/  IMAD.SHL.U32 R5, R5, 0x8, RZ ;  /* 0x0000000805057824 */ /* 0x000fe400078e00ff */
[----:B------:R-:W-:Y:S01]  /*0ad0*/  IMAD.IADD R7, R6, 0x1, R7 ;  /* 0x0000000106077824 */ /* 0x000fe200078e0207 */
[----:B------:R-:W-:Y:S01]  /*0ae0*/  LOP3.LUT P2, RZ, R4, c[0x0][0x17c], RZ, 0xfc, P2 ;  /* 0x00005f0004ff7a12 */ /* 0x000fe2000104fcff */
[----:B------:R-:W0:Y:S03]  /*0af0*/  I2F.U32 R3, R5 ;  /* 0x0000000500037306 */ /* 0x000e260000201000 */
[----:B------:R-:W-:-:S05]  /*0b00*/  SHF.L.U32 R154, R7, 0x3, RZ ;  /* 0x00000003079a7819 */ /* 0x000fca00000006ff */
[----:B0-----:R-:W0:Y:S04]  /*0b10*/  MUFU.RCP R3, R3 ;  /* 0x0000000300037308 */ /* 0x001e280000001000 */
.L_x_5607:
        /* <DEDUP_REMOVED lines=25> */
[----:B-1----:R-:W-:-:S04]  /*0cb0*/  ISETP.NE.U32.AND P0, PT, RZ, c[0x0][0x180], PT ;  /* 0x00006000ff007a0c */ /* 0x002fc80003f05070 */
[----:B------:R-:W-:-:S13]  /*0cc0*/  ISETP.NE.AND.EX P0, PT, RZ, c[0x0][0x184], PT, P0 ;  /* 0x00006100ff007a0c */ /* 0x000fda0003f05300 */
[----:B------:R-:W-:Y:S05]  /*0cd0*/  @P0 BRA `(.L_x_5463) ;  /* 0x0000002000000947 */ /* 0x000fea0003800000 */
[----:B------:R-:W-:Y:S05]  /*0ce0*/  @P2 BRA `(.L_x_5464) ;  /* 0x0000008000002947 */ /* 0x000fea0003800000 */
[----:B------:R-:W-:Y:S05]  /*0cf0*/  BRA `(.L_x_5465) ;  /* 0x0000009000007947 */ /* 0x000fea0003800000 */
.L_x_5463:
[----:B-----5:R-:W-:-:S05]  /*0d00*/  PRMT R148, RZ, 0x5410, R8 ;  /* 0x00005410ff947816 */ /* 0x020fca0000000008 */
[----:B------:R-:W-:Y:S01]  /*0d10*/  FADD.FTZ R163, R148, R163 ;  /* 0x000000a394a37221 */ /* 0x000fe20000010000 */
[----:B------:R-:W-:Y:S05]  /*0d20*/  BRA `(.L_x_5464) ;  /* 0x0000004000007947 */ /* 0x000fea0003800000 */
.L_x_5462:
[----:B-1---5:R-:W-:-:S05]  /*0d30*/  PRMT R148, RZ, 0x5410, R12 ;  /* 0x00005410ff947816 */ /* 0x022fca000000000c */
[----:B------:R-:W-:Y:S01]  /*0d40*/  FADD.FTZ R163, R148, R163 ;  /* 0x000000a394a37221 */ /* 0x000fe20000010000 */
[----:B------:R-:W-:-:S05]  /*0d50*/  @P1 PRMT R148, RZ, 0x5410, R8 ;  /* 0x00005410ff941816 */ /* 0x000fca0000000008 */
[----:B------:R-:W-:-:S05]  /*0d60*/  @P1 FADD.FTZ R163, R148, R163 ;  /* 0x000000a394a31221 */ /* 0x000fca0000010000 */
.L_x_5464:
[----:B------:R-:W-:-:S04]  /*0d70*/  F2FP.BF16.PACK_AB R148, RZ, R163 ;  /* 0x000000a3ff94723e */ /* 0x000fc800000010ff */
[----:B------:R-:W-:Y:S02]  /*0d80*/  PRMT R4, R148, 0x7610, R4 ;  /* 0x0000761094047816 */ /* 0x000fe40000000004 */
.L_x_5465:
[----:B------:R-:W-:Y:S01]  /*0d90*/  PRMT R175, RZ, 0x7610, R144 ;  /* 0x00007610ffaf7816 */ /* 0x000fe20000000090 */
[----:B------:R-:W-:Y:S05]  /*0da0*/  @P6 BRA `(.L_x_5466) ;  /* 0x0000008000006947 */ /* 0x000fea0003800000 */
[----:B------:R-:W-:-:S04]  /*0db0*/  ISETP.NE.U32.AND P0, PT, RZ, c[0x0][0x180], PT ;  /* 0x00006000ff007a0c */ /* 0x000fc80003f05070 */
[----:B------:R-:W-:-:S13]  /*0dc0*/  ISETP.NE.AND.EX P0, PT, RZ, c[0x0][0x184], PT, P0 ;  /* 0x00006100ff007a0c */ /* 0x000fda0003f05300 */
[----:B------:R-:W-:Y:S05]  /*0dd0*/  @P0 BRA `(.L_x_5467) ;  /* 0x0000002000000947 */ /* 0x000fea0003800000 */
[----:B------:R-:W-:Y:S05]  /*0de0*/  @P2 BRA `(.L_x_5468) ;  /* 0x0000008000002947 */ /* 0x000fea0003800000 */
[----:B------:R-:W-:Y:S05]  /*0df0*/  BRA `(.L_x_5469) ;  /* 0x0000009000007947 */ /* 0x000fea0003800000 */
.L_x_5467:
[----:B-----5:R-:W-:-:S05]  /*0e00*/  PRMT R144, RZ, 0x7610, R8 ;  /* 0x00007610ff907816 */ /* 0x020fca0000000008 */
[----:B------:R-:W-:Y:S01]  /*0e10*/  FADD.FTZ R175, R144, R175 ;  /* 0x000000af90af7221 */ /* 0x000fe20000010000 */
[----:B------:R-:W-:Y:S05]  /*0e20*/  BRA `(.L_x_5468) ;  /* 0x0000004000007947 */ /* 0x000fea0003800000 */
.L_x_5466:
[----:B-----5:R-:W-:-:S05]  /*0e30*/  PRMT R144, RZ, 0x7610, R12 ;  /* 0x00007610ff907816 */ /* 0x020fca000000000c */
[----:B------:R-:W-:Y:S01]  /*0e40*/  FADD.FTZ R175, R144, R175 ;  /* 0x000000af90af7221 */ /* 0x000fe20000010000 */
[----:B------:R-:W-:-:S05]  /*0e50*/  @P1 PRMT R144, RZ, 0x7610, R8 ;  /* 0x00007610ff901816 */ /* 0x000fca0000000008 */
[----:B------:R-:W-:-:S05]  /*0e60*/  @P1 FADD.FTZ R175, R144, R175 ;  /* 0x000000af90af1221 */ /* 0x000fca0000010000 */
.L_x_5468:
[----:B------:R-:W-:-:S04]  /*0e70*/  F2FP.BF16.PACK_AB R144, RZ, R175 ;  /* 0x000000afff90723e */ /* 0x000fc800000010ff */
[----:B------:R-:W-:Y:S02]  /*0e80*/  PRMT R4, R4, 0x5410, R144 ;  /* 0x0000541004047816 */ /* 0x000fe40000000090 */
.L_x_5469:
[----:B------:R-:W-:Y:S01]  /*0e90*/  PRMT R176, RZ, 0x5410, R145 ;  /* 0x00005410ffb07816 */ /* 0x000fe20000000091 */
[----:B------:R-:W-:Y:S05]  /*0ea0*/  @P6 BRA `(.L_x_5470) ;  /* 0x0000008000006947 */ /* 0x000fea0003800000 */
[----:B------:R-:W-:-:S04]  /*0eb0*/  ISETP.NE.U32.AND P0, PT, RZ, c[0x0][0x180], PT ;  /* 0x00006000ff007a0c */ /* 0x000fc80003f05070 */
[----:B------:R-:W-:-:S13]  /*0ec0*/  ISETP.NE.AND.EX P0, PT, RZ, c[0x0][0x184], PT, P0 ;  /* 0x00006100ff007a0c */ /* 0x000fda0003f05300 */
[----:B------:R-:W-:Y:S05]  /*0ed0*/  @P0 BRA `(.L_x_5471) ;  /* 0x0000002000000947 */ /* 0x000fea0003800000 */
[----:B------:R-:W-:Y:S05]  /*0ee0*/  @P2 BRA `(.L_x_5472) ;  /* 0x0000008000002947 */ /* 0x000fea0003800000 */
[----:B------:R-:W-:Y:S05]  /*0ef0*/  BRA `(.L_x_5473) ;  /* 0x0000009000007947 */ /* 0x000fea0003800000 */
.L_x_5471:
[----:B-----5:R-:W-:-:S05]  /*0f00*/  PRMT R149, RZ, 0x5410, R9 ;  /* 0x00005410ff957816 */ /* 0x020fca0000000009 */
[----:B------:R-:W-:Y:S01]  /*0f10*/  FADD.FTZ R176, R149, R176 ;  /* 0x000000b095b07221 */ /* 0x000fe20000010000 */
[----:B------:R-:W-:Y:S05]  /*0f20*/  BRA `(.L_x_5472) ;  /* 0x0000004000007947 */ /* 0x000fea0003800000 */
.L_x_5470:
[----:B-----5:R-:W-:-:S05]  /*0f30*/  PRMT R149, RZ, 0x5410, R13 ;  /* 0x00005410ff957816 */ /* 0x020fca000000000d */
[----:B------:R-:W-:Y:S01]  /*0f40*/  FADD.FTZ R176, R149, R176 ;  /* 0x000000b095b07221 */ /* 0x000fe20000010000 */
[----:B------:R-:W-:-:S05]  /*0f50*/  @P1 PRMT R149, RZ, 0x5410, R9 ;  /* 0x00005410ff951816 */ /* 0x000fca0000000009 */
[----:B------:R-:W-:-:S05]  /*0f60*/  @P1 FADD.FTZ R176, R149, R176 ;  /* 0x000000b095b01221 */ /* 0x000fca0000010000 */
.L_x_5472:
[----:B------:R-:W-:-:S04]  /*0f70*/  F2FP.BF16.PACK_AB R144, RZ, R176 ;  /* 0x000000b0ff90723e */ /* 0x000fc800000010ff */
[----:B------:R-:W-:Y:S02]  /*0f80*/  PRMT R5, R144, 0x7610, R5 ;  /* 0x0000761090057816 */ /* 0x000fe40000000005 */
.L_x_5473:
[----:B------:R-:W-:Y:S01]  /*0f90*/  PRMT R177, RZ, 0x7610, R145 ;  /* 0x00007610ffb17816 */ /* 0x000fe20000000091 */
[----:B------:R-:W-:Y:S05]  /*0fa0*/  @P6 BRA `(.L_x_5474) ;  /* 0x0000008000006947 */ /* 0x000fea0003800000 */
[----:B------:R-:W-:-:S04]  /*0fb0*/  ISETP.NE.U32.AND P0, PT, RZ, c[0x0][0x180], PT ;  /* 0x00006000ff007a0c */ /* 0x000fc80003f05070 */
[----:B------:R-:W-:-:S13]  /*0fc0*/  ISETP.NE.AND.EX P0, PT, RZ, c[0x0][0x184], PT, P0 ;  /* 0x00006100ff007a0c */ /* 0x000fda0003f05300 */
[----:B------:R-:W-:Y:S05]  /*0fd0*/  @P0 BRA `(.L_x_5475) ;  /* 0x0000002000000947 */ /* 0x000fea0003800000 */
[----:B------:R-:W-:Y:S05]  /*0fe0*/  @P2 BRA `(.L_x_5476) ;  /* 0x0000008000002947 */ /* 0x000fea0003800000 */
[----:B------:R-:W-:Y:S05]  /*0ff0*/  BRA `(.L_x_5477) ;  /* 0x0000009000007947 */ /* 0x000fea0003800000 */
.L_x_5475:
[----:B-----5:R-:W-:-:S05]  /*1000*/  PRMT R144, RZ, 0x7610, R9 ;  /* 0x00007610ff907816 */ /* 0x020fca0000000009 */
[----:B------:R-:W-:Y:S01]  /*1010*/  FADD.FTZ R177, R144, R177 ;  /* 0x000000b190b17221 */ /* 0x000fe20000010000 */
[----:B------:R-:W-:Y:S05]  /*1020*/  BRA `(.L_x_5476) ;  /* 0x0000004000007947 */ /* 0x000fea0003800000 */
.L_x_5474:
[----:B-----5:R-:W-:-:S05]  /*1030*/  PRMT R144, RZ, 0x7610, R13 ;  /* 0x00007610ff907816 */ /* 0x020fca000000000d */
[----:B------:R-:W-:Y:S01]  /*1040*/  FADD.FTZ R177, R144, R177 ;  /* 0x000000b190b17221 */ /* 0x000fe20000010000 */
[----:B------:R-:W-:-:S05]  /*1050*/  @P1 PRMT R144, RZ, 0x7610, R9 ;  /* 0x00007610ff901816 */ /* 0x000fca0000000009 */
[----:B------:R-:W-:-:S05]  /*1060*/  @P1 FADD.FTZ R177, R144, R177 ;  /* 0x000000b190b11221 */ /* 0x000fca0000010000 */
.L_x_5476:
[----:B------:R-:W-:-:S04]  /*1070*/  F2FP.BF16.PACK_AB R144, RZ, R177 ;  /* 0x000000b1ff90723e */ /* 0x000fc800000010ff */
[----:B------:R-:W-:Y:S02]  /*1080*/  PRMT R5, R5, 0x5410, R144 ;  /* 0x0000541005057816 */ /* 0x000fe40000000090 */
.L_x_5477:
[----:B------:R-:W-:Y:S01]  /*1090*/  PRMT R178, RZ, 0x5410, R146 ;  /* 0x00005410ffb27816 */ /* 0x000fe20000000092 */
[----:B------:R-:W-:Y:S05]  /*10a0*/  @P6 BRA `(.L_x_5478) ;  /* 0x0000008000006947 */ /* 0x000fea0003800000 */
[----:B------:R-:W-:-:S04]  /*10b0*/  ISETP.NE.U32.AND P0, PT, RZ, c[0x0][0x180], PT ;  /* 0x00006000ff007a0c */ /* 0x000fc80003f05070 */
[----:B------:R-:W-:-:S13]  /*10c0*/  ISETP.NE.AND.EX P0, PT, RZ, c[0x0][0x184], PT, P0 ;  /* 0x00006100ff007a0c */ /* 0x000fda0003f05300 */
[----:B------:R-:W-:Y:S05]  /*10d0*/  @P0 BRA `(.L_x_5479) ;  /* 0x0000002000000947 */ /* 0x000fea0003800000 */
[----:B------:R-:W-:Y:S05]  /*10e0*/  @P2 BRA `(.L_x_5480) ;  /* 0x0000008000002947 */ /* 0x000fea0003800000 */
[----:B------:R-:W-:Y:S05]  /*10f0*/  BRA `(.L_x_5481) ;  /* 0x0000009000007947 */ /* 0x000fea0003800000 */
.L_x_5479:
[----:B-----5:R-:W-:-:S05]  /*1100*/  PRMT R145, RZ, 0x5410, R10 ;  /* 0x00005410ff917816 */ /* 0x020fca000000000a */
[----:B------:R-:W-:Y:S01]  /*1110*/  FADD.FTZ R178, R145, R178 ;  /* 0x000000b291b27221 */ /* 0x000fe20000010000 */
[----:B------:R-:W-:Y:S05]  /*1120*/  BRA `(.L_x_5480) ;  /* 0x0000004000007947 */ /* 0x000fea0003800000 */
.L_x_5478:
[----:B-----5:R-:W-:-:S05]  /*1130*/  PRMT R145, RZ, 0x5410, R14 ;  /* 0x00005410ff917816 */ /* 0x020fca000000000e */
[----:B------:R-:W-:Y:S01]  /*1140*/  FADD.FTZ R178, R145, R178 ;  /* 0x000000b291b27221 */ /* 0x000fe20000010000 */
[----:B------:R-:W-:-:S05]  /*1150*/  @P1 PRMT R145, RZ, 0x5410, R10 ;  /* 0x00005410ff911816 */ /* 0x000fca000000000a */
[----:B------:R-:W-:-:S05]  /*1160*/  @P1 FADD.FTZ R178, R145, R178 ;  /* 0x000000b291b21221 */ /* 0x000fca0000010000 */
.L_x_5480:
[----:B------:R-:W-:-:S04]  /*1170*/  F2FP.BF16.PACK_AB R144, RZ, R178 ;  /* 0x000000b2ff90723e */ /* 0x000fc800000010ff */
[----:B------:R-:W-:Y:S02]  /*1180*/  PRMT R6, R144, 0x7610, R6 ;  /* 0x0000761090067816 */ /* 0x000fe40000000006 */
.L_x_5481:
[----:B------:R-:W-:Y:S01]  /*1190*/  PRMT R182, RZ, 0x7610, R146 ;  /* 0x00007610ffb67816 */ /* 0x000fe20000000092 */
[----:B------:R-:W-:Y:S05]  /*11a0*/  @P6 BRA `(.L_x_5482) ;  /* 0x0000008000006947 */ /* 0x000fea0003800000 */
[----:B------:R-:W-:-:S04]  /*11b0*/  ISETP.NE.U32.AND P0, PT, RZ, c[0x0][0x180], PT ;  /* 0x00006000ff007a0c */ /* 0x000fc80003f05070 */
[----:B------:R-:W-:-:S13]  /*11c0*/  ISETP.NE.AND.EX P0, PT, RZ, c[0x0][0x184], PT, P0 ;  /* 0x00006100ff007a0c */ /* 0x000fda0003f05300 */
[----:B------:R-:W-:Y:S05]  /*11d0*/  @P0 BRA `(.L_x_5483) ;  /* 0x0000002000000947 */ /* 0x000fea0003800000 */
[----:B------:R-:W-:Y:S05]  /*11e0*/  @P2 BRA `(.L_x_5484) ;  /* 0x0000008000002947 */ /* 0x000fea0003800000 */
[----:B------:R-:W-:Y:S05]  /*11f0*/  BRA `(.L_x_5485) ;  /* 0x0000009000007947 */ /* 0x000fea0003800000 */
.L_x_5483:
[----:B-----5:R-:W-:-:S05]  /*1200*/  PRMT R145, RZ, 0x7610, R10 ;  /* 0x00007610ff917816 */ /* 0x020fca000000000a */
[----:B------:R-:W-:Y:S01]  /*1210*/  FADD.FTZ R182, R145, R182 ;  /* 0x000000b691b67221 */ /* 0x000fe20000010000 */
[----:B------:R-:W-:Y:S05]  /*1220*/  BRA `(.L_x_5484) ;  /* 0x0000004000007947 */ /* 0x000fea0003800000 */
.L_x_5482:
[----:B-----5:R-:W-:-:S05]  /*1230*/  PRMT R145, RZ, 0x7610, R14 ;  /* 0x00007610ff917816 */ /* 0x020fca000000000e */
[----:B------:R-:W-:Y:S01]  /*1240*/  FADD.FTZ R182, R145, R182 ;  /* 0x000000b691b67221 */ /* 0x000fe20000010000 */
[----:B------:R-:W-:-:S05]  /*1250*/  @P1 PRMT R145, RZ, 0x7610, R10 ;  /* 0x00007610ff911816 */ /* 0x000fca000000000a */
[----:B------:R-:W-:-:S05]  /*1260*/  @P1 FADD.FTZ R182, R145, R182 ;  /* 0x000000b691b61221 */ /* 0x000fca0000010000 */
.L_x_5484:
[----:B------:R-:W-:-:S04]  /*1270*/  F2FP.BF16.PACK_AB R144, RZ, R182 ;  /* 0x000000b6ff90723e */ /* 0x000fc800000010ff */
[----:B------:R-:W-:Y:S02]  /*1280*/  PRMT R6, R6, 0x5410, R144 ;  /* 0x0000541006067816 */ /* 0x000fe40000000090 */
.L_x_5485:
[----:B------:R-:W-:Y:S01]  /*1290*/  PRMT R183, RZ, 0x5410, R147 ;  /* 0x00005410ffb77816 */ /* 0x000fe20000000093 */
[----:B------:R-:W-:Y:S05]  /*12a0*/  @P6 BRA `(.L_x_5486) ;  /* 0x0000008000006947 */ /* 0x000fea0003800000 */
[----:B------:R-:W-:-:S04]  /*12b0*/  ISETP.NE.U32.AND P0, PT, RZ, c[0x0][0x180], PT ;  /* 0x00006000ff007a0c */ /* 0x000fc80003f05070 */
[----:B------:R-:W-:-:S13]  /*12c0*/  ISETP.NE.AND.EX P0, PT, RZ, c[0x0][0x184], PT, P0 ;  /* 0x00006100ff007a0c */ /* 0x000fda0003f05300 */
[----:B------:R-:W-:Y:S05]  /*12d0*/  @P0 BRA `(.L_x_5487) ;  /* 0x0000002000000947 */ /* 0x000fea0003800000 */
[----:B------:R-:W-:Y:S05]  /*12e0*/  @P2 BRA `(.L_x_5488) ;  /* 0x0000008000002947 */ /* 0x000fea0003800000 */
[----:B------:R-:W-:Y:S05]  /*12f0*/  BRA `(.L_x_5489) ;  /* 0x0000009000007947 */ /* 0x000fea0003800000 */
.L_x_5487:
[----:B-----5:R-:W-:-:S05]  /*1300*/  PRMT R144, RZ, 0x5410, R11 ;  /* 0x00005410ff907816 */ /* 0x020fca000000000b */
[----:B------:R-:W-:Y:S01]  /*1310*/  FADD.FTZ R183, R144, R183 ;  /* 0x000000b790b77221 */ /* 0x000fe20000010000 */
[----:B------:R-:W-:Y:S05]  /*1320*/  BRA `(.L_x_5488) ;  /* 0x0000004000007947 */ /* 0x000fea0003800000 */
.L_x_5486:
[----:B-----5:R-:W-:-:S05]  /*1330*/  PRMT R144, RZ, 0x5410, R15 ;  /* 0x00005410ff907816 */ /* 0x020fca000000000f */
[----:B------:R-:W-:Y:S01]  /*1340*/  FADD.FTZ R183, R144, R183 ;  /* 0x000000b790b77221 */ /* 0x000fe20000010000 */
[----:B------:R-:W-:-:S05]  /*1350*/  @P1 PRMT R144, RZ, 0x5410, R11 ;  /* 0x00005410ff901816 */ /* 0x000fca000000000b */
[----:B------:R-:W-:-:S05]  /*1360*/  @P1 FADD.FTZ R183, R144, R183 ;  /* 0x000000b790b71221 */ /* 0x000fca0000010000 */
.L_x_5488:
[----:B------:R-:W-:-:S04]  /*1370*/  F2FP.BF16.PACK_AB R144, RZ, R183 ;  /* 0x000000b7ff90723e */ /* 0x000fc800000010ff */
[----:B------:R-:W-:Y:S02]  /*1380*/  PRMT R7, R144, 0x7610, R7 ;  /* 0x0000761090077816 */ /* 0x000fe40000000007 */
.L_x_5489:
[----:B------:R-:W-:Y:S01]  /*1390*/  PRMT R184, RZ, 0x7610, R147 ;  /* 0x00007610ffb87816 */ /* 0x000fe20000000093 */
[----:B------:R-:W-:Y:S05]  /*13a0*/  @P6 BRA `(.L_x_5490) ;  /* 0x0000008000006947 */ /* 0x000fea0003800000 */
[----:B------:R-:W-:-:S04]  /*13b0*/  ISETP.NE.U32.AND P0, PT, RZ, c[0x0][0x180], PT ;  /* 0x00006000ff007a0c */ /* 0x000fc80003f05070 */
[----:B------:R-:W-:-:S13]  /*13c0*/  ISETP.NE.AND.EX P0, PT, RZ, c[0x0][0x184], PT, P0 ;  /* 0x00006100ff007a0c */ /* 0x000fda0003f05300 */
[----:B------:R-:W-:Y:S05]  /*13d0*/  @P0 BRA `(.L_x_5491) ;  /* 0x0000002000000947 */ /* 0x000fea0003800000 */
[----:B------:R-:W-:Y:S05]  /*13e0*/  @P2 BRA `(.L_x_5492) ;  /* 0x0000008000002947 */ /* 0x000fea0003800000 */
[----:B------:R-:W-:Y:S05]  /*13f0*/  BRA `(.L_x_5493) ;  /* 0x0000009000007947 */ /* 0x000fea0003800000 */
.L_x_5491:
[----:B-----5:R-:W-:-:S05]  /*1400*/  PRMT R145, RZ, 0x7610, R11 ;  /* 0x00007610ff917816 */ /* 0x020fca000000000b */
[----:B------:R-:W-:Y:S01]  /*1410*/  FADD.FTZ R184, R145, R184 ;  /* 0x000000b891b87221 */ /* 0x000fe20000010000 */
[----:B------:R-:W-:Y:S05]  /*1420*/  BRA `(.L_x_5492) ;  /* 0x0000004000007947 */ /* 0x000fea0003800000 */
.L_x_5490:
[----:B-----5:R-:W-:-:S05]  /*1430*/  PRMT R145, RZ, 0x7610, R15 ;  /* 0x00007610ff917816 */ /* 0x020fca000000000f */
[----:B------:R-:W-:Y:S01]  /*1440*/  FADD.FTZ R184, R145, R184 ;  /* 0x000000b891b87221 */ /* 0x000fe20000010000 */
[----:B------:R-:W-:-:S05]  /*1450*/  @P1 PRMT R145, RZ, 0x7610, R11 ;  /* 0x00007610ff911816 */ /* 0x000fca000000000b */
[----:B------:R-:W-:-:S05]  /*1460*/  @P1 FADD.FTZ R184, R145, R184 ;  /* 0x000000b891b81221 */ /* 0x000fca0000010000 */
.L_x_5492:
[----:B------:R-:W-:-:S04]  /*1470*/  F2FP.BF16.PACK_AB R144, RZ, R184 ;  /* 0x000000b8ff90723e */ /* 0x000fc800000010ff */
[----:B------:R-:W-:Y:S02]  /*1480*/  PRMT R7, R7, 0x5410, R144 ;  /* 0x0000541007077816 */ /* 0x000fe40000000090 */
.L_x_5493:
[C---:B------:R-:W-:Y:S02]  /*1490*/  @P2 LEA R144, P0, R156.reuse, c[0x0][0x188], 0x4 ;  /* 0x000062009c902a11 */ /* 0x040fe400078020ff */
[C---:B------:R-:W-:Y:S02]  /*14a0*/  IADD3 R148, R156.reuse, 0x80, RZ ;  /* 0x000000809c947810 */ /* 0x040fe40007ffe0ff */
[----:B------:R-:W-:-:S05]  /*14b0*/  @P2 LEA.HI.X R145, R156, c[0x0][0x18c], RZ, 0x4, P0 ;  /* 0x000063009c912a11 */ /* 0x000fca00000f24ff */
[----:B------:R1:W-:Y:S04]  /*14c0*/  @P2 STG.E.128 [R144.64], R4 ;  /* 0x0000000490002986 */ /* 0x0003e8000c101d04 */
.L_x_5461:
[----:B------:R-:W-:Y:S05]  /*14d0*/  BSYNC B0 ;  /* 0x0000000000007941 */ /* 0x000fea0003800000 */
.L_x_5460:
[----:B------:R-:W-:Y:S01]  /*14e0*/  ISETP.GE.U32.AND P0, PT, R2, 0x100, PT ;  /* 0x000001000200780c */ /* 0x000fe20003f06070 */
[----:B------:R-:W-:-:S12]  /*14f0*/  BSSY B0, `(.L_x_5494) ;  /* 0x0000095000007945 */ /* 0x000fd80003800000 */
[----:B------:R-:W-:Y:S05]  /*1500*/  @!P0 BRA `(.L_x_5495) ;  /* 0x0000093000008947 */ /* 0x000fea0003800000 */
[----:B------:R-:W-:Y:S01]  /*1510*/  ISETP.NE.U32.AND P0, PT, RZ, c[0x0][0x178], PT ;  /* 0x00005e00ff007a0c */ /* 0x000fe20003f05070 */
[----:B-1----:R-:W-:-:S03]  /*1520*/  IMAD.MOV.U32 R145, RZ, RZ, 0x10 ;  /* 0x00000010ff917424 */ /* 0x002fc600078e00ff */
        /* <DEDUP_REMOVED lines=20> */
.L_x_5497:
[----:B-----5:R-:W-:-:S05]  /*1670*/  PRMT R150, RZ, 0x5410, R8 ;  /* 0x00005410ff967816 */ /* 0x020fca0000000008 */
[----:B------:R-:W-:Y:S01]  /*1680*/  FADD.FTZ R157, R150, R157 ;  /* 0x0000009d969d7221 */ /* 0x000fe20000010000 */
[----:B------:R-:W-:Y:S05]  /*1690*/  BRA `(.L_x_5498) ;  /* 0x0000004000007947 */ /* 0x000fea0003800000 */
.L_x_5496:
[----:B-1---5:R-:W-:-:S05]  /*16a0*/  PRMT R150, RZ, 0x5410, R12 ;  /* 0x00005410ff967816 */ /* 0x022fca000000000c */
[----:B------:R-:W-:Y:S01]  /*16b0*/  FADD.FTZ R157, R150, R157 ;  /* 0x0000009d969d7221 */ /* 0x000fe20000010000 */
[----:B------:R-:W-:-:S05]  /*16c0*/  @P1 PRMT R150, RZ, 0x5410, R8 ;  /* 0x00005410ff961816 */ /* 0x000fca0000000008 */
[----:B------:R-:W-:-:S05]  /*16d0*/  @P1 FADD.FTZ R157, R150, R157 ;  /* 0x0000009d969d1221 */ /* 0x000fca0000010000 */
.L_x_5498:
[----:B------:R-:W-:-:S04]  /*16e0*/  F2FP.BF16.PACK_AB R149, RZ, R157 ;  /* 0x0000009dff95723e */ /* 0x000fc800000010ff */
[----:B------:R-:W-:Y:S02]  /*16f0*/  PRMT R4, R149, 0x7610, R4 ;  /* 0x0000761095047816 */ /* 0x000fe40000000004 */
.L_x_5499:
[----:B------:R-:W-:Y:S01]  /*1700*/  PRMT R164, RZ, 0x7610, R144 ;  /* 0x00007610ffa47816 */ /* 0x000fe20000000090 */
[----:B------:R-:W-:Y:S05]  /*1710*/  @P6 BRA `(.L_x_5500) ;  /* 0x0000008000006947 */ /* 0x000fea0003800000 */
[----:B------:R-:W-:-:S04]  /*1720*/  ISETP.NE.U32.AND P0, PT, RZ, c[0x0][0x180], PT ;  /* 0x00006000ff007a0c */ /* 0x000fc80003f05070 */
[----:B------:R-:W-:-:S13]  /*1730*/  ISETP.NE.AND.EX P0, PT, RZ, c[0x0][0x184], PT, P0 ;  /* 0x00006100ff007a0c */ /* 0x000fda0003f05300 */
[----:B------:R-:W-:Y:S05]  /*1740*/  @P0 BRA `(.L_x_5501) ;  /* 0x0000002000000947 */ /* 0x000fea0003800000 */
[----:B------:R-:W-:Y:S05]  /*1750*/  @P2 BRA `(.L_x_5502) ;  /* 0x0000008000002947 */ /* 0x000fea0003800000 */
[----:B------:R-:W-:Y:S05]  /*1760*/  BRA `(.L_x_5503) ;  /* 0x0000009000007947 */ /* 0x000fea0003800000 */
.L_x_5501:
[----:B-----5:R-:W-:-:S05]  /*1770*/  PRMT R149, RZ, 0x7610, R8 ;  /* 0x00007610ff957816 */ /* 0x020fca0000000008 */
[----:B------:R-:W-:Y:S01]  /*1780*/  FADD.FTZ R164, R149, R164 ;  /* 0x000000a495a47221 */ /* 0x000fe20000010000 */
[----:B------:R-:W-:Y:S05]  /*1790*/  BRA `(.L_x_5502) ;  /* 0x0000004000007947 */ /* 0x000fea0003800000 */
.L_x_5500:
[----:B-----5:R-:W-:-:S05]  /*17a0*/  PRMT R149, RZ, 0x7610, R12 ;  /* 0x00007610ff957816 */ /* 0x020fca000000000c */
[----:B------:R-:W-:Y:S01]  /*17b0*/  FADD.FTZ R164, R149, R164 ;  /* 0x000000a495a47221 */ /* 0x000fe20000010000 */
[----:B------:R-:W-:-:S05]  /*17c0*/  @P1 PRMT R149, RZ, 0x7610, R8 ;  /* 0x00007610ff951816 */ /* 0x000fca0000000008 */
[----:B------:R-:W-:-:S05]  /*17d0*/  @P1 FADD.FTZ R164, R149, R164 ;  /* 0x000000a495a41221 */ /* 0x000fca0000010000 */
.L_x_5502:
[----:B------:R-:W-:-:S04]  /*17e0*/  F2FP.BF16.PACK_AB R144, RZ, R164 ;  /* 0x000000a4ff90723e */ /* 0x000fc800000010ff */
[----:B------:R-:W-:Y:S02]  /*17f0*/  PRMT R4, R4, 0x5410, R144 ;  /* 0x0000541004047816 */ /* 0x000fe40000000090 */
.L_x_5503:
[----:B------:R-:W-:Y:S01]  /*1800*/  PRMT R165, RZ, 0x5410, R145 ;  /* 0x00005410ffa57816 */ /* 0x000fe20000000091 */
[----:B------:R-:W-:Y:S05]  /*1810*/  @P6 BRA `(.L_x_5504) ;  /* 0x0000008000006947 */ /* 0x000fea0003800000 */
[----:B------:R-:W-:-:S04]  /*1820*/  ISETP.NE.U32.AND P0, PT, RZ, c[0x0][0x180], PT ;  /* 0x00006000ff007a0c */ /* 0x000fc80003f05070 */
[----:B------:R-:W-:-:S13]  /*1830*/  ISETP.NE.AND.EX P0, PT, RZ, c[0x0][0x184], PT, P0 ;  /* 0x00006100ff007a0c */ /* 0x000fda0003f05300 */
[----:B------:R-:W-:Y:S05]  /*1840*/  @P0 BRA `(.L_x_5505) ;  /* 0x0000002000000947 */ /* 0x000fea0003800000 */
[----:B------:R-:W-:Y:S05]  /*1850*/  @P2 BRA `(.L_x_5506) ;  /* 0x0000008000002947 */ /* 0x000fea0003800000 */
[----:B------:R-:W-:Y:S05]  /*1860*/  BRA `(.L_x_5507) ;  /* 0x0000009000007947 */ /* 0x000fea0003800000 */
.L_x_5505:
[----:B-----5:R-:W-:-:S05]  /*1870*/  PRMT R144, RZ, 0x5410, R9 ;  /* 0x00005410ff907816 */ /* 0x020fca0000000009 */
[----:B------:R-:W-:Y:S01]  /*1880*/  FADD.FTZ R165, R144, R165 ;  /* 0x000000a590a57221 */ /* 0x000fe20000010000 */
[----:B------:R-:W-:Y:S05]  /*1890*/  BRA `(.L_x_5506) ;  /* 0x0000004000007947 */ /* 0x000fea0003800000 */
.L_x_5504:
[----:B-----5:R-:W-:-:S05]  /*18a0*/  PRMT R144, RZ, 0x5410, R13 ;  /* 0x00005410ff907816 */ /* 0x020fca000000000d */
[----:B------:R-:W-:Y:S01]  /*18b0*/  FADD.FTZ R165, R144, R165 ;  /* 0x000000a590a57221 */ /* 0x000fe20000010000 */
[----:B------:R-:W-:-:S05]  /*18c0*/  @P1 PRMT R144, RZ, 0x5410, R9 ;  /* 0x00005410ff901816 */ /* 0x000fca0000000009 */
[----:B------:R-:W-:-:S05]  /*18d0*/  @P1 FADD.FTZ R165, R144, R165 ;  /* 0x000000a590a51221 */ /* 0x000fca0000010000 */
.L_x_5506:
[----:B------:R-:W-:-:S04]  /*18e0*/  F2FP.BF16.PACK_AB R144, RZ, R165 ;  /* 0x000000a5ff90723e */ /* 0x000fc800000010ff */
[----:B------:R-:W-:Y:S02]  /*18f0*/  PRMT R5, R144, 0x7610, R5 ;  /* 0x0000761090057816 */ /* 0x000fe40000000005 */
.L_x_5507:
[----:B------:R-:W-:Y:S01]  /*1900*/  PRMT R166, RZ, 0x7610, R145 ;  /* 0x00007610ffa67816 */ /* 0x000fe20000000091 */
[----:B------:R-:W-:Y:S05]  /*1910*/  @P6 BRA `(.L_x_5508) ;  /* 0x0000008000006947 */ /* 0x000fea0003800000 */
[----:B------:R-:W-:-:S04]  /*1920*/  ISETP.NE.U32.AND P0, PT, RZ, c[0x0][0x180], PT ;  /* 0x00006000ff007a0c */ /* 0x000fc80003f05070 */
[----:B------:R-:W-:-:S13]  /*1930*/  ISETP.NE.AND.EX P0, PT, RZ, c[0x0][0x184], PT, P0 ;  /* 0x00006100ff007a0c */ /* 0x000fda0003f05300 */
[----:B------:R-:W-:Y:S05]  /*1940*/  @P0 BRA `(.L_x_5509) ;  /* 0x0000002000000947 */ /* 0x000fea0003800000 */
[----:B------:R-:W-:Y:S05]  /*1950*/  @P2 BRA `(.L_x_5510) ;  /* 0x0000008000002947 */ /* 0x000fea0003800000 */
[----:B------:R-:W-:Y:S05]  /*1960*/  BRA `(.L_x_5511) ;  /* 0x0000009000007947 */ /* 0x000fea0003800000 */
.L_x_5509:
[----:B-----5:R-:W-:-:S05]  /*1970*/  PRMT R145, RZ, 0x7610, R9 ;  /* 0x00007610ff917816 */ /* 0x020fca0000000009 */
[----:B------:R-:W-:Y:S01]  /*1980*/  FADD.FTZ R166, R145, R166 ;  /* 0x000000a691a67221 */ /* 0x000fe20000010000 */
[----:B------:R-:W-:Y:S05]  /*1990*/  BRA `(.L_x_5510) ;  /* 0x0000004000007947 */ /* 0x000fea0003800000 */
.L_x_5508:
[----:B-----5:R-:W-:-:S05]  /*19a0*/  PRMT R145, RZ, 0x7610, R13 ;  /* 0x00007610ff917816 */ /* 0x020fca000000000d */
[----:B------:R-:W-:Y:S01]  /*19b0*/  FADD.FTZ R166, R145, R166 ;  /* 0x000000a691a67221 */ /* 0x000fe20000010000 */
[----:B------:R-:W-:-:S05]  /*19c0*/  @P1 PRMT R145, RZ, 0x7610, R9 ;  /* 0x00007610ff911816 */ /* 0x000fca0000000009 */
[----:B------:R-:W-:-:S05]  /*19d0*/  @P1 FADD.FTZ R166, R145, R166 ;  /* 0x000000a691a61221 */ /* 0x000fca0000010000 */
.L_x_5510:
[----:B------:R-:W-:-:S04]  /*19e0*/  F2FP.BF16.PACK_AB R144, RZ, R166 ;  /* 0x000000a6ff90723e */ /* 0x000fc800000010ff */
[----:B------:R-:W-:Y:S02]  /*19f0*/  PRMT R5, R5, 0x5410, R144 ;  /* 0x0000541005057816 */ /* 0x000fe40000000090 */
.L_x_5511:
[----:B------:R-:W-:Y:S01]  /*1a00*/  PRMT R167, RZ, 0x5410, R146 ;  /* 0x00005410ffa77816 */ /* 0x000fe20000000092 */
[----:B------:R-:W-:Y:S05]  /*1a10*/  @P6 BRA `(.L_x_5512) ;  /* 0x0000008000006947 */ /* 0x000fea0003800000 */
[----:B------:R-:W-:-:S04]  /*1a20*/  ISETP.NE.U32.AND P0, PT, RZ, c[0x0][0x180], PT ;  /* 0x00006000ff007a0c */ /* 0x000fc80003f05070 */
[----:B------:R-:W-:-:S13]  /*1a30*/  ISETP.NE.AND.EX P0, PT, RZ, c[0x0][0x184], PT, P0 ;  /* 0x00006100ff007a0c */ /* 0x000fda0003f05300 */
[----:B------:R-:W-:Y:S05]  /*1a40*/  @P0 BRA `(.L_x_5513) ;  /* 0x0000002000000947 */ /* 0x000fea0003800000 */
[----:B------:R-:W-:Y:S05]  /*1a50*/  @P2 BRA `(.L_x_5514) ;  /* 0x0000008000002947 */ /* 0x000fea0003800000 */
[----:B------:R-:W-:Y:S05]  /*1a60*/  BRA `(.L_x_5515) ;  /* 0x0000009000007947 */ /* 0x000fea0003800000 */
.L_x_5513:
[----:B-----5:R-:W-:-:S05]  /*1a70*/  PRMT R144, RZ, 0x5410, R10 ;  /* 0x00005410ff907816 */ /* 0x020fca000000000a */
[----:B------:R-:W-:Y:S01]  /*1a80*/  FADD.FTZ R167, R144, R167 ;  /* 0x000000a790a77221 */ /* 0x000fe20000010000 */
[----:B------:R-:W-:Y:S05]  /*1a90*/  BRA `(.L_x_5514) ;  /* 0x0000004000007947 */ /* 0x000fea0003800000 */
.L_x_5512:
[----:B-----5:R-:W-:-:S05]  /*1aa0*/  PRMT R144, RZ, 0x5410, R14 ;  /* 0x00005410ff907816 */ /* 0x020fca000000000e */
[----:B------:R-:W-:Y:S01]  /*1ab0*/  FADD.FTZ R167, R144, R167 ;  /* 0x000000a790a77221 */ /* 0x000fe20000010000 */
[----:B------:R-:W-:-:S05]  /*1ac0*/  @P1 PRMT R144, RZ, 0x5410, R10 ;  /* 0x00005410ff901816 */ /* 0x000fca000000000a */
[----:B------:R-:W-:-:S05]  /*1ad0*/  @P1 FADD.FTZ R167, R144, R167 ;  /* 0x000000a790a71221 */ /* 0x000fca0000010000 */
.L_x_5514:
[----:B------:R-:W-:-:S04]  /*1ae0*/  F2FP.BF16.PACK_AB R144, RZ, R167 ;  /* 0x000000a7ff90723e */ /* 0x000fc800000010ff */
[----:B------:R-:W-:Y:S02]  /*1af0*/  PRMT R6, R144, 0x7610, R6 ;  /* 0x0000761090067816 */ /* 0x000fe40000000006 */
.L_x_5515:
[----:B------:R-:W-:Y:S01]  /*1b00*/  PRMT R185, RZ, 0x7610, R146 ;  /* 0x00007610ffb97816 */ /* 0x000fe20000000092 */
[----:B------:R-:W-:Y:S05]  /*1b10*/  @P6 BRA `(.L_x_5516) ;  /* 0x0000008000006947 */ /* 0x000fea0003800000 */
[----:B------:R-:W-:-:S04]  /*1b20*/  ISETP.NE.U32.AND P0, PT, RZ, c[0x0][0x180], PT ;  /* 0x00006000ff007a0c */ /* 0x000fc80003f05070 */
[----:B------:R-:W-:-:S13]  /*1b30*/  ISETP.NE.AND.EX P0, PT, RZ, c[0x0][0x184], PT, P0 ;  /* 0x00006100ff007a0c */ /* 0x000fda0003f05300 */
[----:B------:R-:W-:Y:S05]  /*1b40*/  @P0 BRA `(.L_x_5517) ;  /* 0x0000002000000947 */ /* 0x000fea0003800000 */
[----:B------:R-:W-:Y:S05]  /*1b50*/  @P2 BRA `(.L_x_5518) ;  /* 0x0000008000002947 */ /* 0x000fea0003800000 */
[----:B------:R-:W-:Y:S05]  /*1b60*/  BRA `(.L_x_5519) ;  /* 0x0000009000007947 */ /* 0x000fea0003800000 */
.L_x_5517:
[----:B-----5:R-:W-:-:S05]  /*1b70*/  PRMT R144, RZ, 0x7610, R10 ;  /* 0x00007610ff907816 */ /* 0x020fca000000000a */
[----:B------:R-:W-:Y:S01]  /*1b80*/  FADD.FTZ R185, R144, R185 ;  /* 0x000000b990b97221 */ /* 0x000fe20000010000 */
[----:B------:R-:W-:Y:S05]  /*1b90*/  BRA `(.L_x_5518) ;  /* 0x0000004000007947 */ /* 0x000fea0003800000 */
.L_x_5516:
[----:B-----5:R-:W-:-:S05]  /*1ba0*/  PRMT R144, RZ, 0x7610, R14 ;  /* 0x00007610ff907816 */ /* 0x020fca000000000e */
[----:B------:R-:W-:Y:S01]  /*1bb0*/  FADD.FTZ R185, R144, R185 ;  /* 0x000000b990b97221 */ /* 0x000fe20000010000 */
[----:B------:R-:W-:-:S05]  /*1bc0*/  @P1 PRMT R144, RZ, 0x7610, R10 ;  /* 0x00007610ff901816 */ /* 0x000fca000000000a */
[----:B------:R-:W-:-:S05]  /*1bd0*/  @P1 FADD.FTZ R185, R144, R185 ;  /* 0x000000b990b91221 */ /* 0x000fca0000010000 */
.L_x_5518:
[----:B------:R-:W-:-:S04]  /*1be0*/  F2FP.BF16.PACK_AB R144, RZ, R185 ;  /* 0x000000b9ff90723e */ /* 0x000fc800000010ff */
[----:B------:R-:W-:Y:S02]  /*1bf0*/  PRMT R6, R6, 0x5410, R144 ;  /* 0x0000541006067816 */ /* 0x000fe40000000090 */
.L_x_5519:
[----:B------:R-:W-:Y:S01]  /*1c00*/  PRMT R186, RZ, 0x5410, R147 ;  /* 0x00005410ffba7816 */ /* 0x000fe20000000093 */
[----:B------:R-:W-:Y:S05]  /*1c10*/  @P6 BRA `(.L_x_5520) ;  /* 0x0000008000006947 */ /* 0x000fea0003800000 */
[----:B------:R-:W-:-:S04]  /*1c20*/  ISETP.NE.U32.AND P0, PT, RZ, c[0x0][0x180], PT ;  /* 0x00006000ff007a0c */ /* 0x000fc80003f05070 */
[----:B------:R-:W-:-:S13]  /*1c30*/  ISETP.NE.AND.EX P0, PT, RZ, c[0x0][0x184], PT, P0 ;  /* 0x00006100ff007a0c */ /* 0x000fda0003f05300 */
[----:B------:R-:W-:Y:S05]  /*1c40*/  @P0 BRA `(.L_x_5521) ;  /* 0x0000002000000947 */ /* 0x000fea0003800000 */
[----:B------:R-:W-:Y:S05]  /*1c50*/  @P2 BRA `(.L_x_5522) ;  /* 0x0000008000002947 */ /* 0x000fea0003800000 */
[----:B------:R-:W-:Y:S05]  /*1c60*/  BRA `(.L_x_5523) ;  /* 0x0000009000007947 */ /* 0x000fea0003800000 */
.L_x_5521:
[----:B-----5:R-:W-:-:S05]  /*1c70*/  PRMT R145, RZ, 0x5410, R11 ;  /* 0x00005410ff917816 */ /* 0x020fca000000000b */
[----:B------:R-:W-:Y:S01]  /*1c80*/  FADD.FTZ R186, R145, R186 ;  /* 0x000000ba91ba7221 */ /* 0x000fe20000010000 */
[----:B------:R-:W-:Y:S05]  /*1c90*/  BRA `(.L_x_5522) ;  /* 0x0000004000007947 */ /* 0x000fea0003800000 */
.L_x_5520:
[----:B-----5:R-:W-:-:S05]  /*1ca0*/  PRMT R145, RZ, 0x5410, R15 ;  /* 0x00005410ff917816 */ /* 0x020fca000000000f */
[----:B------:R-:W-:Y:S01]  /*1cb0*/  FADD.FTZ R186, R145, R186 ;  /* 0x000000ba91ba7221 */ /* 0x000fe20000010000 */
[----:B------:R-:W-:-:S05]  /*1cc0*/  @P1 PRMT R145, RZ, 0x5410, R11 ;  /* 0x00005410ff911816 */ /* 0x000fca000000000b */
[----:B------:R-:W-:-:S05]  /*1cd0*/  @P1 FADD.FTZ R186, R145, R186 ;  /* 0x000000ba91ba1221 */ /* 0x000fca0000010000 */
.L_x_5522:
[----:B------:R-:W-:-:S04]  /*1ce0*/  F2FP.BF16.PACK_AB R144, RZ, R186 ;  /* 0x000000baff90723e */ /* 0x000fc800000010ff */
[----:B------:R-:W-:Y:S02]  /*1cf0*/  PRMT R7, R144, 0x7610, R7 ;  /* 0x0000761090077816 */ /* 0x000fe40000000007 */
.L_x_5523:
[----:B------:R-:W-:Y:S01]  /*1d00*/  PRMT R187, RZ, 0x7610, R147 ;  /* 0x00007610ffbb7816 */ /* 0x000fe20000000093 */
[----:B------:R-:W-:Y:S05]  /*1d10*/  @P6 BRA `(.L_x_5524) ;  /* 0x0000008000006947 */ /* 0x000fea0003800000 */
[----:B------:R-:W-:-:S04]  /*1d20*/  ISETP.NE.U32.AND P0, PT, RZ, c[0x0][0x180], PT ;  /* 0x00006000ff007a0c */ /* 0x000fc80003f05070 */
[----:B------:R-:W-:-:S13]  /*1d30*/  ISETP.NE.AND.EX P0, PT, RZ, c[0x0][0x184], PT, P0 ;  /* 0x00006100ff007a0c */ /* 0x000fda0003f05300 */
[----:B------:R-:W-:Y:S05]  /*1d40*/  @P0 BRA `(.L_x_5525) ;  /* 0x0000002000000947 */ /* 0x000fea0003800000 */
[----:B------:R-:W-:Y:S05]  /*1d50*/  @P2 BRA `(.L_x_5526) ;  /* 0x0000008000002947 */ /* 0x000fea0003800000 */
[----:B------:R-:W-:Y:S05]  /*1d60*/  BRA `(.L_x_5527) ;  /* 0x0000009000007947 */ /* 0x000fea0003800000 */
.L_x_5525:
[----:B-----5:R-:W-:-:S05]  /*1d70*/  PRMT R144, RZ, 0x7610, R11 ;  /* 0x00007610ff907816 */ /* 0x020fca000000000b */
[----:B------:R-:W-:Y:S01]  /*1d80*/  FADD.FTZ R187, R144, R187 ;  /* 0x000000bb90bb7221 */ /* 0x000fe20000010000 */
[----:B------:R-:W-:Y:S05]  /*1d90*/  BRA `(.L_x_5526) ;  /* 0x0000004000007947 */ /* 0x000fea0003800000 */
.L_x_5524:
[----:B-----5:R-:W-:-:S05]  /*1da0*/  PRMT R144, RZ, 0x7610, R15 ;  /* 0x00007610ff907816 */ /* 0x020fca000000000f */
[----:B------:R-:W-:Y:S01]  /*1db0*/  FADD.FTZ R187, R144, R187 ;  /* 0x000000bb90bb7221 */ /* 0x000fe20000010000 */
[----:B------:R-:W-:-:S05]  /*1dc0*/  @P1 PRMT R144, RZ, 0x7610, R11 ;  /* 0x00007610ff901816 */ /* 0x000fca000000000b */
[----:B------:R-:W-:-:S05]  /*1dd0*/  @P1 FADD.FTZ R187, R144, R187 ;  /* 0x000000bb90bb1221 */ /* 0x000fca0000010000 */
.L_x_5526:
[----:B------:R-:W-:-:S04]  /*1de0*/  F2FP.BF16.PACK_AB R144, RZ, R187 ;  /* 0x000000bbff90723e */ /* 0x000fc800000010ff */
[----:B------:R-:W-:Y:S02]  /*1df0*/  PRMT R7, R7, 0x5410, R144 ;  /* 0x0000541007077816 */ /* 0x000fe40000000090 */
.L_x_5527:
[----:B------:R-:W-:-:S04]  /*1e00*/  @P2 LEA R144, P0, R148, c[0x0][0x188], 0x4 ;  /* 0x0000620094902a11 */ /* 0x000fc800078020ff */
[C---:B------:R-:W-:Y:S02]  /*1e10*/  @P2 LEA.HI.X R145, R148.reuse, c[0x0][0x18c], RZ, 0x4, P0 ;  /* 0x0000630094912a11 */ /* 0x040fe400000f24ff */
[----:B------:R-:W-:-:S03]  /*1e20*/  IADD3 R148, R148, 0x80, RZ ;  /* 0x0000008094947810 */ /* 0x000fc60007ffe0ff */
[----:B------:R1:W-:Y:S04]  /*1e30*/  @P2 STG.E.128 [R144.64], R4 ;  /* 0x0000000490002986 */ /* 0x0003e8000c101d04 */
.L_x_5495:
[----:B------:R-:W-:Y:S05]  /*1e40*/  BSYNC B0 ;  /* 0x0000000000007941 */ /* 0x000fea0003800000 */
.L_x_5494:
[----:B------:R-:W-:Y:S01]  /*1e50*/  BSSY B0, `(.L_x_5528) ;  /* 0x0000095000007945 */ /* 0x000fe20003800000 */
[----:B------:R-:W-:Y:S05]  /*1e60*/  @!P4 BRA `(.L_x_5529) ;  /* 0x000009300000c947 */ /* 0x000fea0003800000 */
[----:B------:R-:W-:Y:S02]  /*1e70*/  ISETP.NE.U32.AND P0, PT, RZ, c[0x0][0x178], PT ;  /* 0x00005e00ff007a0c */ /* 0x000fe40003f05070 */
[----:B-1----:R-:W-:Y:S02]  /*1e80*/  MOV R145, 0x10 ;  /* 0x0000001000917802 */ /* 0x002fe40000000f00 */
        /* <DEDUP_REMOVED lines=20> */
.L_x_5531:
[----:B-----5:R-:W-:-:S05]  /*1fd0*/  PRMT R150, RZ, 0x5410, R8 ;  /* 0x00005410ff967816 */ /* 0x020fca0000000008 */
[----:B------:R-:W-:Y:S01]  /*1fe0*/  FADD.FTZ R155, R150, R155 ;  /* 0x0000009b969b7221 */ /* 0x000fe20000010000 */
[----:B------:R-:W-:Y:S05]  /*1ff0*/  BRA `(.L_x_5532) ;  /* 0x0000004000007947 */ /* 0x000fea0003800000 */
.L_x_5530:
[----:B-1---5:R-:W-:-:S05]  /*2000*/  PRMT R150, RZ, 0x5410, R12 ;  /* 0x00005410ff967816 */ /* 0x022fca000000000c */
[----:B------:R-:W-:Y:S01]  /*2010*/  FADD.FTZ R155, R150, R155 ;  /* 0x0000009b969b7221 */ /* 0x000fe20000010000 */
[----:B------:R-:W-:-:S05]  /*2020*/  @P1 PRMT R150, RZ, 0x5410, R8 ;  /* 0x00005410ff961816 */ /* 0x000fca0000000008 */
[----:B------:R-:W-:-:S05]  /*2030*/  @P1 FADD.FTZ R155, R150, R155 ;  /* 0x0000009b969b1221 */ /* 0x000fca0000010000 */
.L_x_5532:
[----:B------:R-:W-:-:S04]  /*2040*/  F2FP.BF16.PACK_AB R149, RZ, R155 ;  /* 0x0000009bff95723e */ /* 0x000fc800000010ff */
[----:B------:R-:W-:Y:S02]  /*2050*/  PRMT R4, R149, 0x7610, R4 ;  /* 0x0000761095047816 */ /* 0x000fe40000000004 */
.L_x_5533:
[----:B------:R-:W-:Y:S01]  /*2060*/  PRMT R158, RZ, 0x7610, R144 ;  /* 0x00007610ff9e7816 */ /* 0x000fe20000000090 */
[----:B------:R-:W-:Y:S05]  /*2070*/  @P6 BRA `(.L_x_5534) ;  /* 0x0000008000006947 */ /* 0x000fea0003800000 */
[----:B------:R-:W-:-:S04]  /*2080*/  ISETP.NE.U32.AND P0, PT, RZ, c[0x0][0x180], PT ;  /* 0x00006000ff007a0c */ /* 0x000fc80003f05070 */
[----:B------:R-:W-:-:S13]  /*2090*/  ISETP.NE.AND.EX P0, PT, RZ, c[0x0][0x184], PT, P0 ;  /* 0x00006100ff007a0c */ /* 0x000fda0003f05300 */
[----:B------:R-:W-:Y:S05]  /*20a0*/  @P0 BRA `(.L_x_5535) ;  /* 0x0000002000000947 */ /* 0x000fea0003800000 */
[----:B------:R-:W-:Y:S05]  /*20b0*/  @P2 BRA `(.L_x_5536) ;  /* 0x0000008000002947 */ /* 0x000fea0003800000 */
[----:B------:R-:W-:Y:S05]  /*20c0*/  BRA `(.L_x_5537) ;  /* 0x0000009000007947 */ /* 0x000fea0003800000 */
.L_x_5535:
[----:B-----5:R-:W-:-:S05]  /*20d0*/  PRMT R149, RZ, 0x7610, R8 ;  /* 0x00007610ff957816 */ /* 0x020fca0000000008 */
[----:B------:R-:W-:Y:S01]  /*20e0*/  FADD.FTZ R158, R149, R158 ;  /* 0x0000009e959e7221 */ /* 0x000fe20000010000 */
[----:B------:R-:W-:Y:S05]  /*20f0*/  BRA `(.L_x_5536) ;  /* 0x0000004000007947 */ /* 0x000fea0003800000 */
.L_x_5534:
[----:B-----5:R-:W-:-:S05]  /*2100*/  PRMT R149, RZ, 0x7610, R12 ;  /* 0x00007610ff957816 */ /* 0x020fca000000000c */
[----:B------:R-:W-:Y:S01]  /*2110*/  FADD.FTZ R158, R149, R158 ;  /* 0x0000009e959e7221 */ /* 0x000fe20000010000 */
[----:B------:R-:W-:-:S05]  /*2120*/  @P1 PRMT R149, RZ, 0x7610, R8 ;  /* 0x00007610ff951816 */ /* 0x000fca0000000008 */
[----:B------:R-:W-:-:S05]  /*2130*/  @P1 FADD.FTZ R158, R149, R158 ;  /* 0x0000009e959e1221 */ /* 0x000fca0000010000 */
.L_x_5536:
[----:B------:R-:W-:-:S04]  /*2140*/  F2FP.BF16.PACK_AB R144, RZ, R158 ;  /* 0x0000009eff90723e */ /* 0x000fc800000010ff */
[----:B------:R-:W-:Y:S02]  /*2150*/  PRMT R4, R4, 0x5410, R144 ;  /* 0x0000541004047816 */ /* 0x000fe40000000090 */
.L_x_5537:
[----:B------:R-:W-:Y:S01]  /*2160*/  PRMT R159, RZ, 0x5410, R145 ;  /* 0x00005410ff9f7816 */ /* 0x000fe20000000091 */
[----:B------:R-:W-:Y:S05]  /*2170*/  @P6 BRA `(.L_x_5538) ;  /* 0x0000008000006947 */ /* 0x000fea0003800000 */
[----:B------:R-:W-:-:S04]  /*2180*/  ISETP.NE.U32.AND P0, PT, RZ, c[0x0][0x180], PT ;  /* 0x00006000ff007a0c */ /* 0x000fc80003f05070 */
[----:B------:R-:W-:-:S13]  /*2190*/  ISETP.NE.AND.EX P0, PT, RZ, c[0x0][0x184], PT, P0 ;  /* 0x00006100ff007a0c */ /* 0x000fda0003f05300 */
[----:B------:R-:W-:Y:S05]  /*21a0*/  @P0 BRA `(.L_x_5539) ;  /* 0x0000002000000947 */ /* 0x000fea0003800000 */
[----:B------:R-:W-:Y:S05]  /*21b0*/  @P2 BRA `(.L_x_5540) ;  /* 0x0000008000002947 */ /* 0x000fea0003800000 */
[----:B------:R-:W-:Y:S05]  /*21c0*/  BRA `(.L_x_5541) ;  /* 0x0000009000007947 */ /* 0x000fea0003800000 */
.L_x_5539:
[----:B-----5:R-:W-:-:S05]  /*21d0*/  PRMT R144, RZ, 0x5410, R9 ;  /* 0x00005410ff907816 */ /* 0x020fca0000000009 */
[----:B------:R-:W-:Y:S01]  /*21e0*/  FADD.FTZ R159, R144, R159 ;  /* 0x0000009f909f7221 */ /* 0x000fe20000010000 */
[----:B------:R-:W-:Y:S05]  /*21f0*/  BRA `(.L_x_5540) ;  /* 0x0000004000007947 */ /* 0x000fea0003800000 */
.L_x_5538:
[----:B-----5:R-:W-:-:S05]  /*2200*/  PRMT R144, RZ, 0x5410, R13 ;  /* 0x00005410ff907816 */ /* 0x020fca000000000d */
[----:B------:R-:W-:Y:S01]  /*2210*/  FADD.FTZ R159, R144, R159 ;  /* 0x0000009f909f7221 */ /* 0x000fe20000010000 */
[----:B------:R-:W-:-:S05]  /*2220*/  @P1 PRMT R144, RZ, 0x5410, R9 ;  /* 0x00005410ff901816 */ /* 0x000fca0000000009 */
[----:B------:R-:W-:-:S05]  /*2230*/  @P1 FADD.FTZ R159, R144, R159 ;  /* 0x0000009f909f1221 */ /* 0x000fca0000010000 */
.L_x_5540:
[----:B------:R-:W-:-:S04]  /*2240*/  F2FP.BF16.PACK_AB R144, RZ, R159 ;  /* 0x0000009fff90723e */ /* 0x000fc800000010ff */
[----:B------:R-:W-:Y:S02]  /*2250*/  PRMT R5, R144, 0x7610, R5 ;  /* 0x0000761090057816 */ /* 0x000fe40000000005 */
.L_x_5541:
[----:B------:R-:W-:Y:S01]  /*2260*/  PRMT R160, RZ, 0x7610, R145 ;  /* 0x00007610ffa07816 */ /* 0x000fe20000000091 */
[----:B------:R-:W-:Y:S05]  /*2270*/  @P6 BRA `(.L_x_5542) ;  /* 0x0000008000006947 */ /* 0x000fea0003800000 */
[----:B------:R-:W-:-:S04]  /*2280*/  ISETP.NE.U32.AND P0, PT, RZ, c[0x0][0x180], PT ;  /* 0x00006000ff007a0c */ /* 0x000fc80003f05070 */
[----:B------:R-:W-:-:S13]  /*2290*/  ISETP.NE.AND.EX P0, PT, RZ, c[0x0][0x184], PT, P0 ;  /* 0x00006100ff007a0c */ /* 0x000fda0003f05300 */
[----:B------:R-:W-:Y:S05]  /*22a0*/  @P0 BRA `(.L_x_5543) ;  /* 0x0000002000000947 */ /* 0x000fea0003800000 */
[----:B------:R-:W-:Y:S05]  /*22b0*/  @P2 BRA `(.L_x_5544) ;  /* 0x0000008000002947 */ /* 0x000fea0003800000 */
[----:B------:R-:W-:Y:S05]  /*22c0*/  BRA `(.L_x_5545) ;  /* 0x0000009000007947 */ /* 0x000fea0003800000 */
.L_x_5543:
[----:B-----5:R-:W-:-:S05]  /*22d0*/  PRMT R145, RZ, 0x7610, R9 ;  /* 0x00007610ff917816 */ /* 0x020fca0000000009 */
[----:B------:R-:W-:Y:S01]  /*22e0*/  FADD.FTZ R160, R145, R160 ;  /* 0x000000a091a07221 */ /* 0x000fe20000010000 */
[----:B------:R-:W-:Y:S05]  /*22f0*/  BRA `(.L_x_5544) ;  /* 0x0000004000007947 */ /* 0x000fea0003800000 */
.L_x_5542:
[----:B-----5:R-:W-:-:S05]  /*2300*/  PRMT R145, RZ, 0x7610, R13 ;  /* 0x00007610ff917816 */ /* 0x020fca000000000d */
[----:B------:R-:W-:Y:S01]  /*2310*/  FADD.FTZ R160, R145, R160 ;  /* 0x000000a091a07221 */ /* 0x000fe20000010000 */
[----:B------:R-:W-:-:S05]  /*2320*/  @P1 PRMT R145, RZ, 0x7610, R9 ;  /* 0x00007610ff911816 */ /* 0x000fca0000000009 */
[----:B------:R-:W-:-:S05]  /*2330*/  @P1 FADD.FTZ R160, R145, R160 ;  /* 0x000000a091a01221 */ /* 0x000fca0000010000 */
.L_x_5544:
[----:B------:R-:W-:-:S04]  /*2340*/  F2FP.BF16.PACK_AB R144, RZ, R160 ;  /* 0x000000a0ff90723e */ /* 0x000fc800000010ff */
[----:B------:R-:W-:Y:S02]  /*2350*/  PRMT R5, R5, 0x5410, R144 ;  /* 0x0000541005057816 */ /* 0x000fe40000000090 */
.L_x_5545:
[----:B------:R-:W-:Y:S01]  /*2360*/  PRMT R161, RZ, 0x5410, R146 ;  /* 0x00005410ffa17816 */ /* 0x000fe20000000092 */
[----:B------:R-:W-:Y:S05]  /*2370*/  @P6 BRA `(.L_x_5546) ;  /* 0x0000008000006947 */ /* 0x000fea0003800000 */
[----:B------:R-:W-:-:S04]  /*2380*/  ISETP.NE.U32.AND P0, PT, RZ, c[0x0][0x180], PT ;  /* 0x00006000ff007a0c */ /* 0x000fc80003f05070 */
[----:B------:R-:W-:-:S13]  /*2390*/  ISETP.NE.AND.EX P0, PT, RZ, c[0x0][0x184], PT, P0 ;  /* 0x00006100ff007a0c */ /* 0x000fda0003f05300 */
[----:B------:R-:W-:Y:S05]  /*23a0*/  @P0 BRA `(.L_x_5547) ;  /* 0x0000002000000947 */ /* 0x000fea0003800000 */
[----:B------:R-:W-:Y:S05]  /*23b0*/  @P2 BRA `(.L_x_5548) ;  /* 0x0000008000002947 */ /* 0x000fea0003800000 */
[----:B------:R-:W-:Y:S05]  /*23c0*/  BRA `(.L_x_5549) ;  /* 0x0000009000007947 */ /* 0x000fea0003800000 */
.L_x_5547:
[----:B-----5:R-:W-:-:S05]  /*23d0*/  PRMT R144, RZ, 0x5410, R10 ;  /* 0x00005410ff907816 */ /* 0x020fca000000000a */
[----:B------:R-:W-:Y:S01]  /*23e0*/  FADD.FTZ R161, R144, R161 ;  /* 0x000000a190a17221 */ /* 0x000fe20000010000 */
[----:B------:R-:W-:Y:S05]  /*23f0*/  BRA `(.L_x_5548) ;  /* 0x0000004000007947 */ /* 0x000fea0003800000 */
.L_x_5546:
[----:B-----5:R-:W-:-:S05]  /*2400*/  PRMT R144, RZ, 0x5410, R14 ;  /* 0x00005410ff907816 */ /* 0x020fca000000000e */
[----:B------:R-:W-:Y:S01]  /*2410*/  FADD.FTZ R161, R144, R161 ;  /* 0x000000a190a17221 */ /* 0x000fe20000010000 */
[----:B------:R-:W-:-:S05]  /*2420*/  @P1 PRMT R144, RZ, 0x5410, R10 ;  /* 0x00005410ff901816 */ /* 0x000fca000000000a */
[----:B------:R-:W-:-:S05]  /*2430*/  @P1 FADD.FTZ R161, R144, R161 ;  /* 0x000000a190a11221 */ /* 0x000fca0000010000 */
.L_x_5548:
[----:B------:R-:W-:-:S04]  /*2440*/  F2FP.BF16.PACK_AB R144, RZ, R161 ;  /* 0x000000a1ff90723e */ /* 0x000fc800000010ff */
[----:B------:R-:W-:Y:S02]  /*2450*/  PRMT R6, R144, 0x7610, R6 ;  /* 0x0000761090067816 */ /* 0x000fe40000000006 */
.L_x_5549:
[----:B------:R-:W-:Y:S01]  /*2460*/  PRMT R168, RZ, 0x7610, R146 ;  /* 0x00007610ffa87816 */ /* 0x000fe20000000092 */
[----:B------:R-:W-:Y:S05]  /*2470*/  @P6 BRA `(.L_x_5550) ;  /* 0x0000008000006947 */ /* 0x000fea0003800000 */
[----:B------:R-:W-:-:S04]  /*2480*/  ISETP.NE.U32.AND P0, PT, RZ, c[0x0][0x180], PT ;  /* 0x00006000ff007a0c */ /* 0x000fc80003f05070 */
[----:B------:R-:W-:-:S13]  /*2490*/  ISETP.NE.AND.EX P0, PT, RZ, c[0x0][0x184], PT, P0 ;  /* 0x00006100ff007a0c */ /* 0x000fda0003f05300 */
[----:B------:R-:W-:Y:S05]  /*24a0*/  @P0 BRA `(.L_x_5551) ;  /* 0x0000002000000947 */ /* 0x000fea0003800000 */
[----:B------:R-:W-:Y:S05]  /*24b0*/  @P2 BRA `(.L_x_5552) ;  /* 0x0000008000002947 */ /* 0x000fea0003800000 */
[----:B------:R-:W-:Y:S05]  /*24c0*/  BRA `(.L_x_5553) ;  /* 0x0000009000007947 */ /* 0x000fea0003800000 */
.L_x_5551:
[----:B-----5:R-:W-:-:S05]  /*24d0*/  PRMT R145, RZ, 0x7610, R10 ;  /* 0x00007610ff917816 */ /* 0x020fca000000000a */
[----:B------:R-:W-:Y:S01]  /*24e0*/  FADD.FTZ R168, R145, R168 ;  /* 0x000000a891a87221 */ /* 0x000fe20000010000 */
[----:B------:R-:W-:Y:S05]  /*24f0*/  BRA `(.L_x_5552) ;  /* 0x0000004000007947 */ /* 0x000fea0003800000 */
.L_x_5550:
[----:B-----5:R-:W-:-:S05]  /*2500*/  PRMT R145, RZ, 0x7610, R14 ;  /* 0x00007610ff917816 */ /* 0x020fca000000000e */
[----:B------:R-:W-:Y:S01]  /*2510*/  FADD.FTZ R168, R145, R168 ;  /* 0x000000a891a87221 */ /* 0x000fe20000010000 */
[----:B------:R-:W-:-:S05]  /*2520*/  @P1 PRMT R145, RZ, 0x7610, R10 ;  /* 0x00007610ff911816 */ /* 0x000fca000000000a */
[----:B------:R-:W-:-:S05]  /*2530*/  @P1 FADD.FTZ R168, R145, R168 ;  /* 0x000000a891a81221 */ /* 0x000fca0000010000 */
.L_x_5552:
[----:B------:R-:W-:-:S04]  /*2540*/  F2FP.BF16.PACK_AB R144, RZ, R168 ;  /* 0x000000a8ff90723e */ /* 0x000fc800000010ff */
[----:B------:R-:W-:Y:S02]  /*2550*/  PRMT R6, R6, 0x5410, R144 ;  /* 0x0000541006067816 */ /* 0x000fe40000000090 */
.L_x_5553:
[----:B------:R-:W-:Y:S01]  /*2560*/  PRMT R169, RZ, 0x5410, R147 ;  /* 0x00005410ffa97816 */ /* 0x000fe20000000093 */
[----:B------:R-:W-:Y:S05]  /*2570*/  @P6 BRA `(.L_x_5554) ;  /* 0x0000008000006947 */ /* 0x000fea0003800000 */
[----:B------:R-:W-:-:S04]  /*2580*/  ISETP.NE.U32.AND P0, PT, RZ, c[0x0][0x180], PT ;  /* 0x00006000ff007a0c */ /* 0x000fc80003f05070 */
[----:B------:R-:W-:-:S13]  /*2590*/  ISETP.NE.AND.EX P0, PT, RZ, c[0x0][0x184], PT, P0 ;  /* 0x00006100ff007a0c */ /* 0x000fda0003f05300 */
[----:B------:R-:W-:Y:S05]  /*25a0*/  @P0 BRA `(.L_x_5555) ;  /* 0x0000002000000947 */ /* 0x000fea0003800000 */
[----:B------:R-:W-:Y:S05]  /*25b0*/  @P2 BRA `(.L_x_5556) ;  /* 0x0000008000002947 */ /* 0x000fea0003800000 */
[----:B------:R-:W-:Y:S05]  /*25c0*/  BRA `(.L_x_5557) ;  /* 0x0000009000007947 */ /* 0x000fea0003800000 */
.L_x_5555:
[----:B-----5:R-:W-:-:S05]  /*25d0*/  PRMT R144, RZ, 0x5410, R11 ;  /* 0x00005410ff907816 */ /* 0x020fca000000000b */
[----:B------:R-:W-:Y:S01]  /*25e0*/  FADD.FTZ R169, R144, R169 ;  /* 0x000000a990a97221 */ /* 0x000fe20000010000 */
[----:B------:R-:W-:Y:S05]  /*25f0*/  BRA `(.L_x_5556) ;  /* 0x0000004000007947 */ /* 0x000fea0003800000 */
.L_x_5554:
[----:B-----5:R-:W-:-:S05]  /*2600*/  PRMT R144, RZ, 0x5410, R15 ;  /* 0x00005410ff907816 */ /* 0x020fca000000000f */
[----:B------:R-:W-:Y:S01]  /*2610*/  FADD.FTZ R169, R144, R169 ;  /* 0x000000a990a97221 */ /* 0x000fe20000010000 */
[----:B------:R-:W-:-:S05]  /*2620*/  @P1 PRMT R144, RZ, 0x5410, R11 ;  /* 0x00005410ff901816 */ /* 0x000fca000000000b */
[----:B------:R-:W-:-:S05]  /*2630*/  @P1 FADD.FTZ R169, R144, R169 ;  /* 0x000000a990a91221 */ /* 0x000fca0000010000 */
.L_x_5556:
[----:B------:R-:W-:-:S04]  /*2640*/  F2FP.BF16.PACK_AB R144, RZ, R169 ;  /* 0x000000a9ff90723e */ /* 0x000fc800000010ff */
[----:B------:R-:W-:Y:S02]  /*2650*/  PRMT R7, R144, 0x7610, R7 ;  /* 0x0000761090077816 */ /* 0x000fe40000000007 */
.L_x_5557:
[----:B------:R-:W-:Y:S01]  /*2660*/  PRMT R170, RZ, 0x7610, R147 ;  /* 0x00007610ffaa7816 */ /* 0x000fe20000000093 */
[----:B------:R-:W-:Y:S05]  /*2670*/  @P6 BRA `(.L_x_5558) ;  /* 0x0000008000006947 */ /* 0x000fea0003800000 */
[----:B------:R-:W-:-:S04]  /*2680*/  ISETP.NE.U32.AND P0, PT, RZ, c[0x0][0x180], PT ;  /* 0x00006000ff007a0c */ /* 0x000fc80003f05070 */
[----:B------:R-:W-:-:S13]  /*2690*/  ISETP.NE.AND.EX P0, PT, RZ, c[0x0][0x184], PT, P0 ;  /* 0x00006100ff007a0c */ /* 0x000fda0003f05300 */
[----:B------:R-:W-:Y:S05]  /*26a0*/  @P0 BRA `(.L_x_5559) ;  /* 0x0000002000000947 */ /* 0x000fea0003800000 */
[----:B------:R-:W-:Y:S05]  /*26b0*/  @P2 BRA `(.L_x_5560) ;  /* 0x0000008000002947 */ /* 0x000fea0003800000 */
[----:B------:R-:W-:Y:S05]  /*26c0*/  BRA `(.L_x_5561) ;  /* 0x0000009000007947 */ /* 0x000fea0003800000 */
.L_x_5559:
[----:B-----5:R-:W-:-:S05]  /*26d0*/  PRMT R145, RZ, 0x7610, R11 ;  /* 0x00007610ff917816 */ /* 0x020fca000000000b */
[----:B------:R-:W-:Y:S01]  /*26e0*/  FADD.FTZ R170, R145, R170 ;  /* 0x000000aa91aa7221 */ /* 0x000fe20000010000 */
[----:B------:R-:W-:Y:S05]  /*26f0*/  BRA `(.L_x_5560) ;  /* 0x0000004000007947 */ /* 0x000fea0003800000 */
.L_x_5558:
[----:B-----5:R-:W-:-:S05]  /*2700*/  PRMT R145, RZ, 0x7610, R15 ;  /* 0x00007610ff917816 */ /* 0x020fca000000000f */
[----:B------:R-:W-:Y:S01]  /*2710*/  FADD.FTZ R170, R145, R170 ;  /* 0x000000aa91aa7221 */ /* 0x000fe20000010000 */
[----:B------:R-:W-:-:S05]  /*2720*/  @P1 PRMT R145, RZ, 0x7610, R11 ;  /* 0x00007610ff911816 */ /* 0x000fca000000000b */
[----:B------:R-:W-:-:S05]  /*2730*/  @P1 FADD.FTZ R170, R145, R170 ;  /* 0x000000aa91aa1221 */ /* 0x000fca0000010000 */
.L_x_5560:
[----:B------:R-:W-:-:S04]  /*2740*/  F2FP.BF16.PACK_AB R144, RZ, R170 ;  /* 0x000000aaff90723e */ /* 0x000fc800000010ff */
[----:B------:R-:W-:Y:S02]  /*2750*/  PRMT R7, R7, 0x5410, R144 ;  /* 0x0000541007077816 */ /* 0x000fe40000000090 */
.L_x_5561:
[----:B------:R-:W-:-:S04]  /*2760*/  @P2 LEA R144, P0, R148, c[0x0][0x188], 0x4 ;  /* 0x0000620094902a11 */ /* 0x000fc800078020ff */
[C---:B------:R-:W-:Y:S02]  /*2770*/  @P2 LEA.HI.X R145, R148.reuse, c[0x0][0x18c], RZ, 0x4, P0 ;  /* 0x0000630094912a11 */ /* 0x040fe400000f24ff */
[----:B------:R-:W-:-:S03]  /*2780*/  IADD3 R148, R148, 0x80, RZ ;  /* 0x0000008094947810 */ /* 0x000fc60007ffe0ff */
[----:B------:R1:W-:Y:S04]  /*2790*/  @P2 STG.E.128 [R144.64], R4 ;  /* 0x0000000490002986 */ /* 0x0003e8000c101d04 */
.L_x_5529:
[----:B------:R-:W-:Y:S05]  /*27a0*/  BSYNC B0 ;  /* 0x0000000000007941 */ /* 0x000fea0003800000 */
.L_x_5528:
[----:B------:R-:W-:Y:S01]  /*27b0*/  BSSY B0, `(.L_x_5562) ;  /* 0x0000094000007945 */ /* 0x000fe20003800000 */
        /* <DEDUP_REMOVED lines=23> */
.L_x_5565:
[----:B-----5:R-:W-:-:S05]  /*2930*/  PRMT R149, RZ, 0x5410, R8 ;  /* 0x00005410ff957816 */ /* 0x020fca0000000008 */
[----:B------:R-:W-:Y:S01]  /*2940*/  FADD.FTZ R162, R149, R162 ;  /* 0x000000a295a27221 */ /* 0x000fe20000010000 */
[----:B------:R-:W-:Y:S05]  /*2950*/  BRA `(.L_x_5566) ;  /* 0x0000004000007947 */ /* 0x000fea0003800000 */
.L_x_5564:
[----:B-1---5:R-:W-:-:S05]  /*2960*/  PRMT R149, RZ, 0x5410, R12 ;  /* 0x00005410ff957816 */ /* 0x022fca000000000c */
[----:B------:R-:W-:Y:S01]  /*2970*/  FADD.FTZ R162, R149, R162 ;  /* 0x000000a295a27221 */ /* 0x000fe20000010000 */
[----:B------:R-:W-:-:S05]  /*2980*/  @P1 PRMT R149, RZ, 0x5410, R8 ;  /* 0x00005410ff951816 */ /* 0x000fca0000000008 */
[----:B------:R-:W-:-:S05]  /*2990*/  @P1 FADD.FTZ R162, R149, R162 ;  /* 0x000000a295a21221 */ /* 0x000fca0000010000 */
.L_x_5566:
[----:B------:R-:W-:-:S04]  /*29a0*/  F2FP.BF16.PACK_AB R149, RZ, R162 ;  /* 0x000000a2ff95723e */ /* 0x000fc800000010ff */
[----:B------:R-:W-:Y:S02]  /*29b0*/  PRMT R4, R149, 0x7610, R4 ;  /* 0x0000761095047816 */ /* 0x000fe40000000004 */
.L_x_5567:
[----:B------:R-:W-:Y:S01]  /*29c0*/  PRMT R171, RZ, 0x7610, R144 ;  /* 0x00007610ffab7816 */ /* 0x000fe20000000090 */
[----:B------:R-:W-:Y:S05]  /*29d0*/  @P6 BRA `(.L_x_5568) ;  /* 0x0000008000006947 */ /* 0x000fea0003800000 */
[----:B------:R-:W-:-:S04]  /*29e0*/  ISETP.NE.U32.AND P0, PT, RZ, c[0x0][0x180], PT ;  /* 0x00006000ff007a0c */ /* 0x000fc80003f05070 */
[----:B------:R-:W-:-:S13]  /*29f0*/  ISETP.NE.AND.EX P0, PT, RZ, c[0x0][0x184], PT, P0 ;  /* 0x00006100ff007a0c */ /* 0x000fda0003f05300 */
[----:B------:R-:W-:Y:S05]  /*2a00*/  @P0 BRA `(.L_x_5569) ;  /* 0x0000002000000947 */ /* 0x000fea0003800000 */
[----:B------:R-:W-:Y:S05]  /*2a10*/  @P2 BRA `(.L_x_5570) ;  /* 0x0000008000002947 */ /* 0x000fea0003800000 */
[----:B------:R-:W-:Y:S05]  /*2a20*/  BRA `(.L_x_5571) ;  /* 0x0000009000007947 */ /* 0x000fea0003800000 */
.L_x_5569:
[----:B-----5:R-:W-:-:S05]  /*2a30*/  PRMT R144, RZ, 0x7610, R8 ;  /* 0x00007610ff907816 */ /* 0x020fca0000000008 */
[----:B------:R-:W-:Y:S01]  /*2a40*/  FADD.FTZ R171, R144, R171 ;  /* 0x000000ab90ab7221 */ /* 0x000fe20000010000 */
[----:B------:R-:W-:Y:S05]  /*2a50*/  BRA `(.L_x_5570) ;  /* 0x0000004000007947 */ /* 0x000fea0003800000 */
.L_x_5568:
[----:B-----5:R-:W-:-:S05]  /*2a60*/  PRMT R144, RZ, 0x7610, R12 ;  /* 0x00007610ff907816 */ /* 0x020fca000000000c */
[----:B------:R-:W-:Y:S01]  /*2a70*/  FADD.FTZ R171, R144, R171 ;  /* 0x000000ab90ab7221 */ /* 0x000fe20000010000 */
[----:B------:R-:W-:-:S05]  /*2a80*/  @P1 PRMT R144, RZ, 0x7610, R8 ;  /* 0x00007610ff901816 */ /* 0x000fca0000000008 */
[----:B------:R-:W-:-:S05]  /*2a90*/  @P1 FADD.FTZ R171, R144, R171 ;  /* 0x000000ab90ab1221 */ /* 0x000fca0000010000 */
.L_x_5570:
[----:B------:R-:W-:-:S04]  /*2aa0*/  F2FP.BF16.PACK_AB R144, RZ, R171 ;  /* 0x000000abff90723e */ /* 0x000fc800000010ff */
[----:B------:R-:W-:Y:S02]  /*2ab0*/  PRMT R4, R4, 0x5410, R144 ;  /* 0x0000541004047816 */ /* 0x000fe40000000090 */
.L_x_5571:
[----:B------:R-:W-:Y:S01]  /*2ac0*/  PRMT R172, RZ, 0x5410, R145 ;  /* 0x00005410ffac7816 */ /* 0x000fe20000000091 */
[----:B------:R-:W-:Y:S05]  /*2ad0*/  @P6 BRA `(.L_x_5572) ;  /* 0x0000008000006947 */ /* 0x000fea0003800000 */
[----:B------:R-:W-:-:S04]  /*2ae0*/  ISETP.NE.U32.AND P0, PT, RZ, c[0x0][0x180], PT ;  /* 0x00006000ff007a0c */ /* 0x000fc80003f05070 */
[----:B------:R-:W-:-:S13]  /*2af0*/  ISETP.NE.AND.EX P0, PT, RZ, c[0x0][0x184], PT, P0 ;  /* 0x00006100ff007a0c */ /* 0x000fda0003f05300 */
[----:B------:R-:W-:Y:S05]  /*2b00*/  @P0 BRA `(.L_x_5573) ;  /* 0x0000002000000947 */ /* 0x000fea0003800000 */
[----:B------:R-:W-:Y:S05]  /*2b10*/  @P2 BRA `(.L_x_5574) ;  /* 0x0000008000002947 */ /* 0x000fea0003800000 */
[----:B------:R-:W-:Y:S05]  /*2b20*/  BRA `(.L_x_5575) ;  /* 0x0000009000007947 */ /* 0x000fea0003800000 */
.L_x_5573:
[----:B-----5:R-:W-:-:S05]  /*2b30*/  PRMT R149, RZ, 0x5410, R9 ;  /* 0x00005410ff957816 */ /* 0x020fca0000000009 */
[----:B------:R-:W-:Y:S01]  /*2b40*/  FADD.FTZ R172, R149, R172 ;  /* 0x000000ac95ac7221 */ /* 0x000fe20000010000 */
[----:B------:R-:W-:Y:S05]  /*2b50*/  BRA `(.L_x_5574) ;  /* 0x0000004000007947 */ /* 0x000fea0003800000 */
.L_x_5572:
[----:B-----5:R-:W-:-:S05]  /*2b60*/  PRMT R149, RZ, 0x5410, R13 ;  /* 0x00005410ff957816 */ /* 0x020fca000000000d */
[----:B------:R-:W-:Y:S01]  /*2b70*/  FADD.FTZ R172, R149, R172 ;  /* 0x000000ac95ac7221 */ /* 0x000fe20000010000 */
[----:B------:R-:W-:-:S05]  /*2b80*/  @P1 PRMT R149, RZ, 0x5410, R9 ;  /* 0x00005410ff951816 */ /* 0x000fca0000000009 */
[----:B------:R-:W-:-:S05]  /*2b90*/  @P1 FADD.FTZ R172, R149, R172 ;  /* 0x000000ac95ac1221 */ /* 0x000fca0000010000 */
.L_x_5574:
[----:B------:R-:W-:-:S04]  /*2ba0*/  F2FP.BF16.PACK_AB R144, RZ, R172 ;  /* 0x000000acff90723e */ /* 0x000fc800000010ff */
[----:B------:R-:W-:Y:S02]  /*2bb0*/  PRMT R5, R144, 0x7610, R5 ;  /* 0x0000761090057816 */ /* 0x000fe40000000005 */
.L_x_5575:
[----:B------:R-:W-:Y:S01]  /*2bc0*/  PRMT R173, RZ, 0x7610, R145 ;  /* 0x00007610ffad7816 */ /* 0x000fe20000000091 */
[----:B------:R-:W-:Y:S05]  /*2bd0*/  @P6 BRA `(.L_x_5576) ;  /* 0x0000008000006947 */ /* 0x000fea0003800000 */
[----:B------:R-:W-:-:S04]  /*2be0*/  ISETP.NE.U32.AND P0, PT, RZ, c[0x0][0x180], PT ;  /* 0x00006000ff007a0c */ /* 0x000fc80003f05070 */
[----:B------:R-:W-:-:S13]  /*2bf0*/  ISETP.NE.AND.EX P0, PT, RZ, c[0x0][0x184], PT, P0 ;  /* 0x00006100ff007a0c */ /* 0x000fda0003f05300 */
[----:B------:R-:W-:Y:S05]  /*2c00*/  @P0 BRA `(.L_x_5577) ;  /* 0x0000002000000947 */ /* 0x000fea0003800000 */
[----:B------:R-:W-:Y:S05]  /*2c10*/  @P2 BRA `(.L_x_5578) ;  /* 0x0000008000002947 */ /* 0x000fea0003800000 */
[----:B------:R-:W-:Y:S05]  /*2c20*/  BRA `(.L_x_5579) ;  /* 0x0000009000007947 */ /* 0x000fea0003800000 */
.L_x_5577:
[----:B-----5:R-:W-:-:S05]  /*2c30*/  PRMT R144, RZ, 0x7610, R9 ;  /* 0x00007610ff907816 */ /* 0x020fca0000000009 */
[----:B------:R-:W-:Y:S01]  /*2c40*/  FADD.FTZ R173, R144, R173 ;  /* 0x000000ad90ad7221 */ /* 0x000fe20000010000 */
[----:B------:R-:W-:Y:S05]  /*2c50*/  BRA `(.L_x_5578) ;  /* 0x0000004000007947 */ /* 0x000fea0003800000 */
.L_x_5576:
[----:B-----5:R-:W-:-:S05]  /*2c60*/  PRMT R144, RZ, 0x7610, R13 ;  /* 0x00007610ff907816 */ /* 0x020fca000000000d */
[----:B------:R-:W-:Y:S01]  /*2c70*/  FADD.FTZ R173, R144, R173 ;  /* 0x000000ad90ad7221 */ /* 0x000fe20000010000 */
[----:B------:R-:W-:-:S05]  /*2c80*/  @P1 PRMT R144, RZ, 0x7610, R9 ;  /* 0x00007610ff901816 */ /* 0x000fca0000000009 */
[----:B------:R-:W-:-:S05]  /*2c90*/  @P1 FADD.FTZ R173, R144, R173 ;  /* 0x000000ad90ad1221 */ /* 0x000fca0000010000 */
.L_x_5578:
[----:B------:R-:W-:-:S04]  /*2ca0*/  F2FP.BF16.PACK_AB R144, RZ, R173 ;  /* 0x000000adff90723e */ /* 0x000fc800000010ff */
[----:B------:R-:W-:Y:S02]  /*2cb0*/  PRMT R5, R5, 0x5410, R144 ;  /* 0x0000541005057816 */ /* 0x000fe40000000090 */
.L_x_5579:
[----:B------:R-:W-:Y:S01]  /*2cc0*/  PRMT R174, RZ, 0x5410, R146 ;  /* 0x00005410ffae7816 */ /* 0x000fe20000000092 */
[----:B------:R-:W-:Y:S05]  /*2cd0*/  @P6 BRA `(.L_x_5580) ;  /* 0x0000008000006947 */ /* 0x000fea0003800000 */
[----:B------:R-:W-:-:S04]  /*2ce0*/  ISETP.NE.U32.AND P0, PT, RZ, c[0x0][0x180], PT ;  /* 0x00006000ff007a0c */ /* 0x000fc80003f05070 */
[----:B------:R-:W-:-:S13]  /*2cf0*/  ISETP.NE.AND.EX P0, PT, RZ, c[0x0][0x184], PT, P0 ;  /* 0x00006100ff007a0c */ /* 0x000fda0003f05300 */
[----:B------:R-:W-:Y:S05]  /*2d00*/  @P0 BRA `(.L_x_5581) ;  /* 0x0000002000000947 */ /* 0x000fea0003800000 */
[----:B------:R-:W-:Y:S05]  /*2d10*/  @P2 BRA `(.L_x_5582) ;  /* 0x0000008000002947 */ /* 0x000fea0003800000 */
[----:B------:R-:W-:Y:S05]  /*2d20*/  BRA `(.L_x_5583) ;  /* 0x0000009000007947 */ /* 0x000fea0003800000 */
.L_x_5581:
[----:B-----5:R-:W-:-:S05]  /*2d30*/  PRMT R145, RZ, 0x5410, R10 ;  /* 0x00005410ff917816 */ /* 0x020fca000000000a */
[----:B------:R-:W-:Y:S01]  /*2d40*/  FADD.FTZ R174, R145, R174 ;  /* 0x000000ae91ae7221 */ /* 0x000fe20000010000 */
[----:B------:R-:W-:Y:S05]  /*2d50*/  BRA `(.L_x_5582) ;  /* 0x0000004000007947 */ /* 0x000fea0003800000 */
.L_x_5580:
[----:B-----5:R-:W-:-:S05]  /*2d60*/  PRMT R145, RZ, 0x5410, R14 ;  /* 0x00005410ff917816 */ /* 0x020fca000000000e */
[----:B------:R-:W-:Y:S01]  /*2d70*/  FADD.FTZ R174, R145, R174 ;  /* 0x000000ae91ae7221 */ /* 0x000fe20000010000 */
[----:B------:R-:W-:-:S05]  /*2d80*/  @P1 PRMT R145, RZ, 0x5410, R10 ;  /* 0x00005410ff911816 */ /* 0x000fca000000000a */
[----:B------:R-:W-:-:S05]  /*2d90*/  @P1 FADD.FTZ R174, R145, R174 ;  /* 0x000000ae91ae1221 */ /* 0x000fca0000010000 */
.L_x_5582:
[----:B------:R-:W-:-:S04]  /*2da0*/  F2FP.BF16.PACK_AB R144, RZ, R174 ;  /* 0x000000aeff90723e */ /* 0x000fc800000010ff */
[----:B------:R-:W-:Y:S02]  /*2db0*/  PRMT R6, R144, 0x7610, R6 ;  /* 0x0000761090067816 */ /* 0x000fe40000000006 */
.L_x_5583:
[----:B------:R-:W-:Y:S01]  /*2dc0*/  PRMT R180, RZ, 0x7610, R146 ;  /* 0x00007610ffb47816 */ /* 0x000fe20000000092 */
[----:B------:R-:W-:Y:S05]  /*2dd0*/  @P6 BRA `(.L_x_5584) ;  /* 0x0000008000006947 */ /* 0x000fea0003800000 */
[----:B------:R-:W-:-:S04]  /*2de0*/  ISETP.NE.U32.AND P0, PT, RZ, c[0x0][0x180], PT ;  /* 0x00006000ff007a0c */ /* 0x000fc80003f05070 */
[----:B------:R-:W-:-:S13]  /*2df0*/  ISETP.NE.AND.EX P0, PT, RZ, c[0x0][0x184], PT, P0 ;  /* 0x00006100ff007a0c */ /* 0x000fda0003f05300 */
[----:B------:R-:W-:Y:S05]  /*2e00*/  @P0 BRA `(.L_x_5585) ;  /* 0x0000002000000947 */ /* 0x000fea0003800000 */
[----:B------:R-:W-:Y:S05]  /*2e10*/  @P2 BRA `(.L_x_5586) ;  /* 0x0000008000002947 */ /* 0x000fea0003800000 */
[----:B------:R-:W-:Y:S05]  /*2e20*/  BRA `(.L_x_5587) ;  /* 0x0000009000007947 */ /* 0x000fea0003800000 */
.L_x_5585:
[----:B-----5:R-:W-:-:S05]  /*2e30*/  PRMT R145, RZ, 0x7610, R10 ;  /* 0x00007610ff917816 */ /* 0x020fca000000000a */
[----:B------:R-:W-:Y:S01]  /*2e40*/  FADD.FTZ R180, R145, R180 ;  /* 0x000000b491b47221 */ /* 0x000fe20000010000 */
[----:B------:R-:W-:Y:S05]  /*2e50*/  BRA `(.L_x_5586) ;  /* 0x0000004000007947 */ /* 0x000fea0003800000 */
.L_x_5584:
[----:B-----5:R-:W-:-:S05]  /*2e60*/  PRMT R145, RZ, 0x7610, R14 ;  /* 0x00007610ff917816 */ /* 0x020fca000000000e */
[----:B------:R-:W-:Y:S01]  /*2e70*/  FADD.FTZ R180, R145, R180 ;  /* 0x000000b491b47221 */ /* 0x000fe20000010000 */
[----:B------:R-:W-:-:S05]  /*2e80*/  @P1 PRMT R145, RZ, 0x7610, R10 ;  /* 0x00007610ff911816 */ /* 0x000fca000000000a */
[----:B------:R-:W-:-:S05]  /*2e90*/  @P1 FADD.FTZ R180, R145, R180 ;  /* 0x000000b491b41221 */ /* 0x000fca0000010000 */
.L_x_5586:
[----:B------:R-:W-:-:S04]  /*2ea0*/  F2FP.BF16.PACK_AB R144, RZ, R180 ;  /* 0x000000b4ff90723e */ /* 0x000fc800000010ff */
[----:B------:R-:W-:Y:S02]  /*2eb0*/  PRMT R6, R6, 0x5410, R144 ;  /* 0x0000541006067816 */ /* 0x000fe40000000090 */
.L_x_5587:
[----:B------:R-:W-:Y:S01]  /*2ec0*/  PRMT R179, RZ, 0x5410, R147 ;  /* 0x00005410ffb37816 */ /* 0x000fe20000000093 */
[----:B------:R-:W-:Y:S05]  /*2ed0*/  @P6 BRA `(.L_x_5588) ;  /* 0x0000008000006947 */ /* 0x000fea0003800000 */
[----:B------:R-:W-:-:S04]  /*2ee0*/  ISETP.NE.U32.AND P0, PT, RZ, c[0x0][0x180], PT ;  /* 0x00006000ff007a0c */ /* 0x000fc80003f05070 */
[----:B------:R-:W-:-:S13]  /*2ef0*/  ISETP.NE.AND.EX P0, PT, RZ, c[0x0][0x184], PT, P0 ;  /* 0x00006100ff007a0c */ /* 0x000fda0003f05300 */
[----:B------:R-:W-:Y:S05]  /*2f00*/  @P0 BRA `(.L_x_5589) ;  /* 0x0000002000000947 */ /* 0x000fea0003800000 */
[----:B------:R-:W-:Y:S05]  /*2f10*/  @P2 BRA `(.L_x_5590) ;  /* 0x0000008000002947 */ /* 0x000fea0003800000 */
[----:B------:R-:W-:Y:S05]  /*2f20*/  BRA `(.L_x_5591) ;  /* 0x0000009000007947 */ /* 0x000fea0003800000 */
.L_x_5589:
[----:B-----5:R-:W-:-:S05]  /*2f30*/  PRMT R144, RZ, 0x5410, R11 ;  /* 0x00005410ff907816 */ /* 0x020fca000000000b */
[----:B------:R-:W-:Y:S01]  /*2f40*/  FADD.FTZ R179, R144, R179 ;  /* 0x000000b390b37221 */ /* 0x000fe20000010000 */
[----:B------:R-:W-:Y:S05]  /*2f50*/  BRA `(.L_x_5590) ;  /* 0x0000004000007947 */ /* 0x000fea0003800000 */
.L_x_5588:
[----:B-----5:R-:W-:-:S05]  /*2f60*/  PRMT R144, RZ, 0x5410, R15 ;  /* 0x00005410ff907816 */ /* 0x020fca000000000f */
[----:B------:R-:W-:Y:S01]  /*2f70*/  FADD.FTZ R179, R144, R179 ;  /* 0x000000b390b37221 */ /* 0x000fe20000010000 */
[----:B------:R-:W-:-:S05]  /*2f80*/  @P1 PRMT R144, RZ, 0x5410, R11 ;  /* 0x00005410ff901816 */ /* 0x000fca000000000b */
[----:B------:R-:W-:-:S05]  /*2f90*/  @P1 FADD.FTZ R179, R144, R179 ;  /* 0x000000b390b31221 */ /* 0x000fca0000010000 */
.L_x_5590:
[----:B------:R-:W-:-:S04]  /*2fa0*/  F2FP.BF16.PACK_AB R144, RZ, R179 ;  /* 0x000000b3ff90723e */ /* 0x000fc800000010ff */
[----:B------:R-:W-:Y:S02]  /*2fb0*/  PRMT R7, R144, 0x7610, R7 ;  /* 0x0000761090077816 */ /* 0x000fe40000000007 */
.L_x_5591:
[----:B------:R-:W-:Y:S01]  /*2fc0*/  PRMT R181, RZ, 0x7610, R147 ;  /* 0x00007610ffb57816 */ /* 0x000fe20000000093 */
[----:B------:R-:W-:Y:S05]  /*2fd0*/  @P6 BRA `(.L_x_5592) ;  /* 0x0000008000006947 */ /* 0x000fea0003800000 */
[----:B------:R-:W-:-:S04]  /*2fe0*/  ISETP.NE.U32.AND P0, PT, RZ, c[0x0][0x180], PT ;  /* 0x00006000ff007a0c */ /* 0x000fc80003f05070 */
[----:B------:R-:W-:-:S13]  /*2ff0*/  ISETP.NE.AND.EX P0, PT, RZ, c[0x0][0x184], PT, P0 ;  /* 0x00006100ff007a0c */ /* 0x000fda0003f05300 */
[----:B------:R-:W-:Y:S05]  /*3000*/  @P0 BRA `(.L_x_5593) ;  /* 0x0000002000000947 */ /* 0x000fea0003800000 */
[----:B------:R-:W-:Y:S05]  /*3010*/  @P2 BRA `(.L_x_5594) ;  /* 0x0000008000002947 */ /* 0x000fea0003800000 */
[----:B------:R-:W-:Y:S05]  /*3020*/  BRA `(.L_x_5595) ;  /* 0x0000009000007947 */ /* 0x000fea0003800000 */
.L_x_5593:
[----:B-----5:R-:W-:-:S05]  /*3030*/  PRMT R144, RZ, 0x7610, R11 ;  /* 0x00007610ff907816 */ /* 0x020fca000000000b */
[----:B------:R-:W-:Y:S01]  /*3040*/  FADD.FTZ R181, R144, R181 ;  /* 0x000000b590b57221 */ /* 0x000fe20000010000 */
[----:B------:R-:W-:Y:S05]  /*3050*/  BRA `(.L_x_5594) ;  /* 0x0000004000007947 */ /* 0x000fea0003800000 */
.L_x_5592:
[----:B-----5:R-:W-:-:S05]  /*3060*/  PRMT R144, RZ, 0x7610, R15 ;  /* 0x00007610ff907816 */ /* 0x020fca000000000f */
[----:B------:R-:W-:Y:S01]  /*3070*/  FADD.FTZ R181, R144, R181 ;  /* 0x000000b590b57221 */ /* 0x000fe20000010000 */
[----:B------:R-:W-:-:S05]  /*3080*/  @P1 PRMT R144, RZ, 0x7610, R11 ;  /* 0x00007610ff901816 */ /* 0x000fca000000000b */
[----:B------:R-:W-:-:S05]  /*3090*/  @P1 FADD.FTZ R181, R144, R181 ;  /* 0x000000b590b51221 */ /* 0x000fca0000010000 */
.L_x_5594:
[----:B------:R-:W-:-:S04]  /*30a0*/  F2FP.BF16.PACK_AB R144, RZ, R181 ;  /* 0x000000b5ff90723e */ /* 0x000fc800000010ff */
[----:B------:R-:W-:Y:S02]  /*30b0*/  PRMT R7, R7, 0x5410, R144 ;  /* 0x0000541007077816 */ /* 0x000fe40000000090 */
.L_x_5595:
[----:B------:R-:W-:-:S04]  /*30c0*/  @P2 LEA R144, P0, R148, c[0x0][0x188], 0x4 ;  /* 0x0000620094902a11 */ /* 0x000fc800078020ff */
[----:B------:R-:W-:-:S05]  /*30d0*/  @P2 LEA.HI.X R145, R148, c[0x0][0x18c], RZ, 0x4, P0 ;  /* 0x0000630094912a11 */ /* 0x000fca00000f24ff */
[----:B------:R1:W-:Y:S04]  /*30e0*/  @P2 STG.E.128 [R144.64], R4 ;  /* 0x0000000490002986 */ /* 0x0003e8000c101d04 */
.L_x_5563:
[----:B------:R-:W-:Y:S05]  /*30f0*/  BSYNC B0 ;  /* 0x0000000000007941 */ /* 0x000fea0003800000 */
.L_x_5562:
[----:B-1----:R-:W-:Y:S01]  /*3100*/  FADD.FTZ R144, RZ, R163 ;  /* 0x000000a3ff907221 */ /* 0x002fe20000010000 */
[C---:B------:R-:W-:Y:S02]  /*3110*/  ISETP.GT.U32.AND P0, PT, R2.reuse, 0xff, PT ;  /* 0x000000ff0200780c */ /* 0x040fe40003f04070 */
[----:B------:R-:W-:Y:S01]  /*3120*/  LOP3.LUT P1, RZ, R153, 0xff, RZ, 0xc0, !PT ;  /* 0x000000ff99ff7812 */ /* 0x000fe2000782c0ff */
[----:B------:R-:W-:Y:S01]  /*3130*/  FADD.FTZ R145, R175, R144 ;  /* 0x00000090af917221 */ /* 0x000fe20000010000 */
[----:B------:R-:W-:-:S03]  /*3140*/  ISETP.GT.U32.AND P6, PT, R2, 0x1ff, PT ;  /* 0x000001ff0200780c */ /* 0x000fc60003fc4070 */
[----:B------:R-:W-:-:S04]  /*3150*/  FADD.FTZ R144, R176, R145 ;  /* 0x00000091b0907221 */ /* 0x000fc80000010000 */
[----:B------:R-:W-:-:S04]  /*3160*/  FADD.FTZ R145, R177, R144 ;  /* 0x00000090b1917221 */ /* 0x000fc80000010000 */
[----:B------:R-:W-:-:S04]  /*3170*/  FADD.FTZ R145, R178, R145 ;  /* 0x00000091b2917221 */ /* 0x000fc80000010000 */
        /* <DEDUP_REMOVED lines=12> */
[----:B------:R-:W-:-:S03]  /*3240*/  SHF.R.U32.HI R146, RZ, 0x5, R0 ;  /* 0x00000005ff927819 */ /* 0x000fc60000011600 */
[----:B------:R-:W-:Y:S01]  /*3250*/  FADD.FTZ R145, R155, R144 ;  /* 0x000000909b917221 */ /* 0x000fe20000010000 */
[----:B------:R-:W-:-:S03]  /*3260*/  LOP3.LUT R146, R146, 0x7fffffc, RZ, 0xc0, !PT ;  /* 0x07fffffc92927812 */ /* 0x000fc600078ec0ff */
[----:B------:R-:W-:Y:S01]  /*3270*/  FADD.FTZ R148, R158, R145 ;  /* 0x000000919e947221 */ /* 0x000fe20000010000 */
[----:B------:R-:W-:Y:S02]  /*3280*/  @!P1 IADD3 R146, R146, 0x4, RZ ;  /* 0x0000000492929810 */ /* 0x000fe40007ffe0ff */
[----:B------:R-:W-:Y:S01]  /*3290*/  ISETP.GT.U32.AND P1, PT, R2, 0x17f, PT ;  /* 0x0000017f0200780c */ /* 0x000fe20003f24070 */
        /* <DEDUP_REMOVED lines=15> */
[----:B------:R1:W2:Y:S02]  /*3390*/  SHFL.BFLY PT, R145, R144, 0x1, 0x1f ;  /* 0x0c201f0090917f89 */ /* 0x0002a400000e0000 */
.L_x_5608:
[----:B--2---:R-:W-:Y:S01]  /*33a0*/  FADD.FTZ R147, R144, R145 ;  /* 0x0000009190937221 */ /* 0x004fe20000010000 */
[----:B------:R-:W-:Y:S05]  /*33b0*/  BRA.DIV ~URZ, `(.L_x_5597) ;  /* 0x000016627f007947 */ /* 0x000fea000b800000 */
[----:B-1----:R-:W1:Y:S02]  /*33c0*/  SHFL.BFLY PT, R144, R147, 0x2, 0x1f ;  /* 0x0c401f0093907f89 */ /* 0x002e6400000e0000 */
[----:B-1----:R-:W-:-:S05]  /*33d0*/  FADD.FTZ R145, R147, R144 ;  /* 0x0000009093917221 */ /* 0x002fca0000010000 */
[----:B------:R-:W1:Y:S02]  /*33e0*/  SHFL.BFLY PT, R144, R145, 0x4, 0x1f ;  /* 0x0c801f0091907f89 */ /* 0x000e6400000e0000 */
[----:B-1----:R-:W-:-:S05]  /*33f0*/  FADD.FTZ R147, R145, R144 ;  /* 0x0000009091937221 */ /* 0x002fca0000010000 */
[----:B------:R-:W1:Y:S02]  /*3400*/  SHFL.BFLY PT, R144, R147, 0x8, 0x1f ;  /* 0x0d001f0093907f89 */ /* 0x000e6400000e0000 */
[----:B-1----:R-:W-:-:S05]  /*3410*/  FADD.FTZ R148, R147, R144 ;  /* 0x0000009093947221 */ /* 0x002fca0000010000 */
[----:B------:R-:W1:Y:S02]  /*3420*/  SHFL.BFLY PT, R149, R148, 0x10, 0x1f ;  /* 0x0e001f0094957f89 */ /* 0x000e6400000e0000 */
[----:B-1----:R-:W-:-:S04]  /*3430*/  FADD.FTZ R144, R148, R149 ;  /* 0x0000009594907221 */ /* 0x002fc80000010000 */
[----:B0-----:R-:W-:-:S04]  /*3440*/  FMUL.FTZ R144, R3, R144 ;  /* 0x0000009003907220 */ /* 0x001fc80000410000 */
        /* <DEDUP_REMOVED lines=74> */
.L_x_5609:
[----:B------:R-:W-:Y:S01]  /*38f0*/  LOP3.LUT P0, RZ, R0, 0x1f, RZ, 0xc0, !PT ;  /* 0x0000001f00ff7812 */ /* 0x000fe2000780c0ff */
[----:B-1----:R-:W-:Y:S01]  /*3900*/  FADD.FTZ R145, R188, R147 ;  /* 0x00000093bc917221 */ /* 0x002fe20000010000 */
[----:B------:R-:W-:Y:S01]  /*3910*/  SHF.R.U32.HI R149, RZ, 0x5, R0 ;  /* 0x00000005ff957819 */ /* 0x000fe20000011600 */
[----:B------:R-:W-:Y:S01]  /*3920*/  WARPSYNC 0xffffffff ;  /* 0xffffffff00007948 */ /* 0x000fe20003800000 */
[----:B------:R-:W-:Y:S02]  /*3930*/  LOP3.LUT R151, R0, 0x1f, RZ, 0xc0, !PT ;  /* 0x0000001f00977812 */ /* 0x000fe400078ec0ff */
[----:B------:R-:W-:-:S07]  /*3940*/  LOP3.LUT R149, R149, 0x3, RZ, 0xc0, !PT ;  /* 0x0000000395957812 */ /* 0x000fce00078ec0ff */
[----:B0-----:R-:W-:-:S05]  /*3950*/  @!P0 IADD3 R147, R146, R149, RZ ;  /* 0x0000009592938210 */ /* 0x001fca0007ffe0ff */
[----:B------:R0:W-:Y:S01]  /*3960*/  @!P0 STS.64 [R147.X8], R144 ;  /* 0x0000009093008388 */ /* 0x0001e20000008a00 */
[----:B------:R-:W-:-:S11]  /*3970*/  ISETP.GT.U32.AND P0, PT, R151, 0x3, PT ;  /* 0x000000039700780c */ /* 0x000fd60003f04070 */
[----:B------:R-:W-:Y:S01]  /*3980*/  BAR.SYNC.DEFER_BLOCKING 0x0 ;  /* 0x0000000000007b1d */ /* 0x000fe20000010000 */
[----:B0-----:R-:W-:Y:S01]  /*3990*/  CS2R R144, SRZ ;  /* 0x0000000000907805 */ /* 0x001fe2000001ff00 */
[----:B------:R-:W-:Y:S01]  /*39a0*/  @!P0 IMAD.IADD R151, R146, 0x1, R151 ;  /* 0x0000000192978824 */ /* 0x000fe200078e0297 */
[----:B------:R-:W-:Y:S01]  /*39b0*/  HFMA2.MMA R146, -RZ, RZ, 0, 0 ;  /* 0x00000000ff927435 */ /* 0x000fe200000001ff */
[----:B------:R-:W-:Y:S02]  /*39c0*/  ISETP.NE.AND P1, PT, RZ, UR6, PT ;  /* 0x00000006ff007c0c */ /* 0x000fe4000bf25270 */
[----:B------:R-:W-:Y:S03]  /*39d0*/  BSSY B0, `(.L_x_5598) ;  /* 0x0000063000007945 */ /* 0x000fe60003800000 */
[----:B------:R-:W-:-:S04]  /*39e0*/  @!P0 IMAD.MOV.U32 R146, RZ, RZ, R154 ;  /* 0x000000ffff928224 */ /* 0x000fc800078e009a */
[----:B------:R-:W-:Y:S01]  /*39f0*/  I2F R190, R146 ;  /* 0x0000009200be7306 */ /* 0x000fe20000201400 */
[----:B------:R-:W0:Y:S04]  /*3a00*/  SHFL.DOWN PT, R147, R146, 0x2, 0x1f ;  /* 0x08401f0092937f89 */ /* 0x000e2800000e0000 */
[----:B------:R1:W2:Y:S01]  /*3a10*/  @!P0 LDS.64 R144, [R151.X8] ;  /* 0x0000000097908984 */ /* 0x0002a20000008a00 */
[----:B------:R-:W-:Y:S02]  /*3a20*/  LOP3.LUT P0, RZ, R149, 0x1f, R0, 0xf8, !PT ;  /* 0x0000001f95ff7812 */ /* 0x000fe4000780f800 */
[----:B0-----:R-:W-:Y:S01]  /*3a30*/  IADD3 R150, R147, R146, RZ ;  /* 0x0000009293967210 */ /* 0x001fe20007ffe0ff */
[----:B------:R-:W-:Y:S04]  /*3a40*/  I2F R192, R147 ;  /* 0x0000009300c07306 */ /* 0x000fe80000201400 */
[----:B------:R-:W0:Y:S04]  /*3a50*/  SHFL.DOWN PT, R193, R150, 0x1, 0x1f ;  /* 0x08201f0096c17f89 */ /* 0x000e2800000e0000 */
[----:B------:R-:W1:Y:S08]  /*3a60*/  I2F R188, R150 ;  /* 0x0000009600bc7306 */ /* 0x000e700000201400 */
[----:B-1----:R-:W-:Y:S01]  /*3a70*/  MUFU.RCP R151, R188 ;  /* 0x000000bc00977308 */ /* 0x002fe20000001000 */
[----:B--2---:R-:W1:Y:S01]  /*3a80*/  SHFL.DOWN PT, R189, R144, 0x2, 0x1f ;  /* 0x08401f0090bd7f89 */ /* 0x004e6200000e0000 */
[----:B0-----:R-:W-:-:S03]  /*3a90*/  IMAD.IADD R146, R150, 0x1, R193 ;  /* 0x0000000196927824 */ /* 0x001fc600078e02c1 */
[----:B------:R-:W0:Y:S03]  /*3aa0*/  SHFL.DOWN PT, R148, R145, 0x2, 0x1f ;  /* 0x08401f0091947f89 */ /* 0x000e2600000e0000 */
[----:B------:R-:W-:Y:S08]  /*3ab0*/  I2F R193, R193 ;  /* 0x000000c100c17306 */ /* 0x000ff00000201400 */
[----:B------:R-:W2:Y:S01]  /*3ac0*/  I2F R146, R146 ;  /* 0x0000009200927306 */ /* 0x000ea20000201400 */
[----:B-1----:R-:W-:-:S02]  /*3ad0*/  FMUL.FTZ R191, R189, R192 ;  /* 0x000000c0bdbf7220 */ /* 0x002fc40000410000 */
[----:B------:R-:W-:Y:S02]  /*3ae0*/  FADD.FTZ R189, -R189, R144 ;  /* 0x00000090bdbd7221 */ /* 0x000fe40000010100 */
[----:B------:R-:W-:Y:S02]  /*3af0*/  FFMA.FTZ R194, R190, R144, R191 ;  /* 0x00000090bec27223 */ /* 0x000fe400000100bf */
[----:B------:R-:W-:Y:S01]  /*3b00*/  FMUL.FTZ R189, R189, R189 ;  /* 0x000000bdbdbd7220 */ /* 0x000fe20000410000 */
[----:B--2---:R-:W1:Y:S01]  /*3b10*/  MUFU.RCP R147, R146 ;  /* 0x0000009200937308 */ /* 0x004e620000001000 */
[----:B------:R-:W-:Y:S02]  /*3b20*/  FMUL.FTZ R191, R151, R194 ;  /* 0x000000c297bf7220 */ /* 0x000fe40000410000 */
[----:B------:R-:W-:Y:S02]  /*3b30*/  FMUL.FTZ R189, R189, R190 ;  /* 0x000000bebdbd7220 */ /* 0x000fe40000410000 */
[----:B0-----:R-:W-:Y:S01]  /*3b40*/  FADD.FTZ R148, R148, R145 ;  /* 0x0000009194947221 */ /* 0x001fe20000010000 */
[----:B------:R-:W0:Y:S01]  /*3b50*/  SHFL.DOWN PT, R144, R191, 0x1, 0x1f ;  /* 0x08201f00bf907f89 */ /* 0x000e2200000e0000 */
[----:B------:R-:W-:-:S04]  /*3b60*/  FMUL.FTZ R189, R189, R192 ;  /* 0x000000c0bdbd7220 */ /* 0x000fc80000410000 */
        /* <DEDUP_REMOVED lines=10> */
[----:B------:R-:W0:Y:S03]  /*3c10*/  SHFL.IDX PT, R189, R150, RZ, 0x1f ;  /* 0x00001fff96bd7589 */ /* 0x000e2600000e0000 */
[----:B------:R-:W-:Y:S01]  /*3c20*/  FFMA.FTZ R144, R147, R151, R144 ;  /* 0x0000009793907223 */ /* 0x000fe20000010090 */
[----:B------:R-:W-:-:S05]  /*3c30*/  MOV R147, c[0x0][0x1e0] ;  /* 0x0000780000937a02 */ /* 0x000fca0000000f00 */
[----:B------:R-:W1:Y:S01]  /*3c40*/  SHFL.IDX PT, R144, R144, RZ, 0x1f ;  /* 0x00001fff90907589 */ /* 0x000e6200000e0000 */
[C---:B0-----:R-:W-:Y:S01]  /*3c50*/  FMUL.FTZ R145, R189.reuse, R189 ;  /* 0x000000bdbd917220 */ /* 0x041fe20000410000 */
[----:B------:R-:W-:-:S04]  /*3c60*/  FSEL R190, R189, RZ, !P1 ;  /* 0x000000ffbdbe7208 */ /* 0x000fc80004800000 */
[----:B------:R-:W-:Y:S01]  /*3c70*/  FSEL R146, R145, RZ, P1 ;  /* 0x000000ff91927208 */ /* 0x000fe20000800000 */
[----:B-1----:R-:W-:Y:S01]  /*3c80*/  FFMA.FTZ R145, R144, R147, c[0x0][0x228] ;  /* 0x00008a0090917623 */ /* 0x002fe20000010093 */
[----:B------:R-:W-:-:S03]  /*3c90*/  @!P0 MOV R147, 0x4 ;  /* 0x0000000400938802 */ /* 0x000fc60000000f00 */
        /* <DEDUP_REMOVED lines=19> */
[----:B------:R-:W-:Y:S02]  /*3dd0*/  FMUL.FTZ R194, R188, R193 ;  /* 0x000000c1bcc27220 */ /* 0x000fe40000410000 */
[----:B-----5:R-:W-:Y:S02]  /*3de0*/  FFMA.FTZ R144, R124, R149, R140 ;  /* 0x000000957c907223 */ /* 0x020fe4000001008c */
[----:B------:R-:W-:Y:S02]  /*3df0*/  FFMA.FTZ R145, R125, R150, R141 ;  /* 0x000000967d917223 */ /* 0x000fe4000001008d */
[--C-:B------:R-:W-:Y:S02]  /*3e00*/  FADD.FTZ R195, R183, -R190.reuse ;  /* 0x800000beb7c37221 */ /* 0x100fe40000010000 */
[----:B------:R-:W-:Y:S01]  /*3e10*/  FADD.FTZ R197, R184, -R190 ;  /* 0x800000beb8c57221 */ /* 0x000fe20000010000 */
[----:B------:R-:W-:Y:S01]  /*3e20*/  F2FP.BF16.PACK_AB R144, R145, R144 ;  /* 0x000000909190723e */ /* 0x000fe200000010ff */
[----:B------:R-:W-:-:S02]  /*3e30*/  FFMA.FTZ R146, R126, R151, R142 ;  /* 0x000000977e927223 */ /* 0x000fc4000001008e */
[----:B------:R-:W-:Y:S02]  /*3e40*/  FFMA.FTZ R147, R127, R192, R143 ;  /* 0x000000c07f937223 */ /* 0x000fe4000001008f */
[----:B------:R-:W-:Y:S02]  /*3e50*/  FFMA.FTZ R148, R120, R191, R136 ;  /* 0x000000bf78947223 */ /* 0x000fe40000010088 */
[----:B------:R-:W-:Y:S01]  /*3e60*/  FFMA.FTZ R189, R121, R194, R137 ;  /* 0x000000c279bd7223 */ /* 0x000fe20000010089 */
[----:B------:R-:W-:Y:S01]  /*3e70*/  F2FP.BF16.PACK_AB R145, R147, R146 ;  /* 0x000000929391723e */ /* 0x000fe200000010ff */
[C---:B------:R-:W-:Y:S02]  /*3e80*/  FMUL.FTZ R195, R188.reuse, R195 ;  /* 0x000000c3bcc37220 */ /* 0x040fe40000410000 */
[----:B------:R-:W-:Y:S01]  /*3e90*/  FMUL.FTZ R196, R188, R197 ;  /* 0x000000c5bcc47220 */ /* 0x000fe20000410000 */
[----:B------:R-:W-:Y:S01]  /*3ea0*/  F2FP.BF16.PACK_AB R146, R189, R148 ;  /* 0x00000094bd92723e */ /* 0x000fe200000010ff */
[----:B------:R-:W-:-:S02]  /*3eb0*/  FFMA.FTZ R148, R116, R149, R132 ;  /* 0x0000009574947223 */ /* 0x000fc40000010084 */
        /* <DEDUP_REMOVED lines=20> */
.L_x_5599:
[----:B------:R-:W-:Y:S05]  /*4000*/  BSYNC B0 ;  /* 0x0000000000007941 */ /* 0x000fea0003800000 */
.L_x_5598:
        /* <DEDUP_REMOVED lines=15> */
[----:B-----5:R-:W-:Y:S02]  /*4100*/  FFMA.FTZ R144, R92, R149, R108 ;  /* 0x000000955c907223 */ /* 0x020fe4000001006c */
[----:B------:R-:W-:Y:S02]  /*4110*/  FFMA.FTZ R145, R93, R150, R109 ;  /* 0x000000965d917223 */ /* 0x000fe4000001006d */
[----:B------:R-:W-:Y:S02]  /*4120*/  FFMA.FTZ R146, R94, R151, R110 ;  /* 0x000000975e927223 */ /* 0x000fe4000001006e */
[----:B------:R-:W-:Y:S01]  /*4130*/  FFMA.FTZ R147, R95, R192, R111 ;  /* 0x000000c05f937223 */ /* 0x000fe2000001006f */
[----:B------:R-:W-:Y:S01]  /*4140*/  F2FP.BF16.PACK_AB R144, R145, R144 ;  /* 0x000000909190723e */ /* 0x000fe200000010ff */
[----:B------:R-:W-:Y:S02]  /*4150*/  FADD.FTZ R195, R186, -R190 ;  /* 0x800000bebac37221 */ /* 0x000fe40000010000 */
[----:B------:R-:W-:Y:S01]  /*4160*/  FFMA.FTZ R148, R88, R191, R104 ;  /* 0x000000bf58947223 */ /* 0x000fe20000010068 */
[----:B------:R-:W-:Y:S01]  /*4170*/  F2FP.BF16.PACK_AB R145, R147, R146 ;  /* 0x000000929391723e */ /* 0x000fe200000010ff */
[----:B------:R-:W-:-:S02]  /*4180*/  FFMA.FTZ R189, R89, R194, R105 ;  /* 0x000000c259bd7223 */ /* 0x000fc40000010069 */
[----:B------:R-:W-:Y:S02]  /*4190*/  FMUL.FTZ R195, R188, R195 ;  /* 0x000000c3bcc37220 */ /* 0x000fe40000410000 */
[----:B------:R-:W-:Y:S01]  /*41a0*/  FADD.FTZ R197, R187, -R190 ;  /* 0x800000bebbc57221 */ /* 0x000fe20000010000 */
[----:B------:R-:W-:Y:S01]  /*41b0*/  F2FP.BF16.PACK_AB R146, R189, R148 ;  /* 0x00000094bd92723e */ /* 0x000fe200000010ff */
[----:B------:R-:W-:Y:S02]  /*41c0*/  FFMA.FTZ R148, R84, R149, R100 ;  /* 0x0000009554947223 */ /* 0x000fe40000010064 */
[----:B------:R-:W-:Y:S02]  /*41d0*/  FFMA.FTZ R149, R86, R151, R102 ;  /* 0x0000009756957223 */ /* 0x000fe40000010066 */
[-C--:B------:R-:W-:Y:S02]  /*41e0*/  FFMA.FTZ R193, R90, R195.reuse, R106 ;  /* 0x000000c35ac17223 */ /* 0x080fe4000001006a */
[----:B------:R-:W-:Y:S01]  /*41f0*/  FFMA.FTZ R151, R82, R195, R98 ;  /* 0x000000c352977223 */ /* 0x000fe20000010062 */
[----:B------:R-:W-:Y:S01]  /*4200*/  HFMA2.MMA R195, -RZ, RZ, 0, 9.5367431640625e-07 ;  /* 0x00000010ffc37435 */ /* 0x000fe200000001ff */
[----:B------:R-:W-:-:S02]  /*4210*/  FMUL.FTZ R196, R188, R197 ;  /* 0x000000c5bcc47220 */ /* 0x000fc40000410000 */
[----:B------:R-:W-:Y:S02]  /*4220*/  FFMA.FTZ R192, R87, R192, R103 ;  /* 0x000000c057c07223 */ /* 0x000fe40000010067 */
[----:B------:R-:W-:Y:S02]  /*4230*/  FFMA.FTZ R198, R91, R196, R107 ;  /* 0x000000c45bc67223 */ /* 0x000fe4000001006b */
[----:B------:R-:W-:Y:S01]  /*4240*/  FFMA.FTZ R191, R80, R191, R96 ;  /* 0x000000bf50bf7223 */ /* 0x000fe20000010060 */
[----:B------:R-:W-:Y:S01]  /*4250*/  F2FP.BF16.PACK_AB R149, R192, R149 ;  /* 0x00000095c095723e */ /* 0x000fe200000010ff */
[----:B------:R-:W-:Y:S01]  /*4260*/  FFMA.FTZ R194, R81, R194, R97 ;  /* 0x000000c251c27223 */ /* 0x000fe20000010061 */
[----:B------:R-:W-:Y:S01]  /*4270*/  F2FP.BF16.PACK_AB R147, R198, R193 ;  /* 0x000000c1c693723e */ /* 0x000fe200000010ff */
[----:B------:R-:W-:Y:S02]  /*4280*/  FFMA.FTZ R196, R83, R196, R99 ;  /* 0x000000c453c47223 */ /* 0x000fe40000010063 */
[----:B------:R-:W-:Y:S01]  /*4290*/  FFMA.FTZ R189, R85, R150, R101 ;  /* 0x0000009655bd7223 */ /* 0x000fe20000010065 */
[----:B------:R-:W-:Y:S01]  /*42a0*/  F2FP.BF16.PACK_AB R150, R194, R191 ;  /* 0x000000bfc296723e */ /* 0x000fe200000010ff */
[----:B------:R-:W-:Y:S01]  /*42b0*/  IMAD.WIDE.U32 R192, R156, R195, c[0x0][0x208] ;  /* 0x000082009cc07625 */ /* 0x000fe200078e00c3 */
[----:B------:R-:W-:-:S02]  /*42c0*/  F2FP.BF16.PACK_AB R151, R196, R151 ;  /* 0x00000097c497723e */ /* 0x000fc400000010ff */
[----:B------:R-:W-:Y:S01]  /*42d0*/  F2FP.BF16.PACK_AB R148, R189, R148 ;  /* 0x00000094bd94723e */ /* 0x000fe200000010ff */
[C---:B------:R-:W-:Y:S01]  /*42e0*/  IMAD.WIDE.U32 R194, R156.reuse, R195, c[0x0][0x210] ;  /* 0x000084009cc27625 */ /* 0x040fe200078e00c3 */
[----:B------:R0:W-:Y:S01]  /*42f0*/  STG.E.128 [R192.64], R144 ;  /* 0x00000090c0007986 */ /* 0x0001e2000c101d04 */
[----:B------:R-:W-:-:S03]  /*4300*/  IADD3 R156, R156, 0x80, RZ ;  /* 0x000000809c9c7810 */ /* 0x000fc60007ffe0ff */
[----:B------:R0:W-:Y:S04]  /*4310*/  STG.E.128 [R194.64], R148 ;  /* 0x00000094c2007986 */ /* 0x0001e8000c101d04 */
.L_x_5601:
[----:B------:R-:W-:Y:S05]  /*4320*/  BSYNC B0 ;  /* 0x0000000000007941 */ /* 0x000fea0003800000 */
.L_x_5600:
        /* <DEDUP_REMOVED lines=16> */
[--C-:B------:R-:W-:Y:S02]  /*4430*/  FADD.FTZ R195, R169, -R190.reuse ;  /* 0x800000bea9c37221 */ /* 0x100fe40000010000 */
[----:B------:R-:W-:Y:S01]  /*4440*/  FADD.FTZ R197, R170, -R190 ;  /* 0x800000beaac57221 */ /* 0x000fe20000010000 */
[----:B------:R-:W-:Y:S01]  /*4450*/  F2FP.BF16.PACK_AB R144, R145, R144 ;  /* 0x000000909190723e */ /* 0x000fe200000010ff */
[----:B------:R-:W-:Y:S02]  /*4460*/  FFMA.FTZ R146, R62, R151, R78 ;  /* 0x000000973e927223 */ /* 0x000fe4000001004e */
[----:B------:R-:W-:-:S02]  /*4470*/  FFMA.FTZ R147, R63, R192, R79 ;  /* 0x000000c03f937223 */ /* 0x000fc4000001004f */
[----:B------:R-:W-:Y:S02]  /*4480*/  FFMA.FTZ R148, R56, R191, R72 ;  /* 0x000000bf38947223 */ /* 0x000fe40000010048 */
[----:B------:R-:W-:Y:S01]  /*4490*/  FFMA.FTZ R189, R57, R194, R73 ;  /* 0x000000c239bd7223 */ /* 0x000fe20000010049 */
[----:B------:R-:W-:Y:S01]  /*44a0*/  F2FP.BF16.PACK_AB R145, R147, R146 ;  /* 0x000000929391723e */ /* 0x000fe200000010ff */
[C---:B------:R-:W-:Y:S02]  /*44b0*/  FMUL.FTZ R195, R188.reuse, R195 ;  /* 0x000000c3bcc37220 */ /* 0x040fe40000410000 */
[----:B------:R-:W-:Y:S01]  /*44c0*/  FMUL.FTZ R196, R188, R197 ;  /* 0x000000c5bcc47220 */ /* 0x000fe20000410000 */
[----:B------:R-:W-:Y:S01]  /*44d0*/  F2FP.BF16.PACK_AB R146, R189, R148 ;  /* 0x00000094bd92723e */ /* 0x000fe200000010ff */
[----:B------:R-:W-:Y:S02]  /*44e0*/  FFMA.FTZ R148, R52, R149, R68 ;  /* 0x0000009534947223 */ /* 0x000fe40000010044 */
        /* <DEDUP_REMOVED lines=20> */
.L_x_5603:
[----:B------:R-:W-:Y:S05]  /*4630*/  BSYNC B0 ;  /* 0x0000000000007941 */ /* 0x000fea0003800000 */
.L_x_5602:
        /* <DEDUP_REMOVED lines=18> */
[----:B-----5:R-:W-:Y:S02]  /*4760*/  FFMA.FTZ R144, R28, R149, R44 ;  /* 0x000000951c907223 */ /* 0x020fe4000001002c */
        /* <DEDUP_REMOVED lines=14> */
[----:B------:R-:W-:Y:S01]  /*4850*/  MOV R193, 0x10 ;  /* 0x0000001000c17802 */ /* 0x000fe20000000f00 */
        /* <DEDUP_REMOVED lines=8> */
[----:B------:R-:W-:-:S03]  /*48e0*/  IMAD.WIDE.U32 R188, R156, R193, c[0x0][0x208] ;  /* 0x000082009cbc7625 */ /* 0x000fc600078e00c1 */
[----:B------:R-:W-:Y:S01]  /*48f0*/  F2FP.BF16.PACK_AB R151, R194, R151 ;  /* 0x00000097c297723e */ /* 0x000fe200000010ff */
[----:B------:R-:W-:Y:S01]  /*4900*/  IMAD.WIDE.U32 R190, R156, R193, c[0x0][0x210] ;  /* 0x000084009cbe7625 */ /* 0x000fe200078e00c1 */
[----:B------:R0:W-:Y:S04]  /*4910*/  STG.E.128 [R188.64], R144 ;  /* 0x00000090bc007986 */ /* 0x0001e8000c101d04 */
[----:B------:R0:W-:Y:S02]  /*4920*/  STG.E.128 [R190.64], R148 ;  /* 0x00000094be007986 */ /* 0x0001e4000c101d04 */
.L_x_5605:
[----:B------:R-:W-:Y:S05]  /*4930*/  BSYNC B0 ;  /* 0x0000000000007941 */ /* 0x000fea0003800000 */
.L_x_5604:
[----:B------:R-:W-:Y:S02]  /*4940*/  IADD3 R152, R152, c[0x0][0x160], RZ ;  /* 0x0000580098987a10 */ /* 0x000fe40007ffe0ff */
[----:B------:R-:W-:Y:S02]  /*4950*/  LOP3.LUT P1, RZ, R153, 0xff, RZ, 0xc0, !PT ;  /* 0x000000ff99ff7812 */ /* 0x000fe4000782c0ff */
[----:B------:R-:W-:-:S02]  /*4960*/  ISETP.GE.AND P0, PT, R152, c[0x0][0x164], PT ;  /* 0x0000590098007a0c */ /* 0x000fc40003f06270 */
[----:B------:R-:W-:-:S11]  /*4970*/  SEL R153, RZ, 0x1, P1 ;  /* 0x00000001ff997807 */ /* 0x000fd60000800000 */
[----:B01---5:R-:W-:Y:S01]  /*4980*/  @P0 CALL.REL.NOINC `(.L_x_5606) ;  /* 0x0000001000000944 */ /* 0x023fe20003c00000 */
[----:B------:R-:W-:Y:S05]  /*4990*/  BRA `(.L_x_5607) ;  /* 0xffffc18000007947 */ /* 0x000fea000383ffff */
.L_x_5606:
[----:B------:R-:W-:Y:S05]  /*49a0*/  EXIT ;  /* 0x000000000000794d */ /* 0x000fea0003800000 */
.L_x_5596:
[----:B------:R-:W-:Y:S01]  /*49b0*/  HFMA2.MMA R188, -RZ, RZ, 0, 5.9604644775390625e-08 ;  /* 0x00000001ffbc7435 */ /* 0x000fe200000001ff */
[----:B------:R-:W-:Y:S01]  /*49c0*/  IMAD.MOV.U32 R147, RZ, RZ, R144 ;  /* 0x000000ffff937224 */ /* 0x000fe200078e0090 */
[----:B------:R-:W-:Y:S01]  /*49d0*/  MOV R190, 0xffffffff ;  /* 0xffffffff00be7802 */ /* 0x000fe20000000f00 */
[----:B------:R-:W-:Y:S01]  /*49e0*/  IMAD.MOV.U32 R145, RZ, RZ, 0x1f ;  /* 0x0000001fff917424 */ /* 0x000fe200078e00ff */
[----:B------:R-:W-:Y:S02]  /*49f0*/  MOV R148, 0x4a10 ;  /* 0x00004a1000947802 */ /* 0x000fe40000000f00 */
[----:B0----5:R-:W-:Y:S05]  /*4a00*/  CALL.REL.NOINC `($__internal_16_$__cuda_sm70_shflsync_bfly_p) ;  /* 0x000007b000007944 */ /* 0x021fea0003c00000 */
[----:B01----:R-:W-:Y:S05]  /*4a10*/  BRA `(.L_x_5608) ;  /* 0xffffe98000007947 */ /* 0x003fea000383ffff */
.L_x_5597:
[----:B------:R-:W-:Y:S01]  /*4a20*/  HFMA2.MMA R145, -RZ, RZ, 0, 1.847743988037109375e-06 ;  /* 0x0000001fff917435 */ /* 0x000fe200000001ff */
[----:B------:R-:W-:Y:S01]  /*4a30*/  IMAD.MOV.U32 R188, RZ, RZ, 0x2 ;  /* 0x00000002ffbc7424 */ /* 0x000fe200078e00ff */
[----:B------:R-:W-:Y:S01]  /*4a40*/  MOV R148, 0x4a70 ;  /* 0x00004a7000947802 */ /* 0x000fe20000000f00 */
[----:B------:R-:W-:-:S03]  /*4a50*/  IMAD.MOV.U32 R190, RZ, RZ, -0x1 ;  /* 0xffffffffffbe7424 */ /* 0x000fc600078e00ff */
[----:B01---5:R-:W-:Y:S05]  /*4a60*/  CALL.REL.NOINC `($__internal_16_$__cuda_sm70_shflsync_bfly_p) ;  /* 0x0000075000007944 */ /* 0x023fea0003c00000 */
[----:B01----:R-:W-:Y:S01]  /*4a70*/  FADD.FTZ R147, R147, R145 ;  /* 0x0000009193937221 */ /* 0x003fe20000010000 */
[----:B------:R-:W-:Y:S01]  /*4a80*/  MOV R188, 0x4 ;  /* 0x0000000400bc7802 */ /* 0x000fe20000000f00 */
[----:B------:R-:W-:Y:S01]  /*4a90*/  IMAD.MOV.U32 R145, RZ, RZ, 0x1f ;  /* 0x0000001fff917424 */ /* 0x000fe200078e00ff */
[----:B------:R-:W-:-:S02]  /*4aa0*/  MOV R190, 0xffffffff ;  /* 0xffffffff00be7802 */ /* 0x000fc40000000f00 */
[----:B------:R-:W-:Y:S02]  /*4ab0*/  MOV R148, 0x4ad0 ;  /* 0x00004ad000947802 */ /* 0x000fe40000000f00 */
[----:B------:R-:W-:Y:S05]  /*4ac0*/  CALL.REL.NOINC `($__internal_16_$__cuda_sm70_shflsync_bfly_p) ;  /* 0x000006f000007944 */ /* 0x000fea0003c00000 */
[----:B01----:R-:W-:Y:S01]  /*4ad0*/  FADD.FTZ R147, R147, R145 ;  /* 0x0000009193937221 */ /* 0x003fe20000010000 */
[----:B------:R-:W-:Y:S01]  /*4ae0*/  HFMA2.MMA R145, -RZ, RZ, 0, 1.847743988037109375e-06 ;  /* 0x0000001fff917435 */ /* 0x000fe200000001ff */
[----:B------:R-:W-:Y:S01]  /*4af0*/  IMAD.MOV.U32 R188, RZ, RZ, 0x8 ;  /* 0x00000008ffbc7424 */ /* 0x000fe200078e00ff */
[----:B------:R-:W-:Y:S01]  /*4b00*/  MOV R148, 0x4b30 ;  /* 0x00004b3000947802 */ /* 0x000fe20000000f00 */
[----:B------:R-:W-:-:S03]  /*4b10*/  IMAD.MOV.U32 R190, RZ, RZ, -0x1 ;  /* 0xffffffffffbe7424 */ /* 0x000fc600078e00ff */
[----:B------:R-:W-:Y:S05]  /*4b20*/  CALL.REL.NOINC `($__internal_16_$__cuda_sm70_shflsync_bfly_p) ;  /* 0x0000069000007944 */ /* 0x000fea0003c00000 */
[----:B01----:R-:W-:Y:S01]  /*4b30*/  FADD.FTZ R147, R147, R145 ;  /* 0x0000009193937221 */ /* 0x003fe20000010000 */
[----:B------:R-:W-:Y:S01]  /*4b40*/  MOV R188, 0x10 ;  /* 0x0000001000bc7802 */ /* 0x000fe20000000f00 */
[----:B------:R-:W-:Y:S01]  /*4b50*/  IMAD.MOV.U32 R145, RZ, RZ, 0x1f ;  /* 0x0000001fff917424 */ /* 0x000fe200078e00ff */
[----:B------:R-:W-:Y:S02]  /*4b60*/  MOV R190, 0xffffffff ;  /* 0xffffffff00be7802 */ /* 0x000fe40000000f00 */
[----:B------:R-:W-:Y:S02]  /*4b70*/  MOV R148, 0x4b90 ;  /* 0x00004b9000947802 */ /* 0x000fe40000000f00 */
[----:B------:R-:W-:Y:S05]  /*4b80*/  CALL.REL.NOINC `($__internal_16_$__cuda_sm70_shflsync_bfly_p) ;  /* 0x0000063000007944 */ /* 0x000fea0003c00000 */
[----:B-1----:R-:W-:Y:S02]  /*4b90*/  FADD.FTZ R144, R147, R145 ;  /* 0x0000009193907221 */ /* 0x002fe40000010000 */
[----:B0-----:R-:W-:-:S02]  /*4ba0*/  IMAD.MOV.U32 R190, RZ, RZ, -0x1 ;  /* 0xffffffffffbe7424 */ /* 0x001fc400078e00ff */
        /* <DEDUP_REMOVED lines=52> */
[----:B------:R-:W-:Y:S01]  /*4ef0*/  HFMA2.MMA R145, -RZ, RZ, 0, 1.847743988037109375e-06 ;  /* 0x0000001fff917435 */ /* 0x000fe200000001ff */
        /* <DEDUP_REMOVED lines=13> */
[----:B------:R-:W-:-:S02]  /*4fd0*/  IMAD.MOV.U32 R188, RZ, RZ, 0x1 ;  /* 0x00000001ffbc7424 */ /* 0x000fc400078e00ff */
[----:B------:R-:W-:Y:S01]  /*4fe0*/  @P6 FFMA.FTZ R150, R148, R148, R147 ;  /* 0x0000009494966223 */ /* 0x000fe20000010093 */
[----:B------:R-:W-:-:S04]  /*4ff0*/  MOV R148, 0x5020 ;  /* 0x0000502000947802 */ /* 0x000fc80000000f00 */
[----:B------:R-:W-:Y:S02]  /*5000*/  MOV R147, R150 ;  /* 0x0000009600937202 */ /* 0x000fe40000000f00 */
        /* <DEDUP_REMOVED lines=22> */
[----:B------:R-:W-:-:S02]  /*5170*/  MOV R190, 0xffffffff ;  /* 0xffffffff00be7802 */ /* 0x000fc40000000f00 */
[----:B------:R-:W-:Y:S02]  /*5180*/  MOV R148, 0x51a0 ;  /* 0x000051a000947802 */ /* 0x000fe40000000f00 */
[----:B------:R-:W-:Y:S05]  /*5190*/  CALL.REL.NOINC `($__internal_16_$__cuda_sm70_shflsync_bfly_p) ;  /* 0x0000002000007944 */ /* 0x000fea0003c00000 */
[----:B01----:R-:W-:Y:S01]  /*51a0*/  IMAD.MOV.U32 R188, RZ, RZ, R145 ;  /* 0x000000ffffbc7224 */ /* 0x003fe200078e0091 */
[----:B------:R-:W-:Y:S05]  /*51b0*/  BRA `(.L_x_5609) ;  /* 0xffffe73000007947 */ /* 0x000fea000383ffff */
        .weak           $__internal_16_$__cuda_sm70_shflsync_bfly_p
        .type           $__internal_16_$__cuda_sm70_shflsync_bfly_p,@function
        .size           $__internal_16_$__cuda_sm70_shflsync_bfly_p,(.L_x_26476 - $__internal_16_$__cuda_sm70_shflsync_bfly_p)
$__internal_16_$__cuda_sm70_shflsync_bfly_p:
[----:B------:R-:W-:Y:S01]  /*51c0*/  HFMA2.MMA R149, -RZ, RZ, 0, 0 ;  /* 0x00000000ff957435 */ /* 0x000fe200000001ff */
[----:B------:R-:W-:Y:S04]  /*51d0*/  WARPSYNC R190 ;  /* 0x000000be00007348 */ /* 0x000fe80003800000 */
[----:B------:R0:W1:Y:S01]  /*51e0*/  SHFL.BFLY PT, R145, R147, R188, R145 ;  /* 0x0c0000bc93917389 */ /* 0x00006200000e0091 */
[----:B------:R-:W-:Y:S05]  /*51f0*/  RET.REL.NODEC R148 `(_ZN10layer_norm31ln_parallel_residual_fwd_kernelINS_13Kernel_traitsIf13__nv_bfloat16S2_S2_fjLj4096ELj1ELj1ELj4ELj16ENS_18Kernel_traits_baseILj4096EfS2_S2_S2_fjLj128EEEEELb0ELb0ELb0EEEvNS_9FwdParamsE) ;  /* 0xffffae0094007950 */ /* 0x000fea0003c3ffff */
.L_x_5610:
        /* <DEDUP_REMOVED lines=16> */
.L_x_26476:


//--------------------- .text._ZN10layer_norm31ln_parallel_residual_fwd_kernelINS_13Kernel_traitsIf13__nv_bfloat16S2_S2_fjLj4096ELj1ELj1ELj4ELj16ENS_18Kernel_traits_baseILj4096EfS2_S2_S2_fjLj128EEEEELb0ELb0ELb1EEEvNS_9FwdParamsE --------------------------
	.section	.text._ZN10layer_norm31ln_parallel_residual_fwd_kernelINS_13Kernel_traitsIf13__nv_bfloat16S2_S2_fjLj4096ELj1ELj1ELj4ELj16ENS_18Kernel_traits_baseILj4096EfS2_S2_S2_fjLj128EEEEELb0ELb0ELb1EEEvNS_9FwdParamsE,"ax",@progbits
	.sectioninfo	@"SHI_REGISTERS=221"
	.align	128
        .global         _ZN10layer_norm31ln_parallel_residual_fwd_kernelINS_13Kernel_traitsIf13__nv_bfloat16S2_S2_fjLj4096ELj1ELj1ELj4ELj16ENS_18Kernel_traits_baseILj4096EfS2_S2_S2_fjLj128EEEEELb0ELb0ELb1EEEvNS_9FwdParamsE
        .type           _ZN10layer_norm31ln_parallel_residual_fwd_kernelINS_13Kernel_traitsIf13__nv_bfloat16S2_S2_fjLj4096ELj1ELj1ELj4ELj16ENS_18Kernel_traits_baseILj4096EfS2_S2_S2_fjLj128EEEEELb0ELb0ELb1EEEvNS_9FwdParamsE,@function
        .size           _ZN10layer_norm31ln_parallel_residual_fwd_kernelINS_13Kernel_traitsIf13__nv_bfloat16S2_S2_fjLj4096ELj1ELj1ELj4ELj16ENS_18Kernel_traits_baseILj4096EfS2_S2_S2_fjLj128EEEEELb0ELb0ELb1EEEvNS_9FwdParamsE,(.L_x_26477 - _ZN10layer_norm31ln_parallel_residual_fwd_kernelINS_13Kernel_traitsIf13__nv_bfloat16S2_S2_fjLj4096ELj1ELj1ELj4ELj16ENS_18Kernel_traits_baseILj4096EfS2_S2_S2_fjLj128EEEEELb0ELb0ELb1EEEvNS_9FwdParamsE)
        .other          _ZN10layer_norm31ln_parallel_residual_fwd_kernelINS_13Kernel_traitsIf13__nv_bfloat16S2_S2_fjLj4096ELj1ELj1ELj4ELj16ENS_18Kernel_traits_baseILj4096EfS2_S2_S2_fjLj128EEEEELb0ELb0ELb1EEEvNS_9FwdParamsE,@"STO_CUDA_ENTRY STV_DEFAULT"
_ZN10layer_norm31ln_parallel_residual_fwd_kernelINS_13Kernel_traitsIf13__nv_bfloat16S2_S2_fjLj4096ELj1ELj1ELj4ELj16ENS_18Kernel_traits_baseILj4096EfS2_S2_S2_fjLj128EEEEELb0ELb0ELb1EEEvNS_9FwdParamsE:
.text._ZN10layer_norm31ln_parallel_residual_fwd_kernelINS_13Kernel_traitsIf13__nv_bfloat16S2_S2_fjLj4096ELj1ELj1ELj4ELj16ENS_18Kernel_traits_baseILj4096EfS2_S2_S2_fjLj128EEEEELb0ELb0ELb1EEEvNS_9FwdParamsE:
[----:B------:R-:W-:Y:S02]  /*0000*/  MOV R1, c[0x0][0x28] ;  /* 0x00000a0000017a02 */ /* 0x000fe40000000f00 */
[----:B------:R-:W0:Y:S01]  /*0010*/  S2R R156, SR_TID.X ;  /* 0x00000000009c7919 */ /* 0x000e220000002100 */
[----:B------:R-:W-:Y:S01]  /*0020*/  ISETP.NE.U32.AND P0, PT, RZ, c[0x0][0x218], PT ;  /* 0x00008600ff007a0c */ /* 0x000fe20003f05070 */
[----:B------:R-:W-:Y:S01]  /*0030*/  CS2R R140, SRZ ;  /* 0x00000000008c7805 */ /* 0x000fe2000001ff00 */
[----:B------:R-:W-:Y:S01]  /*0040*/  CS2R R142, SRZ ;  /* 0x00000000008e7805 */ /* 0x000fe2000001ff00 */
[----:B------:R-:W-:Y:S01]  /*0050*/  CS2R R136, SRZ ;  /* 0x0000000000887805 */ /* 0x000fe2000001ff00 */
[----:B------:R-:W-:Y:S01]  /*0060*/  ISETP.NE.AND.EX P0, PT, RZ, c[0x0][0x21c], PT, P0 ;  /* 0x00008700ff007a0c */ /* 0x000fe20003f05300 */
[----:B------:R-:W-:Y:S01]  /*0070*/  CS2R R138, SRZ ;  /* 0x00000000008a7805 */ /* 0x000fe2000001ff00 */
        /* <DEDUP_REMOVED lines=12> */
[----:B------:R-:W-:Y:S01]  /*0140*/  ULDC.64 UR4, c[0x0][0x118] ;  /* 0x0000460000047ab9 */ /* 0x000fe20000000a00 */
[----:B0-----:R-:W-:-:S04]  /*0150*/  SHF.L.U32 R0, R156, 0x5, RZ ;  /* 0x000000059c007819 */ /* 0x001fc800000006ff */
[----:B------:R-:W-:-:S04]  /*0160*/  LOP3.LUT R0, R0, 0xfe0, RZ, 0xc0, !PT ;  /* 0x00000fe000007812 */ /* 0x000fc800078ec0ff */
[----:B------:R-:W-:-:S04]  /*0170*/  IADD3 R2, P1, R0, c[0x0][0x218], RZ ;  /* 0x0000860000027a10 */ /* 0x000fc80007f3e0ff */
[----:B------:R-:W-:-:S05]  /*0180*/  IADD3.X R3, RZ, c[0x0][0x21c], RZ, P1, !PT ;  /* 0x00008700ff037a10 */ /* 0x000fca0000ffe4ff */
[----:B------:R0:W5:Y:S04]  /*0190*/  @P0 LDG.E.128 R140, [R2.64] ;  /* 0x00000004028c0981 */ /* 0x000168000c1e1d00 */
[----:B------:R0:W5:Y:S04]  /*01a0*/  @P0 LDG.E.128 R136, [R2.64+0x10] ;  /* 0x0000100402880981 */ /* 0x000168000c1e1d00 */
[----:B------:R0:W5:Y:S04]  /*01b0*/  @P0 LDG.E.128 R132, [R2.64+0x1000] ;  /* 0x0010000402840981 */ /* 0x000168000c1e1d00 */
[----:B------:R0:W5:Y:S04]  /*01c0*/  @P0 LDG.E.128 R128, [R2.64+0x1010] ;  /* 0x0010100402800981 */ /* 0x000168000c1e1d00 */
[----:B------:R0:W5:Y:S04]  /*01d0*/  @P0 LDG.E.128 R124, [R2.64+0x2000] ;  /* 0x00200004027c0981 */ /* 0x000168000c1e1d00 */
[----:B------:R0:W5:Y:S04]  /*01e0*/  @P0 LDG.E.128 R120, [R2.64+0x2010] ;  /* 0x0020100402780981 */ /* 0x000168000c1e1d00 */
[----:B------:R0:W5:Y:S04]  /*01f0*/  @P0 LDG.E.128 R116, [R2.64+0x3000] ;  /* 0x0030000402740981 */ /* 0x000168000c1e1d00 */
[----:B------:R0:W5:Y:S01]  /*0200*/  @P0 LDG.E.128 R112, [R2.64+0x3010] ;  /* 0x0030100402700981 */ /* 0x000162000c1e1d00 */
        /* <DEDUP_REMOVED lines=9> */
[----:B0-----:R-:W-:Y:S01]  /*02a0*/  LOP3.LUT R3, R156, 0x7f, RZ, 0xc0, !PT ;  /* 0x0000007f9c037812 */ /* 0x001fe200078ec0ff */
[----:B------:R-:W-:Y:S01]  /*02b0*/  CS2R R96, SRZ ;  /* 0x0000000000607805 */ /* 0x000fe2000001ff00 */
[----:B------:R-:W-:Y:S01]  /*02c0*/  CS2R R94, SRZ ;  /* 0x00000000005e7805 */ /* 0x000fe2000001ff00 */
[----:B------:R-:W-:Y:S01]  /*02d0*/  CS2R R92, SRZ ;  /* 0x00000000005c7805 */ /* 0x000fe2000001ff00 */
[----:B------:R-:W-:Y:S01]  /*02e0*/  SHF.L.U32 R6, R3, 0x5, RZ ;  /* 0x0000000503067819 */ /* 0x000fe200000006ff */
[----:B------:R-:W-:Y:S01]  /*02f0*/  CS2R R90, SRZ ;  /* 0x00000000005a7805 */ /* 0x000fe2000001ff00 */
[----:B------:R-:W-:Y:S01]  /*0300*/  CS2R R88, SRZ ;  /* 0x0000000000587805 */ /* 0x000fe2000001ff00 */
[----:B------:R-:W-:Y:S01]  /*0310*/  CS2R R86, SRZ ;  /* 0x0000000000567805 */ /* 0x000fe2000001ff00 */
[----:B------:R-:W-:Y:S01]  /*0320*/  IADD3 R8, P1, R6, c[0x0][0x220], RZ ;  /* 0x0000880006087a10 */ /* 0x000fe20007f3e0ff */
[----:B------:R-:W-:Y:S01]  /*0330*/  CS2R R84, SRZ ;  /* 0x0000000000547805 */ /* 0x000fe2000001ff00 */
[----:B------:R-:W-:Y:S01]  /*0340*/  CS2R R82, SRZ ;  /* 0x0000000000527805 */ /* 0x000fe2000001ff00 */
[----:B------:R-:W-:Y:S01]  /*0350*/  CS2R R80, SRZ ;  /* 0x0000000000507805 */ /* 0x000fe2000001ff00 */
[----:B------:R-:W-:Y:S01]  /*0360*/  IADD3.X R9, RZ, c[0x0][0x224], RZ, P1, !PT ;  /* 0x00008900ff097a10 */ /* 0x000fe20000ffe4ff */
[----:B------:R-:W0:Y:S01]  /*0370*/  S2UR UR6, SR_CTAID.X ;  /* 0x00000000000679c3 */ /* 0x000e220000002500 */
[----:B------:R-:W-:-:S02]  /*0380*/  IADD3 R4, P2, R0, c[0x0][0x1b0], RZ ;  /* 0x00006c0000047a10 */ /* 0x000fc40007f5e0ff */
[----:B------:R-:W-:Y:S01]  /*0390*/  IADD3 R6, P3, R6, c[0x0][0x1b8], RZ ;  /* 0x00006e0006067a10 */ /* 0x000fe20007f7e0ff */
[----:B------:R1:W5:Y:S01]  /*03a0*/  @P0 LDG.E.128 R108, [R8.64] ;  /* 0x00000004086c0981 */ /* 0x000362000c1e1d00 */
[----:B------:R-:W-:Y:S02]  /*03b0*/  IADD3.X R5, RZ, c[0x0][0x1b4], RZ, P2, !PT ;  /* 0x00006d00ff057a10 */ /* 0x000fe400017fe4ff */
[----:B------:R-:W-:Y:S01]  /*03c0*/  IADD3.X R7, RZ, c[0x0][0x1bc], RZ, P3, !PT ;  /* 0x00006f00ff077a10 */ /* 0x000fe20001ffe4ff */
[----:B------:R1:W5:Y:S04]  /*03d0*/  @P0 LDG.E.128 R104, [R8.64+0x10] ;  /* 0x0000100408680981 */ /* 0x000368000c1e1d00 */
[----:B------:R1:W5:Y:S04]  /*03e0*/  @P0 LDG.E.128 R100, [R8.64+0x1000] ;  /* 0x0010000408640981 */ /* 0x000368000c1e1d00 */
[----:B------:R1:W5:Y:S04]  /*03f0*/  @P0 LDG.E.128 R96, [R8.64+0x1010] ;  /* 0x0010100408600981 */ /* 0x000368000c1e1d00 */
[----:B------:R1:W5:Y:S04]  /*0400*/  @P0 LDG.E.128 R92, [R8.64+0x2000] ;  /* 0x00200004085c0981 */ /* 0x000368000c1e1d00 */
[----:B------:R1:W5:Y:S01]  /*0410*/  @P0 LDG.E.128 R88, [R8.64+0x2010] ;  /* 0x0020100408580981 */ /* 0x000362000c1e1d00 */
[----:B0-----:R-:W-:-:S03]  /*0420*/  LEA.HI R156, R156, UR6, RZ, 0x19 ;  /* 0x000000069c9c7c11 */ /* 0x001fc6000f8fc8ff */
[----:B------:R1:W5:Y:S01]  /*0430*/  @P0 LDG.E.128 R84, [R8.64+0x3000] ;  /* 0x0030000408540981 */ /* 0x000362000c1e1d00 */
[----:B------:R-:W-:-:S03]  /*0440*/  ISETP.GE.AND P1, PT, R156, c[0x0][0x164], PT ;  /* 0x000059009c007a0c */ /* 0x000fc60003f26270 */
[----:B------:R1:W5:Y:S10]  /*0450*/  @P0 LDG.E.128 R80, [R8.64+0x3010] ;  /* 0x0030100408500981 */ /* 0x000374000c1e1d00 */
[----:B------:R-:W-:Y:S05]  /*0460*/  @P1 EXIT ;  /* 0x000000000000194d */ /* 0x000fea0003800000 */
[----:B-1----:R0:W5:Y:S04]  /*0470*/  LDG.E.128 R76, [R4.64] ;  /* 0x00000004044c7981 */ /* 0x002168000c1e1d00 */
[----:B------:R0:W5:Y:S04]  /*0480*/  LDG.E.128 R72, [R4.64+0x10] ;  /* 0x0000100404487981 */ /* 0x000168000c1e1d00 */
[----:B------:R0:W5:Y:S04]  /*0490*/  LDG.E.128 R68, [R4.64+0x1000] ;  /* 0x0010000404447981 */ /* 0x000168000c1e1d00 */
[----:B------:R0:W5:Y:S04]  /*04a0*/  LDG.E.128 R64, [R4.64+0x1010] ;  /* 0x0010100404407981 */ /* 0x000168000c1e1d00 */
[----:B------:R0:W5:Y:S04]  /*04b0*/  LDG.E.128 R60, [R4.64+0x2000] ;  /* 0x00200004043c7981 */ /* 0x000168000c1e1d00 */
[----:B------:R0:W5:Y:S04]  /*04c0*/  LDG.E.128 R56, [R4.64+0x2010] ;  /* 0x0020100404387981 */ /* 0x000168000c1e1d00 */
[----:B------:R0:W5:Y:S04]  /*04d0*/  LDG.E.128 R52, [R4.64+0x3000] ;  /* 0x0030000404347981 */ /* 0x000168000c1e1d00 */
[----:B------:R0:W5:Y:S04]  /*04e0*/  LDG.E.128 R48, [R4.64+0x3010] ;  /* 0x0030100404307981 */ /* 0x000168000c1e1d00 */
[----:B------:R0:W5:Y:S04]  /*04f0*/  LDG.E.128 R44, [R6.64] ;  /* 0x00000004062c7981 */ /* 0x000168000c1e1d00 */
[----:B------:R0:W5:Y:S04]  /*0500*/  LDG.E.128 R40, [R6.64+0x10] ;  /* 0x0000100406287981 */ /* 0x000168000c1e1d00 */
[----:B------:R0:W5:Y:S04]  /*0510*/  LDG.E.128 R36, [R6.64+0x1000] ;  /* 0x0010000406247981 */ /* 0x000168000c1e1d00 */
[----:B------:R0:W5:Y:S04]  /*0520*/  LDG.E.128 R32, [R6.64+0x1010] ;  /* 0x0010100406207981 */ /* 0x000168000c1e1d00 */
[----:B------:R0:W5:Y:S04]  /*0530*/  LDG.E.128 R28, [R6.64+0x2000] ;  /* 0x00200004061c7981 */ /* 0x000168000c1e1d00 */
[----:B------:R0:W5:Y:S04]  /*0540*/  LDG.E.128 R24, [R6.64+0x2010] ;  /* 0x0020100406187981 */ /* 0x000168000c1e1d00 */
[----:B------:R0:W5:Y:S04]  /*0550*/  LDG.E.128 R20, [R6.64+0x3000] ;  /* 0x0030000406147981 */ /* 0x000168000c1e1d00 */
[----:B------:R0:W5:Y:S01]  /*0560*/  LDG.E.128 R16, [R6.64+0x3010] ;  /* 0x0030100406107981 */ /* 0x000162000c1e1d00 */
[----:B------:R-:W-:Y:S01]  /*0570*/  MOV R0, c[0x0][0x180] ;  /* 0x0000600000007a02 */ /* 0x000fe20000000f00 */
[----:B------:R-:W-:-:S03]  /*0580*/  ULDC.U8 UR6, c[0x0][0x1f0] ;  /* 0x00007c0000067ab9 */ /* 0x000fc60000000000 */
[----:B------:R-:W-:Y:S02]  /*0590*/  LOP3.LUT P0, RZ, R0, c[0x0][0x178], RZ, 0xfc, !PT ;  /* 0x00005e0000ff7a12 */ /* 0x000fe4000780fcff */
[----:B------:R-:W-:-:S04]  /*05a0*/  MOV R0, c[0x0][0x184] ;  /* 0x0000610000007a02 */ /* 0x000fc80000000f00 */
[----:B------:R-:W-:Y:S01]  /*05b0*/  LOP3.LUT P0, RZ, R0, c[0x0][0x17c], RZ, 0xfc, P0 ;  /* 0x00005f0000ff7a12 */ /* 0x000fe2000000fcff */
[----:B0-----:R-:W-:Y:S02]  /*05c0*/  HFMA2.MMA R0, -RZ, RZ, 0, 5.9604644775390625e-08 ;  /* 0x00000001ff007435 */ /* 0x001fe400000001ff */
.L_x_5742:
[----:B------:R-:W-:Y:S01]  /*05d0*/  IMAD R2, R156, c[0x0][0x168], RZ ;  /* 0x00005a009c027a24 */ /* 0x000fe200078e02ff */
[----:B------:R-:W-:Y:S02]  /*05e0*/  ISETP.NE.U32.AND P2, PT, RZ, c[0x0][0x180], PT ;  /* 0x00006000ff007a0c */ /* 0x000fe40003f45070 */
[----:B------:R-:W-:Y:S02]  /*05f0*/  ISETP.NE.U32.AND P1, PT, RZ, c[0x0][0x178], PT ;  /* 0x00005e00ff007a0c */ /* 0x000fe40003f25070 */
[----:B------:R-:W-:Y:S02]  /*0600*/  SHF.R.S32.HI R145, RZ, 0x1f, R2 ;  /* 0x0000001fff917819 */ /* 0x000fe40000011402 */
[----:B------:R-:W-:Y:S02]  /*0610*/  ISETP.NE.AND.EX P2, PT, RZ, c[0x0][0x184], PT, P2 ;  /* 0x00006100ff007a0c */ /* 0x000fe40003f45320 */
[----:B------:R-:W-:-:S02]  /*0620*/  LEA.HI R2, R145, R2, RZ, 0x3 ;  /* 0x0000000291027211 */ /* 0x000fc400078f18ff */
[----:B------:R-:W-:Y:S02]  /*0630*/  ISETP.NE.AND.EX P1, PT, RZ, c[0x0][0x17c], PT, P1 ;  /* 0x00005f00ff007a0c */ /* 0x000fe40003f25310 */
[----:B------:R-:W-:Y:S02]  /*0640*/  LEA.HI.SX32 R157, R2, R3, 0x1d ;  /* 0x00000003029d7211 */ /* 0x000fe400078feaff */
[----:B------:R-:W-:-:S05]  /*0650*/  MOV R2, 0x10 ;  /* 0x0000001000027802 */ /* 0x000fca0000000f00 */
[----:B------:R-:W-:-:S04]  /*0660*/  IMAD.WIDE.U32 R144, R157, R2, c[0x0][0x170] ;  /* 0x00005c009d907625 */ /* 0x000fc800078e0002 */
[CC--:B------:R-:W-:Y:S02]  /*0670*/  @P2 IMAD.WIDE.U32 R150, R157.reuse, R2.reuse, c[0x0][0x180] ;  /* 0x000060009d962625 */ /* 0x0c0fe400078e0002 */
[----:B------:R-:W2:Y:S01]  /*0680*/  LDG.E.128 R144, [R144.64] ;  /* 0x0000000490907981 */ /* 0x000ea2000c1e1d00 */
[----:B------:R-:W-:Y:S01]  /*0690*/  ISETP.NE.U32.AND P3, PT, RZ, c[0x0][0x178], PT ;  /* 0x00005e00ff007a0c */ /* 0x000fe20003f65070 */
[----:B------:R-:W-:Y:S02]  /*06a0*/  @P1 IMAD.WIDE.U32 R148, R157, R2, c[0x0][0x178] ;  /* 0x00005e009d941625 */ /* 0x000fe400078e0002 */
[----:B-----5:R0:W5:Y:S01]  /*06b0*/  @P2 LDG.E.128 R8, [R150.64] ;  /* 0x0000000496082981 */ /* 0x020162000c1e1d00 */
[----:B------:R-:W-:-:S03]  /*06c0*/  ISETP.NE.AND.EX P3, PT, RZ, c[0x0][0x17c], PT, P3 ;  /* 0x00005f00ff007a0c */ /* 0x000fc60003f65330 */
[----:B------:R2:W5:Y:S02]  /*06d0*/  @P1 LDG.E.128 R12, [R148.64] ;  /* 0x00000004940c1981 */ /* 0x000564000c1e1d00 */
[----:B--2---:R-:W-:-:S08]  /*06e0*/  PRMT R148, RZ, 0x5410, R144 ;  /* 0x00005410ff947816 */ /* 0x004fd00000000090 */
[----:B------:R-:W-:Y:S05]  /*06f0*/  @P3 BRA `(.L_x_5611) ;  /* 0x0000008000003947 */ /* 0x000fea0003800000 */
[----:B0-----:R-:W-:-:S04]  /*0700*/  ISETP.NE.U32.AND P4, PT, RZ, c[0x0][0x180], PT ;  /* 0x00006000ff007a0c */ /* 0x001fc80003f85070 */
[----:B------:R-:W-:-:S13]  /*0710*/  ISETP.NE.AND.EX P4, PT, RZ, c[0x0][0x184], PT, P4 ;  /* 0x00006100ff007a0c */ /* 0x000fda0003f85340 */
[----:B------:R-:W-:Y:S05]  /*0720*/  @P4 BRA `(.L_x_5612) ;  /* 0x0000002000004947 */ /* 0x000fea0003800000 */
[----:B------:R-:W-:Y:S05]  /*0730*/  @P0 BRA `(.L_x_5613) ;  /* 0x0000008000000947 */ /* 0x000fea0003800000 */
[----:B------:R-:W-:Y:S05]  /*0740*/  BRA `(.L_x_5614) ;  /* 0x0000009000007947 */ /* 0x000fea0003800000 */
.L_x_5612:
[----:B-----5:R-:W-:-:S05]  /*0750*/  PRMT R3, RZ, 0x5410, R8 ;  /* 0x00005410ff037816 */ /* 0x020fca0000000008 */
[----:B------:R-:W-:Y:S01]  /*0760*/  FADD.FTZ R148, R148, R3 ;  /* 0x0000000394947221 */ /* 0x000fe20000010000 */
[----:B------:R-:W-:Y:S05]  /*0770*/  BRA `(.L_x_5613) ;  /* 0x0000004000007947 */ /* 0x000fea0003800000 */
.L_x_5611:
[----:B0----5:R-:W-:-:S05]  /*0780*/  PRMT R3, RZ, 0x5410, R12 ;  /* 0x00005410ff037816 */ /* 0x021fca000000000c */
[----:B------:R-:W-:Y:S01]  /*0790*/  FADD.FTZ R148, R148, R3 ;  /* 0x0000000394947221 */ /* 0x000fe20000010000 */
[----:B------:R-:W-:-:S05]  /*07a0*/  @P2 PRMT R3, RZ, 0x5410, R8 ;  /* 0x00005410ff032816 */ /* 0x000fca0000000008 */
[----:B------:R-:W-:-:S05]  /*07b0*/  @P2 FADD.FTZ R148, R148, R3 ;  /* 0x0000000394942221 */ /* 0x000fca0000010000 */
.L_x_5613:
[----:B------:R-:W-:-:S04]  /*07c0*/  F2FP.BF16.PACK_AB R3, RZ, R148 ;  /* 0x00000094ff03723e */ /* 0x000fc800000010ff */
[----:B------:R-:W-:Y:S02]  /*07d0*/  PRMT R4, R3, 0x7610, R4 ;  /* 0x0000761003047816 */ /* 0x000fe40000000004 */
.L_x_5614:
[----:B------:R-:W-:Y:S01]  /*07e0*/  PRMT R149, RZ, 0x7610, R144 ;  /* 0x00007610ff957816 */ /* 0x000fe20000000090 */
[----:B------:R-:W-:Y:S05]  /*07f0*/  @P3 BRA `(.L_x_5615) ;  /* 0x0000008000003947 */ /* 0x000fea0003800000 */
[----:B------:R-:W-:-:S04]  /*0800*/  ISETP.NE.U32.AND P4, PT, RZ, c[0x0][0x180], PT ;  /* 0x00006000ff007a0c */ /* 0x000fc80003f85070 */
[----:B------:R-:W-:-:S13]  /*0810*/  ISETP.NE.AND.EX P4, PT, RZ, c[0x0][0x184], PT, P4 ;  /* 0x00006100ff007a0c */ /* 0x000fda0003f85340 */
[----:B------:R-:W-:Y:S05]  /*0820*/  @P4 BRA `(.L_x_5616) ;  /* 0x0000002000004947 */ /* 0x000fea0003800000 */
[----:B------:R-:W-:Y:S05]  /*0830*/  @P0 BRA `(.L_x_5617) ;  /* 0x0000008000000947 */ /* 0x000fea0003800000 */
[----:B------:R-:W-:Y:S05]  /*0840*/  BRA `(.L_x_5618) ;  /* 0x0000009000007947 */ /* 0x000fea0003800000 */
.L_x_5616:
[----:B-----5:R-:W-:-:S05]  /*0850*/  PRMT R144, RZ, 0x7610, R8 ;  /* 0x00007610ff907816 */ /* 0x020fca0000000008 */
[----:B------:R-:W-:Y:S01]  /*0860*/  FADD.FTZ R149, R149, R144 ;  /* 0x0000009095957221 */ /* 0x000fe20000010000 */
[----:B------:R-:W-:Y:S05]  /*0870*/  BRA `(.L_x_5617) ;  /* 0x0000004000007947 */ /* 0x000fea0003800000 */
.L_x_5615:
[----:B-----5:R-:W-:-:S05]  /*0880*/  PRMT R144, RZ, 0x7610, R12 ;  /* 0x00007610ff907816 */ /* 0x020fca000000000c */
[----:B------:R-:W-:Y:S01]  /*0890*/  FADD.FTZ R149, R149, R144 ;  /* 0x0000009095957221 */ /* 0x000fe20000010000 */
[----:B------:R-:W-:-:S05]  /*08a0*/  @P2 PRMT R144, RZ, 0x7610, R8 ;  /* 0x00007610ff902816 */ /* 0x000fca0000000008 */
[----:B------:R-:W-:-:S05]  /*08b0*/  @P2 FADD.FTZ R149, R149, R144 ;  /* 0x0000009095952221 */ /* 0x000fca0000010000 */
.L_x_5617:
[----:B------:R-:W-:-:S04]  /*08c0*/  F2FP.BF16.PACK_AB R3, RZ, R149 ;  /* 0x00000095ff03723e */ /* 0x000fc800000010ff */
[----:B------:R-:W-:Y:S02]  /*08d0*/  PRMT R4, R4, 0x5410, R3 ;  /* 0x0000541004047816 */ /* 0x000fe40000000003 */
.L_x_5618:
[----:B------:R-:W-:Y:S01]  /*08e0*/  PRMT R150, RZ, 0x5410, R145 ;  /* 0x00005410ff967816 */ /* 0x000fe20000000091 */
[----:B------:R-:W-:Y:S05]  /*08f0*/  @P3 BRA `(.L_x_5619) ;  /* 0x0000008000003947 */ /* 0x000fea0003800000 */
[----:B------:R-:W-:-:S04]  /*0900*/  ISETP.NE.U32.AND P4, PT, RZ, c[0x0][0x180], PT ;  /* 0x00006000ff007a0c */ /* 0x000fc80003f85070 */
[----:B------:R-:W-:-:S13]  /*0910*/  ISETP.NE.AND.EX P4, PT, RZ, c[0x0][0x184], PT, P4 ;  /* 0x00006100ff007a0c */ /* 0x000fda0003f85340 */
[----:B------:R-:W-:Y:S05]  /*0920*/  @P4 BRA `(.L_x_5620) ;  /* 0x0000002000004947 */ /* 0x000fea0003800000 */
[----:B------:R-:W-:Y:S05]  /*0930*/  @P0 BRA `(.L_x_5621) ;  /* 0x0000008000000947 */ /* 0x000fea0003800000 */
[----:B------:R-:W-:Y:S05]  /*0940*/  BRA `(.L_x_5622) ;  /* 0x0000009000007947 */ /* 0x000fea0003800000 */
.L_x_5620:
[----:B-----5:R-:W-:-:S05]  /*0950*/  PRMT R3, RZ, 0x5410, R9 ;  /* 0x00005410ff037816 */ /* 0x020fca0000000009 */
[----:B------:R-:W-:Y:S01]  /*0960*/  FADD.FTZ R150, R150, R3 ;  /* 0x0000000396967221 */ /* 0x000fe20000010000 */
[----:B------:R-:W-:Y:S05]  /*0970*/  BRA `(.L_x_5621) ;  /* 0x0000004000007947 */ /* 0x000fea0003800000 */
.L_x_5619:
[----:B-----5:R-:W-:-:S05]  /*0980*/  PRMT R3, RZ, 0x5410, R13 ;  /* 0x00005410ff037816 */ /* 0x020fca000000000d */
[----:B------:R-:W-:Y:S01]  /*0990*/  FADD.FTZ R150, R150, R3 ;  /* 0x0000000396967221 */ /* 0x000fe20000010000 */
[----:B------:R-:W-:-:S05]  /*09a0*/  @P2 PRMT R3, RZ, 0x5410, R9 ;  /* 0x00005410ff032816 */ /* 0x000fca0000000009 */
[----:B------:R-:W-:-:S05]  /*09b0*/  @P2 FADD.FTZ R150, R150, R3 ;  /* 0x0000000396962221 */ /* 0x000fca0000010000 */
.L_x_5621:
[----:B------:R-:W-:-:S04]  /*09c0*/  F2FP.BF16.PACK_AB R3, RZ, R150 ;  /* 0x00000096ff03723e */ /* 0x000fc800000010ff */
[----:B------:R-:W-:Y:S02]  /*09d0*/  PRMT R5, R3, 0x7610, R5 ;  /* 0x0000761003057816 */ /* 0x000fe40000000005 */
.L_x_5622:
[----:B------:R-:W-:Y:S01]  /*09e0*/  PRMT R151, RZ, 0x7610, R145 ;  /* 0x00007610ff977816 */ /* 0x000fe20000000091 */
[----:B------:R-:W-:Y:S05]  /*09f0*/  @P3 BRA `(.L_x_5623) ;  /* 0x0000008000003947 */ /* 0x000fea0003800000 */
[----:B------:R-:W-:-:S04]  /*0a00*/  ISETP.NE.U32.AND P4, PT, RZ, c[0x0][0x180], PT ;  /* 0x00006000ff007a0c */ /* 0x000fc80003f85070 */
[----:B------:R-:W-:-:S13]  /*0a10*/  ISETP.NE.AND.EX P4, PT, RZ, c[0x0][0x184], PT, P4 ;  /* 0x00006100ff007a0c */ /* 0x000fda0003f85340 */
[----:B------:R-:W-:Y:S05]  /*0a20*/  @P4 BRA `(.L_x_5624) ;  /* 0x0000002000004947 */ /* 0x000fea0003800000 */
[----:B------:R-:W-:Y:S05]  /*0a30*/  @P0 BRA `(.L_x_5625) ;  /* 0x0000008000000947 */ /* 0x000fea0003800000 */
[----:B------:R-:W-:Y:S05]  /*0a40*/  BRA `(.L_x_5626) ;  /* 0x0000009000007947 */ /* 0x000fea0003800000 */
.L_x_5624:
[----:B-----5:R-:W-:-:S05]  /*0a50*/  PRMT R144, RZ, 0x7610, R9 ;  /* 0x00007610ff907816 */ /* 0x020fca0000000009 */
[----:B------:R-:W-:Y:S01]  /*0a60*/  FADD.FTZ R151, R151, R144 ;  /* 0x0000009097977221 */ /* 0x000fe20000010000 */
[----:B------:R-:W-:Y:S05]  /*0a70*/  BRA `(.L_x_5625) ;  /* 0x0000004000007947 */ /* 0x000fea0003800000 */
.L_x_5623:
[----:B-----5:R-:W-:-:S05]  /*0a80*/  PRMT R144, RZ, 0x7610, R13 ;  /* 0x00007610ff907816 */ /* 0x020fca000000000d */
[----:B------:R-:W-:Y:S01]  /*0a90*/  FADD.FTZ R151, R151, R144 ;  /* 0x0000009097977221 */ /* 0x000fe20000010000 */
[----:B------:R-:W-:-:S05]  /*0aa0*/  @P2 PRMT R144, RZ, 0x7610, R9 ;  /* 0x00007610ff902816 */ /* 0x000fca0000000009 */
[----:B------:R-:W-:-:S05]  /*0ab0*/  @P2 FADD.FTZ R151, R151, R144 ;  /* 0x0000009097972221 */ /* 0x000fca0000010000 */
.L_x_5625:
[----:B------:R-:W-:-:S04]  /*0ac0*/  F2FP.BF16.PACK_AB R3, RZ, R151 ;  /* 0x00000097ff03723e */ /* 0x000fc800000010ff */
[----:B------:R-:W-:Y:S02]  /*0ad0*/  PRMT R5, R5, 0x5410, R3 ;  /* 0x0000541005057816 */ /* 0x000fe40000000003 */
.L_x_5626:
[----:B------:R-:W-:Y:S01]  /*0ae0*/  PRMT R152, RZ, 0x5410, R146 ;  /* 0x00005410ff987816 */ /* 0x000fe20000000092 */
[----:B------:R-:W-:Y:S05]  /*0af0*/  @P3 BRA `(.L_x_5627) ;  /* 0x0000008000003947 */ /* 0x000fea0003800000 */
[----:B------:R-:W-:-:S04]  /*0b00*/  ISETP.NE.U32.AND P4, PT, RZ, c[0x0][0x180], PT ;  /* 0x00006000ff007a0c */ /* 0x000fc80003f85070 */
[----:B------:R-:W-:-:S13]  /*0b10*/  ISETP.NE.AND.EX P4, PT, RZ, c[0x0][0x184], PT, P4 ;  /* 0x00006100ff007a0c */ /* 0x000fda0003f85340 */
[----:B------:R-:W-:Y:S05]  /*0b20*/  @P4 BRA `(.L_x_5628) ;  /* 0x0000002000004947 */ /* 0x000fea0003800000 */
[----:B------:R-:W-:Y:S05]  /*0b30*/  @P0 BRA `(.L_x_5629) ;  /* 0x0000008000000947 */ /* 0x000fea0003800000 */
[----:B------:R-:W-:Y:S05]  /*0b40*/  BRA `(.L_x_5630) ;  /* 0x0000009000007947 */ /* 0x000fea0003800000 */
.L_x_5628:
[----:B-----5:R-:W-:-:S05]  /*0b50*/  PRMT R3, RZ, 0x5410, R10 ;  /* 0x00005410ff037816 */ /* 0x020fca000000000a */
[----:B------:R-:W-:Y:S01]  /*0b60*/  FADD.FTZ R152, R152, R3 ;  /* 0x0000000398987221 */ /* 0x000fe20000010000 */
[----:B------:R-:W-:Y:S05]  /*0b70*/  BRA `(.L_x_5629) ;  /* 0x0000004000007947 */ /* 0x000fea0003800000 */
.L_x_5627:
[----:B-----5:R-:W-:-:S05]  /*0b80*/  PRMT R3, RZ, 0x5410, R14 ;  /* 0x00005410ff037816 */ /* 0x020fca000000000e */
[----:B------:R-:W-:Y:S01]  /*0b90*/  FADD.FTZ R152, R152, R3 ;  /* 0x0000000398987221 */ /* 0x000fe20000010000 */
[----:B------:R-:W-:-:S05]  /*0ba0*/  @P2 PRMT R3, RZ, 0x5410, R10 ;  /* 0x00005410ff032816 */ /* 0x000fca000000000a */
[----:B------:R-:W-:-:S05]  /*0bb0*/  @P2 FADD.FTZ R152, R152, R3 ;  /* 0x0000000398982221 */ /* 0x000fca0000010000 */
.L_x_5629:
[----:B------:R-:W-:-:S04]  /*0bc0*/  F2FP.BF16.PACK_AB R3, RZ, R152 ;  /* 0x00000098ff03723e */ /* 0x000fc800000010ff */
[----:B------:R-:W-:Y:S02]  /*0bd0*/  PRMT R6, R3, 0x7610, R6 ;  /* 0x0000761003067816 */ /* 0x000fe40000000006 */
.L_x_5630:
[----:B------:R-:W-:Y:S01]  /*0be0*/  PRMT R153, RZ, 0x7610, R146 ;  /* 0x00007610ff997816 */ /* 0x000fe20000000092 */
[----:B------:R-:W-:Y:S05]  /*0bf0*/  @P3 BRA `(.L_x_5631) ;  /* 0x0000008000003947 */ /* 0x000fea0003800000 */
[----:B------:R-:W-:-:S04]  /*0c00*/  ISETP.NE.U32.AND P4, PT, RZ, c[0x0][0x180], PT ;  /* 0x00006000ff007a0c */ /* 0x000fc80003f85070 */
[----:B------:R-:W-:-:S13]  /*0c10*/  ISETP.NE.AND.EX P4, PT, RZ, c[0x0][0x184], PT, P4 ;  /* 0x00006100ff007a0c */ /* 0x000fda0003f85340 */
[----:B------:R-:W-:Y:S05]  /*0c20*/  @P4 BRA `(.L_x_5632) ;  /* 0x0000002000004947 */ /* 0x000fea0003800000 */
[----:B------:R-:W-:Y:S05]  /*0c30*/  @P0 BRA `(.L_x_5633) ;  /* 0x0000008000000947 */ /* 0x000fea0003800000 */
[----:B------:R-:W-:Y:S05]  /*0c40*/  BRA `(.L_x_5634) ;  /* 0x0000009000007947 */ /* 0x000fea0003800000 */
.L_x_5632:
[----:B-----5:R-:W-:-:S05]  /*0c50*/  PRMT R144, RZ, 0x7610, R10 ;  /* 0x00007610ff907816 */ /* 0x020fca000000000a */
[----:B------:R-:W-:Y:S01]  /*0c60*/  FADD.FTZ R153, R153, R144 ;  /* 0x0000009099997221 */ /* 0x000fe20000010000 */
[----:B------:R-:W-:Y:S05]  /*0c70*/  BRA `(.L_x_5633) ;  /* 0x0000004000007947 */ /* 0x000fea0003800000 */
.L_x_5631:
[----:B-----5:R-:W-:-:S05]  /*0c80*/  PRMT R144, RZ, 0x7610, R14 ;  /* 0x00007610ff907816 */ /* 0x020fca000000000e */
[----:B------:R-:W-:Y:S01]  /*0c90*/  FADD.FTZ R153, R153, R144 ;  /* 0x0000009099997221 */ /* 0x000fe20000010000 */
[----:B------:R-:W-:-:S05]  /*0ca0*/  @P2 PRMT R144, RZ, 0x7610, R10 ;  /* 0x00007610ff902816 */ /* 0x000fca000000000a */
[----:B------:R-:W-:-:S05]  /*0cb0*/  @P2 FADD.FTZ R153, R153, R144 ;  /* 0x0000009099992221 */ /* 0x000fca0000010000 */
.L_x_5633:
[----:B------:R-:W-:-:S04]  /*0cc0*/  F2FP.BF16.PACK_AB R3, RZ, R153 ;  /* 0x00000099ff03723e */ /* 0x000fc800000010ff */
[----:B------:R-:W-:Y:S02]  /*0cd0*/  PRMT R6, R6, 0x5410, R3 ;  /* 0x0000541006067816 */ /* 0x000fe40000000003 */
.L_x_5634:
[----:B------:R-:W-:Y:S01]  /*0ce0*/  PRMT R154, RZ, 0x5410, R147 ;  /* 0x00005410ff9a7816 */ /* 0x000fe20000000093 */
[----:B------:R-:W-:Y:S05]  /*0cf0*/  @P3 BRA `(.L_x_5635) ;  /* 0x0000008000003947 */ /* 0x000fea0003800000 */
[----:B------:R-:W-:-:S04]  /*0d00*/  ISETP.NE.U32.AND P4, PT, RZ, c[0x0][0x180], PT ;  /* 0x00006000ff007a0c */ /* 0x000fc80003f85070 */
[----:B------:R-:W-:-:S13]  /*0d10*/  ISETP.NE.AND.EX P4, PT, RZ, c[0x0][0x184], PT, P4 ;  /* 0x00006100ff007a0c */ /* 0x000fda0003f85340 */
[----:B------:R-:W-:Y:S05]  /*0d20*/  @P4 BRA `(.L_x_5636) ;  /* 0x0000002000004947 */ /* 0x000fea0003800000 */
[----:B------:R-:W-:Y:S05]  /*0d30*/  @P0 BRA `(.L_x_5637) ;  /* 0x0000008000000947 */ /* 0x000fea0003800000 */
[----:B------:R-:W-:Y:S05]  /*0d40*/  BRA `(.L_x_5638) ;  /* 0x0000009000007947 */ /* 0x000fea0003800000 */
.L_x_5636:
[----:B-----5:R-:W-:-:S05]  /*0d50*/  PRMT R3, RZ, 0x5410, R11 ;  /* 0x00005410ff037816 */ /* 0x020fca000000000b */
[----:B------:R-:W-:Y:S01]  /*0d60*/  FADD.FTZ R154, R154, R3 ;  /* 0x000000039a9a7221 */ /* 0x000fe20000010000 */
[----:B------:R-:W-:Y:S05]  /*0d70*/  BRA `(.L_x_5637) ;  /* 0x0000004000007947 */ /* 0x000fea0003800000 */
.L_x_5635:
[----:B-----5:R-:W-:-:S05]  /*0d80*/  PRMT R3, RZ, 0x5410, R15 ;  /* 0x00005410ff037816 */ /* 0x020fca000000000f */
[----:B------:R-:W-:Y:S01]  /*0d90*/  FADD.FTZ R154, R154, R3 ;  /* 0x000000039a9a7221 */ /* 0x000fe20000010000 */
[----:B------:R-:W-:-:S05]  /*0da0*/  @P2 PRMT R3, RZ, 0x5410, R11 ;  /* 0x00005410ff032816 */ /* 0x000fca000000000b */
[----:B------:R-:W-:-:S05]  /*0db0*/  @P2 FADD.FTZ R154, R154, R3 ;  /* 0x000000039a9a2221 */ /* 0x000fca0000010000 */
.L_x_5637:
[----:B------:R-:W-:-:S04]  /*0dc0*/  F2FP.BF16.PACK_AB R3, RZ, R154 ;  /* 0x0000009aff03723e */ /* 0x000fc800000010ff */
[----:B------:R-:W-:Y:S02]  /*0dd0*/  PRMT R7, R3, 0x7610, R7 ;  /* 0x0000761003077816 */ /* 0x000fe40000000007 */
.L_x_5638:
[----:B------:R-:W-:Y:S01]  /*0de0*/  PRMT R155, RZ, 0x7610, R147 ;  /* 0x00007610ff9b7816 */ /* 0x000fe20000000093 */
[----:B------:R-:W-:Y:S05]  /*0df0*/  @P3 BRA `(.L_x_5639) ;  /* 0x0000008000003947 */ /* 0x000fea0003800000 */
[----:B------:R-:W-:-:S04]  /*0e00*/  ISETP.NE.U32.AND P4, PT, RZ, c[0x0][0x180], PT ;  /* 0x00006000ff007a0c */ /* 0x000fc80003f85070 */
[----:B------:R-:W-:-:S13]  /*0e10*/  ISETP.NE.AND.EX P4, PT, RZ, c[0x0][0x184], PT, P4 ;  /* 0x00006100ff007a0c */ /* 0x000fda0003f85340 */
[----:B------:R-:W-:Y:S05]  /*0e20*/  @P4 BRA `(.L_x_5640) ;  /* 0x0000002000004947 */ /* 0x000fea0003800000 */
[----:B------:R-:W-:Y:S05]  /*0e30*/  @P0 BRA `(.L_x_5641) ;  /* 0x0000008000000947 */ /* 0x000fea0003800000 */
[----:B------:R-:W-:Y:S05]  /*0e40*/  BRA `(.L_x_5642) ;  /* 0x0000009000007947 */ /* 0x000fea0003800000 */
.L_x_5640:
[----:B-----5:R-:W-:-:S05]  /*0e50*/  PRMT R144, RZ, 0x7610, R11 ;  /* 0x00007610ff907816 */ /* 0x020fca000000000b */
[----:B------:R-:W-:Y:S01]  /*0e60*/  FADD.FTZ R155, R155, R144 ;  /* 0x000000909b9b7221 */ /* 0x000fe20000010000 */
[----:B------:R-:W-:Y:S05]  /*0e70*/  BRA `(.L_x_5641) ;  /* 0x0000004000007947 */ /* 0x000fea0003800000 */
.L_x_5639:
[----:B-----5:R-:W-:-:S05]  /*0e80*/  PRMT R144, RZ, 0x7610, R15 ;  /* 0x00007610ff907816 */ /* 0x020fca000000000f */
[----:B------:R-:W-:Y:S01]  /*0e90*/  FADD.FTZ R155, R155, R144 ;  /* 0x000000909b9b7221 */ /* 0x000fe20000010000 */
[----:B------:R-:W-:-:S05]  /*0ea0*/  @P2 PRMT R144, RZ, 0x7610, R11 ;  /* 0x00007610ff902816 */ /* 0x000fca000000000b */
[----:B------:R-:W-:-:S05]  /*0eb0*/  @P2 FADD.FTZ R155, R155, R144 ;  /* 0x000000909b9b2221 */ /* 0x000fca0000010000 */
.L_x_5641:
[----:B------:R-:W-:-:S04]  /*0ec0*/  F2FP.BF16.PACK_AB R3, RZ, R155 ;  /* 0x0000009bff03723e */ /* 0x000fc800000010ff */
[----:B------:R-:W-:Y:S02]  /*0ed0*/  PRMT R7, R7, 0x5410, R3 ;  /* 0x0000541007077816 */ /* 0x000fe40000000003 */
.L_x_5642:
[C---:B------:R-:W-:Y:S01]  /*0ee0*/  IADD3 R169, R157.reuse, 0x80, RZ ;  /* 0x000000809da97810 */ /* 0x040fe20007ffe0ff */
[----:B------:R-:W-:-:S04]  /*0ef0*/  @P0 IMAD.WIDE.U32 R158, R157, R2, c[0x0][0x188] ;  /* 0x000062009d9e0625 */ /* 0x000fc800078e0002 */
[CC--:B------:R-:W-:Y:S01]  /*0f00*/  IMAD.WIDE.U32 R144, R169.reuse, R2.reuse, c[0x0][0x170] ;  /* 0x00005c00a9907625 */ /* 0x0c0fe200078e0002 */
[----:B------:R0:W-:Y:S03]  /*0f10*/  @P0 STG.E.128 [R158.64], R4 ;  /* 0x000000049e000986 */ /* 0x0001e6000c101d04 */
[CC--:B------:R-:W-:Y:S02]  /*0f20*/  @P2 IMAD.WIDE.U32 R162, R169.reuse, R2.reuse, c[0x0][0x180] ;  /* 0x00006000a9a22625 */ /* 0x0c0fe400078e0002 */
[----:B------:R-:W2:Y:S02]  /*0f30*/  LDG.E.128 R144, [R144.64] ;  /* 0x0000000490907981 */ /* 0x000ea4000c1e1d00 */
[----:B------:R-:W-:Y:S02]  /*0f40*/  @P1 IMAD.WIDE.U32 R160, R169, R2, c[0x0][0x178] ;  /* 0x00005e00a9a01625 */ /* 0x000fe400078e0002 */
[----:B-----5:R0:W5:Y:S04]  /*0f50*/  @P2 LDG.E.128 R8, [R162.64] ;  /* 0x00000004a2082981 */ /* 0x020168000c1e1d00 */
[----:B------:R-:W1:Y:S04]  /*0f60*/  S2R R3, SR_TID.X ;  /* 0x0000000000037919 */ /* 0x000e680000002100 */
[----:B------:R2:W5:Y:S02]  /*0f70*/  @P1 LDG.E.128 R12, [R160.64] ;  /* 0x00000004a00c1981 */ /* 0x000564000c1e1d00 */
[----:B--2---:R-:W-:Y:S01]  /*0f80*/  PRMT R160, RZ, 0x5410, R144 ;  /* 0x00005410ffa07816 */ /* 0x004fe20000000090 */
[----:B------:R-:W-:Y:S05]  /*0f90*/  @P3 BRA `(.L_x_5643) ;  /* 0x0000008000003947 */ /* 0x000fea0003800000 */
[----:B01----:R-:W-:-:S04]  /*0fa0*/  ISETP.NE.U32.AND P4, PT, RZ, c[0x0][0x180], PT ;  /* 0x00006000ff007a0c */ /* 0x003fc80003f85070 */
[----:B------:R-:W-:-:S13]  /*0fb0*/  ISETP.NE.AND.EX P4, PT, RZ, c[0x0][0x184], PT, P4 ;  /* 0x00006100ff007a0c */ /* 0x000fda0003f85340 */
[----:B------:R-:W-:Y:S05]  /*0fc0*/  @P4 BRA `(.L_x_5644) ;  /* 0x0000002000004947 */ /* 0x000fea0003800000 */
[----:B------:R-:W-:Y:S05]  /*0fd0*/  @P0 BRA `(.L_x_5645) ;  /* 0x0000008000000947 */ /* 0x000fea0003800000 */
[----:B------:R-:W-:Y:S05]  /*0fe0*/  BRA `(.L_x_5646) ;  /* 0x0000009000007947 */ /* 0x000fea0003800000 */
.L_x_5644:
[----:B-----5:R-:W-:-:S05]  /*0ff0*/  PRMT R159, RZ, 0x5410, R8 ;  /* 0x00005410ff9f7816 */ /* 0x020fca0000000008 */
[----:B------:R-:W-:Y:S01]  /*1000*/  FADD.FTZ R160, R159, R160 ;  /* 0x000000a09fa07221 */ /* 0x000fe20000010000 */
[----:B------:R-:W-:Y:S05]  /*1010*/  BRA `(.L_x_5645) ;  /* 0x0000004000007947 */ /* 0x000fea0003800000 */
.L_x_5643:
[----:B01---5:R-:W-:-:S05]  /*1020*/  PRMT R159, RZ, 0x5410, R12 ;  /* 0x00005410ff9f7816 */ /* 0x023fca000000000c */
[----:B------:R-:W-:Y:S01]  /*1030*/  FADD.FTZ R160, R159, R160 ;  /* 0x000000a09fa07221 */ /* 0x000fe20000010000 */
[----:B------:R-:W-:-:S05]  /*1040*/  @P2 PRMT R159, RZ, 0x5410, R8 ;  /* 0x00005410ff9f2816 */ /* 0x000fca0000000008 */
[----:B------:R-:W-:-:S05]  /*1050*/  @P2 FADD.FTZ R160, R159, R160 ;  /* 0x000000a09fa02221 */ /* 0x000fca0000010000 */
.L_x_5645:
[----:B------:R-:W-:-:S04]  /*1060*/  F2FP.BF16.PACK_AB R158, RZ, R160 ;  /* 0x000000a0ff9e723e */ /* 0x000fc800000010ff */
[----:B------:R-:W-:Y:S02]  /*1070*/  PRMT R4, R158, 0x7610, R4 ;  /* 0x000076109e047816 */ /* 0x000fe40000000004 */
.L_x_5646:
[----:B------:R-:W-:Y:S01]  /*1080*/  PRMT R161, RZ, 0x7610, R144 ;  /* 0x00007610ffa17816 */ /* 0x000fe20000000090 */
[----:B------:R-:W-:Y:S05]  /*1090*/  @P3 BRA `(.L_x_5647) ;  /* 0x0000008000003947 */ /* 0x000fea0003800000 */
[----:B------:R-:W-:-:S04]  /*10a0*/  ISETP.NE.U32.AND P4, PT, RZ, c[0x0][0x180], PT ;  /* 0x00006000ff007a0c */ /* 0x000fc80003f85070 */
[----:B------:R-:W-:-:S13]  /*10b0*/  ISETP.NE.AND.EX P4, PT, RZ, c[0x0][0x184], PT, P4 ;  /* 0x00006100ff007a0c */ /* 0x000fda0003f85340 */
[----:B------:R-:W-:Y:S05]  /*10c0*/  @P4 BRA `(.L_x_5648) ;  /* 0x0000002000004947 */ /* 0x000fea0003800000 */
[----:B------:R-:W-:Y:S05]  /*10d0*/  @P0 BRA `(.L_x_5649) ;  /* 0x0000008000000947 */ /* 0x000fea0003800000 */
[----:B------:R-:W-:Y:S05]  /*10e0*/  BRA `(.L_x_5650) ;  /* 0x0000009000007947 */ /* 0x000fea0003800000 */
.L_x_5648:
[----:B-----5:R-:W-:-:S05]  /*10f0*/  PRMT R144, RZ, 0x7610, R8 ;  /* 0x00007610ff907816 */ /* 0x020fca0000000008 */
[----:B------:R-:W-:Y:S01]  /*1100*/  FADD.FTZ R161, R144, R161 ;  /* 0x000000a190a17221 */ /* 0x000fe20000010000 */
[----:B------:R-:W-:Y:S05]  /*1110*/  BRA `(.L_x_5649) ;  /* 0x0000004000007947 */ /* 0x000fea0003800000 */
.L_x_5647:
[----:B-----5:R-:W-:-:S05]  /*1120*/  PRMT R144, RZ, 0x7610, R12 ;  /* 0x00007610ff907816 */ /* 0x020fca000000000c */
[----:B------:R-:W-:Y:S01]  /*1130*/  FADD.FTZ R161, R144, R161 ;  /* 0x000000a190a17221 */ /* 0x000fe20000010000 */
[----:B------:R-:W-:-:S05]  /*1140*/  @P2 PRMT R144, RZ, 0x7610, R8 ;  /* 0x00007610ff902816 */ /* 0x000fca0000000008 */
[----:B------:R-:W-:-:S05]  /*1150*/  @P2 FADD.FTZ R161, R144, R161 ;  /* 0x000000a190a12221 */ /* 0x000fca0000010000 */
.L_x_5649:
[----:B------:R-:W-:-:S04]  /*1160*/  F2FP.BF16.PACK_AB R144, RZ, R161 ;  /* 0x000000a1ff90723e */ /* 0x000fc800000010ff */
[----:B------:R-:W-:Y:S02]  /*1170*/  PRMT R4, R4, 0x5410, R144 ;  /* 0x0000541004047816 */ /* 0x000fe40000000090 */
.L_x_5650:
[----:B------:R-:W-:Y:S01]  /*1180*/  PRMT R162, RZ, 0x5410, R145 ;  /* 0x00005410ffa27816 */ /* 0x000fe20000000091 */
[----:B------:R-:W-:Y:S05]  /*1190*/  @P3 BRA `(.L_x_5651) ;  /* 0x0000008000003947 */ /* 0x000fea0003800000 */
[----:B------:R-:W-:-:S04]  /*11a0*/  ISETP.NE.U32.AND P4, PT, RZ, c[0x0][0x180], PT ;  /* 0x00006000ff007a0c */ /* 0x000fc80003f85070 */
[----:B------:R-:W-:-:S13]  /*11b0*/  ISETP.NE.AND.EX P4, PT, RZ, c[0x0][0x184], PT, P4 ;  /* 0x00006100ff007a0c */ /* 0x000fda0003f85340 */
[----:B------:R-:W-:Y:S05]  /*11c0*/  @P4 BRA `(.L_x_5652) ;  /* 0x0000002000004947 */ /* 0x000fea0003800000 */
[----:B------:R-:W-:Y:S05]  /*11d0*/  @P0 BRA `(.L_x_5653) ;  /* 0x0000008000000947 */ /* 0x000fea0003800000 */
[----:B------:R-:W-:Y:S05]  /*11e0*/  BRA `(.L_x_5654) ;  /* 0x0000009000007947 */ /* 0x000fea0003800000 */
.L_x_5652:
[----:B-----5:R-:W-:-:S05]  /*11f0*/  PRMT R159, RZ, 0x5410, R9 ;  /* 0x00005410ff9f7816 */ /* 0x020fca0000000009 */
[----:B------:R-:W-:Y:S01]  /*1200*/  FADD.FTZ R162, R159, R162 ;  /* 0x000000a29fa27221 */ /* 0x000fe20000010000 */
[----:B------:R-:W-:Y:S05]  /*1210*/  BRA `(.L_x_5653) ;  /* 0x0000004000007947 */ /* 0x000fea0003800000 */
.L_x_5651:
[----:B-----5:R-:W-:-:S05]  /*1220*/  PRMT R159, RZ, 0x5410, R13 ;  /* 0x00005410ff9f7816 */ /* 0x020fca000000000d */
[----:B------:R-:W-:Y:S01]  /*1230*/  FADD.FTZ R162, R159, R162 ;  /* 0x000000a29fa27221 */ /* 0x000fe20000010000 */
[----:B------:R-:W-:-:S05]  /*1240*/  @P2 PRMT R159, RZ, 0x5410, R9 ;  /* 0x00005410ff9f2816 */ /* 0x000fca0000000009 */
[----:B------:R-:W-:-:S05]  /*1250*/  @P2 FADD.FTZ R162, R159, R162 ;  /* 0x000000a29fa22221 */ /* 0x000fca0000010000 */
.L_x_5653:
[----:B------:R-:W-:-:S04]  /*1260*/  F2FP.BF16.PACK_AB R144, RZ, R162 ;  /* 0x000000a2ff90723e */ /* 0x000fc800000010ff */
[----:B------:R-:W-:Y:S02]  /*1270*/  PRMT R5, R144, 0x7610, R5 ;  /* 0x0000761090057816 */ /* 0x000fe40000000005 */
.L_x_5654:
[----:B------:R-:W-:Y:S01]  /*1280*/  PRMT R163, RZ, 0x7610, R145 ;  /* 0x00007610ffa37816 */ /* 0x000fe20000000091 */
[----:B------:R-:W-:Y:S05]  /*1290*/  @P3 BRA `(.L_x_5655) ;  /* 0x0000008000003947 */ /* 0x000fea0003800000 */
[----:B------:R-:W-:-:S04]  /*12a0*/  ISETP.NE.U32.AND P4, PT, RZ, c[0x0][0x180], PT ;  /* 0x00006000ff007a0c */ /* 0x000fc80003f85070 */
[----:B------:R-:W-:-:S13]  /*12b0*/  ISETP.NE.AND.EX P4, PT, RZ, c[0x0][0x184], PT, P4 ;  /* 0x00006100ff007a0c */ /* 0x000fda0003f85340 */
[----:B------:R-:W-:Y:S05]  /*12c0*/  @P4 BRA `(.L_x_5656) ;  /* 0x0000002000004947 */ /* 0x000fea0003800000 */
[----:B------:R-:W-:Y:S05]  /*12d0*/  @P0 BRA `(.L_x_5657) ;  /* 0x0000008000000947 */ /* 0x000fea0003800000 */
[----:B------:R-:W-:Y:S05]  /*12e0*/  BRA `(.L_x_5658) ;  /* 0x0000009000007947 */ /* 0x000fea0003800000 */
.L_x_5656:
[----:B-----5:R-:W-:-:S05]  /*12f0*/  PRMT R144, RZ, 0x7610, R9 ;  /* 0x00007610ff907816 */ /* 0x020fca0000000009 */
[----:B------:R-:W-:Y:S01]  /*1300*/  FADD.FTZ R163, R144, R163 ;  /* 0x000000a390a37221 */ /* 0x000fe20000010000 */
[----:B------:R-:W-:Y:S05]  /*1310*/  BRA `(.L_x_5657) ;  /* 0x0000004000007947 */ /* 0x000fea0003800000 */
.L_x_5655:
[----:B-----5:R-:W-:-:S05]  /*1320*/  PRMT R144, RZ, 0x7610, R13 ;  /* 0x00007610ff907816 */ /* 0x020fca000000000d */
[----:B------:R-:W-:Y:S01]  /*1330*/  FADD.FTZ R163, R144, R163 ;  /* 0x000000a390a37221 */ /* 0x000fe20000010000 */
[----:B------:R-:W-:-:S05]  /*1340*/  @P2 PRMT R144, RZ, 0x7610, R9 ;  /* 0x00007610ff902816 */ /* 0x000fca0000000009 */
[----:B------:R-:W-:-:S05]  /*1350*/  @P2 FADD.FTZ R163, R144, R163 ;  /* 0x000000a390a32221 */ /* 0x000fca0000010000 */
.L_x_5657:
[----:B------:R-:W-:-:S04]  /*1360*/  F2FP.BF16.PACK_AB R144, RZ, R163 ;  /* 0x000000a3ff90723e */ /* 0x000fc800000010ff */
[----:B------:R-:W-:Y:S02]  /*1370*/  PRMT R5, R5, 0x5410, R144 ;  /* 0x0000541005057816 */ /* 0x000fe40000000090 */
.L_x_5658:
[----:B------:R-:W-:Y:S01]  /*1380*/  PRMT R164, RZ, 0x5410, R146 ;  /* 0x00005410ffa47816 */ /* 0x000fe20000000092 */
[----:B------:R-:W-:Y:S05]  /*1390*/  @P3 BRA `(.L_x_5659) ;  /* 0x0000008000003947 */ /* 0x000fea0003800000 */
[----:B------:R-:W-:-:S04]  /*13a0*/  ISETP.NE.U32.AND P4, PT, RZ, c[0x0][0x180], PT ;  /* 0x00006000ff007a0c */ /* 0x000fc80003f85070 */
[----:B------:R-:W-:-:S13]  /*13b0*/  ISETP.NE.AND.EX P4, PT, RZ, c[0x0][0x184], PT, P4 ;  /* 0x00006100ff007a0c */ /* 0x000fda0003f85340 */
[----:B------:R-:W-:Y:S05]  /*13c0*/  @P4 BRA `(.L_x_5660) ;  /* 0x0000002000004947 */ /* 0x000fea0003800000 */
[----:B------:R-:W-:Y:S05]  /*13d0*/  @P0 BRA `(.L_x_5661) ;  /* 0x0000008000000947 */ /* 0x000fea0003800000 */
[----:B------:R-:W-:Y:S05]  /*13e0*/  BRA `(.L_x_5662) ;  /* 0x0000009000007947 */ /* 0x000fea0003800000 */
.L_x_5660:
[----:B-----5:R-:W-:-:S05]  /*13f0*/  PRMT R145, RZ, 0x5410, R10 ;  /* 0x00005410ff917816 */ /* 0x020fca000000000a */
[----:B------:R-:W-:Y:S01]  /*1400*/  FADD.FTZ R164, R145, R164 ;  /* 0x000000a491a47221 */ /* 0x000fe20000010000 */
[----:B------:R-:W-:Y:S05]  /*1410*/  BRA `(.L_x_5661) ;  /* 0x0000004000007947 */ /* 0x000fea0003800000 */
.L_x_5659:
[----:B-----5:R-:W-:-:S05]  /*1420*/  PRMT R145, RZ, 0x5410, R14 ;  /* 0x00005410ff917816 */ /* 0x020fca000000000e */
[----:B------:R-:W-:Y:S01]  /*1430*/  FADD.FTZ R164, R145, R164 ;  /* 0x000000a491a47221 */ /* 0x000fe20000010000 */
[----:B------:R-:W-:-:S05]  /*1440*/  @P2 PRMT R145, RZ, 0x5410, R10 ;  /* 0x00005410ff912816 */ /* 0x000fca000000000a */
[----:B------:R-:W-:-:S05]  /*1450*/  @P2 FADD.FTZ R164, R145, R164 ;  /* 0x000000a491a42221 */ /* 0x000fca0000010000 */
.L_x_5661:
[----:B------:R-:W-:-:S04]  /*1460*/  F2FP.BF16.PACK_AB R144, RZ, R164 ;  /* 0x000000a4ff90723e */ /* 0x000fc800000010ff */
[----:B------:R-:W-:Y:S02]  /*1470*/  PRMT R6, R144, 0x7610, R6 ;  /* 0x0000761090067816 */ /* 0x000fe40000000006 */
.L_x_5662:
[----:B------:R-:W-:Y:S01]  /*1480*/  PRMT R165, RZ, 0x7610, R146 ;  /* 0x00007610ffa57816 */ /* 0x000fe20000000092 */
[----:B------:R-:W-:Y:S05]  /*1490*/  @P3 BRA `(.L_x_5663) ;  /* 0x0000008000003947 */ /* 0x000fea0003800000 */
[----:B------:R-:W-:-:S04]  /*14a0*/  ISETP.NE.U32.AND P4, PT, RZ, c[0x0][0x180], PT ;  /* 0x00006000ff007a0c */ /* 0x000fc80003f85070 */
[----:B------:R-:W-:-:S13]  /*14b0*/  ISETP.NE.AND.EX P4, PT, RZ, c[0x0][0x184], PT, P4 ;  /* 0x00006100ff007a0c */ /* 0x000fda0003f85340 */
[----:B------:R-:W-:Y:S05]  /*14c0*/  @P4 BRA `(.L_x_5664) ;  /* 0x0000002000004947 */ /* 0x000fea0003800000 */
[----:B------:R-:W-:Y:S05]  /*14d0*/  @P0 BRA `(.L_x_5665) ;  /* 0x0000008000000947 */ /* 0x000fea0003800000 */
[----:B------:R-:W-:Y:S05]  /*14e0*/  BRA `(.L_x_5666) ;  /* 0x0000009000007947 */ /* 0x000fea0003800000 */
.L_x_5664:
[----:B-----5:R-:W-:-:S05]  /*14f0*/  PRMT R144, RZ, 0x7610, R10 ;  /* 0x00007610ff907816 */ /* 0x020fca000000000a */
[----:B------:R-:W-:Y:S01]  /*1500*/  FADD.FTZ R165, R144, R165 ;  /* 0x000000a590a57221 */ /* 0x000fe20000010000 */
[----:B------:R-:W-:Y:S05]  /*1510*/  BRA `(.L_x_5665) ;  /* 0x0000004000007947 */ /* 0x000fea0003800000 */
.L_x_5663:
[----:B-----5:R-:W-:-:S05]  /*1520*/  PRMT R144, RZ, 0x7610, R14 ;  /* 0x00007610ff907816 */ /* 0x020fca000000000e */
[----:B------:R-:W-:Y:S01]  /*1530*/  FADD.FTZ R165, R144, R165 ;  /* 0x000000a590a57221 */ /* 0x000fe20000010000 */
[----:B------:R-:W-:-:S05]  /*1540*/  @P2 PRMT R144, RZ, 0x7610, R10 ;  /* 0x00007610ff902816 */ /* 0x000fca000000000a */
[----:B------:R-:W-:-:S05]  /*1550*/  @P2 FADD.FTZ R165, R144, R165 ;  /* 0x000000a590a52221 */ /* 0x000fca0000010000 */
.L_x_5665:
[----:B------:R-:W-:-:S04]  /*1560*/  F2FP.BF16.PACK_AB R144, RZ, R165 ;  /* 0x000000a5ff90723e */ /* 0x000fc800000010ff */
[----:B------:R-:W-:Y:S02]  /*1570*/  PRMT R6, R6, 0x5410, R144 ;  /* 0x0000541006067816 */ /* 0x000fe40000000090 */
.L_x_5666:
[----:B------:R-:W-:Y:S01]  /*1580*/  PRMT R166, RZ, 0x5410, R147 ;  /* 0x00005410ffa67816 */ /* 0x000fe20000000093 */
[----:B------:R-:W-:Y:S05]  /*1590*/  @P3 BRA `(.L_x_5667) ;  /* 0x0000008000003947 */ /* 0x000fea0003800000 */
[----:B------:R-:W-:-:S04]  /*15a0*/  ISETP.NE.U32.AND P4, PT, RZ, c[0x0][0x180], PT ;  /* 0x00006000ff007a0c */ /* 0x000fc80003f85070 */
[----:B------:R-:W-:-:S13]  /*15b0*/  ISETP.NE.AND.EX P4, PT, RZ, c[0x0][0x184], PT, P4 ;  /* 0x00006100ff007a0c */ /* 0x000fda0003f85340 */
[----:B------:R-:W-:Y:S05]  /*15c0*/  @P4 BRA `(.L_x_5668) ;  /* 0x0000002000004947 */ /* 0x000fea0003800000 */
[----:B------:R-:W-:Y:S05]  /*15d0*/  @P0 BRA `(.L_x_5669) ;  /* 0x0000008000000947 */ /* 0x000fea0003800000 */
[----:B------:R-:W-:Y:S05]  /*15e0*/  BRA `(.L_x_5670) ;  /* 0x0000009000007947 */ /* 0x000fea0003800000 */
.L_x_5668:
[----:B-----5:R-:W-:-:S05]  /*15f0*/  PRMT R145, RZ, 0x5410, R11 ;  /* 0x00005410ff917816 */ /* 0x020fca000000000b */
[----:B------:R-:W-:Y:S01]  /*1600*/  FADD.FTZ R166, R145, R166 ;  /* 0x000000a691a67221 */ /* 0x000fe20000010000 */
[----:B------:R-:W-:Y:S05]  /*1610*/  BRA `(.L_x_5669) ;  /* 0x0000004000007947 */ /* 0x000fea0003800000 */
.L_x_5667:
[----:B-----5:R-:W-:-:S05]  /*1620*/  PRMT R145, RZ, 0x5410, R15 ;  /* 0x00005410ff917816 */ /* 0x020fca000000000f */
[----:B------:R-:W-:Y:S01]  /*1630*/  FADD.FTZ R166, R145, R166 ;  /* 0x000000a691a67221 */ /* 0x000fe20000010000 */
[----:B------:R-:W-:-:S05]  /*1640*/  @P2 PRMT R145, RZ, 0x5410, R11 ;  /* 0x00005410ff912816 */ /* 0x000fca000000000b */
[----:B------:R-:W-:-:S05]  /*1650*/  @P2 FADD.FTZ R166, R145, R166 ;  /* 0x000000a691a62221 */ /* 0x000fca0000010000 */
.L_x_5669:
[----:B------:R-:W-:-:S04]  /*1660*/  F2FP.BF16.PACK_AB R144, RZ, R166 ;  /* 0x000000a6ff90723e */ /* 0x000fc800000010ff */
[----:B------:R-:W-:Y:S02]  /*1670*/  PRMT R7, R144, 0x7610, R7 ;  /* 0x0000761090077816 */ /* 0x000fe40000000007 */
.L_x_5670:
[----:B------:R-:W-:Y:S01]  /*1680*/  PRMT R167, RZ, 0x7610, R147 ;  /* 0x00007610ffa77816 */ /* 0x000fe20000000093 */
[----:B------:R-:W-:Y:S05]  /*1690*/  @P3 BRA `(.L_x_5671) ;  /* 0x0000008000003947 */ /* 0x000fea0003800000 */
[----:B------:R-:W-:-:S04]  /*16a0*/  ISETP.NE.U32.AND P4, PT, RZ, c[0x0][0x180], PT ;  /* 0x00006000ff007a0c */ /* 0x000fc80003f85070 */
[----:B------:R-:W-:-:S13]  /*16b0*/  ISETP.NE.AND.EX P4, PT, RZ, c[0x0][0x184], PT, P4 ;  /* 0x00006100ff007a0c */ /* 0x000fda0003f85340 */
[----:B------:R-:W-:Y:S05]  /*16c0*/  @P4 BRA `(.L_x_5672) ;  /* 0x0000002000004947 */ /* 0x000fea0003800000 */
[----:B------:R-:W-:Y:S05]  /*16d0*/  @P0 BRA `(.L_x_5673) ;  /* 0x0000008000000947 */ /* 0x000fea0003800000 */
[----:B------:R-:W-:Y:S05]  /*16e0*/  BRA `(.L_x_5674) ;  /* 0x0000009000007947 */ /* 0x000fea0003800000 */
.L_x_5672:
[----:B-----5:R-:W-:-:S05]  /*16f0*/  PRMT R144, RZ, 0x7610, R11 ;  /* 0x00007610ff907816 */ /* 0x020fca000000000b */
[----:B------:R-:W-:Y:S01]  /*1700*/  FADD.FTZ R167, R144, R167 ;  /* 0x000000a790a77221 */ /* 0x000fe20000010000 */
[----:B------:R-:W-:Y:S05]  /*1710*/  BRA `(.L_x_5673) ;  /* 0x0000004000007947 */ /* 0x000fea0003800000 */
.L_x_5671:
[----:B-----5:R-:W-:-:S05]  /*1720*/  PRMT R144, RZ, 0x7610, R15 ;  /* 0x00007610ff907816 */ /* 0x020fca000000000f */
[----:B------:R-:W-:Y:S01]  /*1730*/  FADD.FTZ R167, R144, R167 ;  /* 0x000000a790a77221 */ /* 0x000fe20000010000 */
[----:B------:R-:W-:-:S05]  /*1740*/  @P2 PRMT R144, RZ, 0x7610, R11 ;  /* 0x00007610ff902816 */ /* 0x000fca000000000b */
[----:B------:R-:W-:-:S05]  /*1750*/  @P2 FADD.FTZ R167, R144, R167 ;  /* 0x000000a790a72221 */ /* 0x000fca0000010000 */
.L_x_5673:
[----:B------:R-:W-:-:S04]  /*1760*/  F2FP.BF16.PACK_AB R144, RZ, R167 ;  /* 0x000000a7ff90723e */ /* 0x000fc800000010ff */
[----:B------:R-:W-:Y:S02]  /*1770*/  PRMT R7, R7, 0x5410, R144 ;  /* 0x0000541007077816 */ /* 0x000fe40000000090 */
.L_x_5674:
[----:B------:R-:W-:Y:S01]  /*1780*/  IADD3 R158, R157, 0x100, RZ ;  /* 0x000001009d9e7810 */ /* 0x000fe20007ffe0ff */
[----:B------:R-:W-:-:S04]  /*1790*/  @P0 IMAD.WIDE.U32 R168, R169, R2, c[0x0][0x188] ;  /* 0x00006200a9a80625 */ /* 0x000fc800078e0002 */
[CC--:B------:R-:W-:Y:S01]  /*17a0*/  IMAD.WIDE.U32 R144, R158.reuse, R2.reuse, c[0x0][0x170] ;  /* 0x00005c009e907625 */ /* 0x0c0fe200078e0002 */
[----:B------:R0:W-:Y:S03]  /*17b0*/  @P0 STG.E.128 [R168.64], R4 ;  /* 0x00000004a8000986 */ /* 0x0001e6000c101d04 */
[CC--:B------:R-:W-:Y:S02]  /*17c0*/  @P1 IMAD.WIDE.U32 R170, R158.reuse, R2.reuse, c[0x0][0x178] ;  /* 0x00005e009eaa1625 */ /* 0x0c0fe400078e0002 */
[----:B------:R-:W0:Y:S02]  /*17d0*/  LDG.E.128 R144, [R144.64] ;  /* 0x0000000490907981 */ /* 0x000e24000c1e1d00 */
[----:B------:R-:W-:Y:S02]  /*17e0*/  @P2 IMAD.WIDE.U32 R172, R158, R2, c[0x0][0x180] ;  /* 0x000060009eac2625 */ /* 0x000fe400078e0002 */
        /* <DEDUP_REMOVED lines=9> */
.L_x_5676:
[----:B-----5:R-:W-:-:S05]  /*1880*/  PRMT R159, RZ, 0x5410, R8 ;  /* 0x00005410ff9f7816 */ /* 0x020fca0000000008 */
[----:B------:R-:W-:Y:S01]  /*1890*/  FADD.FTZ R168, R159, R168 ;  /* 0x000000a89fa87221 */ /* 0x000fe20000010000 */
[----:B------:R-:W-:Y:S05]  /*18a0*/  BRA `(.L_x_5677) ;  /* 0x0000004000007947 */ /* 0x000fea0003800000 */
.L_x_5675:
[----:B-1---5:R-:W-:-:S05]  /*18b0*/  PRMT R159, RZ, 0x5410, R12 ;  /* 0x00005410ff9f7816 */ /* 0x022fca000000000c */
[----:B------:R-:W-:Y:S01]  /*18c0*/  FADD.FTZ R168, R159, R168 ;  /* 0x000000a89fa87221 */ /* 0x000fe20000010000 */
[----:B------:R-:W-:-:S05]  /*18d0*/  @P2 PRMT R159, RZ, 0x5410, R8 ;  /* 0x00005410ff9f2816 */ /* 0x000fca0000000008 */
[----:B------:R-:W-:-:S05]  /*18e0*/  @P2 FADD.FTZ R168, R159, R168 ;  /* 0x000000a89fa82221 */ /* 0x000fca0000010000 */
.L_x_5677:
[----:B------:R-:W-:-:S04]  /*18f0*/  F2FP.BF16.PACK_AB R159, RZ, R168 ;  /* 0x000000a8ff9f723e */ /* 0x000fc800000010ff */
[----:B------:R-:W-:Y:S02]  /*1900*/  PRMT R4, R159, 0x7610, R4 ;  /* 0x000076109f047816 */ /* 0x000fe40000000004 */
.L_x_5678:
[----:B------:R-:W-:Y:S01]  /*1910*/  PRMT R169, RZ, 0x7610, R144 ;  /* 0x00007610ffa97816 */ /* 0x000fe20000000090 */
[----:B------:R-:W-:Y:S05]  /*1920*/  @P3 BRA `(.L_x_5679) ;  /* 0x0000008000003947 */ /* 0x000fea0003800000 */
[----:B------:R-:W-:-:S04]  /*1930*/  ISETP.NE.U32.AND P4, PT, RZ, c[0x0][0x180], PT ;  /* 0x00006000ff007a0c */ /* 0x000fc80003f85070 */
[----:B------:R-:W-:-:S13]  /*1940*/  ISETP.NE.AND.EX P4, PT, RZ, c[0x0][0x184], PT, P4 ;  /* 0x00006100ff007a0c */ /* 0x000fda0003f85340 */
[----:B------:R-:W-:Y:S05]  /*1950*/  @P4 BRA `(.L_x_5680) ;  /* 0x0000002000004947 */ /* 0x000fea0003800000 */
[----:B------:R-:W-:Y:S05]  /*1960*/  @P0 BRA `(.L_x_5681) ;  /* 0x0000008000000947 */ /* 0x000fea0003800000 */
[----:B------:R-:W-:Y:S05]  /*1970*/  BRA `(.L_x_5682) ;  /* 0x0000009000007947 */ /* 0x000fea0003800000 */
.L_x_5680:
[----:B-----5:R-:W-:-:S05]  /*1980*/  PRMT R144, RZ, 0x7610, R8 ;  /* 0x00007610ff907816 */ /* 0x020fca0000000008 */
[----:B------:R-:W-:Y:S01]  /*1990*/  FADD.FTZ R169, R144, R169 ;  /* 0x000000a990a97221 */ /* 0x000fe20000010000 */
[----:B------:R-:W-:Y:S05]  /*19a0*/  BRA `(.L_x_5681) ;  /* 0x0000004000007947 */ /* 0x000fea0003800000 */
.L_x_5679:
[----:B-----5:R-:W-:-:S05]  /*19b0*/  PRMT R144, RZ, 0x7610, R12 ;  /* 0x00007610ff907816 */ /* 0x020fca000000000c */
[----:B------:R-:W-:Y:S01]  /*19c0*/  FADD.FTZ R169, R144, R169 ;  /* 0x000000a990a97221 */ /* 0x000fe20000010000 */
[----:B------:R-:W-:-:S05]  /*19d0*/  @P2 PRMT R144, RZ, 0x7610, R8 ;  /* 0x00007610ff902816 */ /* 0x000fca0000000008 */
[----:B------:R-:W-:-:S05]  /*19e0*/  @P2 FADD.FTZ R169, R144, R169 ;  /* 0x000000a990a92221 */ /* 0x000fca0000010000 */
.L_x_5681:
[----:B------:R-:W-:-:S04]  /*19f0*/  F2FP.BF16.PACK_AB R144, RZ, R169 ;  /* 0x000000a9ff90723e */ /* 0x000fc800000010ff */
[----:B------:R-:W-:Y:S02]  /*1a00*/  PRMT R4, R4, 0x5410, R144 ;  /* 0x0000541004047816 */ /* 0x000fe40000000090 */
.L_x_5682:
[----:B------:R-:W-:Y:S01]  /*1a10*/  PRMT R170, RZ, 0x5410, R145 ;  /* 0x00005410ffaa7816 */ /* 0x000fe20000000091 */
[----:B------:R-:W-:Y:S05]  /*1a20*/  @P3 BRA `(.L_x_5683) ;  /* 0x0000008000003947 */ /* 0x000fea0003800000 */
[----:B------:R-:W-:-:S04]  /*1a30*/  ISETP.NE.U32.AND P4, PT, RZ, c[0x0][0x180], PT ;  /* 0x00006000ff007a0c */ /* 0x000fc80003f85070 */
[----:B------:R-:W-:-:S13]  /*1a40*/  ISETP.NE.AND.EX P4, PT, RZ, c[0x0][0x184], PT, P4 ;  /* 0x00006100ff007a0c */ /* 0x000fda0003f85340 */
[----:B------:R-:W-:Y:S05]  /*1a50*/  @P4 BRA `(.L_x_5684) ;  /* 0x0000002000004947 */ /* 0x000fea0003800000 */
[----:B------:R-:W-:Y:S05]  /*1a60*/  @P0 BRA `(.L_x_5685) ;  /* 0x0000008000000947 */ /* 0x000fea0003800000 */
[----:B------:R-:W-:Y:S05]  /*1a70*/  BRA `(.L_x_5686) ;  /* 0x0000009000007947 */ /* 0x000fea0003800000 */
.L_x_5684:
[----:B-----5:R-:W-:-:S05]  /*1a80*/  PRMT R159, RZ, 0x5410, R9 ;  /* 0x00005410ff9f7816 */ /* 0x020fca0000000009 */
[----:B------:R-:W-:Y:S01]  /*1a90*/  FADD.FTZ R170, R159, R170 ;  /* 0x000000aa9faa7221 */ /* 0x000fe20000010000 */
[----:B------:R-:W-:Y:S05]  /*1aa0*/  BRA `(.L_x_5685) ;  /* 0x0000004000007947 */ /* 0x000fea0003800000 */
.L_x_5683:
[----:B-----5:R-:W-:-:S05]  /*1ab0*/  PRMT R159, RZ, 0x5410, R13 ;  /* 0x00005410ff9f7816 */ /* 0x020fca000000000d */
[----:B------:R-:W-:Y:S01]  /*1ac0*/  FADD.FTZ R170, R159, R170 ;  /* 0x000000aa9faa7221 */ /* 0x000fe20000010000 */
[----:B------:R-:W-:-:S05]  /*1ad0*/  @P2 PRMT R159, RZ, 0x5410, R9 ;  /* 0x00005410ff9f2816 */ /* 0x000fca0000000009 */
[----:B------:R-:W-:-:S05]  /*1ae0*/  @P2 FADD.FTZ R170, R159, R170 ;  /* 0x000000aa9faa2221 */ /* 0x000fca0000010000 */
.L_x_5685:
[----:B------:R-:W-:-:S04]  /*1af0*/  F2FP.BF16.PACK_AB R144, RZ, R170 ;  /* 0x000000aaff90723e */ /* 0x000fc800000010ff */
[----:B------:R-:W-:Y:S02]  /*1b00*/  PRMT R5, R144, 0x7610, R5 ;  /* 0x0000761090057816 */ /* 0x000fe40000000005 */
.L_x_5686:
[----:B------:R-:W-:Y:S01]  /*1b10*/  PRMT R171, RZ, 0x7610, R145 ;  /* 0x00007610ffab7816 */ /* 0x000fe20000000091 */
[----:B------:R-:W-:Y:S05]  /*1b20*/  @P3 BRA `(.L_x_5687) ;  /* 0x0000008000003947 */ /* 0x000fea0003800000 */
[----:B------:R-:W-:-:S04]  /*1b30*/  ISETP.NE.U32.AND P4, PT, RZ, c[0x0][0x180], PT ;  /* 0x00006000ff007a0c */ /* 0x000fc80003f85070 */
[----:B------:R-:W-:-:S13]  /*1b40*/  ISETP.NE.AND.EX P4, PT, RZ, c[0x0][0x184], PT, P4 ;  /* 0x00006100ff007a0c */ /* 0x000fda0003f85340 */
[----:B------:R-:W-:Y:S05]  /*1b50*/  @P4 BRA `(.L_x_5688) ;  /* 0x0000002000004947 */ /* 0x000fea0003800000 */
[----:B------:R-:W-:Y:S05]  /*1b60*/  @P0 BRA `(.L_x_5689) ;  /* 0x0000008000000947 */ /* 0x000fea0003800000 */
[----:B------:R-:W-:Y:S05]  /*1b70*/  BRA `(.L_x_5690) ;  /* 0x0000009000007947 */ /* 0x000fea0003800000 */
.L_x_5688:
[----:B-----5:R-:W-:-:S05]  /*1b80*/  PRMT R144, RZ, 0x7610, R9 ;  /* 0x00007610ff907816 */ /* 0x020fca0000000009 */
[----:B------:R-:W-:Y:S01]  /*1b90*/  FADD.FTZ R171, R144, R171 ;  /* 0x000000ab90ab7221 */ /* 0x000fe20000010000 */
[----:B------:R-:W-:Y:S05]  /*1ba0*/  BRA `(.L_x_5689) ;  /* 0x0000004000007947 */ /* 0x000fea0003800000 */
.L_x_5687:
[----:B-----5:R-:W-:-:S05]  /*1bb0*/  PRMT R144, RZ, 0x7610, R13 ;  /* 0x00007610ff907816 */ /* 0x020fca000000000d */
[----:B------:R-:W-:Y:S01]  /*1bc0*/  FADD.FTZ R171, R144, R171 ;  /* 0x000000ab90ab7221 */ /* 0x000fe20000010000 */
[----:B------:R-:W-:-:S05]  /*1bd0*/  @P2 PRMT R144, RZ, 0x7610, R9 ;  /* 0x00007610ff902816 */ /* 0x000fca0000000009 */
[----:B------:R-:W-:-:S05]  /*1be0*/  @P2 FADD.FTZ R171, R144, R171 ;  /* 0x000000ab90ab2221 */ /* 0x000fca0000010000 */
.L_x_5689:
[----:B------:R-:W-:-:S04]  /*1bf0*/  F2FP.BF16.PACK_AB R144, RZ, R171 ;  /* 0x000000abff90723e */ /* 0x000fc800000010ff */
[----:B------:R-:W-:Y:S02]  /*1c00*/  PRMT R5, R5, 0x5410, R144 ;  /* 0x0000541005057816 */ /* 0x000fe40000000090 */
.L_x_5690:
[----:B------:R-:W-:Y:S01]  /*1c10*/  PRMT R172, RZ, 0x5410, R146 ;  /* 0x00005410ffac7816 */ /* 0x000fe20000000092 */
[----:B------:R-:W-:Y:S05]  /*1c20*/  @P3 BRA `(.L_x_5691) ;  /* 0x0000008000003947 */ /* 0x000fea0003800000 */
[----:B------:R-:W-:-:S04]  /*1c30*/  ISETP.NE.U32.AND P4, PT, RZ, c[0x0][0x180], PT ;  /* 0x00006000ff007a0c */ /* 0x000fc80003f85070 */
[----:B------:R-:W-:-:S13]  /*1c40*/  ISETP.NE.AND.EX P4, PT, RZ, c[0x0][0x184], PT, P4 ;  /* 0x00006100ff007a0c */ /* 0x000fda0003f85340 */
[----:B------:R-:W-:Y:S05]  /*1c50*/  @P4 BRA `(.L_x_5692) ;  /* 0x0000002000004947 */ /* 0x000fea0003800000 */
[----:B------:R-:W-:Y:S05]  /*1c60*/  @P0 BRA `(.L_x_5693) ;  /* 0x0000008000000947 */ /* 0x000fea0003800000 */
[----:B------:R-:W-:Y:S05]  /*1c70*/  BRA `(.L_x_5694) ;  /* 0x0000009000007947 */ /* 0x000fea0003800000 */
.L_x_5692:
[----:B-----5:R-:W-:-:S05]  /*1c80*/  PRMT R145, RZ, 0x5410, R10 ;  /* 0x00005410ff917816 */ /* 0x020fca000000000a */
[----:B------:R-:W-:Y:S01]  /*1c90*/  FADD.FTZ R172, R145, R172 ;  /* 0x000000ac91ac7221 */ /* 0x000fe20000010000 */
[----:B------:R-:W-:Y:S05]  /*1ca0*/  BRA `(.L_x_5693) ;  /* 0x0000004000007947 */ /* 0x000fea0003800000 */
.L_x_5691:
[----:B-----5:R-:W-:-:S05]  /*1cb0*/  PRMT R145, RZ, 0x5410, R14 ;  /* 0x00005410ff917816 */ /* 0x020fca000000000e */
[----:B------:R-:W-:Y:S01]  /*1cc0*/  FADD.FTZ R172, R145, R172 ;  /* 0x000000ac91ac7221 */ /* 0x000fe20000010000 */
[----:B------:R-:W-:-:S05]  /*1cd0*/  @P2 PRMT R145, RZ, 0x5410, R10 ;  /* 0x00005410ff912816 */ /* 0x000fca000000000a */
[----:B------:R-:W-:-:S05]  /*1ce0*/  @P2 FADD.FTZ R172, R145, R172 ;  /* 0x000000ac91ac2221 */ /* 0x000fca0000010000 */
.L_x_5693:
[----:B------:R-:W-:-:S04]  /*1cf0*/  F2FP.BF16.PACK_AB R144, RZ, R172 ;  /* 0x000000acff90723e */ /* 0x000fc800000010ff */
[----:B------:R-:W-:Y:S02]  /*1d00*/  PRMT R6, R144, 0x7610, R6 ;  /* 0x0000761090067816 */ /* 0x000fe40000000006 */
.L_x_5694:
[----:B------:R-:W-:Y:S01]  /*1d10*/  PRMT R173, RZ, 0x7610, R146 ;  /* 0x00007610ffad7816 */ /* 0x000fe20000000092 */
[----:B------:R-:W-:Y:S05]  /*1d20*/  @P3 BRA `(.L_x_5695) ;  /* 0x0000008000003947 */ /* 0x000fea0003800000 */
[----:B------:R-:W-:-:S04]  /*1d30*/  ISETP.NE.U32.AND P4, PT, RZ, c[0x0][0x180], PT ;  /* 0x00006000ff007a0c */ /* 0x000fc80003f85070 */
[----:B------:R-:W-:-:S13]  /*1d40*/  ISETP.NE.AND.EX P4, PT, RZ, c[0x0][0x184], PT, P4 ;  /* 0x00006100ff007a0c */ /* 0x000fda0003f85340 */
[----:B------:R-:W-:Y:S05]  /*1d50*/  @P4 BRA `(.L_x_5696) ;  /* 0x0000002000004947 */ /* 0x000fea0003800000 */
[----:B------:R-:W-:Y:S05]  /*1d60*/  @P0 BRA `(.L_x_5697) ;  /* 0x0000008000000947 */ /* 0x000fea0003800000 */
[----:B------:R-:W-:Y:S05]  /*1d70*/  BRA `(.L_x_5698) ;  /* 0x0000009000007947 */ /* 0x000fea0003800000 */
.L_x_5696:
[----:B-----5:R-:W-:-:S05]  /*1d80*/  PRMT R144, RZ, 0x7610, R10 ;  /* 0x00007610ff907816 */ /* 0x020fca000000000a */
[----:B------:R-:W-:Y:S01]  /*1d90*/  FADD.FTZ R173, R144, R173 ;  /* 0x000000ad90ad7221 */ /* 0x000fe20000010000 */
[----:B------:R-:W-:Y:S05]  /*1da0*/  BRA `(.L_x_5697) ;  /* 0x0000004000007947 */ /* 0x000fea0003800000 */
.L_x_5695:
[----:B-----5:R-:W-:-:S05]  /*1db0*/  PRMT R144, RZ, 0x7610, R14 ;  /* 0x00007610ff907816 */ /* 0x020fca000000000e */
[----:B------:R-:W-:Y:S01]  /*1dc0*/  FADD.FTZ R173, R144, R173 ;  /* 0x000000ad90ad7221 */ /* 0x000fe20000010000 */
[----:B------:R-:W-:-:S05]  /*1dd0*/  @P2 PRMT R144, RZ, 0x7610, R10 ;  /* 0x00007610ff902816 */ /* 0x000fca000000000a */
[----:B------:R-:W-:-:S05]  /*1de0*/  @P2 FADD.FTZ R173, R144, R173 ;  /* 0x000000ad90ad2221 */ /* 0x000fca0000010000 */
.L_x_5697:
[----:B------:R-:W-:-:S04]  /*1df0*/  F2FP.BF16.PACK_AB R144, RZ, R173 ;  /* 0x000000adff90723e */ /* 0x000fc800000010ff */
[----:B------:R-:W-:Y:S02]  /*1e00*/  PRMT R6, R6, 0x5410, R144 ;  /* 0x0000541006067816 */ /* 0x000fe40000000090 */
.L_x_5698:
[----:B------:R-:W-:Y:S01]  /*1e10*/  PRMT R174, RZ, 0x5410, R147 ;  /* 0x00005410ffae7816 */ /* 0x000fe20000000093 */
[----:B------:R-:W-:Y:S05]  /*1e20*/  @P3 BRA `(.L_x_5699) ;  /* 0x0000008000003947 */ /* 0x000fea0003800000 */
[----:B------:R-:W-:-:S04]  /*1e30*/  ISETP.NE.U32.AND P4, PT, RZ, c[0x0][0x180], PT ;  /* 0x00006000ff007a0c */ /* 0x000fc80003f85070 */
[----:B------:R-:W-:-:S13]  /*1e40*/  ISETP.NE.AND.EX P4, PT, RZ, c[0x0][0x184], PT, P4 ;  /* 0x00006100ff007a0c */ /* 0x000fda0003f85340 */
[----:B------:R-:W-:Y:S05]  /*1e50*/  @P4 BRA `(.L_x_5700) ;  /* 0x0000002000004947 */ /* 0x000fea0003800000 */
[----:B------:R-:W-:Y:S05]  /*1e60*/  @P0 BRA `(.L_x_5701) ;  /* 0x0000008000000947 */ /* 0x000fea0003800000 */
[----:B------:R-:W-:Y:S05]  /*1e70*/  BRA `(.L_x_5702) ;  /* 0x0000009000007947 */ /* 0x000fea0003800000 */
.L_x_5700:
[----:B-----5:R-:W-:-:S05]  /*1e80*/  PRMT R145, RZ, 0x5410, R11 ;  /* 0x00005410ff917816 */ /* 0x020fca000000000b */
[----:B------:R-:W-:Y:S01]  /*1e90*/  FADD.FTZ R174, R145, R174 ;  /* 0x000000ae91ae7221 */ /* 0x000fe20000010000 */
[----:B------:R-:W-:Y:S05]  /*1ea0*/  BRA `(.L_x_5701) ;  /* 0x0000004000007947 */ /* 0x000fea0003800000 */
.L_x_5699:
[----:B-----5:R-:W-:-:S05]  /*1eb0*/  PRMT R145, RZ, 0x5410, R15 ;  /* 0x00005410ff917816 */ /* 0x020fca000000000f */
[----:B------:R-:W-:Y:S01]  /*1ec0*/  FADD.FTZ R174, R145, R174 ;  /* 0x000000ae91ae7221 */ /* 0x000fe20000010000 */
[----:B------:R-:W-:-:S05]  /*1ed0*/  @P2 PRMT R145, RZ, 0x5410, R11 ;  /* 0x00005410ff912816 */ /* 0x000fca000000000b */
[----:B------:R-:W-:-:S05]  /*1ee0*/  @P2 FADD.FTZ R174, R145, R174 ;  /* 0x000000ae91ae2221 */ /* 0x000fca0000010000 */
.L_x_5701:
[----:B------:R-:W-:-:S04]  /*1ef0*/  F2FP.BF16.PACK_AB R144, RZ, R174 ;  /* 0x000000aeff90723e */ /* 0x000fc800000010ff */
[----:B------:R-:W-:Y:S02]  /*1f00*/  PRMT R7, R144, 0x7610, R7 ;  /* 0x0000761090077816 */ /* 0x000fe40000000007 */
.L_x_5702:
[----:B------:R-:W-:Y:S01]  /*1f10*/  PRMT R175, RZ, 0x7610, R147 ;  /* 0x00007610ffaf7816 */ /* 0x000fe20000000093 */
[----:B------:R-:W-:Y:S05]  /*1f20*/  @P3 BRA `(.L_x_5703) ;  /* 0x0000008000003947 */ /* 0x000fea0003800000 */
[----:B------:R-:W-:-:S04]  /*1f30*/  ISETP.NE.U32.AND P4, PT, RZ, c[0x0][0x180], PT ;  /* 0x00006000ff007a0c */ /* 0x000fc80003f85070 */
[----:B------:R-:W-:-:S13]  /*1f40*/  ISETP.NE.AND.EX P4, PT, RZ, c[0x0][0x184], PT, P4 ;  /* 0x00006100ff007a0c */ /* 0x000fda0003f85340 */
[----:B------:R-:W-:Y:S05]  /*1f50*/  @P4 BRA `(.L_x_5704) ;  /* 0x0000002000004947 */ /* 0x000fea0003800000 */
[----:B------:R-:W-:Y:S05]  /*1f60*/  @P0 BRA `(.L_x_5705) ;  /* 0x0000008000000947 */ /* 0x000fea0003800000 */
[----:B------:R-:W-:Y:S05]  /*1f70*/  BRA `(.L_x_5706) ;  /* 0x0000009000007947 */ /* 0x000fea0003800000 */
.L_x_5704:
[----:B-----5:R-:W-:-:S05]  /*1f80*/  PRMT R144, RZ, 0x7610, R11 ;  /* 0x00007610ff907816 */ /* 0x020fca000000000b */
[----:B------:R-:W-:Y:S01]  /*1f90*/  FADD.FTZ R175, R144, R175 ;  /* 0x000000af90af7221 */ /* 0x000fe20000010000 */
[----:B------:R-:W-:Y:S05]  /*1fa0*/  BRA `(.L_x_5705) ;  /* 0x0000004000007947 */ /* 0x000fea0003800000 */
.L_x_5703:
[----:B-----5:R-:W-:-:S05]  /*1fb0*/  PRMT R144, RZ, 0x7610, R15 ;  /* 0x00007610ff907816 */ /* 0x020fca000000000f */
[----:B------:R-:W-:Y:S01]  /*1fc0*/  FADD.FTZ R175, R144, R175 ;  /* 0x000000af90af7221 */ /* 0x000fe20000010000 */
[----:B------:R-:W-:-:S05]  /*1fd0*/  @P2 PRMT R144, RZ, 0x7610, R11 ;  /* 0x00007610ff902816 */ /* 0x000fca000000000b */
[----:B------:R-:W-:-:S05]  /*1fe0*/  @P2 FADD.FTZ R175, R144, R175 ;  /* 0x000000af90af2221 */ /* 0x000fca0000010000 */
.L_x_5705:
[----:B------:R-:W-:-:S04]  /*1ff0*/  F2FP.BF16.PACK_AB R144, RZ, R175 ;  /* 0x000000afff90723e */ /* 0x000fc800000010ff */
[----:B------:R-:W-:Y:S02]  /*2000*/  PRMT R7, R7, 0x5410, R144 ;  /* 0x0000541007077816 */ /* 0x000fe40000000090 */
.L_x_5706:
[C---:B------:R-:W-:Y:S02]  /*2010*/  @P0 IADD3 R177, R157.reuse, 0x100, RZ ;  /* 0x000001009db10810 */ /* 0x040fe40007ffe0ff */
[----:B------:R-:W-:-:S03]  /*2020*/  IADD3 R159, R157, 0x180, RZ ;  /* 0x000001809d9f7810 */ /* 0x000fc60007ffe0ff */
        /* <DEDUP_REMOVED lines=15> */
.L_x_5708:
[----:B-----5:R-:W-:-:S05]  /*2120*/  PRMT R177, RZ, 0x5410, R8 ;  /* 0x00005410ffb17816 */ /* 0x020fca0000000008 */
[----:B------:R-:W-:Y:S01]  /*2130*/  FADD.FTZ R176, R177, R176 ;  /* 0x000000b0b1b07221 */ /* 0x000fe20000010000 */
[----:B------:R-:W-:Y:S05]  /*2140*/  BRA `(.L_x_5709) ;  /* 0x0000004000007947 */ /* 0x000fea0003800000 */
.L_x_5707:
[----:B-1---5:R-:W-:-:S05]  /*2150*/  PRMT R177, RZ, 0x5410, R12 ;  /* 0x00005410ffb17816 */ /* 0x022fca000000000c */
[----:B------:R-:W-:Y:S01]  /*2160*/  FADD.FTZ R176, R177, R176 ;  /* 0x000000b0b1b07221 */ /* 0x000fe20000010000 */
[----:B------:R-:W-:-:S05]  /*2170*/  @P2 PRMT R177, RZ, 0x5410, R8 ;  /* 0x00005410ffb12816 */ /* 0x000fca0000000008 */
[----:B------:R-:W-:-:S05]  /*2180*/  @P2 FADD.FTZ R176, R177, R176 ;  /* 0x000000b0b1b02221 */ /* 0x000fca0000010000 */
.L_x_5709:
[----:B------:R-:W-:-:S04]  /*2190*/  F2FP.BF16.PACK_AB R177, RZ, R176 ;  /* 0x000000b0ffb1723e */ /* 0x000fc800000010ff */
[----:B------:R-:W-:Y:S02]  /*21a0*/  PRMT R4, R177, 0x7610, R4 ;  /* 0x00007610b1047816 */ /* 0x000fe40000000004 */
.L_x_5710:
[----:B------:R-:W-:Y:S01]  /*21b0*/  PRMT R144, RZ, 0x7610, R144 ;  /* 0x00007610ff907816 */ /* 0x000fe20000000090 */
[----:B------:R-:W-:Y:S05]  /*21c0*/  @P3 BRA `(.L_x_5711) ;  /* 0x0000008000003947 */ /* 0x000fea0003800000 */
[----:B------:R-:W-:-:S04]  /*21d0*/  ISETP.NE.U32.AND P1, PT, RZ, c[0x0][0x180], PT ;  /* 0x00006000ff007a0c */ /* 0x000fc80003f25070 */
[----:B------:R-:W-:-:S13]  /*21e0*/  ISETP.NE.AND.EX P1, PT, RZ, c[0x0][0x184], PT, P1 ;  /* 0x00006100ff007a0c */ /* 0x000fda0003f25310 */
[----:B------:R-:W-:Y:S05]  /*21f0*/  @P1 BRA `(.L_x_5712) ;  /* 0x0000002000001947 */ /* 0x000fea0003800000 */
[----:B------:R-:W-:Y:S05]  /*2200*/  @P0 BRA `(.L_x_5713) ;  /* 0x0000008000000947 */ /* 0x000fea0003800000 */
[----:B------:R-:W-:Y:S05]  /*2210*/  BRA `(.L_x_5714) ;  /* 0x0000009000007947 */ /* 0x000fea0003800000 */
.L_x_5712:
[----:B-----5:R-:W-:-:S05]  /*2220*/  PRMT R177, RZ, 0x7610, R8 ;  /* 0x00007610ffb17816 */ /* 0x020fca0000000008 */
[----:B------:R-:W-:Y:S01]  /*2230*/  FADD.FTZ R144, R177, R144 ;  /* 0x00000090b1907221 */ /* 0x000fe20000010000 */
[----:B------:R-:W-:Y:S05]  /*2240*/  BRA `(.L_x_5713) ;  /* 0x0000004000007947 */ /* 0x000fea0003800000 */
.L_x_5711:
[----:B-----5:R-:W-:-:S05]  /*2250*/  PRMT R177, RZ, 0x7610, R12 ;  /* 0x00007610ffb17816 */ /* 0x020fca000000000c */
[----:B------:R-:W-:Y:S01]  /*2260*/  FADD.FTZ R144, R177, R144 ;  /* 0x00000090b1907221 */ /* 0x000fe20000010000 */
[----:B------:R-:W-:-:S05]  /*2270*/  @P2 PRMT R177, RZ, 0x7610, R8 ;  /* 0x00007610ffb12816 */ /* 0x000fca0000000008 */
[----:B------:R-:W-:-:S05]  /*2280*/  @P2 FADD.FTZ R144, R177, R144 ;  /* 0x00000090b1902221 */ /* 0x000fca0000010000 */
.L_x_5713:
[----:B------:R-:W-:-:S04]  /*2290*/  F2FP.BF16.PACK_AB R177, RZ, R144 ;  /* 0x00000090ffb1723e */ /* 0x000fc800000010ff */
[----:B------:R-:W-:Y:S02]  /*22a0*/  PRMT R4, R4, 0x5410, R177 ;  /* 0x0000541004047816 */ /* 0x000fe400000000b1 */
.L_x_5714:
[----:B------:R-:W-:Y:S01]  /*22b0*/  PRMT R177, RZ, 0x5410, R145 ;  /* 0x00005410ffb17816 */ /* 0x000fe20000000091 */
[----:B------:R-:W-:Y:S05]  /*22c0*/  @P3 BRA `(.L_x_5715) ;  /* 0x0000008000003947 */ /* 0x000fea0003800000 */
[----:B------:R-:W-:-:S04]  /*22d0*/  ISETP.NE.U32.AND P1, PT, RZ, c[0x0][0x180], PT ;  /* 0x00006000ff007a0c */ /* 0x000fc80003f25070 */
[----:B------:R-:W-:-:S13]  /*22e0*/  ISETP.NE.AND.EX P1, PT, RZ, c[0x0][0x184], PT, P1 ;  /* 0x00006100ff007a0c */ /* 0x000fda0003f25310 */
[----:B------:R-:W-:Y:S05]  /*22f0*/  @P1 BRA `(.L_x_5716) ;  /* 0x0000002000001947 */ /* 0x000fea0003800000 */
[----:B------:R-:W-:Y:S05]  /*2300*/  @P0 BRA `(.L_x_5717) ;  /* 0x0000008000000947 */ /* 0x000fea0003800000 */
[----:B------:R-:W-:Y:S05]  /*2310*/  BRA `(.L_x_5718) ;  /* 0x0000009000007947 */ /* 0x000fea0003800000 */
.L_x_5716:
[----:B-----5:R-:W-:-:S05]  /*2320*/  PRMT R178, RZ, 0x5410, R9 ;  /* 0x00005410ffb27816 */ /* 0x020fca0000000009 */
[----:B------:R-:W-:Y:S01]  /*2330*/  FADD.FTZ R177, R178, R177 ;  /* 0x000000b1b2b17221 */ /* 0x000fe20000010000 */
[----:B------:R-:W-:Y:S05]  /*2340*/  BRA `(.L_x_5717) ;  /* 0x0000004000007947 */ /* 0x000fea0003800000 */
.L_x_5715:
[----:B-----5:R-:W-:-:S05]  /*2350*/  PRMT R178, RZ, 0x5410, R13 ;  /* 0x00005410ffb27816 */ /* 0x020fca000000000d */
[----:B------:R-:W-:Y:S01]  /*2360*/  FADD.FTZ R177, R178, R177 ;  /* 0x000000b1b2b17221 */ /* 0x000fe20000010000 */
[----:B------:R-:W-:-:S05]  /*2370*/  @P2 PRMT R178, RZ, 0x5410, R9 ;  /* 0x00005410ffb22816 */ /* 0x000fca0000000009 */
[----:B------:R-:W-:-:S05]  /*2380*/  @P2 FADD.FTZ R177, R178, R177 ;  /* 0x000000b1b2b12221 */ /* 0x000fca0000010000 */
.L_x_5717:
[----:B------:R-:W-:-:S04]  /*2390*/  F2FP.BF16.PACK_AB R178, RZ, R177 ;  /* 0x000000b1ffb2723e */ /* 0x000fc800000010ff */
[----:B------:R-:W-:Y:S02]  /*23a0*/  PRMT R5, R178, 0x7610, R5 ;  /* 0x00007610b2057816 */ /* 0x000fe40000000005 */
.L_x_5718:
[----:B------:R-:W-:Y:S01]  /*23b0*/  PRMT R145, RZ, 0x7610, R145 ;  /* 0x00007610ff917816 */ /* 0x000fe20000000091 */
[----:B------:R-:W-:Y:S05]  /*23c0*/  @P3 BRA `(.L_x_5719) ;  /* 0x0000008000003947 */ /* 0x000fea0003800000 */
[----:B------:R-:W-:-:S04]  /*23d0*/  ISETP.NE.U32.AND P1, PT, RZ, c[0x0][0x180], PT ;  /* 0x00006000ff007a0c */ /* 0x000fc80003f25070 */
[----:B------:R-:W-:-:S13]  /*23e0*/  ISETP.NE.AND.EX P1, PT, RZ, c[0x0][0x184], PT, P1 ;  /* 0x00006100ff007a0c */ /* 0x000fda0003f25310 */
[----:B------:R-:W-:Y:S05]  /*23f0*/  @P1 BRA `(.L_x_5720) ;  /* 0x0000002000001947 */ /* 0x000fea0003800000 */
[----:B------:R-:W-:Y:S05]  /*2400*/  @P0 BRA `(.L_x_5721) ;  /* 0x0000008000000947 */ /* 0x000fea0003800000 */
[----:B------:R-:W-:Y:S05]  /*2410*/  BRA `(.L_x_5722) ;  /* 0x0000009000007947 */ /* 0x000fea0003800000 */
.L_x_5720:
[----:B-----5:R-:W-:-:S05]  /*2420*/  PRMT R178, RZ, 0x7610, R9 ;  /* 0x00007610ffb27816 */ /* 0x020fca0000000009 */
[----:B------:R-:W-:Y:S01]  /*2430*/  FADD.FTZ R145, R178, R145 ;  /* 0x00000091b2917221 */ /* 0x000fe20000010000 */
[----:B------:R-:W-:Y:S05]  /*2440*/  BRA `(.L_x_5721) ;  /* 0x0000004000007947 */ /* 0x000fea0003800000 */
.L_x_5719:
[----:B-----5:R-:W-:-:S05]  /*2450*/  PRMT R178, RZ, 0x7610, R13 ;  /* 0x00007610ffb27816 */ /* 0x020fca000000000d */
[----:B------:R-:W-:Y:S01]  /*2460*/  FADD.FTZ R145, R178, R145 ;  /* 0x00000091b2917221 */ /* 0x000fe20000010000 */
[----:B------:R-:W-:-:S05]  /*2470*/  @P2 PRMT R178, RZ, 0x7610, R9 ;  /* 0x00007610ffb22816 */ /* 0x000fca0000000009 */
[----:B------:R-:W-:-:S05]  /*2480*/  @P2 FADD.FTZ R145, R178, R145 ;  /* 0x00000091b2912221 */ /* 0x000fca0000010000 */
.L_x_5721:
[----:B------:R-:W-:-:S04]  /*2490*/  F2FP.BF16.PACK_AB R178, RZ, R145 ;  /* 0x00000091ffb2723e */ /* 0x000fc800000010ff */
[----:B------:R-:W-:Y:S02]  /*24a0*/  PRMT R5, R5, 0x5410, R178 ;  /* 0x0000541005057816 */ /* 0x000fe400000000b2 */
.L_x_5722:
[----:B------:R-:W-:Y:S01]  /*24b0*/  PRMT R178, RZ, 0x5410, R146 ;  /* 0x00005410ffb27816 */ /* 0x000fe20000000092 */
[----:B------:R-:W-:Y:S05]  /*24c0*/  @P3 BRA `(.L_x_5723) ;  /* 0x0000008000003947 */ /* 0x000fea0003800000 */
[----:B------:R-:W-:-:S04]  /*24d0*/  ISETP.NE.U32.AND P1, PT, RZ, c[0x0][0x180], PT ;  /* 0x00006000ff007a0c */ /* 0x000fc80003f25070 */
[----:B------:R-:W-:-:S13]  /*24e0*/  ISETP.NE.AND.EX P1, PT, RZ, c[0x0][0x184], PT, P1 ;  /* 0x00006100ff007a0c */ /* 0x000fda0003f25310 */
[----:B------:R-:W-:Y:S05]  /*24f0*/  @P1 BRA `(.L_x_5724) ;  /* 0x0000002000001947 */ /* 0x000fea0003800000 */
[----:B------:R-:W-:Y:S05]  /*2500*/  @P0 BRA `(.L_x_5725) ;  /* 0x0000008000000947 */ /* 0x000fea0003800000 */
[----:B------:R-:W-:Y:S05]  /*2510*/  BRA `(.L_x_5726) ;  /* 0x0000009000007947 */ /* 0x000fea0003800000 */
.L_x_5724:
[----:B-----5:R-:W-:-:S05]  /*2520*/  PRMT R179, RZ, 0x5410, R10 ;  /* 0x00005410ffb37816 */ /* 0x020fca000000000a */
[----:B------:R-:W-:Y:S01]  /*2530*/  FADD.FTZ R178, R179, R178 ;  /* 0x000000b2b3b27221 */ /* 0x000fe20000010000 */
[----:B------:R-:W-:Y:S05]  /*2540*/  BRA `(.L_x_5725) ;  /* 0x0000004000007947 */ /* 0x000fea0003800000 */
.L_x_5723:
[----:B-----5:R-:W-:-:S05]  /*2550*/  PRMT R179, RZ, 0x5410, R14 ;  /* 0x00005410ffb37816 */ /* 0x020fca000000000e */
[----:B------:R-:W-:Y:S01]  /*2560*/  FADD.FTZ R178, R179, R178 ;  /* 0x000000b2b3b27221 */ /* 0x000fe20000010000 */
[----:B------:R-:W-:-:S05]  /*2570*/  @P2 PRMT R179, RZ, 0x5410, R10 ;  /* 0x00005410ffb32816 */ /* 0x000fca000000000a */
[----:B------:R-:W-:-:S05]  /*2580*/  @P2 FADD.FTZ R178, R179, R178 ;  /* 0x000000b2b3b22221 */ /* 0x000fca0000010000 */
.L_x_5725:
[----:B------:R-:W-:-:S04]  /*2590*/  F2FP.BF16.PACK_AB R179, RZ, R178 ;  /* 0x000000b2ffb3723e */ /* 0x000fc800000010ff */
[----:B------:R-:W-:Y:S02]  /*25a0*/  PRMT R6, R179, 0x7610, R6 ;  /* 0x00007610b3067816 */ /* 0x000fe40000000006 */
.L_x_5726:
[----:B------:R-:W-:Y:S01]  /*25b0*/  PRMT R146, RZ, 0x7610, R146 ;  /* 0x00007610ff927816 */ /* 0x000fe20000000092 */
[----:B------:R-:W-:Y:S05]  /*25c0*/  @P3 BRA `(.L_x_5727) ;  /* 0x0000008000003947 */ /* 0x000fea0003800000 */
[----:B------:R-:W-:-:S04]  /*25d0*/  ISETP.NE.U32.AND P1, PT, RZ, c[0x0][0x180], PT ;  /* 0x00006000ff007a0c */ /* 0x000fc80003f25070 */
[----:B------:R-:W-:-:S13]  /*25e0*/  ISETP.NE.AND.EX P1, PT, RZ, c[0x0][0x184], PT, P1 ;  /* 0x00006100ff007a0c */ /* 0x000fda0003f25310 */
[----:B------:R-:W-:Y:S05]  /*25f0*/  @P1 BRA `(.L_x_5728) ;  /* 0x0000002000001947 */ /* 0x000fea0003800000 */
[----:B------:R-:W-:Y:S05]  /*2600*/  @P0 BRA `(.L_x_5729) ;  /* 0x0000008000000947 */ /* 0x000fea0003800000 */
[----:B------:R-:W-:Y:S05]  /*2610*/  BRA `(.L_x_5730) ;  /* 0x0000009000007947 */ /* 0x000fea0003800000 */
.L_x_5728:
[----:B-----5:R-:W-:-:S05]  /*2620*/  PRMT R179, RZ, 0x7610, R10 ;  /* 0x00007610ffb37816 */ /* 0x020fca000000000a */
[----:B------:R-:W-:Y:S01]  /*2630*/  FADD.FTZ R146, R179, R146 ;  /* 0x00000092b3927221 */ /* 0x000fe20000010000 */
[----:B------:R-:W-:Y:S05]  /*2640*/  BRA `(.L_x_5729) ;  /* 0x0000004000007947 */ /* 0x000fea0003800000 */
.L_x_5727:
[----:B-----5:R-:W-:-:S05]  /*2650*/  PRMT R179, RZ, 0x7610, R14 ;  /* 0x00007610ffb37816 */ /* 0x020fca000000000e */
[----:B------:R-:W-:Y:S01]  /*2660*/  FADD.FTZ R146, R179, R146 ;  /* 0x00000092b3927221 */ /* 0x000fe20000010000 */
[----:B------:R-:W-:-:S05]  /*2670*/  @P2 PRMT R179, RZ, 0x7610, R10 ;  /* 0x00007610ffb32816 */ /* 0x000fca000000000a */
[----:B------:R-:W-:-:S05]  /*2680*/  @P2 FADD.FTZ R146, R179, R146 ;  /* 0x00000092b3922221 */ /* 0x000fca0000010000 */
.L_x_5729:
[----:B------:R-:W-:-:S04]  /*2690*/  F2FP.BF16.PACK_AB R179, RZ, R146 ;  /* 0x00000092ffb3723e */ /* 0x000fc800000010ff */
[----:B------:R-:W-:Y:S02]  /*26a0*/  PRMT R6, R6, 0x5410, R179 ;  /* 0x0000541006067816 */ /* 0x000fe400000000b3 */
.L_x_5730:
[----:B------:R-:W-:Y:S01]  /*26b0*/  PRMT R179, RZ, 0x5410, R147 ;  /* 0x00005410ffb37816 */ /* 0x000fe20000000093 */
[----:B------:R-:W-:Y:S05]  /*26c0*/  @P3 BRA `(.L_x_5731) ;  /* 0x0000008000003947 */ /* 0x000fea0003800000 */
[----:B------:R-:W-:-:S04]  /*26d0*/  ISETP.NE.U32.AND P1, PT, RZ, c[0x0][0x180], PT ;  /* 0x00006000ff007a0c */ /* 0x000fc80003f25070 */
[----:B------:R-:W-:-:S13]  /*26e0*/  ISETP.NE.AND.EX P1, PT, RZ, c[0x0][0x184], PT, P1 ;  /* 0x00006100ff007a0c */ /* 0x000fda0003f25310 */
[----:B------:R-:W-:Y:S05]  /*26f0*/  @P1 BRA `(.L_x_5732) ;  /* 0x0000002000001947 */ /* 0x000fea0003800000 */
[----:B------:R-:W-:Y:S05]  /*2700*/  @P0 BRA `(.L_x_5733) ;  /* 0x0000008000000947 */ /* 0x000fea0003800000 */
[----:B------:R-:W-:Y:S05]  /*2710*/  BRA `(.L_x_5734) ;  /* 0x0000009000007947 */ /* 0x000fea0003800000 */
.L_x_5732:
[----:B-----5:R-:W-:-:S05]  /*2720*/  PRMT R180, RZ, 0x5410, R11 ;  /* 0x00005410ffb47816 */ /* 0x020fca000000000b */
[----:B------:R-:W-:Y:S01]  /*2730*/  FADD.FTZ R179, R180, R179 ;  /* 0x000000b3b4b37221 */ /* 0x000fe20000010000 */
[----:B------:R-:W-:Y:S05]  /*2740*/  BRA `(.L_x_5733) ;  /* 0x0000004000007947 */ /* 0x000fea0003800000 */
.L_x_5731:
[----:B-----5:R-:W-:-:S05]  /*2750*/  PRMT R180, RZ, 0x5410, R15 ;  /* 0x00005410ffb47816 */ /* 0x020fca000000000f */
[----:B------:R-:W-:Y:S01]  /*2760*/  FADD.FTZ R179, R180, R179 ;  /* 0x000000b3b4b37221 */ /* 0x000fe20000010000 */
[----:B------:R-:W-:-:S05]  /*2770*/  @P2 PRMT R180, RZ, 0x5410, R11 ;  /* 0x00005410ffb42816 */ /* 0x000fca000000000b */
[----:B------:R-:W-:-:S05]  /*2780*/  @P2 FADD.FTZ R179, R180, R179 ;  /* 0x000000b3b4b32221 */ /* 0x000fca0000010000 */
.L_x_5733:
[----:B------:R-:W-:-:S04]  /*2790*/  F2FP.BF16.PACK_AB R180, RZ, R179 ;  /* 0x000000b3ffb4723e */ /* 0x000fc800000010ff */
[----:B------:R-:W-:Y:S02]  /*27a0*/  PRMT R7, R180, 0x7610, R7 ;  /* 0x00007610b4077816 */ /* 0x000fe40000000007 */
.L_x_5734:
[----:B------:R-:W-:Y:S01]  /*27b0*/  PRMT R147, RZ, 0x7610, R147 ;  /* 0x00007610ff937816 */ /* 0x000fe20000000093 */
[----:B------:R-:W-:Y:S05]  /*27c0*/  @P3 BRA `(.L_x_5735) ;  /* 0x0000008000003947 */ /* 0x000fea0003800000 */
[----:B------:R-:W-:-:S04]  /*27d0*/  ISETP.NE.U32.AND P1, PT, RZ, c[0x0][0x180], PT ;  /* 0x00006000ff007a0c */ /* 0x000fc80003f25070 */
[----:B------:R-:W-:-:S13]  /*27e0*/  ISETP.NE.AND.EX P1, PT, RZ, c[0x0][0x184], PT, P1 ;  /* 0x00006100ff007a0c */ /* 0x000fda0003f25310 */
[----:B------:R-:W-:Y:S05]  /*27f0*/  @P1 BRA `(.L_x_5736) ;  /* 0x0000002000001947 */ /* 0x000fea0003800000 */
[----:B------:R-:W-:Y:S05]  /*2800*/  @P0 BRA `(.L_x_5737) ;  /* 0x0000008000000947 */ /* 0x000fea0003800000 */
[----:B------:R-:W-:Y:S05]  /*2810*/  BRA `(.L_x_5738) ;  /* 0x0000009000007947 */ /* 0x000fea0003800000 */
.L_x_5736:
[----:B-----5:R-:W-:-:S05]  /*2820*/  PRMT R180, RZ, 0x7610, R11 ;  /* 0x00007610ffb47816 */ /* 0x020fca000000000b */
[----:B------:R-:W-:Y:S01]  /*2830*/  FADD.FTZ R147, R180, R147 ;  /* 0x00000093b4937221 */ /* 0x000fe20000010000 */
[----:B------:R-:W-:Y:S05]  /*2840*/  BRA `(.L_x_5737) ;  /* 0x0000004000007947 */ /* 0x000fea0003800000 */
.L_x_5735:
[----:B-----5:R-:W-:-:S05]  /*2850*/  PRMT R180, RZ, 0x7610, R15 ;  /* 0x00007610ffb47816 */ /* 0x020fca000000000f */
[----:B------:R-:W-:Y:S01]  /*2860*/  FADD.FTZ R147, R180, R147 ;  /* 0x00000093b4937221 */ /* 0x000fe20000010000 */
[----:B------:R-:W-:-:S05]  /*2870*/  @P2 PRMT R180, RZ, 0x7610, R11 ;  /* 0x00007610ffb42816 */ /* 0x000fca000000000b */
[----:B------:R-:W-:-:S05]  /*2880*/  @P2 FADD.FTZ R147, R180, R147 ;  /* 0x00000093b4932221 */ /* 0x000fca0000010000 */
.L_x_5737:
[----:B------:R-:W-:-:S04]  /*2890*/  F2FP.BF16.PACK_AB R180, RZ, R147 ;  /* 0x00000093ffb4723e */ /* 0x000fc800000010ff */
[----:B------:R-:W-:Y:S02]  /*28a0*/  PRMT R7, R7, 0x5410, R180 ;  /* 0x0000541007077816 */ /* 0x000fe400000000b4 */
.L_x_5738:
[----:B------:R-:W-:Y:S01]  /*28b0*/  FADD.FTZ R180, RZ, R148 ;  /* 0x00000094ffb47221 */ /* 0x000fe20000010000 */
[----:B------:R-:W-:Y:S02]  /*28c0*/  @P0 IADD3 R183, R157, 0x180, RZ ;  /* 0x000001809db70810 */ /* 0x000fe40007ffe0ff */
[----:B------:R-:W-:Y:S01]  /*28d0*/  LOP3.LUT P2, RZ, R0, 0xff, RZ, 0xc0, !PT ;  /* 0x000000ff00ff7812 */ /* 0x000fe2000784c0ff */
[----:B------:R-:W-:Y:S01]  /*28e0*/  FADD.FTZ R181, R180, R149 ;  /* 0x00000095b4b57221 */ /* 0x000fe20000010000 */
[----:B------:R-:W-:Y:S01]  /*28f0*/  LOP3.LUT P1, RZ, R3, 0x1f, RZ, 0xc0, !PT ;  /* 0x0000001f03ff7812 */ /* 0x000fe2000782c0ff */
[----:B------:R-:W-:-:S04]  /*2900*/  @P0 IMAD.WIDE.U32 R182, R183, R2, c[0x0][0x188] ;  /* 0x00006200b7b60625 */ /* 0x000fc800078e0002 */
[----:B------:R-:W-:Y:S01]  /*2910*/  FADD.FTZ R180, R181, R150 ;  /* 0x00000096b5b47221 */ /* 0x000fe20000010000 */
[----:B------:R0:W-:Y:S03]  /*2920*/  @P0 STG.E.128 [R182.64], R4 ;  /* 0x00000004b6000986 */ /* 0x0001e6000c101d04 */
        /* <DEDUP_REMOVED lines=29> */
[----:B------:R-:W-:-:S03]  /*2b00*/  @!P2 IADD3 R180, R180, 0x4, RZ ;  /* 0x00000004b4b4a810 */ /* 0x000fc60007ffe0ff */
[----:B------:R-:W-:-:S04]  /*2b10*/  FADD.FTZ R2, R2, R179 ;  /* 0x000000b302027221 */ /* 0x000fc80000010000 */
[----:B------:R-:W-:Y:S01]  /*2b20*/  FADD.FTZ R186, R2, R147 ;  /* 0x0000009302ba7221 */ /* 0x000fe20000010000 */
[----:B------:R-:W-:Y:S05]  /*2b30*/  BRA.DIV ~URZ, `(.L_x_5739) ;  /* 0x000015627f007947 */ /* 0x000fea000b800000 */
[----:B0-----:R0:W1:Y:S02]  /*2b40*/  SHFL.BFLY PT, R2, R186, 0x1, 0x1f ;  /* 0x0c201f00ba027f89 */ /* 0x00106400000e0000 */
.L_x_5743:
        /* <DEDUP_REMOVED lines=84> */
.L_x_5744:
[----:B------:R-:W2:Y:S01]  /*3090*/  S2R R182, SR_TID.X ;  /* 0x0000000000b67919 */ /* 0x000ea20000002100 */
[----:B------:R-:W-:Y:S01]  /*30a0*/  @!P1 SHF.R.U32.HI R181, RZ, 0x5, R3 ;  /* 0x00000005ffb59819 */ /* 0x000fe20000011603 */
[----:B-1----:R-:W-:Y:S01]  /*30b0*/  FADD.FTZ R3, R185, R186 ;  /* 0x000000bab9037221 */ /* 0x002fe20000010000 */
[----:B------:R-:W-:Y:S01]  /*30c0*/  WARPSYNC 0xffffffff ;  /* 0xffffffff00007948 */ /* 0x000fe20003800000 */
[----:B------:R-:W-:Y:S01]  /*30d0*/  HFMA2.MMA R184, -RZ, RZ, 0, 0 ;  /* 0x00000000ffb87435 */ /* 0x000fe200000001ff */
[----:B------:R-:W-:-:S04]  /*30e0*/  @!P1 LOP3.LUT R181, R181, 0x3, RZ, 0xc0, !PT ;  /* 0x00000003b5b59812 */ /* 0x000fc800078ec0ff */
[----:B------:R-:W-:-:S05]  /*30f0*/  @!P1 IADD3 R183, R180, R181, RZ ;  /* 0x000000b5b4b79210 */ /* 0x000fca0007ffe0ff */
[----:B------:R-:W-:Y:S01]  /*3100*/  @!P1 STS.64 [R183.X8], R2 ;  /* 0x00000002b7009388 */ /* 0x000fe20000008a00 */
[----:B--2---:R-:W-:-:S03]  /*3110*/  LOP3.LUT R187, R182, 0x1f, RZ, 0xc0, !PT ;  /* 0x0000001fb6bb7812 */ /* 0x004fc600078ec0ff */
[----:B------:R-:W-:Y:S01]  /*3120*/  BAR.SYNC.DEFER_BLOCKING 0x0 ;  /* 0x0000000000007b1d */ /* 0x000fe20000010000 */
[----:B------:R-:W-:-:S13]  /*3130*/  ISETP.GT.U32.AND P2, PT, R187, 0x3, PT ;  /* 0x00000003bb00780c */ /* 0x000fda0003f44070 */
[----:B------:R-:W-:Y:S02]  /*3140*/  @!P2 IADD3 R187, R180, R187, RZ ;  /* 0x000000bbb4bba210 */ /* 0x000fe40007ffe0ff */
[----:B------:R-:W-:Y:S01]  /*3150*/  CS2R R180, SRZ ;  /* 0x0000000000b47805 */ /* 0x000fe2000001ff00 */
[----:B------:R-:W-:-:S04]  /*3160*/  @!P2 MOV R184, 0x400 ;  /* 0x0000040000b8a802 */ /* 0x000fc80000000f00 */
[----:B------:R-:W-:Y:S01]  /*3170*/  I2F R190, R184 ;  /* 0x000000b800be7306 */ /* 0x000fe20000201400 */
[----:B------:R-:W-:Y:S01]  /*3180*/  @!P2 LDS.64 R180, [R187.X8] ;  /* 0x00000000bbb4a984 */ /* 0x000fe20000008a00 */
[----:B------:R-:W-:-:S03]  /*3190*/  ISETP.NE.AND P2, PT, RZ, UR6, PT ;  /* 0x00000006ff007c0c */ /* 0x000fc6000bf45270 */
[----:B------:R-:W1:Y:S02]  /*31a0*/  SHFL.DOWN PT, R185, R184, 0x2, 0x1f ;  /* 0x08401f00b8b97f89 */ /* 0x000e6400000e0000 */
[----:B01----:R-:W-:Y:S01]  /*31b0*/  IADD3 R186, R185, R184, RZ ;  /* 0x000000b8b9ba7210 */ /* 0x003fe20007ffe0ff */
[----:B------:R-:W-:Y:S04]  /*31c0*/  I2F R192, R185 ;  /* 0x000000b900c07306 */ /* 0x000fe80000201400 */
[----:B------:R-:W-:Y:S04]  /*31d0*/  SHFL.DOWN PT, R191, R186, 0x1, 0x1f ;  /* 0x08201f00babf7f89 */ /* 0x000fe800000e0000 */
[----:B------:R-:W0:Y:S01]  /*31e0*/  I2F R188, R186 ;  /* 0x000000ba00bc7306 */ /* 0x000e220000201400 */
[----:B------:R-:W1:Y:S04]  /*31f0*/  SHFL.DOWN PT, R189, R180, 0x2, 0x1f ;  /* 0x08401f00b4bd7f89 */ /* 0x000e6800000e0000 */
[----:B------:R-:W2:Y:S03]  /*3200*/  SHFL.DOWN PT, R2, R181, 0x2, 0x1f ;  /* 0x08401f00b5027f89 */ /* 0x000ea600000e0000 */
[----:B0-----:R-:W0:Y:S01]  /*3210*/  MUFU.RCP R3, R188 ;  /* 0x000000bc00037308 */ /* 0x001e220000001000 */
[----:B-1----:R-:W-:-:S02]  /*3220*/  FMUL.FTZ R183, R189, R192 ;  /* 0x000000c0bdb77220 */ /* 0x002fc40000410000 */
[----:B------:R-:W-:Y:S02]  /*3230*/  FADD.FTZ R189, -R189, R180 ;  /* 0x000000b4bdbd7221 */ /* 0x000fe40000010100 */
[----:B------:R-:W-:Y:S02]  /*3240*/  FFMA.FTZ R194, R190, R180, R183 ;  /* 0x000000b4bec27223 */ /* 0x000fe400000100b7 */
[----:B------:R-:W-:Y:S02]  /*3250*/  FMUL.FTZ R189, R189, R189 ;  /* 0x000000bdbdbd7220 */ /* 0x000fe40000410000 */
[----:B0-----:R-:W-:Y:S02]  /*3260*/  FMUL.FTZ R183, R3, R194 ;  /* 0x000000c203b77220 */ /* 0x001fe40000410000 */
[----:B--2---:R-:W-:Y:S01]  /*3270*/  FADD.FTZ R2, R2, R181 ;  /* 0x000000b502027221 */ /* 0x004fe20000010000 */
[----:B------:R-:W-:Y:S01]  /*3280*/  IADD3 R181, R186, R191, RZ ;  /* 0x000000bfbab57210 */ /* 0x000fe20007ffe0ff */
[----:B------:R-:W-:Y:S01]  /*3290*/  FMUL.FTZ R189, R189, R190 ;  /* 0x000000bebdbd7220 */ /* 0x000fe20000410000 */
[----:B------:R-:W0:Y:S01]  /*32a0*/  SHFL.DOWN PT, R180, R183, 0x1, 0x1f ;  /* 0x08201f00b7b47f89 */ /* 0x000e2200000e0000 */
[----:B------:R-:W-:Y:S02]  /*32b0*/  I2F R191, R191 ;  /* 0x000000bf00bf7306 */ /* 0x000fe40000201400 */
[----:B------:R-:W-:-:S04]  /*32c0*/  FMUL.FTZ R189, R189, R192 ;  /* 0x000000c0bdbd7220 */ /* 0x000fc80000410000 */
[----:B------:R-:W-:Y:S02]  /*32d0*/  FFMA.FTZ R2, R3, R189, R2 ;  /* 0x000000bd03027223 */ /* 0x000fe40000010002 */
[----:B------:R-:W1:Y:S03]  /*32e0*/  I2F R181, R181 ;  /* 0x000000b500b57306 */ /* 0x000e660000201400 */
[----:B------:R-:W2:Y:S01]  /*32f0*/  SHFL.DOWN PT, R3, R2, 0x1, 0x1f ;  /* 0x08201f0002037f89 */ /* 0x000ea200000e0000 */
[----:B0-----:R-:W-:-:S04]  /*3300*/  FADD.FTZ R185, R183, -R180 ;  /* 0x800000b4b7b97221 */ /* 0x001fc80000010000 */
[----:B-1----:R-:W0:Y:S01]  /*3310*/  MUFU.RCP R184, R181 ;  /* 0x000000b500b87308 */ /* 0x002e220000001000 */
[----:B------:R-:W-:Y:S02]  /*3320*/  FMUL.FTZ R180, R180, R191 ;  /* 0x000000bfb4b47220 */ /* 0x000fe40000410000 */
[----:B------:R-:W-:Y:S02]  /*3330*/  FMUL.FTZ R185, R185, R185 ;  /* 0x000000b9b9b97220 */ /* 0x000fe40000410000 */
[C---:B------:R-:W-:Y:S02]  /*3340*/  FFMA.FTZ R183, R188.reuse, R183, R180 ;  /* 0x000000b7bcb77223 */ /* 0x040fe400000100b4 */
[----:B------:R-:W-:Y:S02]  /*3350*/  FMUL.FTZ R185, R188, R185 ;  /* 0x000000b9bcb97220 */ /* 0x000fe40000410000 */
[----:B--2---:R-:W-:Y:S01]  /*3360*/  FADD.FTZ R3, R2, R3 ;  /* 0x0000000302037221 */ /* 0x004fe20000010000 */
[----:B------:R-:W-:Y:S01]  /*3370*/  SHF.R.U32.HI R2, RZ, 0x5, R182 ;  /* 0x00000005ff027819 */ /* 0x000fe200000116b6 */
[----:B------:R-:W-:-:S02]  /*3380*/  FMUL.FTZ R185, R185, R191 ;  /* 0x000000bfb9b97220 */ /* 0x000fc40000410000 */
[----:B0-----:R-:W-:Y:S01]  /*3390*/  FMUL.FTZ R183, R184, R183 ;  /* 0x000000b7b8b77220 */ /* 0x001fe20000410000 */
[----:B------:R-:W-:Y:S01]  /*33a0*/  LOP3.LUT R181, R2, 0x3, RZ, 0xc0, !PT ;  /* 0x0000000302b57812 */ /* 0x000fe200078ec0ff */
[----:B------:R-:W-:Y:S01]  /*33b0*/  FFMA.FTZ R3, R184, R185, R3 ;  /* 0x000000b9b8037223 */ /* 0x000fe20000010003 */
[----:B------:R-:W-:Y:S02]  /*33c0*/  MOV R2, c[0x0][0x1e0] ;  /* 0x0000780000027a02 */ /* 0x000fe40000000f00 */
[----:B------:R-:W-:Y:S01]  /*33d0*/  LOP3.LUT P1, RZ, R181, 0x1f, R182, 0xf8, !PT ;  /* 0x0000001fb5ff7812 */ /* 0x000fe2000782f8b6 */
[----:B------:R-:W0:Y:S01]  /*33e0*/  SHFL.IDX PT, R183, R183, RZ, 0x1f ;  /* 0x00001fffb7b77589 */ /* 0x000e2200000e0000 */
[----:B------:R-:W-:-:S03]  /*33f0*/  IMAD R181, R156, c[0x0][0x168], RZ ;  /* 0x00005a009cb57a24 */ /* 0x000fc600078e02ff */
[----:B------:R-:W1:Y:S02]  /*3400*/  SHFL.IDX PT, R3, R3, RZ, 0x1f ;  /* 0x00001fff03037589 */ /* 0x000e6400000e0000 */
[----:B------:R-:W-:-:S06]  /*3410*/  SHF.R.S32.HI R186, RZ, 0x1f, R181 ;  /* 0x0000001fffba7819 */ /* 0x000fcc00000114b5 */
[----:B------:R-:W-:Y:S02]  /*3420*/  @!P1 MOV R185, 0x4 ;  /* 0x0000000400b99802 */ /* 0x000fe40000000f00 */
[----:B------:R-:W-:-:S03]  /*3430*/  @!P1 MOV R187, 0x4 ;  /* 0x0000000400bb9802 */ /* 0x000fc60000000f00 */
[----:B------:R-:W-:-:S04]  /*3440*/  @!P1 IMAD.WIDE R184, R156, R185, c[0x0][0x1a0] ;  /* 0x000068009cb89625 */ /* 0x000fc800078e02b9 */
[C---:B0-----:R-:W-:Y:S01]  /*3450*/  FMUL.FTZ R180, R183.reuse, R183 ;  /* 0x000000b7b7b47220 */ /* 0x041fe20000410000 */
[----:B------:R-:W-:Y:S01]  /*3460*/  FSEL R194, R183, RZ, !P2 ;  /* 0x000000ffb7c27208 */ /* 0x000fe20005000000 */
[----:B------:R0:W-:Y:S01]  /*3470*/  @!P1 STG.E [R184.64], R183 ;  /* 0x000000b7b8009986 */ /* 0x0001e2000c101904 */
[----:B-1----:R-:W-:Y:S02]  /*3480*/  FFMA.FTZ R2, R3, R2, c[0x0][0x228] ;  /* 0x00008a0003027623 */ /* 0x002fe40000010002 */
[----:B------:R-:W-:Y:S01]  /*3490*/  FSEL R3, R180, RZ, P2 ;  /* 0x000000ffb4037208 */ /* 0x000fe20001000000 */
[----:B------:R-:W-:Y:S01]  /*34a0*/  FADD.FTZ R206, -R194, R161 ;  /* 0x000000a1c2ce7221 */ /* 0x000fe20000010100 */
[----:B------:R-:W-:Y:S01]  /*34b0*/  LEA.HI R180, R186, R181, RZ, 0x3 ;  /* 0x000000b5bab47211 */ /* 0x000fe200078f18ff */
[----:B------:R-:W-:Y:S01]  /*34c0*/  FADD.FTZ R148, -R194, R148 ;  /* 0x00000094c2947221 */ /* 0x000fe20000010100 */
[----:B------:R-:W-:Y:S01]  /*34d0*/  LOP3.LUT P2, RZ, R0, 0xff, RZ, 0xc0, !PT ;  /* 0x000000ff00ff7812 */ /* 0x000fe2000784c0ff */
[----:B------:R-:W-:-:S02]  /*34e0*/  FADD.FTZ R181, R2, R3 ;  /* 0x0000000302b57221 */ /* 0x000fc40000010000 */
[C---:B------:R-:W-:Y:S01]  /*34f0*/  FADD.FTZ R196, -R194.reuse, R149 ;  /* 0x00000095c2c47221 */ /* 0x040fe20000010100 */
[----:B------:R-:W-:Y:S01]  /*3500*/  SEL R0, RZ, 0x1, P2 ;  /* 0x00000001ff007807 */ /* 0x000fe20001000000 */
[----:B------:R-:W1:Y:S01]  /*3510*/  MUFU.RSQ R161, R181 ;  /* 0x000000b500a17308 */ /* 0x000e620000001400 */
[C---:B------:R-:W-:Y:S02]  /*3520*/  FADD.FTZ R154, -R194.reuse, R154 ;  /* 0x0000009ac29a7221 */ /* 0x040fe40000010100 */
[C---:B------:R-:W-:Y:S02]  /*3530*/  FADD.FTZ R202, -R194.reuse, R155 ;  /* 0x0000009bc2ca7221 */ /* 0x040fe40000010100 */
[C---:B------:R-:W-:Y:S02]  /*3540*/  FADD.FTZ R204, -R194.reuse, R160 ;  /* 0x000000a0c2cc7221 */ /* 0x040fe40000010100 */
[C---:B------:R-:W-:Y:S02]  /*3550*/  FADD.FTZ R208, -R194.reuse, R162 ;  /* 0x000000a2c2d07221 */ /* 0x040fe40000010100 */
[----:B------:R-:W-:-:S02]  /*3560*/  FADD.FTZ R212, -R194, R164 ;  /* 0x000000a4c2d47221 */ /* 0x000fc40000010100 */
[----:B------:R-:W-:Y:S02]  /*3570*/  FADD.FTZ R216, -R194, R166 ;  /* 0x000000a6c2d87221 */ /* 0x000fe40000010100 */
[C---:B------:R-:W-:Y:S01]  /*3580*/  @!P1 IMAD.WIDE R2, R156.reuse, R187, c[0x0][0x1a8] ;  /* 0x00006a009c029625 */ /* 0x040fe200078e02bb */
[----:B------:R-:W-:-:S03]  /*3590*/  IADD3 R156, R156, c[0x0][0x160], RZ ;  /* 0x000058009c9c7a10 */ /* 0x000fc60007ffe0ff */
[C---:B------:R-:W-:Y:S01]  /*35a0*/  FADD.FTZ R150, -R194.reuse, R150 ;  /* 0x00000096c2967221 */ /* 0x040fe20000010100 */
[----:B-1----:R1:W-:Y:S01]  /*35b0*/  @!P1 STG.E [R2.64], R161 ;  /* 0x000000a102009986 */ /* 0x0023e2000c101904 */
[----:B------:R-:W-:Y:S01]  /*35c0*/  FADD.FTZ R198, -R194, R151 ;  /* 0x00000097c2c67221 */ /* 0x000fe20000010100 */
[----:B------:R-:W-:Y:S01]  /*35d0*/  ISETP.GE.AND P1, PT, R156, c[0x0][0x164], PT ;  /* 0x000059009c007a0c */ /* 0x000fe20003f26270 */
        /* <DEDUP_REMOVED lines=14> */
[C---:B0-----:R-:W-:Y:S02]  /*36c0*/  FADD.FTZ R184, -R194.reuse, R144 ;  /* 0x00000090c2b87221 */ /* 0x041fe40000010100 */
[----:B------:R-:W-:-:S02]  /*36d0*/  FADD.FTZ R186, -R194, R177 ;  /* 0x000000b1c2ba7221 */ /* 0x000fc40000010100 */
[C---:B------:R-:W-:Y:S02]  /*36e0*/  FADD.FTZ R188, -R194.reuse, R145 ;  /* 0x00000091c2bc7221 */ /* 0x040fe40000010100 */
[C---:B------:R-:W-:Y:S02]  /*36f0*/  FADD.FTZ R178, -R194.reuse, R178 ;  /* 0x000000b2c2b27221 */ /* 0x040fe40000010100 */
[C---:B------:R-:W-:Y:S02]  /*3700*/  FADD.FTZ R190, -R194.reuse, R146 ;  /* 0x00000092c2be7221 */ /* 0x040fe40000010100 */
[C---:B------:R-:W-:Y:S02]  /*3710*/  FADD.FTZ R192, -R194.reuse, R179 ;  /* 0x000000b3c2c07221 */ /* 0x040fe40000010100 */
[----:B------:R-:W-:Y:S02]  /*3720*/  FADD.FTZ R194, -R194, R147 ;  /* 0x00000093c2c27221 */ /* 0x000fe40000010100 */
        /* <DEDUP_REMOVED lines=8> */
[----:B-1----:R-:W-:Y:S02]  /*37b0*/  FFMA.FTZ R3, R77, R196, R141 ;  /* 0x000000c44d037223 */ /* 0x002fe4000001008d */
[----:B------:R-:W-:Y:S02]  /*37c0*/  FFMA.FTZ R146, R75, R202, R139 ;  /* 0x000000ca4b927223 */ /* 0x000fe4000001008b */
[----:B------:R-:W-:Y:S01]  /*37d0*/  FMUL.FTZ R155, R161, R150 ;  /* 0x00000096a19b7220 */ /* 0x000fe20000410000 */
[----:B------:R-:W-:Y:S01]  /*37e0*/  F2FP.BF16.PACK_AB R148, R3, R148 ;  /* 0x000000940394723e */ /* 0x000fe200000010ff */
[----:B------:R-:W-:Y:S01]  /*37f0*/  FFMA.FTZ R144, R42, R147, R106 ;  /* 0x000000932a907223 */ /* 0x000fe2000001006a */
[----:B------:R-:W-:Y:S01]  /*3800*/  F2FP.BF16.PACK_AB R151, R146, R151 ;  /* 0x000000979297723e */ /* 0x000fe200000010ff */
[----:B------:R-:W-:-:S02]  /*3810*/  FFMA.FTZ R150, R72, R163, R136 ;  /* 0x000000a348967223 */ /* 0x000fc40000010088 */
[----:B------:R-:W-:Y:S02]  /*3820*/  FFMA.FTZ R147, R73, R200, R137 ;  /* 0x000000c849937223 */ /* 0x000fe40000010089 */
[----:B------:R-:W-:Y:S02]  /*3830*/  FMUL.FTZ R198, R161, R198 ;  /* 0x000000c6a1c67220 */ /* 0x000fe40000410000 */
        /* <DEDUP_REMOVED lines=8> */
[C---:B------:R-:W-:Y:S01]  /*38c0*/  FMUL.FTZ R165, R161.reuse, R204 ;  /* 0x000000cca1a57220 */ /* 0x040fe20000410000 */
[----:B------:R-:W-:Y:S01]  /*38d0*/  LOP3.LUT R3, R182, 0x7f, RZ, 0xc0, !PT ;  /* 0x0000007fb6037812 */ /* 0x000fe200078ec0ff */
[----:B------:R-:W-:Y:S01]  /*38e0*/  FMUL.FTZ R206, R161, R206 ;  /* 0x000000cea1ce7220 */ /* 0x000fe20000410000 */
[----:B------:R-:W-:Y:S01]  /*38f0*/  F2FP.BF16.PACK_AB R149, R2, R149 ;  /* 0x000000950295723e */ /* 0x000fe200000010ff */
[----:B------:R-:W-:Y:S01]  /*3900*/  FFMA.FTZ R144, R44, R145, R108 ;  /* 0x000000912c907223 */ /* 0x000fe2000001006c */
[----:B------:R-:W-:Y:S01]  /*3910*/  HFMA2.MMA R2, -RZ, RZ, 0, 9.5367431640625e-07 ;  /* 0x00000010ff027435 */ /* 0x000fe200000001ff */
[----:B------:R-:W-:Y:S01]  /*3920*/  FFMA.FTZ R153, R45, R196, R109 ;  /* 0x000000c42d997223 */ /* 0x000fe2000001006d */
[----:B------:R-:W-:Y:S01]  /*3930*/  LEA.HI.SX32 R163, R180, R3, 0x1d ;  /* 0x00000003b4a37211 */ /* 0x000fe200078feaff */
[----:B------:R-:W-:-:S02]  /*3940*/  FFMA.FTZ R145, R46, R155, R110 ;  /* 0x0000009b2e917223 */ /* 0x000fc4000001006e */
[----:B------:R-:W-:Y:S01]  /*3950*/  FFMA.FTZ R152, R68, R165, R132 ;  /* 0x000000a544987223 */ /* 0x000fe20000010084 */
[----:B------:R-:W-:Y:S01]  /*3960*/  F2FP.BF16.PACK_AB R144, R153, R144 ;  /* 0x000000909990723e */ /* 0x000fe200000010ff */
[----:B------:R-:W-:Y:S01]  /*3970*/  FFMA.FTZ R155, R69, R206, R133 ;  /* 0x000000ce459b7223 */ /* 0x000fe20000010085 */
[----:B------:R-:W-:Y:S01]  /*3980*/  IADD3 R163, R163, 0x80, RZ ;  /* 0x00000080a3a37810 */ /* 0x000fe20007ffe0ff */
[C---:B------:R-:W-:Y:S02]  /*3990*/  FMUL.FTZ R167, R161.reuse, R208 ;  /* 0x000000d0a1a77220 */ /* 0x040fe40000410000 */
[----:B------:R-:W-:Y:S01]  /*39a0*/  FMUL.FTZ R210, R161, R210 ;  /* 0x000000d2a1d27220 */ /* 0x000fe20000410000 */
[----:B------:R-:W-:Y:S01]  /*39b0*/  F2FP.BF16.PACK_AB R152, R155, R152 ;  /* 0x000000989b98723e */ /* 0x000fe200000010ff */
[C---:B------:R-:W-:Y:S02]  /*39c0*/  FMUL.FTZ R169, R161.reuse, R212 ;  /* 0x000000d4a1a97220 */ /* 0x040fe40000410000 */
[----:B------:R-:W-:-:S02]  /*39d0*/  FMUL.FTZ R214, R161, R214 ;  /* 0x000000d6a1d67220 */ /* 0x000fc40000410000 */
[----:B------:R-:W-:Y:S02]  /*39e0*/  FFMA.FTZ R153, R70, R167, R134 ;  /* 0x000000a746997223 */ /* 0x000fe40000010086 */
[----:B------:R-:W-:Y:S02]  /*39f0*/  FFMA.FTZ R154, R71, R210, R135 ;  /* 0x000000d2479a7223 */ /* 0x000fe40000010087 */
[----:B------:R-:W-:Y:S02]  /*3a00*/  FFMA.FTZ R155, R64, R169, R128 ;  /* 0x000000a9409b7223 */ /* 0x000fe40000010080 */
[----:B------:R-:W-:Y:S01]  /*3a10*/  FFMA.FTZ R180, R65, R214, R129 ;  /* 0x000000d641b47223 */ /* 0x000fe20000010081 */
[----:B------:R-:W-:Y:S01]  /*3a20*/  F2FP.BF16.PACK_AB R153, R154, R153 ;  /* 0x000000999a99723e */ /* 0x000fe200000010ff */
[C---:B------:R-:W-:Y:S02]  /*3a30*/  FMUL.FTZ R171, R161.reuse, R216 ;  /* 0x000000d8a1ab7220 */ /* 0x040fe40000410000 */
[----:B------:R-:W-:Y:S01]  /*3a40*/  FMUL.FTZ R218, R161, R218 ;  /* 0x000000daa1da7220 */ /* 0x000fe20000410000 */
[----:B------:R-:W-:Y:S01]  /*3a50*/  F2FP.BF16.PACK_AB R154, R180, R155 ;  /* 0x0000009bb49a723e */ /* 0x000fe200000010ff */
[----:B------:R-:W-:-:S04]  /*3a60*/  IMAD.WIDE.U32 R180, R157, R2, c[0x0][0x208] ;  /* 0x000082009db47625 */ /* 0x000fc800078e0002 */
[----:B------:R-:W-:Y:S01]  /*3a70*/  FFMA.FTZ R198, R47, R198, R111 ;  /* 0x000000c62fc67223 */ /* 0x000fe2000001006f */
[----:B------:R0:W-:Y:S01]  /*3a80*/  STG.E.128 [R180.64], R148 ;  /* 0x00000094b4007986 */ /* 0x0001e2000c101d04 */
[----:B------:R-:W-:Y:S02]  /*3a90*/  FFMA.FTZ R173, R66, R171, R130 ;  /* 0x000000ab42ad7223 */ /* 0x000fe40000010082 */
[----:B------:R-:W-:Y:S01]  /*3aa0*/  FFMA.FTZ R182, R67, R218, R131 ;  /* 0x000000da43b67223 */ /* 0x000fe20000010083 */
[----:B------:R-:W-:Y:S01]  /*3ab0*/  F2FP.BF16.PACK_AB R145, R198, R145 ;  /* 0x00000091c691723e */ /* 0x000fe200000010ff */
[----:B------:R-:W-:-:S03]  /*3ac0*/  IMAD.WIDE.U32 R196, R157, R2, c[0x0][0x210] ;  /* 0x000084009dc47625 */ /* 0x000fc600078e0002 */
[----:B------:R-:W-:Y:S01]  /*3ad0*/  F2FP.BF16.PACK_AB R155, R182, R173 ;  /* 0x000000adb69b723e */ /* 0x000fe200000010ff */
[C---:B------:R-:W-:Y:S01]  /*3ae0*/  FMUL.FTZ R157, R161.reuse, R168 ;  /* 0x000000a8a19d7220 */ /* 0x040fe20000410000 */
[----:B------:R-:W-:Y:S01]  /*3af0*/  STG.E.128 [R196.64], R144 ;  /* 0x00000090c4007986 */ /* 0x000fe2000c101d04 */
[----:B------:R-:W-:Y:S02]  /*3b00*/  FMUL.FTZ R160, R161, R160 ;  /* 0x000000a0a1a07220 */ /* 0x000fe40000410000 */
[----:B------:R-:W-:-:S04]  /*3b10*/  IMAD.WIDE.U32 R182, R163, R2, c[0x0][0x208] ;  /* 0x00008200a3b67625 */ /* 0x000fc800078e0002 */
[----:B------:R-:W-:Y:S01]  /*3b20*/  FMUL.FTZ R173, R161, R170 ;  /* 0x000000aaa1ad7220 */ /* 0x000fe20000410000 */
[----:B------:R1:W-:Y:S01]  /*3b30*/  STG.E.128 [R182.64], R152 ;  /* 0x00000098b6007986 */ /* 0x0003e2000c101d04 */
[----:B0-----:R-:W-:Y:S02]  /*3b40*/  FFMA.FTZ R148, R60, R157, R124 ;  /* 0x0000009d3c947223 */ /* 0x001fe4000001007c */
[----:B------:R-:W-:Y:S02]  /*3b50*/  FFMA.FTZ R149, R61, R160, R125 ;  /* 0x000000a03d957223 */ /* 0x000fe4000001007d */
[C---:B------:R-:W-:Y:S02]  /*3b60*/  FMUL.FTZ R162, R161.reuse, R162 ;  /* 0x000000a2a1a27220 */ /* 0x040fe40000410000 */
[----:B------:R-:W-:Y:S01]  /*3b70*/  FMUL.FTZ R175, R161, R172 ;  /* 0x000000aca1af7220 */ /* 0x000fe20000410000 */
[----:B------:R-:W-:Y:S01]  /*3b80*/  F2FP.BF16.PACK_AB R148, R149, R148 ;  /* 0x000000949594723e */ /* 0x000fe200000010ff */
[----:B------:R-:W-:-:S02]  /*3b90*/  FMUL.FTZ R164, R161, R164 ;  /* 0x000000a4a1a47220 */ /* 0x000fc40000410000 */
[C---:B------:R-:W-:Y:S02]  /*3ba0*/  FMUL.FTZ R177, R161.reuse, R174 ;  /* 0x000000aea1b17220 */ /* 0x040fe40000410000 */
[----:B------:R-:W-:Y:S02]  /*3bb0*/  FMUL.FTZ R166, R161, R166 ;  /* 0x000000a6a1a67220 */ /* 0x000fe40000410000 */
[----:B------:R-:W-:Y:S02]  /*3bc0*/  FFMA.FTZ R149, R62, R173, R126 ;  /* 0x000000ad3e957223 */ /* 0x000fe4000001007e */
[----:B------:R-:W-:Y:S02]  /*3bd0*/  FFMA.FTZ R150, R63, R162, R127 ;  /* 0x000000a23f967223 */ /* 0x000fe4000001007f */
[----:B------:R-:W-:Y:S02]  /*3be0*/  FFMA.FTZ R151, R56, R175, R120 ;  /* 0x000000af38977223 */ /* 0x000fe40000010078 */
[----:B-1----:R-:W-:Y:S01]  /*3bf0*/  FFMA.FTZ R152, R57, R164, R121 ;  /* 0x000000a439987223 */ /* 0x002fe20000010079 */
        /* <DEDUP_REMOVED lines=13> */
[C---:B------:R-:W-:Y:S02]  /*3cd0*/  FMUL.FTZ R185, R161.reuse, R186 ;  /* 0x000000baa1b97220 */ /* 0x040fe40000410000 */
[C---:B------:R-:W-:Y:S01]  /*3ce0*/  FMUL.FTZ R188, R161.reuse, R188 ;  /* 0x000000bca1bc7220 */ /* 0x040fe20000410000 */
[----:B------:R-:W-:Y:S01]  /*3cf0*/  F2FP.BF16.PACK_AB R155, R166, R177 ;  /* 0x000000b1a69b723e */ /* 0x000fe200000010ff */
        /* <DEDUP_REMOVED lines=14> */
[----:B------:R-:W-:Y:S01]  /*3de0*/  FMUL.FTZ R184, R161, R184 ;  /* 0x000000b8a1b87220 */ /* 0x000fe20000410000 */
        /* <DEDUP_REMOVED lines=28> */
[----:B------:R-:W-:Y:S01]  /*3fb0*/  IMAD.WIDE.U32 R160, R163, R2, c[0x0][0x210] ;  /* 0x00008400a3a07625 */ /* 0x000fe200078e0002 */
[----:B------:R-:W-:-:S02]  /*3fc0*/  F2FP.BF16.PACK_AB R190, R190, R187 ;  /* 0x000000bbbebe723e */ /* 0x000fc400000010ff */
[----:B------:R-:W-:Y:S01]  /*3fd0*/  F2FP.BF16.PACK_AB R188, R184, R179 ;  /* 0x000000b3b8bc723e */ /* 0x000fe200000010ff */
[CC--:B------:R-:W-:Y:S01]  /*3fe0*/  IMAD.WIDE.U32 R162, R158.reuse, R2.reuse, c[0x0][0x208] ;  /* 0x000082009ea27625 */ /* 0x0c0fe200078e0002 */
[----:B------:R0:W-:Y:S03]  /*3ff0*/  STG.E.128 [R160.64], R144 ;  /* 0x00000090a0007986 */ /* 0x0001e6000c101d04 */
[-C--:B------:R-:W-:Y:S01]  /*4000*/  IMAD.WIDE.U32 R168, R158, R2.reuse, c[0x0][0x210] ;  /* 0x000084009ea87625 */ /* 0x080fe200078e0002 */
[----:B------:R0:W-:Y:S03]  /*4010*/  STG.E.128 [R162.64], R148 ;  /* 0x00000094a2007986 */ /* 0x0001e6000c101d04 */
[CC--:B------:R-:W-:Y:S01]  /*4020*/  IMAD.WIDE.U32 R170, R159.reuse, R2.reuse, c[0x0][0x208] ;  /* 0x000082009faa7625 */ /* 0x0c0fe200078e0002 */
[----:B------:R0:W-:Y:S03]  /*4030*/  STG.E.128 [R168.64], R152 ;  /* 0x00000098a8007986 */ /* 0x0001e6000c101d04 */
[----:B------:R-:W-:Y:S01]  /*4040*/  IMAD.WIDE.U32 R158, R159, R2, c[0x0][0x210] ;  /* 0x000084009f9e7625 */ /* 0x000fe200078e0002 */
[----:B------:R0:W-:Y:S04]  /*4050*/  STG.E.128 [R170.64], R164 ;  /* 0x000000a4aa007986 */ /* 0x0001e8000c101d04 */
[----:B------:R0:W-:Y:S02]  /*4060*/  STG.E.128 [R158.64], R188 ;  /* 0x000000bc9e007986 */ /* 0x0001e4000c101d04 */
[----:B0----5:R-:W-:Y:S01]  /*4070*/  @P1 CALL.REL.NOINC `(.L_x_5741) ;  /* 0x0000001000001944 */ /* 0x021fe20003c00000 */
[----:B------:R-:W-:Y:S05]  /*4080*/  BRA `(.L_x_5742) ;  /* 0xffffc54000007947 */ /* 0x000fea000383ffff */
.L_x_5741:
[----:B------:R-:W-:Y:S05]  /*4090*/  EXIT ;  /* 0x000000000000794d */ /* 0x000fea0003800000 */
.L_x_5739:
[----:B0-----:R-:W-:Y:S01]  /*40a0*/  HFMA2.MMA R181, -RZ, RZ, 0, 1.847743988037109375e-06 ;  /* 0x0000001fffb57435 */ /* 0x001fe200000001ff */
[----:B------:R-:W-:-:S02]  /*40b0*/  MOV R185, 0x1 ;  /* 0x0000000100b97802 */ /* 0x000fc40000000f00 */
[----:B------:R-:W-:Y:S02]  /*40c0*/  MOV R184, 0xffffffff ;  /* 0xffffffff00b87802 */ /* 0x000fe40000000f00 */
[----:B------:R-:W-:Y:S02]  /*40d0*/  MOV R182, 0x40f0 ;  /* 0x000040f000b67802 */ /* 0x000fe40000000f00 */
[----:B-----5:R-:W-:Y:S05]  /*40e0*/  CALL.REL.NOINC `($__internal_17_$__cuda_sm70_shflsync_bfly_p) ;  /* 0x0000079000007944 */ /* 0x020fea0003c00000 */
[----:B-1----:R-:W-:Y:S01]  /*40f0*/  MOV R2, R185 ;  /* 0x000000b900027202 */ /* 0x002fe20000000f00 */
[----:B0-----:R-:W-:Y:S05]  /*4100*/  BRA `(.L_x_5743) ;  /* 0xffffea4000007947 */ /* 0x001fea000383ffff */
.L_x_5740:
[----:B------:R-:W-:Y:S01]  /*4110*/  HFMA2.MMA R185, -RZ, RZ, 0, 1.1920928955078125e-07 ;  /* 0x00000002ffb97435 */ /* 0x000fe200000001ff */
[----:B------:R-:W-:Y:S02]  /*4120*/  MOV R181, 0x1f ;  /* 0x0000001f00b57802 */ /* 0x000fe40000000f00 */
[----:B------:R-:W-:Y:S02]  /*4130*/  MOV R184, 0xffffffff ;  /* 0xffffffff00b87802 */ /* 0x000fe40000000f00 */
[----:B------:R-:W-:Y:S02]  /*4140*/  MOV R182, 0x4160 ;  /* 0x0000416000b67802 */ /* 0x000fe40000000f00 */
[----:B-----5:R-:W-:Y:S05]  /*4150*/  CALL.REL.NOINC `($__internal_17_$__cuda_sm70_shflsync_bfly_p) ;  /* 0x0000072000007944 */ /* 0x020fea0003c00000 */
[----:B01----:R-:W-:Y:S01]  /*4160*/  FADD.FTZ R186, R186, R185 ;  /* 0x000000b9baba7221 */ /* 0x003fe20000010000 */
[----:B------:R-:W-:Y:S01]  /*4170*/  HFMA2.MMA R185, -RZ, RZ, 0, 2.384185791015625e-07 ;  /* 0x00000004ffb97435 */ /* 0x000fe200000001ff */
[----:B------:R-:W-:-:S02]  /*4180*/  MOV R181, 0x1f ;  /* 0x0000001f00b57802 */ /* 0x000fc40000000f00 */
[----:B------:R-:W-:Y:S02]  /*4190*/  MOV R184, 0xffffffff ;  /* 0xffffffff00b87802 */ /* 0x000fe40000000f00 */
[----:B------:R-:W-:Y:S02]  /*41a0*/  MOV R182, 0x41c0 ;  /* 0x000041c000b67802 */ /* 0x000fe40000000f00 */
[----:B------:R-:W-:Y:S05]  /*41b0*/  CALL.REL.NOINC `($__internal_17_$__cuda_sm70_shflsync_bfly_p) ;  /* 0x000006c000007944 */ /* 0x000fea0003c00000 */
[----:B01----:R-:W-:Y:S01]  /*41c0*/  FADD.FTZ R186, R186, R185 ;  /* 0x000000b9baba7221 */ /* 0x003fe20000010000 */
[----:B------:R-:W-:Y:S01]  /*41d0*/  HFMA2.MMA R185, -RZ, RZ, 0, 4.76837158203125e-07 ;  /* 0x00000008ffb97435 */ /* 0x000fe200000001ff */
[----:B------:R-:W-:Y:S02]  /*41e0*/  MOV R181, 0x1f ;  /* 0x0000001f00b57802 */ /* 0x000fe40000000f00 */
[----:B------:R-:W-:Y:S02]  /*41f0*/  MOV R184, 0xffffffff ;  /* 0xffffffff00b87802 */ /* 0x000fe40000000f00 */
[----:B------:R-:W-:Y:S02]  /*4200*/  MOV R182, 0x4220 ;  /* 0x0000422000b67802 */ /* 0x000fe40000000f00 */
[----:B------:R-:W-:Y:S05]  /*4210*/  CALL.REL.NOINC `($__internal_17_$__cuda_sm70_shflsync_bfly_p) ;  /* 0x0000066000007944 */ /* 0x000fea0003c00000 */
[----:B01----:R-:W-:Y:S01]  /*4220*/  FADD.FTZ R186, R186, R185 ;  /* 0x000000b9baba7221 */ /* 0x003fe20000010000 */
[----:B------:R-:W-:Y:S01]  /*4230*/  HFMA2.MMA R185, -RZ, RZ, 0, 9.5367431640625e-07 ;  /* 0x00000010ffb97435 */ /* 0x000fe200000001ff */
[----:B------:R-:W-:-:S02]  /*4240*/  MOV R181, 0x1f ;  /* 0x0000001f00b57802 */ /* 0x000fc40000000f00 */
[----:B------:R-:W-:Y:S02]  /*4250*/  MOV R184, 0xffffffff ;  /* 0xffffffff00b87802 */ /* 0x000fe40000000f00 */
[----:B------:R-:W-:Y:S02]  /*4260*/  MOV R182, 0x4280 ;  /* 0x0000428000b67802 */ /* 0x000fe40000000f00 */
[----:B------:R-:W-:Y:S05]  /*4270*/  CALL.REL.NOINC `($__internal_17_$__cuda_sm70_shflsync_bfly_p) ;  /* 0x0000060000007944 */ /* 0x000fea0003c00000 */
        /* <DEDUP_REMOVED lines=70> */
[----:B------:R-:W-:Y:S05]  /*46e0*/  CALL.REL.NOINC `($__internal_17_$__cuda_sm70_shflsync_bfly_p) ;  /* 0x0000019000007944 */ /* 0x000fea0003c00000 */
[----:B01----:R-:W-:Y:S01]  /*46f0*/  FADD.FTZ R186, R186, R185 ;  /* 0x000000b9baba7221 */ /* 0x003fe20000010000 */
[----:B------:R-:W-:Y:S01]  /*4700*/  HFMA2.MMA R185, -RZ, RZ, 0, 1.1920928955078125e-07 ;  /* 0x00000002ffb97435 */ /* 0x000fe200000001ff */
[----:B------:R-:W-:Y:S02]  /*4710*/  MOV R181, 0x1f ;  /* 0x0000001f00b57802 */ /* 0x000fe40000000f00 */
[----:B------:R-:W-:Y:S02]  /*4720*/  MOV R184, 0xffffffff ;  /* 0xffffffff00b87802 */ /* 0x000fe40000000f00 */
[----:B------:R-:W-:Y:S02]  /*4730*/  MOV R182, 0x4750 ;  /* 0x0000475000b67802 */ /* 0x000fe40000000f00 */
[----:B------:R-:W-:Y:S05]  /*4740*/  CALL.REL.NOINC `($__internal_17_$__cuda_sm70_shflsync_bfly_p) ;  /* 0x0000013000007944 */ /* 0x000fea0003c00000 */
        /* <DEDUP_REMOVED lines=18> */
[----:B01----:R-:W-:Y:S05]  /*4870*/  BRA `(.L_x_5744) ;  /* 0xffffe81000007947 */ /* 0x003fea000383ffff */
        .weak           $__internal_17_$__cuda_sm70_shflsync_bfly_p
        .type           $__internal_17_$__cuda_sm70_shflsync_bfly_p,@function
        .size           $__internal_17_$__cuda_sm70_shflsync_bfly_p,(.L_x_26477 - $__internal_17_$__cuda_sm70_shflsync_bfly_p)
$__internal_17_$__cuda_sm70_shflsync_bfly_p:
[----:B------:R-:W-:Y:S01]  /*4880*/  HFMA2.MMA R183, -RZ, RZ, 0, 0 ;  /* 0x00000000ffb77435 */ /* 0x000fe200000001ff */
[----:B------:R-:W-:Y:S04]  /*4890*/  WARPSYNC R184 ;  /* 0x000000b800007348 */ /* 0x000fe80003800000 */
[----:B------:R0:W1:Y:S01]  /*48a0*/  SHFL.BFLY PT, R185, R186, R185, R181 ;  /* 0x0c0000b9bab97389 */ /* 0x00006200000e00b5 */
[----:B------:R-:W-:Y:S05]  /*48b0*/  RET.REL.NODEC R182 `(_ZN10layer_norm31ln_parallel_residual_fwd_kernelINS_13Kernel_traitsIf13__nv_bfloat16S2_S2_fjLj4096ELj1ELj1ELj4ELj16ENS_18Kernel_traits_baseILj4096EfS2_S2_S2_fjLj128EEEEELb0ELb0ELb1EEEvNS_9FwdParamsE) ;  /* 0xffffb740b6007950 */ /* 0x000fea0003c3ffff */
.L_x_5745:
        /* <DEDUP_REMOVED lines=12> */
.L_x_26477:


//--------------------- .text._ZN10layer_norm31ln_parallel_residual_fwd_kernelINS_13Kernel_traitsIf13__nv_bfloat16S2_S2_fjLj4096ELj1ELj1ELj4ELj16ENS_18Kernel_traits_baseILj4096EfS2_S2_S2_fjLj128EEEEELb0ELb1ELb0EEEvNS_9FwdParamsE --------------------------
	.section	.text._ZN10layer_norm31ln_parallel_residual_fwd_kernelINS_13Kernel_traitsIf13__nv_bfloat16S2_S2_fjLj4096ELj1ELj1ELj4ELj16ENS_18Kernel_traits_baseILj4096EfS2_S2_S2_fjLj128EEEEELb0ELb1ELb0EEEvNS_9FwdParamsE,"ax",@progbits
	.sectioninfo	@"SHI_REGISTERS=128"
	.align	128
        .global         _ZN10layer_norm31ln_parallel_residual_fwd_kernelINS_13Kernel_traitsIf13__nv_bfloat16S2_S2_fjLj4096ELj1ELj1ELj4ELj16ENS_18Kernel_traits_baseILj4096EfS2_S2_S2_fjLj128EEEEELb0ELb1ELb0EEEvNS_9FwdParamsE
        .type           _ZN10layer_norm31ln_parallel_residual_fwd_kernelINS_13Kernel_traitsIf13__nv_bfloat16S2_S2_fjLj4096ELj1ELj1ELj4ELj16ENS_18Kernel_traits_baseILj4096EfS2_S2_S2_fjLj128EEEEELb0ELb1ELb0EEEvNS_9FwdParamsE,@function
        .size           _ZN10layer_norm31ln_parallel_residual_fwd_kernelINS_13Kernel_traitsIf13__nv_bfloat16S2_S2_fjLj4096ELj1ELj1ELj4ELj16ENS_18Kernel_traits_baseILj4096EfS2_S2_S2_fjLj128EEEEELb0ELb1ELb0EEEvNS_9FwdParamsE,(.L_x_26478 - _ZN10layer_norm31ln_parallel_residual_fwd_kernelINS_13Kernel_traitsIf13__nv_bfloat16S2_S2_fjLj4096ELj1ELj1ELj4ELj16ENS_18Kernel_traits_baseILj4096EfS2_S2_S2_fjLj128EEEEELb0ELb1ELb0EEEvNS_9FwdParamsE)
        .other          _ZN10layer_norm31ln_parallel_residual_fwd_kernelINS_13Kernel_traitsIf13__nv_bfloat16S2_S2_fjLj4096ELj1ELj1ELj4ELj16ENS_18Kernel_traits_baseILj4096EfS2_S2_S2_fjLj128EEEEELb0ELb1ELb0EEEvNS_9FwdParamsE,@"STO_CUDA_ENTRY STV_DEFAULT"
_ZN10layer_norm31ln_parallel_residual_fwd_kernelINS_13Kernel_traitsIf13__nv_bfloat16S2_S2_fjLj4096ELj1ELj1ELj4ELj16ENS_18Kernel_traits_baseILj4096EfS2_S2_S2_fjLj128EEEEELb0ELb1ELb0EEEvNS_9FwdParamsE:
.text._ZN10layer_norm31ln_parallel_residual_fwd_kernelINS_13Kernel_traitsIf13__nv_bfloat16S2_S2_fjLj4096ELj1ELj1ELj4ELj16ENS_18Kernel_traits_baseILj4096EfS2_S2_S2_fjLj128EEEEELb0ELb1ELb0EEEvNS_9FwdParamsE:
        /* <DEDUP_REMOVED lines=17> */
[----:B------:R-:W-:Y:S01]  /*0110*/  IMAD.MOV.U32 R3, RZ, RZ, 0x20 ;  /* 0x00000020ff037424 */ /* 0x000fe200078e00ff */
[----:B------:R-:W-:Y:S01]  /*0120*/  CS2R R86, SRZ ;  /* 0x0000000000567805 */ /* 0x000fe2000001ff00 */
[----:B------:R-:W-:Y:S01]  /*0130*/  CS2R R84, SRZ ;  /* 0x0000000000547805 */ /* 0x000fe2000001ff00 */
[----:B------:R-:W-:Y:S01]  /*0140*/  ISETP.NE.AND.EX P0, PT, RZ, c[0x0][0x21c], PT, P0 ;  /* 0x00008700ff007a0c */ /* 0x000fe20003f05300 */
[----:B------:R-:W-:Y:S01]  /*0150*/  CS2R R82, SRZ ;  /* 0x0000000000527805 */ /* 0x000fe2000001ff00 */
[----:B------:R-:W-:Y:S01]  /*0160*/  CS2R R80, SRZ ;  /* 0x0000000000507805 */ /* 0x000fe2000001ff00 */
[----:B------:R-:W-:-:S05]  /*0170*/  IMAD.WIDE.U32 R2, R6, R3, c[0x0][0x1b0] ;  /* 0x00006c0006027625 */ /* 0x000fca00078e0003 */
[----:B------:R0:W5:Y:S04]  /*0180*/  LDG.E.128 R76, [R2.64] ;  /* 0x00000004024c7981 */ /* 0x000168000c1e1d00 */
[----:B------:R0:W5:Y:S01]  /*0190*/  LDG.E.128 R72, [R2.64+0x10] ;  /* 0x0000100402487981 */ /* 0x000162000c1e1d00 */
[----:B------:R-:W-:-:S04]  /*01a0*/  @P0 LEA R4, P4, R6, c[0x0][0x218], 0x5 ;  /* 0x0000860006040a11 */ /* 0x000fc800078828ff */
[----:B------:R-:W-:-:S05]  /*01b0*/  @P0 LEA.HI.X R5, R6, c[0x0][0x21c], RZ, 0x5, P4 ;  /* 0x0000870006050a11 */ /* 0x000fca00020f2cff */
[----:B------:R0:W5:Y:S04]  /*01c0*/  @P0 LDG.E.128 R84, [R4.64] ;  /* 0x0000000404540981 */ /* 0x000168000c1e1d00 */
[----:B------:R0:W5:Y:S01]  /*01d0*/  @P0 LDG.E.128 R80, [R4.64+0x10] ;  /* 0x0000100404500981 */ /* 0x000162000c1e1d00 */
[----:B------:R-:W-:-:S03]  /*01e0*/  LOP3.LUT R6, R6, 0x80, RZ, 0xfc, !PT ;  /* 0x0000008006067812 */ /* 0x000fc600078efcff */
.L_x_5747:
[----:B------:R-:W-:Y:S05]  /*01f0*/  BSYNC B0 ;  /* 0x0000000000007941 */ /* 0x000fea0003800000 */
.L_x_5746:
[----:B------:R-:W-:Y:S01]  /*0200*/  BSSY B0, `(.L_x_5748) ;  /* 0x0000011000007945 */ /* 0x000fe20003800000 */
[----:B------:R-:W-:Y:S05]  /*0210*/  @!P5 BRA `(.L_x_5749) ;  /* 0x000000f00000d947 */ /* 0x000fea0003800000 */
[----:B------:R-:W-:Y:S01]  /*0220*/  ISETP.NE.U32.AND P0, PT, RZ, c[0x0][0x218], PT ;  /* 0x00008600ff007a0c */ /* 0x000fe20003f05070 */
[----:B0-----:R-:W-:Y:S01]  /*0230*/  HFMA2.MMA R5, -RZ, RZ, 0, 1.9073486328125e-06 ;  /* 0x00000020ff057435 */ /* 0x001fe200000001ff */
[----:B------:R-:W-:Y:S01]  /*0240*/  CS2R R70, SRZ ;  /* 0x0000000000467805 */ /* 0x000fe2000001ff00 */
[----:B------:R-:W-:Y:S01]  /*0250*/  CS2R R68, SRZ ;  /* 0x0000000000447805 */ /* 0x000fe2000001ff00 */
[----:B------:R-:W-:Y:S01]  /*0260*/  ISETP.NE.AND.EX P0, PT, RZ, c[0x0][0x21c], PT, P0 ;  /* 0x00008700ff007a0c */ /* 0x000fe20003f05300 */
[----:B------:R-:W-:Y:S01]  /*0270*/  CS2R R66, SRZ ;  /* 0x0000000000427805 */ /* 0x000fe2000001ff00 */
[----:B------:R-:W-:-:S05]  /*0280*/  CS2R R64, SRZ ;  /* 0x0000000000407805 */ /* 0x000fca000001ff00 */
[----:B------:R-:W-:-:S05]  /*0290*/  IMAD.WIDE.U32 R4, R6, R5, c[0x0][0x1b0] ;  /* 0x00006c0006047625 */ /* 0x000fca00078e0005 */
[----:B------:R0:W5:Y:S01]  /*02a0*/  LDG.E.128 R60, [R4.64] ;  /* 0x00000004043c7981 */ /* 0x000162000c1e1d00 */
[----:B------:R-:W-:-:S03]  /*02b0*/  @P0 LEA R2, P4, R6, c[0x0][0x218], 0x5 ;  /* 0x0000860006020a11 */ /* 0x000fc600078828ff */
[----:B------:R0:W5:Y:S01]  /*02c0*/  LDG.E.128 R56, [R4.64+0x10] ;  /* 0x0000100404387981 */ /* 0x000162000c1e1d00 */
[----:B------:R-:W-:-:S05]  /*02d0*/  @P0 LEA.HI.X R3, R6, c[0x0][0x21c], RZ, 0x5, P4 ;  /* 0x0000870006030a11 */ /* 0x000fca00020f2cff */
[----:B------:R0:W5:Y:S04]  /*02e0*/  @P0 LDG.E.128 R68, [R2.64] ;  /* 0x0000000402440981 */ /* 0x000168000c1e1d00 */
[----:B------:R0:W5:Y:S01]  /*02f0*/  @P0 LDG.E.128 R64, [R2.64+0x10] ;  /* 0x0000100402400981 */ /* 0x000162000c1e1d00 */
[----:B------:R-:W-:-:S03]  /*0300*/  IADD3 R6, R6, 0x80, RZ ;  /* 0x0000008006067810 */ /* 0x000fc60007ffe0ff */
.L_x_5749:
[----:B------:R-:W-:Y:S05]  /*0310*/  BSYNC B0 ;  /* 0x0000000000007941 */ /* 0x000fea0003800000 */
.L_x_5748:
[----:B------:R-:W-:Y:S01]  /*0320*/  BSSY B0, `(.L_x_5750) ;  /* 0x0000011000007945 */ /* 0x000fe20003800000 */
[----:B------:R-:W-:Y:S05]  /*0330*/  @!P2 BRA `(.L_x_5751) ;  /* 0x000000f00000a947 */ /* 0x000fea0003800000 */
[----:B------:R-:W-:Y:S01]  /*0340*/  ISETP.NE.U32.AND P0, PT, RZ, c[0x0][0x218], PT ;  /* 0x00008600ff007a0c */ /* 0x000fe20003f05070 */
[----:B0-----:R-:W-:Y:S01]  /*0350*/  IMAD.MOV.U32 R5, RZ, RZ, 0x20 ;  /* 0x00000020ff057424 */ /* 0x001fe200078e00ff */
        /* <DEDUP_REMOVED lines=12> */
[----:B------:R-:W-:-:S03]  /*0420*/  IADD3 R6, R6, 0x80, RZ ;  /* 0x0000008006067810 */ /* 0x000fc60007ffe0ff */
.L_x_5751:
[----:B------:R-:W-:Y:S05]  /*0430*/  BSYNC B0 ;  /* 0x0000000000007941 */ /* 0x000fea0003800000 */
.L_x_5750:
[----:B------:R-:W-:Y:S01]  /*0440*/  BSSY B0, `(.L_x_5752) ;  /* 0x0000010000007945 */ /* 0x000fe20003800000 */
[----:B------:R-:W-:Y:S05]  /*0450*/  @!P3 BRA `(.L_x_5753) ;  /* 0x000000e00000b947 */ /* 0x000fea0003800000 */
[----:B------:R-:W-:Y:S01]  /*0460*/  ISETP.NE.U32.AND P0, PT, RZ, c[0x0][0x218], PT ;  /* 0x00008600ff007a0c */ /* 0x000fe20003f05070 */
[----:B------:R-:W-:Y:S01]  /*0470*/  CS2R R38, SRZ ;  /* 0x0000000000267805 */ /* 0x000fe2000001ff00 */
[----:B0-----:R-:W-:Y:S01]  /*0480*/  MOV R3, 0x20 ;  /* 0x0000002000037802 */ /* 0x001fe20000000f00 */
        /* <DEDUP_REMOVED lines=10> */
[----:B------:R0:W5:Y:S02]  /*0530*/  @P0 LDG.E.128 R32, [R4.64+0x10] ;  /* 0x0000100404200981 */ /* 0x000164000c1e1d00 */
.L_x_5753:
[----:B------:R-:W-:Y:S05]  /*0540*/  BSYNC B0 ;  /* 0x0000000000007941 */ /* 0x000fea0003800000 */
.L_x_5752:
[----:B------:R-:W1:Y:S02]  /*0550*/  S2UR UR6, SR_CTAID.X ;  /* 0x00000000000679c3 */ /* 0x000e640000002500 */
[----:B01----:R-:W-:-:S04]  /*0560*/  LEA.HI R5, R8, UR6, RZ, 0x19 ;  /* 0x0000000608057c11 */ /* 0x003fc8000f8fc8ff */
[----:B------:R-:W-:-:S13]  /*0570*/  ISETP.GE.AND P0, PT, R5, c[0x0][0x164], PT ;  /* 0x0000590005007a0c */ /* 0x000fda0003f06270 */
[----:B------:R-:W-:Y:S05]  /*0580*/  @P0 EXIT ;  /* 0x000000000000094d */ /* 0x000fea0003800000 */
[----:B------:R-:W-:Y:S01]  /*0590*/  SHF.R.S32.HI R0, RZ, 0x3, R0 ;  /* 0x00000003ff007819 */ /* 0x000fe20000011400 */
[----:B------:R-:W-:Y:S01]  /*05a0*/  ULDC.U8 UR6, c[0x0][0x1f0] ;  /* 0x00007c0000067ab9 */ /* 0x000fe20000000000 */
[----:B------:R-:W-:Y:S02]  /*05b0*/  LOP3.LUT R3, R8, 0x60, RZ, 0xc0, !PT ;  /* 0x0000006008037812 */ /* 0x000fe400078ec0ff */
[----:B------:R-:W-:Y:S02]  /*05c0*/  LOP3.LUT R2, R0, 0x7f, RZ, 0xc0, !PT ;  /* 0x0000007f00027812 */ /* 0x000fe400078ec0ff */
[----:B------:R-:W-:Y:S02]  /*05d0*/  SHF.R.U32.HI R0, RZ, 0x2, R0 ;  /* 0x00000002ff007819 */ /* 0x000fe40000011600 */
[----:B------:R-:W-:Y:S01]  /*05e0*/  SHF.L.U32 R4, R8, 0x5, RZ ;  /* 0x0000000508047819 */ /* 0x000fe200000006ff */
[----:B------:R-:W-:Y:S01]  /*05f0*/  IMAD.IADD R3, R2, 0x1, -R3 ;  /* 0x0000000102037824 */ /* 0x000fe200078e0a03 */
[----:B------:R-:W-:-:S02]  /*0600*/  LOP3.LUT R0, R0, 0x3fffffe0, RZ, 0xc0, !PT ;  /* 0x3fffffe000007812 */ /* 0x000fc400078ec0ff */
[----:B------:R-:W-:Y:S01]  /*0610*/  LOP3.LUT R9, R4, 0x3e0, RZ, 0xc0, !PT ;  /* 0x000003e004097812 */ /* 0x000fe200078ec0ff */
[----:B------:R-:W-:Y:S01]  /*0620*/  HFMA2.MMA R4, -RZ, RZ, 0, 5.9604644775390625e-08 ;  /* 0x00000001ff047435 */ /* 0x000fe200000001ff */
[----:B------:R-:W-:-:S03]  /*0630*/  IMNMX R3, RZ, R3, !PT ;  /* 0x00000003ff037217 */ /* 0x000fc60007800200 */
[----:B------:R-:W-:Y:S01]  /*0640*/  IMAD.IADD R9, R2, 0x1, -R9 ;  /* 0x0000000102097824 */ /* 0x000fe200078e0a09 */
[----:B------:R-:W-:Y:S02]  /*0650*/  IMNMX R3, R3, 0x20, PT ;  /* 0x0000002003037817 */ /* 0x000fe40003800200 */
[----:B------:R-:W-:Y:S02]  /*0660*/  MOV R2, c[0x0][0x180] ;  /* 0x0000600000027a02 */ /* 0x000fe40000000f00 */
[----:B------:R-:W-:Y:S02]  /*0670*/  IADD3 R3, R3, R0, RZ ;  /* 0x0000000003037210 */ /* 0x000fe40007ffe0ff */
[----:B------:R-:W-:Y:S02]  /*0680*/  IMNMX R9, RZ, R9, !PT ;  /* 0x00000009ff097217 */ /* 0x000fe40007800200 */
[----:B------:R-:W-:Y:S01]  /*0690*/  LOP3.LUT P4, RZ, R2, c[0x0][0x178], RZ, 0xfc, !PT ;  /* 0x00005e0002ff7a12 */ /* 0x000fe2000788fcff */
[----:B------:R-:W-:Y:S01]  /*06a0*/  IMAD.SHL.U32 R3, R3, 0x8, RZ ;  /* 0x0000000803037824 */ /* 0x000fe200078e00ff */
[----:B------:R-:W-:Y:S01]  /*06b0*/  IMNMX R9, R9, 0x20, PT ;  /* 0x0000002009097817 */ /* 0x000fe20003800200 */
[----:B------:R-:W-:-:S02]  /*06c0*/  IMAD.MOV.U32 R2, RZ, RZ, c[0x0][0x184] ;  /* 0x00006100ff027624 */ /* 0x000fc400078e00ff */
[----:B------:R0:W1:Y:S03]  /*06d0*/  I2F.U32 R6, R3 ;  /* 0x0000000300067306 */ /* 0x0000660000201000 */
[----:B------:R-:W-:Y:S01]  /*06e0*/  LOP3.LUT P4, RZ, R2, c[0x0][0x17c], RZ, 0xfc, P4 ;  /* 0x00005f0002ff7a12 */ /* 0x000fe2000208fcff */
[----:B0-----:R-:W-:-:S05]  /*06f0*/  IMAD.IADD R3, R0, 0x1, R9 ;  /* 0x0000000100037824 */ /* 0x001fca00078e0209 */
[----:B------:R-:W-:Y:S01]  /*0700*/  SHF.L.U32 R3, R3, 0x3, RZ ;  /* 0x0000000303037819 */ /* 0x000fe200000006ff */
[----:B-1----:R-:W0:Y:S06]  /*0710*/  MUFU.RCP R6, R6 ;  /* 0x0000000600067308 */ /* 0x002e2c0000001000 */
.L_x_5901:
        /* <DEDUP_REMOVED lines=30> */
.L_x_5757:
[----:B-----5:R-:W-:-:S05]  /*0900*/  PRMT R97, RZ, 0x5410, R16 ;  /* 0x00005410ff617816 */ /* 0x020fca0000000010 */
[----:B------:R-:W-:Y:S01]  /*0910*/  FADD.FTZ R0, R97, R0 ;  /* 0x0000000061007221 */ /* 0x000fe20000010000 */
[----:B------:R-:W-:Y:S05]  /*0920*/  BRA `(.L_x_5758) ;  /* 0x0000004000007947 */ /* 0x000fea0003800000 */
.L_x_5756:
[----:B-1---5:R-:W-:-:S05]  /*0930*/  PRMT R97, RZ, 0x5410, R20 ;  /* 0x00005410ff617816 */ /* 0x022fca0000000014 */
[----:B------:R-:W-:Y:S01]  /*0940*/  FADD.FTZ R0, R97, R0 ;  /* 0x0000000061007221 */ /* 0x000fe20000010000 */
[----:B------:R-:W-:-:S05]  /*0950*/  @P5 PRMT R97, RZ, 0x5410, R16 ;  /* 0x00005410ff615816 */ /* 0x000fca0000000010 */
[----:B------:R-:W-:-:S05]  /*0960*/  @P5 FADD.FTZ R0, R97, R0 ;  /* 0x0000000061005221 */ /* 0x000fca0000010000 */
.L_x_5758:
[----:B------:R-:W-:-:S04]  /*0970*/  F2FP.BF16.PACK_AB R97, RZ, R0 ;  /* 0x00000000ff61723e */ /* 0x000fc800000010ff */
[----:B------:R-:W-:Y:S02]  /*0980*/  PRMT R12, R97, 0x7610, R12 ;  /* 0x00007610610c7816 */ /* 0x000fe4000000000c */
.L_x_5759:
[----:B------:R-:W-:Y:S01]  /*0990*/  PRMT R98, RZ, 0x7610, R88 ;  /* 0x00007610ff627816 */ /* 0x000fe20000000058 */
[----:B------:R-:W-:Y:S05]  /*09a0*/  @P6 BRA `(.L_x_5760) ;  /* 0x0000008000006947 */ /* 0x000fea0003800000 */
[----:B------:R-:W-:-:S04]  /*09b0*/  ISETP.NE.U32.AND P0, PT, RZ, c[0x0][0x180], PT ;  /* 0x00006000ff007a0c */ /* 0x000fc80003f05070 */
[----:B------:R-:W-:-:S13]  /*09c0*/  ISETP.NE.AND.EX P0, PT, RZ, c[0x0][0x184], PT, P0 ;  /* 0x00006100ff007a0c */ /* 0x000fda0003f05300 */
[----:B------:R-:W-:Y:S05]  /*09d0*/  @P0 BRA `(.L_x_5761) ;  /* 0x0000002000000947 */ /* 0x000fea0003800000 */
[----:B------:R-:W-:Y:S05]  /*09e0*/  @P4 BRA `(.L_x_5762) ;  /* 0x0000008000004947 */ /* 0x000fea0003800000 */
[----:B------:R-:W-:Y:S05]  /*09f0*/  BRA `(.L_x_5763) ;  /* 0x0000009000007947 */ /* 0x000fea0003800000 */
.L_x_5761:
[----:B-----5:R-:W-:-:S05]  /*0a00*/  PRMT R97, RZ, 0x7610, R16 ;  /* 0x00007610ff617816 */ /* 0x020fca0000000010 */
[----:B------:R-:W-:Y:S01]  /*0a10*/  FADD.FTZ R98, R97, R98 ;  /* 0x0000006261627221 */ /* 0x000fe20000010000 */
[----:B------:R-:W-:Y:S05]  /*0a20*/  BRA `(.L_x_5762) ;  /* 0x0000004000007947 */ /* 0x000fea0003800000 */
.L_x_5760:
[----:B-----5:R-:W-:-:S05]  /*0a30*/  PRMT R97, RZ, 0x7610, R20 ;  /* 0x00007610ff617816 */ /* 0x020fca0000000014 */
[----:B------:R-:W-:Y:S01]  /*0a40*/  FADD.FTZ R98, R97, R98 ;  /* 0x0000006261627221 */ /* 0x000fe20000010000 */
[----:B------:R-:W-:-:S05]  /*0a50*/  @P5 PRMT R97, RZ, 0x7610, R16 ;  /* 0x00007610ff615816 */ /* 0x000fca0000000010 */
[----:B------:R-:W-:-:S05]  /*0a60*/  @P5 FADD.FTZ R98, R97, R98 ;  /* 0x0000006261625221 */ /* 0x000fca0000010000 */
.L_x_5762:
[----:B------:R-:W-:-:S04]  /*0a70*/  F2FP.BF16.PACK_AB R88, RZ, R98 ;  /* 0x00000062ff58723e */ /* 0x000fc800000010ff */
[----:B------:R-:W-:Y:S02]  /*0a80*/  PRMT R12, R12, 0x5410, R88 ;  /* 0x000054100c0c7816 */ /* 0x000fe40000000058 */
.L_x_5763:
[----:B------:R-:W-:Y:S01]  /*0a90*/  PRMT R97, RZ, 0x5410, R89 ;  /* 0x00005410ff617816 */ /* 0x000fe20000000059 */
[----:B------:R-:W-:Y:S05]  /*0aa0*/  @P6 BRA `(.L_x_5764) ;  /* 0x0000008000006947 */ /* 0x000fea0003800000 */
[----:B------:R-:W-:-:S04]  /*0ab0*/  ISETP.NE.U32.AND P0, PT, RZ, c[0x0][0x180], PT ;  /* 0x00006000ff007a0c */ /* 0x000fc80003f05070 */
[----:B------:R-:W-:-:S13]  /*0ac0*/  ISETP.NE.AND.EX P0, PT, RZ, c[0x0][0x184], PT, P0 ;  /* 0x00006100ff007a0c */ /* 0x000fda0003f05300 */
[----:B------:R-:W-:Y:S05]  /*0ad0*/  @P0 BRA `(.L_x_5765) ;  /* 0x0000002000000947 */ /* 0x000fea0003800000 */
[----:B------:R-:W-:Y:S05]  /*0ae0*/  @P4 BRA `(.L_x_5766) ;  /* 0x0000008000004947 */ /* 0x000fea0003800000 */
[----:B------:R-:W-:Y:S05]  /*0af0*/  BRA `(.L_x_5767) ;  /* 0x0000009000007947 */ /* 0x000fea0003800000 */
.L_x_5765:
[----:B-----5:R-:W-:-:S05]  /*0b00*/  PRMT R88, RZ, 0x5410, R17 ;  /* 0x00005410ff587816 */ /* 0x020fca0000000011 */
[----:B------:R-:W-:Y:S01]  /*0b10*/  FADD.FTZ R97, R88, R97 ;  /* 0x0000006158617221 */ /* 0x000fe20000010000 */
[----:B------:R-:W-:Y:S05]  /*0b20*/  BRA `(.L_x_5766) ;  /* 0x0000004000007947 */ /* 0x000fea0003800000 */
.L_x_5764:
[----:B-----5:R-:W-:-:S05]  /*0b30*/  PRMT R88, RZ, 0x5410, R21 ;  /* 0x00005410ff587816 */ /* 0x020fca0000000015 */
[----:B------:R-:W-:Y:S01]  /*0b40*/  FADD.FTZ R97, R88, R97 ;  /* 0x0000006158617221 */ /* 0x000fe20000010000 */
[----:B------:R-:W-:-:S05]  /*0b50*/  @P5 PRMT R88, RZ, 0x5410, R17 ;  /* 0x00005410ff585816 */ /* 0x000fca0000000011 */
[----:B------:R-:W-:-:S05]  /*0b60*/  @P5 FADD.FTZ R97, R88, R97 ;  /* 0x0000006158615221 */ /* 0x000fca0000010000 */
.L_x_5766:
[----:B------:R-:W-:-:S04]  /*0b70*/  F2FP.BF16.PACK_AB R88, RZ, R97 ;  /* 0x00000061ff58723e */ /* 0x000fc800000010ff */
[----:B------:R-:W-:Y:S02]  /*0b80*/  PRMT R13, R88, 0x7610, R13 ;  /* 0x00007610580d7816 */ /* 0x000fe4000000000d */
.L_x_5767:
[----:B------:R-:W-:Y:S01]  /*0b90*/  PRMT R100, RZ, 0x7610, R89 ;  /* 0x00007610ff647816 */ /* 0x000fe20000000059 */
[----:B------:R-:W-:Y:S05]  /*0ba0*/  @P6 BRA `(.L_x_5768) ;  /* 0x0000008000006947 */ /* 0x000fea0003800000 */
[----:B------:R-:W-:-:S04]  /*0bb0*/  ISETP.NE.U32.AND P0, PT, RZ, c[0x0][0x180], PT ;  /* 0x00006000ff007a0c */ /* 0x000fc80003f05070 */
[----:B------:R-:W-:-:S13]  /*0bc0*/  ISETP.NE.AND.EX P0, PT, RZ, c[0x0][0x184], PT, P0 ;  /* 0x00006100ff007a0c */ /* 0x000fda0003f05300 */
[----:B------:R-:W-:Y:S05]  /*0bd0*/  @P0 BRA `(.L_x_5769) ;  /* 0x0000002000000947 */ /* 0x000fea0003800000 */
[----:B------:R-:W-:Y:S05]  /*0be0*/  @P4 BRA `(.L_x_5770) ;  /* 0x0000008000004947 */ /* 0x000fea0003800000 */
[----:B------:R-:W-:Y:S05]  /*0bf0*/  BRA `(.L_x_5771) ;  /* 0x0000009000007947 */ /* 0x000fea0003800000 */
.L_x_5769:
[----:B-----5:R-:W-:-:S05]  /*0c00*/  PRMT R89, RZ, 0x7610, R17 ;  /* 0x00007610ff597816 */ /* 0x020fca0000000011 */
[----:B------:R-:W-:Y:S01]  /*0c10*/  FADD.FTZ R100, R89, R100 ;  /* 0x0000006459647221 */ /* 0x000fe20000010000 */
[----:B------:R-:W-:Y:S05]  /*0c20*/  BRA `(.L_x_5770) ;  /* 0x0000004000007947 */ /* 0x000fea0003800000 */
.L_x_5768:
[----:B-----5:R-:W-:-:S05]  /*0c30*/  PRMT R89, RZ, 0x7610, R21 ;  /* 0x00007610ff597816 */ /* 0x020fca0000000015 */
[----:B------:R-:W-:Y:S01]  /*0c40*/  FADD.FTZ R100, R89, R100 ;  /* 0x0000006459647221 */ /* 0x000fe20000010000 */
[----:B------:R-:W-:-:S05]  /*0c50*/  @P5 PRMT R89, RZ, 0x7610, R17 ;  /* 0x00007610ff595816 */ /* 0x000fca0000000011 */
[----:B------:R-:W-:-:S05]  /*0c60*/  @P5 FADD.FTZ R100, R89, R100 ;  /* 0x0000006459645221 */ /* 0x000fca0000010000 */
.L_x_5770:
[----:B------:R-:W-:-:S04]  /*0c70*/  F2FP.BF16.PACK_AB R88, RZ, R100 ;  /* 0x00000064ff58723e */ /* 0x000fc800000010ff */
[----:B------:R-:W-:Y:S02]  /*0c80*/  PRMT R13, R13, 0x5410, R88 ;  /* 0x000054100d0d7816 */ /* 0x000fe40000000058 */
.L_x_5771:
[----:B------:R-:W-:Y:S01]  /*0c90*/  PRMT R101, RZ, 0x5410, R90 ;  /* 0x00005410ff657816 */ /* 0x000fe2000000005a */
[----:B------:R-:W-:Y:S05]  /*0ca0*/  @P6 BRA `(.L_x_5772) ;  /* 0x0000008000006947 */ /* 0x000fea0003800000 */
[----:B------:R-:W-:-:S04]  /*0cb0*/  ISETP.NE.U32.AND P0, PT, RZ, c[0x0][0x180], PT ;  /* 0x00006000ff007a0c */ /* 0x000fc80003f05070 */
[----:B------:R-:W-:-:S13]  /*0cc0*/  ISETP.NE.AND.EX P0, PT, RZ, c[0x0][0x184], PT, P0 ;  /* 0x00006100ff007a0c */ /* 0x000fda0003f05300 */
[----:B------:R-:W-:Y:S05]  /*0cd0*/  @P0 BRA `(.L_x_5773) ;  /* 0x0000002000000947 */ /* 0x000fea0003800000 */
[----:B------:R-:W-:Y:S05]  /*0ce0*/  @P4 BRA `(.L_x_5774) ;  /* 0x0000008000004947 */ /* 0x000fea0003800000 */
[----:B------:R-:W-:Y:S05]  /*0cf0*/  BRA `(.L_x_5775) ;  /* 0x0000009000007947 */ /* 0x000fea0003800000 */
.L_x_5773:
[----:B-----5:R-:W-:-:S05]  /*0d00*/  PRMT R88, RZ, 0x5410, R18 ;  /* 0x00005410ff587816 */ /* 0x020fca0000000012 */
[----:B------:R-:W-:Y:S01]  /*0d10*/  FADD.FTZ R101, R88, R101 ;  /* 0x0000006558657221 */ /* 0x000fe20000010000 */
[----:B------:R-:W-:Y:S05]  /*0d20*/  BRA `(.L_x_5774) ;  /* 0x0000004000007947 */ /* 0x000fea0003800000 */
.L_x_5772:
[----:B-----5:R-:W-:-:S05]  /*0d30*/  PRMT R88, RZ, 0x5410, R22 ;  /* 0x00005410ff587816 */ /* 0x020fca0000000016 */
[----:B------:R-:W-:Y:S01]  /*0d40*/  FADD.FTZ R101, R88, R101 ;  /* 0x0000006558657221 */ /* 0x000fe20000010000 */
[----:B------:R-:W-:-:S05]  /*0d50*/  @P5 PRMT R88, RZ, 0x5410, R18 ;  /* 0x00005410ff585816 */ /* 0x000fca0000000012 */
[----:B------:R-:W-:-:S05]  /*0d60*/  @P5 FADD.FTZ R101, R88, R101 ;  /* 0x0000006558655221 */ /* 0x000fca0000010000 */
.L_x_5774:
[----:B------:R-:W-:-:S04]  /*0d70*/  F2FP.BF16.PACK_AB R88, RZ, R101 ;  /* 0x00000065ff58723e */ /* 0x000fc800000010ff */
[----:B------:R-:W-:Y:S02]  /*0d80*/  PRMT R14, R88, 0x7610, R14 ;  /* 0x00007610580e7816 */ /* 0x000fe4000000000e */
.L_x_5775:
[----:B------:R-:W-:Y:S01]  /*0d90*/  PRMT R108, RZ, 0x7610, R90 ;  /* 0x00007610ff6c7816 */ /* 0x000fe2000000005a */
[----:B------:R-:W-:Y:S05]  /*0da0*/  @P6 BRA `(.L_x_5776) ;  /* 0x0000008000006947 */ /* 0x000fea0003800000 */
[----:B------:R-:W-:-:S04]  /*0db0*/  ISETP.NE.U32.AND P0, PT, RZ, c[0x0][0x180], PT ;  /* 0x00006000ff007a0c */ /* 0x000fc80003f05070 */
[----:B------:R-:W-:-:S13]  /*0dc0*/  ISETP.NE.AND.EX P0, PT, RZ, c[0x0][0x184], PT, P0 ;  /* 0x00006100ff007a0c */ /* 0x000fda0003f05300 */
[----:B------:R-:W-:Y:S05]  /*0dd0*/  @P0 BRA `(.L_x_5777) ;  /* 0x0000002000000947 */ /* 0x000fea0003800000 */
[----:B------:R-:W-:Y:S05]  /*0de0*/  @P4 BRA `(.L_x_5778) ;  /* 0x0000008000004947 */ /* 0x000fea0003800000 */
[----:B------:R-:W-:Y:S05]  /*0df0*/  BRA `(.L_x_5779) ;  /* 0x0000009000007947 */ /* 0x000fea0003800000 */
.L_x_5777:
[----:B-----5:R-:W-:-:S05]  /*0e00*/  PRMT R89, RZ, 0x7610, R18 ;  /* 0x00007610ff597816 */ /* 0x020fca0000000012 */
[----:B------:R-:W-:Y:S01]  /*0e10*/  FADD.FTZ R108, R89, R108 ;  /* 0x0000006c596c7221 */ /* 0x000fe20000010000 */
[----:B------:R-:W-:Y:S05]  /*0e20*/  BRA `(.L_x_5778) ;  /* 0x0000004000007947 */ /* 0x000fea0003800000 */
.L_x_5776:
[----:B-----5:R-:W-:-:S05]  /*0e30*/  PRMT R89, RZ, 0x7610, R22 ;  /* 0x00007610ff597816 */ /* 0x020fca0000000016 */
[----:B------:R-:W-:Y:S01]  /*0e40*/  FADD.FTZ R108, R89, R108 ;  /* 0x0000006c596c7221 */ /* 0x000fe20000010000 */
[----:B------:R-:W-:-:S05]  /*0e50*/  @P5 PRMT R89, RZ, 0x7610, R18 ;  /* 0x00007610ff595816 */ /* 0x000fca0000000012 */
[----:B------:R-:W-:-:S05]  /*0e60*/  @P5 FADD.FTZ R108, R89, R108 ;  /* 0x0000006c596c5221 */ /* 0x000fca0000010000 */
.L_x_5778:
[----:B------:R-:W-:-:S04]  /*0e70*/  F2FP.BF16.PACK_AB R88, RZ, R108 ;  /* 0x0000006cff58723e */ /* 0x000fc800000010ff */
[----:B------:R-:W-:Y:S02]  /*0e80*/  PRMT R14, R14, 0x5410, R88 ;  /* 0x000054100e0e7816 */ /* 0x000fe40000000058 */
.L_x_5779:
[----:B------:R-:W-:Y:S01]  /*0e90*/  PRMT R109, RZ, 0x5410, R91 ;  /* 0x00005410ff6d7816 */ /* 0x000fe2000000005b */
[----:B------:R-:W-:Y:S05]  /*0ea0*/  @P6 BRA `(.L_x_5780) ;  /* 0x0000008000006947 */ /* 0x000fea0003800000 */
[----:B------:R-:W-:-:S04]  /*0eb0*/  ISETP.NE.U32.AND P0, PT, RZ, c[0x0][0x180], PT ;  /* 0x00006000ff007a0c */ /* 0x000fc80003f05070 */
[----:B------:R-:W-:-:S13]  /*0ec0*/  ISETP.NE.AND.EX P0, PT, RZ, c[0x0][0x184], PT, P0 ;  /* 0x00006100ff007a0c */ /* 0x000fda0003f05300 */
[----:B------:R-:W-:Y:S05]  /*0ed0*/  @P0 BRA `(.L_x_5781) ;  /* 0x0000002000000947 */ /* 0x000fea0003800000 */
[----:B------:R-:W-:Y:S05]  /*0ee0*/  @P4 BRA `(.L_x_5782) ;  /* 0x0000008000004947 */ /* 0x000fea0003800000 */
[----:B------:R-:W-:Y:S05]  /*0ef0*/  BRA `(.L_x_5783) ;  /* 0x0000009000007947 */ /* 0x000fea0003800000 */
.L_x_5781:
[----:B-----5:R-:W-:-:S05]  /*0f00*/  PRMT R88, RZ, 0x5410, R19 ;  /* 0x00005410ff587816 */ /* 0x020fca0000000013 */
[----:B------:R-:W-:Y:S01]  /*0f10*/  FADD.FTZ R109, R88, R109 ;  /* 0x0000006d586d7221 */ /* 0x000fe20000010000 */
[----:B------:R-:W-:Y:S05]  /*0f20*/  BRA `(.L_x_5782) ;  /* 0x0000004000007947 */ /* 0x000fea0003800000 */
.L_x_5780:
[----:B-----5:R-:W-:-:S05]  /*0f30*/  PRMT R88, RZ, 0x5410, R23 ;  /* 0x00005410ff587816 */ /* 0x020fca0000000017 */
[----:B------:R-:W-:Y:S01]  /*0f40*/  FADD.FTZ R109, R88, R109 ;  /* 0x0000006d586d7221 */ /* 0x000fe20000010000 */
[----:B------:R-:W-:-:S05]  /*0f50*/  @P5 PRMT R88, RZ, 0x5410, R19 ;  /* 0x00005410ff585816 */ /* 0x000fca0000000013 */
[----:B------:R-:W-:-:S05]  /*0f60*/  @P5 FADD.FTZ R109, R88, R109 ;  /* 0x0000006d586d5221 */ /* 0x000fca0000010000 */
.L_x_5782:
[----:B------:R-:W-:-:S04]  /*0f70*/  F2FP.BF16.PACK_AB R88, RZ, R109 ;  /* 0x0000006dff58723e */ /* 0x000fc800000010ff */
[----:B------:R-:W-:Y:S02]  /*0f80*/  PRMT R15, R88, 0x7610, R15 ;  /* 0x00007610580f7816 */ /* 0x000fe4000000000f */
.L_x_5783:
[----:B------:R-:W-:Y:S01]  /*0f90*/  PRMT R116, RZ, 0x7610, R91 ;  /* 0x00007610ff747816 */ /* 0x000fe2000000005b */
[----:B------:R-:W-:Y:S05]  /*0fa0*/  @P6 BRA `(.L_x_5784) ;  /* 0x0000008000006947 */ /* 0x000fea0003800000 */
[----:B------:R-:W-:-:S04]  /*0fb0*/  ISETP.NE.U32.AND P0, PT, RZ, c[0x0][0x180], PT ;  /* 0x00006000ff007a0c */ /* 0x000fc80003f05070 */
[----:B------:R-:W-:-:S13]  /*0fc0*/  ISETP.NE.AND.EX P0, PT, RZ, c[0x0][0x184], PT, P0 ;  /* 0x00006100ff007a0c */ /* 0x000fda0003f05300 */
[----:B------:R-:W-:Y:S05]  /*0fd0*/  @P0 BRA `(.L_x_5785) ;  /* 0x0000002000000947 */ /* 0x000fea0003800000 */
[----:B------:R-:W-:Y:S05]  /*0fe0*/  @P4 BRA `(.L_x_5786) ;  /* 0x0000008000004947 */ /* 0x000fea0003800000 */
[----:B------:R-:W-:Y:S05]  /*0ff0*/  BRA `(.L_x_5787) ;  /* 0x0000009000007947 */ /* 0x000fea0003800000 */
.L_x_5785:
[----:B-----5:R-:W-:-:S05]  /*1000*/  PRMT R89, RZ, 0x7610, R19 ;  /* 0x00007610ff597816 */ /* 0x020fca0000000013 */
[----:B------:R-:W-:Y:S01]  /*1010*/  FADD.FTZ R116, R89, R116 ;  /* 0x0000007459747221 */ /* 0x000fe20000010000 */
[----:B------:R-:W-:Y:S05]  /*1020*/  BRA `(.L_x_5786) ;  /* 0x0000004000007947 */ /* 0x000fea0003800000 */
.L_x_5784:
[----:B-----5:R-:W-:-:S05]  /*1030*/  PRMT R89, RZ, 0x7610, R23 ;  /* 0x00007610ff597816 */ /* 0x020fca0000000017 */
[----:B------:R-:W-:Y:S01]  /*1040*/  FADD.FTZ R116, R89, R116 ;  /* 0x0000007459747221 */ /* 0x000fe20000010000 */
[----:B------:R-:W-:-:S05]  /*1050*/  @P5 PRMT R89, RZ, 0x7610, R19 ;  /* 0x00007610ff595816 */ /* 0x000fca0000000013 */
[----:B------:R-:W-:-:S05]  /*1060*/  @P5 FADD.FTZ R116, R89, R116 ;  /* 0x0000007459745221 */ /* 0x000fca0000010000 */
.L_x_5786:
[----:B------:R-:W-:-:S04]  /*1070*/  F2FP.BF16.PACK_AB R88, RZ, R116 ;  /* 0x00000074ff58723e */ /* 0x000fc800000010ff */
[----:B------:R-:W-:Y:S02]  /*1080*/  PRMT R15, R15, 0x5410, R88 ;  /* 0x000054100f0f7816 */ /* 0x000fe40000000058 */
.L_x_5787:
[C---:B------:R-:W-:Y:S02]  /*1090*/  @P4 LEA R88, P0, R2.reuse, c[0x0][0x188], 0x4 ;  /* 0x0000620002584a11 */ /* 0x040fe400078020ff */
[C---:B------:R-:W-:Y:S02]  /*10a0*/  IADD3 R120, R2.reuse, 0x80, RZ ;  /* 0x0000008002787810 */ /* 0x040fe40007ffe0ff */
[----:B------:R-:W-:-:S05]  /*10b0*/  @P4 LEA.HI.X R89, R2, c[0x0][0x18c], RZ, 0x4, P0 ;  /* 0x0000630002594a11 */ /* 0x000fca00000f24ff */
[----:B------:R1:W-:Y:S04]  /*10c0*/  @P4 STG.E.128 [R88.64], R12 ;  /* 0x0000000c58004986 */ /* 0x0003e8000c101d04 */
.L_x_5755:
[----:B------:R-:W-:Y:S05]  /*10d0*/  BSYNC B0 ;  /* 0x0000000000007941 */ /* 0x000fea0003800000 */
.L_x_5754:
[----:B------:R-:W-:Y:S01]  /*10e0*/  ISETP.GE.U32.AND P0, PT, R7, 0x100, PT ;  /* 0x000001000700780c */ /* 0x000fe20003f06070 */
[----:B------:R-:W-:-:S12]  /*10f0*/  BSSY B0, `(.L_x_5788) ;  /* 0x0000095000007945 */ /* 0x000fd80003800000 */
[----:B------:R-:W-:Y:S05]  /*1100*/  @!P0 BRA `(.L_x_5789) ;  /* 0x0000093000008947 */ /* 0x000fea0003800000 */
[----:B------:R-:W-:Y:S01]  /*1110*/  ISETP.NE.U32.AND P0, PT, RZ, c[0x0][0x178], PT ;  /* 0x00005e00ff007a0c */ /* 0x000fe20003f05070 */
[----:B-1----:R-:W-:-:S03]  /*1120*/  IMAD.MOV.U32 R89, RZ, RZ, 0x10 ;  /* 0x00000010ff597424 */ /* 0x002fc600078e00ff */
[----:B------:R-:W-:Y:S01]  /*1130*/  ISETP.NE.AND.EX P0, PT, RZ, c[0x0][0x17c], PT, P0 ;  /* 0x00005f00ff007a0c */ /* 0x000fe20003f05300 */
[----:B------:R-:W-:-:S12]  /*1140*/  IMAD.WIDE.U32 R88, R120, R89, c[0x0][0x170] ;  /* 0x00005c0078587625 */ /* 0x000fd800078e0059 */
[----:B------:R-:W-:-:S04]  /*1150*/  @P0 LEA R90, P5, R120, c[0x0][0x178], 0x4 ;  /* 0x00005e00785a0a11 */ /* 0x000fc800078a20ff */
[----:B------:R-:W-:Y:S02]  /*1160*/  @P0 LEA.HI.X R91, R120, c[0x0][0x17c], RZ, 0x4, P5 ;  /* 0x00005f00785b0a11 */ /* 0x000fe400028f24ff */
[----:B------:R-:W-:-:S03]  /*1170*/  ISETP.NE.U32.AND P5, PT, RZ, c[0x0][0x180], PT ;  /* 0x00006000ff007a0c */ /* 0x000fc60003fa5070 */
[----:B-----5:R1:W5:Y:S01]  /*1180*/  @P0 LDG.E.128 R20, [R90.64] ;  /* 0x000000045a140981 */ /* 0x020362000c1e1d00 */
[----:B------:R-:W-:-:S03]  /*1190*/  ISETP.NE.AND.EX P5, PT, RZ, c[0x0][0x184], PT, P5 ;  /* 0x00006100ff007a0c */ /* 0x000fc60003fa5350 */
[----:B-1----:R-:W2:Y:S10]  /*11a0*/  LDG.E.128 R88, [R88.64] ;  /* 0x0000000458587981 */ /* 0x002eb4000c1e1d00 */
        /* <DEDUP_REMOVED lines=12> */
.L_x_5791:
[----:B-----5:R-:W-:-:S05]  /*1270*/  PRMT R96, RZ, 0x5410, R16 ;  /* 0x00005410ff607816 */ /* 0x020fca0000000010 */
[----:B------:R-:W-:Y:S01]  /*1280*/  FADD.FTZ R9, R96, R9 ;  /* 0x0000000960097221 */ /* 0x000fe20000010000 */
[----:B------:R-:W-:Y:S05]  /*1290*/  BRA `(.L_x_5792) ;  /* 0x0000004000007947 */ /* 0x000fea0003800000 */
.L_x_5790:
[----:B-1---5:R-:W-:-:S05]  /*12a0*/  PRMT R96, RZ, 0x5410, R20 ;  /* 0x00005410ff607816 */ /* 0x022fca0000000014 */
[----:B------:R-:W-:Y:S01]  /*12b0*/  FADD.FTZ R9, R96, R9 ;  /* 0x0000000960097221 */ /* 0x000fe20000010000 */
[----:B------:R-:W-:-:S05]  /*12c0*/  @P5 PRMT R96, RZ, 0x5410, R16 ;  /* 0x00005410ff605816 */ /* 0x000fca0000000010 */
[----:B------:R-:W-:-:S05]  /*12d0*/  @P5 FADD.FTZ R9, R96, R9 ;  /* 0x0000000960095221 */ /* 0x000fca0000010000 */
.L_x_5792:
[----:B------:R-:W-:-:S04]  /*12e0*/  F2FP.BF16.PACK_AB R95, RZ, R9 ;  /* 0x00000009ff5f723e */ /* 0x000fc800000010ff */
[----:B------:R-:W-:Y:S02]  /*12f0*/  PRMT R12, R95, 0x7610, R12 ;  /* 0x000076105f0c7816 */ /* 0x000fe4000000000c */
.L_x_5793:
[----:B------:R-:W-:Y:S01]  /*1300*/  PRMT R96, RZ, 0x7610, R88 ;  /* 0x00007610ff607816 */ /* 0x000fe20000000058 */
[----:B------:R-:W-:Y:S05]  /*1310*/  @P6 BRA `(.L_x_5794) ;  /* 0x0000008000006947 */ /* 0x000fea0003800000 */
[----:B------:R-:W-:-:S04]  /*1320*/  ISETP.NE.U32.AND P0, PT, RZ, c[0x0][0x180], PT ;  /* 0x00006000ff007a0c */ /* 0x000fc80003f05070 */
[----:B------:R-:W-:-:S13]  /*1330*/  ISETP.NE.AND.EX P0, PT, RZ, c[0x0][0x184], PT, P0 ;  /* 0x00006100ff007a0c */ /* 0x000fda0003f05300 */
[----:B------:R-:W-:Y:S05]  /*1340*/  @P0 BRA `(.L_x_5795) ;  /* 0x0000002000000947 */ /* 0x000fea0003800000 */
[----:B------:R-:W-:Y:S05]  /*1350*/  @P4 BRA `(.L_x_5796) ;  /* 0x0000008000004947 */ /* 0x000fea0003800000 */
[----:B------:R-:W-:Y:S05]  /*1360*/  BRA `(.L_x_5797) ;  /* 0x0000009000007947 */ /* 0x000fea0003800000 */
.L_x_5795:
[----:B-----5:R-:W-:-:S05]  /*1370*/  PRMT R95, RZ, 0x7610, R16 ;  /* 0x00007610ff5f7816 */ /* 0x020fca0000000010 */
[----:B------:R-:W-:Y:S01]  /*1380*/  FADD.FTZ R96, R95, R96 ;  /* 0x000000605f607221 */ /* 0x000fe20000010000 */
[----:B------:R-:W-:Y:S05]  /*1390*/  BRA `(.L_x_5796) ;  /* 0x0000004000007947 */ /* 0x000fea0003800000 */
.L_x_5794:
[----:B-----5:R-:W-:-:S05]  /*13a0*/  PRMT R95, RZ, 0x7610, R20 ;  /* 0x00007610ff5f7816 */ /* 0x020fca0000000014 */
[----:B------:R-:W-:Y:S01]  /*13b0*/  FADD.FTZ R96, R95, R96 ;  /* 0x000000605f607221 */ /* 0x000fe20000010000 */
[----:B------:R-:W-:-:S05]  /*13c0*/  @P5 PRMT R95, RZ, 0x7610, R16 ;  /* 0x00007610ff5f5816 */ /* 0x000fca0000000010 */
[----:B------:R-:W-:-:S05]  /*13d0*/  @P5 FADD.FTZ R96, R95, R96 ;  /* 0x000000605f605221 */ /* 0x000fca0000010000 */
.L_x_5796:
[----:B------:R-:W-:-:S04]  /*13e0*/  F2FP.BF16.PACK_AB R88, RZ, R96 ;  /* 0x00000060ff58723e */ /* 0x000fc800000010ff */
[----:B------:R-:W-:Y:S02]  /*13f0*/  PRMT R12, R12, 0x5410, R88 ;  /* 0x000054100c0c7816 */ /* 0x000fe40000000058 */
.L_x_5797:
[----:B------:R-:W-:Y:S01]  /*1400*/  PRMT R95, RZ, 0x5410, R89 ;  /* 0x00005410ff5f7816 */ /* 0x000fe20000000059 */
[----:B------:R-:W-:Y:S05]  /*1410*/  @P6 BRA `(.L_x_5798) ;  /* 0x0000008000006947 */ /* 0x000fea0003800000 */
[----:B------:R-:W-:-:S04]  /*1420*/  ISETP.NE.U32.AND P0, PT, RZ, c[0x0][0x180], PT ;  /* 0x00006000ff007a0c */ /* 0x000fc80003f05070 */
[----:B------:R-:W-:-:S13]  /*1430*/  ISETP.NE.AND.EX P0, PT, RZ, c[0x0][0x184], PT, P0 ;  /* 0x00006100ff007a0c */ /* 0x000fda0003f05300 */
[----:B------:R-:W-:Y:S05]  /*1440*/  @P0 BRA `(.L_x_5799) ;  /* 0x0000002000000947 */ /* 0x000fea0003800000 */
[----:B------:R-:W-:Y:S05]  /*1450*/  @P4 BRA `(.L_x_5800) ;  /* 0x0000008000004947 */ /* 0x000fea0003800000 */
[----:B------:R-:W-:Y:S05]  /*1460*/  BRA `(.L_x_5801) ;  /* 0x0000009000007947 */ /* 0x000fea0003800000 */
.L_x_5799:
[----:B-----5:R-:W-:-:S05]  /*1470*/  PRMT R88, RZ, 0x5410, R17 ;  /* 0x00005410ff587816 */ /* 0x020fca0000000011 */
[----:B------:R-:W-:Y:S01]  /*1480*/  FADD.FTZ R95, R88, R95 ;  /* 0x0000005f585f7221 */ /* 0x000fe20000010000 */
[----:B------:R-:W-:Y:S05]  /*1490*/  BRA `(.L_x_5800) ;  /* 0x0000004000007947 */ /* 0x000fea0003800000 */
.L_x_5798:
[----:B-----5:R-:W-:-:S05]  /*14a0*/  PRMT R88, RZ, 0x5410, R21 ;  /* 0x00005410ff587816 */ /* 0x020fca0000000015 */
[----:B------:R-:W-:Y:S01]  /*14b0*/  FADD.FTZ R95, R88, R95 ;  /* 0x0000005f585f7221 */ /* 0x000fe20000010000 */
[----:B------:R-:W-:-:S05]  /*14c0*/  @P5 PRMT R88, RZ, 0x5410, R17 ;  /* 0x00005410ff585816 */ /* 0x000fca0000000011 */
[----:B------:R-:W-:-:S05]  /*14d0*/  @P5 FADD.FTZ R95, R88, R95 ;  /* 0x0000005f585f5221 */ /* 0x000fca0000010000 */
.L_x_5800:
[----:B------:R-:W-:-:S04]  /*14e0*/  F2FP.BF16.PACK_AB R88, RZ, R95 ;  /* 0x0000005fff58723e */ /* 0x000fc800000010ff */
[----:B------:R-:W-:Y:S02]  /*14f0*/  PRMT R13, R88, 0x7610, R13 ;  /* 0x00007610580d7816 */ /* 0x000fe4000000000d */
.L_x_5801:
[----:B------:R-:W-:Y:S01]  /*1500*/  PRMT R102, RZ, 0x7610, R89 ;  /* 0x00007610ff667816 */ /* 0x000fe20000000059 */
[----:B------:R-:W-:Y:S05]  /*1510*/  @P6 BRA `(.L_x_5802) ;  /* 0x0000008000006947 */ /* 0x000fea0003800000 */
[----:B------:R-:W-:-:S04]  /*1520*/  ISETP.NE.U32.AND P0, PT, RZ, c[0x0][0x180], PT ;  /* 0x00006000ff007a0c */ /* 0x000fc80003f05070 */
[----:B------:R-:W-:-:S13]  /*1530*/  ISETP.NE.AND.EX P0, PT, RZ, c[0x0][0x184], PT, P0 ;  /* 0x00006100ff007a0c */ /* 0x000fda0003f05300 */
[----:B------:R-:W-:Y:S05]  /*1540*/  @P0 BRA `(.L_x_5803) ;  /* 0x0000002000000947 */ /* 0x000fea0003800000 */
[----:B------:R-:W-:Y:S05]  /*1550*/  @P4 BRA `(.L_x_5804) ;  /* 0x0000008000004947 */ /* 0x000fea0003800000 */
[----:B------:R-:W-:Y:S05]  /*1560*/  BRA `(.L_x_5805) ;  /* 0x0000009000007947 */ /* 0x000fea0003800000 */
.L_x_5803:
[----:B-----5:R-:W-:-:S05]  /*1570*/  PRMT R89, RZ, 0x7610, R17 ;  /* 0x00007610ff597816 */ /* 0x020fca0000000011 */
[----:B------:R-:W-:Y:S01]  /*1580*/  FADD.FTZ R102, R89, R102 ;  /* 0x0000006659667221 */ /* 0x000fe20000010000 */
[----:B------:R-:W-:Y:S05]  /*1590*/  BRA `(.L_x_5804) ;  /* 0x0000004000007947 */ /* 0x000fea0003800000 */
.L_x_5802:
[----:B-----5:R-:W-:-:S05]  /*15a0*/  PRMT R89, RZ, 0x7610, R21 ;  /* 0x00007610ff597816 */ /* 0x020fca0000000015 */
[----:B------:R-:W-:Y:S01]  /*15b0*/  FADD.FTZ R102, R89, R102 ;  /* 0x0000006659667221 */ /* 0x000fe20000010000 */
[----:B------:R-:W-:-:S05]  /*15c0*/  @P5 PRMT R89, RZ, 0x7610, R17 ;  /* 0x00007610ff595816 */ /* 0x000fca0000000011 */
[----:B------:R-:W-:-:S05]  /*15d0*/  @P5 FADD.FTZ R102, R89, R102 ;  /* 0x0000006659665221 */ /* 0x000fca0000010000 */
.L_x_5804:
[----:B------:R-:W-:-:S04]  /*15e0*/  F2FP.BF16.PACK_AB R88, RZ, R102 ;  /* 0x00000066ff58723e */ /* 0x000fc800000010ff */
[----:B------:R-:W-:Y:S02]  /*15f0*/  PRMT R13, R13, 0x5410, R88 ;  /* 0x000054100d0d7816 */ /* 0x000fe40000000058 */
.L_x_5805:
[----:B------:R-:W-:Y:S01]  /*1600*/  PRMT R103, RZ, 0x5410, R90 ;  /* 0x00005410ff677816 */ /* 0x000fe2000000005a */
[----:B------:R-:W-:Y:S05]  /*1610*/  @P6 BRA `(.L_x_5806) ;  /* 0x0000008000006947 */ /* 0x000fea0003800000 */
[----:B------:R-:W-:-:S04]  /*1620*/  ISETP.NE.U32.AND P0, PT, RZ, c[0x0][0x180], PT ;  /* 0x00006000ff007a0c */ /* 0x000fc80003f05070 */
[----:B------:R-:W-:-:S13]  /*1630*/  ISETP.NE.AND.EX P0, PT, RZ, c[0x0][0x184], PT, P0 ;  /* 0x00006100ff007a0c */ /* 0x000fda0003f05300 */
[----:B------:R-:W-:Y:S05]  /*1640*/  @P0 BRA `(.L_x_5807) ;  /* 0x0000002000000947 */ /* 0x000fea0003800000 */
[----:B------:R-:W-:Y:S05]  /*1650*/  @P4 BRA `(.L_x_5808) ;  /* 0x0000008000004947 */ /* 0x000fea0003800000 */
[----:B------:R-:W-:Y:S05]  /*1660*/  BRA `(.L_x_5809) ;  /* 0x0000009000007947 */ /* 0x000fea0003800000 */
.L_x_5807:
[----:B-----5:R-:W-:-:S05]  /*1670*/  PRMT R88, RZ, 0x5410, R18 ;  /* 0x00005410ff587816 */ /* 0x020fca0000000012 */
[----:B------:R-:W-:Y:S01]  /*1680*/  FADD.FTZ R103, R88, R103 ;  /* 0x0000006758677221 */ /* 0x000fe20000010000 */
[----:B------:R-:W-:Y:S05]  /*1690*/  BRA `(.L_x_5808) ;  /* 0x0000004000007947 */ /* 0x000fea0003800000 */
.L_x_5806:
[----:B-----5:R-:W-:-:S05]  /*16a0*/  PRMT R88, RZ, 0x5410, R22 ;  /* 0x00005410ff587816 */ /* 0x020fca0000000016 */
[----:B------:R-:W-:Y:S01]  /*16b0*/  FADD.FTZ R103, R88, R103 ;  /* 0x0000006758677221 */ /* 0x000fe20000010000 */
[----:B------:R-:W-:-:S05]  /*16c0*/  @P5 PRMT R88, RZ, 0x5410, R18 ;  /* 0x00005410ff585816 */ /* 0x000fca0000000012 */
[----:B------:R-:W-:-:S05]  /*16d0*/  @P5 FADD.FTZ R103, R88, R103 ;  /* 0x0000006758675221 */ /* 0x000fca0000010000 */
.L_x_5808:
[----:B------:R-:W-:-:S04]  /*16e0*/  F2FP.BF16.PACK_AB R88, RZ, R103 ;  /* 0x00000067ff58723e */ /* 0x000fc800000010ff */
[----:B------:R-:W-:Y:S02]  /*16f0*/  PRMT R14, R88, 0x7610, R14 ;  /* 0x00007610580e7816 */ /* 0x000fe4000000000e */
.L_x_5809:
[----:B------:R-:W-:Y:S01]  /*1700*/  PRMT R110, RZ, 0x7610, R90 ;  /* 0x00007610ff6e7816 */ /* 0x000fe2000000005a */
[----:B------:R-:W-:Y:S05]  /*1710*/  @P6 BRA `(.L_x_5810) ;  /* 0x0000008000006947 */ /* 0x000fea0003800000 */
[----:B------:R-:W-:-:S04]  /*1720*/  ISETP.NE.U32.AND P0, PT, RZ, c[0x0][0x180], PT ;  /* 0x00006000ff007a0c */ /* 0x000fc80003f05070 */
[----:B------:R-:W-:-:S13]  /*1730*/  ISETP.NE.AND.EX P0, PT, RZ, c[0x0][0x184], PT, P0 ;  /* 0x00006100ff007a0c */ /* 0x000fda0003f05300 */
[----:B------:R-:W-:Y:S05]  /*1740*/  @P0 BRA `(.L_x_5811) ;  /* 0x0000002000000947 */ /* 0x000fea0003800000 */
[----:B------:R-:W-:Y:S05]  /*1750*/  @P4 BRA `(.L_x_5812) ;  /* 0x0000008000004947 */ /* 0x000fea0003800000 */
[----:B------:R-:W-:Y:S05]  /*1760*/  BRA `(.L_x_5813) ;  /* 0x0000009000007947 */ /* 0x000fea0003800000 */
.L_x_5811:
[----:B-----5:R-:W-:-:S05]  /*1770*/  PRMT R89, RZ, 0x7610, R18 ;  /* 0x00007610ff597816 */ /* 0x020fca0000000012 */
[----:B------:R-:W-:Y:S01]  /*1780*/  FADD.FTZ R110, R89, R110 ;  /* 0x0000006e596e7221 */ /* 0x000fe20000010000 */
[----:B------:R-:W-:Y:S05]  /*1790*/  BRA `(.L_x_5812) ;  /* 0x0000004000007947 */ /* 0x000fea0003800000 */
.L_x_5810:
[----:B-----5:R-:W-:-:S05]  /*17a0*/  PRMT R89, RZ, 0x7610, R22 ;  /* 0x00007610ff597816 */ /* 0x020fca0000000016 */
[----:B------:R-:W-:Y:S01]  /*17b0*/  FADD.FTZ R110, R89, R110 ;  /* 0x0000006e596e7221 */ /* 0x000fe20000010000 */
[----:B------:R-:W-:-:S05]  /*17c0*/  @P5 PRMT R89, RZ, 0x7610, R18 ;  /* 0x00007610ff595816 */ /* 0x000fca0000000012 */
[----:B------:R-:W-:-:S05]  /*17d0*/  @P5 FADD.FTZ R110, R89, R110 ;  /* 0x0000006e596e5221 */ /* 0x000fca0000010000 */
.L_x_5812:
[----:B------:R-:W-:-:S04]  /*17e0*/  F2FP.BF16.PACK_AB R88, RZ, R110 ;  /* 0x0000006eff58723e */ /* 0x000fc800000010ff */
[----:B------:R-:W-:Y:S02]  /*17f0*/  PRMT R14, R14, 0x5410, R88 ;  /* 0x000054100e0e7816 */ /* 0x000fe40000000058 */
.L_x_5813:
[----:B------:R-:W-:Y:S01]  /*1800*/  PRMT R111, RZ, 0x5410, R91 ;  /* 0x00005410ff6f7816 */ /* 0x000fe2000000005b */
[----:B------:R-:W-:Y:S05]  /*1810*/  @P6 BRA `(.L_x_5814) ;  /* 0x0000008000006947 */ /* 0x000fea0003800000 */
[----:B------:R-:W-:-:S04]  /*1820*/  ISETP.NE.U32.AND P0, PT, RZ, c[0x0][0x180], PT ;  /* 0x00006000ff007a0c */ /* 0x000fc80003f05070 */
[----:B------:R-:W-:-:S13]  /*1830*/  ISETP.NE.AND.EX P0, PT, RZ, c[0x0][0x184], PT, P0 ;  /* 0x00006100ff007a0c */ /* 0x000fda0003f05300 */
[----:B------:R-:W-:Y:S05]  /*1840*/  @P0 BRA `(.L_x_5815) ;  /* 0x0000002000000947 */ /* 0x000fea0003800000 */
[----:B------:R-:W-:Y:S05]  /*1850*/  @P4 BRA `(.L_x_5816) ;  /* 0x0000008000004947 */ /* 0x000fea0003800000 */
[----:B------:R-:W-:Y:S05]  /*1860*/  BRA `(.L_x_5817) ;  /* 0x0000009000007947 */ /* 0x000fea0003800000 */
.L_x_5815:
[----:B-----5:R-:W-:-:S05]  /*1870*/  PRMT R88, RZ, 0x5410, R19 ;  /* 0x00005410ff587816 */ /* 0x020fca0000000013 */
[----:B------:R-:W-:Y:S01]  /*1880*/  FADD.FTZ R111, R88, R111 ;  /* 0x0000006f586f7221 */ /* 0x000fe20000010000 */
[----:B------:R-:W-:Y:S05]  /*1890*/  BRA `(.L_x_5816) ;  /* 0x0000004000007947 */ /* 0x000fea0003800000 */
.L_x_5814:
[----:B-----5:R-:W-:-:S05]  /*18a0*/  PRMT R88, RZ, 0x5410, R23 ;  /* 0x00005410ff587816 */ /* 0x020fca0000000017 */
[----:B------:R-:W-:Y:S01]  /*18b0*/  FADD.FTZ R111, R88, R111 ;  /* 0x0000006f586f7221 */ /* 0x000fe20000010000 */
[----:B------:R-:W-:-:S05]  /*18c0*/  @P5 PRMT R88, RZ, 0x5410, R19 ;  /* 0x00005410ff585816 */ /* 0x000fca0000000013 */
[----:B------:R-:W-:-:S05]  /*18d0*/  @P5 FADD.FTZ R111, R88, R111 ;  /* 0x0000006f586f5221 */ /* 0x000fca0000010000 */
.L_x_5816:
[----:B------:R-:W-:-:S04]  /*18e0*/  F2FP.BF16.PACK_AB R88, RZ, R111 ;  /* 0x0000006fff58723e */ /* 0x000fc800000010ff */
[----:B------:R-:W-:Y:S02]  /*18f0*/  PRMT R15, R88, 0x7610, R15 ;  /* 0x00007610580f7816 */ /* 0x000fe4000000000f */
.L_x_5817:
[----:B------:R-:W-:Y:S01]  /*1900*/  PRMT R117, RZ, 0x7610, R91 ;  /* 0x00007610ff757816 */ /* 0x000fe2000000005b */
[----:B------:R-:W-:Y:S05]  /*1910*/  @P6 BRA `(.L_x_5818) ;  /* 0x0000008000006947 */ /* 0x000fea0003800000 */
[----:B------:R-:W-:-:S04]  /*1920*/  ISETP.NE.U32.AND P0, PT, RZ, c[0x0][0x180], PT ;  /* 0x00006000ff007a0c */ /* 0x000fc80003f05070 */
[----:B------:R-:W-:-:S13]  /*1930*/  ISETP.NE.AND.EX P0, PT, RZ, c[0x0][0x184], PT, P0 ;  /* 0x00006100ff007a0c */ /* 0x000fda0003f05300 */
[----:B------:R-:W-:Y:S05]  /*1940*/  @P0 BRA `(.L_x_5819) ;  /* 0x0000002000000947 */ /* 0x000fea0003800000 */
[----:B------:R-:W-:Y:S05]  /*1950*/  @P4 BRA `(.L_x_5820) ;  /* 0x0000008000004947 */ /* 0x000fea0003800000 */
[----:B------:R-:W-:Y:S05]  /*1960*/  BRA `(.L_x_5821) ;  /* 0x0000009000007947 */ /* 0x000fea0003800000 */
.L_x_5819:
[----:B-----5:R-:W-:-:S05]  /*1970*/  PRMT R88, RZ, 0x7610, R19 ;  /* 0x00007610ff587816 */ /* 0x020fca0000000013 */
[----:B------:R-:W-:Y:S01]  /*1980*/  FADD.FTZ R117, R88, R117 ;  /* 0x0000007558757221 */ /* 0x000fe20000010000 */
[----:B------:R-:W-:Y:S05]  /*1990*/  BRA `(.L_x_5820) ;  /* 0x0000004000007947 */ /* 0x000fea0003800000 */
.L_x_5818:
[----:B-----5:R-:W-:-:S05]  /*19a0*/  PRMT R88, RZ, 0x7610, R23 ;  /* 0x00007610ff587816 */ /* 0x020fca0000000017 */
[----:B------:R-:W-:Y:S01]  /*19b0*/  FADD.FTZ R117, R88, R117 ;  /* 0x0000007558757221 */ /* 0x000fe20000010000 */
[----:B------:R-:W-:-:S05]  /*19c0*/  @P5 PRMT R88, RZ, 0x7610, R19 ;  /* 0x00007610ff585816 */ /* 0x000fca0000000013 */
[----:B------:R-:W-:-:S05]  /*19d0*/  @P5 FADD.FTZ R117, R88, R117 ;  /* 0x0000007558755221 */ /* 0x000fca0000010000 */
.L_x_5820:
[----:B------:R-:W-:-:S04]  /*19e0*/  F2FP.BF16.PACK_AB R88, RZ, R117 ;  /* 0x00000075ff58723e */ /* 0x000fc800000010ff */
[----:B------:R-:W-:Y:S02]  /*19f0*/  PRMT R15, R15, 0x5410, R88 ;  /* 0x000054100f0f7816 */ /* 0x000fe40000000058 */
.L_x_5821:
[----:B------:R-:W-:-:S04]  /*1a00*/  @P4 LEA R88, P0, R120, c[0x0][0x188], 0x4 ;  /* 0x0000620078584a11 */ /* 0x000fc800078020ff */
[C---:B------:R-:W-:Y:S02]  /*1a10*/  @P4 LEA.HI.X R89, R120.reuse, c[0x0][0x18c], RZ, 0x4, P0 ;  /* 0x0000630078594a11 */ /* 0x040fe400000f24ff */
[----:B------:R-:W-:-:S03]  /*1a20*/  IADD3 R120, R120, 0x80, RZ ;  /* 0x0000008078787810 */ /* 0x000fc60007ffe0ff */
[----:B------:R1:W-:Y:S04]  /*1a30*/  @P4 STG.E.128 [R88.64], R12 ;  /* 0x0000000c58004986 */ /* 0x0003e8000c101d04 */
.L_x_5789:
[----:B------:R-:W-:Y:S05]  /*1a40*/  BSYNC B0 ;  /* 0x0000000000007941 */ /* 0x000fea0003800000 */
.L_x_5788:
[----:B------:R-:W-:Y:S01]  /*1a50*/  BSSY B0, `(.L_x_5822) ;  /* 0x0000095000007945 */ /* 0x000fe20003800000 */
[----:B------:R-:W-:Y:S05]  /*1a60*/  @!P2 BRA `(.L_x_5823) ;  /* 0x000009300000a947 */ /* 0x000fea0003800000 */
[----:B------:R-:W-:Y:S02]  /*1a70*/  ISETP.NE.U32.AND P0, PT, RZ, c[0x0][0x178], PT ;  /* 0x00005e00ff007a0c */ /* 0x000fe40003f05070 */
[----:B-1----:R-:W-:Y:S02]  /*1a80*/  MOV R89, 0x10 ;  /* 0x0000001000597802 */ /* 0x002fe40000000f00 */
[----:B------:R-:W-:-:S03]  /*1a90*/  ISETP.NE.AND.EX P0, PT, RZ, c[0x0][0x17c], PT, P0 ;  /* 0x00005f00ff007a0c */ /* 0x000fc60003f05300 */
[----:B------:R-:W-:-:S10]  /*1aa0*/  IMAD.WIDE.U32 R88, R120, R89, c[0x0][0x170] ;  /* 0x00005c0078587625 */ /* 0x000fd400078e0059 */
        /* <DEDUP_REMOVED lines=18> */
.L_x_5825:
[----:B-----5:R-:W-:-:S05]  /*1bd0*/  PRMT R93, RZ, 0x5410, R16 ;  /* 0x00005410ff5d7816 */ /* 0x020fca0000000010 */
[----:B------:R-:W-:Y:S01]  /*1be0*/  FADD.FTZ R10, R93, R10 ;  /* 0x0000000a5d0a7221 */ /* 0x000fe20000010000 */
[----:B------:R-:W-:Y:S05]  /*1bf0*/  BRA `(.L_x_5826) ;  /* 0x0000004000007947 */ /* 0x000fea0003800000 */
.L_x_5824:
[----:B-1---5:R-:W-:-:S05]  /*1c00*/  PRMT R93, RZ, 0x5410, R20 ;  /* 0x00005410ff5d7816 */ /* 0x022fca0000000014 */
[----:B------:R-:W-:Y:S01]  /*1c10*/  FADD.FTZ R10, R93, R10 ;  /* 0x0000000a5d0a7221 */ /* 0x000fe20000010000 */
[----:B------:R-:W-:-:S05]  /*1c20*/  @P5 PRMT R93, RZ, 0x5410, R16 ;  /* 0x00005410ff5d5816 */ /* 0x000fca0000000010 */
[----:B------:R-:W-:-:S05]  /*1c30*/  @P5 FADD.FTZ R10, R93, R10 ;  /* 0x0000000a5d0a5221 */ /* 0x000fca0000010000 */
.L_x_5826:
[----:B------:R-:W-:-:S04]  /*1c40*/  F2FP.BF16.PACK_AB R93, RZ, R10 ;  /* 0x0000000aff5d723e */ /* 0x000fc800000010ff */
[----:B------:R-:W-:Y:S02]  /*1c50*/  PRMT R12, R93, 0x7610, R12 ;  /* 0x000076105d0c7816 */ /* 0x000fe4000000000c */
.L_x_5827:
[----:B------:R-:W-:Y:S01]  /*1c60*/  PRMT R94, RZ, 0x7610, R88 ;  /* 0x00007610ff5e7816 */ /* 0x000fe20000000058 */
[----:B------:R-:W-:Y:S05]  /*1c70*/  @P6 BRA `(.L_x_5828) ;  /* 0x0000008000006947 */ /* 0x000fea0003800000 */
[----:B------:R-:W-:-:S04]  /*1c80*/  ISETP.NE.U32.AND P0, PT, RZ, c[0x0][0x180], PT ;  /* 0x00006000ff007a0c */ /* 0x000fc80003f05070 */
[----:B------:R-:W-:-:S13]  /*1c90*/  ISETP.NE.AND.EX P0, PT, RZ, c[0x0][0x184], PT, P0 ;  /* 0x00006100ff007a0c */ /* 0x000fda0003f05300 */
[----:B------:R-:W-:Y:S05]  /*1ca0*/  @P0 BRA `(.L_x_5829) ;  /* 0x0000002000000947 */ /* 0x000fea0003800000 */
[----:B------:R-:W-:Y:S05]  /*1cb0*/  @P4 BRA `(.L_x_5830) ;  /* 0x0000008000004947 */ /* 0x000fea0003800000 */
[----:B------:R-:W-:Y:S05]  /*1cc0*/  BRA `(.L_x_5831) ;  /* 0x0000009000007947 */ /* 0x000fea0003800000 */
.L_x_5829:
[----:B-----5:R-:W-:-:S05]  /*1cd0*/  PRMT R93, RZ, 0x7610, R16 ;  /* 0x00007610ff5d7816 */ /* 0x020fca0000000010 */
[----:B------:R-:W-:Y:S01]  /*1ce0*/  FADD.FTZ R94, R93, R94 ;  /* 0x0000005e5d5e7221 */ /* 0x000fe20000010000 */
[----:B------:R-:W-:Y:S05]  /*1cf0*/  BRA `(.L_x_5830) ;  /* 0x0000004000007947 */ /* 0x000fea0003800000 */
.L_x_5828:
[----:B-----5:R-:W-:-:S05]  /*1d00*/  PRMT R93, RZ, 0x7610, R20 ;  /* 0x00007610ff5d7816 */ /* 0x020fca0000000014 */
[----:B------:R-:W-:Y:S01]  /*1d10*/  FADD.FTZ R94, R93, R94 ;  /* 0x0000005e5d5e7221 */ /* 0x000fe20000010000 */
[----:B------:R-:W-:-:S05]  /*1d20*/  @P5 PRMT R93, RZ, 0x7610, R16 ;  /* 0x00007610ff5d5816 */ /* 0x000fca0000000010 */
[----:B------:R-:W-:-:S05]  /*1d30*/  @P5 FADD.FTZ R94, R93, R94 ;  /* 0x0000005e5d5e5221 */ /* 0x000fca0000010000 */
.L_x_5830:
[----:B------:R-:W-:-:S04]  /*1d40*/  F2FP.BF16.PACK_AB R88, RZ, R94 ;  /* 0x0000005eff58723e */ /* 0x000fc800000010ff */
[----:B------:R-:W-:Y:S02]  /*1d50*/  PRMT R12, R12, 0x5410, R88 ;  /* 0x000054100c0c7816 */ /* 0x000fe40000000058 */
.L_x_5831:
[----:B------:R-:W-:Y:S01]  /*1d60*/  PRMT R93, RZ, 0x5410, R89 ;  /* 0x00005410ff5d7816 */ /* 0x000fe20000000059 */
[----:B------:R-:W-:Y:S05]  /*1d70*/  @P6 BRA `(.L_x_5832) ;  /* 0x0000008000006947 */ /* 0x000fea0003800000 */
[----:B------:R-:W-:-:S04]  /*1d80*/  ISETP.NE.U32.AND P0, PT, RZ, c[0x0][0x180], PT ;  /* 0x00006000ff007a0c */ /* 0x000fc80003f05070 */
[----:B------:R-:W-:-:S13]  /*1d90*/  ISETP.NE.AND.EX P0, PT, RZ, c[0x0][0x184], PT, P0 ;  /* 0x00006100ff007a0c */ /* 0x000fda0003f05300 */
[----:B------:R-:W-:Y:S05]  /*1da0*/  @P0 BRA `(.L_x_5833) ;  /* 0x0000002000000947 */ /* 0x000fea0003800000 */
[----:B------:R-:W-:Y:S05]  /*1db0*/  @P4 BRA `(.L_x_5834) ;  /* 0x0000008000004947 */ /* 0x000fea0003800000 */
[----:B------:R-:W-:Y:S05]  /*1dc0*/  BRA `(.L_x_5835) ;  /* 0x0000009000007947 */ /* 0x000fea0003800000 */
.L_x_5833:
[----:B-----5:R-:W-:-:S05]  /*1dd0*/  PRMT R88, RZ, 0x5410, R17 ;  /* 0x00005410ff587816 */ /* 0x020fca0000000011 */
[----:B------:R-:W-:Y:S01]  /*1de0*/  FADD.FTZ R93, R88, R93 ;  /* 0x0000005d585d7221 */ /* 0x000fe20000010000 */
[----:B------:R-:W-:Y:S05]  /*1df0*/  BRA `(.L_x_5834) ;  /* 0x0000004000007947 */ /* 0x000fea0003800000 */
.L_x_5832:
[----:B-----5:R-:W-:-:S05]  /*1e00*/  PRMT R88, RZ, 0x5410, R21 ;  /* 0x00005410ff587816 */ /* 0x020fca0000000015 */
[----:B------:R-:W-:Y:S01]  /*1e10*/  FADD.FTZ R93, R88, R93 ;  /* 0x0000005d585d7221 */ /* 0x000fe20000010000 */
[----:B------:R-:W-:-:S05]  /*1e20*/  @P5 PRMT R88, RZ, 0x5410, R17 ;  /* 0x00005410ff585816 */ /* 0x000fca0000000011 */
[----:B------:R-:W-:-:S05]  /*1e30*/  @P5 FADD.FTZ R93, R88, R93 ;  /* 0x0000005d585d5221 */ /* 0x000fca0000010000 */
.L_x_5834:
[----:B------:R-:W-:-:S04]  /*1e40*/  F2FP.BF16.PACK_AB R88, RZ, R93 ;  /* 0x0000005dff58723e */ /* 0x000fc800000010ff */
[----:B------:R-:W-:Y:S02]  /*1e50*/  PRMT R13, R88, 0x7610, R13 ;  /* 0x00007610580d7816 */ /* 0x000fe4000000000d */
.L_x_5835:
[----:B------:R-:W-:Y:S01]  /*1e60*/  PRMT R104, RZ, 0x7610, R89 ;  /* 0x00007610ff687816 */ /* 0x000fe20000000059 */
[----:B------:R-:W-:Y:S05]  /*1e70*/  @P6 BRA `(.L_x_5836) ;  /* 0x0000008000006947 */ /* 0x000fea0003800000 */
[----:B------:R-:W-:-:S04]  /*1e80*/  ISETP.NE.U32.AND P0, PT, RZ, c[0x0][0x180], PT ;  /* 0x00006000ff007a0c */ /* 0x000fc80003f05070 */
[----:B------:R-:W-:-:S13]  /*1e90*/  ISETP.NE.AND.EX P0, PT, RZ, c[0x0][0x184], PT, P0 ;  /* 0x00006100ff007a0c */ /* 0x000fda0003f05300 */
[----:B------:R-:W-:Y:S05]  /*1ea0*/  @P0 BRA `(.L_x_5837) ;  /* 0x0000002000000947 */ /* 0x000fea0003800000 */
[----:B------:R-:W-:Y:S05]  /*1eb0*/  @P4 BRA `(.L_x_5838) ;  /* 0x0000008000004947 */ /* 0x000fea0003800000 */
[----:B------:R-:W-:Y:S05]  /*1ec0*/  BRA `(.L_x_5839) ;  /* 0x0000009000007947 */ /* 0x000fea0003800000 */
.L_x_5837:
[----:B-----5:R-:W-:-:S05]  /*1ed0*/  PRMT R89, RZ, 0x7610, R17 ;  /* 0x00007610ff597816 */ /* 0x020fca0000000011 */
[----:B------:R-:W-:Y:S01]  /*1ee0*/  FADD.FTZ R104, R89, R104 ;  /* 0x0000006859687221 */ /* 0x000fe20000010000 */
[----:B------:R-:W-:Y:S05]  /*1ef0*/  BRA `(.L_x_5838) ;  /* 0x0000004000007947 */ /* 0x000fea0003800000 */
.L_x_5836:
[----:B-----5:R-:W-:-:S05]  /*1f00*/  PRMT R89, RZ, 0x7610, R21 ;  /* 0x00007610ff597816 */ /* 0x020fca0000000015 */
[----:B------:R-:W-:Y:S01]  /*1f10*/  FADD.FTZ R104, R89, R104 ;  /* 0x0000006859687221 */ /* 0x000fe20000010000 */
[----:B------:R-:W-:-:S05]  /*1f20*/  @P5 PRMT R89, RZ, 0x7610, R17 ;  /* 0x00007610ff595816 */ /* 0x000fca0000000011 */
[----:B------:R-:W-:-:S05]  /*1f30*/  @P5 FADD.FTZ R104, R89, R104 ;  /* 0x0000006859685221 */ /* 0x000fca0000010000 */
.L_x_5838:
[----:B------:R-:W-:-:S04]  /*1f40*/  F2FP.BF16.PACK_AB R88, RZ, R104 ;  /* 0x00000068ff58723e */ /* 0x000fc800000010ff */
[----:B------:R-:W-:Y:S02]  /*1f50*/  PRMT R13, R13, 0x5410, R88 ;  /* 0x000054100d0d7816 */ /* 0x000fe40000000058 */
.L_x_5839:
[----:B------:R-:W-:Y:S01]  /*1f60*/  PRMT R105, RZ, 0x5410, R90 ;  /* 0x00005410ff697816 */ /* 0x000fe2000000005a */
[----:B------:R-:W-:Y:S05]  /*1f70*/  @P6 BRA `(.L_x_5840) ;  /* 0x0000008000006947 */ /* 0x000fea0003800000 */
[----:B------:R-:W-:-:S04]  /*1f80*/  ISETP.NE.U32.AND P0, PT, RZ, c[0x0][0x180], PT ;  /* 0x00006000ff007a0c */ /* 0x000fc80003f05070 */
[----:B------:R-:W-:-:S13]  /*1f90*/  ISETP.NE.AND.EX P0, PT, RZ, c[0x0][0x184], PT, P0 ;  /* 0x00006100ff007a0c */ /* 0x000fda0003f05300 */
[----:B------:R-:W-:Y:S05]  /*1fa0*/  @P0 BRA `(.L_x_5841) ;  /* 0x0000002000000947 */ /* 0x000fea0003800000 */
[----:B------:R-:W-:Y:S05]  /*1fb0*/  @P4 BRA `(.L_x_5842) ;  /* 0x0000008000004947 */ /* 0x000fea0003800000 */
[----:B------:R-:W-:Y:S05]  /*1fc0*/  BRA `(.L_x_5843) ;  /* 0x0000009000007947 */ /* 0x000fea0003800000 */
.L_x_5841:
[----:B-----5:R-:W-:-:S05]  /*1fd0*/  PRMT R88, RZ, 0x5410, R18 ;  /* 0x00005410ff587816 */ /* 0x020fca0000000012 */
[----:B------:R-:W-:Y:S01]  /*1fe0*/  FADD.FTZ R105, R88, R105 ;  /* 0x0000006958697221 */ /* 0x000fe20000010000 */
[----:B------:R-:W-:Y:S05]  /*1ff0*/  BRA `(.L_x_5842) ;  /* 0x0000004000007947 */ /* 0x000fea0003800000 */
.L_x_5840:
[----:B-----5:R-:W-:-:S05]  /*2000*/  PRMT R88, RZ, 0x5410, R22 ;  /* 0x00005410ff587816 */ /* 0x020fca0000000016 */
[----:B------:R-:W-:Y:S01]  /*2010*/  FADD.FTZ R105, R88, R105 ;  /* 0x0000006958697221 */ /* 0x000fe20000010000 */
[----:B------:R-:W-:-:S05]  /*2020*/  @P5 PRMT R88, RZ, 0x5410, R18 ;  /* 0x00005410ff585816 */ /* 0x000fca0000000012 */
[----:B------:R-:W-:-:S05]  /*2030*/  @P5 FADD.FTZ R105, R88, R105 ;  /* 0x0000006958695221 */ /* 0x000fca0000010000 */
.L_x_5842:
[----:B------:R-:W-:-:S04]  /*2040*/  F2FP.BF16.PACK_AB R88, RZ, R105 ;  /* 0x00000069ff58723e */ /* 0x000fc800000010ff */
[----:B------:R-:W-:Y:S02]  /*2050*/  PRMT R14, R88, 0x7610, R14 ;  /* 0x00007610580e7816 */ /* 0x000fe4000000000e */
.L_x_5843:
[----:B------:R-:W-:Y:S01]  /*2060*/  PRMT R112, RZ, 0x7610, R90 ;  /* 0x00007610ff707816 */ /* 0x000fe2000000005a */
[----:B------:R-:W-:Y:S05]  /*2070*/  @P6 BRA `(.L_x_5844) ;  /* 0x0000008000006947 */ /* 0x000fea0003800000 */
[----:B------:R-:W-:-:S04]  /*2080*/  ISETP.NE.U32.AND P0, PT, RZ, c[0x0][0x180], PT ;  /* 0x00006000ff007a0c */ /* 0x000fc80003f05070 */
[----:B------:R-:W-:-:S13]  /*2090*/  ISETP.NE.AND.EX P0, PT, RZ, c[0x0][0x184], PT, P0 ;  /* 0x00006100ff007a0c */ /* 0x000fda0003f05300 */
[----:B------:R-:W-:Y:S05]  /*20a0*/  @P0 BRA `(.L_x_5845) ;  /* 0x0000002000000947 */ /* 0x000fea0003800000 */
[----:B------:R-:W-:Y:S05]  /*20b0*/  @P4 BRA `(.L_x_5846) ;  /* 0x0000008000004947 */ /* 0x000fea0003800000 */
[----:B------:R-:W-:Y:S05]  /*20c0*/  BRA `(.L_x_5847) ;  /* 0x0000009000007947 */ /* 0x000fea0003800000 */
.L_x_5845:
[----:B-----5:R-:W-:-:S05]  /*20d0*/  PRMT R89, RZ, 0x7610, R18 ;  /* 0x00007610ff597816 */ /* 0x020fca0000000012 */
[----:B------:R-:W-:Y:S01]  /*20e0*/  FADD.FTZ R112, R89, R112 ;  /* 0x0000007059707221 */ /* 0x000fe20000010000 */
[----:B------:R-:W-:Y:S05]  /*20f0*/  BRA `(.L_x_5846) ;  /* 0x0000004000007947 */ /* 0x000fea0003800000 */
.L_x_5844:
[----:B-----5:R-:W-:-:S05]  /*2100*/  PRMT R89, RZ, 0x7610, R22 ;  /* 0x00007610ff597816 */ /* 0x020fca0000000016 */
[----:B------:R-:W-:Y:S01]  /*2110*/  FADD.FTZ R112, R89, R112 ;  /* 0x0000007059707221 */ /* 0x000fe20000010000 */
[----:B------:R-:W-:-:S05]  /*2120*/  @P5 PRMT R89, RZ, 0x7610, R18 ;  /* 0x00007610ff595816 */ /* 0x000fca0000000012 */
[----:B------:R-:W-:-:S05]  /*2130*/  @P5 FADD.FTZ R112, R89, R112 ;  /* 0x0000007059705221 */ /* 0x000fca0000010000 */
.L_x_5846:
[----:B------:R-:W-:-:S04]  /*2140*/  F2FP.BF16.PACK_AB R88, RZ, R112 ;  /* 0x00000070ff58723e */ /* 0x000fc800000010ff */
[----:B------:R-:W-:Y:S02]  /*2150*/  PRMT R14, R14, 0x5410, R88 ;  /* 0x000054100e0e7816 */ /* 0x000fe40000000058 */
.L_x_5847:
[----:B------:R-:W-:Y:S01]  /*2160*/  PRMT R113, RZ, 0x5410, R91 ;  /* 0x00005410ff717816 */ /* 0x000fe2000000005b */
[----:B------:R-:W-:Y:S05]  /*2170*/  @P6 BRA `(.L_x_5848) ;  /* 0x0000008000006947 */ /* 0x000fea0003800000 */
[----:B------:R-:W-:-:S04]  /*2180*/  ISETP.NE.U32.AND P0, PT, RZ, c[0x0][0x180], PT ;  /* 0x00006000ff007a0c */ /* 0x000fc80003f05070 */
[----:B------:R-:W-:-:S13]  /*2190*/  ISETP.NE.AND.EX P0, PT, RZ, c[0x0][0x184], PT, P0 ;  /* 0x00006100ff007a0c */ /* 0x000fda0003f05300 */
[----:B------:R-:W-:Y:S05]  /*21a0*/  @P0 BRA `(.L_x_5849) ;  /* 0x0000002000000947 */ /* 0x000fea0003800000 */
[----:B------:R-:W-:Y:S05]  /*21b0*/  @P4 BRA `(.L_x_5850) ;  /* 0x0000008000004947 */ /* 0x000fea0003800000 */
[----:B------:R-:W-:Y:S05]  /*21c0*/  BRA `(.L_x_5851) ;  /* 0x0000009000007947 */ /* 0x000fea0003800000 */
.L_x_5849:
[----:B-----5:R-:W-:-:S05]  /*21d0*/  PRMT R88, RZ, 0x5410, R19 ;  /* 0x00005410ff587816 */ /* 0x020fca0000000013 */
[----:B------:R-:W-:Y:S01]  /*21e0*/  FADD.FTZ R113, R88, R113 ;  /* 0x0000007158717221 */ /* 0x000fe20000010000 */
[----:B------:R-:W-:Y:S05]  /*21f0*/  BRA `(.L_x_5850) ;  /* 0x0000004000007947 */ /* 0x000fea0003800000 */
.L_x_5848:
[----:B-----5:R-:W-:-:S05]  /*2200*/  PRMT R88, RZ, 0x5410, R23 ;  /* 0x00005410ff587816 */ /* 0x020fca0000000017 */
[----:B------:R-:W-:Y:S01]  /*2210*/  FADD.FTZ R113, R88, R113 ;  /* 0x0000007158717221 */ /* 0x000fe20000010000 */
[----:B------:R-:W-:-:S05]  /*2220*/  @P5 PRMT R88, RZ, 0x5410, R19 ;  /* 0x00005410ff585816 */ /* 0x000fca0000000013 */
[----:B------:R-:W-:-:S05]  /*2230*/  @P5 FADD.FTZ R113, R88, R113 ;  /* 0x0000007158715221 */ /* 0x000fca0000010000 */
.L_x_5850:
[----:B------:R-:W-:-:S04]  /*2240*/  F2FP.BF16.PACK_AB R88, RZ, R113 ;  /* 0x00000071ff58723e */ /* 0x000fc800000010ff */
[----:B------:R-:W-:Y:S02]  /*2250*/  PRMT R15, R88, 0x7610, R15 ;  /* 0x00007610580f7816 */ /* 0x000fe4000000000f */
.L_x_5851:
[----:B------:R-:W-:Y:S01]  /*2260*/  PRMT R118, RZ, 0x7610, R91 ;  /* 0x00007610ff767816 */ /* 0x000fe2000000005b */
[----:B------:R-:W-:Y:S05]  /*2270*/  @P6 BRA `(.L_x_5852) ;  /* 0x0000008000006947 */ /* 0x000fea0003800000 */
[----:B------:R-:W-:-:S04]  /*2280*/  ISETP.NE.U32.AND P0, PT, RZ, c[0x0][0x180], PT ;  /* 0x00006000ff007a0c */ /* 0x000fc80003f05070 */
[----:B------:R-:W-:-:S13]  /*2290*/  ISETP.NE.AND.EX P0, PT, RZ, c[0x0][0x184], PT, P0 ;  /* 0x00006100ff007a0c */ /* 0x000fda0003f05300 */
[----:B------:R-:W-:Y:S05]  /*22a0*/  @P0 BRA `(.L_x_5853) ;  /* 0x0000002000000947 */ /* 0x000fea0003800000 */
[----:B------:R-:W-:Y:S05]  /*22b0*/  @P4 BRA `(.L_x_5854) ;  /* 0x0000008000004947 */ /* 0x000fea0003800000 */
[----:B------:R-:W-:Y:S05]  /*22c0*/  BRA `(.L_x_5855) ;  /* 0x0000009000007947 */ /* 0x000fea0003800000 */
.L_x_5853:
[----:B-----5:R-:W-:-:S05]  /*22d0*/  PRMT R89, RZ, 0x7610, R19 ;  /* 0x00007610ff597816 */ /* 0x020fca0000000013 */
[----:B------:R-:W-:Y:S01]  /*22e0*/  FADD.FTZ R118, R89, R118 ;  /* 0x0000007659767221 */ /* 0x000fe20000010000 */
[----:B------:R-:W-:Y:S05]  /*22f0*/  BRA `(.L_x_5854) ;  /* 0x0000004000007947 */ /* 0x000fea0003800000 */
.L_x_5852:
[----:B-----5:R-:W-:-:S05]  /*2300*/  PRMT R89, RZ, 0x7610, R23 ;  /* 0x00007610ff597816 */ /* 0x020fca0000000017 */
[----:B------:R-:W-:Y:S01]  /*2310*/  FADD.FTZ R118, R89, R118 ;  /* 0x0000007659767221 */ /* 0x000fe20000010000 */
[----:B------:R-:W-:-:S05]  /*2320*/  @P5 PRMT R89, RZ, 0x7610, R19 ;  /* 0x00007610ff595816 */ /* 0x000fca0000000013 */
[----:B------:R-:W-:-:S05]  /*2330*/  @P5 FADD.FTZ R118, R89, R118 ;  /* 0x0000007659765221 */ /* 0x000fca0000010000 */
.L_x_5854:
[----:B------:R-:W-:-:S04]  /*2340*/  F2FP.BF16.PACK_AB R88, RZ, R118 ;  /* 0x00000076ff58723e */ /* 0x000fc800000010ff */
[----:B------:R-:W-:Y:S02]  /*2350*/  PRMT R15, R15, 0x5410, R88 ;  /* 0x000054100f0f7816 */ /* 0x000fe40000000058 */
.L_x_5855:
[----:B------:R-:W-:-:S04]  /*2360*/  @P4 LEA R88, P0, R120, c[0x0][0x188], 0x4 ;  /* 0x0000620078584a11 */ /* 0x000fc800078020ff */
[C---:B------:R-:W-:Y:S02]  /*2370*/  @P4 LEA.HI.X R89, R120.reuse, c[0x0][0x18c], RZ, 0x4, P0 ;  /* 0x0000630078594a11 */ /* 0x040fe400000f24ff */
[----:B------:R-:W-:-:S03]  /*2380*/  IADD3 R120, R120, 0x80, RZ ;  /* 0x0000008078787810 */ /* 0x000fc60007ffe0ff */
[----:B------:R1:W-:Y:S04]  /*2390*/  @P4 STG.E.128 [R88.64], R12 ;  /* 0x0000000c58004986 */ /* 0x0003e8000c101d04 */
.L_x_5823:
[----:B------:R-:W-:Y:S05]  /*23a0*/  BSYNC B0 ;  /* 0x0000000000007941 */ /* 0x000fea0003800000 */
.L_x_5822:
[----:B------:R-:W-:Y:S01]  /*23b0*/  BSSY B0, `(.L_x_5856) ;  /* 0x0000094000007945 */ /* 0x000fe20003800000 */
        /* <DEDUP_REMOVED lines=23> */
.L_x_5859:
[----:B-----5:R-:W-:-:S05]  /*2530*/  PRMT R92, RZ, 0x5410, R16 ;  /* 0x00005410ff5c7816 */ /* 0x020fca0000000010 */
[----:B------:R-:W-:Y:S01]  /*2540*/  FADD.FTZ R11, R92, R11 ;  /* 0x0000000b5c0b7221 */ /* 0x000fe20000010000 */
[----:B------:R-:W-:Y:S05]  /*2550*/  BRA `(.L_x_5860) ;  /* 0x0000004000007947 */ /* 0x000fea0003800000 */
.L_x_5858:
[----:B-1---5:R-:W-:-:S05]  /*2560*/  PRMT R92, RZ, 0x5410, R20 ;  /* 0x00005410ff5c7816 */ /* 0x022fca0000000014 */
[----:B------:R-:W-:Y:S01]  /*2570*/  FADD.FTZ R11, R92, R11 ;  /* 0x0000000b5c0b7221 */ /* 0x000fe20000010000 */
[----:B------:R-:W-:-:S05]  /*2580*/  @P5 PRMT R92, RZ, 0x5410, R16 ;  /* 0x00005410ff5c5816 */ /* 0x000fca0000000010 */
[----:B------:R-:W-:-:S05]  /*2590*/  @P5 FADD.FTZ R11, R92, R11 ;  /* 0x0000000b5c0b5221 */ /* 0x000fca0000010000 */
.L_x_5860:
[----:B------:R-:W-:-:S04]  /*25a0*/  F2FP.BF16.PACK_AB R92, RZ, R11 ;  /* 0x0000000bff5c723e */ /* 0x000fc800000010ff */
[----:B------:R-:W-:Y:S02]  /*25b0*/  PRMT R12, R92, 0x7610, R12 ;  /* 0x000076105c0c7816 */ /* 0x000fe4000000000c */
.L_x_5861:
[----:B------:R-:W-:Y:S01]  /*25c0*/  PRMT R92, RZ, 0x7610, R88 ;  /* 0x00007610ff5c7816 */ /* 0x000fe20000000058 */
[----:B------:R-:W-:Y:S05]  /*25d0*/  @P6 BRA `(.L_x_5862) ;  /* 0x0000008000006947 */ /* 0x000fea0003800000 */
[----:B------:R-:W-:-:S04]  /*25e0*/  ISETP.NE.U32.AND P0, PT, RZ, c[0x0][0x180], PT ;  /* 0x00006000ff007a0c */ /* 0x000fc80003f05070 */
[----:B------:R-:W-:-:S13]  /*25f0*/  ISETP.NE.AND.EX P0, PT, RZ, c[0x0][0x184], PT, P0 ;  /* 0x00006100ff007a0c */ /* 0x000fda0003f05300 */
[----:B------:R-:W-:Y:S05]  /*2600*/  @P0 BRA `(.L_x_5863) ;  /* 0x0000002000000947 */ /* 0x000fea0003800000 */
[----:B------:R-:W-:Y:S05]  /*2610*/  @P4 BRA `(.L_x_5864) ;  /* 0x0000008000004947 */ /* 0x000fea0003800000 */
[----:B------:R-:W-:Y:S05]  /*2620*/  BRA `(.L_x_5865) ;  /* 0x0000009000007947 */ /* 0x000fea0003800000 */
.L_x_5863:
[----:B-----5:R-:W-:-:S05]  /*2630*/  PRMT R99, RZ, 0x7610, R16 ;  /* 0x00007610ff637816 */ /* 0x020fca0000000010 */
[----:B------:R-:W-:Y:S01]  /*2640*/  FADD.FTZ R92, R99, R92 ;  /* 0x0000005c635c7221 */ /* 0x000fe20000010000 */
[----:B------:R-:W-:Y:S05]  /*2650*/  BRA `(.L_x_5864) ;  /* 0x0000004000007947 */ /* 0x000fea0003800000 */
.L_x_5862:
[----:B-----5:R-:W-:-:S05]  /*2660*/  PRMT R99, RZ, 0x7610, R20 ;  /* 0x00007610ff637816 */ /* 0x020fca0000000014 */
[----:B------:R-:W-:Y:S01]  /*2670*/  FADD.FTZ R92, R99, R92 ;  /* 0x0000005c635c7221 */ /* 0x000fe20000010000 */
[----:B------:R-:W-:-:S05]  /*2680*/  @P5 PRMT R99, RZ, 0x7610, R16 ;  /* 0x00007610ff635816 */ /* 0x000fca0000000010 */
[----:B------:R-:W-:-:S05]  /*2690*/  @P5 FADD.FTZ R92, R99, R92 ;  /* 0x0000005c635c5221 */ /* 0x000fca0000010000 */
.L_x_5864:
[----:B------:R-:W-:-:S04]  /*26a0*/  F2FP.BF16.PACK_AB R88, RZ, R92 ;  /* 0x0000005cff58723e */ /* 0x000fc800000010ff */
[----:B------:R-:W-:Y:S02]  /*26b0*/  PRMT R12, R12, 0x5410, R88 ;  /* 0x000054100c0c7816 */ /* 0x000fe40000000058 */
.L_x_5865:
[----:B------:R-:W-:Y:S01]  /*26c0*/  PRMT R99, RZ, 0x5410, R89 ;  /* 0x00005410ff637816 */ /* 0x000fe20000000059 */
[----:B------:R-:W-:Y:S05]  /*26d0*/  @P6 BRA `(.L_x_5866) ;  /* 0x0000008000006947 */ /* 0x000fea0003800000 */
[----:B------:R-:W-:-:S04]  /*26e0*/  ISETP.NE.U32.AND P0, PT, RZ, c[0x0][0x180], PT ;  /* 0x00006000ff007a0c */ /* 0x000fc80003f05070 */
[----:B------:R-:W-:-:S13]  /*26f0*/  ISETP.NE.AND.EX P0, PT, RZ, c[0x0][0x184], PT, P0 ;  /* 0x00006100ff007a0c */ /* 0x000fda0003f05300 */
[----:B------:R-:W-:Y:S05]  /*2700*/  @P0 BRA `(.L_x_5867) ;  /* 0x0000002000000947 */ /* 0x000fea0003800000 */
[----:B------:R-:W-:Y:S05]  /*2710*/  @P4 BRA `(.L_x_5868) ;  /* 0x0000008000004947 */ /* 0x000fea0003800000 */
[----:B------:R-:W-:Y:S05]  /*2720*/  BRA `(.L_x_5869) ;  /* 0x0000009000007947 */ /* 0x000fea0003800000 */
.L_x_5867:
[----:B-----5:R-:W-:-:S05]  /*2730*/  PRMT R88, RZ, 0x5410, R17 ;  /* 0x00005410ff587816 */ /* 0x020fca0000000011 */
[----:B------:R-:W-:Y:S01]  /*2740*/  FADD.FTZ R99, R88, R99 ;  /* 0x0000006358637221 */ /* 0x000fe20000010000 */
[----:B------:R-:W-:Y:S05]  /*2750*/  BRA `(.L_x_5868) ;  /* 0x0000004000007947 */ /* 0x000fea0003800000 */
.L_x_5866:
[----:B-----5:R-:W-:-:S05]  /*2760*/  PRMT R88, RZ, 0x5410, R21 ;  /* 0x00005410ff587816 */ /* 0x020fca0000000015 */
[----:B------:R-:W-:Y:S01]  /*2770*/  FADD.FTZ R99, R88, R99 ;  /* 0x0000006358637221 */ /* 0x000fe20000010000 */
[----:B------:R-:W-:-:S05]  /*2780*/  @P5 PRMT R88, RZ, 0x5410, R17 ;  /* 0x00005410ff585816 */ /* 0x000fca0000000011 */
[----:B------:R-:W-:-:S05]  /*2790*/  @P5 FADD.FTZ R99, R88, R99 ;  /* 0x0000006358635221 */ /* 0x000fca0000010000 */
.L_x_5868:
[----:B------:R-:W-:-:S04]  /*27a0*/  F2FP.BF16.PACK_AB R88, RZ, R99 ;  /* 0x00000063ff58723e */ /* 0x000fc800000010ff */
[----:B------:R-:W-:Y:S02]  /*27b0*/  PRMT R13, R88, 0x7610, R13 ;  /* 0x00007610580d7816 */ /* 0x000fe4000000000d */
.L_x_5869:
[----:B------:R-:W-:Y:S01]  /*27c0*/  PRMT R106, RZ, 0x7610, R89 ;  /* 0x00007610ff6a7816 */ /* 0x000fe20000000059 */
[----:B------:R-:W-:Y:S05]  /*27d0*/  @P6 BRA `(.L_x_5870) ;  /* 0x0000008000006947 */ /* 0x000fea0003800000 */
[----:B------:R-:W-:-:S04]  /*27e0*/  ISETP.NE.U32.AND P0, PT, RZ, c[0x0][0x180], PT ;  /* 0x00006000ff007a0c */ /* 0x000fc80003f05070 */
[----:B------:R-:W-:-:S13]  /*27f0*/  ISETP.NE.AND.EX P0, PT, RZ, c[0x0][0x184], PT, P0 ;  /* 0x00006100ff007a0c */ /* 0x000fda0003f05300 */
[----:B------:R-:W-:Y:S05]  /*2800*/  @P0 BRA `(.L_x_5871) ;  /* 0x0000002000000947 */ /* 0x000fea0003800000 */
[----:B------:R-:W-:Y:S05]  /*2810*/  @P4 BRA `(.L_x_5872) ;  /* 0x0000008000004947 */ /* 0x000fea0003800000 */
[----:B------:R-:W-:Y:S05]  /*2820*/  BRA `(.L_x_5873) ;  /* 0x0000009000007947 */ /* 0x000fea0003800000 */
.L_x_5871:
[----:B-----5:R-:W-:-:S05]  /*2830*/  PRMT R89, RZ, 0x7610, R17 ;  /* 0x00007610ff597816 */ /* 0x020fca0000000011 */
[----:B------:R-:W-:Y:S01]  /*2840*/  FADD.FTZ R106, R89, R106 ;  /* 0x0000006a596a7221 */ /* 0x000fe20000010000 */
[----:B------:R-:W-:Y:S05]  /*2850*/  BRA `(.L_x_5872) ;  /* 0x0000004000007947 */ /* 0x000fea0003800000 */
.L_x_5870:
[----:B-----5:R-:W-:-:S05]  /*2860*/  PRMT R89, RZ, 0x7610, R21 ;  /* 0x00007610ff597816 */ /* 0x020fca0000000015 */
[----:B------:R-:W-:Y:S01]  /*2870*/  FADD.FTZ R106, R89, R106 ;  /* 0x0000006a596a7221 */ /* 0x000fe20000010000 */
[----:B------:R-:W-:-:S05]  /*2880*/  @P5 PRMT R89, RZ, 0x7610, R17 ;  /* 0x00007610ff595816 */ /* 0x000fca0000000011 */
[----:B------:R-:W-:-:S05]  /*2890*/  @P5 FADD.FTZ R106, R89, R106 ;  /* 0x0000006a596a5221 */ /* 0x000fca0000010000 */
.L_x_5872:
[----:B------:R-:W-:-:S04]  /*28a0*/  F2FP.BF16.PACK_AB R88, RZ, R106 ;  /* 0x0000006aff58723e */ /* 0x000fc800000010ff */
[----:B------:R-:W-:Y:S02]  /*28b0*/  PRMT R13, R13, 0x5410, R88 ;  /* 0x000054100d0d7816 */ /* 0x000fe40000000058 */
.L_x_5873:
[----:B------:R-:W-:Y:S01]  /*28c0*/  PRMT R107, RZ, 0x5410, R90 ;  /* 0x00005410ff6b7816 */ /* 0x000fe2000000005a */
[----:B------:R-:W-:Y:S05]  /*28d0*/  @P6 BRA `(.L_x_5874) ;  /* 0x0000008000006947 */ /* 0x000fea0003800000 */
[----:B------:R-:W-:-:S04]  /*28e0*/  ISETP.NE.U32.AND P0, PT, RZ, c[0x0][0x180], PT ;  /* 0x00006000ff007a0c */ /* 0x000fc80003f05070 */
[----:B------:R-:W-:-:S13]  /*28f0*/  ISETP.NE.AND.EX P0, PT, RZ, c[0x0][0x184], PT, P0 ;  /* 0x00006100ff007a0c */ /* 0x000fda0003f05300 */
[----:B------:R-:W-:Y:S05]  /*2900*/  @P0 BRA `(.L_x_5875) ;  /* 0x0000002000000947 */ /* 0x000fea0003800000 */
[----:B------:R-:W-:Y:S05]  /*2910*/  @P4 BRA `(.L_x_5876) ;  /* 0x0000008000004947 */ /* 0x000fea0003800000 */
[----:B------:R-:W-:Y:S05]  /*2920*/  BRA `(.L_x_5877) ;  /* 0x0000009000007947 */ /* 0x000fea0003800000 */
.L_x_5875:
[----:B-----5:R-:W-:-:S05]  /*2930*/  PRMT R88, RZ, 0x5410, R18 ;  /* 0x00005410ff587816 */ /* 0x020fca0000000012 */
[----:B------:R-:W-:Y:S01]  /*2940*/  FADD.FTZ R107, R88, R107 ;  /* 0x0000006b586b7221 */ /* 0x000fe20000010000 */
[----:B------:R-:W-:Y:S05]  /*2950*/  BRA `(.L_x_5876) ;  /* 0x0000004000007947 */ /* 0x000fea0003800000 */
.L_x_5874:
[----:B-----5:R-:W-:-:S05]  /*2960*/  PRMT R88, RZ, 0x5410, R22 ;  /* 0x00005410ff587816 */ /* 0x020fca0000000016 */
[----:B------:R-:W-:Y:S01]  /*2970*/  FADD.FTZ R107, R88, R107 ;  /* 0x0000006b586b7221 */ /* 0x000fe20000010000 */
[----:B------:R-:W-:-:S05]  /*2980*/  @P5 PRMT R88, RZ, 0x5410, R18 ;  /* 0x00005410ff585816 */ /* 0x000fca0000000012 */
[----:B------:R-:W-:-:S05]  /*2990*/  @P5 FADD.FTZ R107, R88, R107 ;  /* 0x0000006b586b5221 */ /* 0x000fca0000010000 */
.L_x_5876:
[----:B------:R-:W-:-:S04]  /*29a0*/  F2FP.BF16.PACK_AB R88, RZ, R107 ;  /* 0x0000006bff58723e */ /* 0x000fc800000010ff */
[----:B------:R-:W-:Y:S02]  /*29b0*/  PRMT R14, R88, 0x7610, R14 ;  /* 0x00007610580e7816 */ /* 0x000fe4000000000e */
.L_x_5877:
[----:B------:R-:W-:Y:S01]  /*29c0*/  PRMT R114, RZ, 0x7610, R90 ;  /* 0x00007610ff727816 */ /* 0x000fe2000000005a */
[----:B------:R-:W-:Y:S05]  /*29d0*/  @P6 BRA `(.L_x_5878) ;  /* 0x0000008000006947 */ /* 0x000fea0003800000 */
[----:B------:R-:W-:-:S04]  /*29e0*/  ISETP.NE.U32.AND P0, PT, RZ, c[0x0][0x180], PT ;  /* 0x00006000ff007a0c */ /* 0x000fc80003f05070 */
[----:B------:R-:W-:-:S13]  /*29f0*/  ISETP.NE.AND.EX P0, PT, RZ, c[0x0][0x184], PT, P0 ;  /* 0x00006100ff007a0c */ /* 0x000fda0003f05300 */
[----:B------:R-:W-:Y:S05]  /*2a00*/  @P0 BRA `(.L_x_5879) ;  /* 0x0000002000000947 */ /* 0x000fea0003800000 */
[----:B------:R-:W-:Y:S05]  /*2a10*/  @P4 BRA `(.L_x_5880) ;  /* 0x0000008000004947 */ /* 0x000fea0003800000 */
[----:B------:R-:W-:Y:S05]  /*2a20*/  BRA `(.L_x_5881) ;  /* 0x0000009000007947 */ /* 0x000fea0003800000 */
.L_x_5879:
[----:B-----5:R-:W-:-:S05]  /*2a30*/  PRMT R89, RZ, 0x7610, R18 ;  /* 0x00007610ff597816 */ /* 0x020fca0000000012 */
[----:B------:R-:W-:Y:S01]  /*2a40*/  FADD.FTZ R114, R89, R114 ;  /* 0x0000007259727221 */ /* 0x000fe20000010000 */
[----:B------:R-:W-:Y:S05]  /*2a50*/  BRA `(.L_x_5880) ;  /* 0x0000004000007947 */ /* 0x000fea0003800000 */
.L_x_5878:
[----:B-----5:R-:W-:-:S05]  /*2a60*/  PRMT R89, RZ, 0x7610, R22 ;  /* 0x00007610ff597816 */ /* 0x020fca0000000016 */
[----:B------:R-:W-:Y:S01]  /*2a70*/  FADD.FTZ R114, R89, R114 ;  /* 0x0000007259727221 */ /* 0x000fe20000010000 */
[----:B------:R-:W-:-:S05]  /*2a80*/  @P5 PRMT R89, RZ, 0x7610, R18 ;  /* 0x00007610ff595816 */ /* 0x000fca0000000012 */
[----:B------:R-:W-:-:S05]  /*2a90*/  @P5 FADD.FTZ R114, R89, R114 ;  /* 0x0000007259725221 */ /* 0x000fca0000010000 */
.L_x_5880:
[----:B------:R-:W-:-:S04]  /*2aa0*/  F2FP.BF16.PACK_AB R88, RZ, R114 ;  /* 0x00000072ff58723e */ /* 0x000fc800000010ff */
[----:B------:R-:W-:Y:S02]  /*2ab0*/  PRMT R14, R14, 0x5410, R88 ;  /* 0x000054100e0e7816 */ /* 0x000fe40000000058 */
.L_x_5881:
[----:B------:R-:W-:Y:S01]  /*2ac0*/  PRMT R115, RZ, 0x5410, R91 ;  /* 0x00005410ff737816 */ /* 0x000fe2000000005b */
[----:B------:R-:W-:Y:S05]  /*2ad0*/  @P6 BRA `(.L_x_5882) ;  /* 0x0000008000006947 */ /* 0x000fea0003800000 */
[----:B------:R-:W-:-:S04]  /*2ae0*/  ISETP.NE.U32.AND P0, PT, RZ, c[0x0][0x180], PT ;  /* 0x00006000ff007a0c */ /* 0x000fc80003f05070 */
[----:B------:R-:W-:-:S13]  /*2af0*/  ISETP.NE.AND.EX P0, PT, RZ, c[0x0][0x184], PT, P0 ;  /* 0x00006100ff007a0c */ /* 0x000fda0003f05300 */
[----:B------:R-:W-:Y:S05]  /*2b00*/  @P0 BRA `(.L_x_5883) ;  /* 0x0000002000000947 */ /* 0x000fea0003800000 */
[----:B------:R-:W-:Y:S05]  /*2b10*/  @P4 BRA `(.L_x_5884) ;  /* 0x0000008000004947 */ /* 0x000fea0003800000 */
[----:B------:R-:W-:Y:S05]  /*2b20*/  BRA `(.L_x_5885) ;  /* 0x0000009000007947 */ /* 0x000fea0003800000 */
.L_x_5883:
[----:B-----5:R-:W-:-:S05]  /*2b30*/  PRMT R88, RZ, 0x5410, R19 ;  /* 0x00005410ff587816 */ /* 0x020fca0000000013 */
[----:B------:R-:W-:Y:S01]  /*2b40*/  FADD.FTZ R115, R88, R115 ;  /* 0x0000007358737221 */ /* 0x000fe20000010000 */
[----:B------:R-:W-:Y:S05]  /*2b50*/  BRA `(.L_x_5884) ;  /* 0x0000004000007947 */ /* 0x000fea0003800000 */
.L_x_5882:
[----:B-----5:R-:W-:-:S05]  /*2b60*/  PRMT R88, RZ, 0x5410, R23 ;  /* 0x00005410ff587816 */ /* 0x020fca0000000017 */
[----:B------:R-:W-:Y:S01]  /*2b70*/  FADD.FTZ R115, R88, R115 ;  /* 0x0000007358737221 */ /* 0x000fe20000010000 */
[----:B------:R-:W-:-:S05]  /*2b80*/  @P5 PRMT R88, RZ, 0x5410, R19 ;  /* 0x00005410ff585816 */ /* 0x000fca0000000013 */
[----:B------:R-:W-:-:S05]  /*2b90*/  @P5 FADD.FTZ R115, R88, R115 ;  /* 0x0000007358735221 */ /* 0x000fca0000010000 */
.L_x_5884:
[----:B------:R-:W-:-:S04]  /*2ba0*/  F2FP.BF16.PACK_AB R88, RZ, R115 ;  /* 0x00000073ff58723e */ /* 0x000fc800000010ff */
[----:B------:R-:W-:Y:S02]  /*2bb0*/  PRMT R15, R88, 0x7610, R15 ;  /* 0x00007610580f7816 */ /* 0x000fe4000000000f */
.L_x_5885:
[----:B------:R-:W-:Y:S01]  /*2bc0*/  PRMT R119, RZ, 0x7610, R91 ;  /* 0x00007610ff777816 */ /* 0x000fe2000000005b */
[----:B------:R-:W-:Y:S05]  /*2bd0*/  @P6 BRA `(.L_x_5886) ;  /* 0x0000008000006947 */ /* 0x000fea0003800000 */
[----:B------:R-:W-:-:S04]  /*2be0*/  ISETP.NE.U32.AND P0, PT, RZ, c[0x0][0x180], PT ;  /* 0x00006000ff007a0c */ /* 0x000fc80003f05070 */
[----:B------:R-:W-:-:S13]  /*2bf0*/  ISETP.NE.AND.EX P0, PT, RZ, c[0x0][0x184], PT, P0 ;  /* 0x00006100ff007a0c */ /* 0x000fda0003f05300 */
[----:B------:R-:W-:Y:S05]  /*2c00*/  @P0 BRA `(.L_x_5887) ;  /* 0x0000002000000947 */ /* 0x000fea0003800000 */
[----:B------:R-:W-:Y:S05]  /*2c10*/  @P4 BRA `(.L_x_5888) ;  /* 0x0000008000004947 */ /* 0x000fea0003800000 */
[----:B------:R-:W-:Y:S05]  /*2c20*/  BRA `(.L_x_5889) ;  /* 0x0000009000007947 */ /* 0x000fea0003800000 */
.L_x_5887:
[----:B-----5:R-:W-:-:S05]  /*2c30*/  PRMT R88, RZ, 0x7610, R19 ;  /* 0x00007610ff587816 */ /* 0x020fca0000000013 */
[----:B------:R-:W-:Y:S01]  /*2c40*/  FADD.FTZ R119, R88, R119 ;  /* 0x0000007758777221 */ /* 0x000fe20000010000 */
[----:B------:R-:W-:Y:S05]  /*2c50*/  BRA `(.L_x_5888) ;  /* 0x0000004000007947 */ /* 0x000fea0003800000 */
.L_x_5886:
[----:B-----5:R-:W-:-:S05]  /*2c60*/  PRMT R88, RZ, 0x7610, R23 ;  /* 0x00007610ff587816 */ /* 0x020fca0000000017 */
[----:B------:R-:W-:Y:S01]  /*2c70*/  FADD.FTZ R119, R88, R119 ;  /* 0x0000007758777221 */ /* 0x000fe20000010000 */
[----:B------:R-:W-:-:S05]  /*2c80*/  @P5 PRMT R88, RZ, 0x7610, R19 ;  /* 0x00007610ff585816 */ /* 0x000fca0000000013 */
[----:B------:R-:W-:-:S05]  /*2c90*/  @P5 FADD.FTZ R119, R88, R119 ;  /* 0x0000007758775221 */ /* 0x000fca0000010000 */
.L_x_5888:
[----:B------:R-:W-:-:S04]  /*2ca0*/  F2FP.BF16.PACK_AB R88, RZ, R119 ;  /* 0x00000077ff58723e */ /* 0x000fc800000010ff */
[----:B------:R-:W-:Y:S02]  /*2cb0*/  PRMT R15, R15, 0x5410, R88 ;  /* 0x000054100f0f7816 */ /* 0x000fe40000000058 */
.L_x_5889:
[----:B------:R-:W-:-:S04]  /*2cc0*/  @P4 LEA R88, P0, R120, c[0x0][0x188], 0x4 ;  /* 0x0000620078584a11 */ /* 0x000fc800078020ff */
[----:B------:R-:W-:-:S05]  /*2cd0*/  @P4 LEA.HI.X R89, R120, c[0x0][0x18c], RZ, 0x4, P0 ;  /* 0x0000630078594a11 */ /* 0x000fca00000f24ff */
[----:B------:R1:W-:Y:S04]  /*2ce0*/  @P4 STG.E.128 [R88.64], R12 ;  /* 0x0000000c58004986 */ /* 0x0003e8000c101d04 */
.L_x_5857:
[----:B------:R-:W-:Y:S05]  /*2cf0*/  BSYNC B0 ;  /* 0x0000000000007941 */ /* 0x000fea0003800000 */
.L_x_5856:
[----:B-1----:R-:W-:Y:S01]  /*2d00*/  FADD.FTZ R89, RZ, R0 ;  /* 0x00000000ff597221 */ /* 0x002fe20000010000 */
        /* <DEDUP_REMOVED lines=41> */
.L_x_5902:
[----:B-12---:R-:W-:Y:S01]  /*2fa0*/  FADD.FTZ R88, R88, R89 ;  /* 0x0000005958587221 */ /* 0x006fe20000010000 */
[----:B------:R-:W-:Y:S05]  /*2fb0*/  BRA.DIV ~URZ, `(.L_x_5891) ;  /* 0x000012e27f007947 */ /* 0x000fea000b800000 */
[----:B------:R-:W1:Y:S02]  /*2fc0*/  SHFL.BFLY PT, R89, R88, 0x2, 0x1f ;  /* 0x0c401f0058597f89 */ /* 0x000e6400000e0000 */
        /* <DEDUP_REMOVED lines=82> */
.L_x_5903:
        /* <DEDUP_REMOVED lines=15> */
[----:B------:R-:W-:-:S05]  /*35e0*/  @!P0 IMAD.MOV.U32 R122, RZ, RZ, R3 ;  /* 0x000000ffff7a8224 */ /* 0x000fca00078e0003 */
        /* <DEDUP_REMOVED lines=19> */
[----:B------:R-:W-:Y:S02]  /*3720*/  FMUL.FTZ R91, R91, R121 ;  /* 0x000000795b5b7220 */ /* 0x000fe40000410000 */
[----:B--2---:R-:W-:Y:S01]  /*3730*/  IMAD.IADD R121, R90, 0x1, R123 ;  /* 0x000000015a797824 */ /* 0x004fe200078e027b */
[----:B------:R-:W0:Y:S01]  /*3740*/  SHFL.DOWN PT, R125, R120, 0x1, 0x1f ;  /* 0x08201f00787d7f89 */ /* 0x000e2200000e0000 */
[----:B------:R-:W1:Y:S01]  /*3750*/  I2F R123, R123 ;  /* 0x0000007b007b7306 */ /* 0x000e620000201400 */
[----:B------:R-:W-:Y:S02]  /*3760*/  @!P0 MOV R90, 0x4 ;  /* 0x00000004005a8802 */ /* 0x000fe40000000f00 */
[----:B------:R-:W2:Y:S05]  /*3770*/  SHFL.DOWN PT, R122, R91, 0x1, 0x1f ;  /* 0x08201f005b7a7f89 */ /* 0x000eaa00000e0000 */
[----:B------:R-:W3:Y:S01]  /*3780*/  I2F R121, R121 ;  /* 0x0000007900797306 */ /* 0x000ee20000201400 */
[----:B0-----:R-:W-:-:S02]  /*3790*/  FADD.FTZ R125, R120, R125 ;  /* 0x0000007d787d7221 */ /* 0x001fc40000010000 */
[----:B--2---:R-:W-:Y:S02]  /*37a0*/  FADD.FTZ R124, R91, -R122 ;  /* 0x8000007a5b7c7221 */ /* 0x004fe40000010000 */
[----:B-1----:R-:W-:Y:S02]  /*37b0*/  FMUL.FTZ R122, R122, R123 ;  /* 0x0000007b7a7a7220 */ /* 0x002fe40000410000 */
[----:B------:R-:W-:Y:S02]  /*37c0*/  FMUL.FTZ R89, R124, R124 ;  /* 0x0000007c7c597220 */ /* 0x000fe40000410000 */
[C---:B------:R-:W-:Y:S02]  /*37d0*/  FFMA.FTZ R122, R88.reuse, R91, R122 ;  /* 0x0000005b587a7223 */ /* 0x040fe4000001007a */
[----:B------:R-:W-:Y:S02]  /*37e0*/  FMUL.FTZ R89, R88, R89 ;  /* 0x0000005958597220 */ /* 0x000fe40000410000 */
[----:B---3--:R-:W0:Y:S02]  /*37f0*/  MUFU.RCP R88, R121 ;  /* 0x0000007900587308 */ /* 0x008e240000001000 */
[----:B------:R-:W-:-:S02]  /*3800*/  FMUL.FTZ R89, R89, R123 ;  /* 0x0000007b59597220 */ /* 0x000fc40000410000 */
        /* <DEDUP_REMOVED lines=19> */
[C---:B------:R-:W-:Y:S02]  /*3940*/  FMUL.FTZ R89, R121.reuse, R88 ;  /* 0x0000005879597220 */ /* 0x040fe40000410000 */
[--C-:B------:R-:W-:Y:S02]  /*3950*/  FADD.FTZ R88, R98, -R120.reuse ;  /* 0x8000007862587221 */ /* 0x100fe40000010000 */
[----:B------:R-:W-:Y:S02]  /*3960*/  FADD.FTZ R124, R100, -R120 ;  /* 0x80000078647c7221 */ /* 0x000fe40000010000 */
[----:B------:R-:W-:-:S02]  /*3970*/  FMUL.FTZ R90, R121, R88 ;  /* 0x00000058795a7220 */ /* 0x000fc40000410000 */
[C---:B------:R-:W-:Y:S02]  /*3980*/  FMUL.FTZ R91, R121.reuse, R122 ;  /* 0x0000007a795b7220 */ /* 0x040fe40000410000 */
[----:B------:R-:W-:Y:S02]  /*3990*/  FMUL.FTZ R124, R121, R124 ;  /* 0x0000007c797c7220 */ /* 0x000fe40000410000 */
[----:B-----5:R-:W-:Y:S02]  /*39a0*/  FFMA.FTZ R88, R76, R89, R84 ;  /* 0x000000594c587223 */ /* 0x020fe40000010054 */
[----:B------:R-:W-:Y:S02]  /*39b0*/  FFMA.FTZ R89, R77, R90, R85 ;  /* 0x0000005a4d597223 */ /* 0x000fe40000010055 */
[----:B------:R-:W-:Y:S02]  /*39c0*/  FFMA.FTZ R91, R78, R91, R86 ;  /* 0x0000005b4e5b7223 */ /* 0x000fe40000010056 */
[----:B------:R-:W-:Y:S01]  /*39d0*/  FFMA.FTZ R124, R79, R124, R87 ;  /* 0x0000007c4f7c7223 */ /* 0x000fe20000010057 */
[----:B------:R-:W-:Y:S01]  /*39e0*/  F2FP.BF16.PACK_AB R88, R89, R88 ;  /* 0x000000585958723e */ /* 0x000fe200000010ff */
[----:B------:R-:W-:-:S02]  /*39f0*/  FADD.FTZ R90, R101, -R120 ;  /* 0x80000078655a7221 */ /* 0x000fc40000010000 */
[----:B------:R-:W-:Y:S01]  /*3a00*/  FADD.FTZ R122, R108, -R120 ;  /* 0x800000786c7a7221 */ /* 0x000fe20000010000 */
[----:B------:R-:W-:Y:S01]  /*3a10*/  F2FP.BF16.PACK_AB R89, R124, R91 ;  /* 0x0000005b7c59723e */ /* 0x000fe200000010ff */
[C---:B------:R-:W-:Y:S02]  /*3a20*/  FMUL.FTZ R91, R121.reuse, R90 ;  /* 0x0000005a795b7220 */ /* 0x040fe40000410000 */
[----:B------:R-:W-:Y:S02]  /*3a30*/  FMUL.FTZ R122, R121, R122 ;  /* 0x0000007a797a7220 */ /* 0x000fe40000410000 */
[----:B------:R-:W-:Y:S02]  /*3a40*/  FFMA.FTZ R90, R72, R91, R80 ;  /* 0x0000005b485a7223 */ /* 0x000fe40000010050 */
[----:B------:R-:W-:Y:S02]  /*3a50*/  FFMA.FTZ R91, R73, R122, R81 ;  /* 0x0000007a495b7223 */ /* 0x000fe40000010051 */
[----:B------:R-:W-:-:S02]  /*3a60*/  FADD.FTZ R122, R109, -R120 ;  /* 0x800000786d7a7221 */ /* 0x000fc40000010000 */
[----:B------:R-:W-:Y:S01]  /*3a70*/  FADD.FTZ R124, R116, -R120 ;  /* 0x80000078747c7221 */ /* 0x000fe20000010000 */
[----:B------:R-:W-:Y:S01]  /*3a80*/  F2FP.BF16.PACK_AB R90, R91, R90 ;  /* 0x0000005a5b5a723e */ /* 0x000fe200000010ff */
[C---:B------:R-:W-:Y:S02]  /*3a90*/  FMUL.FTZ R91, R121.reuse, R122 ;  /* 0x0000007a795b7220 */ /* 0x040fe40000410000 */
        /* <DEDUP_REMOVED lines=8> */
.L_x_5893:
[----:B------:R-:W-:Y:S05]  /*3b20*/  BSYNC B0 ;  /* 0x0000000000007941 */ /* 0x000fea0003800000 */
.L_x_5892:
[----:B------:R-:W-:Y:S01]  /*3b30*/  ISETP.GE.U32.AND P0, PT, R7, 0x100, PT ;  /* 0x000001000700780c */ /* 0x000fe20003f06070 */
[----:B------:R-:W-:-:S12]  /*3b40*/  BSSY B0, `(.L_x_5894) ;  /* 0x0000022000007945 */ /* 0x000fd80003800000 */
[----:B------:R-:W-:Y:S05]  /*3b50*/  @!P0 BRA `(.L_x_5895) ;  /* 0x0000020000008947 */ /* 0x000fea0003800000 */
[--C-:B0-----:R-:W-:Y:S01]  /*3b60*/  FADD.FTZ R88, R9, -R120.reuse ;  /* 0x8000007809587221 */ /* 0x101fe20000010000 */
[----:B------:R-:W-:Y:S01]  /*3b70*/  HFMA2.MMA R123, -RZ, RZ, 0, 9.5367431640625e-07 ;  /* 0x00000010ff7b7435 */ /* 0x000fe200000001ff */
        /* <DEDUP_REMOVED lines=26> */
[C---:B------:R-:W-:Y:S01]  /*3d20*/  IMAD.WIDE.U32 R122, R2.reuse, R123, c[0x0][0x208] ;  /* 0x00008200027a7625 */ /* 0x040fe200078e007b */
[----:B------:R-:W-:-:S02]  /*3d30*/  IADD3 R2, R2, 0x80, RZ ;  /* 0x0000008002027810 */ /* 0x000fc40007ffe0ff */
[----:B------:R-:W-:-:S05]  /*3d40*/  F2FP.BF16.PACK_AB R91, R124, R91 ;  /* 0x0000005b7c5b723e */ /* 0x000fca00000010ff */
[----:B------:R0:W-:Y:S02]  /*3d50*/  STG.E.128 [R122.64], R88 ;  /* 0x000000587a007986 */ /* 0x0001e4000c101d04 */
.L_x_5895:
[----:B------:R-:W-:Y:S05]  /*3d60*/  BSYNC B0 ;  /* 0x0000000000007941 */ /* 0x000fea0003800000 */
.L_x_5894:
[----:B------:R-:W-:Y:S01]  /*3d70*/  BSSY B0, `(.L_x_5896) ;  /* 0x0000022000007945 */ /* 0x000fe20003800000 */
        /* <DEDUP_REMOVED lines=33> */
.L_x_5897:
[----:B------:R-:W-:Y:S05]  /*3f90*/  BSYNC B0 ;  /* 0x0000000000007941 */ /* 0x000fea0003800000 */
.L_x_5896:
        /* <DEDUP_REMOVED lines=14> */
[----:B-----5:R-:W-:Y:S02]  /*4080*/  FFMA.FTZ R91, R26, R122, R34 ;  /* 0x0000007a1a5b7223 */ /* 0x020fe40000010022 */
[----:B------:R-:W-:Y:S02]  /*4090*/  FFMA.FTZ R88, R27, R88, R35 ;  /* 0x000000581b587223 */ /* 0x000fe40000010023 */
[C---:B------:R-:W-:Y:S02]  /*40a0*/  FMUL.FTZ R89, R121.reuse, R89 ;  /* 0x0000005979597220 */ /* 0x040fe40000410000 */
[C---:B------:R-:W-:Y:S01]  /*40b0*/  FMUL.FTZ R123, R121.reuse, R123 ;  /* 0x0000007b797b7220 */ /* 0x040fe20000410000 */
        /* <DEDUP_REMOVED lines=8> */
[----:B------:R-:W-:Y:S01]  /*4140*/  FFMA.FTZ R90, R25, R90, R33 ;  /* 0x0000005a195a7223 */ /* 0x000fe20000010021 */
[----:B------:R-:W-:Y:S01]  /*4150*/  MOV R121, 0x10 ;  /* 0x0000001000797802 */ /* 0x000fe20000000f00 */
[----:B------:R-:W-:-:S03]  /*4160*/  FFMA.FTZ R124, R31, R124, R39 ;  /* 0x0000007c1f7c7223 */ /* 0x000fc60000010027 */
[----:B------:R-:W-:Y:S01]  /*4170*/  F2FP.BF16.PACK_AB R90, R90, R125 ;  /* 0x0000007d5a5a723e */ /* 0x000fe200000010ff */
[----:B------:R-:W-:Y:S01]  /*4180*/  IMAD.WIDE.U32 R120, R2, R121, c[0x0][0x208] ;  /* 0x0000820002787625 */ /* 0x000fe200078e0079 */
[----:B------:R-:W-:-:S05]  /*4190*/  F2FP.BF16.PACK_AB R89, R124, R89 ;  /* 0x000000597c59723e */ /* 0x000fca00000010ff */
[----:B------:R0:W-:Y:S02]  /*41a0*/  STG.E.128 [R120.64], R88 ;  /* 0x0000005878007986 */ /* 0x0001e4000c101d04 */
.L_x_5899:
[----:B------:R-:W-:Y:S05]  /*41b0*/  BSYNC B0 ;  /* 0x0000000000007941 */ /* 0x000fea0003800000 */
.L_x_5898:
[----:B------:R-:W-:Y:S02]  /*41c0*/  IADD3 R5, R5, c[0x0][0x160], RZ ;  /* 0x0000580005057a10 */ /* 0x000fe40007ffe0ff */
[----:B------:R-:W-:Y:S02]  /*41d0*/  LOP3.LUT P5, RZ, R4, 0xff, RZ, 0xc0, !PT ;  /* 0x000000ff04ff7812 */ /* 0x000fe400078ac0ff */
[----:B------:R-:W-:Y:S02]  /*41e0*/  ISETP.GE.AND P0, PT, R5, c[0x0][0x164], PT ;  /* 0x0000590005007a0c */ /* 0x000fe40003f06270 */
[----:B------:R-:W-:-:S11]  /*41f0*/  SEL R4, RZ, 0x1, P5 ;  /* 0x00000001ff047807 */ /* 0x000fd60002800000 */
[----:B0----5:R-:W-:Y:S01]  /*4200*/  @P0 CALL.REL.NOINC `(.L_x_5900) ;  /* 0x0000001000000944 */ /* 0x021fe20003c00000 */
[----:B------:R-:W-:Y:S05]  /*4210*/  BRA `(.L_x_5901) ;  /* 0xffffc50000007947 */ /* 0x000fea000383ffff */
.L_x_5900:
[----:B------:R-:W-:Y:S05]  /*4220*/  EXIT ;  /* 0x000000000000794d */ /* 0x000fea0003800000 */
.L_x_5890:
[----:B------:R-:W-:Y:S01]  /*4230*/  HFMA2.MMA R122, -RZ, RZ, 0, 5.9604644775390625e-08 ;  /* 0x00000001ff7a7435 */ /* 0x000fe200000001ff */
[----:B------:R-:W-:Y:S01]  /*4240*/  IMAD.MOV.U32 R121, RZ, RZ, R88 ;  /* 0x000000ffff797224 */ /* 0x000fe200078e0058 */
[----:B------:R-:W-:Y:S01]  /*4250*/  MOV R89, 0xffffffff ;  /* 0xffffffff00597802 */ /* 0x000fe20000000f00 */
[----:B------:R-:W-:Y:S01]  /*4260*/  IMAD.MOV.U32 R91, RZ, RZ, 0x1f ;  /* 0x0000001fff5b7424 */ /* 0x000fe200078e00ff */
[----:B------:R-:W-:Y:S02]  /*4270*/  MOV R90, 0x4290 ;  /* 0x00004290005a7802 */ /* 0x000fe40000000f00 */
[----:B0----5:R-:W-:Y:S05]  /*4280*/  CALL.REL.NOINC `($__internal_18_$__cuda_sm70_shflsync_bfly_p) ;  /* 0x000007e000007944 */ /* 0x021fea0003c00000 */
[----:B-1----:R-:W-:Y:S05]  /*4290*/  BRA `(.L_x_5902) ;  /* 0xffffed0000007947 */ /* 0x002fea000383ffff */
.L_x_5891:
[----:B------:R-:W-:Y:S01]  /*42a0*/  HFMA2.MMA R122, -RZ, RZ, 0, 1.1920928955078125e-07 ;  /* 0x00000002ff7a7435 */ /* 0x000fe200000001ff */
[----:B------:R-:W-:Y:S01]  /*42b0*/  IMAD.MOV.U32 R121, RZ, RZ, R88 ;  /* 0x000000ffff797224 */ /* 0x000fe200078e0058 */
[----:B------:R-:W-:Y:S01]  /*42c0*/  MOV R89, 0xffffffff ;  /* 0xffffffff00597802 */ /* 0x000fe20000000f00 */
[----:B------:R-:W-:Y:S01]  /*42d0*/  IMAD.MOV.U32 R91, RZ, RZ, 0x1f ;  /* 0x0000001fff5b7424 */ /* 0x000fe200078e00ff */
[----:B------:R-:W-:Y:S02]  /*42e0*/  MOV R90, 0x4300 ;  /* 0x00004300005a7802 */ /* 0x000fe40000000f00 */
[----:B0----5:R-:W-:Y:S05]  /*42f0*/  CALL.REL.NOINC `($__internal_18_$__cuda_sm70_shflsync_bfly_p) ;  /* 0x0000077000007944 */ /* 0x021fea0003c00000 */
[----:B-1----:R-:W-:Y:S01]  /*4300*/  FADD.FTZ R88, R88, R89 ;  /* 0x0000005958587221 */ /* 0x002fe20000010000 */
[----:B------:R-:W-:Y:S01]  /*4310*/  HFMA2.MMA R91, -RZ, RZ, 0, 1.847743988037109375e-06 ;  /* 0x0000001fff5b7435 */ /* 0x000fe200000001ff */
[----:B------:R-:W-:Y:S01]  /*4320*/  IMAD.MOV.U32 R122, RZ, RZ, 0x4 ;  /* 0x00000004ff7a7424 */ /* 0x000fe200078e00ff */
[----:B------:R-:W-:Y:S01]  /*4330*/  MOV R90, 0x4370 ;  /* 0x00004370005a7802 */ /* 0x000fe20000000f00 */
[----:B------:R-:W-:Y:S01]  /*4340*/  IMAD.MOV.U32 R89, RZ, RZ, -0x1 ;  /* 0xffffffffff597424 */ /* 0x000fe200078e00ff */
[----:B------:R-:W-:-:S02]  /*4350*/  MOV R121, R88 ;  /* 0x0000005800797202 */ /* 0x000fc40000000f00 */
[----:B------:R-:W-:Y:S05]  /*4360*/  CALL.REL.NOINC `($__internal_18_$__cuda_sm70_shflsync_bfly_p) ;  /* 0x0000070000007944 */ /* 0x000fea0003c00000 */
        /* <DEDUP_REMOVED lines=16> */
[----:B------:R-:W-:-:S02]  /*4470*/  IMAD.MOV.U32 R122, RZ, RZ, 0x1 ;  /* 0x00000001ff7a7424 */ /* 0x000fc400078e00ff */
        /* <DEDUP_REMOVED lines=68> */
[----:B------:R-:W-:Y:S05]  /*48c0*/  CALL.REL.NOINC `($__internal_18_$__cuda_sm70_shflsync_bfly_p) ;  /* 0x000001a000007944 */ /* 0x000fea0003c00000 */
[----:B-1----:R-:W-:Y:S01]  /*48d0*/  FADD.FTZ R121, R121, R89 ;  /* 0x0000005979797221 */ /* 0x002fe20000010000 */
[----:B------:R-:W-:Y:S01]  /*48e0*/  MOV R122, 0x2 ;  /* 0x00000002007a7802 */ /* 0x000fe20000000f00 */
[----:B------:R-:W-:Y:S01]  /*48f0*/  IMAD.MOV.U32 R91, RZ, RZ, 0x1f ;  /* 0x0000001fff5b7424 */ /* 0x000fe200078e00ff */
[----:B------:R-:W-:Y:S02]  /*4900*/  MOV R89, 0xffffffff ;  /* 0xffffffff00597802 */ /* 0x000fe40000000f00 */
[----:B------:R-:W-:Y:S02]  /*4910*/  MOV R90, 0x4930 ;  /* 0x00004930005a7802 */ /* 0x000fe40000000f00 */
[----:B------:R-:W-:Y:S05]  /*4920*/  CALL.REL.NOINC `($__internal_18_$__cuda_sm70_shflsync_bfly_p) ;  /* 0x0000014000007944 */ /* 0x000fea0003c00000 */
[----:B------:R-:W-:Y:S01]  /*4930*/  HFMA2.MMA R91, -RZ, RZ, 0, 1.847743988037109375e-06 ;  /* 0x0000001fff5b7435 */ /* 0x000fe200000001ff */
[----:B-1----:R-:W-:Y:S01]  /*4940*/  FADD.FTZ R121, R121, R89 ;  /* 0x0000005979797221 */ /* 0x002fe20000010000 */
[----:B------:R-:W-:Y:S01]  /*4950*/  MOV R90, 0x4990 ;  /* 0x00004990005a7802 */ /* 0x000fe20000000f00 */
[----:B------:R-:W-:-:S02]  /*4960*/  IMAD.MOV.U32 R122, RZ, RZ, 0x4 ;  /* 0x00000004ff7a7424 */ /* 0x000fc400078e00ff */
        /* <DEDUP_REMOVED lines=11> */
[----:B------:R-:W-:Y:S02]  /*4a20*/  IMAD.MOV.U32 R122, RZ, RZ, 0x10 ;  /* 0x00000010ff7a7424 */ /* 0x000fe400078e00ff */
[----:B------:R-:W-:-:S02]  /*4a30*/  IMAD.MOV.U32 R89, RZ, RZ, -0x1 ;  /* 0xffffffffff597424 */ /* 0x000fc400078e00ff */
[----:B------:R-:W-:Y:S05]  /*4a40*/  CALL.REL.NOINC `($__internal_18_$__cuda_sm70_shflsync_bfly_p) ;  /* 0x0000002000007944 */ /* 0x000fea0003c00000 */
[----:B-1----:R-:W-:Y:S01]  /*4a50*/  MOV R124, R89 ;  /* 0x00000059007c7202 */ /* 0x002fe20000000f00 */
[----:B------:R-:W-:Y:S05]  /*4a60*/  BRA `(.L_x_5903) ;  /* 0xffffea8000007947 */ /* 0x000fea000383ffff */
        .weak           $__internal_18_$__cuda_sm70_shflsync_bfly_p
        .type           $__internal_18_$__cuda_sm70_shflsync_bfly_p,@function
        .size           $__internal_18_$__cuda_sm70_shflsync_bfly_p,(.L_x_26478 - $__internal_18_$__cuda_sm70_shflsync_bfly_p)
$__internal_18_$__cuda_sm70_shflsync_bfly_p:
[----:B------:R-:W-:Y:S04]  /*4a70*/  WARPSYNC R89 ;  /* 0x0000005900007348 */ /* 0x000fe80003800000 */
[----:B------:R0:W1:Y:S02]  /*4a80*/  SHFL.BFLY PT, R89, R121, R122, R91 ;  /* 0x0c00007a79597389 */ /* 0x00006400000e005b */
[----:B0-----:R-:W-:-:S04]  /*4a90*/  IMAD.MOV.U32 R91, RZ, RZ, 0x0 ;  /* 0x00000000ff5b7424 */ /* 0x001fc800078e00ff */
[----:B------:R-:W-:Y:S05]  /*4aa0*/  RET.REL.NODEC R90 `(_ZN10layer_norm31ln_parallel_residual_fwd_kernelINS_13Kernel_traitsIf13__nv_bfloat16S2_S2_fjLj4096ELj1ELj1ELj4ELj16ENS_18Kernel_traits_baseILj4096EfS2_S2_S2_fjLj128EEEEELb0ELb1ELb0EEEvNS_9FwdParamsE) ;  /* 0xffffb5505a007950 */ /* 0x000fea0003c3ffff */
.L_x_5904:
        /* <DEDUP_REMOVED lines=13> */
.L_x_26478:


//--------------------- .text._ZN10layer_norm31ln_parallel_residual_fwd_kernelINS_13Kernel_traitsIf13__nv_bfloat16S2_S2_fjLj4096ELj1ELj1ELj4ELj16ENS_18Kernel_traits_baseILj4096EfS2_S2_S2_fjLj128EEEEELb0ELb1ELb1EEEvNS_9FwdParamsE --------------------------
	.section	.text._ZN10layer_norm31ln_parallel_residual_fwd_kernelINS_13Kernel_traitsIf13__nv_bfloat16S2_S2_fjLj4096ELj1ELj1ELj4ELj16ENS_18Kernel_traits_baseILj4096EfS2_S2_S2_fjLj128EEEEELb0ELb1ELb1EEEvNS_9FwdParamsE,"ax",@progbits
	.sectioninfo	@"SHI_REGISTERS=128"
	.align	128
        .global         _ZN10layer_norm31ln_parallel_residual_fwd_kernelINS_13Kernel_traitsIf13__nv_bfloat16S2_S2_fjLj4096ELj1ELj1ELj4ELj16ENS_18Kernel_traits_baseILj4096EfS2_S2_S2_fjLj128EEEEELb0ELb1ELb1EEEvNS_9FwdParamsE
        .type           _ZN10layer_norm31ln_parallel_residual_fwd_kernelINS_13Kernel_traitsIf13__nv_bfloat16S2_S2_fjLj4096ELj1ELj1ELj4ELj16ENS_18Kernel_traits_baseILj4096EfS2_S2_S2_fjLj128EEEEELb0ELb1ELb1EEEvNS_9FwdParamsE,@function
        .size           _ZN10layer_norm31ln_parallel_residual_fwd_kernelINS_13Kernel_traitsIf13__nv_bfloat16S2_S2_fjLj4096ELj1ELj1ELj4ELj16ENS_18Kernel_traits_baseILj4096EfS2_S2_S2_fjLj128EEEEELb0ELb1ELb1EEEvNS_9FwdParamsE,(.L_x_26479 - _ZN10layer_norm31ln_parallel_residual_fwd_kernelINS_13Kernel_traitsIf13__nv_bfloat16S2_S2_fjLj4096ELj1ELj1ELj4ELj16ENS_18Kernel_traits_baseILj4096EfS2_S2_S2_fjLj128EEEEELb0ELb1ELb1EEEvNS_9FwdParamsE)
        .other          _ZN10layer_norm31ln_parallel_residual_fwd_kernelINS_13Kernel_traitsIf13__nv_bfloat16S2_S2_fjLj4096ELj1ELj1ELj4ELj16ENS_18Kernel_traits_baseILj4096EfS2_S2_S2_fjLj128EEEEELb0ELb1ELb1EEEvNS_9FwdParamsE,@"STO_CUDA_ENTRY STV_DEFAULT"
_ZN10layer_norm31ln_parallel_residual_fwd_kernelINS_13Kernel_traitsIf13__nv_bfloat16S2_S2_fjLj4096ELj1ELj1ELj4ELj16ENS_18Kernel_traits_baseILj4096EfS2_S2_S2_fjLj128EEEEELb0ELb1ELb1EEEvNS_9FwdParamsE:
.text._ZN10layer_norm31ln_parallel_residual_fwd_kernelINS_13Kernel_traitsIf13__nv_bfloat16S2_S2_fjLj4096ELj1ELj1ELj4ELj16ENS_18Kernel_traits_baseILj4096EfS2_S2_S2_fjLj128EEEEELb0ELb1ELb1EEEvNS_9FwdParamsE:
        /* <DEDUP_REMOVED lines=21> */
[----:B------:R-:W1:Y:S01]  /*0150*/  S2UR UR6, SR_CTAID.X ;  /* 0x00000000000679c3 */ /* 0x000e620000002500 */
[----:B0-----:R-:W-:-:S04]  /*0160*/  SHF.L.U32 R0, R3, 0x5, RZ ;  /* 0x0000000503007819 */ /* 0x001fc800000006ff */
[----:B------:R-:W-:Y:S02]  /*0170*/  LOP3.LUT R2, R0, 0xfe0, RZ, 0xc0, !PT ;  /* 0x00000fe000027812 */ /* 0x000fe400078ec0ff */
[----:B------:R-:W-:Y:S02]  /*0180*/  SHF.R.U32.HI R0, RZ, 0x7, R3 ;  /* 0x00000007ff007819 */ /* 0x000fe40000011603 */
[C---:B------:R-:W-:Y:S02]  /*0190*/  IADD3 R4, P1, R2.reuse, c[0x0][0x218], RZ ;  /* 0x0000860002047a10 */ /* 0x040fe40007f3e0ff */
[----:B------:R-:W-:Y:S02]  /*01a0*/  IADD3 R2, P2, R2, c[0x0][0x1b0], RZ ;  /* 0x00006c0002027a10 */ /* 0x000fe40007f5e0ff */
[----:B------:R-:W-:Y:S02]  /*01b0*/  IADD3.X R5, RZ, c[0x0][0x21c], RZ, P1, !PT ;  /* 0x00008700ff057a10 */ /* 0x000fe40000ffe4ff */
[----:B------:R-:W-:-:S03]  /*01c0*/  IADD3.X R3, RZ, c[0x0][0x1b4], RZ, P2, !PT ;  /* 0x00006d00ff037a10 */ /* 0x000fc600017fe4ff */
[----:B------:R0:W5:Y:S01]  /*01d0*/  @P0 LDG.E.128 R84, [R4.64] ;  /* 0x0000000404540981 */ /* 0x000162000c1e1d00 */
[----:B-1----:R-:W-:-:S03]  /*01e0*/  IADD3 R6, R0, UR6, RZ ;  /* 0x0000000600067c10 */ /* 0x002fc6000fffe0ff */
[----:B------:R0:W5:Y:S01]  /*01f0*/  @P0 LDG.E.128 R80, [R4.64+0x10] ;  /* 0x0000100404500981 */ /* 0x000162000c1e1d00 */
[----:B------:R-:W-:-:S03]  /*0200*/  ISETP.GE.AND P1, PT, R6, c[0x0][0x164], PT ;  /* 0x0000590006007a0c */ /* 0x000fc60003f26270 */
[----:B------:R0:W5:Y:S04]  /*0210*/  @P0 LDG.E.128 R76, [R4.64+0x1000] ;  /* 0x00100004044c0981 */ /* 0x000168000c1e1d00 */
[----:B------:R0:W5:Y:S04]  /*0220*/  @P0 LDG.E.128 R72, [R4.64+0x1010] ;  /* 0x0010100404480981 */ /* 0x000168000c1e1d00 */
[----:B------:R0:W5:Y:S04]  /*0230*/  @P0 LDG.E.128 R68, [R4.64+0x2000] ;  /* 0x0020000404440981 */ /* 0x000168000c1e1d00 */
[----:B------:R0:W5:Y:S04]  /*0240*/  @P0 LDG.E.128 R64, [R4.64+0x2010] ;  /* 0x0020100404400981 */ /* 0x000168000c1e1d00 */
[----:B------:R0:W5:Y:S04]  /*0250*/  @P0 LDG.E.128 R60, [R4.64+0x3000] ;  /* 0x00300004043c0981 */ /* 0x000168000c1e1d00 */
[----:B------:R0:W5:Y:S01]  /*0260*/  @P0 LDG.E.128 R56, [R4.64+0x3010] ;  /* 0x0030100404380981 */ /* 0x000162000c1e1d00 */
[----:B------:R-:W-:Y:S05]  /*0270*/  @P1 EXIT ;  /* 0x000000000000194d */ /* 0x000fea0003800000 */
[----:B0-----:R-:W-:Y:S01]  /*0280*/  MOV R4, c[0x0][0x180] ;  /* 0x0000600000047a02 */ /* 0x001fe20000000f00 */
[----:B------:R0:W5:Y:S01]  /*0290*/  LDG.E.128 R52, [R2.64] ;  /* 0x0000000402347981 */ /* 0x000162000c1e1d00 */
[----:B------:R-:W-:-:S02]  /*02a0*/  SHF.L.U32 R5, R0, 0x2, RZ ;  /* 0x0000000200057819 */ /* 0x000fc400000006ff */
[----:B------:R-:W-:Y:S01]  /*02b0*/  LOP3.LUT P0, RZ, R4, c[0x0][0x178], RZ, 0xfc, !PT ;  /* 0x00005e0004ff7a12 */ /* 0x000fe2000780fcff */
[----:B------:R0:W5:Y:S01]  /*02c0*/  LDG.E.128 R48, [R2.64+0x10] ;  /* 0x0000100402307981 */ /* 0x000162000c1e1d00 */
[----:B------:R-:W-:Y:S01]  /*02d0*/  MOV R4, c[0x0][0x184] ;  /* 0x0000610000047a02 */ /* 0x000fe20000000f00 */
[----:B------:R-:W-:Y:S01]  /*02e0*/  IMAD.MOV.U32 R118, RZ, RZ, 0x1 ;  /* 0x00000001ff767424 */ /* 0x000fe200078e00ff */
[----:B------:R-:W-:Y:S01]  /*02f0*/  MOV R0, R6 ;  /* 0x0000000600007202 */ /* 0x000fe20000000f00 */
[----:B------:R0:W5:Y:S01]  /*0300*/  LDG.E.128 R44, [R2.64+0x1000] ;  /* 0x00100004022c7981 */ /* 0x000162000c1e1d00 */
[----:B------:R-:W-:-:S03]  /*0310*/  LOP3.LUT P0, RZ, R4, c[0x0][0x17c], RZ, 0xfc, P0 ;  /* 0x00005f0004ff7a12 */ /* 0x000fc6000000fcff */
[----:B------:R0:W5:Y:S04]  /*0320*/  LDG.E.128 R40, [R2.64+0x1010] ;  /* 0x0010100402287981 */ /* 0x000168000c1e1d00 */
[----:B------:R0:W5:Y:S04]  /*0330*/  LDG.E.128 R36, [R2.64+0x2000] ;  /* 0x0020000402247981 */ /* 0x000168000c1e1d00 */
[----:B------:R0:W5:Y:S04]  /*0340*/  LDG.E.128 R32, [R2.64+0x2010] ;  /* 0x0020100402207981 */ /* 0x000168000c1e1d00 */
[----:B------:R0:W5:Y:S04]  /*0350*/  LDG.E.128 R28, [R2.64+0x3000] ;  /* 0x00300004021c7981 */ /* 0x000168000c1e1d00 */
[----:B------:R0:W5:Y:S01]  /*0360*/  LDG.E.128 R24, [R2.64+0x3010] ;  /* 0x0030100402187981 */ /* 0x000162000c1e1d00 */
[----:B------:R-:W-:Y:S01]  /*0370*/  ULDC.U8 UR6, c[0x0][0x1f0] ;  /* 0x00007c0000067ab9 */ /* 0x000fe20000000000 */
[----:B0-----:R-:W-:-:S02]  /*0380*/  IADD3 R2, R5, 0x4, RZ ;  /* 0x0000000405027810 */ /* 0x001fc40007ffe0ff */
.L_x_6036:
[----:B------:R-:W0:Y:S01]  /*0390*/  S2R R3, SR_TID.X ;  /* 0x0000000000037919 */ /* 0x000e220000002100 */
[----:B------:R-:W-:Y:S01]  /*03a0*/  IMAD R2, R0, c[0x0][0x168], RZ ;  /* 0x00005a0000027a24 */ /* 0x000fe200078e02ff */
[----:B------:R-:W-:Y:S01]  /*03b0*/  ISETP.NE.U32.AND P1, PT, RZ, c[0x0][0x178], PT ;  /* 0x00005e00ff007a0c */ /* 0x000fe20003f25070 */
[----:B------:R-:W-:Y:S01]  /*03c0*/  HFMA2.MMA R114, -RZ, RZ, 0, 9.5367431640625e-07 ;  /* 0x00000010ff727435 */ /* 0x000fe200000001ff */
[----:B------:R-:W-:-:S02]  /*03d0*/  ISETP.NE.U32.AND P2, PT, RZ, c[0x0][0x180], PT ;  /* 0x00006000ff007a0c */ /* 0x000fc40003f45070 */
[----:B------:R-:W-:Y:S02]  /*03e0*/  ISETP.NE.AND.EX P1, PT, RZ, c[0x0][0x17c], PT, P1 ;  /* 0x00005f00ff007a0c */ /* 0x000fe40003f25310 */
[----:B------:R-:W-:Y:S02]  /*03f0*/  ISETP.NE.AND.EX P2, PT, RZ, c[0x0][0x184], PT, P2 ;  /* 0x00006100ff007a0c */ /* 0x000fe40003f45320 */
[----:B0-----:R-:W-:Y:S02]  /*0400*/  LOP3.LUT R4, R3, 0x7f, RZ, 0xc0, !PT ;  /* 0x0000007f03047812 */ /* 0x001fe400078ec0ff */
[----:B------:R-:W-:-:S04]  /*0410*/  SHF.R.S32.HI R3, RZ, 0x1f, R2 ;  /* 0x0000001fff037819 */ /* 0x000fc80000011402 */
[----:B------:R-:W-:-:S04]  /*0420*/  LEA.HI R3, R3, R2, RZ, 0x3 ;  /* 0x0000000203037211 */ /* 0x000fc800078f18ff */
[----:B------:R-:W-:-:S04]  /*0430*/  LEA.HI.SX32 R4, R3, R4, 0x1d ;  /* 0x0000000403047211 */ /* 0x000fc800078feaff */
[C---:B------:R-:W-:Y:S01]  /*0440*/  @P1 LEA R2, P3, R4.reuse, c[0x0][0x178], 0x4 ;  /* 0x00005e0004021a11 */ /* 0x040fe200078620ff */
[C---:B------:R-:W-:Y:S01]  /*0450*/  IMAD.WIDE.U32 R88, R4.reuse, R114, c[0x0][0x170] ;  /* 0x00005c0004587625 */ /* 0x040fe200078e0072 */
[C---:B------:R-:W-:Y:S02]  /*0460*/  @P2 LEA R6, P4, R4.reuse, c[0x0][0x180], 0x4 ;  /* 0x0000600004062a11 */ /* 0x040fe400078820ff */
[C---:B------:R-:W-:Y:S02]  /*0470*/  @P1 LEA.HI.X R3, R4.reuse, c[0x0][0x17c], RZ, 0x4, P3 ;  /* 0x00005f0004031a11 */ /* 0x040fe400018f24ff */
[----:B------:R-:W-:Y:S01]  /*0480*/  @P2 LEA.HI.X R7, R4, c[0x0][0x184], RZ, 0x4, P4 ;  /* 0x0000610004072a11 */ /* 0x000fe200020f24ff */
[----:B------:R-:W2:Y:S04]  /*0490*/  LDG.E.128 R88, [R88.64] ;  /* 0x0000000458587981 */ /* 0x000ea8000c1e1d00 */
        /* <DEDUP_REMOVED lines=11> */
.L_x_5906:
[----:B-----5:R-:W-:-:S05]  /*0550*/  PRMT R3, RZ, 0x5410, R16 ;  /* 0x00005410ff037816 */ /* 0x020fca0000000010 */
[----:B------:R-:W-:Y:S01]  /*0560*/  FADD.FTZ R92, R92, R3 ;  /* 0x000000035c5c7221 */ /* 0x000fe20000010000 */
[----:B------:R-:W-:Y:S05]  /*0570*/  BRA `(.L_x_5907) ;  /* 0x0000004000007947 */ /* 0x000fea0003800000 */
.L_x_5905:
[----:B0----5:R-:W-:-:S05]  /*0580*/  PRMT R3, RZ, 0x5410, R20 ;  /* 0x00005410ff037816 */ /* 0x021fca0000000014 */
[----:B------:R-:W-:Y:S01]  /*0590*/  FADD.FTZ R92, R92, R3 ;  /* 0x000000035c5c7221 */ /* 0x000fe20000010000 */
[----:B------:R-:W-:-:S05]  /*05a0*/  @P2 PRMT R3, RZ, 0x5410, R16 ;  /* 0x00005410ff032816 */ /* 0x000fca0000000010 */
[----:B------:R-:W-:-:S05]  /*05b0*/  @P2 FADD.FTZ R92, R92, R3 ;  /* 0x000000035c5c2221 */ /* 0x000fca0000010000 */
.L_x_5907:
[----:B------:R-:W-:-:S04]  /*05c0*/  F2FP.BF16.PACK_AB R6, RZ, R92 ;  /* 0x0000005cff06723e */ /* 0x000fc800000010ff */
[----:B------:R-:W-:Y:S02]  /*05d0*/  PRMT R12, R6, 0x7610, R12 ;  /* 0x00007610060c7816 */ /* 0x000fe4000000000c */
.L_x_5908:
[----:B------:R-:W-:Y:S01]  /*05e0*/  PRMT R11, RZ, 0x7610, R88 ;  /* 0x00007610ff0b7816 */ /* 0x000fe20000000058 */
[----:B------:R-:W-:Y:S05]  /*05f0*/  @P3 BRA `(.L_x_5909) ;  /* 0x0000008000003947 */ /* 0x000fea0003800000 */
[----:B------:R-:W-:-:S04]  /*0600*/  ISETP.NE.U32.AND P4, PT, RZ, c[0x0][0x180], PT ;  /* 0x00006000ff007a0c */ /* 0x000fc80003f85070 */
[----:B------:R-:W-:-:S13]  /*0610*/  ISETP.NE.AND.EX P4, PT, RZ, c[0x0][0x184], PT, P4 ;  /* 0x00006100ff007a0c */ /* 0x000fda0003f85340 */
[----:B------:R-:W-:Y:S05]  /*0620*/  @P4 BRA `(.L_x_5910) ;  /* 0x0000002000004947 */ /* 0x000fea0003800000 */
[----:B------:R-:W-:Y:S05]  /*0630*/  @P0 BRA `(.L_x_5911) ;  /* 0x0000008000000947 */ /* 0x000fea0003800000 */
[----:B------:R-:W-:Y:S05]  /*0640*/  BRA `(.L_x_5912) ;  /* 0x0000009000007947 */ /* 0x000fea0003800000 */
.L_x_5910:
[----:B-----5:R-:W-:-:S05]  /*0650*/  PRMT R2, RZ, 0x7610, R16 ;  /* 0x00007610ff027816 */ /* 0x020fca0000000010 */
[----:B------:R-:W-:Y:S01]  /*0660*/  FADD.FTZ R11, R11, R2 ;  /* 0x000000020b0b7221 */ /* 0x000fe20000010000 */
[----:B------:R-:W-:Y:S05]  /*0670*/  BRA `(.L_x_5911) ;  /* 0x0000004000007947 */ /* 0x000fea0003800000 */
.L_x_5909:
[----:B-----5:R-:W-:-:S05]  /*0680*/  PRMT R2, RZ, 0x7610, R20 ;  /* 0x00007610ff027816 */ /* 0x020fca0000000014 */
[----:B------:R-:W-:Y:S01]  /*0690*/  FADD.FTZ R11, R11, R2 ;  /* 0x000000020b0b7221 */ /* 0x000fe20000010000 */
[----:B------:R-:W-:-:S05]  /*06a0*/  @P2 PRMT R2, RZ, 0x7610, R16 ;  /* 0x00007610ff022816 */ /* 0x000fca0000000010 */
[----:B------:R-:W-:-:S05]  /*06b0*/  @P2 FADD.FTZ R11, R11, R2 ;  /* 0x000000020b0b2221 */ /* 0x000fca0000010000 */
.L_x_5911:
[----:B------:R-:W-:-:S04]  /*06c0*/  F2FP.BF16.PACK_AB R6, RZ, R11 ;  /* 0x0000000bff06723e */ /* 0x000fc800000010ff */
[----:B------:R-:W-:Y:S02]  /*06d0*/  PRMT R12, R12, 0x5410, R6 ;  /* 0x000054100c0c7816 */ /* 0x000fe40000000006 */
.L_x_5912:
[----:B------:R-:W-:Y:S01]  /*06e0*/  PRMT R10, RZ, 0x5410, R89 ;  /* 0x00005410ff0a7816 */ /* 0x000fe20000000059 */
[----:B------:R-:W-:Y:S05]  /*06f0*/  @P3 BRA `(.L_x_5913) ;  /* 0x0000008000003947 */ /* 0x000fea0003800000 */
[----:B------:R-:W-:-:S04]  /*0700*/  ISETP.NE.U32.AND P4, PT, RZ, c[0x0][0x180], PT ;  /* 0x00006000ff007a0c */ /* 0x000fc80003f85070 */
[----:B------:R-:W-:-:S13]  /*0710*/  ISETP.NE.AND.EX P4, PT, RZ, c[0x0][0x184], PT, P4 ;  /* 0x00006100ff007a0c */ /* 0x000fda0003f85340 */
[----:B------:R-:W-:Y:S05]  /*0720*/  @P4 BRA `(.L_x_5914) ;  /* 0x0000002000004947 */ /* 0x000fea0003800000 */
[----:B------:R-:W-:Y:S05]  /*0730*/  @P0 BRA `(.L_x_5915) ;  /* 0x0000008000000947 */ /* 0x000fea0003800000 */
[----:B------:R-:W-:Y:S05]  /*0740*/  BRA `(.L_x_5916) ;  /* 0x0000009000007947 */ /* 0x000fea0003800000 */
.L_x_5914:
[----:B-----5:R-:W-:-:S05]  /*0750*/  PRMT R3, RZ, 0x5410, R17 ;  /* 0x00005410ff037816 */ /* 0x020fca0000000011 */
[----:B------:R-:W-:Y:S01]  /*0760*/  FADD.FTZ R10, R10, R3 ;  /* 0x000000030a0a7221 */ /* 0x000fe20000010000 */
[----:B------:R-:W-:Y:S05]  /*0770*/  BRA `(.L_x_5915) ;  /* 0x0000004000007947 */ /* 0x000fea0003800000 */
.L_x_5913:
[----:B-----5:R-:W-:-:S05]  /*0780*/  PRMT R3, RZ, 0x5410, R21 ;  /* 0x00005410ff037816 */ /* 0x020fca0000000015 */
[----:B------:R-:W-:Y:S01]  /*0790*/  FADD.FTZ R10, R10, R3 ;  /* 0x000000030a0a7221 */ /* 0x000fe20000010000 */
[----:B------:R-:W-:-:S05]  /*07a0*/  @P2 PRMT R3, RZ, 0x5410, R17 ;  /* 0x00005410ff032816 */ /* 0x000fca0000000011 */
[----:B------:R-:W-:-:S05]  /*07b0*/  @P2 FADD.FTZ R10, R10, R3 ;  /* 0x000000030a0a2221 */ /* 0x000fca0000010000 */
.L_x_5915:
[----:B------:R-:W-:-:S04]  /*07c0*/  F2FP.BF16.PACK_AB R2, RZ, R10 ;  /* 0x0000000aff02723e */ /* 0x000fc800000010ff */
[----:B------:R-:W-:Y:S02]  /*07d0*/  PRMT R13, R2, 0x7610, R13 ;  /* 0x00007610020d7816 */ /* 0x000fe4000000000d */
.L_x_5916:
[----:B------:R-:W-:Y:S01]  /*07e0*/  PRMT R6, RZ, 0x7610, R89 ;  /* 0x00007610ff067816 */ /* 0x000fe20000000059 */
[----:B------:R-:W-:Y:S05]  /*07f0*/  @P3 BRA `(.L_x_5917) ;  /* 0x0000008000003947 */ /* 0x000fea0003800000 */
[----:B------:R-:W-:-:S04]  /*0800*/  ISETP.NE.U32.AND P4, PT, RZ, c[0x0][0x180], PT ;  /* 0x00006000ff007a0c */ /* 0x000fc80003f85070 */
[----:B------:R-:W-:-:S13]  /*0810*/  ISETP.NE.AND.EX P4, PT, RZ, c[0x0][0x184], PT, P4 ;  /* 0x00006100ff007a0c */ /* 0x000fda0003f85340 */
[----:B------:R-:W-:Y:S05]  /*0820*/  @P4 BRA `(.L_x_5918) ;  /* 0x0000002000004947 */ /* 0x000fea0003800000 */
[----:B------:R-:W-:Y:S05]  /*0830*/  @P0 BRA `(.L_x_5919) ;  /* 0x0000008000000947 */ /* 0x000fea0003800000 */
[----:B------:R-:W-:Y:S05]  /*0840*/  BRA `(.L_x_5920) ;  /* 0x0000009000007947 */ /* 0x000fea0003800000 */
.L_x_5918:
[----:B-----5:R-:W-:-:S05]  /*0850*/  PRMT R3, RZ, 0x7610, R17 ;  /* 0x00007610ff037816 */ /* 0x020fca0000000011 */
[----:B------:R-:W-:Y:S01]  /*0860*/  FADD.FTZ R6, R6, R3 ;  /* 0x0000000306067221 */ /* 0x000fe20000010000 */
[----:B------:R-:W-:Y:S05]  /*0870*/  BRA `(.L_x_5919) ;  /* 0x0000004000007947 */ /* 0x000fea0003800000 */
.L_x_5917:
[----:B-----5:R-:W-:-:S05]  /*0880*/  PRMT R3, RZ, 0x7610, R21 ;  /* 0x00007610ff037816 */ /* 0x020fca0000000015 */
[----:B------:R-:W-:Y:S01]  /*0890*/  FADD.FTZ R6, R6, R3 ;  /* 0x0000000306067221 */ /* 0x000fe20000010000 */
[----:B------:R-:W-:-:S05]  /*08a0*/  @P2 PRMT R3, RZ, 0x7610, R17 ;  /* 0x00007610ff032816 */ /* 0x000fca0000000011 */
[----:B------:R-:W-:-:S05]  /*08b0*/  @P2 FADD.FTZ R6, R6, R3 ;  /* 0x0000000306062221 */ /* 0x000fca0000010000 */
.L_x_5919:
[----:B------:R-:W-:-:S04]  /*08c0*/  F2FP.BF16.PACK_AB R2, RZ, R6 ;  /* 0x00000006ff02723e */ /* 0x000fc800000010ff */
[----:B------:R-:W-:Y:S02]  /*08d0*/  PRMT R13, R13, 0x5410, R2 ;  /* 0x000054100d0d7816 */ /* 0x000fe40000000002 */
.L_x_5920:
[----:B------:R-:W-:Y:S01]  /*08e0*/  PRMT R8, RZ, 0x5410, R90 ;  /* 0x00005410ff087816 */ /* 0x000fe2000000005a */
[----:B------:R-:W-:Y:S05]  /*08f0*/  @P3 BRA `(.L_x_5921) ;  /* 0x0000008000003947 */ /* 0x000fea0003800000 */
[----:B------:R-:W-:-:S04]  /*0900*/  ISETP.NE.U32.AND P4, PT, RZ, c[0x0][0x180], PT ;  /* 0x00006000ff007a0c */ /* 0x000fc80003f85070 */
[----:B------:R-:W-:-:S13]  /*0910*/  ISETP.NE.AND.EX P4, PT, RZ, c[0x0][0x184], PT, P4 ;  /* 0x00006100ff007a0c */ /* 0x000fda0003f85340 */
[----:B------:R-:W-:Y:S05]  /*0920*/  @P4 BRA `(.L_x_5922) ;  /* 0x0000002000004947 */ /* 0x000fea0003800000 */
[----:B------:R-:W-:Y:S05]  /*0930*/  @P0 BRA `(.L_x_5923) ;  /* 0x0000008000000947 */ /* 0x000fea0003800000 */
[----:B------:R-:W-:Y:S05]  /*0940*/  BRA `(.L_x_5924) ;  /* 0x0000009000007947 */ /* 0x000fea0003800000 */
.L_x_5922:
[----:B-----5:R-:W-:-:S05]  /*0950*/  PRMT R3, RZ, 0x5410, R18 ;  /* 0x00005410ff037816 */ /* 0x020fca0000000012 */
[----:B------:R-:W-:Y:S01]  /*0960*/  FADD.FTZ R8, R8, R3 ;  /* 0x0000000308087221 */ /* 0x000fe20000010000 */
[----:B------:R-:W-:Y:S05]  /*0970*/  BRA `(.L_x_5923) ;  /* 0x0000004000007947 */ /* 0x000fea0003800000 */
.L_x_5921:
[----:B-----5:R-:W-:-:S05]  /*0980*/  PRMT R3, RZ, 0x5410, R22 ;  /* 0x00005410ff037816 */ /* 0x020fca0000000016 */
[----:B------:R-:W-:Y:S01]  /*0990*/  FADD.FTZ R8, R8, R3 ;  /* 0x0000000308087221 */ /* 0x000fe20000010000 */
[----:B------:R-:W-:-:S05]  /*09a0*/  @P2 PRMT R3, RZ, 0x5410, R18 ;  /* 0x00005410ff032816 */ /* 0x000fca0000000012 */
[----:B------:R-:W-:-:S05]  /*09b0*/  @P2 FADD.FTZ R8, R8, R3 ;  /* 0x0000000308082221 */ /* 0x000fca0000010000 */
.L_x_5923:
[----:B------:R-:W-:-:S04]  /*09c0*/  F2FP.BF16.PACK_AB R7, RZ, R8 ;  /* 0x00000008ff07723e */ /* 0x000fc800000010ff */
[----:B------:R-:W-:Y:S02]  /*09d0*/  PRMT R14, R7, 0x7610, R14 ;  /* 0x00007610070e7816 */ /* 0x000fe4000000000e */
.L_x_5924:
[----:B------:R-:W-:Y:S01]  /*09e0*/  PRMT R3, RZ, 0x7610, R90 ;  /* 0x00007610ff037816 */ /* 0x000fe2000000005a */
[----:B------:R-:W-:Y:S05]  /*09f0*/  @P3 BRA `(.L_x_5925) ;  /* 0x0000008000003947 */ /* 0x000fea0003800000 */
[----:B------:R-:W-:-:S04]  /*0a00*/  ISETP.NE.U32.AND P4, PT, RZ, c[0x0][0x180], PT ;  /* 0x00006000ff007a0c */ /* 0x000fc80003f85070 */
[----:B------:R-:W-:-:S13]  /*0a10*/  ISETP.NE.AND.EX P4, PT, RZ, c[0x0][0x184], PT, P4 ;  /* 0x00006100ff007a0c */ /* 0x000fda0003f85340 */
[----:B------:R-:W-:Y:S05]  /*0a20*/  @P4 BRA `(.L_x_5926) ;  /* 0x0000002000004947 */ /* 0x000fea0003800000 */
[----:B------:R-:W-:Y:S05]  /*0a30*/  @P0 BRA `(.L_x_5927) ;  /* 0x0000008000000947 */ /* 0x000fea0003800000 */
[----:B------:R-:W-:Y:S05]  /*0a40*/  BRA `(.L_x_5928) ;  /* 0x0000009000007947 */ /* 0x000fea0003800000 */
.L_x_5926:
[----:B-----5:R-:W-:-:S05]  /*0a50*/  PRMT R2, RZ, 0x7610, R18 ;  /* 0x00007610ff027816 */ /* 0x020fca0000000012 */
[----:B------:R-:W-:Y:S01]  /*0a60*/  FADD.FTZ R3, R3, R2 ;  /* 0x0000000203037221 */ /* 0x000fe20000010000 */
[----:B------:R-:W-:Y:S05]  /*0a70*/  BRA `(.L_x_5927) ;  /* 0x0000004000007947 */ /* 0x000fea0003800000 */
.L_x_5925:
[----:B-----5:R-:W-:-:S05]  /*0a80*/  PRMT R2, RZ, 0x7610, R22 ;  /* 0x00007610ff027816 */ /* 0x020fca0000000016 */
[----:B------:R-:W-:Y:S01]  /*0a90*/  FADD.FTZ R3, R3, R2 ;  /* 0x0000000203037221 */ /* 0x000fe20000010000 */
[----:B------:R-:W-:-:S05]  /*0aa0*/  @P2 PRMT R2, RZ, 0x7610, R18 ;  /* 0x00007610ff022816 */ /* 0x000fca0000000012 */
[----:B------:R-:W-:-:S05]  /*0ab0*/  @P2 FADD.FTZ R3, R3, R2 ;  /* 0x0000000203032221 */ /* 0x000fca0000010000 */
.L_x_5927:
[----:B------:R-:W-:-:S04]  /*0ac0*/  F2FP.BF16.PACK_AB R7, RZ, R3 ;  /* 0x00000003ff07723e */ /* 0x000fc800000010ff */
[----:B------:R-:W-:Y:S02]  /*0ad0*/  PRMT R14, R14, 0x5410, R7 ;  /* 0x000054100e0e7816 */ /* 0x000fe40000000007 */
.L_x_5928:
[----:B------:R-:W-:Y:S01]  /*0ae0*/  PRMT R5, RZ, 0x5410, R91 ;  /* 0x00005410ff057816 */ /* 0x000fe2000000005b */
[----:B------:R-:W-:Y:S05]  /*0af0*/  @P3 BRA `(.L_x_5929) ;  /* 0x0000008000003947 */ /* 0x000fea0003800000 */
[----:B------:R-:W-:-:S04]  /*0b00*/  ISETP.NE.U32.AND P4, PT, RZ, c[0x0][0x180], PT ;  /* 0x00006000ff007a0c */ /* 0x000fc80003f85070 */
[----:B------:R-:W-:-:S13]  /*0b10*/  ISETP.NE.AND.EX P4, PT, RZ, c[0x0][0x184], PT, P4 ;  /* 0x00006100ff007a0c */ /* 0x000fda0003f85340 */
[----:B------:R-:W-:Y:S05]  /*0b20*/  @P4 BRA `(.L_x_5930) ;  /* 0x0000002000004947 */ /* 0x000fea0003800000 */
[----:B------:R-:W-:Y:S05]  /*0b30*/  @P0 BRA `(.L_x_5931) ;  /* 0x0000008000000947 */ /* 0x000fea0003800000 */
[----:B------:R-:W-:Y:S05]  /*0b40*/  BRA `(.L_x_5932) ;  /* 0x0000009000007947 */ /* 0x000fea0003800000 */
.L_x_5930:
[----:B-----5:R-:W-:-:S05]  /*0b50*/  PRMT R2, RZ, 0x5410, R19 ;  /* 0x00005410ff027816 */ /* 0x020fca0000000013 */
[----:B------:R-:W-:Y:S01]  /*0b60*/  FADD.FTZ R5, R5, R2 ;  /* 0x0000000205057221 */ /* 0x000fe20000010000 */
[----:B------:R-:W-:Y:S05]  /*0b70*/  BRA `(.L_x_5931) ;  /* 0x0000004000007947 */ /* 0x000fea0003800000 */
.L_x_5929:
[----:B-----5:R-:W-:-:S05]  /*0b80*/  PRMT R2, RZ, 0x5410, R23 ;  /* 0x00005410ff027816 */ /* 0x020fca0000000017 */
[----:B------:R-:W-:Y:S01]  /*0b90*/  FADD.FTZ R5, R5, R2 ;  /* 0x0000000205057221 */ /* 0x000fe20000010000 */
[----:B------:R-:W-:-:S05]  /*0ba0*/  @P2 PRMT R2, RZ, 0x5410, R19 ;  /* 0x00005410ff022816 */ /* 0x000fca0000000013 */
[----:B------:R-:W-:-:S05]  /*0bb0*/  @P2 FADD.FTZ R5, R5, R2 ;  /* 0x0000000205052221 */ /* 0x000fca0000010000 */
.L_x_5931:
[----:B------:R-:W-:-:S04]  /*0bc0*/  F2FP.BF16.PACK_AB R2, RZ, R5 ;  /* 0x00000005ff02723e */ /* 0x000fc800000010ff */
[----:B------:R-:W-:Y:S02]  /*0bd0*/  PRMT R15, R2, 0x7610, R15 ;  /* 0x00007610020f7816 */ /* 0x000fe4000000000f */
.L_x_5932:
[----:B------:R-:W-:Y:S01]  /*0be0*/  PRMT R7, RZ, 0x7610, R91 ;  /* 0x00007610ff077816 */ /* 0x000fe2000000005b */
[----:B------:R-:W-:Y:S05]  /*0bf0*/  @P3 BRA `(.L_x_5933) ;  /* 0x0000008000003947 */ /* 0x000fea0003800000 */
[----:B------:R-:W-:-:S04]  /*0c00*/  ISETP.NE.U32.AND P4, PT, RZ, c[0x0][0x180], PT ;  /* 0x00006000ff007a0c */ /* 0x000fc80003f85070 */
[----:B------:R-:W-:-:S13]  /*0c10*/  ISETP.NE.AND.EX P4, PT, RZ, c[0x0][0x184], PT, P4 ;  /* 0x00006100ff007a0c */ /* 0x000fda0003f85340 */
[----:B------:R-:W-:Y:S05]  /*0c20*/  @P4 BRA `(.L_x_5934) ;  /* 0x0000002000004947 */ /* 0x000fea0003800000 */
[----:B------:R-:W-:Y:S05]  /*0c30*/  @P0 BRA `(.L_x_5935) ;  /* 0x0000008000000947 */ /* 0x000fea0003800000 */
[----:B------:R-:W-:Y:S05]  /*0c40*/  BRA `(.L_x_5936) ;  /* 0x0000009000007947 */ /* 0x000fea0003800000 */
.L_x_5934:
[----:B-----5:R-:W-:-:S05]  /*0c50*/  PRMT R2, RZ, 0x7610, R19 ;  /* 0x00007610ff027816 */ /* 0x020fca0000000013 */
[----:B------:R-:W-:Y:S01]  /*0c60*/  FADD.FTZ R7, R7, R2 ;  /* 0x0000000207077221 */ /* 0x000fe20000010000 */
[----:B------:R-:W-:Y:S05]  /*0c70*/  BRA `(.L_x_5935) ;  /* 0x0000004000007947 */ /* 0x000fea0003800000 */
.L_x_5933:
[----:B-----5:R-:W-:-:S05]  /*0c80*/  PRMT R2, RZ, 0x7610, R23 ;  /* 0x00007610ff027816 */ /* 0x020fca0000000017 */
[----:B------:R-:W-:Y:S01]  /*0c90*/  FADD.FTZ R7, R7, R2 ;  /* 0x0000000207077221 */ /* 0x000fe20000010000 */
[----:B------:R-:W-:-:S05]  /*0ca0*/  @P2 PRMT R2, RZ, 0x7610, R19 ;  /* 0x00007610ff022816 */ /* 0x000fca0000000013 */
[----:B------:R-:W-:-:S05]  /*0cb0*/  @P2 FADD.FTZ R7, R7, R2 ;  /* 0x0000000207072221 */ /* 0x000fca0000010000 */
.L_x_5935:
[----:B------:R-:W-:-:S04]  /*0cc0*/  F2FP.BF16.PACK_AB R2, RZ, R7 ;  /* 0x00000007ff02723e */ /* 0x000fc800000010ff */
[----:B------:R-:W-:Y:S02]  /*0cd0*/  PRMT R15, R15, 0x5410, R2 ;  /* 0x000054100f0f7816 */ /* 0x000fe40000000002 */
.L_x_5936:
        /* <DEDUP_REMOVED lines=19> */
.L_x_5938:
[----:B-----5:R-:W-:-:S05]  /*0e10*/  PRMT R94, RZ, 0x5410, R16 ;  /* 0x00005410ff5e7816 */ /* 0x020fca0000000010 */
[----:B------:R-:W-:Y:S01]  /*0e20*/  FADD.FTZ R9, R94, R9 ;  /* 0x000000095e097221 */ /* 0x000fe20000010000 */
[----:B------:R-:W-:Y:S05]  /*0e30*/  BRA `(.L_x_5939) ;  /* 0x0000004000007947 */ /* 0x000fea0003800000 */
.L_x_5937:
[----:B0----5:R-:W-:-:S05]  /*0e40*/  PRMT R94, RZ, 0x5410, R20 ;  /* 0x00005410ff5e7816 */ /* 0x021fca0000000014 */
[----:B------:R-:W-:Y:S01]  /*0e50*/  FADD.FTZ R9, R94, R9 ;  /* 0x000000095e097221 */ /* 0x000fe20000010000 */
[----:B------:R-:W-:-:S05]  /*0e60*/  @P2 PRMT R94, RZ, 0x5410, R16 ;  /* 0x00005410ff5e2816 */ /* 0x000fca0000000010 */
[----:B------:R-:W-:-:S05]  /*0e70*/  @P2 FADD.FTZ R9, R94, R9 ;  /* 0x000000095e092221 */ /* 0x000fca0000010000 */
.L_x_5939:
[----:B------:R-:W-:-:S04]  /*0e80*/  F2FP.BF16.PACK_AB R93, RZ, R9 ;  /* 0x00000009ff5d723e */ /* 0x000fc800000010ff */
[----:B------:R-:W-:Y:S02]  /*0e90*/  PRMT R12, R93, 0x7610, R12 ;  /* 0x000076105d0c7816 */ /* 0x000fe4000000000c */
.L_x_5940:
[----:B------:R-:W-:Y:S01]  /*0ea0*/  PRMT R94, RZ, 0x7610, R88 ;  /* 0x00007610ff5e7816 */ /* 0x000fe20000000058 */
[----:B------:R-:W-:Y:S05]  /*0eb0*/  @P3 BRA `(.L_x_5941) ;  /* 0x0000008000003947 */ /* 0x000fea0003800000 */
[----:B------:R-:W-:-:S04]  /*0ec0*/  ISETP.NE.U32.AND P4, PT, RZ, c[0x0][0x180], PT ;  /* 0x00006000ff007a0c */ /* 0x000fc80003f85070 */
[----:B------:R-:W-:-:S13]  /*0ed0*/  ISETP.NE.AND.EX P4, PT, RZ, c[0x0][0x184], PT, P4 ;  /* 0x00006100ff007a0c */ /* 0x000fda0003f85340 */
[----:B------:R-:W-:Y:S05]  /*0ee0*/  @P4 BRA `(.L_x_5942) ;  /* 0x0000002000004947 */ /* 0x000fea0003800000 */
[----:B------:R-:W-:Y:S05]  /*0ef0*/  @P0 BRA `(.L_x_5943) ;  /* 0x0000008000000947 */ /* 0x000fea0003800000 */
[----:B------:R-:W-:Y:S05]  /*0f00*/  BRA `(.L_x_5944) ;  /* 0x0000009000007947 */ /* 0x000fea0003800000 */
.L_x_5942:
[----:B-----5:R-:W-:-:S05]  /*0f10*/  PRMT R93, RZ, 0x7610, R16 ;  /* 0x00007610ff5d7816 */ /* 0x020fca0000000010 */
[----:B------:R-:W-:Y:S01]  /*0f20*/  FADD.FTZ R94, R93, R94 ;  /* 0x0000005e5d5e7221 */ /* 0x000fe20000010000 */
[----:B------:R-:W-:Y:S05]  /*0f30*/  BRA `(.L_x_5943) ;  /* 0x0000004000007947 */ /* 0x000fea0003800000 */
.L_x_5941:
[----:B-----5:R-:W-:-:S05]  /*0f40*/  PRMT R93, RZ, 0x7610, R20 ;  /* 0x00007610ff5d7816 */ /* 0x020fca0000000014 */
[----:B------:R-:W-:Y:S01]  /*0f50*/  FADD.FTZ R94, R93, R94 ;  /* 0x0000005e5d5e7221 */ /* 0x000fe20000010000 */
[----:B------:R-:W-:-:S05]  /*0f60*/  @P2 PRMT R93, RZ, 0x7610, R16 ;  /* 0x00007610ff5d2816 */ /* 0x000fca0000000010 */
[----:B------:R-:W-:-:S05]  /*0f70*/  @P2 FADD.FTZ R94, R93, R94 ;  /* 0x0000005e5d5e2221 */ /* 0x000fca0000010000 */
.L_x_5943:
[----:B------:R-:W-:-:S04]  /*0f80*/  F2FP.BF16.PACK_AB R88, RZ, R94 ;  /* 0x0000005eff58723e */ /* 0x000fc800000010ff */
[----:B------:R-:W-:Y:S02]  /*0f90*/  PRMT R12, R12, 0x5410, R88 ;  /* 0x000054100c0c7816 */ /* 0x000fe40000000058 */
.L_x_5944:
[----:B------:R-:W-:Y:S01]  /*0fa0*/  PRMT R93, RZ, 0x5410, R89 ;  /* 0x00005410ff5d7816 */ /* 0x000fe20000000059 */
[----:B------:R-:W-:Y:S05]  /*0fb0*/  @P3 BRA `(.L_x_5945) ;  /* 0x0000008000003947 */ /* 0x000fea0003800000 */
[----:B------:R-:W-:-:S04]  /*0fc0*/  ISETP.NE.U32.AND P4, PT, RZ, c[0x0][0x180], PT ;  /* 0x00006000ff007a0c */ /* 0x000fc80003f85070 */
[----:B------:R-:W-:-:S13]  /*0fd0*/  ISETP.NE.AND.EX P4, PT, RZ, c[0x0][0x184], PT, P4 ;  /* 0x00006100ff007a0c */ /* 0x000fda0003f85340 */
[----:B------:R-:W-:Y:S05]  /*0fe0*/  @P4 BRA `(.L_x_5946) ;  /* 0x0000002000004947 */ /* 0x000fea0003800000 */
[----:B------:R-:W-:Y:S05]  /*0ff0*/  @P0 BRA `(.L_x_5947) ;  /* 0x0000008000000947 */ /* 0x000fea0003800000 */
[----:B------:R-:W-:Y:S05]  /*1000*/  BRA `(.L_x_5948) ;  /* 0x0000009000007947 */ /* 0x000fea0003800000 */
.L_x_5946:
[----:B-----5:R-:W-:-:S05]  /*1010*/  PRMT R88, RZ, 0x5410, R17 ;  /* 0x00005410ff587816 */ /* 0x020fca0000000011 */
[----:B------:R-:W-:Y:S01]  /*1020*/  FADD.FTZ R93, R88, R93 ;  /* 0x0000005d585d7221 */ /* 0x000fe20000010000 */
[----:B------:R-:W-:Y:S05]  /*1030*/  BRA `(.L_x_5947) ;  /* 0x0000004000007947 */ /* 0x000fea0003800000 */
.L_x_5945:
[----:B-----5:R-:W-:-:S05]  /*1040*/  PRMT R88, RZ, 0x5410, R21 ;  /* 0x00005410ff587816 */ /* 0x020fca0000000015 */
[----:B------:R-:W-:Y:S01]  /*1050*/  FADD.FTZ R93, R88, R93 ;  /* 0x0000005d585d7221 */ /* 0x000fe20000010000 */
[----:B------:R-:W-:-:S05]  /*1060*/  @P2 PRMT R88, RZ, 0x5410, R17 ;  /* 0x00005410ff582816 */ /* 0x000fca0000000011 */
[----:B------:R-:W-:-:S05]  /*1070*/  @P2 FADD.FTZ R93, R88, R93 ;  /* 0x0000005d585d2221 */ /* 0x000fca0000010000 */
.L_x_5947:
[----:B------:R-:W-:-:S04]  /*1080*/  F2FP.BF16.PACK_AB R88, RZ, R93 ;  /* 0x0000005dff58723e */ /* 0x000fc800000010ff */
[----:B------:R-:W-:Y:S02]  /*1090*/  PRMT R13, R88, 0x7610, R13 ;  /* 0x00007610580d7816 */ /* 0x000fe4000000000d */
.L_x_5948:
[----:B------:R-:W-:Y:S01]  /*10a0*/  PRMT R96, RZ, 0x7610, R89 ;  /* 0x00007610ff607816 */ /* 0x000fe20000000059 */
[----:B------:R-:W-:Y:S05]  /*10b0*/  @P3 BRA `(.L_x_5949) ;  /* 0x0000008000003947 */ /* 0x000fea0003800000 */
[----:B------:R-:W-:-:S04]  /*10c0*/  ISETP.NE.U32.AND P4, PT, RZ, c[0x0][0x180], PT ;  /* 0x00006000ff007a0c */ /* 0x000fc80003f85070 */
[----:B------:R-:W-:-:S13]  /*10d0*/  ISETP.NE.AND.EX P4, PT, RZ, c[0x0][0x184], PT, P4 ;  /* 0x00006100ff007a0c */ /* 0x000fda0003f85340 */
[----:B------:R-:W-:Y:S05]  /*10e0*/  @P4 BRA `(.L_x_5950) ;  /* 0x0000002000004947 */ /* 0x000fea0003800000 */
[----:B------:R-:W-:Y:S05]  /*10f0*/  @P0 BRA `(.L_x_5951) ;  /* 0x0000008000000947 */ /* 0x000fea0003800000 */
[----:B------:R-:W-:Y:S05]  /*1100*/  BRA `(.L_x_5952) ;  /* 0x0000009000007947 */ /* 0x000fea0003800000 */
.L_x_5950:
[----:B-----5:R-:W-:-:S05]  /*1110*/  PRMT R89, RZ, 0x7610, R17 ;  /* 0x00007610ff597816 */ /* 0x020fca0000000011 */
[----:B------:R-:W-:Y:S01]  /*1120*/  FADD.FTZ R96, R89, R96 ;  /* 0x0000006059607221 */ /* 0x000fe20000010000 */
[----:B------:R-:W-:Y:S05]  /*1130*/  BRA `(.L_x_5951) ;  /* 0x0000004000007947 */ /* 0x000fea0003800000 */
.L_x_5949:
[----:B-----5:R-:W-:-:S05]  /*1140*/  PRMT R89, RZ, 0x7610, R21 ;  /* 0x00007610ff597816 */ /* 0x020fca0000000015 */
[----:B------:R-:W-:Y:S01]  /*1150*/  FADD.FTZ R96, R89, R96 ;  /* 0x0000006059607221 */ /* 0x000fe20000010000 */
[----:B------:R-:W-:-:S05]  /*1160*/  @P2 PRMT R89, RZ, 0x7610, R17 ;  /* 0x00007610ff592816 */ /* 0x000fca0000000011 */
[----:B------:R-:W-:-:S05]  /*1170*/  @P2 FADD.FTZ R96, R89, R96 ;  /* 0x0000006059602221 */ /* 0x000fca0000010000 */
.L_x_5951:
[----:B------:R-:W-:-:S04]  /*1180*/  F2FP.BF16.PACK_AB R88, RZ, R96 ;  /* 0x00000060ff58723e */ /* 0x000fc800000010ff */
[----:B------:R-:W-:Y:S02]  /*1190*/  PRMT R13, R13, 0x5410, R88 ;  /* 0x000054100d0d7816 */ /* 0x000fe40000000058 */
.L_x_5952:
[----:B------:R-:W-:Y:S01]  /*11a0*/  PRMT R95, RZ, 0x5410, R90 ;  /* 0x00005410ff5f7816 */ /* 0x000fe2000000005a */
[----:B------:R-:W-:Y:S05]  /*11b0*/  @P3 BRA `(.L_x_5953) ;  /* 0x0000008000003947 */ /* 0x000fea0003800000 */
[----:B------:R-:W-:-:S04]  /*11c0*/  ISETP.NE.U32.AND P4, PT, RZ, c[0x0][0x180], PT ;  /* 0x00006000ff007a0c */ /* 0x000fc80003f85070 */
[----:B------:R-:W-:-:S13]  /*11d0*/  ISETP.NE.AND.EX P4, PT, RZ, c[0x0][0x184], PT, P4 ;  /* 0x00006100ff007a0c */ /* 0x000fda0003f85340 */
[----:B------:R-:W-:Y:S05]  /*11e0*/  @P4 BRA `(.L_x_5954) ;  /* 0x0000002000004947 */ /* 0x000fea0003800000 */
[----:B------:R-:W-:Y:S05]  /*11f0*/  @P0 BRA `(.L_x_5955) ;  /* 0x0000008000000947 */ /* 0x000fea0003800000 */
[----:B------:R-:W-:Y:S05]  /*1200*/  BRA `(.L_x_5956) ;  /* 0x0000009000007947 */ /* 0x000fea0003800000 */
.L_x_5954:
[----:B-----5:R-:W-:-:S05]  /*1210*/  PRMT R88, RZ, 0x5410, R18 ;  /* 0x00005410ff587816 */ /* 0x020fca0000000012 */
[----:B------:R-:W-:Y:S01]  /*1220*/  FADD.FTZ R95, R88, R95 ;  /* 0x0000005f585f7221 */ /* 0x000fe20000010000 */
[----:B------:R-:W-:Y:S05]  /*1230*/  BRA `(.L_x_5955) ;  /* 0x0000004000007947 */ /* 0x000fea0003800000 */
.L_x_5953:
[----:B-----5:R-:W-:-:S05]  /*1240*/  PRMT R88, RZ, 0x5410, R22 ;  /* 0x00005410ff587816 */ /* 0x020fca0000000016 */
[----:B------:R-:W-:Y:S01]  /*1250*/  FADD.FTZ R95, R88, R95 ;  /* 0x0000005f585f7221 */ /* 0x000fe20000010000 */
[----:B------:R-:W-:-:S05]  /*1260*/  @P2 PRMT R88, RZ, 0x5410, R18 ;  /* 0x00005410ff582816 */ /* 0x000fca0000000012 */
[----:B------:R-:W-:-:S05]  /*1270*/  @P2 FADD.FTZ R95, R88, R95 ;  /* 0x0000005f585f2221 */ /* 0x000fca0000010000 */
.L_x_5955:
[----:B------:R-:W-:-:S04]  /*1280*/  F2FP.BF16.PACK_AB R88, RZ, R95 ;  /* 0x0000005fff58723e */ /* 0x000fc800000010ff */
[----:B------:R-:W-:Y:S02]  /*1290*/  PRMT R14, R88, 0x7610, R14 ;  /* 0x00007610580e7816 */ /* 0x000fe4000000000e */
.L_x_5956:
[----:B------:R-:W-:Y:S01]  /*12a0*/  PRMT R98, RZ, 0x7610, R90 ;  /* 0x00007610ff627816 */ /* 0x000fe2000000005a */
[----:B------:R-:W-:Y:S05]  /*12b0*/  @P3 BRA `(.L_x_5957) ;  /* 0x0000008000003947 */ /* 0x000fea0003800000 */
[----:B------:R-:W-:-:S04]  /*12c0*/  ISETP.NE.U32.AND P4, PT, RZ, c[0x0][0x180], PT ;  /* 0x00006000ff007a0c */ /* 0x000fc80003f85070 */
[----:B------:R-:W-:-:S13]  /*12d0*/  ISETP.NE.AND.EX P4, PT, RZ, c[0x0][0x184], PT, P4 ;  /* 0x00006100ff007a0c */ /* 0x000fda0003f85340 */
[----:B------:R-:W-:Y:S05]  /*12e0*/  @P4 BRA `(.L_x_5958) ;  /* 0x0000002000004947 */ /* 0x000fea0003800000 */
[----:B------:R-:W-:Y:S05]  /*12f0*/  @P0 BRA `(.L_x_5959) ;  /* 0x0000008000000947 */ /* 0x000fea0003800000 */
[----:B------:R-:W-:Y:S05]  /*1300*/  BRA `(.L_x_5960) ;  /* 0x0000009000007947 */ /* 0x000fea0003800000 */
.L_x_5958:
[----:B-----5:R-:W-:-:S05]  /*1310*/  PRMT R89, RZ, 0x7610, R18 ;  /* 0x00007610ff597816 */ /* 0x020fca0000000012 */
[----:B------:R-:W-:Y:S01]  /*1320*/  FADD.FTZ R98, R89, R98 ;  /* 0x0000006259627221 */ /* 0x000fe20000010000 */
[----:B------:R-:W-:Y:S05]  /*1330*/  BRA `(.L_x_5959) ;  /* 0x0000004000007947 */ /* 0x000fea0003800000 */
.L_x_5957:
[----:B-----5:R-:W-:-:S05]  /*1340*/  PRMT R89, RZ, 0x7610, R22 ;  /* 0x00007610ff597816 */ /* 0x020fca0000000016 */
[----:B------:R-:W-:Y:S01]  /*1350*/  FADD.FTZ R98, R89, R98 ;  /* 0x0000006259627221 */ /* 0x000fe20000010000 */
[----:B------:R-:W-:-:S05]  /*1360*/  @P2 PRMT R89, RZ, 0x7610, R18 ;  /* 0x00007610ff592816 */ /* 0x000fca0000000012 */
[----:B------:R-:W-:-:S05]  /*1370*/  @P2 FADD.FTZ R98, R89, R98 ;  /* 0x0000006259622221 */ /* 0x000fca0000010000 */
.L_x_5959:
[----:B------:R-:W-:-:S04]  /*1380*/  F2FP.BF16.PACK_AB R88, RZ, R98 ;  /* 0x00000062ff58723e */ /* 0x000fc800000010ff */
[----:B------:R-:W-:Y:S02]  /*1390*/  PRMT R14, R14, 0x5410, R88 ;  /* 0x000054100e0e7816 */ /* 0x000fe40000000058 */
.L_x_5960:
[----:B------:R-:W-:Y:S01]  /*13a0*/  PRMT R97, RZ, 0x5410, R91 ;  /* 0x00005410ff617816 */ /* 0x000fe2000000005b */
[----:B------:R-:W-:Y:S05]  /*13b0*/  @P3 BRA `(.L_x_5961) ;  /* 0x0000008000003947 */ /* 0x000fea0003800000 */
[----:B------:R-:W-:-:S04]  /*13c0*/  ISETP.NE.U32.AND P4, PT, RZ, c[0x0][0x180], PT ;  /* 0x00006000ff007a0c */ /* 0x000fc80003f85070 */
[----:B------:R-:W-:-:S13]  /*13d0*/  ISETP.NE.AND.EX P4, PT, RZ, c[0x0][0x184], PT, P4 ;  /* 0x00006100ff007a0c */ /* 0x000fda0003f85340 */
[----:B------:R-:W-:Y:S05]  /*13e0*/  @P4 BRA `(.L_x_5962) ;  /* 0x0000002000004947 */ /* 0x000fea0003800000 */
[----:B------:R-:W-:Y:S05]  /*13f0*/  @P0 BRA `(.L_x_5963) ;  /* 0x0000008000000947 */ /* 0x000fea0003800000 */
[----:B------:R-:W-:Y:S05]  /*1400*/  BRA `(.L_x_5964) ;  /* 0x0000009000007947 */ /* 0x000fea0003800000 */
.L_x_5962:
[----:B-----5:R-:W-:-:S05]  /*1410*/  PRMT R88, RZ, 0x5410, R19 ;  /* 0x00005410ff587816 */ /* 0x020fca0000000013 */
[----:B------:R-:W-:Y:S01]  /*1420*/  FADD.FTZ R97, R88, R97 ;  /* 0x0000006158617221 */ /* 0x000fe20000010000 */
[----:B------:R-:W-:Y:S05]  /*1430*/  BRA `(.L_x_5963) ;  /* 0x0000004000007947 */ /* 0x000fea0003800000 */
.L_x_5961:
[----:B-----5:R-:W-:-:S05]  /*1440*/  PRMT R88, RZ, 0x5410, R23 ;  /* 0x00005410ff587816 */ /* 0x020fca0000000017 */
[----:B------:R-:W-:Y:S01]  /*1450*/  FADD.FTZ R97, R88, R97 ;  /* 0x0000006158617221 */ /* 0x000fe20000010000 */
[----:B------:R-:W-:-:S05]  /*1460*/  @P2 PRMT R88, RZ, 0x5410, R19 ;  /* 0x00005410ff582816 */ /* 0x000fca0000000013 */
[----:B------:R-:W-:-:S05]  /*1470*/  @P2 FADD.FTZ R97, R88, R97 ;  /* 0x0000006158612221 */ /* 0x000fca0000010000 */
.L_x_5963:
[----:B------:R-:W-:-:S04]  /*1480*/  F2FP.BF16.PACK_AB R88, RZ, R97 ;  /* 0x00000061ff58723e */ /* 0x000fc800000010ff */
[----:B------:R-:W-:Y:S02]  /*1490*/  PRMT R15, R88, 0x7610, R15 ;  /* 0x00007610580f7816 */ /* 0x000fe4000000000f */
.L_x_5964:
[----:B------:R-:W-:Y:S01]  /*14a0*/  PRMT R101, RZ, 0x7610, R91 ;  /* 0x00007610ff657816 */ /* 0x000fe2000000005b */
[----:B------:R-:W-:Y:S05]  /*14b0*/  @P3 BRA `(.L_x_5965) ;  /* 0x0000008000003947 */ /* 0x000fea0003800000 */
[----:B------:R-:W-:-:S04]  /*14c0*/  ISETP.NE.U32.AND P4, PT, RZ, c[0x0][0x180], PT ;  /* 0x00006000ff007a0c */ /* 0x000fc80003f85070 */
[----:B------:R-:W-:-:S13]  /*14d0*/  ISETP.NE.AND.EX P4, PT, RZ, c[0x0][0x184], PT, P4 ;  /* 0x00006100ff007a0c */ /* 0x000fda0003f85340 */
[----:B------:R-:W-:Y:S05]  /*14e0*/  @P4 BRA `(.L_x_5966) ;  /* 0x0000002000004947 */ /* 0x000fea0003800000 */
[----:B------:R-:W-:Y:S05]  /*14f0*/  @P0 BRA `(.L_x_5967) ;  /* 0x0000008000000947 */ /* 0x000fea0003800000 */
[----:B------:R-:W-:Y:S05]  /*1500*/  BRA `(.L_x_5968) ;  /* 0x0000009000007947 */ /* 0x000fea0003800000 */
.L_x_5966:
[----:B-----5:R-:W-:-:S05]  /*1510*/  PRMT R88, RZ, 0x7610, R19 ;  /* 0x00007610ff587816 */ /* 0x020fca0000000013 */
[----:B------:R-:W-:Y:S01]  /*1520*/  FADD.FTZ R101, R88, R101 ;  /* 0x0000006558657221 */ /* 0x000fe20000010000 */
[----:B------:R-:W-:Y:S05]  /*1530*/  BRA `(.L_x_5967) ;  /* 0x0000004000007947 */ /* 0x000fea0003800000 */
.L_x_5965:
[----:B-----5:R-:W-:-:S05]  /*1540*/  PRMT R88, RZ, 0x7610, R23 ;  /* 0x00007610ff587816 */ /* 0x020fca0000000017 */
[----:B------:R-:W-:Y:S01]  /*1550*/  FADD.FTZ R101, R88, R101 ;  /* 0x0000006558657221 */ /* 0x000fe20000010000 */
[----:B------:R-:W-:-:S05]  /*1560*/  @P2 PRMT R88, RZ, 0x7610, R19 ;  /* 0x00007610ff582816 */ /* 0x000fca0000000013 */
[----:B------:R-:W-:-:S05]  /*1570*/  @P2 FADD.FTZ R101, R88, R101 ;  /* 0x0000006558652221 */ /* 0x000fca0000010000 */
.L_x_5967:
[----:B------:R-:W-:-:S04]  /*1580*/  F2FP.BF16.PACK_AB R88, RZ, R101 ;  /* 0x00000065ff58723e */ /* 0x000fc800000010ff */
[----:B------:R-:W-:Y:S02]  /*1590*/  PRMT R15, R15, 0x5410, R88 ;  /* 0x000054100f0f7816 */ /* 0x000fe40000000058 */
.L_x_5968:
[----:B------:R-:W-:Y:S02]  /*15a0*/  IADD3 R100, R4, 0x100, RZ ;  /* 0x0000010004647810 */ /* 0x000fe40007ffe0ff */
        /* <DEDUP_REMOVED lines=18> */
.L_x_5970:
[----:B-----5:R-:W-:-:S05]  /*16d0*/  PRMT R102, RZ, 0x5410, R16 ;  /* 0x00005410ff667816 */ /* 0x020fca0000000010 */
[----:B------:R-:W-:Y:S01]  /*16e0*/  FADD.FTZ R99, R102, R99 ;  /* 0x0000006366637221 */ /* 0x000fe20000010000 */
[----:B------:R-:W-:Y:S05]  /*16f0*/  BRA `(.L_x_5971) ;  /* 0x0000004000007947 */ /* 0x000fea0003800000 */
.L_x_5969:
[----:B-1---5:R-:W-:-:S05]  /*1700*/  PRMT R102, RZ, 0x5410, R20 ;  /* 0x00005410ff667816 */ /* 0x022fca0000000014 */
[----:B------:R-:W-:Y:S01]  /*1710*/  FADD.FTZ R99, R102, R99 ;  /* 0x0000006366637221 */ /* 0x000fe20000010000 */
[----:B------:R-:W-:-:S05]  /*1720*/  @P2 PRMT R102, RZ, 0x5410, R16 ;  /* 0x00005410ff662816 */ /* 0x000fca0000000010 */
[----:B------:R-:W-:-:S05]  /*1730*/  @P2 FADD.FTZ R99, R102, R99 ;  /* 0x0000006366632221 */ /* 0x000fca0000010000 */
.L_x_5971:
[----:B------:R-:W-:-:S04]  /*1740*/  F2FP.BF16.PACK_AB R102, RZ, R99 ;  /* 0x00000063ff66723e */ /* 0x000fc800000010ff */
[----:B------:R-:W-:Y:S02]  /*1750*/  PRMT R12, R102, 0x7610, R12 ;  /* 0x00007610660c7816 */ /* 0x000fe4000000000c */
.L_x_5972:
[----:B------:R-:W-:Y:S01]  /*1760*/  PRMT R107, RZ, 0x7610, R88 ;  /* 0x00007610ff6b7816 */ /* 0x000fe20000000058 */
[----:B------:R-:W-:Y:S05]  /*1770*/  @P3 BRA `(.L_x_5973) ;  /* 0x0000008000003947 */ /* 0x000fea0003800000 */
[----:B------:R-:W-:-:S04]  /*1780*/  ISETP.NE.U32.AND P4, PT, RZ, c[0x0][0x180], PT ;  /* 0x00006000ff007a0c */ /* 0x000fc80003f85070 */
[----:B------:R-:W-:-:S13]  /*1790*/  ISETP.NE.AND.EX P4, PT, RZ, c[0x0][0x184], PT, P4 ;  /* 0x00006100ff007a0c */ /* 0x000fda0003f85340 */
[----:B------:R-:W-:Y:S05]  /*17a0*/  @P4 BRA `(.L_x_5974) ;  /* 0x0000002000004947 */ /* 0x000fea0003800000 */
[----:B------:R-:W-:Y:S05]  /*17b0*/  @P0 BRA `(.L_x_5975) ;  /* 0x0000008000000947 */ /* 0x000fea0003800000 */
[----:B------:R-:W-:Y:S05]  /*17c0*/  BRA `(.L_x_5976) ;  /* 0x0000009000007947 */ /* 0x000fea0003800000 */
.L_x_5974:
[----:B-----5:R-:W-:-:S05]  /*17d0*/  PRMT R88, RZ, 0x7610, R16 ;  /* 0x00007610ff587816 */ /* 0x020fca0000000010 */
[----:B------:R-:W-:Y:S01]  /*17e0*/  FADD.FTZ R107, R88, R107 ;  /* 0x0000006b586b7221 */ /* 0x000fe20000010000 */
[----:B------:R-:W-:Y:S05]  /*17f0*/  BRA `(.L_x_5975) ;  /* 0x0000004000007947 */ /* 0x000fea0003800000 */
.L_x_5973:
[----:B-----5:R-:W-:-:S05]  /*1800*/  PRMT R88, RZ, 0x7610, R20 ;  /* 0x00007610ff587816 */ /* 0x020fca0000000014 */
[----:B------:R-:W-:Y:S01]  /*1810*/  FADD.FTZ R107, R88, R107 ;  /* 0x0000006b586b7221 */ /* 0x000fe20000010000 */
[----:B------:R-:W-:-:S05]  /*1820*/  @P2 PRMT R88, RZ, 0x7610, R16 ;  /* 0x00007610ff582816 */ /* 0x000fca0000000010 */
[----:B------:R-:W-:-:S05]  /*1830*/  @P2 FADD.FTZ R107, R88, R107 ;  /* 0x0000006b586b2221 */ /* 0x000fca0000010000 */
.L_x_5975:
[----:B------:R-:W-:-:S04]  /*1840*/  F2FP.BF16.PACK_AB R88, RZ, R107 ;  /* 0x0000006bff58723e */ /* 0x000fc800000010ff */
[----:B------:R-:W-:Y:S02]  /*1850*/  PRMT R12, R12, 0x5410, R88 ;  /* 0x000054100c0c7816 */ /* 0x000fe40000000058 */
.L_x_5976:
[----:B------:R-:W-:Y:S01]  /*1860*/  PRMT R106, RZ, 0x5410, R89 ;  /* 0x00005410ff6a7816 */ /* 0x000fe20000000059 */
[----:B------:R-:W-:Y:S05]  /*1870*/  @P3 BRA `(.L_x_5977) ;  /* 0x0000008000003947 */ /* 0x000fea0003800000 */
[----:B------:R-:W-:-:S04]  /*1880*/  ISETP.NE.U32.AND P4, PT, RZ, c[0x0][0x180], PT ;  /* 0x00006000ff007a0c */ /* 0x000fc80003f85070 */
[----:B------:R-:W-:-:S13]  /*1890*/  ISETP.NE.AND.EX P4, PT, RZ, c[0x0][0x184], PT, P4 ;  /* 0x00006100ff007a0c */ /* 0x000fda0003f85340 */
[----:B------:R-:W-:Y:S05]  /*18a0*/  @P4 BRA `(.L_x_5978) ;  /* 0x0000002000004947 */ /* 0x000fea0003800000 */
[----:B------:R-:W-:Y:S05]  /*18b0*/  @P0 BRA `(.L_x_5979) ;  /* 0x0000008000000947 */ /* 0x000fea0003800000 */
[----:B------:R-:W-:Y:S05]  /*18c0*/  BRA `(.L_x_5980) ;  /* 0x0000009000007947 */ /* 0x000fea0003800000 */
.L_x_5978:
[----:B-----5:R-:W-:-:S05]  /*18d0*/  PRMT R103, RZ, 0x5410, R17 ;  /* 0x00005410ff677816 */ /* 0x020fca0000000011 */
[----:B------:R-:W-:Y:S01]  /*18e0*/  FADD.FTZ R106, R103, R106 ;  /* 0x0000006a676a7221 */ /* 0x000fe20000010000 */
[----:B------:R-:W-:Y:S05]  /*18f0*/  BRA `(.L_x_5979) ;  /* 0x0000004000007947 */ /* 0x000fea0003800000 */
.L_x_5977:
[----:B-----5:R-:W-:-:S05]  /*1900*/  PRMT R103, RZ, 0x5410, R21 ;  /* 0x00005410ff677816 */ /* 0x020fca0000000015 */
[----:B------:R-:W-:Y:S01]  /*1910*/  FADD.FTZ R106, R103, R106 ;  /* 0x0000006a676a7221 */ /* 0x000fe20000010000 */
[----:B------:R-:W-:-:S05]  /*1920*/  @P2 PRMT R103, RZ, 0x5410, R17 ;  /* 0x00005410ff672816 */ /* 0x000fca0000000011 */
[----:B------:R-:W-:-:S05]  /*1930*/  @P2 FADD.FTZ R106, R103, R106 ;  /* 0x0000006a676a2221 */ /* 0x000fca0000010000 */
.L_x_5979:
[----:B------:R-:W-:-:S04]  /*1940*/  F2FP.BF16.PACK_AB R88, RZ, R106 ;  /* 0x0000006aff58723e */ /* 0x000fc800000010ff */
[----:B------:R-:W-:Y:S02]  /*1950*/  PRMT R13, R88, 0x7610, R13 ;  /* 0x00007610580d7816 */ /* 0x000fe4000000000d */
.L_x_5980:
[----:B------:R-:W-:Y:S01]  /*1960*/  PRMT R109, RZ, 0x7610, R89 ;  /* 0x00007610ff6d7816 */ /* 0x000fe20000000059 */
[----:B------:R-:W-:Y:S05]  /*1970*/  @P3 BRA `(.L_x_5981) ;  /* 0x0000008000003947 */ /* 0x000fea0003800000 */
[----:B------:R-:W-:-:S04]  /*1980*/  ISETP.NE.U32.AND P4, PT, RZ, c[0x0][0x180], PT ;  /* 0x00006000ff007a0c */ /* 0x000fc80003f85070 */
[----:B------:R-:W-:-:S13]  /*1990*/  ISETP.NE.AND.EX P4, PT, RZ, c[0x0][0x184], PT, P4 ;  /* 0x00006100ff007a0c */ /* 0x000fda0003f85340 */
[----:B------:R-:W-:Y:S05]  /*19a0*/  @P4 BRA `(.L_x_5982) ;  /* 0x0000002000004947 */ /* 0x000fea0003800000 */
[----:B------:R-:W-:Y:S05]  /*19b0*/  @P0 BRA `(.L_x_5983) ;  /* 0x0000008000000947 */ /* 0x000fea0003800000 */
[----:B------:R-:W-:Y:S05]  /*19c0*/  BRA `(.L_x_5984) ;  /* 0x0000009000007947 */ /* 0x000fea0003800000 */
.L_x_5982:
[----:B-----5:R-:W-:-:S05]  /*19d0*/  PRMT R88, RZ, 0x7610, R17 ;  /* 0x00007610ff587816 */ /* 0x020fca0000000011 */
[----:B------:R-:W-:Y:S01]  /*19e0*/  FADD.FTZ R109, R88, R109 ;  /* 0x0000006d586d7221 */ /* 0x000fe20000010000 */
[----:B------:R-:W-:Y:S05]  /*19f0*/  BRA `(.L_x_5983) ;  /* 0x0000004000007947 */ /* 0x000fea0003800000 */
.L_x_5981:
[----:B-----5:R-:W-:-:S05]  /*1a00*/  PRMT R88, RZ, 0x7610, R21 ;  /* 0x00007610ff587816 */ /* 0x020fca0000000015 */
[----:B------:R-:W-:Y:S01]  /*1a10*/  FADD.FTZ R109, R88, R109 ;  /* 0x0000006d586d7221 */ /* 0x000fe20000010000 */
[----:B------:R-:W-:-:S05]  /*1a20*/  @P2 PRMT R88, RZ, 0x7610, R17 ;  /* 0x00007610ff582816 */ /* 0x000fca0000000011 */
[----:B------:R-:W-:-:S05]  /*1a30*/  @P2 FADD.FTZ R109, R88, R109 ;  /* 0x0000006d586d2221 */ /* 0x000fca0000010000 */
.L_x_5983:
[----:B------:R-:W-:-:S04]  /*1a40*/  F2FP.BF16.PACK_AB R88, RZ, R109 ;  /* 0x0000006dff58723e */ /* 0x000fc800000010ff */
[----:B------:R-:W-:Y:S02]  /*1a50*/  PRMT R13, R13, 0x5410, R88 ;  /* 0x000054100d0d7816 */ /* 0x000fe40000000058 */
.L_x_5984:
[----:B------:R-:W-:Y:S01]  /*1a60*/  PRMT R108, RZ, 0x5410, R90 ;  /* 0x00005410ff6c7816 */ /* 0x000fe2000000005a */
[----:B------:R-:W-:Y:S05]  /*1a70*/  @P3 BRA `(.L_x_5985) ;  /* 0x0000008000003947 */ /* 0x000fea0003800000 */
[----:B------:R-:W-:-:S04]  /*1a80*/  ISETP.NE.U32.AND P4, PT, RZ, c[0x0][0x180], PT ;  /* 0x00006000ff007a0c */ /* 0x000fc80003f85070 */
[----:B------:R-:W-:-:S13]  /*1a90*/  ISETP.NE.AND.EX P4, PT, RZ, c[0x0][0x184], PT, P4 ;  /* 0x00006100ff007a0c */ /* 0x000fda0003f85340 */
[----:B------:R-:W-:Y:S05]  /*1aa0*/  @P4 BRA `(.L_x_5986) ;  /* 0x0000002000004947 */ /* 0x000fea0003800000 */
[----:B------:R-:W-:Y:S05]  /*1ab0*/  @P0 BRA `(.L_x_5987) ;  /* 0x0000008000000947 */ /* 0x000fea0003800000 */
[----:B------:R-:W-:Y:S05]  /*1ac0*/  BRA `(.L_x_5988) ;  /* 0x0000009000007947 */ /* 0x000fea0003800000 */
.L_x_5986:
[----:B-----5:R-:W-:-:S05]  /*1ad0*/  PRMT R89, RZ, 0x5410, R18 ;  /* 0x00005410ff597816 */ /* 0x020fca0000000012 */
[----:B------:R-:W-:Y:S01]  /*1ae0*/  FADD.FTZ R108, R89, R108 ;  /* 0x0000006c596c7221 */ /* 0x000fe20000010000 */
[----:B------:R-:W-:Y:S05]  /*1af0*/  BRA `(.L_x_5987) ;  /* 0x0000004000007947 */ /* 0x000fea0003800000 */
.L_x_5985:
[----:B-----5:R-:W-:-:S05]  /*1b00*/  PRMT R89, RZ, 0x5410, R22 ;  /* 0x00005410ff597816 */ /* 0x020fca0000000016 */
[----:B------:R-:W-:Y:S01]  /*1b10*/  FADD.FTZ R108, R89, R108 ;  /* 0x0000006c596c7221 */ /* 0x000fe20000010000 */
[----:B------:R-:W-:-:S05]  /*1b20*/  @P2 PRMT R89, RZ, 0x5410, R18 ;  /* 0x00005410ff592816 */ /* 0x000fca0000000012 */
[----:B------:R-:W-:-:S05]  /*1b30*/  @P2 FADD.FTZ R108, R89, R108 ;  /* 0x0000006c596c2221 */ /* 0x000fca0000010000 */
.L_x_5987:
[----:B------:R-:W-:-:S04]  /*1b40*/  F2FP.BF16.PACK_AB R88, RZ, R108 ;  /* 0x0000006cff58723e */ /* 0x000fc800000010ff */
[----:B------:R-:W-:Y:S02]  /*1b50*/  PRMT R14, R88, 0x7610, R14 ;  /* 0x00007610580e7816 */ /* 0x000fe4000000000e */
.L_x_5988:
[----:B------:R-:W-:Y:S01]  /*1b60*/  PRMT R111, RZ, 0x7610, R90 ;  /* 0x00007610ff6f7816 */ /* 0x000fe2000000005a */
[----:B------:R-:W-:Y:S05]  /*1b70*/  @P3 BRA `(.L_x_5989) ;  /* 0x0000008000003947 */ /* 0x000fea0003800000 */
[----:B------:R-:W-:-:S04]  /*1b80*/  ISETP.NE.U32.AND P4, PT, RZ, c[0x0][0x180], PT ;  /* 0x00006000ff007a0c */ /* 0x000fc80003f85070 */
[----:B------:R-:W-:-:S13]  /*1b90*/  ISETP.NE.AND.EX P4, PT, RZ, c[0x0][0x184], PT, P4 ;  /* 0x00006100ff007a0c */ /* 0x000fda0003f85340 */
[----:B------:R-:W-:Y:S05]  /*1ba0*/  @P4 BRA `(.L_x_5990) ;  /* 0x0000002000004947 */ /* 0x000fea0003800000 */
[----:B------:R-:W-:Y:S05]  /*1bb0*/  @P0 BRA `(.L_x_5991) ;  /* 0x0000008000000947 */ /* 0x000fea0003800000 */
[----:B------:R-:W-:Y:S05]  /*1bc0*/  BRA `(.L_x_5992) ;  /* 0x0000009000007947 */ /* 0x000fea0003800000 */
.L_x_5990:
[----:B-----5:R-:W-:-:S05]  /*1bd0*/  PRMT R88, RZ, 0x7610, R18 ;  /* 0x00007610ff587816 */ /* 0x020fca0000000012 */
[----:B------:R-:W-:Y:S01]  /*1be0*/  FADD.FTZ R111, R88, R111 ;  /* 0x0000006f586f7221 */ /* 0x000fe20000010000 */
[----:B------:R-:W-:Y:S05]  /*1bf0*/  BRA `(.L_x_5991) ;  /* 0x0000004000007947 */ /* 0x000fea0003800000 */
.L_x_5989:
[----:B-----5:R-:W-:-:S05]  /*1c00*/  PRMT R88, RZ, 0x7610, R22 ;  /* 0x00007610ff587816 */ /* 0x020fca0000000016 */
[----:B------:R-:W-:Y:S01]  /*1c10*/  FADD.FTZ R111, R88, R111 ;  /* 0x0000006f586f7221 */ /* 0x000fe20000010000 */
[----:B------:R-:W-:-:S05]  /*1c20*/  @P2 PRMT R88, RZ, 0x7610, R18 ;  /* 0x00007610ff582816 */ /* 0x000fca0000000012 */
[----:B------:R-:W-:-:S05]  /*1c30*/  @P2 FADD.FTZ R111, R88, R111 ;  /* 0x0000006f586f2221 */ /* 0x000fca0000010000 */
.L_x_5991:
[----:B------:R-:W-:-:S04]  /*1c40*/  F2FP.BF16.PACK_AB R88, RZ, R111 ;  /* 0x0000006fff58723e */ /* 0x000fc800000010ff */
[----:B------:R-:W-:Y:S02]  /*1c50*/  PRMT R14, R14, 0x5410, R88 ;  /* 0x000054100e0e7816 */ /* 0x000fe40000000058 */
.L_x_5992:
[----:B------:R-:W-:Y:S01]  /*1c60*/  PRMT R110, RZ, 0x5410, R91 ;  /* 0x00005410ff6e7816 */ /* 0x000fe2000000005b */
[----:B------:R-:W-:Y:S05]  /*1c70*/  @P3 BRA `(.L_x_5993) ;  /* 0x0000008000003947 */ /* 0x000fea0003800000 */
[----:B------:R-:W-:-:S04]  /*1c80*/  ISETP.NE.U32.AND P4, PT, RZ, c[0x0][0x180], PT ;  /* 0x00006000ff007a0c */ /* 0x000fc80003f85070 */
[----:B------:R-:W-:-:S13]  /*1c90*/  ISETP.NE.AND.EX P4, PT, RZ, c[0x0][0x184], PT, P4 ;  /* 0x00006100ff007a0c */ /* 0x000fda0003f85340 */
[----:B------:R-:W-:Y:S05]  /*1ca0*/  @P4 BRA `(.L_x_5994) ;  /* 0x0000002000004947 */ /* 0x000fea0003800000 */
[----:B------:R-:W-:Y:S05]  /*1cb0*/  @P0 BRA `(.L_x_5995) ;  /* 0x0000008000000947 */ /* 0x000fea0003800000 */
[----:B------:R-:W-:Y:S05]  /*1cc0*/  BRA `(.L_x_5996) ;  /* 0x0000009000007947 */ /* 0x000fea0003800000 */
.L_x_5994:
[----:B-----5:R-:W-:-:S05]  /*1cd0*/  PRMT R89, RZ, 0x5410, R19 ;  /* 0x00005410ff597816 */ /* 0x020fca0000000013 */
[----:B------:R-:W-:Y:S01]  /*1ce0*/  FADD.FTZ R110, R89, R110 ;  /* 0x0000006e596e7221 */ /* 0x000fe20000010000 */
[----:B------:R-:W-:Y:S05]  /*1cf0*/  BRA `(.L_x_5995) ;  /* 0x0000004000007947 */ /* 0x000fea0003800000 */
.L_x_5993:
[----:B-----5:R-:W-:-:S05]  /*1d00*/  PRMT R89, RZ, 0x5410, R23 ;  /* 0x00005410ff597816 */ /* 0x020fca0000000017 */
[----:B------:R-:W-:Y:S01]  /*1d10*/  FADD.FTZ R110, R89, R110 ;  /* 0x0000006e596e7221 */ /* 0x000fe20000010000 */
[----:B------:R-:W-:-:S05]  /*1d20*/  @P2 PRMT R89, RZ, 0x5410, R19 ;  /* 0x00005410ff592816 */ /* 0x000fca0000000013 */
[----:B------:R-:W-:-:S05]  /*1d30*/  @P2 FADD.FTZ R110, R89, R110 ;  /* 0x0000006e596e2221 */ /* 0x000fca0000010000 */
.L_x_5995:
[----:B------:R-:W-:-:S04]  /*1d40*/  F2FP.BF16.PACK_AB R88, RZ, R110 ;  /* 0x0000006eff58723e */ /* 0x000fc800000010ff */
[----:B------:R-:W-:Y:S02]  /*1d50*/  PRMT R15, R88, 0x7610, R15 ;  /* 0x00007610580f7816 */ /* 0x000fe4000000000f */
.L_x_5996:
[----:B------:R-:W-:Y:S01]  /*1d60*/  PRMT R113, RZ, 0x7610, R91 ;  /* 0x00007610ff717816 */ /* 0x000fe2000000005b */
[----:B------:R-:W-:Y:S05]  /*1d70*/  @P3 BRA `(.L_x_5997) ;  /* 0x0000008000003947 */ /* 0x000fea0003800000 */
[----:B------:R-:W-:-:S04]  /*1d80*/  ISETP.NE.U32.AND P4, PT, RZ, c[0x0][0x180], PT ;  /* 0x00006000ff007a0c */ /* 0x000fc80003f85070 */
[----:B------:R-:W-:-:S13]  /*1d90*/  ISETP.NE.AND.EX P4, PT, RZ, c[0x0][0x184], PT, P4 ;  /* 0x00006100ff007a0c */ /* 0x000fda0003f85340 */
[----:B------:R-:W-:Y:S05]  /*1da0*/  @P4 BRA `(.L_x_5998) ;  /* 0x0000002000004947 */ /* 0x000fea0003800000 */
[----:B------:R-:W-:Y:S05]  /*1db0*/  @P0 BRA `(.L_x_5999) ;  /* 0x0000008000000947 */ /* 0x000fea0003800000 */
[----:B------:R-:W-:Y:S05]  /*1dc0*/  BRA `(.L_x_6000) ;  /* 0x0000009000007947 */ /* 0x000fea0003800000 */
.L_x_5998:
[----:B-----5:R-:W-:-:S05]  /*1dd0*/  PRMT R88, RZ, 0x7610, R19 ;  /* 0x00007610ff587816 */ /* 0x020fca0000000013 */
[----:B------:R-:W-:Y:S01]  /*1de0*/  FADD.FTZ R113, R88, R113 ;  /* 0x0000007158717221 */ /* 0x000fe20000010000 */
[----:B------:R-:W-:Y:S05]  /*1df0*/  BRA `(.L_x_5999) ;  /* 0x0000004000007947 */ /* 0x000fea0003800000 */
.L_x_5997:
[----:B-----5:R-:W-:-:S05]  /*1e00*/  PRMT R88, RZ, 0x7610, R23 ;  /* 0x00007610ff587816 */ /* 0x020fca0000000017 */
[----:B------:R-:W-:Y:S01]  /*1e10*/  FADD.FTZ R113, R88, R113 ;  /* 0x0000007158717221 */ /* 0x000fe20000010000 */
[----:B------:R-:W-:-:S05]  /*1e20*/  @P2 PRMT R88, RZ, 0x7610, R19 ;  /* 0x00007610ff582816 */ /* 0x000fca0000000013 */
[----:B------:R-:W-:-:S05]  /*1e30*/  @P2 FADD.FTZ R113, R88, R113 ;  /* 0x0000007158712221 */ /* 0x000fca0000010000 */
.L_x_5999:
[----:B------:R-:W-:-:S04]  /*1e40*/  F2FP.BF16.PACK_AB R88, RZ, R113 ;  /* 0x00000071ff58723e */ /* 0x000fc800000010ff */
[----:B------:R-:W-:Y:S02]  /*1e50*/  PRMT R15, R15, 0x5410, R88 ;  /* 0x000054100f0f7816 */ /* 0x000fe40000000058 */
.L_x_6000:
[----:B------:R-:W-:Y:S02]  /*1e60*/  IADD3 R112, R4, 0x180, RZ ;  /* 0x0000018004707810 */ /* 0x000fe40007ffe0ff */
[----:B------:R-:W-:Y:S02]  /*1e70*/  @P0 LEA R88, P4, R100, c[0x0][0x188], 0x4 ;  /* 0x0000620064580a11 */ /* 0x000fe400078820ff */
[C---:B------:R-:W-:Y:S01]  /*1e80*/  @P2 LEA R104, P5, R112.reuse, c[0x0][0x180], 0x4 ;  /* 0x0000600070682a11 */ /* 0x040fe200078a20ff */
[----:B------:R-:W-:Y:S01]  /*1e90*/  IMAD.WIDE.U32 R90, R112, R114, c[0x0][0x170] ;  /* 0x00005c00705a7625 */ /* 0x000fe200078e0072 */
[----:B------:R-:W-:Y:S02]  /*1ea0*/  @P0 LEA.HI.X R89, R100, c[0x0][0x18c], RZ, 0x4, P4 ;  /* 0x0000630064590a11 */ /* 0x000fe400020f24ff */
[C---:B------:R-:W-:Y:S02]  /*1eb0*/  @P2 LEA.HI.X R105, R112.reuse, c[0x0][0x184], RZ, 0x4, P5 ;  /* 0x0000610070692a11 */ /* 0x040fe400028f24ff */
[C---:B------:R-:W-:Y:S01]  /*1ec0*/  @P1 LEA R102, P4, R112.reuse, c[0x0][0x178], 0x4 ;  /* 0x00005e0070661a11 */ /* 0x040fe200078820ff */
[----:B------:R0:W-:Y:S03]  /*1ed0*/  @P0 STG.E.128 [R88.64], R12 ;  /* 0x0000000c58000986 */ /* 0x0001e6000c101d04 */
[----:B------:R-:W-:Y:S01]  /*1ee0*/  @P1 LEA.HI.X R103, R112, c[0x0][0x17c], RZ, 0x4, P4 ;  /* 0x00005f0070671a11 */ /* 0x000fe200020f24ff */
        /* <DEDUP_REMOVED lines=10> */
.L_x_6002:
[----:B-----5:R-:W-:-:S05]  /*1f90*/  PRMT R103, RZ, 0x5410, R16 ;  /* 0x00005410ff677816 */ /* 0x020fca0000000010 */
[----:B------:R-:W-:Y:S01]  /*1fa0*/  FADD.FTZ R102, R103, R102 ;  /* 0x0000006667667221 */ /* 0x000fe20000010000 */
[----:B------:R-:W-:Y:S05]  /*1fb0*/  BRA `(.L_x_6003) ;  /* 0x0000004000007947 */ /* 0x000fea0003800000 */
.L_x_6001:
[----:B-1---5:R-:W-:-:S05]  /*1fc0*/  PRMT R103, RZ, 0x5410, R20 ;  /* 0x00005410ff677816 */ /* 0x022fca0000000014 */
[----:B------:R-:W-:Y:S01]  /*1fd0*/  FADD.FTZ R102, R103, R102 ;  /* 0x0000006667667221 */ /* 0x000fe20000010000 */
[----:B------:R-:W-:-:S05]  /*1fe0*/  @P2 PRMT R103, RZ, 0x5410, R16 ;  /* 0x00005410ff672816 */ /* 0x000fca0000000010 */
[----:B------:R-:W-:-:S05]  /*1ff0*/  @P2 FADD.FTZ R102, R103, R102 ;  /* 0x0000006667662221 */ /* 0x000fca0000010000 */
.L_x_6003:
[----:B------:R-:W-:-:S04]  /*2000*/  F2FP.BF16.PACK_AB R103, RZ, R102 ;  /* 0x00000066ff67723e */ /* 0x000fc800000010ff */
[----:B------:R-:W-:Y:S02]  /*2010*/  PRMT R12, R103, 0x7610, R12 ;  /* 0x00007610670c7816 */ /* 0x000fe4000000000c */
.L_x_6004:
[----:B------:R-:W-:Y:S01]  /*2020*/  PRMT R104, RZ, 0x7610, R88 ;  /* 0x00007610ff687816 */ /* 0x000fe20000000058 */
[----:B------:R-:W-:Y:S05]  /*2030*/  @P3 BRA `(.L_x_6005) ;  /* 0x0000008000003947 */ /* 0x000fea0003800000 */
[----:B------:R-:W-:-:S04]  /*2040*/  ISETP.NE.U32.AND P1, PT, RZ, c[0x0][0x180], PT ;  /* 0x00006000ff007a0c */ /* 0x000fc80003f25070 */
[----:B------:R-:W-:-:S13]  /*2050*/  ISETP.NE.AND.EX P1, PT, RZ, c[0x0][0x184], PT, P1 ;  /* 0x00006100ff007a0c */ /* 0x000fda0003f25310 */
[----:B------:R-:W-:Y:S05]  /*2060*/  @P1 BRA `(.L_x_6006) ;  /* 0x0000002000001947 */ /* 0x000fea0003800000 */
[----:B------:R-:W-:Y:S05]  /*2070*/  @P0 BRA `(.L_x_6007) ;  /* 0x0000008000000947 */ /* 0x000fea0003800000 */
[----:B------:R-:W-:Y:S05]  /*2080*/  BRA `(.L_x_6008) ;  /* 0x0000009000007947 */ /* 0x000fea0003800000 */
.L_x_6006:
[----:B-----5:R-:W-:-:S05]  /*2090*/  PRMT R103, RZ, 0x7610, R16 ;  /* 0x00007610ff677816 */ /* 0x020fca0000000010 */
[----:B------:R-:W-:Y:S01]  /*20a0*/  FADD.FTZ R104, R103, R104 ;  /* 0x0000006867687221 */ /* 0x000fe20000010000 */
[----:B------:R-:W-:Y:S05]  /*20b0*/  BRA `(.L_x_6007) ;  /* 0x0000004000007947 */ /* 0x000fea0003800000 */
.L_x_6005:
[----:B-----5:R-:W-:-:S05]  /*20c0*/  PRMT R103, RZ, 0x7610, R20 ;  /* 0x00007610ff677816 */ /* 0x020fca0000000014 */
[----:B------:R-:W-:Y:S01]  /*20d0*/  FADD.FTZ R104, R103, R104 ;  /* 0x0000006867687221 */ /* 0x000fe20000010000 */
[----:B------:R-:W-:-:S05]  /*20e0*/  @P2 PRMT R103, RZ, 0x7610, R16 ;  /* 0x00007610ff672816 */ /* 0x000fca0000000010 */
[----:B------:R-:W-:-:S05]  /*20f0*/  @P2 FADD.FTZ R104, R103, R104 ;  /* 0x0000006867682221 */ /* 0x000fca0000010000 */
.L_x_6007:
[----:B------:R-:W-:-:S04]  /*2100*/  F2FP.BF16.PACK_AB R88, RZ, R104 ;  /* 0x00000068ff58723e */ /* 0x000fc800000010ff */
[----:B------:R-:W-:Y:S02]  /*2110*/  PRMT R12, R12, 0x5410, R88 ;  /* 0x000054100c0c7816 */ /* 0x000fe40000000058 */
.L_x_6008:
[----:B------:R-:W-:Y:S01]  /*2120*/  PRMT R103, RZ, 0x5410, R89 ;  /* 0x00005410ff677816 */ /* 0x000fe20000000059 */
[----:B------:R-:W-:Y:S05]  /*2130*/  @P3 BRA `(.L_x_6009) ;  /* 0x0000008000003947 */ /* 0x000fea0003800000 */
[----:B------:R-:W-:-:S04]  /*2140*/  ISETP.NE.U32.AND P1, PT, RZ, c[0x0][0x180], PT ;  /* 0x00006000ff007a0c */ /* 0x000fc80003f25070 */
[----:B------:R-:W-:-:S13]  /*2150*/  ISETP.NE.AND.EX P1, PT, RZ, c[0x0][0x184], PT, P1 ;  /* 0x00006100ff007a0c */ /* 0x000fda0003f25310 */
[----:B------:R-:W-:Y:S05]  /*2160*/  @P1 BRA `(.L_x_6010) ;  /* 0x0000002000001947 */ /* 0x000fea0003800000 */
[----:B------:R-:W-:Y:S05]  /*2170*/  @P0 BRA `(.L_x_6011) ;  /* 0x0000008000000947 */ /* 0x000fea0003800000 */
[----:B------:R-:W-:Y:S05]  /*2180*/  BRA `(.L_x_6012) ;  /* 0x0000009000007947 */ /* 0x000fea0003800000 */
.L_x_6010:
[----:B-----5:R-:W-:-:S05]  /*2190*/  PRMT R88, RZ, 0x5410, R17 ;  /* 0x00005410ff587816 */ /* 0x020fca0000000011 */
[----:B------:R-:W-:Y:S01]  /*21a0*/  FADD.FTZ R103, R88, R103 ;  /* 0x0000006758677221 */ /* 0x000fe20000010000 */
[----:B------:R-:W-:Y:S05]  /*21b0*/  BRA `(.L_x_6011) ;  /* 0x0000004000007947 */ /* 0x000fea0003800000 */
.L_x_6009:
[----:B-----5:R-:W-:-:S05]  /*21c0*/  PRMT R88, RZ, 0x5410, R21 ;  /* 0x00005410ff587816 */ /* 0x020fca0000000015 */
[----:B------:R-:W-:Y:S01]  /*21d0*/  FADD.FTZ R103, R88, R103 ;  /* 0x0000006758677221 */ /* 0x000fe20000010000 */
[----:B------:R-:W-:-:S05]  /*21e0*/  @P2 PRMT R88, RZ, 0x5410, R17 ;  /* 0x00005410ff582816 */ /* 0x000fca0000000011 */
[----:B------:R-:W-:-:S05]  /*21f0*/  @P2 FADD.FTZ R103, R88, R103 ;  /* 0x0000006758672221 */ /* 0x000fca0000010000 */
.L_x_6011:
[----:B------:R-:W-:-:S04]  /*2200*/  F2FP.BF16.PACK_AB R88, RZ, R103 ;  /* 0x00000067ff58723e */ /* 0x000fc800000010ff */
[----:B------:R-:W-:Y:S02]  /*2210*/  PRMT R13, R88, 0x7610, R13 ;  /* 0x00007610580d7816 */ /* 0x000fe4000000000d */
.L_x_6012:
[----:B------:R-:W-:Y:S01]  /*2220*/  PRMT R114, RZ, 0x7610, R89 ;  /* 0x00007610ff727816 */ /* 0x000fe20000000059 */
[----:B------:R-:W-:Y:S05]  /*2230*/  @P3 BRA `(.L_x_6013) ;  /* 0x0000008000003947 */ /* 0x000fea0003800000 */
[----:B------:R-:W-:-:S04]  /*2240*/  ISETP.NE.U32.AND P1, PT, RZ, c[0x0][0x180], PT ;  /* 0x00006000ff007a0c */ /* 0x000fc80003f25070 */
[----:B------:R-:W-:-:S13]  /*2250*/  ISETP.NE.AND.EX P1, PT, RZ, c[0x0][0x184], PT, P1 ;  /* 0x00006100ff007a0c */ /* 0x000fda0003f25310 */
[----:B------:R-:W-:Y:S05]  /*2260*/  @P1 BRA `(.L_x_6014) ;  /* 0x0000002000001947 */ /* 0x000fea0003800000 */
[----:B------:R-:W-:Y:S05]  /*2270*/  @P0 BRA `(.L_x_6015) ;  /* 0x0000008000000947 */ /* 0x000fea0003800000 */
[----:B------:R-:W-:Y:S05]  /*2280*/  BRA `(.L_x_6016) ;  /* 0x0000009000007947 */ /* 0x000fea0003800000 */
.L_x_6014:
[----:B-----5:R-:W-:-:S05]  /*2290*/  PRMT R89, RZ, 0x7610, R17 ;  /* 0x00007610ff597816 */ /* 0x020fca0000000011 */
[----:B------:R-:W-:Y:S01]  /*22a0*/  FADD.FTZ R114, R89, R114 ;  /* 0x0000007259727221 */ /* 0x000fe20000010000 */
[----:B------:R-:W-:Y:S05]  /*22b0*/  BRA `(.L_x_6015) ;  /* 0x0000004000007947 */ /* 0x000fea0003800000 */
.L_x_6013:
[----:B-----5:R-:W-:-:S05]  /*22c0*/  PRMT R89, RZ, 0x7610, R21 ;  /* 0x00007610ff597816 */ /* 0x020fca0000000015 */
[----:B------:R-:W-:Y:S01]  /*22d0*/  FADD.FTZ R114, R89, R114 ;  /* 0x0000007259727221 */ /* 0x000fe20000010000 */
[----:B------:R-:W-:-:S05]  /*22e0*/  @P2 PRMT R89, RZ, 0x7610, R17 ;  /* 0x00007610ff592816 */ /* 0x000fca0000000011 */
[----:B------:R-:W-:-:S05]  /*22f0*/  @P2 FADD.FTZ R114, R89, R114 ;  /* 0x0000007259722221 */ /* 0x000fca0000010000 */
.L_x_6015:
[----:B------:R-:W-:-:S04]  /*2300*/  F2FP.BF16.PACK_AB R88, RZ, R114 ;  /* 0x00000072ff58723e */ /* 0x000fc800000010ff */
[----:B------:R-:W-:Y:S02]  /*2310*/  PRMT R13, R13, 0x5410, R88 ;  /* 0x000054100d0d7816 */ /* 0x000fe40000000058 */
.L_x_6016:
[----:B------:R-:W-:Y:S01]  /*2320*/  PRMT R105, RZ, 0x5410, R90 ;  /* 0x00005410ff697816 */ /* 0x000fe2000000005a */
[----:B------:R-:W-:Y:S05]  /*2330*/  @P3 BRA `(.L_x_6017) ;  /* 0x0000008000003947 */ /* 0x000fea0003800000 */
[----:B------:R-:W-:-:S04]  /*2340*/  ISETP.NE.U32.AND P1, PT, RZ, c[0x0][0x180], PT ;  /* 0x00006000ff007a0c */ /* 0x000fc80003f25070 */
[----:B------:R-:W-:-:S13]  /*2350*/  ISETP.NE.AND.EX P1, PT, RZ, c[0x0][0x184], PT, P1 ;  /* 0x00006100ff007a0c */ /* 0x000fda0003f25310 */
[----:B------:R-:W-:Y:S05]  /*2360*/  @P1 BRA `(.L_x_6018) ;  /* 0x0000002000001947 */ /* 0x000fea0003800000 */
[----:B------:R-:W-:Y:S05]  /*2370*/  @P0 BRA `(.L_x_6019) ;  /* 0x0000008000000947 */ /* 0x000fea0003800000 */
[----:B------:R-:W-:Y:S05]  /*2380*/  BRA `(.L_x_6020) ;  /* 0x0000009000007947 */ /* 0x000fea0003800000 */
.L_x_6018:
[----:B-----5:R-:W-:-:S05]  /*2390*/  PRMT R88, RZ, 0x5410, R18 ;  /* 0x00005410ff587816 */ /* 0x020fca0000000012 */
[----:B------:R-:W-:Y:S01]  /*23a0*/  FADD.FTZ R105, R88, R105 ;  /* 0x0000006958697221 */ /* 0x000fe20000010000 */
[----:B------:R-:W-:Y:S05]  /*23b0*/  BRA `(.L_x_6019) ;  /* 0x0000004000007947 */ /* 0x000fea0003800000 */
.L_x_6017:
[----:B-----5:R-:W-:-:S05]  /*23c0*/  PRMT R88, RZ, 0x5410, R22 ;  /* 0x00005410ff587816 */ /* 0x020fca0000000016 */
[----:B------:R-:W-:Y:S01]  /*23d0*/  FADD.FTZ R105, R88, R105 ;  /* 0x0000006958697221 */ /* 0x000fe20000010000 */
[----:B------:R-:W-:-:S05]  /*23e0*/  @P2 PRMT R88, RZ, 0x5410, R18 ;  /* 0x00005410ff582816 */ /* 0x000fca0000000012 */
[----:B------:R-:W-:-:S05]  /*23f0*/  @P2 FADD.FTZ R105, R88, R105 ;  /* 0x0000006958692221 */ /* 0x000fca0000010000 */
.L_x_6019:
[----:B------:R-:W-:-:S04]  /*2400*/  F2FP.BF16.PACK_AB R88, RZ, R105 ;  /* 0x00000069ff58723e */ /* 0x000fc800000010ff */
[----:B------:R-:W-:Y:S02]  /*2410*/  PRMT R14, R88, 0x7610, R14 ;  /* 0x00007610580e7816 */ /* 0x000fe4000000000e */
.L_x_6020:
[----:B------:R-:W-:Y:S01]  /*2420*/  PRMT R116, RZ, 0x7610, R90 ;  /* 0x00007610ff747816 */ /* 0x000fe2000000005a */
[----:B------:R-:W-:Y:S05]  /*2430*/  @P3 BRA `(.L_x_6021) ;  /* 0x0000008000003947 */ /* 0x000fea0003800000 */
[----:B------:R-:W-:-:S04]  /*2440*/  ISETP.NE.U32.AND P1, PT, RZ, c[0x0][0x180], PT ;  /* 0x00006000ff007a0c */ /* 0x000fc80003f25070 */
[----:B------:R-:W-:-:S13]  /*2450*/  ISETP.NE.AND.EX P1, PT, RZ, c[0x0][0x184], PT, P1 ;  /* 0x00006100ff007a0c */ /* 0x000fda0003f25310 */
[----:B------:R-:W-:Y:S05]  /*2460*/  @P1 BRA `(.L_x_6022) ;  /* 0x0000002000001947 */ /* 0x000fea0003800000 */
[----:B------:R-:W-:Y:S05]  /*2470*/  @P0 BRA `(.L_x_6023) ;  /* 0x0000008000000947 */ /* 0x000fea0003800000 */
[----:B------:R-:W-:Y:S05]  /*2480*/  BRA `(.L_x_6024) ;  /* 0x0000009000007947 */ /* 0x000fea0003800000 */
.L_x_6022:
[----:B-----5:R-:W-:-:S05]  /*2490*/  PRMT R89, RZ, 0x7610, R18 ;  /* 0x00007610ff597816 */ /* 0x020fca0000000012 */
[----:B------:R-:W-:Y:S01]  /*24a0*/  FADD.FTZ R116, R89, R116 ;  /* 0x0000007459747221 */ /* 0x000fe20000010000 */
[----:B------:R-:W-:Y:S05]  /*24b0*/  BRA `(.L_x_6023) ;  /* 0x0000004000007947 */ /* 0x000fea0003800000 */
.L_x_6021:
[----:B-----5:R-:W-:-:S05]  /*24c0*/  PRMT R89, RZ, 0x7610, R22 ;  /* 0x00007610ff597816 */ /* 0x020fca0000000016 */
[----:B------:R-:W-:Y:S01]  /*24d0*/  FADD.FTZ R116, R89, R116 ;  /* 0x0000007459747221 */ /* 0x000fe20000010000 */
[----:B------:R-:W-:-:S05]  /*24e0*/  @P2 PRMT R89, RZ, 0x7610, R18 ;  /* 0x00007610ff592816 */ /* 0x000fca0000000012 */
[----:B------:R-:W-:-:S05]  /*24f0*/  @P2 FADD.FTZ R116, R89, R116 ;  /* 0x0000007459742221 */ /* 0x000fca0000010000 */
.L_x_6023:
[----:B------:R-:W-:-:S04]  /*2500*/  F2FP.BF16.PACK_AB R88, RZ, R116 ;  /* 0x00000074ff58723e */ /* 0x000fc800000010ff */
[----:B------:R-:W-:Y:S02]  /*2510*/  PRMT R14, R14, 0x5410, R88 ;  /* 0x000054100e0e7816 */ /* 0x000fe40000000058 */
.L_x_6024:
[----:B------:R-:W-:Y:S01]  /*2520*/  PRMT R115, RZ, 0x5410, R91 ;  /* 0x00005410ff737816 */ /* 0x000fe2000000005b */
[----:B------:R-:W-:Y:S05]  /*2530*/  @P3 BRA `(.L_x_6025) ;  /* 0x0000008000003947 */ /* 0x000fea0003800000 */
[----:B------:R-:W-:-:S04]  /*2540*/  ISETP.NE.U32.AND P1, PT, RZ, c[0x0][0x180], PT ;  /* 0x00006000ff007a0c */ /* 0x000fc80003f25070 */
[----:B------:R-:W-:-:S13]  /*2550*/  ISETP.NE.AND.EX P1, PT, RZ, c[0x0][0x184], PT, P1 ;  /* 0x00006100ff007a0c */ /* 0x000fda0003f25310 */
[----:B------:R-:W-:Y:S05]  /*2560*/  @P1 BRA `(.L_x_6026) ;  /* 0x0000002000001947 */ /* 0x000fea0003800000 */
[----:B------:R-:W-:Y:S05]  /*2570*/  @P0 BRA `(.L_x_6027) ;  /* 0x0000008000000947 */ /* 0x000fea0003800000 */
[----:B------:R-:W-:Y:S05]  /*2580*/  BRA `(.L_x_6028) ;  /* 0x0000009000007947 */ /* 0x000fea0003800000 */
.L_x_6026:
[----:B-----5:R-:W-:-:S05]  /*2590*/  PRMT R88, RZ, 0x5410, R19 ;  /* 0x00005410ff587816 */ /* 0x020fca0000000013 */
[----:B------:R-:W-:Y:S01]  /*25a0*/  FADD.FTZ R115, R88, R115 ;  /* 0x0000007358737221 */ /* 0x000fe20000010000 */
[----:B------:R-:W-:Y:S05]  /*25b0*/  BRA `(.L_x_6027) ;  /* 0x0000004000007947 */ /* 0x000fea0003800000 */
.L_x_6025:
[----:B-----5:R-:W-:-:S05]  /*25c0*/  PRMT R88, RZ, 0x5410, R23 ;  /* 0x00005410ff587816 */ /* 0x020fca0000000017 */
[----:B------:R-:W-:Y:S01]  /*25d0*/  FADD.FTZ R115, R88, R115 ;  /* 0x0000007358737221 */ /* 0x000fe20000010000 */
[----:B------:R-:W-:-:S05]  /*25e0*/  @P2 PRMT R88, RZ, 0x5410, R19 ;  /* 0x00005410ff582816 */ /* 0x000fca0000000013 */
[----:B------:R-:W-:-:S05]  /*25f0*/  @P2 FADD.FTZ R115, R88, R115 ;  /* 0x0000007358732221 */ /* 0x000fca0000010000 */
.L_x_6027:
[----:B------:R-:W-:-:S04]  /*2600*/  F2FP.BF16.PACK_AB R88, RZ, R115 ;  /* 0x00000073ff58723e */ /* 0x000fc800000010ff */
[----:B------:R-:W-:Y:S02]  /*2610*/  PRMT R15, R88, 0x7610, R15 ;  /* 0x00007610580f7816 */ /* 0x000fe4000000000f */
.L_x_6028:
[----:B------:R-:W-:Y:S01]  /*2620*/  PRMT R117, RZ, 0x7610, R91 ;  /* 0x00007610ff757816 */ /* 0x000fe2000000005b */
[----:B------:R-:W-:Y:S05]  /*2630*/  @P3 BRA `(.L_x_6029) ;  /* 0x0000008000003947 */ /* 0x000fea0003800000 */
[----:B------:R-:W-:-:S04]  /*2640*/  ISETP.NE.U32.AND P1, PT, RZ, c[0x0][0x180], PT ;  /* 0x00006000ff007a0c */ /* 0x000fc80003f25070 */
[----:B------:R-:W-:-:S13]  /*2650*/  ISETP.NE.AND.EX P1, PT, RZ, c[0x0][0x184], PT, P1 ;  /* 0x00006100ff007a0c */ /* 0x000fda0003f25310 */
[----:B------:R-:W-:Y:S05]  /*2660*/  @P1 BRA `(.L_x_6030) ;  /* 0x0000002000001947 */ /* 0x000fea0003800000 */
[----:B------:R-:W-:Y:S05]  /*2670*/  @P0 BRA `(.L_x_6031) ;  /* 0x0000008000000947 */ /* 0x000fea0003800000 */
[----:B------:R-:W-:Y:S05]  /*2680*/  BRA `(.L_x_6032) ;  /* 0x0000009000007947 */ /* 0x000fea0003800000 */
.L_x_6030:
[----:B-----5:R-:W-:-:S05]  /*2690*/  PRMT R88, RZ, 0x7610, R19 ;  /* 0x00007610ff587816 */ /* 0x020fca0000000013 */
[----:B------:R-:W-:Y:S01]  /*26a0*/  FADD.FTZ R117, R88, R117 ;  /* 0x0000007558757221 */ /* 0x000fe20000010000 */
[----:B------:R-:W-:Y:S05]  /*26b0*/  BRA `(.L_x_6031) ;  /* 0x0000004000007947 */ /* 0x000fea0003800000 */
.L_x_6029:
[----:B-----5:R-:W-:-:S05]  /*26c0*/  PRMT R88, RZ, 0x7610, R23 ;  /* 0x00007610ff587816 */ /* 0x020fca0000000017 */
[----:B------:R-:W-:Y:S01]  /*26d0*/  FADD.FTZ R117, R88, R117 ;  /* 0x0000007558757221 */ /* 0x000fe20000010000 */
[----:B------:R-:W-:-:S05]  /*26e0*/  @P2 PRMT R88, RZ, 0x7610, R19 ;  /* 0x00007610ff582816 */ /* 0x000fca0000000013 */
[----:B------:R-:W-:-:S05]  /*26f0*/  @P2 FADD.FTZ R117, R88, R117 ;  /* 0x0000007558752221 */ /* 0x000fca0000010000 */
.L_x_6031:
[----:B------:R-:W-:-:S04]  /*2700*/  F2FP.BF16.PACK_AB R88, RZ, R117 ;  /* 0x00000075ff58723e */ /* 0x000fc800000010ff */
[----:B------:R-:W-:Y:S02]  /*2710*/  PRMT R15, R15, 0x5410, R88 ;  /* 0x000054100f0f7816 */ /* 0x000fe40000000058 */
.L_x_6032:
[----:B------:R-:W-:Y:S01]  /*2720*/  FADD.FTZ R88, RZ, R92 ;  /* 0x0000005cff587221 */ /* 0x000fe20000010000 */
[----:B------:R-:W0:Y:S03]  /*2730*/  S2R R119, SR_TID.X ;  /* 0x0000000000777919 */ /* 0x000e260000002100 */
[----:B------:R-:W-:-:S04]  /*2740*/  FADD.FTZ R89, R88, R11 ;  /* 0x0000000b58597221 */ /* 0x000fc80000010000 */
[----:B------:R-:W-:-:S04]  /*2750*/  FADD.FTZ R89, R89, R10 ;  /* 0x0000000a59597221 */ /* 0x000fc80000010000 */
[----:B------:R-:W-:-:S04]  /*2760*/  FADD.FTZ R89, R89, R6 ;  /* 0x0000000659597221 */ /* 0x000fc80000010000 */
[----:B------:R-:W-:-:S04]  /*2770*/  FADD.FTZ R88, R89, R8 ;  /* 0x0000000859587221 */ /* 0x000fc80000010000 */
[----:B------:R-:W-:-:S04]  /*2780*/  FADD.FTZ R88, R88, R3 ;  /* 0x0000000358587221 */ /* 0x000fc80000010000 */
[----:B------:R-:W-:Y:S01]  /*2790*/  FADD.FTZ R88, R88, R5 ;  /* 0x0000000558587221 */ /* 0x000fe20000010000 */
[----:B0-----:R-:W-:Y:S02]  /*27a0*/  SHF.R.U32.HI R120, RZ, 0x7, R119 ;  /* 0x00000007ff787819 */ /* 0x001fe40000011677 */
[----:B------:R-:W-:Y:S01]  /*27b0*/  LOP3.LUT R121, R119, 0x1f, RZ, 0xc0, !PT ;  /* 0x0000001f77797812 */ /* 0x000fe200078ec0ff */
[----:B------:R-:W-:Y:S01]  /*27c0*/  FADD.FTZ R88, R88, R7 ;  /* 0x0000000758587221 */ /* 0x000fe20000010000 */
[----:B------:R-:W-:Y:S02]  /*27d0*/  SHF.L.U32 R120, R120, 0x2, RZ ;  /* 0x0000000278787819 */ /* 0x000fe400000006ff */
[----:B------:R-:W-:Y:S01]  /*27e0*/  ISETP.NE.AND P2, PT, R121, RZ, PT ;  /* 0x000000ff7900720c */ /* 0x000fe20003f45270 */
[----:B------:R-:W-:Y:S01]  /*27f0*/  FADD.FTZ R89, R88, R9 ;  /* 0x0000000958597221 */ /* 0x000fe20000010000 */
[----:B------:R-:W-:-:S03]  /*2800*/  IADD3 R119, R120, 0x4, RZ ;  /* 0x0000000478777810 */ /* 0x000fc60007ffe0ff */
        /* <DEDUP_REMOVED lines=16> */
[----:B------:R-:W-:-:S04]  /*2910*/  FADD.FTZ R89, R89, R102 ;  /* 0x0000006659597221 */ /* 0x000fc80000010000 */
        /* <DEDUP_REMOVED lines=10> */
[----:B0-----:R-:W-:Y:S01]  /*29c0*/  FADD.FTZ R88, R90, R117 ;  /* 0x000000755a587221 */ /* 0x001fe20000010000 */
[----:B------:R-:W-:Y:S05]  /*29d0*/  BRA.DIV ~URZ, `(.L_x_6033) ;  /* 0x000011b27f007947 */ /* 0x000fea000b800000 */
[----:B------:R0:W1:Y:S02]  /*29e0*/  SHFL.BFLY PT, R89, R88, 0x1, 0x1f ;  /* 0x0c201f0058597f89 */ /* 0x00006400000e0000 */
.L_x_6037:
        /* <DEDUP_REMOVED lines=20> */
[----:B------:R-:W-:Y:S02]  /*2b30*/  FADD.FTZ R89, -R88, R3 ;  /* 0x0000000358597221 */ /* 0x000fe40000010100 */
[----:B------:R-:W-:Y:S02]  /*2b40*/  FFMA.FTZ R120, R90, R90, R91 ;  /* 0x0000005a5a787223 */ /* 0x000fe4000001005b */
[----:B------:R-:W-:-:S02]  /*2b50*/  FADD.FTZ R90, -R88, R5 ;  /* 0x00000005585a7221 */ /* 0x000fc40000010100 */
[----:B------:R-:W-:Y:S02]  /*2b60*/  FFMA.FTZ R91, R89, R89, R120 ;  /* 0x00000059595b7223 */ /* 0x000fe40000010078 */
[----:B------:R-:W-:Y:S02]  /*2b70*/  FADD.FTZ R89, -R88, R7 ;  /* 0x0000000758597221 */ /* 0x000fe40000010100 */
[----:B------:R-:W-:Y:S02]  /*2b80*/  FFMA.FTZ R120, R90, R90, R91 ;  /* 0x0000005a5a787223 */ /* 0x000fe4000001005b */
        /* <DEDUP_REMOVED lines=58> */
.L_x_6038:
[----:B------:R-:W2:Y:S01]  /*2f30*/  S2R R91, SR_TID.X ;  /* 0x00000000005b7919 */ /* 0x000ea20000002100 */
[----:B-1----:R-:W-:Y:S01]  /*2f40*/  FADD.FTZ R89, R89, R120 ;  /* 0x0000007859597221 */ /* 0x002fe20000010000 */
[----:B------:R-:W-:Y:S01]  /*2f50*/  WARPSYNC 0xffffffff ;  /* 0xffffffff00007948 */ /* 0x000fe20003800000 */
[----:B--2---:R-:W-:Y:S02]  /*2f60*/  SHF.R.U32.HI R90, RZ, 0x5, R91 ;  /* 0x00000005ff5a7819 */ /* 0x004fe4000001165b */
[----:B------:R-:W-:Y:S02]  /*2f70*/  LOP3.LUT R121, R91, 0x1f, RZ, 0xc0, !PT ;  /* 0x0000001f5b797812 */ /* 0x000fe400078ec0ff */
[----:B------:R-:W-:Y:S02]  /*2f80*/  LOP3.LUT R90, R90, 0x3, RZ, 0xc0, !PT ;  /* 0x000000035a5a7812 */ /* 0x000fe400078ec0ff */
[----:B------:R-:W-:Y:S02]  /*2f90*/  ISETP.GT.U32.AND P1, PT, R121, 0x3, PT ;  /* 0x000000037900780c */ /* 0x000fe40003f24070 */
[----:B0-----:R-:W-:-:S02]  /*2fa0*/  @!P2 IADD3 R120, R90, R119, RZ ;  /* 0x000000775a78a210 */ /* 0x001fc40007ffe0ff */
[----:B------:R-:W-:-:S03]  /*2fb0*/  CS2R R90, SRZ ;  /* 0x00000000005a7805 */ /* 0x000fc6000001ff00 */
[----:B------:R0:W-:Y:S04]  /*2fc0*/  @!P2 STS.64 [R120.X8], R88 ;  /* 0x000000587800a388 */ /* 0x0001e80000008a00 */
[----:B------:R-:W-:Y:S01]  /*2fd0*/  BAR.SYNC.DEFER_BLOCKING 0x0 ;  /* 0x0000000000007b1d */ /* 0x000fe20000010000 */
[----:B------:R-:W-:Y:S02]  /*2fe0*/  ISETP.NE.AND P2, PT, RZ, UR6, PT ;  /* 0x00000006ff007c0c */ /* 0x000fe4000bf45270 */
[----:B------:R-:W-:Y:S02]  /*2ff0*/  @!P1 IADD3 R119, R121, R119, RZ ;  /* 0x0000007779779210 */ /* 0x000fe40007ffe0ff */
[----:B------:R-:W-:Y:S02]  /*3000*/  MOV R121, RZ ;  /* 0x000000ff00797202 */ /* 0x000fe40000000f00 */
[----:B------:R-:W-:-:S04]  /*3010*/  @!P1 MOV R121, 0x400 ;  /* 0x0000040000799802 */ /* 0x000fc80000000f00 */
[----:B0-----:R0:W-:Y:S01]  /*3020*/  I2F R89, R121 ;  /* 0x0000007900597306 */ /* 0x0011e20000201400 */
[----:B------:R-:W1:Y:S04]  /*3030*/  SHFL.DOWN PT, R120, R121, 0x2, 0x1f ;  /* 0x08401f0079787f89 */ /* 0x000e6800000e0000 */
[----:B------:R1:W2:Y:S02]  /*3040*/  @!P1 LDS.64 R90, [R119.X8] ;  /* 0x00000000775a9984 */ /* 0x0002a40000008a00 */
[----:B-1----:R-:W-:Y:S02]  /*3050*/  IMAD.IADD R119, R120, 0x1, R121 ;  /* 0x0000000178777824 */ /* 0x002fe400078e0279 */
[----:B------:R-:W-:Y:S03]  /*3060*/  I2F R120, R120 ;  /* 0x0000007800787306 */ /* 0x000fe60000201400 */
[----:B0-----:R-:W0:Y:S05]  /*3070*/  SHFL.DOWN PT, R121, R119, 0x1, 0x1f ;  /* 0x08201f0077797f89 */ /* 0x001e2a00000e0000 */
[----:B------:R-:W1:Y:S08]  /*3080*/  I2F R88, R119 ;  /* 0x0000007700587306 */ /* 0x000e700000201400 */
[----:B-1----:R-:W-:Y:S01]  /*3090*/  MUFU.RCP R122, R88 ;  /* 0x00000058007a7308 */ /* 0x002fe20000001000 */
[----:B--2---:R-:W1:Y:S01]  /*30a0*/  SHFL.DOWN PT, R125, R90, 0x2, 0x1f ;  /* 0x08401f005a7d7f89 */ /* 0x004e6200000e0000 */
[----:B0-----:R-:W-:-:S03]  /*30b0*/  IADD3 R119, R119, R121, RZ ;  /* 0x0000007977777210 */ /* 0x001fc60007ffe0ff */
        /* <DEDUP_REMOVED lines=13> */
[----:B------:R-:W-:Y:S02]  /*3190*/  FFMA.FTZ R123, R122, R125, R123 ;  /* 0x0000007d7a7b7223 */ /* 0x000fe4000001007b */
[----:B------:R-:W2:Y:S04]  /*31a0*/  S2R R125, SR_TID.X ;  /* 0x00000000007d7919 */ /* 0x000ea80000002100 */
[----:B------:R-:W3:Y:S01]  /*31b0*/  SHFL.DOWN PT, R90, R123, 0x1, 0x1f ;  /* 0x08201f007b5a7f89 */ /* 0x000ee200000e0000 */
[----:B0-----:R-:W-:Y:S02]  /*31c0*/  FADD.FTZ R91, R124, -R89 ;  /* 0x800000597c5b7221 */ /* 0x001fe40000010000 */
[----:B------:R-:W-:Y:S02]  /*31d0*/  FMUL.FTZ R89, R89, R121 ;  /* 0x0000007959597220 */ /* 0x000fe40000410000 */
[----:B------:R-:W-:-:S02]  /*31e0*/  FMUL.FTZ R91, R91, R91 ;  /* 0x0000005b5b5b7220 */ /* 0x000fc40000410000 */
[C---:B------:R-:W-:Y:S01]  /*31f0*/  FFMA.FTZ R89, R88.reuse, R124, R89 ;  /* 0x0000007c58597223 */ /* 0x040fe20000010059 */
[--C-:B--2---:R-:W-:Y:S01]  /*3200*/  SHF.R.U32.HI R120, RZ, 0x5, R125.reuse ;  /* 0x00000005ff787819 */ /* 0x104fe2000001167d */
[----:B------:R-:W-:Y:S02]  /*3210*/  FMUL.FTZ R91, R88, R91 ;  /* 0x0000005b585b7220 */ /* 0x000fe40000410000 */
[----:B-1----:R-:W-:Y:S01]  /*3220*/  FMUL.FTZ R89, R119, R89 ;  /* 0x0000005977597220 */ /* 0x002fe20000410000 */
[----:B------:R-:W-:Y:S01]  /*3230*/  LOP3.LUT R120, R120, 0x3, RZ, 0xc0, !PT ;  /* 0x0000000378787812 */ /* 0x000fe200078ec0ff */
[----:B---3--:R-:W-:Y:S02]  /*3240*/  FADD.FTZ R90, R123, R90 ;  /* 0x0000005a7b5a7221 */ /* 0x008fe40000010000 */
[----:B------:R-:W-:Y:S01]  /*3250*/  FMUL.FTZ R88, R91, R121 ;  /* 0x000000795b587220 */ /* 0x000fe20000410000 */
[----:B------:R-:W-:Y:S01]  /*3260*/  LOP3.LUT P1, RZ, R120, 0x1f, R125, 0xf8, !PT ;  /* 0x0000001f78ff7812 */ /* 0x000fe2000782f87d */
[----:B------:R0:W1:Y:S02]  /*3270*/  SHFL.IDX PT, R91, R89, RZ, 0x1f ;  /* 0x00001fff595b7589 */ /* 0x00006400000e0000 */
[----:B------:R-:W-:Y:S01]  /*3280*/  FFMA.FTZ R122, R119, R88, R90 ;  /* 0x00000058777a7223 */ /* 0x000fe2000001005a */
[----:B------:R-:W-:-:S04]  /*3290*/  MOV R90, c[0x0][0x1e0] ;  /* 0x00007800005a7a02 */ /* 0x000fc80000000f00 */
[----:B------:R-:W2:Y:S05]  /*32a0*/  SHFL.IDX PT, R121, R122, RZ, 0x1f ;  /* 0x00001fff7a797589 */ /* 0x000eaa00000e0000 */
[----:B------:R-:W-:-:S05]  /*32b0*/  @!P1 MOV R119, 0x4 ;  /* 0x0000000400779802 */ /* 0x000fca0000000f00 */
[----:B0-----:R-:W-:-:S04]  /*32c0*/  @!P1 IMAD.WIDE R88, R0, R119, c[0x0][0x1a0] ;  /* 0x0000680000589625 */ /* 0x001fc800078e0277 */
[----:B-1----:R-:W-:Y:S01]  /*32d0*/  FMUL.FTZ R120, R91, R91 ;  /* 0x0000005b5b787220 */ /* 0x002fe20000410000 */
[----:B------:R0:W-:Y:S04]  /*32e0*/  @!P1 STG.E [R88.64], R91 ;  /* 0x0000005b58009986 */ /* 0x0001e8000c101904 */
[----:B------:R-:W-:Y:S01]  /*32f0*/  FSEL R120, R120, RZ, P2 ;  /* 0x000000ff78787208 */ /* 0x000fe20001000000 */
[----:B--2---:R-:W-:Y:S01]  /*3300*/  FFMA.FTZ R121, R121, R90, c[0x0][0x228] ;  /* 0x00008a0079797623 */ /* 0x004fe2000001005a */
[----:B------:R-:W-:-:S03]  /*3310*/  FSEL R90, R91, RZ, !P2 ;  /* 0x000000ff5b5a7208 */ /* 0x000fc60005000000 */
[----:B0-----:R-:W-:Y:S02]  /*3320*/  FADD.FTZ R91, R121, R120 ;  /* 0x00000078795b7221 */ /* 0x001fe40000010000 */
[C---:B------:R-:W-:Y:S01]  /*3330*/  @!P1 IMAD.WIDE R88, R0.reuse, R119, c[0x0][0x1a8] ;  /* 0x00006a0000589625 */ /* 0x040fe200078e0277 */
[----:B------:R-:W-:Y:S01]  /*3340*/  IADD3 R0, R0, c[0x0][0x160], RZ ;  /* 0x0000580000007a10 */ /* 0x000fe20007ffe0ff */
[----:B------:R-:W0:Y:S02]  /*3350*/  MUFU.RSQ R119, R91 ;  /* 0x0000005b00777308 */ /* 0x000e240000001400 */
[C---:B------:R-:W-:Y:S02]  /*3360*/  FADD.FTZ R11, -R90.reuse, R11 ;  /* 0x0000000b5a0b7221 */ /* 0x040fe40000010100 */
[C---:B------:R-:W-:Y:S02]  /*3370*/  FADD.FTZ R10, -R90.reuse, R10 ;  /* 0x0000000a5a0a7221 */ /* 0x040fe40000010100 */
[----:B------:R-:W-:-:S02]  /*3380*/  FADD.FTZ R8, -R90, R8 ;  /* 0x000000085a087221 */ /* 0x000fc40000010100 */
[C---:B------:R-:W-:Y:S02]  /*3390*/  FADD.FTZ R3, -R90.reuse, R3 ;  /* 0x000000035a037221 */ /* 0x040fe40000010100 */
[C---:B------:R-:W-:Y:S02]  /*33a0*/  FADD.FTZ R7, -R90.reuse, R7 ;  /* 0x000000075a077221 */ /* 0x040fe40000010100 */
[C---:B------:R-:W-:Y:S02]  /*33b0*/  FADD.FTZ R92, -R90.reuse, R92 ;  /* 0x0000005c5a5c7221 */ /* 0x040fe40000010100 */
[C---:B------:R-:W-:Y:S02]  /*33c0*/  FADD.FTZ R6, -R90.reuse, R6 ;  /* 0x000000065a067221 */ /* 0x040fe40000010100 */
[C---:B------:R-:W-:Y:S01]  /*33d0*/  FADD.FTZ R5, -R90.reuse, R5 ;  /* 0x000000055a057221 */ /* 0x040fe20000010100 */
[----:B0-----:R0:W-:Y:S01]  /*33e0*/  @!P1 STG.E [R88.64], R119 ;  /* 0x0000007758009986 */ /* 0x0011e2000c101904 */
        /* <DEDUP_REMOVED lines=34> */
[----:B------:R-:W-:Y:S02]  /*3610*/  FMUL.FTZ R123, R119, R5 ;  /* 0x00000005777b7220 */ /* 0x000fe40000410000 */
[----:B------:R-:W-:Y:S02]  /*3620*/  FFMA.FTZ R3, R52, R91, R84 ;  /* 0x0000005b34037223 */ /* 0x000fe40000010054 */
[----:B------:R-:W-:Y:S01]  /*3630*/  FFMA.FTZ R10, R55, R6, R87 ;  /* 0x00000006370a7223 */ /* 0x000fe20000010057 */
[----:B------:R-:W-:Y:S01]  /*3640*/  LEA R6, P1, R4, c[0x0][0x208], 0x4 ;  /* 0x0000820004067a11 */ /* 0x000fe200078220ff */
[----:B0-----:R-:W-:Y:S01]  /*3650*/  FFMA.FTZ R88, R53, R90, R85 ;  /* 0x0000005a35587223 */ /* 0x001fe20000010055 */
[----:B------:R-:W-:Y:S01]  /*3660*/  F2FP.BF16.PACK_AB R90, R8, R7 ;  /* 0x00000007085a723e */ /* 0x000fe200000010ff */
[----:B------:R-:W-:Y:S01]  /*3670*/  FFMA.FTZ R91, R50, R123, R82 ;  /* 0x0000007b325b7223 */ /* 0x000fe20000010052 */
[----:B------:R-:W-:Y:S01]  /*3680*/  LEA.HI.X R7, R4, c[0x0][0x20c], RZ, 0x4, P1 ;  /* 0x0000830004077a11 */ /* 0x000fe200008f24ff */
[----:B------:R-:W-:Y:S01]  /*3690*/  FFMA.FTZ R5, R54, R121, R86 ;  /* 0x0000007936057223 */ /* 0x000fe20000010056 */
[----:B------:R-:W-:Y:S01]  /*36a0*/  F2FP.BF16.PACK_AB R88, R88, R3 ;  /* 0x000000035858723e */ /* 0x000fe200000010ff */
[C---:B------:R-:W-:Y:S01]  /*36b0*/  FMUL.FTZ R3, R119.reuse, R110 ;  /* 0x0000006e77037220 */ /* 0x040fe20000410000 */
[----:B------:R-:W-:Y:S01]  /*36c0*/  F2FP.BF16.PACK_AB R91, R92, R91 ;  /* 0x0000005b5c5b723e */ /* 0x000fe200000010ff */
[----:B------:R-:W-:Y:S01]  /*36d0*/  FMUL.FTZ R4, R119, R113 ;  /* 0x0000007177047220 */ /* 0x000fe20000410000 */
[----:B------:R-:W-:Y:S01]  /*36e0*/  F2FP.BF16.PACK_AB R89, R10, R5 ;  /* 0x000000050a59723e */ /* 0x000fe200000010ff */
[----:B------:R-:W-:-:S02]  /*36f0*/  FFMA.FTZ R3, R34, R3, R66 ;  /* 0x0000000322037223 */ /* 0x000fc40000010042 */
[----:B------:R-:W-:Y:S02]  /*3700*/  FFMA.FTZ R92, R35, R4, R67 ;  /* 0x00000004235c7223 */ /* 0x000fe40000010043 */
[C---:B------:R-:W-:Y:S01]  /*3710*/  FMUL.FTZ R9, R119.reuse, R9 ;  /* 0x0000000977097220 */ /* 0x040fe20000410000 */
[----:B------:R0:W-:Y:S01]  /*3720*/  STG.E.128 [R6.64], R88 ;  /* 0x0000005806007986 */ /* 0x0001e2000c101d04 */
[C---:B------:R-:W-:Y:S01]  /*3730*/  FMUL.FTZ R94, R119.reuse, R94 ;  /* 0x0000005e775e7220 */ /* 0x040fe20000410000 */
[----:B------:R-:W-:Y:S01]  /*3740*/  F2FP.BF16.PACK_AB R11, R92, R3 ;  /* 0x000000035c0b723e */ /* 0x000fe200000010ff */
        /* <DEDUP_REMOVED lines=14> */
[----:B------:R-:W-:Y:S01]  /*3830*/  F2FP.BF16.PACK_AB R4, R94, R9 ;  /* 0x000000095e04723e */ /* 0x000fe200000010ff */
[----:B------:R-:W-:Y:S01]  /*3840*/  FFMA.FTZ R99, R36, R99, R68 ;  /* 0x0000006324637223 */ /* 0x000fe20000010044 */
[----:B------:R-:W-:Y:S01]  /*3850*/  LEA R94, P1, R2, c[0x0][0x208], 0x4 ;  /* 0x00008200025e7a11 */ /* 0x000fe200078220ff */
[----:B0-----:R-:W-:Y:S01]  /*3860*/  FFMA.FTZ R88, R37, R107, R69 ;  /* 0x0000006b25587223 */ /* 0x001fe20000010045 */
[----:B------:R-:W-:Y:S01]  /*3870*/  F2FP.BF16.PACK_AB R7, R10, R97 ;  /* 0x000000610a07723e */ /* 0x000fe200000010ff */
[----:B------:R-:W-:-:S02]  /*3880*/  FFMA.FTZ R91, R26, R115, R58 ;  /* 0x000000731a5b7223 */ /* 0x000fc4000001003a */
[----:B------:R-:W-:Y:S01]  /*3890*/  FFMA.FTZ R92, R27, R8, R59 ;  /* 0x000000081b5c7223 */ /* 0x000fe2000001003b */
[----:B------:R-:W-:Y:S01]  /*38a0*/  F2FP.BF16.PACK_AB R8, R88, R99 ;  /* 0x000000635808723e */ /* 0x000fe200000010ff */
[C---:B------:R-:W-:Y:S02]  /*38b0*/  FMUL.FTZ R106, R119.reuse, R106 ;  /* 0x0000006a776a7220 */ /* 0x040fe40000410000 */
[C---:B------:R-:W-:Y:S01]  /*38c0*/  FMUL.FTZ R109, R119.reuse, R109 ;  /* 0x0000006d776d7220 */ /* 0x040fe20000410000 */
[----:B------:R-:W-:Y:S01]  /*38d0*/  F2FP.BF16.PACK_AB R91, R92, R91 ;  /* 0x0000005b5c5b723e */ /* 0x000fe200000010ff */
[C---:B------:R-:W-:Y:S01]  /*38e0*/  FMUL.FTZ R108, R119.reuse, R108 ;  /* 0x0000006c776c7220 */ /* 0x040fe20000410000 */
[----:B------:R-:W-:Y:S01]  /*38f0*/  LEA R92, P2, R100, c[0x0][0x208], 0x4 ;  /* 0x00008200645c7a11 */ /* 0x000fe200078420ff */
[----:B------:R-:W-:Y:S02]  /*3900*/  FMUL.FTZ R111, R119, R111 ;  /* 0x0000006f776f7220 */ /* 0x000fe40000410000 */
[----:B------:R-:W-:Y:S01]  /*3910*/  FFMA.FTZ R5, R46, R93, R78 ;  /* 0x0000005d2e057223 */ /* 0x000fe2000001004e */
[----:B------:R-:W-:Y:S01]  /*3920*/  LEA.HI.X R93, R100, c[0x0][0x20c], RZ, 0x4, P2 ;  /* 0x00008300645d7a11 */ /* 0x000fe200010f24ff */
[----:B------:R-:W-:Y:S01]  /*3930*/  FFMA.FTZ R96, R47, R96, R79 ;  /* 0x000000602f607223 */ /* 0x000fe2000001004f */
[----:B------:R-:W-:Y:S01]  /*3940*/  LOP3.LUT P2, RZ, R118, 0xff, RZ, 0xc0, !PT ;  /* 0x000000ff76ff7812 */ /* 0x000fe2000784c0ff */
[----:B------:R-:W-:-:S02]  /*3950*/  FMUL.FTZ R102, R119, R102 ;  /* 0x0000006677667220 */ /* 0x000fc40000410000 */
[C---:B------:R-:W-:Y:S01]  /*3960*/  FMUL.FTZ R104, R119.reuse, R104 ;  /* 0x0000006877687220 */ /* 0x040fe20000410000 */
[----:B------:R-:W-:Y:S01]  /*3970*/  F2FP.BF16.PACK_AB R5, R96, R5 ;  /* 0x000000056005723e */ /* 0x000fe200000010ff */
[C---:B------:R-:W-:Y:S01]  /*3980*/  FMUL.FTZ R103, R119.reuse, R103 ;  /* 0x0000006777677220 */ /* 0x040fe20000410000 */
[C---:B------:R-:W-:Y:S01]  /*3990*/  LEA R96, P3, R112.reuse, c[0x0][0x208], 0x4 ;  /* 0x0000820070607a11 */ /* 0x040fe200078620ff */
[C---:B------:R-:W-:Y:S01]  /*39a0*/  FMUL.FTZ R114, R119.reuse, R114 ;  /* 0x0000007277727220 */ /* 0x040fe20000410000 */
[----:B------:R-:W-:Y:S01]  /*39b0*/  SEL R118, RZ, 0x1, P2 ;  /* 0x00000001ff767807 */ /* 0x000fe20001000000 */
[C---:B------:R-:W-:Y:S01]  /*39c0*/  FMUL.FTZ R105, R119.reuse, R105 ;  /* 0x0000006977697220 */ /* 0x040fe20000410000 */
[----:B------:R-:W-:Y:S01]  /*39d0*/  LEA.HI.X R97, R112, c[0x0][0x20c], RZ, 0x4, P3 ;  /* 0x0000830070617a11 */ /* 0x000fe200018f24ff */
[----:B------:R-:W-:Y:S02]  /*39e0*/  FMUL.FTZ R116, R119, R116 ;  /* 0x0000007477747220 */ /* 0x000fe40000410000 */
[----:B------:R-:W-:-:S02]  /*39f0*/  FFMA.FTZ R95, R40, R95, R72 ;  /* 0x0000005f285f7223 */ /* 0x000fc40000010048 */
[----:B------:R-:W-:Y:S02]  /*3a00*/  FFMA.FTZ R98, R41, R98, R73 ;  /* 0x0000006229627223 */ /* 0x000fe40000010049 */
[----:B------:R-:W-:Y:S02]  /*3a10*/  FFMA.FTZ R9, R38, R106, R70 ;  /* 0x0000006a26097223 */ /* 0x000fe40000010046 */
[----:B------:R-:W-:Y:S01]  /*3a20*/  FFMA.FTZ R90, R39, R109, R71 ;  /* 0x0000006d275a7223 */ /* 0x000fe20000010047 */
[----:B------:R-:W-:Y:S01]  /*3a30*/  F2FP.BF16.PACK_AB R6, R98, R95 ;  /* 0x0000005f6206723e */ /* 0x000fe200000010ff */
[----:B------:R-:W-:Y:S01]  /*3a40*/  FFMA.FTZ R10, R32, R108, R64 ;  /* 0x0000006c200a7223 */ /* 0x000fe20000010040 */
[----:B------:R-:W-:Y:S01]  /*3a50*/  LEA.HI.X R95, R2, c[0x0][0x20c], RZ, 0x4, P1 ;  /* 0x00008300025f7a11 */ /* 0x000fe200008f24ff */
[----:B------:R-:W-:Y:S01]  /*3a60*/  FFMA.FTZ R111, R33, R111, R65 ;  /* 0x0000006f216f7223 */ /* 0x000fe20000010041 */
[----:B------:R-:W-:Y:S01]  /*3a70*/  F2FP.BF16.PACK_AB R9, R90, R9 ;  /* 0x000000095a09723e */ /* 0x000fe200000010ff */
[----:B------:R-:W-:Y:S01]  /*3a80*/  FFMA.FTZ R105, R24, R105, R56 ;  /* 0x0000006918697223 */ /* 0x000fe20000010038 */
[----:B------:R-:W-:Y:S01]  /*3a90*/  ISETP.GE.AND P1, PT, R0, c[0x0][0x164], PT ;  /* 0x0000590000007a0c */ /* 0x000fe20003f26270 */
[----:B------:R-:W-:Y:S01]  /*3aa0*/  FFMA.FTZ R116, R25, R116, R57 ;  /* 0x0000007419747223 */ /* 0x000fe20000010039 */
[----:B------:R-:W-:Y:S01]  /*3ab0*/  F2FP.BF16.PACK_AB R10, R111, R10 ;  /* 0x0000000a6f0a723e */ /* 0x000fe200000010ff */
[----:B------:R-:W-:Y:S01]  /*3ac0*/  FFMA.FTZ R89, R30, R103, R62 ;  /* 0x000000671e597223 */ /* 0x000fe2000001003e */
[----:B------:R0:W-:Y:S01]  /*3ad0*/  STG.E.128 [R94.64], R4 ;  /* 0x000000045e007986 */ /* 0x0001e2000c101d04 */
[----:B------:R-:W-:Y:S01]  /*3ae0*/  FFMA.FTZ R114, R31, R114, R63 ;  /* 0x000000721f727223 */ /* 0x000fe2000001003f */
[----:B------:R-:W-:Y:S01]  /*3af0*/  F2FP.BF16.PACK_AB R90, R116, R105 ;  /* 0x00000069745a723e */ /* 0x000fe200000010ff */
[----:B------:R-:W-:Y:S01]  /*3b00*/  FFMA.FTZ R88, R28, R102, R60 ;  /* 0x000000661c587223 */ /* 0x000fe2000001003c */
[----:B------:R0:W-:Y:S01]  /*3b10*/  STG.E.128 [R92.64], R8 ;  /* 0x000000085c007986 */ /* 0x0001e2000c101d04 */
[----:B------:R-:W-:Y:S01]  /*3b20*/  FFMA.FTZ R3, R29, R104, R61 ;  /* 0x000000681d037223 */ /* 0x000fe2000001003d */
[----:B------:R-:W-:-:S04]  /*3b30*/  F2FP.BF16.PACK_AB R89, R114, R89 ;  /* 0x000000597259723e */ /* 0x000fc800000010ff */
[----:B------:R-:W-:-:S05]  /*3b40*/  F2FP.BF16.PACK_AB R88, R3, R88 ;  /* 0x000000580358723e */ /* 0x000fca00000010ff */
[----:B------:R0:W-:Y:S02]  /*3b50*/  STG.E.128 [R96.64], R88 ;  /* 0x0000005860007986 */ /* 0x0001e4000c101d04 */
[----:B0----5:R-:W-:Y:S01]  /*3b60*/  @P1 CALL.REL.NOINC `(.L_x_6035) ;  /* 0x0000001000001944 */ /* 0x021fe20003c00000 */
[----:B------:R-:W-:Y:S05]  /*3b70*/  BRA `(.L_x_6036) ;  /* 0xffffc81000007947 */ /* 0x000fea000383ffff */
.L_x_6035:
[----:B------:R-:W-:Y:S05]  /*3b80*/  EXIT ;  /* 0x000000000000794d */ /* 0x000fea0003800000 */
.L_x_6033:
[----:B------:R-:W-:Y:S01]  /*3b90*/  HFMA2.MMA R89, -RZ, RZ, 0, 5.9604644775390625e-08 ;  /* 0x00000001ff597435 */ /* 0x000fe200000001ff */
[----:B------:R-:W-:Y:S02]  /*3ba0*/  MOV R120, R88 ;  /* 0x0000005800787202 */ /* 0x000fe40000000f00 */
[----:B------:R-:W-:Y:S02]  /*3bb0*/  MOV R121, 0x1f ;  /* 0x0000001f00797802 */ /* 0x000fe40000000f00 */
[----:B------:R-:W-:Y:S02]  /*3bc0*/  MOV R91, 0xffffffff ;  /* 0xffffffff005b7802 */ /* 0x000fe40000000f00 */
[----:B------:R-:W-:Y:S02]  /*3bd0*/  MOV R90, 0x3bf0 ;  /* 0x00003bf0005a7802 */ /* 0x000fe40000000f00 */
[----:B-----5:R-:W-:Y:S05]  /*3be0*/  CALL.REL.NOINC `($__internal_19_$__cuda_sm70_shflsync_bfly_p) ;  /* 0x000007c000007944 */ /* 0x020fea0003c00000 */
[----:B-1----:R-:W-:Y:S05]  /*3bf0*/  BRA `(.L_x_6037) ;  /* 0xffffedf000007947 */ /* 0x002fea000383ffff */
.L_x_6034:
[----:B------:R-:W-:Y:S01]  /*3c00*/  HFMA2.MMA R89, -RZ, RZ, 0, 1.1920928955078125e-07 ;  /* 0x00000002ff597435 */ /* 0x000fe200000001ff */
[----:B------:R-:W-:Y:S01]  /*3c10*/  IMAD.MOV.U32 R120, RZ, RZ, R88 ;  /* 0x000000ffff787224 */ /* 0x000fe200078e0058 */
[----:B------:R-:W-:-:S02]  /*3c20*/  MOV R121, 0x1f ;  /* 0x0000001f00797802 */ /* 0x000fc40000000f00 */
[----:B------:R-:W-:Y:S02]  /*3c30*/  MOV R91, 0xffffffff ;  /* 0xffffffff005b7802 */ /* 0x000fe40000000f00 */
[----:B------:R-:W-:Y:S02]  /*3c40*/  MOV R90, 0x3c60 ;  /* 0x00003c60005a7802 */ /* 0x000fe40000000f00 */
[----:B-----5:R-:W-:Y:S05]  /*3c50*/  CALL.REL.NOINC `($__internal_19_$__cuda_sm70_shflsync_bfly_p) ;  /* 0x0000075000007944 */ /* 0x020fea0003c00000 */
[----:B-1----:R-:W-:Y:S01]  /*3c60*/  FADD.FTZ R88, R88, R89 ;  /* 0x0000005958587221 */ /* 0x002fe20000010000 */
[----:B------:R-:W-:Y:S01]  /*3c70*/  HFMA2.MMA R89, -RZ, RZ, 0, 2.384185791015625e-07 ;  /* 0x00000004ff597435 */ /* 0x000fe200000001ff */
[----:B------:R-:W-:Y:S02]  /*3c80*/  MOV R121, 0x1f ;  /* 0x0000001f00797802 */ /* 0x000fe40000000f00 */
[----:B------:R-:W-:Y:S02]  /*3c90*/  MOV R91, 0xffffffff ;  /* 0xffffffff005b7802 */ /* 0x000fe40000000f00 */
[----:B------:R-:W-:Y:S02]  /*3ca0*/  MOV R120, R88 ;  /* 0x0000005800787202 */ /* 0x000fe40000000f00 */
[----:B------:R-:W-:-:S02]  /*3cb0*/  MOV R90, 0x3cd0 ;  /* 0x00003cd0005a7802 */ /* 0x000fc40000000f00 */
[----:B------:R-:W-:Y:S05]  /*3cc0*/  CALL.REL.NOINC `($__internal_19_$__cuda_sm70_shflsync_bfly_p) ;  /* 0x000006e000007944 */ /* 0x000fea0003c00000 */
[----:B-1----:R-:W-:Y:S01]  /*3cd0*/  FADD.FTZ R88, R88, R89 ;  /* 0x0000005958587221 */ /* 0x002fe20000010000 */
[----:B------:R-:W-:Y:S01]  /*3ce0*/  HFMA2.MMA R121, -RZ, RZ, 0, 1.847743988037109375e-06 ;  /* 0x0000001fff797435 */ /* 0x000fe200000001ff */
[----:B------:R-:W-:Y:S01]  /*3cf0*/  IMAD.MOV.U32 R89, RZ, RZ, 0x8 ;  /* 0x00000008ff597424 */ /* 0x000fe200078e00ff */
[----:B------:R-:W-:-:S02]  /*3d00*/  MOV R91, 0xffffffff ;  /* 0xffffffff005b7802 */ /* 0x000fc40000000f00 */
[----:B------:R-:W-:Y:S02]  /*3d10*/  MOV R120, R88 ;  /* 0x0000005800787202 */ /* 0x000fe40000000f00 */
[----:B------:R-:W-:Y:S02]  /*3d20*/  MOV R90, 0x3d40 ;  /* 0x00003d40005a7802 */ /* 0x000fe40000000f00 */
[----:B------:R-:W-:Y:S05]  /*3d30*/  CALL.REL.NOINC `($__internal_19_$__cuda_sm70_shflsync_bfly_p) ;  /* 0x0000067000007944 */ /* 0x000fea0003c00000 */
[----:B-1----:R-:W-:Y:S01]  /*3d40*/  FADD.FTZ R88, R88, R89 ;  /* 0x0000005958587221 */ /* 0x002fe20000010000 */
[----:B------:R-:W-:Y:S01]  /*3d50*/  HFMA2.MMA R89, -RZ, RZ, 0, 9.5367431640625e-07 ;  /* 0x00000010ff597435 */ /* 0x000fe200000001ff */
[----:B------:R-:W-:Y:S02]  /*3d60*/  MOV R121, 0x1f ;  /* 0x0000001f00797802 */ /* 0x000fe40000000f00 */
[----:B------:R-:W-:Y:S02]  /*3d70*/  MOV R91, 0xffffffff ;  /* 0xffffffff005b7802 */ /* 0x000fe40000000f00 */
[----:B------:R-:W-:Y:S02]  /*3d80*/  MOV R120, R88 ;  /* 0x0000005800787202 */ /* 0x000fe40000000f00 */
[----:B------:R-:W-:-:S02]  /*3d90*/  MOV R90, 0x3db0 ;  /* 0x00003db0005a7802 */ /* 0x000fc40000000f00 */
[----:B------:R-:W-:Y:S05]  /*3da0*/  CALL.REL.NOINC `($__internal_19_$__cuda_sm70_shflsync_bfly_p) ;  /* 0x0000060000007944 */ /* 0x000fea0003c00000 */
[----:B-1----:R-:W-:Y:S01]  /*3db0*/  FADD.FTZ R88, R88, R89 ;  /* 0x0000005958587221 */ /* 0x002fe20000010000 */
[----:B------:R-:W-:-:S03]  /*3dc0*/  HFMA2.MMA R121, -RZ, RZ, 0, 1.847743988037109375e-06 ;  /* 0x0000001fff797435 */ /* 0x000fc600000001ff */
        /* <DEDUP_REMOVED lines=59> */
[----:B------:R-:W-:Y:S01]  /*4180*/  FFMA.FTZ R120, R90, R90, R91 ;  /* 0x0000005a5a787223 */ /* 0x000fe2000001005b */
[----:B------:R-:W-:Y:S01]  /*4190*/  MOV R91, 0xffffffff ;  /* 0xffffffff005b7802 */ /* 0x000fe20000000f00 */
[----:B------:R-:W-:-:S02]  /*41a0*/  FADD.FTZ R90, -R88, R115 ;  /* 0x00000073585a7221 */ /* 0x000fc40000010100 */
[----:B------:R-:W-:Y:S02]  /*41b0*/  FFMA.FTZ R89, R89, R89, R120 ;  /* 0x0000005959597223 */ /* 0x000fe40000010078 */
[----:B------:R-:W-:Y:S02]  /*41c0*/  FADD.FTZ R120, -R88, R117 ;  /* 0x0000007558787221 */ /* 0x000fe40000010100 */
[----:B------:R-:W-:Y:S01]  /*41d0*/  FFMA.FTZ R89, R90, R90, R89 ;  /* 0x0000005a5a597223 */ /* 0x000fe20000010059 */
[----:B------:R-:W-:-:S03]  /*41e0*/  MOV R90, 0x4220 ;  /* 0x00004220005a7802 */ /* 0x000fc60000000f00 */
[----:B------:R-:W-:Y:S02]  /*41f0*/  FFMA.FTZ R120, R120, R120, R89 ;  /* 0x0000007878787223 */ /* 0x000fe40000010059 */
[----:B------:R-:W-:Y:S02]  /*4200*/  IMAD.MOV.U32 R89, RZ, RZ, 0x1 ;  /* 0x00000001ff597424 */ /* 0x000fe400078e00ff */
[----:B------:R-:W-:Y:S05]  /*4210*/  CALL.REL.NOINC `($__internal_19_$__cuda_sm70_shflsync_bfly_p) ;  /* 0x0000019000007944 */ /* 0x000fea0003c00000 */
[----:B-1----:R-:W-:Y:S01]  /*4220*/  FADD.FTZ R120, R120, R89 ;  /* 0x0000005978787221 */ /* 0x002fe20000010000 */
[----:B------:R-:W-:Y:S01]  /*4230*/  HFMA2.MMA R89, -RZ, RZ, 0, 1.1920928955078125e-07 ;  /* 0x00000002ff597435 */ /* 0x000fe200000001ff */
[----:B------:R-:W-:Y:S02]  /*4240*/  MOV R121, 0x1f ;  /* 0x0000001f00797802 */ /* 0x000fe40000000f00 */
[----:B------:R-:W-:Y:S02]  /*4250*/  MOV R91, 0xffffffff ;  /* 0xffffffff005b7802 */ /* 0x000fe40000000f00 */
[----:B------:R-:W-:Y:S02]  /*4260*/  MOV R90, 0x4280 ;  /* 0x00004280005a7802 */ /* 0x000fe40000000f00 */
[----:B------:R-:W-:Y:S05]  /*4270*/  CALL.REL.NOINC `($__internal_19_$__cuda_sm70_shflsync_bfly_p) ;  /* 0x0000013000007944 */ /* 0x000fea0003c00000 */
[----:B-1----:R-:W-:Y:S01]  /*4280*/  FADD.FTZ R120, R120, R89 ;  /* 0x0000005978787221 */ /* 0x002fe20000010000 */
[----:B------:R-:W-:Y:S01]  /*4290*/  HFMA2.MMA R89, -RZ, RZ, 0, 2.384185791015625e-07 ;  /* 0x00000004ff597435 */ /* 0x000fe200000001ff */
[----:B------:R-:W-:Y:S01]  /*42a0*/  MOV R121, 0x1f ;  /* 0x0000001f00797802 */ /* 0x000fe20000000f00 */
[----:B------:R-:W-:Y:S01]  /*42b0*/  IMAD.MOV.U32 R91, RZ, RZ, -0x1 ;  /* 0xffffffffff5b7424 */ /* 0x000fe200078e00ff */
[----:B------:R-:W-:-:S03]  /*42c0*/  MOV R90, 0x42e0 ;  /* 0x000042e0005a7802 */ /* 0x000fc60000000f00 */
[----:B------:R-:W-:Y:S05]  /*42d0*/  CALL.REL.NOINC `($__internal_19_$__cuda_sm70_shflsync_bfly_p) ;  /* 0x000000d000007944 */ /* 0x000fea0003c00000 */
[----:B-1----:R-:W-:Y:S01]  /*42e0*/  FADD.FTZ R120, R120, R89 ;  /* 0x0000005978787221 */ /* 0x002fe20000010000 */
[----:B------:R-:W-:Y:S01]  /*42f0*/  HFMA2.MMA R89, -RZ, RZ, 0, 4.76837158203125e-07 ;  /* 0x00000008ff597435 */ /* 0x000fe200000001ff */
[----:B------:R-:W-:-:S02]  /*4300*/  MOV R121, 0x1f ;  /* 0x0000001f00797802 */ /* 0x000fc40000000f00 */
[----:B------:R-:W-:Y:S02]  /*4310*/  MOV R91, 0xffffffff ;  /* 0xffffffff005b7802 */ /* 0x000fe40000000f00 */
[----:B------:R-:W-:Y:S02]  /*4320*/  MOV R90, 0x4340 ;  /* 0x00004340005a7802 */ /* 0x000fe40000000f00 */
[----:B------:R-:W-:Y:S05]  /*4330*/  CALL.REL.NOINC `($__internal_19_$__cuda_sm70_shflsync_bfly_p) ;  /* 0x0000007000007944 */ /* 0x000fea0003c00000 */
[----:B-1----:R-:W-:Y:S01]  /*4340*/  FADD.FTZ R120, R120, R89 ;  /* 0x0000005978787221 */ /* 0x002fe20000010000 */
[----:B------:R-:W-:Y:S01]  /*4350*/  HFMA2.MMA R89, -RZ, RZ, 0, 9.5367431640625e-07 ;  /* 0x00000010ff597435 */ /* 0x000fe200000001ff */
[----:B------:R-:W-:Y:S02]  /*4360*/  MOV R121, 0x1f ;  /* 0x0000001f00797802 */ /* 0x000fe40000000f00 */
[----:B------:R-:W-:Y:S02]  /*4370*/  MOV R91, 0xffffffff ;  /* 0xffffffff005b7802 */ /* 0x000fe40000000f00 */
[----:B------:R-:W-:Y:S02]  /*4380*/  MOV R90, 0x43a0 ;  /* 0x000043a0005a7802 */ /* 0x000fe40000000f00 */
[----:B------:R-:W-:Y:S05]  /*4390*/  CALL.REL.NOINC `($__internal_19_$__cuda_sm70_shflsync_bfly_p) ;  /* 0x0000001000007944 */ /* 0x000fea0003c00000 */
[----:B-1----:R-:W-:Y:S05]  /*43a0*/  BRA `(.L_x_6038) ;  /* 0xffffeb8000007947 */ /* 0x002fea000383ffff */
        .weak           $__internal_19_$__cuda_sm70_shflsync_bfly_p
        .type           $__internal_19_$__cuda_sm70_shflsync_bfly_p,@function
        .size           $__internal_19_$__cuda_sm70_shflsync_bfly_p,(.L_x_26479 - $__internal_19_$__cuda_sm70_shflsync_bfly_p)
$__internal_19_$__cuda_sm70_shflsync_bfly_p:
[----:B------:R-:W-:Y:S04]  /*43b0*/  WARPSYNC R91 ;  /* 0x0000005b00007348 */ /* 0x000fe80003800000 */
[----:B------:R0:W1:Y:S02]  /*43c0*/  SHFL.BFLY PT, R89, R120, R89, R121 ;  /* 0x0c00005978597389 */ /* 0x00006400000e0079 */
[----:B0-----:R-:W-:-:S06]  /*43d0*/  HFMA2.MMA R91, -RZ, RZ, 0, 0 ;  /* 0x00000000ff5b7435 */ /* 0x001fcc00000001ff */
[----:B------:R-:W-:Y:S05]  /*43e0*/  RET.REL.NODEC R90 `(_ZN10layer_norm31ln_parallel_residual_fwd_kernelINS_13Kernel_traitsIf13__nv_bfloat16S2_S2_fjLj4096ELj1ELj1ELj4ELj16ENS_18Kernel_traits_baseILj4096EfS2_S2_S2_fjLj128EEEEELb0ELb1ELb1EEEvNS_9FwdParamsE) ;  /* 0xffffbc105a007950 */ /* 0x000fea0003c3ffff */
.L_x_6039:
        /* <DEDUP_REMOVED lines=9> */
.L_x_26479:


//--------------------- .text._ZN10layer_norm31ln_parallel_residual_fwd_kernelINS_13Kernel_traitsIf13__nv_bfloat16S2_S2_fjLj4096ELj1ELj1ELj4ELj16ENS_18Kernel_traits_baseILj4096EfS2_S2_S2_fjLj128EEEEELb1ELb0ELb0EEEvNS_9FwdParamsE --------------------------
	.section	.text._ZN10layer_norm31ln_parallel_residual_fwd_kernelINS_13Kernel_traitsIf13__nv_bfloat16S2_S2_fjLj4096ELj1ELj1ELj4ELj16ENS_18Kernel_traits_baseILj4096EfS2_S2_S2_fjLj128EEEEELb1ELb0ELb0EEEvNS_9FwdParamsE,"ax",@progbits
	.sectioninfo	@"SHI_REGISTERS=218"
	.align	128
        .global         _ZN10layer_norm31ln_parallel_residual_fwd_kernelINS_13Kernel_traitsIf13__nv_bfloat16S2_S2_fjLj4096ELj1ELj1ELj4ELj16ENS_18Kernel_traits_baseILj4096EfS2_S2_S2_fjLj128EEEEELb1ELb0ELb0EEEvNS_9FwdParamsE
        .type           _ZN10layer_norm31ln_parallel_residual_fwd_kernelINS_13Kernel_traitsIf13__nv_bfloat16S2_S2_fjLj4096ELj1ELj1ELj4ELj16ENS_18Kernel_traits_baseILj4096EfS2_S2_S2_fjLj128EEEEELb1ELb0ELb0EEEvNS_9FwdParamsE,@function
        .size           _ZN10layer_norm31ln_parallel_residual_fwd_kernelINS_13Kernel_traitsIf13__nv_bfloat16S2_S2_fjLj4096ELj1ELj1ELj4ELj16ENS_18Kernel_traits_baseILj4096EfS2_S2_S2_fjLj128EEEEELb1ELb0ELb0EEEvNS_9FwdParamsE,(.L_x_26480 - _ZN10layer_norm31ln_parallel_residual_fwd_kernelINS_13Kernel_traitsIf13__nv_bfloat16S2_S2_fjLj4096ELj1ELj1ELj4ELj16ENS_18Kernel_traits_baseILj4096EfS2_S2_S2_fjLj128EEEEELb1ELb0ELb0EEEvNS_9FwdParamsE)
        .other          _ZN10layer_norm31ln_parallel_residual_fwd_kernelINS_13Kernel_traitsIf13__nv_bfloat16S2_S2_fjLj4096ELj1ELj1ELj4ELj16ENS_18Kernel_traits_baseILj4096EfS2_S2_S2_fjLj128EEEEELb1ELb0ELb0EEEvNS_9FwdParamsE,@"STO_CUDA_ENTRY STV_DEFAULT"
_ZN10layer_norm31ln_parallel_residual_fwd_kernelINS_13Kernel_traitsIf13__nv_bfloat16S2_S2_fjLj4096ELj1ELj1ELj4ELj16ENS_18Kernel_traits_baseILj4096EfS2_S2_S2_fjLj128EEEEELb1ELb0ELb0EEEvNS_9FwdParamsE:
.text._ZN10layer_norm31ln_parallel_residual_fwd_kernelINS_13Kernel_traitsIf13__nv_bfloat16S2_S2_fjLj4096ELj1ELj1ELj4ELj16ENS_18Kernel_traits_baseILj4096EfS2_S2_S2_fjLj128EEEEELb1ELb0ELb0EEEvNS_9FwdParamsE:
        /* <DEDUP_REMOVED lines=21> */
[----:B--2---:R-:W0:Y:S01]  /*0150*/  @P0 R2UR UR4, R2 ;  /* 0x00000000020403c2 */ /* 0x004e2200000e0000 */
[----:B---3--:R-:W-:-:S07]  /*0160*/  @P0 IADD3 R0, P1, R4, c[0x0][0x240], RZ ;  /* 0x0000900004000a10 */ /* 0x008fce0007f3e0ff */
[----:B------:R1:W2:Y:S01]  /*0170*/  @P0 R2UR UR5, R3 ;  /* 0x00000000030503c2 */ /* 0x0002a200000e0000 */
        /* <DEDUP_REMOVED lines=10> */
[----:B------:R-:W-:Y:S02]  /*0220*/  UIADD3 UR10, UR5, -0x4498517b, URZ ;  /* 0xbb67ae85050a7890 */ /* 0x000fe4000fffe03f */
[----:B------:R-:W-:-:S02]  /*0230*/  UIADD3 UR12, UR5, 0x76cf5d0a, URZ ;  /* 0x76cf5d0a050c7890 */ /* 0x000fc4000fffe03f */
[----:B------:R-:W-:Y:S01]  /*0240*/  IMAD.WIDE.U32 R8, R8, -0x326172a9, RZ ;  /* 0xcd9e8d5708087825 */ /* 0x000fe200078e00ff */
[----:B------:R-:W-:Y:S01]  /*0250*/  UIADD3 UR14, UR5, 0x32370b8f, URZ ;  /* 0x32370b8f050e7890 */ /* 0x000fe2000fffe03f */
[----:B------:R-:W-:Y:S01]  /*0260*/  LOP3.LUT R7, R3, UR10, R4, 0x96, !PT ;  /* 0x0000000a03077c12 */ /* 0x000fe2000f8e9604 */
[----:B------:R-:W-:Y:S02]  /*0270*/  UIADD3 UR15, UR4, 0x78dde6e4, URZ ;  /* 0x78dde6e4040f7890 */ /* 0x000fe4000fffe03f */
[----:B------:R-:W-:Y:S01]  /*0280*/  LOP3.LUT R4, R9, UR9, R6, 0x96, !PT ;  /* 0x0000000909047c12 */ /* 0x000fe2000f8e9606 */
[----:B------:R-:W-:Y:S01]  /*0290*/  UIADD3 UR16, UR5, -0x126145ec, URZ ;  /* 0xed9eba1405107890 */ /* 0x000fe2000fffe03f */
[----:B------:R-:W-:Y:S01]  /*02a0*/  IMAD.WIDE.U32 R6, R7, -0x326172a9, RZ ;  /* 0xcd9e8d5707067825 */ /* 0x000fe200078e00ff */
[----:B------:R-:W-:Y:S02]  /*02b0*/  UIADD3 UR18, UR5, -0x56f99767, URZ ;  /* 0xa906689905127890 */ /* 0x000fe4000fffe03f */
[----:B------:R-:W-:Y:S01]  /*02c0*/  UIADD3 UR17, UR4, 0x1715609d, URZ ;  /* 0x1715609d04117890 */ /* 0x000fe2000fffe03f */
[----:B------:R-:W-:Y:S01]  /*02d0*/  IMAD.WIDE.U32 R4, R4, -0x2daee0ad, RZ ;  /* 0xd2511f5304047825 */ /* 0x000fe200078e00ff */
[----:B------:R-:W-:Y:S01]  /*02e0*/  LOP3.LUT R3, R7, UR11, R8, 0x96, !PT ;  /* 0x0000000b07037c12 */ /* 0x000fe2000f8e9608 */
[----:B------:R-:W-:-:S02]  /*02f0*/  UIADD3 UR19, UR4, -0x4ab325aa, URZ ;  /* 0xb54cda5604137890 */ /* 0x000fc4000fffe03f */
[----:B------:R-:W-:Y:S01]  /*0300*/  UIADD3 UR20, UR5, 0x646e171e, URZ ;  /* 0x646e171e05147890 */ /* 0x000fe2000fffe03f */
[----:B------:R-:W-:Y:S01]  /*0310*/  LOP3.LUT R8, R5, UR12, R2, 0x96, !PT ;  /* 0x0000000c05087c12 */ /* 0x000fe2000f8e9602 */
[----:B------:R-:W-:Y:S01]  /*0320*/  IMAD.WIDE.U32 R2, R3, -0x2daee0ad, RZ ;  /* 0xd2511f5303027825 */ /* 0x000fe200078e00ff */
[----:B------:R-:W-:Y:S02]  /*0330*/  UIADD3 UR22, UR5, 0x1fd5c5a3, URZ ;  /* 0x1fd5c5a305167890 */ /* 0x000fe4000fffe03f */
[----:B------:R-:W-:Y:S01]  /*0340*/  UIADD3 UR21, UR4, 0x5384540f, URZ ;  /* 0x5384540f04157890 */ /* 0x000fe2000fffe03f */
[----:B------:R-:W-:Y:S01]  /*0350*/  IMAD.WIDE.U32 R8, R8, -0x326172a9, RZ ;  /* 0xcd9e8d5708087825 */ /* 0x000fe200078e00ff */
[----:B------:R-:W-:Y:S01]  /*0360*/  LOP3.LUT R7, R3, UR14, R4, 0x96, !PT ;  /* 0x0000000e03077c12 */ /* 0x000fe2000f8e9604 */
[----:B------:R-:W-:Y:S02]  /*0370*/  UIADD3 UR23, UR4, -0xe443238, URZ ;  /* 0xf1bbcdc804177890 */ /* 0x000fe4000fffe03f */
[----:B------:R-:W-:Y:S01]  /*0380*/  UIADD3 UR24, UR5, -0x24c28bd8, URZ ;  /* 0xdb3d742805187890 */ /* 0x000fe2000fffe03f */
[----:B------:R-:W-:Y:S01]  /*0390*/  LOP3.LUT R4, R9, UR13, R6, 0x96, !PT ;  /* 0x0000000d09047c12 */ /* 0x000fe2000f8e9606 */
[----:B------:R-:W-:Y:S01]  /*03a0*/  IMAD.WIDE.U32 R6, R7, -0x326172a9, RZ ;  /* 0xcd9e8d5707067825 */ /* 0x000fe200078e00ff */
[----:B------:R-:W-:-:S02]  /*03b0*/  UIADD3 UR25, UR4, -0x700cb87f, URZ ;  /* 0x8ff3478104197890 */ /* 0x000fc4000fffe03f */
[----:B------:R-:W-:Y:S01]  /*03c0*/  UIADD3 UR26, UR5, -0x695add53, URZ ;  /* 0x96a522ad051a7890 */ /* 0x000fe2000fffe03f */
[----:B------:R-:W-:Y:S01]  /*03d0*/  IMAD.WIDE.U32 R4, R4, -0x2daee0ad, RZ ;  /* 0xd2511f5304047825 */ /* 0x000fe200078e00ff */
[----:B------:R-:W-:-:S04]  /*03e0*/  LOP3.LUT R3, R7, UR15, R8, 0x96, !PT ;  /* 0x0000000f07037c12 */ /* 0x000fc8000f8e9608 */
[----:B------:R-:W-:Y:S01]  /*03f0*/  LOP3.LUT R8, R5, UR16, R2, 0x96, !PT ;  /* 0x0000001005087c12 */ /* 0x000fe2000f8e9602 */
[----:B------:R-:W-:-:S04]  /*0400*/  IMAD.WIDE.U32 R2, R3, -0x2daee0ad, RZ ;  /* 0xd2511f5303027825 */ /* 0x000fc800078e00ff */
[----:B------:R-:W-:Y:S01]  /*0410*/  IMAD.MOV.U32 R5, RZ, RZ, c[0x0][0x168] ;  /* 0x00005a00ff057624 */ /* 0x000fe200078e00ff */
[----:B------:R-:W-:Y:S01]  /*0420*/  LOP3.LUT R7, R3, UR18, R4, 0x96, !PT ;  /* 0x0000001203077c12 */ /* 0x000fe2000f8e9604 */
[----:B------:R-:W-:-:S03]  /*0430*/  IMAD.WIDE.U32 R8, R8, -0x326172a9, RZ ;  /* 0xcd9e8d5708087825 */ /* 0x000fc600078e00ff */
[----:B------:R-:W-:Y:S02]  /*0440*/  SHF.R.S32.HI R3, RZ, 0x1f, R5 ;  /* 0x0000001fff037819 */ /* 0x000fe40000011405 */
[----:B------:R-:W-:Y:S01]  /*0450*/  LOP3.LUT R4, R9, UR17, R6, 0x96, !PT ;  /* 0x0000001109047c12 */ /* 0x000fe2000f8e9606 */
[----:B------:R-:W-:Y:S01]  /*0460*/  IMAD.WIDE.U32 R6, R7, -0x326172a9, RZ ;  /* 0xcd9e8d5707067825 */ /* 0x000fe200078e00ff */
[----:B------:R-:W-:-:S03]  /*0470*/  LEA.HI R16, R3, c[0x0][0x168], RZ, 0x3 ;  /* 0x00005a0003107a11 */ /* 0x000fc600078f18ff */
[----:B------:R-:W-:Y:S01]  /*0480*/  IMAD.WIDE.U32 R4, R4, -0x2daee0ad, RZ ;  /* 0xd2511f5304047825 */ /* 0x000fe200078e00ff */
[----:B------:R-:W-:Y:S02]  /*0490*/  LEA.HI.SX32 R25, R16, R25, 0x1d ;  /* 0x0000001910197211 */ /* 0x000fe400078feaff */
[----:B------:R-:W-:Y:S02]  /*04a0*/  LOP3.LUT R8, R7, UR19, R8, 0x96, !PT ;  /* 0x0000001307087c12 */ /* 0x000fe4000f8e9608 */
[C---:B------:R-:W-:Y:S02]  /*04b0*/  LOP3.LUT P2, RZ, R25.reuse, 0xffffff80, RZ, 0xc0, !PT ;  /* 0xffffff8019ff7812 */ /* 0x040fe4000784c0ff */
[C---:B------:R-:W-:Y:S01]  /*04c0*/  ISETP.GE.U32.AND P5, PT, R25.reuse, 0x100, PT ;  /* 0x000001001900780c */ /* 0x040fe20003fa6070 */
[----:B------:R-:W-:Y:S01]  /*04d0*/  IMAD.WIDE.U32 R8, R8, -0x2daee0ad, RZ ;  /* 0xd2511f5308087825 */ /* 0x000fe200078e00ff */
[----:B------:R-:W-:Y:S02]  /*04e0*/  ISETP.GE.U32.AND P4, PT, R25, 0x180, PT ;  /* 0x000001801900780c */ /* 0x000fe40003f86070 */
[----:B------:R-:W-:-:S02]  /*04f0*/  LOP3.LUT R10, R5, UR20, R2, 0x96, !PT ;  /* 0x00000014050a7c12 */ /* 0x000fc4000f8e9602 */
[----:B------:R-:W-:Y:S02]  /*0500*/  ISETP.GE.U32.AND P3, PT, R25, 0x200, PT ;  /* 0x000002001900780c */ /* 0x000fe40003f66070 */
[----:B------:R-:W-:Y:S01]  /*0510*/  LOP3.LUT R23, R9, UR22, R4, 0x96, !PT ;  /* 0x0000001609177c12 */ /* 0x000fe2000f8e9604 */
[----:B------:R-:W-:Y:S02]  /*0520*/  IMAD.WIDE.U32 R10, R10, -0x326172a9, RZ ;  /* 0xcd9e8d570a0a7825 */ /* 0x000fe400078e00ff */
[----:B------:R-:W-:Y:S02]  /*0530*/  @P2 LOP3.LUT R14, R14, 0x20, RZ, 0xfc, !PT ;  /* 0x000000200e0e2812 */ /* 0x000fe400078efcff */
[----:B------:R-:W-:Y:S01]  /*0540*/  IMAD.HI.U32 R15, R23, -0x326172a9, RZ ;  /* 0xcd9e8d57170f7827 */ /* 0x000fe200078e00ff */
[----:B------:R-:W-:Y:S02]  /*0550*/  LOP3.LUT R21, R11, UR21, R6, 0x96, !PT ;  /* 0x000000150b157c12 */ /* 0x000fe4000f8e9606 */
[----:B------:R-:W-:-:S03]  /*0560*/  LOP3.LUT R14, R14, 0xfffffeff, RZ, 0xc0, !PT ;  /* 0xfffffeff0e0e7812 */ /* 0x000fc600078ec0ff */
[----:B------:R-:W-:Y:S01]  /*0570*/  IMAD.HI.U32 R13, R21, -0x2daee0ad, RZ ;  /* 0xd2511f53150d7827 */ /* 0x000fe200078e00ff */
[----:B------:R-:W-:-:S04]  /*0580*/  @P5 LOP3.LUT R14, R14, 0x100, RZ, 0xfc, !PT ;  /* 0x000001000e0e5812 */ /* 0x000fc800078efcff */
[----:B------:R-:W-:-:S04]  /*0590*/  LOP3.LUT R14, R14, 0xffffff7f, RZ, 0xc0, !PT ;  /* 0xffffff7f0e0e7812 */ /* 0x000fc800078ec0ff */
[----:B------:R-:W-:-:S04]  /*05a0*/  @P4 LOP3.LUT R14, R14, 0x80, RZ, 0xfc, !PT ;  /* 0x000000800e0e4812 */ /* 0x000fc800078efcff */
[----:B------:R-:W-:-:S04]  /*05b0*/  LOP3.LUT R14, R14, 0xffffffbf, RZ, 0xc0, !PT ;  /* 0xffffffbf0e0e7812 */ /* 0x000fc800078ec0ff */
[----:B------:R-:W-:Y:S01]  /*05c0*/  @P3 LOP3.LUT R14, R14, 0x40, RZ, 0xfc, !PT ;  /* 0x000000400e0e3812 */ /* 0x000fe200078efcff */
        /* <DEDUP_REMOVED lines=9> */
[----:B------:R-:W-:-:S09]  /*0660*/  IMAD.SHL.U32 R4, R12, 0x20, RZ ;  /* 0x000000200c047824 */ /* 0x000fd200078e00ff */
        /* <DEDUP_REMOVED lines=22> */
.L_x_6041:
[----:B------:R-:W-:Y:S05]  /*07d0*/  BSYNC B0 ;  /* 0x0000000000007941 */ /* 0x000fea0003800000 */
.L_x_6040:
        /* <DEDUP_REMOVED lines=33> */
.L_x_6043:
[----:B------:R-:W-:Y:S05]  /*09f0*/  BSYNC B0 ;  /* 0x0000000000007941 */ /* 0x000fea0003800000 */
.L_x_6042:
        /* <DEDUP_REMOVED lines=33> */
.L_x_6045:
[----:B------:R-:W-:Y:S05]  /*0c10*/  BSYNC B0 ;  /* 0x0000000000007941 */ /* 0x000fea0003800000 */
.L_x_6044:
        /* <DEDUP_REMOVED lines=32> */
.L_x_6047:
[----:B------:R-:W-:Y:S05]  /*0e20*/  BSYNC B0 ;  /* 0x0000000000007941 */ /* 0x000fea0003800000 */
.L_x_6046:
[----:B------:R-:W-:Y:S02]  /*0e30*/  ISETP.GE.AND P0, PT, R24, c[0x0][0x164], PT ;  /* 0x0000590018007a0c */ /* 0x000fe40003f06270 */
[----:B------:R-:W-:-:S02]  /*0e40*/  LOP3.LUT R15, R15, UR23, R10, 0x96, !PT ;  /* 0x000000170f0f7c12 */ /* 0x000fc4000f8e960a */
[----:B------:R-:W-:-:S09]  /*0e50*/  LOP3.LUT R13, R13, UR24, R8, 0x96, !PT ;  /* 0x000000180d0d7c12 */ /* 0x000fd2000f8e9608 */
[----:B------:R-:W-:Y:S05]  /*0e60*/  @P0 EXIT ;  /* 0x000000000000094d */ /* 0x000fea0003800000 */
[----:B------:R-:W-:Y:S01]  /*0e70*/  SHF.R.S32.HI R16, RZ, 0x3, R16 ;  /* 0x00000003ff107819 */ /* 0x000fe20000011410 */
[C---:B0-----:R-:W-:Y:S01]  /*0e80*/  IMAD.SHL.U32 R4, R173.reuse, 0x20, RZ ;  /* 0x00000020ad047824 */ /* 0x041fe200078e00ff */
[----:B------:R-:W-:Y:S01]  /*0e90*/  LOP3.LUT R3, R173, 0x60, RZ, 0xc0, !PT ;  /* 0x00000060ad037812 */ /* 0x000fe200078ec0ff */
[----:B------:R-:W-:Y:S01]  /*0ea0*/  IMAD R23, R23, -0x326172a9, RZ ;  /* 0xcd9e8d5717177824 */ /* 0x000fe200078e02ff */
[----:B------:R-:W-:Y:S01]  /*0eb0*/  LOP3.LUT R2, R16, 0x7f, RZ, 0xc0, !PT ;  /* 0x0000007f10027812 */ /* 0x000fe200078ec0ff */
[----:B------:R-:W-:Y:S01]  /*0ec0*/  IMAD R21, R21, -0x2daee0ad, RZ ;  /* 0xd2511f5315157824 */ /* 0x000fe200078e02ff */
[----:B------:R-:W-:Y:S01]  /*0ed0*/  SHF.R.U32.HI R16, RZ, 0x2, R16 ;  /* 0x00000002ff107819 */ /* 0x000fe20000011610 */
[----:B------:R-:W-:Y:S01]  /*0ee0*/  IMAD R18, R15, -0x2daee0ad, RZ ;  /* 0xd2511f530f127824 */ /* 0x000fe200078e02ff */
[----:B------:R-:W-:Y:S01]  /*0ef0*/  LOP3.LUT R5, R4, 0x3e0, RZ, 0xc0, !PT ;  /* 0x000003e004057812 */ /* 0x000fe200078ec0ff */
[----:B------:R-:W-:Y:S01]  /*0f00*/  IMAD.IADD R3, R2, 0x1, -R3 ;  /* 0x0000000102037824 */ /* 0x000fe200078e0a03 */
[----:B------:R-:W-:Y:S01]  /*0f10*/  LOP3.LUT R16, R16, 0x3fffffe0, RZ, 0xc0, !PT ;  /* 0x3fffffe010107812 */ /* 0x000fe200078ec0ff */
[----:B------:R-:W-:Y:S01]  /*0f20*/  IMAD.HI.U32 R4, R13, -0x326172a9, RZ ;  /* 0xcd9e8d570d047827 */ /* 0x000fe200078e00ff */
[----:B------:R-:W-:Y:S01]  /*0f30*/  LOP3.LUT R19, R0, 0x3, RZ, 0xc0, !PT ;  /* 0x0000000300137812 */ /* 0x000fe200078ec0ff */
[----:B------:R-:W-:Y:S01]  /*0f40*/  ULDC.U8 UR8, c[0x0][0x1f0] ;  /* 0x00007c0000087ab9 */ /* 0x000fe20000000000 */
[----:B------:R-:W-:Y:S01]  /*0f50*/  IMNMX R3, RZ, R3, !PT ;  /* 0x00000003ff037217 */ /* 0x000fe20007800200 */
[----:B------:R-:W-:Y:S01]  /*0f60*/  IMAD.IADD R5, R2, 0x1, -R5 ;  /* 0x0000000102057824 */ /* 0x000fe200078e0a05 */
[----:B------:R-:W-:Y:S01]  /*0f70*/  LOP3.LUT R23, R4, UR25, R23, 0x96, !PT ;  /* 0x0000001904177c12 */ /* 0x000fe2000f8e9617 */
[----:B------:R-:W-:Y:S01]  /*0f80*/  IMAD.HI.U32 R2, R15, -0x2daee0ad, RZ ;  /* 0xd2511f530f027827 */ /* 0x000fe200078e00ff */
[----:B------:R-:W-:-:S02]  /*0f90*/  IMNMX R3, R3, 0x20, PT ;  /* 0x0000002003037817 */ /* 0x000fc40003800200 */
[----:B------:R-:W-:Y:S01]  /*0fa0*/  IMNMX R5, RZ, R5, !PT ;  /* 0x00000005ff057217 */ /* 0x000fe20007800200 */
[----:B------:R-:W-:Y:S01]  /*0fb0*/  IMAD R20, R13, -0x326172a9, RZ ;  /* 0xcd9e8d570d147824 */ /* 0x000fe200078e02ff */
[----:B------:R-:W-:Y:S01]  /*0fc0*/  LOP3.LUT R21, R2, UR26, R21, 0x96, !PT ;  /* 0x0000001a02157c12 */ /* 0x000fe2000f8e9615 */
[----:B------:R-:W-:Y:S01]  /*0fd0*/  IMAD.IADD R3, R3, 0x1, R16 ;  /* 0x0000000103037824 */ /* 0x000fe200078e0210 */
[----:B------:R-:W-:Y:S01]  /*0fe0*/  IMNMX R5, R5, 0x20, PT ;  /* 0x0000002005057817 */ /* 0x000fe20003800200 */
[----:B------:R-:W-:Y:S02]  /*0ff0*/  IMAD.MOV.U32 R17, RZ, RZ, RZ ;  /* 0x000000ffff117224 */ /* 0x000fe400078e00ff */
[----:B------:R-:W-:Y:S02]  /*1000*/  IMAD.SHL.U32 R3, R3, 0x8, RZ ;  /* 0x0000000803037824 */ /* 0x000fe400078e00ff */
[----:B------:R-:W-:Y:S02]  /*1010*/  IMAD.IADD R5, R16, 0x1, R5 ;  /* 0x0000000110057824 */ /* 0x000fe400078e0205 */
[----:B------:R-:W-:-:S02]  /*1020*/  IMAD.MOV.U32 R16, RZ, RZ, 0x1 ;  /* 0x00000001ff107424 */ /* 0x000fc400078e00ff */
[----:B------:R-:W0:Y:S01]  /*1030*/  I2F.U32 R3, R3 ;  /* 0x0000000300037306 */ /* 0x000e220000201000 */
[----:B------:R-:W-:-:S07]  /*1040*/  IMAD.SHL.U32 R15, R5, 0x8, RZ ;  /* 0x00000008050f7824 */ /* 0x000fce00078e00ff */
[----:B0-----:R0:W1:Y:S02]  /*1050*/  MUFU.RCP R22, R3 ;  /* 0x0000000300167308 */ /* 0x0010640000001000 */
.L_x_6582:
        /* <DEDUP_REMOVED lines=28> */
[----:B--2---:R-:W-:Y:S01]  /*1220*/  ISETP.NE.AND P1, PT, R19, 0x2, PT ;  /* 0x000000021300780c */ /* 0x004fe20003f25270 */
[----:B------:R-:W-:-:S12]  /*1230*/  IMAD.MOV.U32 R183, RZ, RZ, R21 ;  /* 0x000000ffffb77224 */ /* 0x000fd800078e0015 */
[----:B------:R-:W-:Y:S05]  /*1240*/  @!P1 BRA `(.L_x_6052) ;  /* 0x0000006000009947 */ /* 0x000fea0003800000 */
[----:B------:R-:W-:Y:S01]  /*1250*/  ISETP.NE.AND P1, PT, R19, 0x3, PT ;  /* 0x000000031300780c */ /* 0x000fe20003f25270 */
[----:B------:R-:W-:-:S12]  /*1260*/  IMAD.MOV.U32 R183, RZ, RZ, R23 ;  /* 0x000000ffffb77224 */ /* 0x000fd800078e0017 */
[----:B------:R-:W-:Y:S05]  /*1270*/  @P1 BRA `(.L_x_6052) ;  /* 0x0000003000001947 */ /* 0x000fea0003800000 */
[----:B------:R-:W-:Y:S01]  /*1280*/  IMAD.MOV.U32 R183, RZ, RZ, R18 ;  /* 0x000000ffffb77224 */ /* 0x000fe200078e0012 */
[----:B------:R-:W-:Y:S05]  /*1290*/  BRA `(.L_x_6052) ;  /* 0x0000001000007947 */ /* 0x000fea0003800000 */
.L_x_6051:
[----:B--2---:R-:W-:Y:S02]  /*12a0*/  IMAD.MOV.U32 R183, RZ, RZ, R20 ;  /* 0x000000ffffb77224 */ /* 0x004fe400078e0014 */
.L_x_6052:
[----:B------:R-:W-:Y:S05]  /*12b0*/  BSYNC B1 ;  /* 0x0000000000017941 */ /* 0x000fea0003800000 */
.L_x_6050:
        /* <DEDUP_REMOVED lines=16> */
.L_x_6056:
[----:B------:R-:W-:Y:S05]  /*13c0*/  BSYNC B2 ;  /* 0x0000000000027941 */ /* 0x000fea0003800000 */
.L_x_6055:
        /* <DEDUP_REMOVED lines=42> */
[----:B------:R-:W-:Y:S02]  /*1670*/  IMAD.MOV.U32 R18, RZ, RZ, R170 ;  /* 0x000000ffff127224 */ /* 0x000fe400078e00aa */
.L_x_6054:
[----:B------:R-:W-:Y:S05]  /*1680*/  BSYNC B1 ;  /* 0x0000000000017941 */ /* 0x000fea0003800000 */
.L_x_6053:
[----:B------:R-:W2:Y:S01]  /*1690*/  I2F.U32 R19, R183 ;  /* 0x000000b700137306 */ /* 0x000ea20000201000 */
[----:B------:R-:W-:Y:S01]  /*16a0*/  IMAD.MOV.U32 R170, RZ, RZ, 0x2f800000 ;  /* 0x2f800000ffaa7424 */ /* 0x000fe200078e00ff */
[----:B------:R-:W-:Y:S02]  /*16b0*/  ISETP.NE.U32.AND P1, PT, RZ, c[0x0][0x178], PT ;  /* 0x00005e00ff007a0c */ /* 0x000fe40003f25070 */
[----:B-----5:R-:W-:Y:S02]  /*16c0*/  PRMT R12, RZ, 0x5410, R164 ;  /* 0x00005410ff0c7816 */ /* 0x020fe400000000a4 */
[----:B------:R-:W-:Y:S02]  /*16d0*/  ISETP.NE.AND.EX P1, PT, RZ, c[0x0][0x17c], PT, P1 ;  /* 0x00005f00ff007a0c */ /* 0x000fe40003f25310 */
[----:B------:R-:W-:Y:S01]  /*16e0*/  LOP3.LUT R14, R14, 0xfffffff7, RZ, 0xc0, !PT ;  /* 0xfffffff70e0e7812 */ /* 0x000fe200078ec0ff */
[----:B------:R-:W-:-:S02]  /*16f0*/  FMUL.FTZ R12, R12, c[0x0][0x1e8] ;  /* 0x00007a000c0c7a20 */ /* 0x000fc40000410000 */
[----:B--2---:R-:W-:-:S05]  /*1700*/  FFMA.FTZ R19, R19, R170, 1.1641532182693481445e-10 ;  /* 0x2f00000013137423 */ /* 0x004fca00000100aa */
        /* <DEDUP_REMOVED lines=10> */
.L_x_6057:
        /* <DEDUP_REMOVED lines=12> */
.L_x_6060:
[----:B------:R-:W-:Y:S02]  /*1870*/  IMAD.MOV.U32 R171, RZ, RZ, R20 ;  /* 0x000000ffffab7224 */ /* 0x000fe400078e0014 */
.L_x_6061:
[----:B------:R-:W-:Y:S05]  /*1880*/  BSYNC B1 ;  /* 0x0000000000017941 */ /* 0x000fea0003800000 */
.L_x_6059:
        /* <DEDUP_REMOVED lines=16> */
.L_x_6065:
[----:B------:R-:W-:Y:S05]  /*1990*/  BSYNC B2 ;  /* 0x0000000000027941 */ /* 0x000fea0003800000 */
.L_x_6064:
        /* <DEDUP_REMOVED lines=42> */
[----:B------:R-:W-:Y:S01]  /*1c40*/  LOP3.LUT R21, R169, UR26, R18, 0x96, !PT ;  /* 0x0000001aa9157c12 */ /* 0x000fe2000f8e9612 */
[----:B------:R-:W-:Y:S02]  /*1c50*/  IMAD.MOV.U32 R18, RZ, RZ, R168 ;  /* 0x000000ffff127224 */ /* 0x000fe400078e00a8 */
.L_x_6063:
[----:B------:R-:W-:Y:S05]  /*1c60*/  BSYNC B1 ;  /* 0x0000000000017941 */ /* 0x000fea0003800000 */
.L_x_6062:
[----:B------:R-:W2:Y:S01]  /*1c70*/  I2F.U32 R11, R171 ;  /* 0x000000ab000b7306 */ /* 0x000ea20000201000 */
[----:B------:R-:W-:-:S05]  /*1c80*/  PRMT R168, RZ, 0x5410, R156 ;  /* 0x00005410ffa87816 */ /* 0x000fca000000009c */
[----:B------:R-:W-:Y:S02]  /*1c90*/  FMUL.FTZ R168, R168, c[0x0][0x1e8] ;  /* 0x00007a00a8a87a20 */ /* 0x000fe40000410000 */
[----:B--2---:R-:W-:-:S05]  /*1ca0*/  FFMA.FTZ R11, R11, R170, 1.1641532182693481445e-10 ;  /* 0x2f0000000b0b7423 */ /* 0x004fca00000100aa */
[----:B------:R-:W-:-:S04]  /*1cb0*/  FSETP.GTU.FTZ.AND P2, PT, R11, c[0x0][0x1e4], PT ;  /* 0x000079000b007a0b */ /* 0x000fc80003f5c000 */
[----:B------:R-:W-:Y:S02]  /*1cc0*/  FSEL R169, R168, RZ, !P2 ;  /* 0x000000ffa8a97208 */ /* 0x000fe40005000000 */
[----:B------:R-:W-:-:S03]  /*1cd0*/  SEL R11, RZ, 0x1, P2 ;  /* 0x00000001ff0b7807 */ /* 0x000fc60001000000 */
[----:B------:R-:W-:Y:S01]  /*1ce0*/  FADD.FTZ R12, R169, R12 ;  /* 0x0000000ca90c7221 */ /* 0x000fe20000010000 */
[----:B------:R-:W-:-:S05]  /*1cf0*/  @P0 PRMT R169, RZ, 0x5410, R160 ;  /* 0x00005410ffa90816 */ /* 0x000fca00000000a0 */
[----:B------:R-:W-:Y:S02]  /*1d00*/  @P0 FADD.FTZ R12, R169, R12 ;  /* 0x0000000ca90c0221 */ /* 0x000fe40000010000 */
.L_x_6058:
        /* <DEDUP_REMOVED lines=12> */
.L_x_6067:
[----:B------:R-:W-:Y:S02]  /*1dd0*/  IMAD.MOV.U32 R171, RZ, RZ, R20 ;  /* 0x000000ffffab7224 */ /* 0x000fe400078e0014 */
.L_x_6068:
[----:B------:R-:W-:Y:S05]  /*1de0*/  BSYNC B1 ;  /* 0x0000000000017941 */ /* 0x000fea0003800000 */
.L_x_6066:
        /* <DEDUP_REMOVED lines=16> */
.L_x_6072:
[----:B------:R-:W-:Y:S05]  /*1ef0*/  BSYNC B2 ;  /* 0x0000000000027941 */ /* 0x000fea0003800000 */
.L_x_6071:
        /* <DEDUP_REMOVED lines=43> */
.L_x_6070:
[----:B------:R-:W-:Y:S05]  /*21b0*/  BSYNC B1 ;  /* 0x0000000000017941 */ /* 0x000fea0003800000 */
.L_x_6069:
[----:B------:R-:W2:Y:S01]  /*21c0*/  I2F.U32 R19, R171 ;  /* 0x000000ab00137306 */ /* 0x000ea20000201000 */
[----:B------:R-:W-:Y:S02]  /*21d0*/  PRMT R164, RZ, 0x7610, R164 ;  /* 0x00007610ffa47816 */ /* 0x000fe400000000a4 */
[----:B------:R-:W-:-:S03]  /*21e0*/  LOP3.LUT R14, R14, 0xfffffffb, RZ, 0xc0, !PT ;  /* 0xfffffffb0e0e7812 */ /* 0x000fc600078ec0ff */
[----:B------:R-:W-:Y:S02]  /*21f0*/  FMUL.FTZ R164, R164, c[0x0][0x1e8] ;  /* 0x00007a00a4a47a20 */ /* 0x000fe40000410000 */
        /* <DEDUP_REMOVED lines=11> */
.L_x_6073:
        /* <DEDUP_REMOVED lines=12> */
.L_x_6076:
[----:B------:R-:W-:Y:S02]  /*2370*/  IMAD.MOV.U32 R164, RZ, RZ, R20 ;  /* 0x000000ffffa47224 */ /* 0x000fe400078e0014 */
.L_x_6077:
[----:B------:R-:W-:Y:S05]  /*2380*/  BSYNC B1 ;  /* 0x0000000000017941 */ /* 0x000fea0003800000 */
.L_x_6075:
        /* <DEDUP_REMOVED lines=16> */
.L_x_6081:
[----:B------:R-:W-:Y:S05]  /*2490*/  BSYNC B2 ;  /* 0x0000000000027941 */ /* 0x000fea0003800000 */
.L_x_6080:
        /* <DEDUP_REMOVED lines=43> */
.L_x_6079:
[----:B------:R-:W-:Y:S05]  /*2750*/  BSYNC B1 ;  /* 0x0000000000017941 */ /* 0x000fea0003800000 */
.L_x_6078:
[----:B------:R2:W3:Y:S01]  /*2760*/  I2F.U32 R169, R164 ;  /* 0x000000a400a97306 */ /* 0x0004e20000201000 */
[----:B------:R-:W-:-:S05]  /*2770*/  PRMT R10, RZ, 0x7610, R156 ;  /* 0x00007610ff0a7816 */ /* 0x000fca000000009c */
[----:B------:R-:W-:Y:S01]  /*2780*/  FMUL.FTZ R10, R10, c[0x0][0x1e8] ;  /* 0x00007a000a0a7a20 */ /* 0x000fe20000410000 */
[----:B--2---:R-:W-:Y:S01]  /*2790*/  @P0 PRMT R164, RZ, 0x7610, R160 ;  /* 0x00007610ffa40816 */ /* 0x004fe200000000a0 */
[----:B---3--:R-:W-:-:S05]  /*27a0*/  FFMA.FTZ R169, R169, R170, 1.1641532182693481445e-10 ;  /* 0x2f000000a9a97423 */ /* 0x008fca00000100aa */
[----:B------:R-:W-:-:S04]  /*27b0*/  FSETP.GTU.FTZ.AND P2, PT, R169, c[0x0][0x1e4], PT ;  /* 0x00007900a9007a0b */ /* 0x000fc80003f5c000 */
[----:B------:R-:W-:Y:S02]  /*27c0*/  FSEL R168, R10, RZ, !P2 ;  /* 0x000000ff0aa87208 */ /* 0x000fe40005000000 */
[----:B------:R-:W-:-:S03]  /*27d0*/  SEL R10, RZ, 0x1, P2 ;  /* 0x00000001ff0a7807 */ /* 0x000fc60001000000 */
[----:B------:R-:W-:-:S04]  /*27e0*/  FADD.FTZ R175, R168, R175 ;  /* 0x000000afa8af7221 */ /* 0x000fc80000010000 */
[----:B------:R-:W-:Y:S02]  /*27f0*/  @P0 FADD.FTZ R175, R164, R175 ;  /* 0x000000afa4af0221 */ /* 0x000fe40000010000 */
.L_x_6074:
        /* <DEDUP_REMOVED lines=12> */
.L_x_6083:
[----:B------:R-:W-:Y:S02]  /*28c0*/  IMAD.MOV.U32 R171, RZ, RZ, R20 ;  /* 0x000000ffffab7224 */ /* 0x000fe400078e0014 */
.L_x_6084:
[----:B------:R-:W-:Y:S05]  /*28d0*/  BSYNC B1 ;  /* 0x0000000000017941 */ /* 0x000fea0003800000 */
.L_x_6082:
        /* <DEDUP_REMOVED lines=16> */
.L_x_6088:
[----:B------:R-:W-:Y:S05]  /*29e0*/  BSYNC B2 ;  /* 0x0000000000027941 */ /* 0x000fea0003800000 */
.L_x_6087:
        /* <DEDUP_REMOVED lines=42> */
[----:B------:R-:W-:Y:S02]  /*2c90*/  IMAD.MOV.U32 R18, RZ, RZ, R198 ;  /* 0x000000ffff127224 */ /* 0x000fe400078e00c6 */
.L_x_6086:
[----:B------:R-:W-:Y:S05]  /*2ca0*/  BSYNC B1 ;  /* 0x0000000000017941 */ /* 0x000fea0003800000 */
.L_x_6085:
        /* <DEDUP_REMOVED lines=15> */
.L_x_6089:
        /* <DEDUP_REMOVED lines=12> */
.L_x_6092:
[----:B------:R-:W-:Y:S02]  /*2e60*/  IMAD.MOV.U32 R171, RZ, RZ, R20 ;  /* 0x000000ffffab7224 */ /* 0x000fe400078e0014 */
.L_x_6093:
[----:B------:R-:W-:Y:S05]  /*2e70*/  BSYNC B1 ;  /* 0x0000000000017941 */ /* 0x000fea0003800000 */
.L_x_6091:
        /* <DEDUP_REMOVED lines=16> */
.L_x_6097:
[----:B------:R-:W-:Y:S05]  /*2f80*/  BSYNC B2 ;  /* 0x0000000000027941 */ /* 0x000fea0003800000 */
.L_x_6096:
        /* <DEDUP_REMOVED lines=42> */
[----:B------:R-:W-:Y:S02]  /*3230*/  IMAD.MOV.U32 R18, RZ, RZ, R198 ;  /* 0x000000ffff127224 */ /* 0x000fe400078e00c6 */
.L_x_6095:
[----:B------:R-:W-:Y:S05]  /*3240*/  BSYNC B1 ;  /* 0x0000000000017941 */ /* 0x000fea0003800000 */
.L_x_6094:
        /* <DEDUP_REMOVED lines=10> */
.L_x_6090:
        /* <DEDUP_REMOVED lines=12> */
.L_x_6099:
[----:B------:R-:W-:Y:S02]  /*33b0*/  IMAD.MOV.U32 R164, RZ, RZ, R20 ;  /* 0x000000ffffa47224 */ /* 0x000fe400078e0014 */
.L_x_6100:
[----:B------:R-:W-:Y:S05]  /*33c0*/  BSYNC B1 ;  /* 0x0000000000017941 */ /* 0x000fea0003800000 */
.L_x_6098:
        /* <DEDUP_REMOVED lines=16> */
.L_x_6104:
[----:B------:R-:W-:Y:S05]  /*34d0*/  BSYNC B2 ;  /* 0x0000000000027941 */ /* 0x000fea0003800000 */
.L_x_6103:
        /* <DEDUP_REMOVED lines=42> */
[----:B------:R-:W-:Y:S02]  /*3780*/  IMAD.MOV.U32 R168, RZ, RZ, RZ ;  /* 0x000000ffffa87224 */ /* 0x000fe400078e00ff */
.L_x_6102:
[----:B------:R-:W-:Y:S05]  /*3790*/  BSYNC B1 ;  /* 0x0000000000017941 */ /* 0x000fea0003800000 */
.L_x_6101:
        /* <DEDUP_REMOVED lines=15> */
.L_x_6105:
        /* <DEDUP_REMOVED lines=12> */
.L_x_6108:
[----:B------:R-:W-:Y:S02]  /*3950*/  IMAD.MOV.U32 R171, RZ, RZ, R20 ;  /* 0x000000ffffab7224 */ /* 0x000fe400078e0014 */
.L_x_6109:
[----:B------:R-:W-:Y:S05]  /*3960*/  BSYNC B1 ;  /* 0x0000000000017941 */ /* 0x000fea0003800000 */
.L_x_6107:
        /* <DEDUP_REMOVED lines=16> */
.L_x_6113:
[----:B------:R-:W-:Y:S05]  /*3a70*/  BSYNC B2 ;  /* 0x0000000000027941 */ /* 0x000fea0003800000 */
.L_x_6112:
        /* <DEDUP_REMOVED lines=43> */
.L_x_6111:
[----:B------:R-:W-:Y:S05]  /*3d30*/  BSYNC B1 ;  /* 0x0000000000017941 */ /* 0x000fea0003800000 */
.L_x_6110:
        /* <DEDUP_REMOVED lines=10> */
.L_x_6106:
        /* <DEDUP_REMOVED lines=12> */
.L_x_6115:
[----:B------:R-:W-:Y:S02]  /*3ea0*/  IMAD.MOV.U32 R171, RZ, RZ, R20 ;  /* 0x000000ffffab7224 */ /* 0x000fe400078e0014 */
.L_x_6116:
[----:B------:R-:W-:Y:S05]  /*3eb0*/  BSYNC B1 ;  /* 0x0000000000017941 */ /* 0x000fea0003800000 */
.L_x_6114:
        /* <DEDUP_REMOVED lines=16> */
.L_x_6120:
[----:B------:R-:W-:Y:S05]  /*3fc0*/  BSYNC B2 ;  /* 0x0000000000027941 */ /* 0x000fea0003800000 */
.L_x_6119:
        /* <DEDUP_REMOVED lines=43> */
.L_x_6118:
[----:B------:R-:W-:Y:S05]  /*4280*/  BSYNC B1 ;  /* 0x0000000000017941 */ /* 0x000fea0003800000 */
.L_x_6117:
[----:B------:R-:W2:Y:S01]  /*4290*/  I2F.U32 R19, R171 ;  /* 0x000000ab00137306 */ /* 0x000ea20000201000 */
[----:B------:R-:W-:-:S05]  /*42a0*/  PRMT R165, RZ, 0x5410, R166 ;  /* 0x00005410ffa57816 */ /* 0x000fca00000000a6 */
[----:B------:R-:W-:Y:S02]  /*42b0*/  FMUL.FTZ R165, R165, c[0x0][0x1e8] ;  /* 0x00007a00a5a57a20 */ /* 0x000fe40000410000 */
[----:B--2---:R-:W-:-:S05]  /*42c0*/  FFMA.FTZ R19, R19, R170, 1.1641532182693481445e-10 ;  /* 0x2f00000013137423 */ /* 0x004fca00000100aa */
        /* <DEDUP_REMOVED lines=9> */
.L_x_6121:
        /* <DEDUP_REMOVED lines=12> */
.L_x_6124:
[----:B------:R-:W-:Y:S02]  /*4420*/  IMAD.MOV.U32 R171, RZ, RZ, R20 ;  /* 0x000000ffffab7224 */ /* 0x000fe400078e0014 */
.L_x_6125:
[----:B------:R-:W-:Y:S05]  /*4430*/  BSYNC B1 ;  /* 0x0000000000017941 */ /* 0x000fea0003800000 */
.L_x_6123:
        /* <DEDUP_REMOVED lines=16> */
.L_x_6129:
[----:B------:R-:W-:Y:S05]  /*4540*/  BSYNC B2 ;  /* 0x0000000000027941 */ /* 0x000fea0003800000 */
.L_x_6128:
        /* <DEDUP_REMOVED lines=43> */
.L_x_6127:
[----:B------:R-:W-:Y:S05]  /*4800*/  BSYNC B1 ;  /* 0x0000000000017941 */ /* 0x000fea0003800000 */
.L_x_6126:
        /* <DEDUP_REMOVED lines=10> */
.L_x_6122:
        /* <DEDUP_REMOVED lines=12> */
.L_x_6131:
[----:B------:R-:W-:Y:S02]  /*4970*/  IMAD.MOV.U32 R171, RZ, RZ, R20 ;  /* 0x000000ffffab7224 */ /* 0x000fe400078e0014 */
.L_x_6132:
[----:B------:R-:W-:Y:S05]  /*4980*/  BSYNC B1 ;  /* 0x0000000000017941 */ /* 0x000fea0003800000 */
.L_x_6130:
        /* <DEDUP_REMOVED lines=16> */
.L_x_6136:
[----:B------:R-:W-:Y:S05]  /*4a90*/  BSYNC B2 ;  /* 0x0000000000027941 */ /* 0x000fea0003800000 */
.L_x_6135:
        /* <DEDUP_REMOVED lines=42> */
[----:B------:R-:W-:Y:S02]  /*4d40*/  IMAD.MOV.U32 R18, RZ, RZ, R164 ;  /* 0x000000ffff127224 */ /* 0x000fe400078e00a4 */
[----:B------:R-:W-:Y:S02]  /*4d50*/  IMAD.MOV.U32 R164, RZ, RZ, RZ ;  /* 0x000000ffffa47224 */ /* 0x000fe400078e00ff */
.L_x_6134:
[----:B------:R-:W-:Y:S05]  /*4d60*/  BSYNC B1 ;  /* 0x0000000000017941 */ /* 0x000fea0003800000 */
.L_x_6133:
        /* <DEDUP_REMOVED lines=13> */
.L_x_6137:
        /* <DEDUP_REMOVED lines=12> */
.L_x_6140:
[----:B------:R-:W-:Y:S02]  /*4f00*/  IMAD.MOV.U32 R166, RZ, RZ, R20 ;  /* 0x000000ffffa67224 */ /* 0x000fe400078e0014 */
.L_x_6141:
[----:B------:R-:W-:Y:S05]  /*4f10*/  BSYNC B1 ;  /* 0x0000000000017941 */ /* 0x000fea0003800000 */
.L_x_6139:
        /* <DEDUP_REMOVED lines=16> */
.L_x_6145:
[----:B------:R-:W-:Y:S05]  /*5020*/  BSYNC B2 ;  /* 0x0000000000027941 */ /* 0x000fea0003800000 */
.L_x_6144:
        /* <DEDUP_REMOVED lines=44> */
.L_x_6143:
[----:B------:R-:W-:Y:S05]  /*52f0*/  BSYNC B1 ;  /* 0x0000000000017941 */ /* 0x000fea0003800000 */
.L_x_6142:
        /* <DEDUP_REMOVED lines=10> */
.L_x_6138:
        /* <DEDUP_REMOVED lines=12> */
.L_x_6147:
[----:B------:R-:W-:Y:S02]  /*5460*/  IMAD.MOV.U32 R166, RZ, RZ, R20 ;  /* 0x000000ffffa67224 */ /* 0x000fe400078e0014 */
.L_x_6148:
[----:B------:R-:W-:Y:S05]  /*5470*/  BSYNC B1 ;  /* 0x0000000000017941 */ /* 0x000fea0003800000 */
.L_x_6146:
        /* <DEDUP_REMOVED lines=16> */
.L_x_6152:
[----:B------:R-:W-:Y:S05]  /*5580*/  BSYNC B2 ;  /* 0x0000000000027941 */ /* 0x000fea0003800000 */
.L_x_6151:
        /* <DEDUP_REMOVED lines=43> */
.L_x_6150:
[----:B------:R-:W-:Y:S05]  /*5840*/  BSYNC B1 ;  /* 0x0000000000017941 */ /* 0x000fea0003800000 */
.L_x_6149:
        /* <DEDUP_REMOVED lines=13> */
.L_x_6153:
        /* <DEDUP_REMOVED lines=12> */
.L_x_6156:
[----:B------:R-:W-:Y:S02]  /*59e0*/  IMAD.MOV.U32 R166, RZ, RZ, R20 ;  /* 0x000000ffffa67224 */ /* 0x000fe400078e0014 */
.L_x_6157:
[----:B------:R-:W-:Y:S05]  /*59f0*/  BSYNC B1 ;  /* 0x0000000000017941 */ /* 0x000fea0003800000 */
.L_x_6155:
        /* <DEDUP_REMOVED lines=16> */
.L_x_6161:
[----:B------:R-:W-:Y:S05]  /*5b00*/  BSYNC B2 ;  /* 0x0000000000027941 */ /* 0x000fea0003800000 */
.L_x_6160:
        /* <DEDUP_REMOVED lines=43> */
.L_x_6159:
[----:B------:R-:W-:Y:S05]  /*5dc0*/  BSYNC B1 ;  /* 0x0000000000017941 */ /* 0x000fea0003800000 */
.L_x_6158:
        /* <DEDUP_REMOVED lines=10> */
.L_x_6154:
        /* <DEDUP_REMOVED lines=12> */
.L_x_6163:
[----:B------:R-:W-:Y:S02]  /*5f30*/  IMAD.MOV.U32 R166, RZ, RZ, R20 ;  /* 0x000000ffffa67224 */ /* 0x000fe400078e0014 */
.L_x_6164:
[----:B------:R-:W-:Y:S05]  /*5f40*/  BSYNC B1 ;  /* 0x0000000000017941 */ /* 0x000fea0003800000 */
.L_x_6162:
        /* <DEDUP_REMOVED lines=16> */
.L_x_6168:
[----:B------:R-:W-:Y:S05]  /*6050*/  BSYNC B2 ;  /* 0x0000000000027941 */ /* 0x000fea0003800000 */
.L_x_6167:
        /* <DEDUP_REMOVED lines=43> */
.L_x_6166:
[----:B------:R-:W-:Y:S05]  /*6310*/  BSYNC B1 ;  /* 0x0000000000017941 */ /* 0x000fea0003800000 */
.L_x_6165:
        /* <DEDUP_REMOVED lines=13> */
.L_x_6169:
        /* <DEDUP_REMOVED lines=12> */
.L_x_6172:
[----:B------:R-:W-:Y:S02]  /*64b0*/  IMAD.MOV.U32 R171, RZ, RZ, R20 ;  /* 0x000000ffffab7224 */ /* 0x000fe400078e0014 */
.L_x_6173:
[----:B------:R-:W-:Y:S05]  /*64c0*/  BSYNC B1 ;  /* 0x0000000000017941 */ /* 0x000fea0003800000 */
.L_x_6171:
        /* <DEDUP_REMOVED lines=16> */
.L_x_6177:
[----:B------:R-:W-:Y:S05]  /*65d0*/  BSYNC B2 ;  /* 0x0000000000027941 */ /* 0x000fea0003800000 */
.L_x_6176:
        /* <DEDUP_REMOVED lines=43> */
.L_x_6175:
[----:B------:R-:W-:Y:S05]  /*6890*/  BSYNC B1 ;  /* 0x0000000000017941 */ /* 0x000fea0003800000 */
.L_x_6174:
        /* <DEDUP_REMOVED lines=10> */
.L_x_6170:
        /* <DEDUP_REMOVED lines=34> */
[----:B--2---:R-:W-:Y:S01]  /*6b60*/  IMAD.U32 R165, R5, 0x10000, RZ ;  /* 0x0001000005a57824 */ /* 0x004fe200078e00ff */
        /* <DEDUP_REMOVED lines=19> */
.L_x_6178:
[----:B------:R-:W-:Y:S02]  /*6ca0*/  IADD3 R198, R13, 0x80, RZ ;  /* 0x000000800dc67810 */ /* 0x000fe40007ffe0ff */
.L_x_6049:
[----:B------:R-:W-:Y:S05]  /*6cb0*/  BSYNC B0 ;  /* 0x0000000000007941 */ /* 0x000fea0003800000 */
.L_x_6048:
[----:B------:R-:W-:Y:S01]  /*6cc0*/  LOP3.LUT P0, RZ, R14, 0x100, RZ, 0xc0, !PT ;  /* 0x000001000eff7812 */ /* 0x000fe2000780c0ff */
[----:B------:R-:W-:-:S12]  /*6cd0*/  BSSY B0, `(.L_x_6179) ;  /* 0x00005bb000007945 */ /* 0x000fd80003800000 */
[----:B------:R-:W-:Y:S05]  /*6ce0*/  @!P0 BRA `(.L_x_6180) ;  /* 0x00005b9000008947 */ /* 0x000fea0003800000 */
[----:B------:R-:W-:Y:S01]  /*6cf0*/  ISETP.NE.U32.AND P0, PT, RZ, c[0x0][0x178], PT ;  /* 0x00005e00ff007a0c */ /* 0x000fe20003f05070 */
[----:B--2---:R-:W-:Y:S01]  /*6d00*/  IMAD.MOV.U32 R165, RZ, RZ, 0x10 ;  /* 0x00000010ffa57424 */ /* 0x004fe200078e00ff */
        /* <DEDUP_REMOVED lines=25> */
.L_x_6182:
[----:B--2---:R-:W-:Y:S02]  /*6ea0*/  IMAD.MOV.U32 R182, RZ, RZ, R20 ;  /* 0x000000ffffb67224 */ /* 0x004fe400078e0014 */
.L_x_6183:
[----:B------:R-:W-:Y:S05]  /*6eb0*/  BSYNC B1 ;  /* 0x0000000000017941 */ /* 0x000fea0003800000 */
.L_x_6181:
        /* <DEDUP_REMOVED lines=12> */
[----:B0-----:R-:W-:Y:S02]  /*6f80*/  @!P1 IADD3 R3, R17, 0x1, RZ ;  /* 0x0000000111039810 */ /* 0x001fe40007ffe0ff */
[----:B------:R-:W-:-:S13]  /*6f90*/  ISETP.NE.AND P2, PT, R172, RZ, !P1 ;  /* 0x000000ffac00720c */ /* 0x000fda0004f45270 */
[----:B------:R-:W-:-:S04]  /*6fa0*/  @P2 IMAD.MOV R3, RZ, RZ, R17 ;  /* 0x000000ffff032224 */ /* 0x000fc800078e0211 */
[----:B------:R-:W-:Y:S02]  /*6fb0*/  @!P1 IMAD.MOV.U32 R17, RZ, RZ, R3 ;  /* 0x000000ffff119224 */ /* 0x000fe400078e0003 */
.L_x_6187:
[----:B------:R-:W-:Y:S05]  /*6fc0*/  BSYNC B2 ;  /* 0x0000000000027941 */ /* 0x000fea0003800000 */
.L_x_6186:
[----:B0-----:R-:W-:Y:S01]  /*6fd0*/  IMAD.HI.U32 R3, R172, -0x326172a9, RZ ;  /* 0xcd9e8d57ac037827 */ /* 0x001fe200078e00ff */
        /* <DEDUP_REMOVED lines=43> */
.L_x_6185:
[----:B------:R-:W-:Y:S05]  /*7290*/  BSYNC B1 ;  /* 0x0000000000017941 */ /* 0x000fea0003800000 */
.L_x_6184:
[----:B0-----:R-:W0:Y:S01]  /*72a0*/  I2F.U32 R3, R182 ;  /* 0x000000b600037306 */ /* 0x001e220000201000 */
        /* <DEDUP_REMOVED lines=17> */
.L_x_6188:
        /* <DEDUP_REMOVED lines=12> */
.L_x_6191:
[----:B------:R-:W-:Y:S02]  /*7480*/  IMAD.MOV.U32 R171, RZ, RZ, R20 ;  /* 0x000000ffffab7224 */ /* 0x000fe400078e0014 */
.L_x_6192:
[----:B------:R-:W-:Y:S05]  /*7490*/  BSYNC B1 ;  /* 0x0000000000017941 */ /* 0x000fea0003800000 */
.L_x_6190:
        /* <DEDUP_REMOVED lines=16> */
.L_x_6196:
[----:B------:R-:W-:Y:S05]  /*75a0*/  BSYNC B2 ;  /* 0x0000000000027941 */ /* 0x000fea0003800000 */
.L_x_6195:
        /* <DEDUP_REMOVED lines=43> */
.L_x_6194:
[----:B------:R-:W-:Y:S05]  /*7860*/  BSYNC B1 ;  /* 0x0000000000017941 */ /* 0x000fea0003800000 */
.L_x_6193:
        /* <DEDUP_REMOVED lines=10> */
.L_x_6189:
        /* <DEDUP_REMOVED lines=12> */
.L_x_6198:
[----:B------:R-:W-:Y:S02]  /*79d0*/  IMAD.MOV.U32 R171, RZ, RZ, R20 ;  /* 0x000000ffffab7224 */ /* 0x000fe400078e0014 */
.L_x_6199:
[----:B------:R-:W-:Y:S05]  /*79e0*/  BSYNC B1 ;  /* 0x0000000000017941 */ /* 0x000fea0003800000 */
.L_x_6197:
        /* <DEDUP_REMOVED lines=16> */
.L_x_6203:
[----:B------:R-:W-:Y:S05]  /*7af0*/  BSYNC B2 ;  /* 0x0000000000027941 */ /* 0x000fea0003800000 */
.L_x_6202:
        /* <DEDUP_REMOVED lines=43> */
.L_x_6201:
[----:B------:R-:W-:Y:S05]  /*7db0*/  BSYNC B1 ;  /* 0x0000000000017941 */ /* 0x000fea0003800000 */
.L_x_6200:
        /* <DEDUP_REMOVED lines=15> */
.L_x_6204:
        /* <DEDUP_REMOVED lines=12> */
.L_x_6207:
[----:B------:R-:W-:Y:S02]  /*7f70*/  IMAD.MOV.U32 R164, RZ, RZ, R20 ;  /* 0x000000ffffa47224 */ /* 0x000fe400078e0014 */
.L_x_6208:
[----:B------:R-:W-:Y:S05]  /*7f80*/  BSYNC B1 ;  /* 0x0000000000017941 */ /* 0x000fea0003800000 */
.L_x_6206:
        /* <DEDUP_REMOVED lines=16> */
.L_x_6212:
[----:B------:R-:W-:Y:S05]  /*8090*/  BSYNC B2 ;  /* 0x0000000000027941 */ /* 0x000fea0003800000 */
.L_x_6211:
        /* <DEDUP_REMOVED lines=43> */
.L_x_6210:
[----:B------:R-:W-:Y:S05]  /*8350*/  BSYNC B1 ;  /* 0x0000000000017941 */ /* 0x000fea0003800000 */
.L_x_6209:
        /* <DEDUP_REMOVED lines=10> */
.L_x_6205:
        /* <DEDUP_REMOVED lines=12> */
.L_x_6214:
[----:B------:R-:W-:Y:S02]  /*84c0*/  IMAD.MOV.U32 R164, RZ, RZ, R20 ;  /* 0x000000ffffa47224 */ /* 0x000fe400078e0014 */
.L_x_6215:
[----:B------:R-:W-:Y:S05]  /*84d0*/  BSYNC B1 ;  /* 0x0000000000017941 */ /* 0x000fea0003800000 */
.L_x_6213:
        /* <DEDUP_REMOVED lines=16> */
.L_x_6219:
[----:B------:R-:W-:Y:S05]  /*85e0*/  BSYNC B2 ;  /* 0x0000000000027941 */ /* 0x000fea0003800000 */
.L_x_6218:
        /* <DEDUP_REMOVED lines=43> */
.L_x_6217:
[----:B------:R-:W-:Y:S05]  /*88a0*/  BSYNC B1 ;  /* 0x0000000000017941 */ /* 0x000fea0003800000 */
.L_x_6216:
[----:B------:R0:W2:Y:S01]  /*88b0*/  I2F.U32 R19, R164 ;  /* 0x000000a400137306 */ /* 0x0000a20000201000 */
[----:B------:R-:W-:Y:S02]  /*88c0*/  LOP3.LUT R14, R14, 0xfffffffd, RZ, 0xc0, !PT ;  /* 0xfffffffd0e0e7812 */ /* 0x000fe400078ec0ff */
[----:B0-----:R-:W-:-:S05]  /*88d0*/  PRMT R164, RZ, 0x5410, R165 ;  /* 0x00005410ffa47816 */ /* 0x001fca00000000a5 */
        /* <DEDUP_REMOVED lines=12> */
.L_x_6220:
        /* <DEDUP_REMOVED lines=12> */
.L_x_6223:
[----:B------:R-:W-:Y:S02]  /*8a60*/  IMAD.MOV.U32 R164, RZ, RZ, R20 ;  /* 0x000000ffffa47224 */ /* 0x000fe400078e0014 */
.L_x_6224:
[----:B------:R-:W-:Y:S05]  /*8a70*/  BSYNC B1 ;  /* 0x0000000000017941 */ /* 0x000fea0003800000 */
.L_x_6222:
        /* <DEDUP_REMOVED lines=16> */
.L_x_6228:
[----:B------:R-:W-:Y:S05]  /*8b80*/  BSYNC B2 ;  /* 0x0000000000027941 */ /* 0x000fea0003800000 */
.L_x_6227:
        /* <DEDUP_REMOVED lines=43> */
.L_x_6226:
[----:B------:R-:W-:Y:S05]  /*8e40*/  BSYNC B1 ;  /* 0x0000000000017941 */ /* 0x000fea0003800000 */
.L_x_6225:
[----:B------:R0:W2:Y:S02]  /*8e50*/  I2F.U32 R9, R164 ;  /* 0x000000a400097306 */ /* 0x0000a40000201000 */
[----:B0-----:R-:W-:-:S05]  /*8e60*/  PRMT R164, RZ, 0x5410, R157 ;  /* 0x00005410ffa47816 */ /* 0x001fca000000009d */
[----:B------:R-:W-:Y:S01]  /*8e70*/  FMUL.FTZ R168, R164, c[0x0][0x1e8] ;  /* 0x00007a00a4a87a20 */ /* 0x000fe20000410000 */
[----:B------:R-:W-:Y:S01]  /*8e80*/  @P0 PRMT R164, RZ, 0x5410, R161 ;  /* 0x00005410ffa40816 */ /* 0x000fe200000000a1 */
[----:B--2---:R-:W-:-:S05]  /*8e90*/  FFMA.FTZ R9, R9, R170, 1.1641532182693481445e-10 ;  /* 0x2f00000009097423 */ /* 0x004fca00000100aa */
[----:B------:R-:W-:-:S04]  /*8ea0*/  FSETP.GTU.FTZ.AND P2, PT, R9, c[0x0][0x1e4], PT ;  /* 0x0000790009007a0b */ /* 0x000fc80003f5c000 */
[----:B------:R-:W-:Y:S02]  /*8eb0*/  FSEL R168, R168, RZ, !P2 ;  /* 0x000000ffa8a87208 */ /* 0x000fe40005000000 */
[----:B------:R-:W-:-:S03]  /*8ec0*/  SEL R9, RZ, 0x1, P2 ;  /* 0x00000001ff097807 */ /* 0x000fc60001000000 */
[----:B------:R-:W-:-:S04]  /*8ed0*/  FADD.FTZ R177, R168, R177 ;  /* 0x000000b1a8b17221 */ /* 0x000fc80000010000 */
[----:B------:R-:W-:Y:S02]  /*8ee0*/  @P0 FADD.FTZ R177, R164, R177 ;  /* 0x000000b1a4b10221 */ /* 0x000fe40000010000 */
.L_x_6221:
        /* <DEDUP_REMOVED lines=12> */
.L_x_6230:
[----:B------:R-:W-:Y:S02]  /*8fb0*/  IMAD.MOV.U32 R164, RZ, RZ, R20 ;  /* 0x000000ffffa47224 */ /* 0x000fe400078e0014 */
.L_x_6231:
[----:B------:R-:W-:Y:S05]  /*8fc0*/  BSYNC B1 ;  /* 0x0000000000017941 */ /* 0x000fea0003800000 */
.L_x_6229:
        /* <DEDUP_REMOVED lines=16> */
.L_x_6235:
[----:B------:R-:W-:Y:S05]  /*90d0*/  BSYNC B2 ;  /* 0x0000000000027941 */ /* 0x000fea0003800000 */
.L_x_6234:
        /* <DEDUP_REMOVED lines=44> */
.L_x_6233:
[----:B------:R-:W-:Y:S05]  /*93a0*/  BSYNC B1 ;  /* 0x0000000000017941 */ /* 0x000fea0003800000 */
.L_x_6232:
        /* <DEDUP_REMOVED lines=15> */
.L_x_6236:
        /* <DEDUP_REMOVED lines=12> */
.L_x_6239:
[----:B------:R-:W-:Y:S02]  /*9560*/  IMAD.MOV.U32 R171, RZ, RZ, R20 ;  /* 0x000000ffffab7224 */ /* 0x000fe400078e0014 */
.L_x_6240:
[----:B------:R-:W-:Y:S05]  /*9570*/  BSYNC B1 ;  /* 0x0000000000017941 */ /* 0x000fea0003800000 */
.L_x_6238:
        /* <DEDUP_REMOVED lines=16> */
.L_x_6244:
[----:B------:R-:W-:Y:S05]  /*9680*/  BSYNC B2 ;  /* 0x0000000000027941 */ /* 0x000fea0003800000 */
.L_x_6243:
        /* <DEDUP_REMOVED lines=43> */
.L_x_6242:
[----:B------:R-:W-:Y:S05]  /*9940*/  BSYNC B1 ;  /* 0x0000000000017941 */ /* 0x000fea0003800000 */
.L_x_6241:
        /* <DEDUP_REMOVED lines=10> */
.L_x_6237:
        /* <DEDUP_REMOVED lines=12> */
.L_x_6246:
[----:B------:R-:W-:Y:S02]  /*9ab0*/  IMAD.MOV.U32 R171, RZ, RZ, R20 ;  /* 0x000000ffffab7224 */ /* 0x000fe400078e0014 */
.L_x_6247:
[----:B------:R-:W-:Y:S05]  /*9ac0*/  BSYNC B1 ;  /* 0x0000000000017941 */ /* 0x000fea0003800000 */
.L_x_6245:
        /* <DEDUP_REMOVED lines=16> */
.L_x_6251:
[----:B------:R-:W-:Y:S05]  /*9bd0*/  BSYNC B2 ;  /* 0x0000000000027941 */ /* 0x000fea0003800000 */
.L_x_6250:
        /* <DEDUP_REMOVED lines=44> */
.L_x_6249:
[----:B------:R-:W-:Y:S05]  /*9ea0*/  BSYNC B1 ;  /* 0x0000000000017941 */ /* 0x000fea0003800000 */
.L_x_6248:
        /* <DEDUP_REMOVED lines=13> */
.L_x_6252:
        /* <DEDUP_REMOVED lines=12> */
.L_x_6255:
[----:B------:R-:W-:Y:S02]  /*a040*/  IMAD.MOV.U32 R171, RZ, RZ, R20 ;  /* 0x000000ffffab7224 */ /* 0x000fe400078e0014 */
.L_x_6256:
[----:B------:R-:W-:Y:S05]  /*a050*/  BSYNC B1 ;  /* 0x0000000000017941 */ /* 0x000fea0003800000 */
.L_x_6254:
        /* <DEDUP_REMOVED lines=16> */
.L_x_6260:
[----:B------:R-:W-:Y:S05]  /*a160*/  BSYNC B2 ;  /* 0x0000000000027941 */ /* 0x000fea0003800000 */
.L_x_6259:
        /* <DEDUP_REMOVED lines=44> */
.L_x_6258:
[----:B------:R-:W-:Y:S05]  /*a430*/  BSYNC B1 ;  /* 0x0000000000017941 */ /* 0x000fea0003800000 */
.L_x_6257:
        /* <DEDUP_REMOVED lines=10> */
.L_x_6253:
        /* <DEDUP_REMOVED lines=12> */
.L_x_6262:
[----:B------:R-:W-:Y:S02]  /*a5a0*/  IMAD.MOV.U32 R171, RZ, RZ, R20 ;  /* 0x000000ffffab7224 */ /* 0x000fe400078e0014 */
.L_x_6263:
[----:B------:R-:W-:Y:S05]  /*a5b0*/  BSYNC B1 ;  /* 0x0000000000017941 */ /* 0x000fea0003800000 */
.L_x_6261:
        /* <DEDUP_REMOVED lines=16> */
.L_x_6267:
[----:B------:R-:W-:Y:S05]  /*a6c0*/  BSYNC B2 ;  /* 0x0000000000027941 */ /* 0x000fea0003800000 */
.L_x_6266:
        /* <DEDUP_REMOVED lines=43> */
.L_x_6265:
[----:B------:R-:W-:Y:S05]  /*a980*/  BSYNC B1 ;  /* 0x0000000000017941 */ /* 0x000fea0003800000 */
.L_x_6264:
        /* <DEDUP_REMOVED lines=13> */
.L_x_6268:
        /* <DEDUP_REMOVED lines=12> */
.L_x_6271:
[----:B------:R-:W-:Y:S02]  /*ab20*/  IMAD.MOV.U32 R166, RZ, RZ, R20 ;  /* 0x000000ffffa67224 */ /* 0x000fe400078e0014 */
.L_x_6272:
[----:B------:R-:W-:Y:S05]  /*ab30*/  BSYNC B1 ;  /* 0x0000000000017941 */ /* 0x000fea0003800000 */
.L_x_6270:
        /* <DEDUP_REMOVED lines=16> */
.L_x_6276:
[----:B------:R-:W-:Y:S05]  /*ac40*/  BSYNC B2 ;  /* 0x0000000000027941 */ /* 0x000fea0003800000 */
.L_x_6275:
        /* <DEDUP_REMOVED lines=43> */
.L_x_6274:
[----:B------:R-:W-:Y:S05]  /*af00*/  BSYNC B1 ;  /* 0x0000000000017941 */ /* 0x000fea0003800000 */
.L_x_6273:
        /* <DEDUP_REMOVED lines=10> */
.L_x_6269:
        /* <DEDUP_REMOVED lines=12> */
.L_x_6278:
[----:B------:R-:W-:Y:S02]  /*b070*/  IMAD.MOV.U32 R166, RZ, RZ, R20 ;  /* 0x000000ffffa67224 */ /* 0x000fe400078e0014 */
.L_x_6279:
[----:B------:R-:W-:Y:S05]  /*b080*/  BSYNC B1 ;  /* 0x0000000000017941 */ /* 0x000fea0003800000 */
.L_x_6277:
        /* <DEDUP_REMOVED lines=16> */
.L_x_6283:
[----:B------:R-:W-:Y:S05]  /*b190*/  BSYNC B2 ;  /* 0x0000000000027941 */ /* 0x000fea0003800000 */
.L_x_6282:
        /* <DEDUP_REMOVED lines=42> */
.L_x_6281:
[----:B------:R-:W-:Y:S05]  /*b440*/  BSYNC B1 ;  /* 0x0000000000017941 */ /* 0x000fea0003800000 */
.L_x_6280:
        /* <DEDUP_REMOVED lines=13> */
.L_x_6284:
        /* <DEDUP_REMOVED lines=12> */
.L_x_6287:
[----:B------:R-:W-:Y:S02]  /*b5e0*/  IMAD.MOV.U32 R166, RZ, RZ, R20 ;  /* 0x000000ffffa67224 */ /* 0x000fe400078e0014 */
.L_x_6288:
[----:B------:R-:W-:Y:S05]  /*b5f0*/  BSYNC B1 ;  /* 0x0000000000017941 */ /* 0x000fea0003800000 */
.L_x_6286:
        /* <DEDUP_REMOVED lines=16> */
.L_x_6292:
[----:B------:R-:W-:Y:S05]  /*b700*/  BSYNC B2 ;  /* 0x0000000000027941 */ /* 0x000fea0003800000 */
.L_x_6291:
        /* <DEDUP_REMOVED lines=42> */
.L_x_6290:
[----:B------:R-:W-:Y:S05]  /*b9b0*/  BSYNC B1 ;  /* 0x0000000000017941 */ /* 0x000fea0003800000 */
.L_x_6289:
        /* <DEDUP_REMOVED lines=10> */
.L_x_6285:
        /* <DEDUP_REMOVED lines=12> */
.L_x_6294:
[----:B------:R-:W-:Y:S02]  /*bb20*/  IMAD.MOV.U32 R166, RZ, RZ, R20 ;  /* 0x000000ffffa67224 */ /* 0x000fe400078e0014 */
.L_x_6295:
[----:B------:R-:W-:Y:S05]  /*bb30*/  BSYNC B1 ;  /* 0x0000000000017941 */ /* 0x000fea0003800000 */
.L_x_6293:
        /* <DEDUP_REMOVED lines=16> */
.L_x_6299:
[----:B------:R-:W-:Y:S05]  /*bc40*/  BSYNC B2 ;  /* 0x0000000000027941 */ /* 0x000fea0003800000 */
.L_x_6298:
        /* <DEDUP_REMOVED lines=42> */
.L_x_6297:
[----:B------:R-:W-:Y:S05]  /*bef0*/  BSYNC B1 ;  /* 0x0000000000017941 */ /* 0x000fea0003800000 */
.L_x_6296:
        /* <DEDUP_REMOVED lines=13> */
.L_x_6300:
        /* <DEDUP_REMOVED lines=12> */
.L_x_6303:
[----:B------:R-:W-:Y:S02]  /*c090*/  IMAD.MOV.U32 R168, RZ, RZ, R20 ;  /* 0x000000ffffa87224 */ /* 0x000fe400078e0014 */
.L_x_6304:
[----:B------:R-:W-:Y:S05]  /*c0a0*/  BSYNC B1 ;  /* 0x0000000000017941 */ /* 0x000fea0003800000 */
.L_x_6302:
        /* <DEDUP_REMOVED lines=16> */
.L_x_6308:
[----:B------:R-:W-:Y:S05]  /*c1b0*/  BSYNC B2 ;  /* 0x0000000000027941 */ /* 0x000fea0003800000 */
.L_x_6307:
        /* <DEDUP_REMOVED lines=42> */
.L_x_6306:
[----:B------:R-:W-:Y:S05]  /*c460*/  BSYNC B1 ;  /* 0x0000000000017941 */ /* 0x000fea0003800000 */
.L_x_6305:
        /* <DEDUP_REMOVED lines=10> */
.L_x_6301:
        /* <DEDUP_REMOVED lines=54> */
.L_x_6309:
[----:B------:R-:W-:Y:S02]  /*c870*/  IADD3 R198, R198, 0x80, RZ ;  /* 0x00000080c6c67810 */ /* 0x000fe40007ffe0ff */
.L_x_6180:
[----:B------:R-:W-:Y:S05]  /*c880*/  BSYNC B0 ;  /* 0x0000000000007941 */ /* 0x000fea0003800000 */
.L_x_6179:
[----:B------:R-:W-:Y:S01]  /*c890*/  LOP3.LUT P0, RZ, R14, 0x80, RZ, 0xc0, !PT ;  /* 0x000000800eff7812 */ /* 0x000fe2000780c0ff */
[----:B------:R-:W-:-:S12]  /*c8a0*/  BSSY B0, `(.L_x_6310) ;  /* 0x00005bb000007945 */ /* 0x000fd80003800000 */
[----:B------:R-:W-:Y:S05]  /*c8b0*/  @!P0 BRA `(.L_x_6311) ;  /* 0x00005b9000008947 */ /* 0x000fea0003800000 */
[----:B------:R-:W-:Y:S01]  /*c8c0*/  ISETP.NE.U32.AND P0, PT, RZ, c[0x0][0x178], PT ;  /* 0x00005e00ff007a0c */ /* 0x000fe20003f05070 */
[----:B0-2---:R-:W-:Y:S01]  /*c8d0*/  IMAD.MOV.U32 R165, RZ, RZ, 0x10 ;  /* 0x00000010ffa57424 */ /* 0x005fe200078e00ff */
        /* <DEDUP_REMOVED lines=25> */
.L_x_6313:
[----:B0-----:R-:W-:Y:S02]  /*ca70*/  IMAD.MOV.U32 R186, RZ, RZ, R20 ;  /* 0x000000ffffba7224 */ /* 0x001fe400078e0014 */
.L_x_6314:
[----:B------:R-:W-:Y:S05]  /*ca80*/  BSYNC B1 ;  /* 0x0000000000017941 */ /* 0x000fea0003800000 */
.L_x_6312:
        /* <DEDUP_REMOVED lines=16> */
.L_x_6318:
[----:B------:R-:W-:Y:S05]  /*cb90*/  BSYNC B2 ;  /* 0x0000000000027941 */ /* 0x000fea0003800000 */
.L_x_6317:
        /* <DEDUP_REMOVED lines=44> */
.L_x_6316:
[----:B------:R-:W-:Y:S05]  /*ce60*/  BSYNC B1 ;  /* 0x0000000000017941 */ /* 0x000fea0003800000 */
.L_x_6315:
        /* <DEDUP_REMOVED lines=18> */
.L_x_6319:
        /* <DEDUP_REMOVED lines=12> */
.L_x_6322:
[----:B------:R-:W-:Y:S02]  /*d050*/  IMAD.MOV.U32 R171, RZ, RZ, R20 ;  /* 0x000000ffffab7224 */ /* 0x000fe400078e0014 */
.L_x_6323:
[----:B------:R-:W-:Y:S05]  /*d060*/  BSYNC B1 ;  /* 0x0000000000017941 */ /* 0x000fea0003800000 */
.L_x_6321:
        /* <DEDUP_REMOVED lines=16> */
.L_x_6327:
[----:B------:R-:W-:Y:S05]  /*d170*/  BSYNC B2 ;  /* 0x0000000000027941 */ /* 0x000fea0003800000 */
.L_x_6326:
        /* <DEDUP_REMOVED lines=43> */
.L_x_6325:
[----:B------:R-:W-:Y:S05]  /*d430*/  BSYNC B1 ;  /* 0x0000000000017941 */ /* 0x000fea0003800000 */
.L_x_6324:
        /* <DEDUP_REMOVED lines=10> */
.L_x_6320:
        /* <DEDUP_REMOVED lines=12> */
.L_x_6329:
[----:B------:R-:W-:Y:S02]  /*d5a0*/  IMAD.MOV.U32 R171, RZ, RZ, R20 ;  /* 0x000000ffffab7224 */ /* 0x000fe400078e0014 */
.L_x_6330:
[----:B------:R-:W-:Y:S05]  /*d5b0*/  BSYNC B1 ;  /* 0x0000000000017941 */ /* 0x000fea0003800000 */
.L_x_6328:
        /* <DEDUP_REMOVED lines=16> */
.L_x_6334:
[----:B------:R-:W-:Y:S05]  /*d6c0*/  BSYNC B2 ;  /* 0x0000000000027941 */ /* 0x000fea0003800000 */
.L_x_6333:
        /* <DEDUP_REMOVED lines=43> */
.L_x_6332:
[----:B------:R-:W-:Y:S05]  /*d980*/  BSYNC B1 ;  /* 0x0000000000017941 */ /* 0x000fea0003800000 */
.L_x_6331:
        /* <DEDUP_REMOVED lines=15> */
.L_x_6335:
        /* <DEDUP_REMOVED lines=12> */
.L_x_6338:
[----:B------:R-:W-:Y:S02]  /*db40*/  IMAD.MOV.U32 R164, RZ, RZ, R20 ;  /* 0x000000ffffa47224 */ /* 0x000fe400078e0014 */
.L_x_6339:
[----:B------:R-:W-:Y:S05]  /*db50*/  BSYNC B1 ;  /* 0x0000000000017941 */ /* 0x000fea0003800000 */
.L_x_6337:
        /* <DEDUP_REMOVED lines=16> */
.L_x_6343:
[----:B------:R-:W-:Y:S05]  /*dc60*/  BSYNC B2 ;  /* 0x0000000000027941 */ /* 0x000fea0003800000 */
.L_x_6342:
        /* <DEDUP_REMOVED lines=43> */
.L_x_6341:
[----:B------:R-:W-:Y:S05]  /*df20*/  BSYNC B1 ;  /* 0x0000000000017941 */ /* 0x000fea0003800000 */
.L_x_6340:
[----:B------:R0:W2:Y:S01]  /*df30*/  I2F.U32 R169, R164 ;  /* 0x000000a400a97306 */ /* 0x0000a20000201000 */
[----:B------:R-:W-:-:S05]  /*df40*/  PRMT R10, RZ, 0x7610, R156 ;  /* 0x00007610ff0a7816 */ /* 0x000fca000000009c */
[----:B------:R-:W-:Y:S01]  /*df50*/  FMUL.FTZ R10, R10, c[0x0][0x1e8] ;  /* 0x00007a000a0a7a20 */ /* 0x000fe20000410000 */
[----:B0-----:R-:W-:Y:S01]  /*df60*/  @P0 PRMT R164, RZ, 0x7610, R160 ;  /* 0x00007610ffa40816 */ /* 0x001fe200000000a0 */
[----:B--2---:R-:W-:-:S05]  /*df70*/  FFMA.FTZ R169, R169, R170, 1.1641532182693481445e-10 ;  /* 0x2f000000a9a97423 */ /* 0x004fca00000100aa */
[----:B------:R-:W-:-:S04]  /*df80*/  FSETP.GTU.FTZ.AND P2, PT, R169, c[0x0][0x1e4], PT ;  /* 0x00007900a9007a0b */ /* 0x000fc80003f5c000 */
[----:B------:R-:W-:Y:S02]  /*df90*/  FSEL R168, R10, RZ, !P2 ;  /* 0x000000ff0aa87208 */ /* 0x000fe40005000000 */
[----:B------:R-:W-:-:S03]  /*dfa0*/  SEL R10, RZ, 0x1, P2 ;  /* 0x00000001ff0a7807 */ /* 0x000fc60001000000 */
[----:B------:R-:W-:-:S04]  /*dfb0*/  FADD.FTZ R179, R168, R179 ;  /* 0x000000b3a8b37221 */ /* 0x000fc80000010000 */
[----:B------:R-:W-:Y:S02]  /*dfc0*/  @P0 FADD.FTZ R179, R164, R179 ;  /* 0x000000b3a4b30221 */ /* 0x000fe40000010000 */
.L_x_6336:
        /* <DEDUP_REMOVED lines=12> */
.L_x_6345:
[----:B------:R-:W-:Y:S02]  /*e090*/  IMAD.MOV.U32 R164, RZ, RZ, R20 ;  /* 0x000000ffffa47224 */ /* 0x000fe400078e0014 */
.L_x_6346:
[----:B------:R-:W-:Y:S05]  /*e0a0*/  BSYNC B1 ;  /* 0x0000000000017941 */ /* 0x000fea0003800000 */
.L_x_6344:
        /* <DEDUP_REMOVED lines=16> */
.L_x_6350:
[----:B------:R-:W-:Y:S05]  /*e1b0*/  BSYNC B2 ;  /* 0x0000000000027941 */ /* 0x000fea0003800000 */
.L_x_6349:
        /* <DEDUP_REMOVED lines=43> */
.L_x_6348:
[----:B------:R-:W-:Y:S05]  /*e470*/  BSYNC B1 ;  /* 0x0000000000017941 */ /* 0x000fea0003800000 */
.L_x_6347:
        /* <DEDUP_REMOVED lines=15> */
.L_x_6351:
        /* <DEDUP_REMOVED lines=12> */
.L_x_6354:
[----:B------:R-:W-:Y:S02]  /*e630*/  IMAD.MOV.U32 R164, RZ, RZ, R20 ;  /* 0x000000ffffa47224 */ /* 0x000fe400078e0014 */
.L_x_6355:
[----:B------:R-:W-:Y:S05]  /*e640*/  BSYNC B1 ;  /* 0x0000000000017941 */ /* 0x000fea0003800000 */
.L_x_6353:
        /* <DEDUP_REMOVED lines=16> */
.L_x_6359:
[----:B------:R-:W-:Y:S05]  /*e750*/  BSYNC B2 ;  /* 0x0000000000027941 */ /* 0x000fea0003800000 */
.L_x_6358:
        /* <DEDUP_REMOVED lines=43> */
.L_x_6357:
[----:B------:R-:W-:Y:S05]  /*ea10*/  BSYNC B1 ;  /* 0x0000000000017941 */ /* 0x000fea0003800000 */
.L_x_6356:
[----:B------:R0:W2:Y:S02]  /*ea20*/  I2F.U32 R9, R164 ;  /* 0x000000a400097306 */ /* 0x0000a40000201000 */
[----:B0-----:R-:W-:-:S05]  /*ea30*/  PRMT R164, RZ, 0x5410, R157 ;  /* 0x00005410ffa47816 */ /* 0x001fca000000009d */
        /* <DEDUP_REMOVED lines=8> */
.L_x_6352:
        /* <DEDUP_REMOVED lines=12> */
.L_x_6361:
[----:B------:R-:W-:Y:S02]  /*eb80*/  IMAD.MOV.U32 R164, RZ, RZ, R20 ;  /* 0x000000ffffa47224 */ /* 0x000fe400078e0014 */
.L_x_6362:
[----:B------:R-:W-:Y:S05]  /*eb90*/  BSYNC B1 ;  /* 0x0000000000017941 */ /* 0x000fea0003800000 */
.L_x_6360:
        /* <DEDUP_REMOVED lines=16> */
.L_x_6366:
[----:B------:R-:W-:Y:S05]  /*eca0*/  BSYNC B2 ;  /* 0x0000000000027941 */ /* 0x000fea0003800000 */
.L_x_6365:
        /* <DEDUP_REMOVED lines=44> */
.L_x_6364:
[----:B------:R-:W-:Y:S05]  /*ef70*/  BSYNC B1 ;  /* 0x0000000000017941 */ /* 0x000fea0003800000 */
.L_x_6363:
        /* <DEDUP_REMOVED lines=15> */
.L_x_6367:
        /* <DEDUP_REMOVED lines=12> */
.L_x_6370:
[----:B------:R-:W-:Y:S02]  /*f130*/  IMAD.MOV.U32 R171, RZ, RZ, R20 ;  /* 0x000000ffffab7224 */ /* 0x000fe400078e0014 */
.L_x_6371:
[----:B------:R-:W-:Y:S05]  /*f140*/  BSYNC B1 ;  /* 0x0000000000017941 */ /* 0x000fea0003800000 */
.L_x_6369:
        /* <DEDUP_REMOVED lines=16> */
.L_x_6375:
[----:B------:R-:W-:Y:S05]  /*f250*/  BSYNC B2 ;  /* 0x0000000000027941 */ /* 0x000fea0003800000 */
.L_x_6374:
        /* <DEDUP_REMOVED lines=43> */
.L_x_6373:
[----:B------:R-:W-:Y:S05]  /*f510*/  BSYNC B1 ;  /* 0x0000000000017941 */ /* 0x000fea0003800000 */
.L_x_6372:
        /* <DEDUP_REMOVED lines=10> */
.L_x_6368:
        /* <DEDUP_REMOVED lines=12> */
.L_x_6377:
[----:B------:R-:W-:Y:S02]  /*f680*/  IMAD.MOV.U32 R171, RZ, RZ, R20 ;  /* 0x000000ffffab7224 */ /* 0x000fe400078e0014 */
.L_x_6378:
[----:B------:R-:W-:Y:S05]  /*f690*/  BSYNC B1 ;  /* 0x0000000000017941 */ /* 0x000fea0003800000 */
.L_x_6376:
        /* <DEDUP_REMOVED lines=16> */
.L_x_6382:
[----:B------:R-:W-:Y:S05]  /*f7a0*/  BSYNC B2 ;  /* 0x0000000000027941 */ /* 0x000fea0003800000 */
.L_x_6381:
        /* <DEDUP_REMOVED lines=44> */
.L_x_6380:
[----:B------:R-:W-:Y:S05]  /*fa70*/  BSYNC B1 ;  /* 0x0000000000017941 */ /* 0x000fea0003800000 */
.L_x_6379:
        /* <DEDUP_REMOVED lines=13> */
.L_x_6383:
        /* <DEDUP_REMOVED lines=12> */
.L_x_6386:
[----:B------:R-:W-:Y:S02]  /*fc10*/  IMAD.MOV.U32 R171, RZ, RZ, R20 ;  /* 0x000000ffffab7224 */ /* 0x000fe400078e0014 */
.L_x_6387:
[----:B------:R-:W-:Y:S05]  /*fc20*/  BSYNC B1 ;  /* 0x0000000000017941 */ /* 0x000fea0003800000 */
.L_x_6385:
        /* <DEDUP_REMOVED lines=16> */
.L_x_6391:
[----:B------:R-:W-:Y:S05]  /*fd30*/  BSYNC B2 ;  /* 0x0000000000027941 */ /* 0x000fea0003800000 */
.L_x_6390:
        /* <DEDUP_REMOVED lines=44> */
.L_x_6389:
[----:B------:R-:W-:Y:S05]  /*10000*/  BSYNC B1 ;  /* 0x0000000000017941 */ /* 0x000fea0003800000 */
.L_x_6388:
        /* <DEDUP_REMOVED lines=10> */
.L_x_6384:
        /* <DEDUP_REMOVED lines=12> */
.L_x_6393:
[----:B------:R-:W-:Y:S02]  /*10170*/  IMAD.MOV.U32 R171, RZ, RZ, R20 ;  /* 0x000000ffffab7224 */ /* 0x000fe400078e0014 */
.L_x_6394:
[----:B------:R-:W-:Y:S05]  /*10180*/  BSYNC B1 ;  /* 0x0000000000017941 */ /* 0x000fea0003800000 */
.L_x_6392:
        /* <DEDUP_REMOVED lines=16> */
.L_x_6398:
[----:B------:R-:W-:Y:S05]  /*10290*/  BSYNC B2 ;  /* 0x0000000000027941 */ /* 0x000fea0003800000 */
.L_x_6397:
        /* <DEDUP_REMOVED lines=43> */
.L_x_6396:
[----:B------:R-:W-:Y:S05]  /*10550*/  BSYNC B1 ;  /* 0x0000000000017941 */ /* 0x000fea0003800000 */
.L_x_6395:
        /* <DEDUP_REMOVED lines=13> */
.L_x_6399:
        /* <DEDUP_REMOVED lines=12> */
.L_x_6402:
[----:B------:R-:W-:Y:S02]  /*106f0*/  IMAD.MOV.U32 R166, RZ, RZ, R20 ;  /* 0x000000ffffa67224 */ /* 0x000fe400078e0014 */
.L_x_6403:
[----:B------:R-:W-:Y:S05]  /*10700*/  BSYNC B1 ;  /* 0x0000000000017941 */ /* 0x000fea0003800000 */
.L_x_6401:
        /* <DEDUP_REMOVED lines=16> */
.L_x_6407:
[----:B------:R-:W-:Y:S05]  /*10810*/  BSYNC B2 ;  /* 0x0000000000027941 */ /* 0x000fea0003800000 */
.L_x_6406:
        /* <DEDUP_REMOVED lines=43> */
.L_x_6405:
[----:B------:R-:W-:Y:S05]  /*10ad0*/  BSYNC B1 ;  /* 0x0000000000017941 */ /* 0x000fea0003800000 */
.L_x_6404:
        /* <DEDUP_REMOVED lines=10> */
.L_x_6400:
        /* <DEDUP_REMOVED lines=12> */
.L_x_6409:
[----:B------:R-:W-:Y:S02]  /*10c40*/  IMAD.MOV.U32 R166, RZ, RZ, R20 ;  /* 0x000000ffffa67224 */ /* 0x000fe400078e0014 */
.L_x_6410:
[----:B------:R-:W-:Y:S05]  /*10c50*/  BSYNC B1 ;  /* 0x0000000000017941 */ /* 0x000fea0003800000 */
.L_x_6408:
        /* <DEDUP_REMOVED lines=16> */
.L_x_6414:
[----:B------:R-:W-:Y:S05]  /*10d60*/  BSYNC B2 ;  /* 0x0000000000027941 */ /* 0x000fea0003800000 */
.L_x_6413:
        /* <DEDUP_REMOVED lines=42> */
.L_x_6412:
[----:B------:R-:W-:Y:S05]  /*11010*/  BSYNC B1 ;  /* 0x0000000000017941 */ /* 0x000fea0003800000 */
.L_x_6411:
        /* <DEDUP_REMOVED lines=13> */
.L_x_6415:
        /* <DEDUP_REMOVED lines=12> */
.L_x_6418:
[----:B------:R-:W-:Y:S02]  /*111b0*/  IMAD.MOV.U32 R166, RZ, RZ, R20 ;  /* 0x000000ffffa67224 */ /* 0x000fe400078e0014 */
.L_x_6419:
[----:B------:R-:W-:Y:S05]  /*111c0*/  BSYNC B1 ;  /* 0x0000000000017941 */ /* 0x000fea0003800000 */
.L_x_6417:
        /* <DEDUP_REMOVED lines=16> */
.L_x_6423:
[----:B------:R-:W-:Y:S05]  /*112d0*/  BSYNC B2 ;  /* 0x0000000000027941 */ /* 0x000fea0003800000 */
.L_x_6422:
        /* <DEDUP_REMOVED lines=42> */
.L_x_6421:
[----:B------:R-:W-:Y:S05]  /*11580*/  BSYNC B1 ;  /* 0x0000000000017941 */ /* 0x000fea0003800000 */
.L_x_6420:
        /* <DEDUP_REMOVED lines=10> */
.L_x_6416:
        /* <DEDUP_REMOVED lines=12> */
.L_x_6425:
[----:B------:R-:W-:Y:S02]  /*116f0*/  IMAD.MOV.U32 R166, RZ, RZ, R20 ;  /* 0x000000ffffa67224 */ /* 0x000fe400078e0014 */
.L_x_6426:
[----:B------:R-:W-:Y:S05]  /*11700*/  BSYNC B1 ;  /* 0x0000000000017941 */ /* 0x000fea0003800000 */
.L_x_6424:
        /* <DEDUP_REMOVED lines=16> */
.L_x_6430:
[----:B------:R-:W-:Y:S05]  /*11810*/  BSYNC B2 ;  /* 0x0000000000027941 */ /* 0x000fea0003800000 */
.L_x_6429:
        /* <DEDUP_REMOVED lines=42> */
.L_x_6428:
[----:B------:R-:W-:Y:S05]  /*11ac0*/  BSYNC B1 ;  /* 0x0000000000017941 */ /* 0x000fea0003800000 */
.L_x_6427:
        /* <DEDUP_REMOVED lines=13> */
.L_x_6431:
        /* <DEDUP_REMOVED lines=12> */
.L_x_6434:
[----:B------:R-:W-:Y:S02]  /*11c60*/  IMAD.MOV.U32 R168, RZ, RZ, R20 ;  /* 0x000000ffffa87224 */ /* 0x000fe400078e0014 */
.L_x_6435:
[----:B------:R-:W-:Y:S05]  /*11c70*/  BSYNC B1 ;  /* 0x0000000000017941 */ /* 0x000fea0003800000 */
.L_x_6433:
        /* <DEDUP_REMOVED lines=16> */
.L_x_6439:
[----:B------:R-:W-:Y:S05]  /*11d80*/  BSYNC B2 ;  /* 0x0000000000027941 */ /* 0x000fea0003800000 */
.L_x_6438:
        /* <DEDUP_REMOVED lines=42> */
.L_x_6437:
[----:B------:R-:W-:Y:S05]  /*12030*/  BSYNC B1 ;  /* 0x0000000000017941 */ /* 0x000fea0003800000 */
.L_x_6436:
        /* <DEDUP_REMOVED lines=10> */
.L_x_6432:
        /* <DEDUP_REMOVED lines=54> */
.L_x_6440:
[----:B------:R-:W-:Y:S02]  /*12440*/  IADD3 R198, R198, 0x80, RZ ;  /* 0x00000080c6c67810 */ /* 0x000fe40007ffe0ff */
.L_x_6311:
[----:B------:R-:W-:Y:S05]  /*12450*/  BSYNC B0 ;  /* 0x0000000000007941 */ /* 0x000fea0003800000 */
.L_x_6310:
        /* <DEDUP_REMOVED lines=30> */
.L_x_6444:
[----:B0-----:R-:W-:Y:S02]  /*12640*/  IMAD.MOV.U32 R188, RZ, RZ, R20 ;  /* 0x000000ffffbc7224 */ /* 0x001fe400078e0014 */
.L_x_6445:
[----:B------:R-:W-:Y:S05]  /*12650*/  BSYNC B1 ;  /* 0x0000000000017941 */ /* 0x000fea0003800000 */
.L_x_6443:
        /* <DEDUP_REMOVED lines=16> */
.L_x_6449:
[----:B------:R-:W-:Y:S05]  /*12760*/  BSYNC B2 ;  /* 0x0000000000027941 */ /* 0x000fea0003800000 */
.L_x_6448:
        /* <DEDUP_REMOVED lines=44> */
.L_x_6447:
[----:B------:R-:W-:Y:S05]  /*12a30*/  BSYNC B1 ;  /* 0x0000000000017941 */ /* 0x000fea0003800000 */
.L_x_6446:
        /* <DEDUP_REMOVED lines=18> */
.L_x_6450:
        /* <DEDUP_REMOVED lines=12> */
.L_x_6453:
[----:B------:R-:W-:Y:S02]  /*12c20*/  IMAD.MOV.U32 R171, RZ, RZ, R20 ;  /* 0x000000ffffab7224 */ /* 0x000fe400078e0014 */
.L_x_6454:
[----:B------:R-:W-:Y:S05]  /*12c30*/  BSYNC B1 ;  /* 0x0000000000017941 */ /* 0x000fea0003800000 */
.L_x_6452:
        /* <DEDUP_REMOVED lines=16> */
.L_x_6458:
[----:B------:R-:W-:Y:S05]  /*12d40*/  BSYNC B2 ;  /* 0x0000000000027941 */ /* 0x000fea0003800000 */
.L_x_6457:
        /* <DEDUP_REMOVED lines=43> */
.L_x_6456:
[----:B------:R-:W-:Y:S05]  /*13000*/  BSYNC B1 ;  /* 0x0000000000017941 */ /* 0x000fea0003800000 */
.L_x_6455:
        /* <DEDUP_REMOVED lines=10> */
.L_x_6451:
        /* <DEDUP_REMOVED lines=12> */
.L_x_6460:
[----:B------:R-:W-:Y:S02]  /*13170*/  IMAD.MOV.U32 R171, RZ, RZ, R20 ;  /* 0x000000ffffab7224 */ /* 0x000fe400078e0014 */
.L_x_6461:
[----:B------:R-:W-:Y:S05]  /*13180*/  BSYNC B1 ;  /* 0x0000000000017941 */ /* 0x000fea0003800000 */
.L_x_6459:
        /* <DEDUP_REMOVED lines=16> */
.L_x_6465:
[----:B------:R-:W-:Y:S05]  /*13290*/  BSYNC B2 ;  /* 0x0000000000027941 */ /* 0x000fea0003800000 */
.L_x_6464:
        /* <DEDUP_REMOVED lines=43> */
.L_x_6463:
[----:B------:R-:W-:Y:S05]  /*13550*/  BSYNC B1 ;  /* 0x0000000000017941 */ /* 0x000fea0003800000 */
.L_x_6462:
        /* <DEDUP_REMOVED lines=15> */
.L_x_6466:
        /* <DEDUP_REMOVED lines=12> */
.L_x_6469:
[----:B------:R-:W-:Y:S02]  /*13710*/  IMAD.MOV.U32 R164, RZ, RZ, R20 ;  /* 0x000000ffffa47224 */ /* 0x000fe400078e0014 */
.L_x_6470:
[----:B------:R-:W-:Y:S05]  /*13720*/  BSYNC B1 ;  /* 0x0000000000017941 */ /* 0x000fea0003800000 */
.L_x_6468:
        /* <DEDUP_REMOVED lines=16> */
.L_x_6474:
[----:B------:R-:W-:Y:S05]  /*13830*/  BSYNC B2 ;  /* 0x0000000000027941 */ /* 0x000fea0003800000 */
.L_x_6473:
        /* <DEDUP_REMOVED lines=43> */
.L_x_6472:
[----:B------:R-:W-:Y:S05]  /*13af0*/  BSYNC B1 ;  /* 0x0000000000017941 */ /* 0x000fea0003800000 */
.L_x_6471:
        /* <DEDUP_REMOVED lines=10> */
.L_x_6467:
        /* <DEDUP_REMOVED lines=12> */
.L_x_6476:
[----:B------:R-:W-:Y:S02]  /*13c60*/  IMAD.MOV.U32 R164, RZ, RZ, R20 ;  /* 0x000000ffffa47224 */ /* 0x000fe400078e0014 */
.L_x_6477:
[----:B------:R-:W-:Y:S05]  /*13c70*/  BSYNC B1 ;  /* 0x0000000000017941 */ /* 0x000fea0003800000 */
.L_x_6475:
        /* <DEDUP_REMOVED lines=16> */
.L_x_6481:
[----:B------:R-:W-:Y:S05]  /*13d80*/  BSYNC B2 ;  /* 0x0000000000027941 */ /* 0x000fea0003800000 */
.L_x_6480:
        /* <DEDUP_REMOVED lines=43> */
.L_x_6479:
[----:B------:R-:W-:Y:S05]  /*14040*/  BSYNC B1 ;  /* 0x0000000000017941 */ /* 0x000fea0003800000 */
.L_x_6478:
        /* <DEDUP_REMOVED lines=15> */
.L_x_6482:
        /* <DEDUP_REMOVED lines=12> */
.L_x_6485:
[----:B------:R-:W-:Y:S02]  /*14200*/  IMAD.MOV.U32 R164, RZ, RZ, R20 ;  /* 0x000000ffffa47224 */ /* 0x000fe400078e0014 */
.L_x_6486:
[----:B------:R-:W-:Y:S05]  /*14210*/  BSYNC B1 ;  /* 0x0000000000017941 */ /* 0x000fea0003800000 */
.L_x_6484:
        /* <DEDUP_REMOVED lines=16> */
.L_x_6490:
[----:B------:R-:W-:Y:S05]  /*14320*/  BSYNC B2 ;  /* 0x0000000000027941 */ /* 0x000fea0003800000 */
.L_x_6489:
        /* <DEDUP_REMOVED lines=43> */
.L_x_6488:
[----:B------:R-:W-:Y:S05]  /*145e0*/  BSYNC B1 ;  /* 0x0000000000017941 */ /* 0x000fea0003800000 */
.L_x_6487:
        /* <DEDUP_REMOVED lines=10> */
.L_x_6483:
        /* <DEDUP_REMOVED lines=12> */
.L_x_6492:
[----:B------:R-:W-:Y:S02]  /*14750*/  IMAD.MOV.U32 R164, RZ, RZ, R20 ;  /* 0x000000ffffa47224 */ /* 0x000fe400078e0014 */
.L_x_6493:
[----:B------:R-:W-:Y:S05]  /*14760*/  BSYNC B1 ;  /* 0x0000000000017941 */ /* 0x000fea0003800000 */
.L_x_6491:
        /* <DEDUP_REMOVED lines=16> */
.L_x_6497:
[----:B------:R-:W-:Y:S05]  /*14870*/  BSYNC B2 ;  /* 0x0000000000027941 */ /* 0x000fea0003800000 */
.L_x_6496:
        /* <DEDUP_REMOVED lines=44> */
.L_x_6495:
[----:B------:R-:W-:Y:S05]  /*14b40*/  BSYNC B1 ;  /* 0x0000000000017941 */ /* 0x000fea0003800000 */
.L_x_6494:
        /* <DEDUP_REMOVED lines=15> */
.L_x_6498:
        /* <DEDUP_REMOVED lines=12> */
.L_x_6501:
[----:B------:R-:W-:Y:S02]  /*14d00*/  IMAD.MOV.U32 R171, RZ, RZ, R20 ;  /* 0x000000ffffab7224 */ /* 0x000fe400078e0014 */
.L_x_6502:
[----:B------:R-:W-:Y:S05]  /*14d10*/  BSYNC B1 ;  /* 0x0000000000017941 */ /* 0x000fea0003800000 */
.L_x_6500:
        /* <DEDUP_REMOVED lines=16> */
.L_x_6506:
[----:B------:R-:W-:Y:S05]  /*14e20*/  BSYNC B2 ;  /* 0x0000000000027941 */ /* 0x000fea0003800000 */
.L_x_6505:
        /* <DEDUP_REMOVED lines=43> */
.L_x_6504:
[----:B------:R-:W-:Y:S05]  /*150e0*/  BSYNC B1 ;  /* 0x0000000000017941 */ /* 0x000fea0003800000 */
.L_x_6503:
        /* <DEDUP_REMOVED lines=10> */
.L_x_6499:
        /* <DEDUP_REMOVED lines=12> */
.L_x_6508:
[----:B------:R-:W-:Y:S02]  /*15250*/  IMAD.MOV.U32 R171, RZ, RZ, R20 ;  /* 0x000000ffffab7224 */ /* 0x000fe400078e0014 */
.L_x_6509:
[----:B------:R-:W-:Y:S05]  /*15260*/  BSYNC B1 ;  /* 0x0000000000017941 */ /* 0x000fea0003800000 */
.L_x_6507:
        /* <DEDUP_REMOVED lines=16> */
.L_x_6513:
[----:B------:R-:W-:Y:S05]  /*15370*/  BSYNC B2 ;  /* 0x0000000000027941 */ /* 0x000fea0003800000 */
.L_x_6512:
        /* <DEDUP_REMOVED lines=44> */
.L_x_6511:
[----:B------:R-:W-:Y:S05]  /*15640*/  BSYNC B1 ;  /* 0x0000000000017941 */ /* 0x000fea0003800000 */
.L_x_6510:
        /* <DEDUP_REMOVED lines=13> */
.L_x_6514:
        /* <DEDUP_REMOVED lines=12> */
.L_x_6517:
[----:B------:R-:W-:Y:S02]  /*157e0*/  IMAD.MOV.U32 R171, RZ, RZ, R20 ;  /* 0x000000ffffab7224 */ /* 0x000fe400078e0014 */
.L_x_6518:
[----:B------:R-:W-:Y:S05]  /*157f0*/  BSYNC B1 ;  /* 0x0000000000017941 */ /* 0x000fea0003800000 */
.L_x_6516:
        /* <DEDUP_REMOVED lines=16> */
.L_x_6522:
[----:B------:R-:W-:Y:S05]  /*15900*/  BSYNC B2 ;  /* 0x0000000000027941 */ /* 0x000fea0003800000 */
.L_x_6521:
        /* <DEDUP_REMOVED lines=44> */
.L_x_6520:
[----:B------:R-:W-:Y:S05]  /*15bd0*/  BSYNC B1 ;  /* 0x0000000000017941 */ /* 0x000fea0003800000 */
.L_x_6519:
        /* <DEDUP_REMOVED lines=10> */
.L_x_6515:
        /* <DEDUP_REMOVED lines=12> */
.L_x_6524:
[----:B------:R-:W-:Y:S02]  /*15d40*/  IMAD.MOV.U32 R171, RZ, RZ, R20 ;  /* 0x000000ffffab7224 */ /* 0x000fe400078e0014 */
.L_x_6525:
[----:B------:R-:W-:Y:S05]  /*15d50*/  BSYNC B1 ;  /* 0x0000000000017941 */ /* 0x000fea0003800000 */
.L_x_6523:
        /* <DEDUP_REMOVED lines=16> */
.L_x_6529:
[----:B------:R-:W-:Y:S05]  /*15e60*/  BSYNC B2 ;  /* 0x0000000000027941 */ /* 0x000fea0003800000 */
.L_x_6528:
        /* <DEDUP_REMOVED lines=43> */
.L_x_6527:
[----:B------:R-:W-:Y:S05]  /*16120*/  BSYNC B1 ;  /* 0x0000000000017941 */ /* 0x000fea0003800000 */
.L_x_6526:
        /* <DEDUP_REMOVED lines=13> */
.L_x_6530:
        /* <DEDUP_REMOVED lines=12> */
.L_x_6533:
[----:B------:R-:W-:Y:S02]  /*162c0*/  IMAD.MOV.U32 R166, RZ, RZ, R20 ;  /* 0x000000ffffa67224 */ /* 0x000fe400078e0014 */
.L_x_6534:
[----:B------:R-:W-:Y:S05]  /*162d0*/  BSYNC B1 ;  /* 0x0000000000017941 */ /* 0x000fea0003800000 */
.L_x_6532:
        /* <DEDUP_REMOVED lines=16> */
.L_x_6538:
[----:B------:R-:W-:Y:S05]  /*163e0*/  BSYNC B2 ;  /* 0x0000000000027941 */ /* 0x000fea0003800000 */
.L_x_6537:
        /* <DEDUP_REMOVED lines=43> */
.L_x_6536:
[----:B------:R-:W-:Y:S05]  /*166a0*/  BSYNC B1 ;  /* 0x0000000000017941 */ /* 0x000fea0003800000 */
.L_x_6535:
        /* <DEDUP_REMOVED lines=10> */
.L_x_6531:
        /* <DEDUP_REMOVED lines=12> */
.L_x_6540:
[----:B------:R-:W-:Y:S02]  /*16810*/  IMAD.MOV.U32 R166, RZ, RZ, R20 ;  /* 0x000000ffffa67224 */ /* 0x000fe400078e0014 */
.L_x_6541:
[----:B------:R-:W-:Y:S05]  /*16820*/  BSYNC B1 ;  /* 0x0000000000017941 */ /* 0x000fea0003800000 */
.L_x_6539:
        /* <DEDUP_REMOVED lines=16> */
.L_x_6545:
[----:B------:R-:W-:Y:S05]  /*16930*/  BSYNC B2 ;  /* 0x0000000000027941 */ /* 0x000fea0003800000 */
.L_x_6544:
        /* <DEDUP_REMOVED lines=42> */
.L_x_6543:
[----:B------:R-:W-:Y:S05]  /*16be0*/  BSYNC B1 ;  /* 0x0000000000017941 */ /* 0x000fea0003800000 */
.L_x_6542:
        /* <DEDUP_REMOVED lines=13> */
.L_x_6546:
        /* <DEDUP_REMOVED lines=12> */
.L_x_6549:
[----:B------:R-:W-:Y:S02]  /*16d80*/  IMAD.MOV.U32 R166, RZ, RZ, R20 ;  /* 0x000000ffffa67224 */ /* 0x000fe400078e0014 */
.L_x_6550:
[----:B------:R-:W-:Y:S05]  /*16d90*/  BSYNC B1 ;  /* 0x0000000000017941 */ /* 0x000fea0003800000 */
.L_x_6548:
        /* <DEDUP_REMOVED lines=16> */
.L_x_6554:
[----:B------:R-:W-:Y:S05]  /*16ea0*/  BSYNC B2 ;  /* 0x0000000000027941 */ /* 0x000fea0003800000 */
.L_x_6553:
        /* <DEDUP_REMOVED lines=42> */
.L_x_6552:
[----:B------:R-:W-:Y:S05]  /*17150*/  BSYNC B1 ;  /* 0x0000000000017941 */ /* 0x000fea0003800000 */
.L_x_6551:
        /* <DEDUP_REMOVED lines=10> */
.L_x_6547:
        /* <DEDUP_REMOVED lines=12> */
.L_x_6556:
[----:B------:R-:W-:Y:S02]  /*172c0*/  IMAD.MOV.U32 R166, RZ, RZ, R20 ;  /* 0x000000ffffa67224 */ /* 0x000fe400078e0014 */
.L_x_6557:
[----:B------:R-:W-:Y:S05]  /*172d0*/  BSYNC B1 ;  /* 0x0000000000017941 */ /* 0x000fea0003800000 */
.L_x_6555:
        /* <DEDUP_REMOVED lines=16> */
.L_x_6561:
[----:B------:R-:W-:Y:S05]  /*173e0*/  BSYNC B2 ;  /* 0x0000000000027941 */ /* 0x000fea0003800000 */
.L_x_6560:
        /* <DEDUP_REMOVED lines=42> */
.L_x_6559:
[----:B------:R-:W-:Y:S05]  /*17690*/  BSYNC B1 ;  /* 0x0000000000017941 */ /* 0x000fea0003800000 */
.L_x_6558:
        /* <DEDUP_REMOVED lines=13> */
.L_x_6562:
        /* <DEDUP_REMOVED lines=12> */
.L_x_6565:
[----:B------:R-:W-:Y:S02]  /*17830*/  IMAD.MOV.U32 R168, RZ, RZ, R20 ;  /* 0x000000ffffa87224 */ /* 0x000fe400078e0014 */
.L_x_6566:
[----:B------:R-:W-:Y:S05]  /*17840*/  BSYNC B1 ;  /* 0x0000000000017941 */ /* 0x000fea0003800000 */
.L_x_6564:
        /* <DEDUP_REMOVED lines=16> */
.L_x_6570:
[----:B------:R-:W-:Y:S05]  /*17950*/  BSYNC B2 ;  /* 0x0000000000027941 */ /* 0x000fea0003800000 */
.L_x_6569:
        /* <DEDUP_REMOVED lines=42> */
.L_x_6568:
[----:B------:R-:W-:Y:S05]  /*17c00*/  BSYNC B1 ;  /* 0x0000000000017941 */ /* 0x000fea0003800000 */
.L_x_6567:
        /* <DEDUP_REMOVED lines=10> */
.L_x_6563:
        /* <DEDUP_REMOVED lines=54> */
.L_x_6442:
[----:B------:R-:W-:Y:S05]  /*18010*/  BSYNC B0 ;  /* 0x0000000000007941 */ /* 0x000fea0003800000 */
.L_x_6441:
[----:B0-2---:R-:W-:Y:S01]  /*18020*/  FADD.FTZ R164, RZ, R12 ;  /* 0x0000000cffa47221 */ /* 0x005fe20000010000 */
        /* <DEDUP_REMOVED lines=42> */
.L_x_6583:
[----:B0-2---:R-:W-:Y:S01]  /*182d0*/  FADD.FTZ R165, R165, R164 ;  /* 0x000000a4a5a57221 */ /* 0x005fe20000010000 */
[----:B------:R-:W-:Y:S05]  /*182e0*/  BRA.DIV ~URZ, `(.L_x_6572) ;  /* 0x000016a27f007947 */ /* 0x000fea000b800000 */
[----:B------:R-:W0:Y:S01]  /*182f0*/  SHFL.BFLY PT, R164, R165, 0x2, 0x1f ;  /* 0x0c401f00a5a47f89 */ /* 0x000e2200000e0000 */
        /* <DEDUP_REMOVED lines=8> */
[----:B-1----:R-:W-:-:S04]  /*18380*/  FMUL.FTZ R164, R22, R169 ;  /* 0x000000a916a47220 */ /* 0x002fc80000410000 */
        /* <DEDUP_REMOVED lines=74> */
.L_x_6584:
        /* <DEDUP_REMOVED lines=100> */
[----:B------:R-:W-:Y:S02]  /*18e70*/  FFMA.FTZ R208, R59, R208, R43 ;  /* 0x000000d03bd07223 */ /* 0x000fe4000001002b */
[----:B------:R-:W-:Y:S02]  /*18e80*/  FFMA.FTZ R209, R57, R204, R41 ;  /* 0x000000cc39d17223 */ /* 0x000fe40000010029 */
[----:B------:R-:W-:Y:S01]  /*18e90*/  FFMA.FTZ R207, R53, R170, R37 ;  /* 0x000000aa35cf7223 */ /* 0x000fe20000010025 */
[----:B------:R-:W-:Y:S01]  /*18ea0*/  F2FP.BF16.PACK_AB R171, R208, R171 ;  /* 0x000000abd0ab723e */ /* 0x000fe200000010ff */
[----:B------:R-:W-:Y:S01]  /*18eb0*/  FFMA.FTZ R200, R55, R200, R39 ;  /* 0x000000c837c87223 */ /* 0x000fe20000010027 */
[----:B------:R-:W-:Y:S01]  /*18ec0*/  F2FP.BF16.PACK_AB R170, R209, R202 ;  /* 0x000000cad1aa723e */ /* 0x000fe200000010ff */
        /* <DEDUP_REMOVED lines=8> */
.L_x_6574:
[----:B------:R-:W-:Y:S05]  /*18f50*/  BSYNC B0 ;  /* 0x0000000000007941 */ /* 0x000fea0003800000 */
.L_x_6573:
        /* <DEDUP_REMOVED lines=49> */
.L_x_6576:
[----:B------:R-:W-:Y:S05]  /*19270*/  BSYNC B0 ;  /* 0x0000000000007941 */ /* 0x000fea0003800000 */
.L_x_6575:
        /* <DEDUP_REMOVED lines=49> */
.L_x_6578:
[----:B------:R-:W-:Y:S05]  /*19590*/  BSYNC B0 ;  /* 0x0000000000007941 */ /* 0x000fea0003800000 */
.L_x_6577:
        /* <DEDUP_REMOVED lines=27> */
[-C--:B------:R-:W-:Y:S02]  /*19750*/  FFMA.FTZ R168, R144, R207.reuse, R128 ;  /* 0x000000cf90a87223 */ /* 0x080fe40000010080 */
        /* <DEDUP_REMOVED lines=13> */
[----:B------:R-:W-:Y:S01]  /*19830*/  IMAD.MOV.U32 R208, RZ, RZ, 0x10 ;  /* 0x00000010ffd07424 */ /* 0x000fe200078e00ff */
[----:B------:R-:W-:Y:S02]  /*19840*/  F2FP.BF16.PACK_AB R171, R202, R171 ;  /* 0x000000abcaab723e */ /* 0x000fe400000010ff */
[----:B------:R-:W-:Y:S01]  /*19850*/  F2FP.BF16.PACK_AB R169, R200, R169 ;  /* 0x000000a9c8a9723e */ /* 0x000fe200000010ff */
[----:B------:R-:W-:-:S04]  /*19860*/  IMAD.WIDE.U32 R206, R13, R208, c[0x0][0x208] ;  /* 0x000082000dce7625 */ /* 0x000fc800078e00d0 */
[----:B------:R-:W-:Y:S01]  /*19870*/  IMAD.WIDE.U32 R208, R13, R208, c[0x0][0x210] ;  /* 0x000084000dd07625 */ /* 0x000fe200078e00d0 */
[----:B------:R0:W-:Y:S04]  /*19880*/  STG.E.128 [R206.64], R164 ;  /* 0x000000a4ce007986 */ /* 0x0001e8000c101d06 */
[----:B------:R0:W-:Y:S02]  /*19890*/  STG.E.128 [R208.64], R168 ;  /* 0x000000a8d0007986 */ /* 0x0001e4000c101d06 */
.L_x_6580:
[----:B------:R-:W-:Y:S05]  /*198a0*/  BSYNC B0 ;  /* 0x0000000000007941 */ /* 0x000fea0003800000 */
.L_x_6579:
[----:B------:R-:W-:Y:S02]  /*198b0*/  IADD3 R24, R24, c[0x0][0x160], RZ ;  /* 0x0000580018187a10 */ /* 0x000fe40007ffe0ff */
[----:B------:R-:W-:Y:S02]  /*198c0*/  LOP3.LUT P1, RZ, R16, 0xff, RZ, 0xc0, !PT ;  /* 0x000000ff10ff7812 */ /* 0x000fe4000782c0ff */
[----:B------:R-:W-:Y:S02]  /*198d0*/  ISETP.GE.AND P0, PT, R24, c[0x0][0x164], PT ;  /* 0x0000590018007a0c */ /* 0x000fe40003f06270 */
[----:B------:R-:W-:-:S11]  /*198e0*/  SEL R16, RZ, 0x1, P1 ;  /* 0x00000001ff107807 */ /* 0x000fd60000800000 */
[----:B01---5:R-:W-:Y:S01]  /*198f0*/  @P0 CALL.REL.NOINC `(.L_x_6581) ;  /* 0x0000001000000944 */ /* 0x023fe20003c00000 */
[----:B------:R-:W-:Y:S05]  /*19900*/  BRA `(.L_x_6582) ;  /* 0xfffe775000007947 */ /* 0x000fea000383ffff */
.L_x_6581:
[----:B------:R-:W-:Y:S05]  /*19910*/  EXIT ;  /* 0x000000000000794d */ /* 0x000fea0003800000 */
.L_x_6571:
[----:B------:R-:W-:Y:S01]  /*19920*/  IMAD.MOV.U32 R198, RZ, RZ, 0x1 ;  /* 0x00000001ffc67424 */ /* 0x000fe200078e00ff */
[----:B------:R-:W-:Y:S01]  /*19930*/  MOV R166, 0x19970 ;  /* 0x0001997000a67802 */ /* 0x000fe20000000f00 */
[----:B------:R-:W-:Y:S02]  /*19940*/  IMAD.MOV.U32 R169, RZ, RZ, 0x1f ;  /* 0x0000001fffa97424 */ /* 0x000fe400078e00ff */
[----:B------:R-:W-:Y:S02]  /*19950*/  IMAD.MOV.U32 R170, RZ, RZ, -0x1 ;  /* 0xffffffffffaa7424 */ /* 0x000fe400078e00ff */
[----:B-1---5:R-:W-:Y:S05]  /*19960*/  CALL.REL.NOINC `($__internal_20_$__cuda_sm70_shflsync_bfly_p) ;  /* 0x000007c000007944 */ /* 0x022fea0003c00000 */
[----:B-1----:R-:W-:Y:S01]  /*19970*/  IMAD.MOV.U32 R164, RZ, RZ, R198 ;  /* 0x000000ffffa47224 */ /* 0x002fe200078e00c6 */
[----:B0-----:R-:W-:Y:S05]  /*19980*/  BRA `(.L_x_6583) ;  /* 0xffffe94000007947 */ /* 0x001fea000383ffff */
.L_x_6572:
[----:B------:R-:W-:Y:S01]  /*19990*/  IMAD.MOV.U32 R198, RZ, RZ, 0x2 ;  /* 0x00000002ffc67424 */ /* 0x000fe200078e00ff */
[----:B------:R-:W-:Y:S01]  /*199a0*/  MOV R166, 0x199e0 ;  /* 0x000199e000a67802 */ /* 0x000fe20000000f00 */
[----:B------:R-:W-:Y:S02]  /*199b0*/  IMAD.MOV.U32 R169, RZ, RZ, 0x1f ;  /* 0x0000001fffa97424 */ /* 0x000fe400078e00ff */
[----:B------:R-:W-:Y:S02]  /*199c0*/  IMAD.MOV.U32 R170, RZ, RZ, -0x1 ;  /* 0xffffffffffaa7424 */ /* 0x000fe400078e00ff */
[----:B-1---5:R-:W-:Y:S05]  /*199d0*/  CALL.REL.NOINC `($__internal_20_$__cuda_sm70_shflsync_bfly_p) ;  /* 0x0000075000007944 */ /* 0x022fea0003c00000 */
[----:B01----:R-:W-:Y:S01]  /*199e0*/  FADD.FTZ R165, R165, R198 ;  /* 0x000000c6a5a57221 */ /* 0x003fe20000010000 */
[----:B------:R-:W-:Y:S01]  /*199f0*/  MOV R166, 0x19a40 ;  /* 0x00019a4000a67802 */ /* 0x000fe20000000f00 */
[----:B------:R-:W-:-:S02]  /*19a00*/  IMAD.MOV.U32 R198, RZ, RZ, 0x4 ;  /* 0x00000004ffc67424 */ /* 0x000fc400078e00ff */
[----:B------:R-:W-:Y:S02]  /*19a10*/  IMAD.MOV.U32 R169, RZ, RZ, 0x1f ;  /* 0x0000001fffa97424 */ /* 0x000fe400078e00ff */
[----:B------:R-:W-:Y:S02]  /*19a20*/  IMAD.MOV.U32 R170, RZ, RZ, -0x1 ;  /* 0xffffffffffaa7424 */ /* 0x000fe400078e00ff */
[----:B------:R-:W-:Y:S05]  /*19a30*/  CALL.REL.NOINC `($__internal_20_$__cuda_sm70_shflsync_bfly_p) ;  /* 0x000006f000007944 */ /* 0x000fea0003c00000 */
[----:B01----:R-:W-:Y:S01]  /*19a40*/  FADD.FTZ R165, R165, R198 ;  /* 0x000000c6a5a57221 */ /* 0x003fe20000010000 */
[----:B------:R-:W-:Y:S01]  /*19a50*/  MOV R166, 0x19aa0 ;  /* 0x00019aa000a67802 */ /* 0x000fe20000000f00 */
[----:B------:R-:W-:Y:S02]  /*19a60*/  IMAD.MOV.U32 R198, RZ, RZ, 0x8 ;  /* 0x00000008ffc67424 */ /* 0x000fe400078e00ff */
[----:B------:R-:W-:Y:S02]  /*19a70*/  IMAD.MOV.U32 R169, RZ, RZ, 0x1f ;  /* 0x0000001fffa97424 */ /* 0x000fe400078e00ff */
[----:B------:R-:W-:Y:S02]  /*19a80*/  IMAD.MOV.U32 R170, RZ, RZ, -0x1 ;  /* 0xffffffffffaa7424 */ /* 0x000fe400078e00ff */
[----:B------:R-:W-:Y:S05]  /*19a90*/  CALL.REL.NOINC `($__internal_20_$__cuda_sm70_shflsync_bfly_p) ;  /* 0x0000069000007944 */ /* 0x000fea0003c00000 */
[----:B01----:R-:W-:Y:S01]  /*19aa0*/  FADD.FTZ R165, R165, R198 ;  /* 0x000000c6a5a57221 */ /* 0x003fe20000010000 */
[----:B------:R-:W-:Y:S01]  /*19ab0*/  MOV R166, 0x19b00 ;  /* 0x00019b0000a67802 */ /* 0x000fe20000000f00 */
[----:B------:R-:W-:-:S02]  /*19ac0*/  IMAD.MOV.U32 R198, RZ, RZ, 0x10 ;  /* 0x00000010ffc67424 */ /* 0x000fc400078e00ff */
[----:B------:R-:W-:Y:S02]  /*19ad0*/  IMAD.MOV.U32 R169, RZ, RZ, 0x1f ;  /* 0x0000001fffa97424 */ /* 0x000fe400078e00ff */
[----:B------:R-:W-:Y:S02]  /*19ae0*/  IMAD.MOV.U32 R170, RZ, RZ, -0x1 ;  /* 0xffffffffffaa7424 */ /* 0x000fe400078e00ff */
[----:B------:R-:W-:Y:S05]  /*19af0*/  CALL.REL.NOINC `($__internal_20_$__cuda_sm70_shflsync_bfly_p) ;  /* 0x0000063000007944 */ /* 0x000fea0003c00000 */
[----:B01----:R-:W-:Y:S01]  /*19b00*/  FADD.FTZ R165, R165, R198 ;  /* 0x000000c6a5a57221 */ /* 0x003fe20000010000 */
[----:B------:R-:W-:Y:S01]  /*19b10*/  LOP3.LUT P3, RZ, R14, 0x20, RZ, 0xc0, !PT ;  /* 0x000000200eff7812 */ /* 0x000fe2000786c0ff */
[----:B------:R-:W-:Y:S02]  /*19b20*/  IMAD.MOV.U32 R198, RZ, RZ, 0x1 ;  /* 0x00000001ffc67424 */ /* 0x000fe400078e00ff */
        /* <DEDUP_REMOVED lines=54> */
[----:B------:R-:W-:Y:S02]  /*19e90*/  IMAD.MOV.U32 R170, RZ, RZ, -0x1 ;  /* 0xffffffffffaa7424 */ /* 0x000fe400078e00ff */
        /* <DEDUP_REMOVED lines=11> */
[----:B------:R-:W-:Y:S02]  /*19f50*/  IMAD.MOV.U32 R169, RZ, RZ, 0x1f ;  /* 0x0000001fffa97424 */ /* 0x000fe400078e00ff */
[----:B------:R-:W-:Y:S01]  /*19f60*/  @P2 FFMA.FTZ R165, R167, R167, R166 ;  /* 0x000000a7a7a52223 */ /* 0x000fe200000100a6 */
[----:B------:R-:W-:Y:S02]  /*19f70*/  MOV R166, 0x19f90 ;  /* 0x00019f9000a67802 */ /* 0x000fe40000000f00 */
[----:B------:R-:W-:Y:S05]  /*19f80*/  CALL.REL.NOINC `($__internal_20_$__cuda_sm70_shflsync_bfly_p) ;  /* 0x000001a000007944 */ /* 0x000fea0003c00000 */
[----:B01----:R-:W-:Y:S01]  /*19f90*/  FADD.FTZ R165, R165, R198 ;  /* 0x000000c6a5a57221 */ /* 0x003fe20000010000 */
[----:B------:R-:W-:Y:S01]  /*19fa0*/  MOV R166, 0x19ff0 ;  /* 0x00019ff000a67802 */ /* 0x000fe20000000f00 */
[----:B------:R-:W-:Y:S02]  /*19fb0*/  IMAD.MOV.U32 R198, RZ, RZ, 0x2 ;  /* 0x00000002ffc67424 */ /* 0x000fe400078e00ff */
[----:B------:R-:W-:Y:S02]  /*19fc0*/  IMAD.MOV.U32 R169, RZ, RZ, 0x1f ;  /* 0x0000001fffa97424 */ /* 0x000fe400078e00ff */
[----:B------:R-:W-:-:S02]  /*19fd0*/  IMAD.MOV.U32 R170, RZ, RZ, -0x1 ;  /* 0xffffffffffaa7424 */ /* 0x000fc400078e00ff */
        /* <DEDUP_REMOVED lines=13> */
[----:B-1----:R-:W-:Y:S01]  /*1a0b0*/  FADD.FTZ R171, R165, R198 ;  /* 0x000000c6a5ab7221 */ /* 0x002fe20000010000 */
[----:B------:R-:W-:Y:S01]  /*1a0c0*/  MOV R166, 0x1a120 ;  /* 0x0001a12000a67802 */ /* 0x000fe20000000f00 */
[----:B------:R-:W-:-:S02]  /*1a0d0*/  IMAD.MOV.U32 R198, RZ, RZ, 0x10 ;  /* 0x00000010ffc67424 */ /* 0x000fc400078e00ff */
[----:B0-----:R-:W-:Y:S02]  /*1a0e0*/  IMAD.MOV.U32 R169, RZ, RZ, 0x1f ;  /* 0x0000001fffa97424 */ /* 0x001fe400078e00ff */
[----:B------:R-:W-:Y:S02]  /*1a0f0*/  IMAD.MOV.U32 R170, RZ, RZ, -0x1 ;  /* 0xffffffffffaa7424 */ /* 0x000fe400078e00ff */
[----:B------:R-:W-:Y:S02]  /*1a100*/  IMAD.MOV.U32 R165, RZ, RZ, R171 ;  /* 0x000000ffffa57224 */ /* 0x000fe400078e00ab */
[----:B------:R-:W-:Y:S05]  /*1a110*/  CALL.REL.NOINC `($__internal_20_$__cuda_sm70_shflsync_bfly_p) ;  /* 0x0000001000007944 */ /* 0x000fea0003c00000 */
[----:B01----:R-:W-:Y:S05]  /*1a120*/  BRA `(.L_x_6584) ;  /* 0xffffe70000007947 */ /* 0x003fea000383ffff */
        .weak           $__internal_20_$__cuda_sm70_shflsync_bfly_p
        .type           $__internal_20_$__cuda_sm70_shflsync_bfly_p,@function
        .size           $__internal_20_$__cuda_sm70_shflsync_bfly_p,(.L_x_26480 - $__internal_20_$__cuda_sm70_shflsync_bfly_p)
$__internal_20_$__cuda_sm70_shflsync_bfly_p:
[----:B------:R-:W-:Y:S01]  /*1a130*/  IMAD.MOV.U32 R167, RZ, RZ, 0x0 ;  /* 0x00000000ffa77424 */ /* 0x000fe200078e00ff */
[----:B------:R-:W-:Y:S04]  /*1a140*/  WARPSYNC R170 ;  /* 0x000000aa00007348 */ /* 0x000fe80003800000 */
[----:B------:R0:W1:Y:S01]  /*1a150*/  SHFL.BFLY PT, R198, R165, R198, R169 ;  /* 0x0c0000c6a5c67389 */ /* 0x00006200000e00a9 */
[----:B------:R-:W-:Y:S05]  /*1a160*/  RET.REL.NODEC R166 `(_ZN10layer_norm31ln_parallel_residual_fwd_kernelINS_13Kernel_traitsIf13__nv_bfloat16S2_S2_fjLj4096ELj1ELj1ELj4ELj16ENS_18Kernel_traits_baseILj4096EfS2_S2_S2_fjLj128EEEEELb1ELb0ELb0EEEvNS_9FwdParamsE) ;  /* 0xfffe5e90a6007950 */ /* 0x000fea0003c3ffff */
.L_x_6585:
        /* <DEDUP_REMOVED lines=9> */
.L_x_26480:


//--------------------- .text._ZN10layer_norm31ln_parallel_residual_fwd_kernelINS_13Kernel_traitsIf13__nv_bfloat16S2_S2_fjLj4096ELj1ELj1ELj4ELj16ENS_18Kernel_traits_baseILj4096EfS2_S2_S2_fjLj128EEEEELb1ELb0ELb1EEEvNS_9FwdParamsE --------------------------
	.section	.text._ZN10layer_norm31ln_parallel_residual_fwd_kernelINS_13Kernel_traitsIf13__nv_bfloat16S2_S2_fjLj4096ELj1ELj1ELj4ELj16ENS_18Kernel_traits_baseILj4096EfS2_S2_S2_fjLj128EEEEELb1ELb0ELb1EEEvNS_9FwdParamsE,"ax",@progbits
	.sectioninfo	@"SHI_REGISTERS=255"
	.align	128
        .global         _ZN10layer_norm31ln_parallel_residual_fwd_kernelINS_13Kernel_traitsIf13__nv_bfloat16S2_S2_fjLj4096ELj1ELj1ELj4ELj16ENS_18Kernel_traits_baseILj4096EfS2_S2_S2_fjLj128EEEEELb1ELb0ELb1EEEvNS_9FwdParamsE
        .type           _ZN10layer_norm31ln_parallel_residual_fwd_kernelINS_13Kernel_traitsIf13__nv_bfloat16S2_S2_fjLj4096ELj1ELj1ELj4ELj16ENS_18Kernel_traits_baseILj4096EfS2_S2_S2_fjLj128EEEEELb1ELb0ELb1EEEvNS_9FwdParamsE,@function
        .size           _ZN10layer_norm31ln_parallel_residual_fwd_kernelINS_13Kernel_traitsIf13__nv_bfloat16S2_S2_fjLj4096ELj1ELj1ELj4ELj16ENS_18Kernel_traits_baseILj4096EfS2_S2_S2_fjLj128EEEEELb1ELb0ELb1EEEvNS_9FwdParamsE,(.L_x_26481 - _ZN10layer_norm31ln_parallel_residual_fwd_kernelINS_13Kernel_traitsIf13__nv_bfloat16S2_S2_fjLj4096ELj1ELj1ELj4ELj16ENS_18Kernel_traits_baseILj4096EfS2_S2_S2_fjLj128EEEEELb1ELb0ELb1EEEvNS_9FwdParamsE)
        .other          _ZN10layer_norm31ln_parallel_residual_fwd_kernelINS_13Kernel_traitsIf13__nv_bfloat16S2_S2_fjLj4096ELj1ELj1ELj4ELj16ENS_18Kernel_traits_baseILj4096EfS2_S2_S2_fjLj128EEEEELb1ELb0ELb1EEEvNS_9FwdParamsE,@"STO_CUDA_ENTRY STV_DEFAULT"
_ZN10layer_norm31ln_parallel_residual_fwd_kernelINS_13Kernel_traitsIf13__nv_bfloat16S2_S2_fjLj4096ELj1ELj1ELj4ELj16ENS_18Kernel_traits_baseILj4096EfS2_S2_S2_fjLj128EEEEELb1ELb0ELb1EEEvNS_9FwdParamsE:
.text._ZN10layer_norm31ln_parallel_residual_fwd_kernelINS_13Kernel_traitsIf13__nv_bfloat16S2_S2_fjLj4096ELj1ELj1ELj4ELj16ENS_18Kernel_traits_baseILj4096EfS2_S2_S2_fjLj128EEEEELb1ELb0ELb1EEEvNS_9FwdParamsE:
        /* <DEDUP_REMOVED lines=8> */
[----:B------:R-:W-:Y:S01]  /*0080*/  CS2R R152, SRZ ;  /* 0x0000000000987805 */ /* 0x000fe2000001ff00 */
[----:B------:R-:W-:Y:S01]  /*0090*/  IMAD.MOV.U32 R184, RZ, RZ, c[0x0][0x230] ;  /* 0x00008c00ffb87624 */ /* 0x000fe200078e00ff */
[----:B------:R-:W-:Y:S01]  /*00a0*/  ISETP.NE.AND.EX P0, PT, RZ, c[0x0][0x21c], PT, P0 ;  /* 0x00008700ff007a0c */ /* 0x000fe20003f05300 */
[----:B------:R-:W-:-:S06]  /*00b0*/  IMAD.MOV.U32 R185, RZ, RZ, c[0x0][0x234] ;  /* 0x00008d00ffb97624 */ /* 0x000fcc00078e00ff */
[----:B------:R-:W-:Y:S01]  /*00c0*/  @P1 IMAD.MOV.U32 R2, RZ, RZ, R198 ;  /* 0x000000ffff021224 */ /* 0x000fe200078e00c6 */
[----:B------:R-:W-:Y:S01]  /*00d0*/  CS2R R154, SRZ ;  /* 0x00000000009a7805 */ /* 0x000fe2000001ff00 */
[----:B------:R-:W-:Y:S01]  /*00e0*/  @P1 IMAD.MOV.U32 R3, RZ, RZ, R199 ;  /* 0x000000ffff031224 */ /* 0x000fe200078e00c7 */
[----:B------:R-:W-:Y:S01]  /*00f0*/  CS2R R148, SRZ ;  /* 0x0000000000947805 */ /* 0x000fe2000001ff00 */
[----:B------:R-:W-:Y:S01]  /*0100*/  CS2R R150, SRZ ;  /* 0x0000000000967805 */ /* 0x000fe2000001ff00 */
[----:B------:R-:W-:Y:S01]  /*0110*/  CS2R R144, SRZ ;  /* 0x0000000000907805 */ /* 0x000fe2000001ff00 */
[----:B------:R-:W-:Y:S01]  /*0120*/  CS2R R146, SRZ ;  /* 0x0000000000927805 */ /* 0x000fe2000001ff00 */
[----:B------:R1:W5:Y:S01]  /*0130*/  @P1 LDG.E.64 R10, [R2.64] ;  /* 0x00000004020a1981 */ /* 0x000362000c1e1b00 */
[----:B0-----:R-:W-:Y:S01]  /*0140*/  IMAD.SHL.U32 R0, R16, 0x20, RZ ;  /* 0x0000002010007824 */ /* 0x001fe200078e00ff */
[----:B------:R-:W-:Y:S01]  /*0150*/  CS2R R140, SRZ ;  /* 0x00000000008c7805 */ /* 0x000fe2000001ff00 */
[----:B------:R-:W-:Y:S01]  /*0160*/  CS2R R142, SRZ ;  /* 0x00000000008e7805 */ /* 0x000fe2000001ff00 */
[----:B------:R-:W-:Y:S01]  /*0170*/  CS2R R136, SRZ ;  /* 0x0000000000887805 */ /* 0x000fe2000001ff00 */
[----:B------:R-:W-:Y:S01]  /*0180*/  CS2R R138, SRZ ;  /* 0x00000000008a7805 */ /* 0x000fe2000001ff00 */
[----:B------:R-:W-:Y:S01]  /*0190*/  LOP3.LUT R0, R0, 0xfe0, RZ, 0xc0, !PT ;  /* 0x00000fe000007812 */ /* 0x000fe200078ec0ff */
[----:B------:R-:W-:Y:S01]  /*01a0*/  CS2R R132, SRZ ;  /* 0x0000000000847805 */ /* 0x000fe2000001ff00 */
[----:B------:R-:W-:Y:S01]  /*01b0*/  CS2R R134, SRZ ;  /* 0x0000000000867805 */ /* 0x000fe2000001ff00 */
[----:B------:R-:W-:Y:S01]  /*01c0*/  CS2R R128, SRZ ;  /* 0x0000000000807805 */ /* 0x000fe2000001ff00 */
[----:B-1----:R-:W-:Y:S01]  /*01d0*/  IADD3 R2, P2, R0, c[0x0][0x218], RZ ;  /* 0x0000860000027a10 */ /* 0x002fe20007f5e0ff */
[----:B------:R-:W-:Y:S01]  /*01e0*/  CS2R R130, SRZ ;  /* 0x0000000000827805 */ /* 0x000fe2000001ff00 */
[----:B------:R-:W-:Y:S01]  /*01f0*/  CS2R R124, SRZ ;  /* 0x00000000007c7805 */ /* 0x000fe2000001ff00 */
[----:B------:R-:W-:Y:S01]  /*0200*/  CS2R R126, SRZ ;  /* 0x00000000007e7805 */ /* 0x000fe2000001ff00 */
[----:B------:R-:W-:Y:S01]  /*0210*/  LOP3.LUT R196, R16, 0x7f, RZ, 0xc0, !PT ;  /* 0x0000007f10c47812 */ /* 0x000fe200078ec0ff */
[----:B------:R-:W-:Y:S01]  /*0220*/  IMAD.X R3, RZ, RZ, c[0x0][0x21c], P2 ;  /* 0x00008700ff037624 */ /* 0x000fe200010e06ff */
[----:B------:R-:W-:Y:S01]  /*0230*/  CS2R R122, SRZ ;  /* 0x00000000007a7805 */ /* 0x000fe2000001ff00 */
[----:B------:R-:W-:Y:S01]  /*0240*/  CS2R R120, SRZ ;  /* 0x0000000000787805 */ /* 0x000fe2000001ff00 */
[----:B------:R-:W-:Y:S01]  /*0250*/  CS2R R118, SRZ ;  /* 0x0000000000767805 */ /* 0x000fe2000001ff00 */
[----:B------:R-:W-:Y:S01]  /*0260*/  CS2R R116, SRZ ;  /* 0x0000000000747805 */ /* 0x000fe2000001ff00 */
        /* <DEDUP_REMOVED lines=8> */
[----:B------:R-:W-:-:S02]  /*02f0*/  ISETP.NE.U32.AND P0, PT, RZ, c[0x0][0x220], PT ;  /* 0x00008800ff007a0c */ /* 0x000fc40003f05070 */
[----:B------:R-:W-:Y:S01]  /*0300*/  SHF.L.U32 R4, R196, 0x5, RZ ;  /* 0x00000005c4047819 */ /* 0x000fe200000006ff */
[----:B------:R-:W-:Y:S01]  /*0310*/  CS2R R114, SRZ ;  /* 0x0000000000727805 */ /* 0x000fe2000001ff00 */
[----:B------:R-:W-:Y:S01]  /*0320*/  ISETP.NE.AND.EX P0, PT, RZ, c[0x0][0x224], PT, P0 ;  /* 0x00008900ff007a0c */ /* 0x000fe20003f05300 */
[----:B------:R-:W-:Y:S01]  /*0330*/  CS2R R112, SRZ ;  /* 0x0000000000707805 */ /* 0x000fe2000001ff00 */
[----:B------:R-:W-:Y:S01]  /*0340*/  IADD3 R6, P2, R4, c[0x0][0x220], RZ ;  /* 0x0000880004067a10 */ /* 0x000fe20007f5e0ff */
        /* <DEDUP_REMOVED lines=10> */
[----:B------:R-:W-:Y:S01]  /*03f0*/  IMAD.X R7, RZ, RZ, c[0x0][0x224], P2 ;  /* 0x00008900ff077624 */ /* 0x000fe200010e06ff */
[----:B------:R-:W5:Y:S04]  /*0400*/  @P1 LDG.E.64 R184, [R184.64] ;  /* 0x00000004b8b81981 */ /* 0x000f68000c1e1b00 */
[----:B------:R1:W5:Y:S04]  /*0410*/  @P0 LDG.E.128 R120, [R6.64] ;  /* 0x0000000406780981 */ /* 0x000368000c1e1d00 */
[----:B------:R1:W5:Y:S04]  /*0420*/  @P0 LDG.E.128 R116, [R6.64+0x10] ;  /* 0x0000100406740981 */ /* 0x000368000c1e1d00 */
[----:B------:R1:W5:Y:S04]  /*0430*/  @P0 LDG.E.128 R112, [R6.64+0x1000] ;  /* 0x0010000406700981 */ /* 0x000368000c1e1d00 */
[----:B------:R1:W5:Y:S04]  /*0440*/  @P0 LDG.E.128 R108, [R6.64+0x1010] ;  /* 0x00101004066c0981 */ /* 0x000368000c1e1d00 */
[----:B------:R1:W5:Y:S04]  /*0450*/  @P0 LDG.E.128 R104, [R6.64+0x2000] ;  /* 0x0020000406680981 */ /* 0x000368000c1e1d00 */
[----:B------:R1:W5:Y:S04]  /*0460*/  @P0 LDG.E.128 R100, [R6.64+0x2010] ;  /* 0x0020100406640981 */ /* 0x000368000c1e1d00 */
[----:B------:R1:W5:Y:S04]  /*0470*/  @P0 LDG.E.128 R96, [R6.64+0x3000] ;  /* 0x0030000406600981 */ /* 0x000368000c1e1d00 */
[----:B------:R1:W5:Y:S04]  /*0480*/  @P0 LDG.E.128 R92, [R6.64+0x3010] ;  /* 0x00301004065c0981 */ /* 0x000368000c1e1d00 */
[----:B------:R-:W2:Y:S01]  /*0490*/  S2R R9, SR_CTAID.X ;  /* 0x0000000000097919 */ /* 0x000ea20000002500 */
[----:B0-----:R-:W-:-:S02]  /*04a0*/  IADD3 R2, P3, R0, c[0x0][0x1b0], RZ ;  /* 0x00006c0000027a10 */ /* 0x001fc40007f7e0ff */
[----:B------:R-:W-:Y:S02]  /*04b0*/  IADD3 R4, P4, R4, c[0x0][0x1b8], RZ ;  /* 0x00006e0004047a10 */ /* 0x000fe40007f9e0ff */
[----:B--2---:R-:W-:-:S04]  /*04c0*/  LEA.HI R195, R16, R9, RZ, 0x19 ;  /* 0x0000000910c37211 */ /* 0x004fc800078fc8ff */
[----:B------:R-:W-:Y:S01]  /*04d0*/  ISETP.GE.AND P2, PT, R195, c[0x0][0x164], PT ;  /* 0x00005900c3007a0c */ /* 0x000fe20003f46270 */
[----:B------:R-:W-:Y:S02]  /*04e0*/  IMAD.X R3, RZ, RZ, c[0x0][0x1b4], P3 ;  /* 0x00006d00ff037624 */ /* 0x000fe400018e06ff */
[----:B------:R-:W-:-:S10]  /*04f0*/  IMAD.X R5, RZ, RZ, c[0x0][0x1bc], P4 ;  /* 0x00006f00ff057624 */ /* 0x000fd400020e06ff */
[----:B------:R-:W-:Y:S05]  /*0500*/  @P2 EXIT ;  /* 0x000000000000294d */ /* 0x000fea0003800000 */
[----:B-1---5:R-:W-:Y:S01]  /*0510*/  @P1 IADD3 R198, P0, R10, c[0x0][0x240], RZ ;  /* 0x000090000ac61a10 */ /* 0x022fe20007f1e0ff */
[----:B------:R0:W5:Y:S04]  /*0520*/  LDG.E.128 R88, [R2.64] ;  /* 0x0000000402587981 */ /* 0x000168000c1e1d00 */
[----:B------:R-:W-:Y:S01]  /*0530*/  @P1 IMAD.X R199, RZ, RZ, R11, P0 ;  /* 0x000000ffffc71224 */ /* 0x000fe200000e060b */
[----:B------:R0:W5:Y:S01]  /*0540*/  LDG.E.128 R84, [R2.64+0x10] ;  /* 0x0000100402547981 */ /* 0x000162000c1e1d00 */
[----:B------:R-:W-:-:S03]  /*0550*/  IMAD R16, R9, c[0x0][0x0], R16 ;  /* 0x0000000009107a24 */ /* 0x000fc600078e0210 */
[--C-:B------:R-:W-:Y:S01]  /*0560*/  SHF.R.U64 R15, R198, 0x2, R199.reuse ;  /* 0x00000002c60f7819 */ /* 0x100fe200000012c7 */
[----:B------:R0:W5:Y:S01]  /*0570*/  LDG.E.128 R80, [R2.64+0x1000] ;  /* 0x0010000402507981 */ /* 0x000162000c1e1d00 */
[----:B------:R-:W-:Y:S01]  /*0580*/  IMAD.WIDE.U32 R6, R16, -0x326172a9, RZ ;  /* 0xcd9e8d5710067825 */ /* 0x000fe200078e00ff */
[----:B------:R-:W-:Y:S02]  /*0590*/  SHF.R.U32.HI R14, RZ, 0x2, R199 ;  /* 0x00000002ff0e7819 */ /* 0x000fe400000116c7 */
[----:B------:R0:W5:Y:S04]  /*05a0*/  LDG.E.128 R76, [R2.64+0x1010] ;  /* 0x00101004024c7981 */ /* 0x000168000c1e1d00 */
[----:B------:R0:W5:Y:S04]  /*05b0*/  LDG.E.128 R72, [R2.64+0x2000] ;  /* 0x0020000402487981 */ /* 0x000168000c1e1d00 */
[----:B------:R0:W5:Y:S04]  /*05c0*/  LDG.E.128 R68, [R2.64+0x2010] ;  /* 0x0020100402447981 */ /* 0x000168000c1e1d00 */
[----:B------:R0:W5:Y:S04]  /*05d0*/  LDG.E.128 R64, [R2.64+0x3000] ;  /* 0x0030000402407981 */ /* 0x000168000c1e1d00 */
[----:B------:R0:W5:Y:S01]  /*05e0*/  LDG.E.128 R60, [R2.64+0x3010] ;  /* 0x00301004023c7981 */ /* 0x000162000c1e1d00 */
[----:B------:R-:W-:-:S03]  /*05f0*/  LOP3.LUT R0, R7, R14, R184, 0x96, !PT ;  /* 0x0000000e07007212 */ /* 0x000fc600078e96b8 */
[----:B------:R1:W5:Y:S04]  /*0600*/  LDG.E.128 R56, [R4.64] ;  /* 0x0000000404387981 */ /* 0x000368000c1e1d00 */
[----:B------:R1:W5:Y:S01]  /*0610*/  LDG.E.128 R52, [R4.64+0x10] ;  /* 0x0000100404347981 */ /* 0x000362000c1e1d00 */
[----:B0-----:R-:W-:-:S03]  /*0620*/  IMAD.WIDE.U32 R2, R15, -0x2daee0ad, RZ ;  /* 0xd2511f530f027825 */ /* 0x001fc600078e00ff */
[----:B------:R1:W5:Y:S02]  /*0630*/  LDG.E.128 R48, [R4.64+0x1000] ;  /* 0x0010000404307981 */ /* 0x000364000c1e1d00 */
[----:B------:R-:W-:Y:S02]  /*0640*/  LOP3.LUT R8, R3, R185, RZ, 0x3c, !PT ;  /* 0x000000b903087212 */ /* 0x000fe400078e3cff */
[----:B------:R1:W5:Y:S01]  /*0650*/  LDG.E.128 R44, [R4.64+0x1010] ;  /* 0x00101004042c7981 */ /* 0x000362000c1e1d00 */
[----:B------:R-:W-:-:S03]  /*0660*/  IADD3 R194, R185, -0x4498517b, RZ ;  /* 0xbb67ae85b9c27810 */ /* 0x000fc60007ffe0ff */
[----:B------:R1:W5:Y:S01]  /*0670*/  LDG.E.128 R40, [R4.64+0x2000] ;  /* 0x0020000404287981 */ /* 0x000362000c1e1d00 */
[----:B------:R-:W-:-:S03]  /*0680*/  IMAD.WIDE.U32 R8, R8, -0x326172a9, RZ ;  /* 0xcd9e8d5708087825 */ /* 0x000fc600078e00ff */
[----:B------:R1:W5:Y:S01]  /*0690*/  LDG.E.128 R36, [R4.64+0x2010] ;  /* 0x0020100404247981 */ /* 0x000362000c1e1d00 */
[----:B------:R-:W-:-:S03]  /*06a0*/  IADD3 R193, R184, -0x61c88647, RZ ;  /* 0x9e3779b9b8c17810 */ /* 0x000fc60007ffe0ff */
[----:B------:R1:W5:Y:S04]  /*06b0*/  LDG.E.128 R32, [R4.64+0x3000] ;  /* 0x0030000404207981 */ /* 0x000368000c1e1d00 */
[----:B------:R1:W5:Y:S01]  /*06c0*/  LDG.E.128 R28, [R4.64+0x3010] ;  /* 0x00301004041c7981 */ /* 0x000362000c1e1d00 */
[C---:B------:R-:W-:Y:S01]  /*06d0*/  IADD3 R192, R184.reuse, 0x3c6ef372, RZ ;  /* 0x3c6ef372b8c07810 */ /* 0x040fe20007ffe0ff */
[----:B------:R-:W-:Y:S01]  /*06e0*/  IMAD.MOV.U32 R11, RZ, RZ, 0x1 ;  /* 0x00000001ff0b7424 */ /* 0x000fe200078e00ff */
[C---:B------:R-:W-:Y:S01]  /*06f0*/  IADD3 R191, R185.reuse, 0x76cf5d0a, RZ ;  /* 0x76cf5d0ab9bf7810 */ /* 0x040fe20007ffe0ff */
[----:B------:R-:W-:Y:S01]  /*0700*/  IMAD.MOV.U32 R13, RZ, RZ, RZ ;  /* 0x000000ffff0d7224 */ /* 0x000fe200078e00ff */
[----:B------:R-:W-:Y:S01]  /*0710*/  IADD3 R190, R185, 0x32370b8f, RZ ;  /* 0x32370b8fb9be7810 */ /* 0x000fe20007ffe0ff */
[----:B------:R-:W-:Y:S01]  /*0720*/  ULDC.U8 UR6, c[0x0][0x1f0] ;  /* 0x00007c0000067ab9 */ /* 0x000fe20000000000 */
[----:B------:R-:W-:-:S02]  /*0730*/  IADD3 R189, R184, -0x255992d5, RZ ;  /* 0xdaa66d2bb8bd7810 */ /* 0x000fc40007ffe0ff */
[----:B------:R-:W-:Y:S01]  /*0740*/  IADD3 R188, R184, 0x78dde6e4, RZ ;  /* 0x78dde6e4b8bc7810 */ /* 0x000fe20007ffe0ff */
[----:B-1----:R-:W-:Y:S01]  /*0750*/  IMAD.WIDE.U32 R4, R0, -0x2daee0ad, RZ ;  /* 0xd2511f5300047825 */ /* 0x002fe200078e00ff */
[C---:B------:R-:W-:Y:S02]  /*0760*/  IADD3 R187, R185.reuse, -0x126145ec, RZ ;  /* 0xed9eba14b9bb7810 */ /* 0x040fe40007ffe0ff */
[----:B------:R-:W-:Y:S02]  /*0770*/  IADD3 R186, R185, -0x56f99767, RZ ;  /* 0xa9066899b9ba7810 */ /* 0x000fe40007ffe0ff */
[----:B------:R-:W-:Y:S02]  /*0780*/  LOP3.LUT R7, R5, R2, R194, 0x96, !PT ;  /* 0x0000000205077212 */ /* 0x000fe400078e96c2 */
[----:B------:R-:W-:Y:S02]  /*0790*/  LOP3.LUT R2, R9, R193, R6, 0x96, !PT ;  /* 0x000000c109027212 */ /* 0x000fe400078e9606 */
[C---:B------:R-:W-:Y:S01]  /*07a0*/  IADD3 R27, R184.reuse, 0x1715609d, RZ ;  /* 0x1715609db81b7810 */ /* 0x040fe20007ffe0ff */
[----:B------:R-:W-:Y:S01]  /*07b0*/  IMAD.WIDE.U32 R6, R7, -0x326172a9, RZ ;  /* 0xcd9e8d5707067825 */ /* 0x000fe200078e00ff */
[----:B------:R-:W-:-:S02]  /*07c0*/  IADD3 R26, R184, -0x4ab325aa, RZ ;  /* 0xb54cda56b81a7810 */ /* 0x000fc40007ffe0ff */
[----:B------:R-:W-:Y:S01]  /*07d0*/  IADD3 R25, R185, 0x646e171e, RZ ;  /* 0x646e171eb9197810 */ /* 0x000fe20007ffe0ff */
[----:B------:R-:W-:Y:S01]  /*07e0*/  IMAD.WIDE.U32 R2, R2, -0x2daee0ad, RZ ;  /* 0xd2511f5302027825 */ /* 0x000fe200078e00ff */
[----:B------:R-:W-:Y:S02]  /*07f0*/  LOP3.LUT R5, R7, R8, R192, 0x96, !PT ;  /* 0x0000000807057212 */ /* 0x000fe400078e96c0 */
[----:B------:R-:W-:Y:S02]  /*0800*/  IADD3 R24, R185, 0x1fd5c5a3, RZ ;  /* 0x1fd5c5a3b9187810 */ /* 0x000fe40007ffe0ff */
[----:B------:R-:W-:Y:S01]  /*0810*/  LOP3.LUT R8, R3, R4, R191, 0x96, !PT ;  /* 0x0000000403087212 */ /* 0x000fe200078e96bf */
[----:B------:R-:W-:Y:S01]  /*0820*/  IMAD.WIDE.U32 R4, R5, -0x2daee0ad, RZ ;  /* 0xd2511f5305047825 */ /* 0x000fe200078e00ff */
[C---:B------:R-:W-:Y:S02]  /*0830*/  IADD3 R23, R184.reuse, 0x5384540f, RZ ;  /* 0x5384540fb8177810 */ /* 0x040fe40007ffe0ff */
[----:B------:R-:W-:Y:S01]  /*0840*/  IADD3 R22, R184, -0xe443238, RZ ;  /* 0xf1bbcdc8b8167810 */ /* 0x000fe20007ffe0ff */
[----:B------:R-:W-:Y:S01]  /*0850*/  IMAD.WIDE.U32 R8, R8, -0x326172a9, RZ ;  /* 0xcd9e8d5708087825 */ /* 0x000fe200078e00ff */
[----:B------:R-:W-:-:S02]  /*0860*/  LOP3.LUT R7, R5, R2, R190, 0x96, !PT ;  /* 0x0000000205077212 */ /* 0x000fc400078e96be */
[----:B------:R-:W-:Y:S02]  /*0870*/  IADD3 R21, R185, -0x24c28bd8, RZ ;  /* 0xdb3d7428b9157810 */ /* 0x000fe40007ffe0ff */
[----:B------:R-:W-:Y:S01]  /*0880*/  LOP3.LUT R2, R9, R6, R189, 0x96, !PT ;  /* 0x0000000609027212 */ /* 0x000fe200078e96bd */
[----:B------:R-:W-:Y:S01]  /*0890*/  IMAD.WIDE.U32 R6, R7, -0x326172a9, RZ ;  /* 0xcd9e8d5707067825 */ /* 0x000fe200078e00ff */
[----:B------:R-:W-:Y:S02]  /*08a0*/  IADD3 R20, R185, -0x695add53, RZ ;  /* 0x96a522adb9147810 */ /* 0x000fe40007ffe0ff */
[----:B------:R-:W-:Y:S01]  /*08b0*/  IADD3 R19, R184, -0x700cb87f, RZ ;  /* 0x8ff34781b8137810 */ /* 0x000fe20007ffe0ff */
[----:B------:R-:W-:Y:S01]  /*08c0*/  IMAD.WIDE.U32 R2, R2, -0x2daee0ad, RZ ;  /* 0xd2511f5302027825 */ /* 0x000fe200078e00ff */
[----:B------:R-:W-:Y:S02]  /*08d0*/  LOP3.LUT R5, R7, R8, R188, 0x96, !PT ;  /* 0x0000000807057212 */ /* 0x000fe400078e96bc */
[----:B------:R-:W-:-:S02]  /*08e0*/  LOP3.LUT R198, R198, 0x3, RZ, 0xc0, !PT ;  /* 0x00000003c6c67812 */ /* 0x000fc400078ec0ff */
        /* <DEDUP_REMOVED lines=13> */
[----:B------:R-:W-:-:S04]  /*09c0*/  IMAD.HI.U32 R3, R2, -0x326172a9, RZ ;  /* 0xcd9e8d5702037827 */ /* 0x000fc800078e00ff */
[----:B------:R-:W-:Y:S01]  /*09d0*/  IMAD.HI.U32 R0, R6, -0x2daee0ad, RZ ;  /* 0xd2511f5306007827 */ /* 0x000fe200078e00ff */
[----:B------:R-:W-:-:S03]  /*09e0*/  LOP3.LUT R8, R3, R8, R22, 0x96, !PT ;  /* 0x0000000803087212 */ /* 0x000fc600078e9616 */
[----:B------:R-:W-:Y:S01]  /*09f0*/  IMAD R3, R6, -0x2daee0ad, RZ ;  /* 0xd2511f5306037824 */ /* 0x000fe200078e02ff */
[----:B------:R-:W-:Y:S01]  /*0a00*/  LOP3.LUT R4, R0, R4, R21, 0x96, !PT ;  /* 0x0000000400047212 */ /* 0x000fe200078e9615 */
[----:B------:R-:W-:Y:S02]  /*0a10*/  IMAD R0, R2, -0x326172a9, RZ ;  /* 0xcd9e8d5702007824 */ /* 0x000fe400078e02ff */
[----:B------:R-:W-:-:S04]  /*0a20*/  IMAD.HI.U32 R18, R8, -0x2daee0ad, RZ ;  /* 0xd2511f5308127827 */ /* 0x000fc800078e00ff */
[----:B------:R-:W-:Y:S01]  /*0a30*/  IMAD.HI.U32 R17, R4, -0x326172a9, RZ ;  /* 0xcd9e8d5704117827 */ /* 0x000fe200078e00ff */
[----:B------:R-:W-:-:S03]  /*0a40*/  LOP3.LUT R18, R18, R3, R20, 0x96, !PT ;  /* 0x0000000312127212 */ /* 0x000fc600078e9614 */
[----:B------:R-:W-:Y:S01]  /*0a50*/  IMAD R12, R8, -0x2daee0ad, RZ ;  /* 0xd2511f53080c7824 */ /* 0x000fe200078e02ff */
[----:B------:R-:W-:Y:S01]  /*0a60*/  LOP3.LUT R17, R17, R0, R19, 0x96, !PT ;  /* 0x0000000011117212 */ /* 0x000fe200078e9613 */
[----:B------:R-:W-:Y:S02]  /*0a70*/  IMAD R10, R4, -0x326172a9, RZ ;  /* 0xcd9e8d57040a7824 */ /* 0x000fe400078e02ff */
.L_x_7105:
[----:B------:R-:W-:Y:S01]  /*0a80*/  IMAD R164, R195, c[0x0][0x168], RZ ;  /* 0x00005a00c3a47a24 */ /* 0x000fe200078e02ff */
[----:B------:R-:W-:Y:S01]  /*0a90*/  ISETP.NE.U32.AND P0, PT, RZ, c[0x0][0x178], PT ;  /* 0x00005e00ff007a0c */ /* 0x000fe20003f05070 */
[----:B------:R-:W-:Y:S01]  /*0aa0*/  IMAD.MOV.U32 R204, RZ, RZ, 0x10 ;  /* 0x00000010ffcc7424 */ /* 0x000fe200078e00ff */
[----:B------:R-:W-:Y:S02]  /*0ab0*/  ISETP.NE.U32.AND P1, PT, RZ, c[0x0][0x180], PT ;  /* 0x00006000ff007a0c */ /* 0x000fe40003f25070 */
[----:B------:R-:W-:Y:S02]  /*0ac0*/  ISETP.NE.AND.EX P2, PT, RZ, c[0x0][0x17c], PT, P0 ;  /* 0x00005f00ff007a0c */ /* 0x000fe40003f45300 */
[----:B------:R-:W-:Y:S02]  /*0ad0*/  SHF.R.S32.HI R165, RZ, 0x1f, R164 ;  /* 0x0000001fffa57819 */ /* 0x000fe400000114a4 */
[----:B------:R-:W-:-:S02]  /*0ae0*/  ISETP.NE.AND.EX P0, PT, RZ, c[0x0][0x184], PT, P1 ;  /* 0x00006100ff007a0c */ /* 0x000fc40003f05310 */
[----:B------:R-:W-:Y:S02]  /*0af0*/  LEA.HI R165, R165, R164, RZ, 0x3 ;  /* 0x000000a4a5a57211 */ /* 0x000fe400078f18ff */
        /* <DEDUP_REMOVED lines=21> */
.L_x_6587:
[----:B------:R-:W-:Y:S02]  /*0c50*/  IMAD.MOV.U32 R176, RZ, RZ, R10 ;  /* 0x000000ffffb07224 */ /* 0x000fe400078e000a */
.L_x_6588:
[----:B------:R-:W-:Y:S05]  /*0c60*/  BSYNC B0 ;  /* 0x0000000000007941 */ /* 0x000fea0003800000 */
.L_x_6586:
        /* <DEDUP_REMOVED lines=16> */
.L_x_6592:
[----:B------:R-:W-:Y:S05]  /*0d70*/  BSYNC B1 ;  /* 0x0000000000017941 */ /* 0x000fea0003800000 */
.L_x_6591:
[----:B------:R-:W-:Y:S01]  /*0d80*/  IMAD.HI.U32 R17, R16, -0x326172a9, RZ ;  /* 0xcd9e8d5710117827 */ /* 0x000fe200078e00ff */
[----:B------:R-:W-:-:S03]  /*0d90*/  LOP3.LUT R10, R10, R13, R185, 0x96, !PT ;  /* 0x0000000d0a0a7212 */ /* 0x000fc600078e96b9 */
[----:B------:R-:W-:Y:S01]  /*0da0*/  IMAD R12, R16, -0x326172a9, RZ ;  /* 0xcd9e8d57100c7824 */ /* 0x000fe200078e02ff */
[----:B------:R-:W-:Y:S01]  /*0db0*/  LOP3.LUT R17, R17, R14, R184, 0x96, !PT ;  /* 0x0000000e11117212 */ /* 0x000fe200078e96b8 */
[----:B0-----:R-:W-:-:S04]  /*0dc0*/  IMAD.WIDE.U32 R170, R10, -0x326172a9, RZ ;  /* 0xcd9e8d570aaa7825 */ /* 0x001fc800078e00ff */
        /* <DEDUP_REMOVED lines=39> */
.L_x_6590:
[----:B------:R-:W-:Y:S05]  /*1040*/  BSYNC B0 ;  /* 0x0000000000007941 */ /* 0x000fea0003800000 */
.L_x_6589:
[----:B0-----:R-:W0:Y:S01]  /*1050*/  I2F.U32 R169, R176 ;  /* 0x000000b000a97306 */ /* 0x001e220000201000 */
[----:B------:R-:W-:Y:S01]  /*1060*/  IMAD.MOV.U32 R206, RZ, RZ, 0x2f800000 ;  /* 0x2f800000ffce7424 */ /* 0x000fe200078e00ff */
[----:B------:R-:W-:Y:S02]  /*1070*/  ISETP.NE.U32.AND P1, PT, RZ, c[0x0][0x178], PT ;  /* 0x00005e00ff007a0c */ /* 0x000fe40003f25070 */
[----:B-----5:R-:W-:Y:S02]  /*1080*/  PRMT R168, RZ, 0x5410, R164 ;  /* 0x00005410ffa87816 */ /* 0x020fe400000000a4 */
[----:B------:R-:W-:-:S02]  /*1090*/  ISETP.NE.AND.EX P1, PT, RZ, c[0x0][0x17c], PT, P1 ;  /* 0x00005f00ff007a0c */ /* 0x000fc40003f25310 */
        /* <DEDUP_REMOVED lines=9> */
[----:B------:R-:W-:Y:S02]  /*1130*/  PRMT R171, RZ, 0x5410, R160 ;  /* 0x00005410ffab7816 */ /* 0x000fe400000000a0 */
[----:B------:R-:W-:-:S03]  /*1140*/  MOV R169, R172 ;  /* 0x000000ac00a97202 */ /* 0x000fc60000000f00 */
[----:B------:R-:W-:Y:S01]  /*1150*/  FADD.FTZ R168, R168, R171 ;  /* 0x000000aba8a87221 */ /* 0x000fe20000010000 */
[----:B------:R-:W-:Y:S05]  /*1160*/  BRA `(.L_x_6594) ;  /* 0x0000056000007947 */ /* 0x000fea0003800000 */
.L_x_6593:
        /* <DEDUP_REMOVED lines=12> */
.L_x_6596:
[----:B------:R-:W-:Y:S02]  /*1230*/  IMAD.MOV.U32 R178, RZ, RZ, R10 ;  /* 0x000000ffffb27224 */ /* 0x000fe400078e000a */
.L_x_6597:
[----:B------:R-:W-:Y:S05]  /*1240*/  BSYNC B0 ;  /* 0x0000000000007941 */ /* 0x000fea0003800000 */
.L_x_6595:
        /* <DEDUP_REMOVED lines=16> */
.L_x_6601:
[----:B------:R-:W-:Y:S05]  /*1350*/  BSYNC B1 ;  /* 0x0000000000017941 */ /* 0x000fea0003800000 */
.L_x_6600:
        /* <DEDUP_REMOVED lines=11> */
[----:B------:R-:W-:Y:S01]  /*1410*/  IMAD.WIDE.U32 R176, R169, -0x326172a9, RZ ;  /* 0xcd9e8d57a9b07825 */ /* 0x000fe200078e00ff */
[----:B------:R-:W-:-:S04]  /*1420*/  HFMA2.MMA R169, -RZ, RZ, 0, 0 ;  /* 0x00000000ffa97435 */ /* 0x000fc800000001ff */
        /* <DEDUP_REMOVED lines=31> */
.L_x_6599:
[----:B------:R-:W-:Y:S05]  /*1620*/  BSYNC B0 ;  /* 0x0000000000007941 */ /* 0x000fea0003800000 */
.L_x_6598:
        /* <DEDUP_REMOVED lines=10> */
.L_x_6594:
        /* <DEDUP_REMOVED lines=12> */
.L_x_6603:
[----:B------:R-:W-:Y:S02]  /*1790*/  IMAD.MOV.U32 R178, RZ, RZ, R10 ;  /* 0x000000ffffb27224 */ /* 0x000fe400078e000a */
.L_x_6604:
[----:B------:R-:W-:Y:S05]  /*17a0*/  BSYNC B0 ;  /* 0x0000000000007941 */ /* 0x000fea0003800000 */
.L_x_6602:
        /* <DEDUP_REMOVED lines=16> */
.L_x_6608:
[----:B------:R-:W-:Y:S05]  /*18b0*/  BSYNC B1 ;  /* 0x0000000000017941 */ /* 0x000fea0003800000 */
.L_x_6607:
        /* <DEDUP_REMOVED lines=44> */
.L_x_6606:
[----:B------:R-:W-:Y:S05]  /*1b80*/  BSYNC B0 ;  /* 0x0000000000007941 */ /* 0x000fea0003800000 */
.L_x_6605:
        /* <DEDUP_REMOVED lines=15> */
.L_x_6609:
        /* <DEDUP_REMOVED lines=12> */
.L_x_6612:
[----:B------:R-:W-:Y:S02]  /*1d40*/  IMAD.MOV.U32 R178, RZ, RZ, R10 ;  /* 0x000000ffffb27224 */ /* 0x000fe400078e000a */
.L_x_6613:
[----:B------:R-:W-:Y:S05]  /*1d50*/  BSYNC B0 ;  /* 0x0000000000007941 */ /* 0x000fea0003800000 */
.L_x_6611:
        /* <DEDUP_REMOVED lines=16> */
.L_x_6617:
[----:B------:R-:W-:Y:S05]  /*1e60*/  BSYNC B1 ;  /* 0x0000000000017941 */ /* 0x000fea0003800000 */
.L_x_6616:
        /* <DEDUP_REMOVED lines=44> */
.L_x_6615:
[----:B------:R-:W-:Y:S05]  /*2130*/  BSYNC B0 ;  /* 0x0000000000007941 */ /* 0x000fea0003800000 */
.L_x_6614:
        /* <DEDUP_REMOVED lines=10> */
.L_x_6610:
        /* <DEDUP_REMOVED lines=12> */
.L_x_6619:
[----:B------:R-:W-:Y:S02]  /*22a0*/  IMAD.MOV.U32 R178, RZ, RZ, R10 ;  /* 0x000000ffffb27224 */ /* 0x000fe400078e000a */
.L_x_6620:
[----:B------:R-:W-:Y:S05]  /*22b0*/  BSYNC B0 ;  /* 0x0000000000007941 */ /* 0x000fea0003800000 */
.L_x_6618:
        /* <DEDUP_REMOVED lines=16> */
.L_x_6624:
[----:B------:R-:W-:Y:S05]  /*23c0*/  BSYNC B1 ;  /* 0x0000000000017941 */ /* 0x000fea0003800000 */
.L_x_6623:
        /* <DEDUP_REMOVED lines=44> */
.L_x_6622:
[----:B------:R-:W-:Y:S05]  /*2690*/  BSYNC B0 ;  /* 0x0000000000007941 */ /* 0x000fea0003800000 */
.L_x_6621:
        /* <DEDUP_REMOVED lines=15> */
.L_x_6625:
        /* <DEDUP_REMOVED lines=12> */
.L_x_6628:
[----:B------:R-:W-:Y:S02]  /*2850*/  IMAD.MOV.U32 R178, RZ, RZ, R10 ;  /* 0x000000ffffb27224 */ /* 0x000fe400078e000a */
.L_x_6629:
[----:B------:R-:W-:Y:S05]  /*2860*/  BSYNC B0 ;  /* 0x0000000000007941 */ /* 0x000fea0003800000 */
.L_x_6627:
        /* <DEDUP_REMOVED lines=16> */
.L_x_6633:
[----:B------:R-:W-:Y:S05]  /*2970*/  BSYNC B1 ;  /* 0x0000000000017941 */ /* 0x000fea0003800000 */
.L_x_6632:
        /* <DEDUP_REMOVED lines=44> */
.L_x_6631:
[----:B------:R-:W-:Y:S05]  /*2c40*/  BSYNC B0 ;  /* 0x0000000000007941 */ /* 0x000fea0003800000 */
.L_x_6630:
        /* <DEDUP_REMOVED lines=10> */
.L_x_6626:
        /* <DEDUP_REMOVED lines=12> */
.L_x_6635:
[----:B------:R-:W-:Y:S02]  /*2db0*/  IMAD.MOV.U32 R178, RZ, RZ, R10 ;  /* 0x000000ffffb27224 */ /* 0x000fe400078e000a */
.L_x_6636:
[----:B------:R-:W-:Y:S05]  /*2dc0*/  BSYNC B0 ;  /* 0x0000000000007941 */ /* 0x000fea0003800000 */
.L_x_6634:
        /* <DEDUP_REMOVED lines=16> */
.L_x_6640:
[----:B------:R-:W-:Y:S05]  /*2ed0*/  BSYNC B1 ;  /* 0x0000000000017941 */ /* 0x000fea0003800000 */
.L_x_6639:
        /* <DEDUP_REMOVED lines=44> */
.L_x_6638:
[----:B------:R-:W-:Y:S05]  /*31a0*/  BSYNC B0 ;  /* 0x0000000000007941 */ /* 0x000fea0003800000 */
.L_x_6637:
        /* <DEDUP_REMOVED lines=15> */
.L_x_6641:
        /* <DEDUP_REMOVED lines=12> */
.L_x_6644:
[----:B------:R-:W-:Y:S02]  /*3360*/  MOV R178, R10 ;  /* 0x0000000a00b27202 */ /* 0x000fe40000000f00 */
.L_x_6645:
[----:B------:R-:W-:Y:S05]  /*3370*/  BSYNC B0 ;  /* 0x0000000000007941 */ /* 0x000fea0003800000 */
.L_x_6643:
        /* <DEDUP_REMOVED lines=16> */
.L_x_6649:
[----:B------:R-:W-:Y:S05]  /*3480*/  BSYNC B1 ;  /* 0x0000000000017941 */ /* 0x000fea0003800000 */
.L_x_6648:
        /* <DEDUP_REMOVED lines=44> */
.L_x_6647:
[----:B------:R-:W-:Y:S05]  /*3750*/  BSYNC B0 ;  /* 0x0000000000007941 */ /* 0x000fea0003800000 */
.L_x_6646:
        /* <DEDUP_REMOVED lines=10> */
.L_x_6642:
        /* <DEDUP_REMOVED lines=12> */
.L_x_6651:
[----:B------:R-:W-:Y:S02]  /*38c0*/  MOV R178, R10 ;  /* 0x0000000a00b27202 */ /* 0x000fe40000000f00 */
.L_x_6652:
[----:B------:R-:W-:Y:S05]  /*38d0*/  BSYNC B0 ;  /* 0x0000000000007941 */ /* 0x000fea0003800000 */
.L_x_6650:
        /* <DEDUP_REMOVED lines=16> */
.L_x_6656:
[----:B------:R-:W-:Y:S05]  /*39e0*/  BSYNC B1 ;  /* 0x0000000000017941 */ /* 0x000fea0003800000 */
.L_x_6655:
        /* <DEDUP_REMOVED lines=44> */
.L_x_6654:
[----:B------:R-:W-:Y:S05]  /*3cb0*/  BSYNC B0 ;  /* 0x0000000000007941 */ /* 0x000fea0003800000 */
.L_x_6653:
        /* <DEDUP_REMOVED lines=13> */
.L_x_6657:
        /* <DEDUP_REMOVED lines=12> */
.L_x_6660:
[----:B------:R-:W-:Y:S02]  /*3e50*/  IMAD.MOV.U32 R173, RZ, RZ, R10 ;  /* 0x000000ffffad7224 */ /* 0x000fe400078e000a */
.L_x_6661:
[----:B------:R-:W-:Y:S05]  /*3e60*/  BSYNC B0 ;  /* 0x0000000000007941 */ /* 0x000fea0003800000 */
.L_x_6659:
        /* <DEDUP_REMOVED lines=16> */
.L_x_6665:
[----:B------:R-:W-:Y:S05]  /*3f70*/  BSYNC B1 ;  /* 0x0000000000017941 */ /* 0x000fea0003800000 */
.L_x_6664:
        /* <DEDUP_REMOVED lines=44> */
.L_x_6663:
[----:B------:R-:W-:Y:S05]  /*4240*/  BSYNC B0 ;  /* 0x0000000000007941 */ /* 0x000fea0003800000 */
.L_x_6662:
        /* <DEDUP_REMOVED lines=10> */
.L_x_6658:
        /* <DEDUP_REMOVED lines=12> */
.L_x_6667:
[----:B------:R-:W-:Y:S02]  /*43b0*/  IMAD.MOV.U32 R178, RZ, RZ, R10 ;  /* 0x000000ffffb27224 */ /* 0x000fe400078e000a */
.L_x_6668:
[----:B------:R-:W-:Y:S05]  /*43c0*/  BSYNC B0 ;  /* 0x0000000000007941 */ /* 0x000fea0003800000 */
.L_x_6666:
        /* <DEDUP_REMOVED lines=16> */
.L_x_6672:
[----:B------:R-:W-:Y:S05]  /*44d0*/  BSYNC B1 ;  /* 0x0000000000017941 */ /* 0x000fea0003800000 */
.L_x_6671:
        /* <DEDUP_REMOVED lines=44> */
.L_x_6670:
[----:B------:R-:W-:Y:S05]  /*47a0*/  BSYNC B0 ;  /* 0x0000000000007941 */ /* 0x000fea0003800000 */
.L_x_6669:
        /* <DEDUP_REMOVED lines=9> */
[----:B------:R-:W-:Y:S02]  /*4840*/  PRMT R166, RZ, 0x7610, R162 ;  /* 0x00007610ffa67816 */ /* 0x000fe400000000a2 */
[----:B------:R-:W-:-:S03]  /*4850*/  MOV R164, R165 ;  /* 0x000000a500a47202 */ /* 0x000fc60000000f00 */
[----:B------:R-:W-:Y:S01]  /*4860*/  FADD.FTZ R173, R173, R166 ;  /* 0x000000a6adad7221 */ /* 0x000fe20000010000 */
[----:B------:R-:W-:Y:S05]  /*4870*/  BRA `(.L_x_6674) ;  /* 0x0000056000007947 */ /* 0x000fea0003800000 */
.L_x_6673:
        /* <DEDUP_REMOVED lines=12> */
.L_x_6676:
[----:B------:R-:W-:Y:S02]  /*4940*/  IMAD.MOV.U32 R166, RZ, RZ, R10 ;  /* 0x000000ffffa67224 */ /* 0x000fe400078e000a */
.L_x_6677:
[----:B------:R-:W-:Y:S05]  /*4950*/  BSYNC B0 ;  /* 0x0000000000007941 */ /* 0x000fea0003800000 */
.L_x_6675:
        /* <DEDUP_REMOVED lines=16> */
.L_x_6681:
[----:B------:R-:W-:Y:S05]  /*4a60*/  BSYNC B1 ;  /* 0x0000000000017941 */ /* 0x000fea0003800000 */
.L_x_6680:
        /* <DEDUP_REMOVED lines=44> */
.L_x_6679:
[----:B------:R-:W-:Y:S05]  /*4d30*/  BSYNC B0 ;  /* 0x0000000000007941 */ /* 0x000fea0003800000 */
.L_x_6678:
        /* <DEDUP_REMOVED lines=10> */
.L_x_6674:
        /* <DEDUP_REMOVED lines=12> */
.L_x_6683:
[----:B------:R-:W-:Y:S02]  /*4ea0*/  IMAD.MOV.U32 R166, RZ, RZ, R10 ;  /* 0x000000ffffa67224 */ /* 0x000fe400078e000a */
.L_x_6684:
[----:B------:R-:W-:Y:S05]  /*4eb0*/  BSYNC B0 ;  /* 0x0000000000007941 */ /* 0x000fea0003800000 */
.L_x_6682:
        /* <DEDUP_REMOVED lines=16> */
.L_x_6688:
[----:B------:R-:W-:Y:S05]  /*4fc0*/  BSYNC B1 ;  /* 0x0000000000017941 */ /* 0x000fea0003800000 */
.L_x_6687:
        /* <DEDUP_REMOVED lines=44> */
.L_x_6686:
[----:B------:R-:W-:Y:S05]  /*5290*/  BSYNC B0 ;  /* 0x0000000000007941 */ /* 0x000fea0003800000 */
.L_x_6685:
        /* <DEDUP_REMOVED lines=13> */
.L_x_6689:
        /* <DEDUP_REMOVED lines=12> */
.L_x_6692:
[----:B------:R-:W-:Y:S02]  /*5430*/  IMAD.MOV.U32 R166, RZ, RZ, R10 ;  /* 0x000000ffffa67224 */ /* 0x000fe400078e000a */
.L_x_6693:
[----:B------:R-:W-:Y:S05]  /*5440*/  BSYNC B0 ;  /* 0x0000000000007941 */ /* 0x000fea0003800000 */
.L_x_6691:
        /* <DEDUP_REMOVED lines=16> */
.L_x_6697:
[----:B------:R-:W-:Y:S05]  /*5550*/  BSYNC B1 ;  /* 0x0000000000017941 */ /* 0x000fea0003800000 */
.L_x_6696:
        /* <DEDUP_REMOVED lines=44> */
.L_x_6695:
[----:B------:R-:W-:Y:S05]  /*5820*/  BSYNC B0 ;  /* 0x0000000000007941 */ /* 0x000fea0003800000 */
.L_x_6694:
        /* <DEDUP_REMOVED lines=10> */
.L_x_6690:
        /* <DEDUP_REMOVED lines=12> */
.L_x_6699:
[----:B------:R-:W-:Y:S02]  /*5990*/  IMAD.MOV.U32 R166, RZ, RZ, R10 ;  /* 0x000000ffffa67224 */ /* 0x000fe400078e000a */
.L_x_6700:
[----:B------:R-:W-:Y:S05]  /*59a0*/  BSYNC B0 ;  /* 0x0000000000007941 */ /* 0x000fea0003800000 */
.L_x_6698:
        /* <DEDUP_REMOVED lines=16> */
.L_x_6704:
[----:B------:R-:W-:Y:S05]  /*5ab0*/  BSYNC B1 ;  /* 0x0000000000017941 */ /* 0x000fea0003800000 */
.L_x_6703:
        /* <DEDUP_REMOVED lines=40> */
[----:B------:R-:W-:Y:S02]  /*5d40*/  LOP3.LUT R17, R183, R180, R19, 0x96, !PT ;  /* 0x000000b4b7117212 */ /* 0x000fe400078e9613 */
[----:B------:R-:W-:Y:S01]  /*5d50*/  MOV R10, R182 ;  /* 0x000000b6000a7202 */ /* 0x000fe20000000f00 */
[----:B------:R-:W-:Y:S01]  /*5d60*/  IMAD.MOV.U32 R12, RZ, RZ, R176 ;  /* 0x000000ffff0c7224 */ /* 0x000fe200078e00b0 */
[----:B------:R-:W-:Y:S02]  /*5d70*/  LOP3.LUT R18, R177, R164, R20, 0x96, !PT ;  /* 0x000000a4b1127212 */ /* 0x000fe400078e9614 */
.L_x_6702:
[----:B------:R-:W-:Y:S05]  /*5d80*/  BSYNC B0 ;  /* 0x0000000000007941 */ /* 0x000fea0003800000 */
.L_x_6701:
        /* <DEDUP_REMOVED lines=13> */
.L_x_6705:
        /* <DEDUP_REMOVED lines=12> */
.L_x_6708:
[----:B------:R-:W-:Y:S02]  /*5f20*/  IMAD.MOV.U32 R182, RZ, RZ, R10 ;  /* 0x000000ffffb67224 */ /* 0x000fe400078e000a */
.L_x_6709:
[----:B------:R-:W-:Y:S05]  /*5f30*/  BSYNC B0 ;  /* 0x0000000000007941 */ /* 0x000fea0003800000 */
.L_x_6707:
        /* <DEDUP_REMOVED lines=11> */
[----:B------:R-:W-:Y:S02]  /*5ff0*/  @!P6 IADD3 R16, R16, 0x1, RZ ;  /* 0x000000011010e810 */ /* 0x000fe40007ffe0ff */
[----:B------:R-:W-:Y:S02]  /*6000*/  @!P6 IADD3 R12, R13, 0x1, RZ ;  /* 0x000000010d0ce810 */ /* 0x000fe40007ffe0ff */
[----:B------:R-:W-:Y:S02]  /*6010*/  ISETP.NE.AND P0, PT, R16, RZ, !P6 ;  /* 0x000000ff1000720c */ /* 0x000fe40007705270 */
[----:B------:R-:W-:-:S11]  /*6020*/  @!P6 MOV R14, RZ ;  /* 0x000000ff000ee202 */ /* 0x000fd60000000f00 */
[----:B------:R-:W-:Y:S01]  /*6030*/  @P0 IMAD.MOV R12, RZ, RZ, R13 ;  /* 0x000000ffff0c0224 */ /* 0x000fe200078e020d */
[----:B------:R-:W-:-:S03]  /*6040*/  ISETP.NE.AND P0, PT, R10, RZ, PT ;  /* 0x000000ff0a00720c */ /* 0x000fc60003f05270 */
[----:B------:R-:W-:-:S05]  /*6050*/  @!P6 IMAD.MOV.U32 R13, RZ, RZ, R12 ;  /* 0x000000ffff0de224 */ /* 0x000fca00078e000c */
.L_x_6713:
[----:B------:R-:W-:Y:S05]  /*6060*/  BSYNC B1 ;  /* 0x0000000000017941 */ /* 0x000fea0003800000 */
.L_x_6712:
        /* <DEDUP_REMOVED lines=44> */
.L_x_6711:
[----:B------:R-:W-:Y:S05]  /*6330*/  BSYNC B0 ;  /* 0x0000000000007941 */ /* 0x000fea0003800000 */
.L_x_6710:
        /* <DEDUP_REMOVED lines=10> */
.L_x_6706:
[----:B------:R-:W-:Y:S01]  /*63e0*/  SEL R165, RZ, 0x10000, P4 ;  /* 0x00010000ffa57807 */ /* 0x000fe20002000000 */
[----:B------:R-:W-:Y:S01]  /*63f0*/  IMAD.WIDE.U32 R200, R179, R204, c[0x0][0x188] ;  /* 0x00006200b3c87625 */ /* 0x000fe200078e00cc */
[----:B------:R-:W-:Y:S02]  /*6400*/  SEL R164, RZ, 0x100, P3 ;  /* 0x00000100ffa47807 */ /* 0x000fe40001800000 */
[----:B------:R-:W-:Y:S02]  /*6410*/  SEL R203, RZ, 0x1, P2 ;  /* 0x00000001ffcb7807 */ /* 0x000fe40001000000 */
        /* <DEDUP_REMOVED lines=15> */
[----:B------:R-:W-:Y:S01]  /*6510*/  LOP3.LUT R182, R180, R182, R176, 0xfe, !PT ;  /* 0x000000b6b4b67212 */ /* 0x000fe200078efeb0 */
[----:B------:R-:W-:Y:S01]  /*6520*/  IMAD.MOV.U32 R176, RZ, RZ, 0x8 ;  /* 0x00000008ffb07424 */ /* 0x000fe200078e00ff */
[----:B------:R-:W-:Y:S02]  /*6530*/  F2FP.BF16.PACK_AB R166, R173, R172 ;  /* 0x000000acada6723e */ /* 0x000fe400000010ff */
[----:B------:R-:W-:Y:S01]  /*6540*/  F2FP.BF16.PACK_AB R165, R171, R170 ;  /* 0x000000aaaba5723e */ /* 0x000fe200000010ff */
[----:B------:R-:W-:Y:S01]  /*6550*/  IMAD.WIDE.U32 R208, R179, R176, c[0x0][0x190] ;  /* 0x00006400b3d07625 */ /* 0x000fe200078e00b0 */
[----:B------:R-:W-:-:S02]  /*6560*/  F2FP.BF16.PACK_AB R164, R169, R168 ;  /* 0x000000a8a9a4723e */ /* 0x000fc400000010ff */
        /* <DEDUP_REMOVED lines=29> */
.L_x_6714:
        /* <DEDUP_REMOVED lines=15> */
.L_x_6716:
[----:B-1----:R-:W-:Y:S02]  /*6830*/  MOV R205, R10 ;  /* 0x0000000a00cd7202 */ /* 0x002fe40000000f00 */
.L_x_6717:
[----:B------:R-:W-:Y:S05]  /*6840*/  BSYNC B0 ;  /* 0x0000000000007941 */ /* 0x000fea0003800000 */
.L_x_6715:
        /* <DEDUP_REMOVED lines=16> */
.L_x_6721:
[----:B------:R-:W-:Y:S05]  /*6950*/  BSYNC B1 ;  /* 0x0000000000017941 */ /* 0x000fea0003800000 */
.L_x_6720:
        /* <DEDUP_REMOVED lines=44> */
.L_x_6719:
[----:B------:R-:W-:Y:S05]  /*6c20*/  BSYNC B0 ;  /* 0x0000000000007941 */ /* 0x000fea0003800000 */
.L_x_6718:
        /* <DEDUP_REMOVED lines=15> */
.L_x_6722:
        /* <DEDUP_REMOVED lines=12> */
.L_x_6725:
[----:B------:R-:W-:Y:S02]  /*6de0*/  IMAD.MOV.U32 R178, RZ, RZ, R10 ;  /* 0x000000ffffb27224 */ /* 0x000fe400078e000a */
.L_x_6726:
[----:B------:R-:W-:Y:S05]  /*6df0*/  BSYNC B0 ;  /* 0x0000000000007941 */ /* 0x000fea0003800000 */
.L_x_6724:
        /* <DEDUP_REMOVED lines=16> */
.L_x_6730:
[----:B------:R-:W-:Y:S05]  /*6f00*/  BSYNC B1 ;  /* 0x0000000000017941 */ /* 0x000fea0003800000 */
.L_x_6729:
        /* <DEDUP_REMOVED lines=44> */
.L_x_6728:
[----:B------:R-:W-:Y:S05]  /*71d0*/  BSYNC B0 ;  /* 0x0000000000007941 */ /* 0x000fea0003800000 */
.L_x_6727:
        /* <DEDUP_REMOVED lines=10> */
.L_x_6723:
        /* <DEDUP_REMOVED lines=12> */
.L_x_6732:
[----:B------:R-:W-:Y:S02]  /*7340*/  IMAD.MOV.U32 R178, RZ, RZ, R10 ;  /* 0x000000ffffb27224 */ /* 0x000fe400078e000a */
.L_x_6733:
[----:B------:R-:W-:Y:S05]  /*7350*/  BSYNC B0 ;  /* 0x0000000000007941 */ /* 0x000fea0003800000 */
.L_x_6731:
        /* <DEDUP_REMOVED lines=16> */
.L_x_6737:
[----:B------:R-:W-:Y:S05]  /*7460*/  BSYNC B1 ;  /* 0x0000000000017941 */ /* 0x000fea0003800000 */
.L_x_6736:
        /* <DEDUP_REMOVED lines=42> */
[----:B------:R-:W-:Y:S01]  /*7710*/  LOP3.LUT R18, R183, R180, R20, 0x96, !PT ;  /* 0x000000b4b7127212 */ /* 0x000fe200078e9614 */
[----:B------:R-:W-:Y:S02]  /*7720*/  IMAD.MOV.U32 R12, RZ, RZ, R182 ;  /* 0x000000ffff0c7224 */ /* 0x000fe400078e00b6 */
.L_x_6735:
[----:B------:R-:W-:Y:S05]  /*7730*/  BSYNC B0 ;  /* 0x0000000000007941 */ /* 0x000fea0003800000 */
.L_x_6734:
        /* <DEDUP_REMOVED lines=11> */
[----:B------:R-:W-:Y:S02]  /*77f0*/  MOV R178, R181 ;  /* 0x000000b500b27202 */ /* 0x000fe40000000f00 */
[----:B------:R-:W-:-:S05]  /*7800*/  PRMT R181, RZ, 0x7610, R160 ;  /* 0x00007610ffb57816 */ /* 0x000fca00000000a0 */
[----:B------:R-:W-:Y:S01]  /*7810*/  FADD.FTZ R202, R181, R202 ;  /* 0x000000cab5ca7221 */ /* 0x000fe20000010000 */
[----:B------:R-:W-:Y:S05]  /*7820*/  BRA `(.L_x_6739) ;  /* 0x0000056000007947 */ /* 0x000fea0003800000 */
.L_x_6738:
        /* <DEDUP_REMOVED lines=12> */
.L_x_6741:
[----:B------:R-:W-:Y:S02]  /*78f0*/  IMAD.MOV.U32 R164, RZ, RZ, R10 ;  /* 0x000000ffffa47224 */ /* 0x000fe400078e000a */
.L_x_6742:
[----:B------:R-:W-:Y:S05]  /*7900*/  BSYNC B0 ;  /* 0x0000000000007941 */ /* 0x000fea0003800000 */
.L_x_6740:
        /* <DEDUP_REMOVED lines=16> */
.L_x_6746:
[----:B------:R-:W-:Y:S05]  /*7a10*/  BSYNC B1 ;  /* 0x0000000000017941 */ /* 0x000fea0003800000 */
.L_x_6745:
[----:B------:R-:W-:Y:S01]  /*7a20*/  IMAD.HI.U32 R7, R16, -0x326172a9, RZ ;  /* 0xcd9e8d5710077827 */ /* 0x000fe200078e00ff */
[----:B------:R-:W-:Y:S01]  /*7a30*/  LOP3.LUT R10, R10, R13, R185, 0x96, !PT ;  /* 0x0000000d0a0a7212 */ /* 0x000fe200078e96b9 */
[----:B------:R-:W-:Y:S02]  /*7a40*/  HFMA2.MMA R178, -RZ, RZ, 0, 0 ;  /* 0x00000000ffb27435 */ /* 0x000fe400000001ff */
        /* <DEDUP_REMOVED lines=41> */
.L_x_6744:
[----:B------:R-:W-:Y:S05]  /*7ce0*/  BSYNC B0 ;  /* 0x0000000000007941 */ /* 0x000fea0003800000 */
.L_x_6743:
        /* <DEDUP_REMOVED lines=10> */
.L_x_6739:
        /* <DEDUP_REMOVED lines=12> */
.L_x_6748:
[----:B------:R-:W-:Y:S02]  /*7e50*/  IMAD.MOV.U32 R164, RZ, RZ, R10 ;  /* 0x000000ffffa47224 */ /* 0x000fe400078e000a */
.L_x_6749:
[----:B------:R-:W-:Y:S05]  /*7e60*/  BSYNC B0 ;  /* 0x0000000000007941 */ /* 0x000fea0003800000 */
.L_x_6747:
        /* <DEDUP_REMOVED lines=16> */
.L_x_6753:
[----:B------:R-:W-:Y:S05]  /*7f70*/  BSYNC B1 ;  /* 0x0000000000017941 */ /* 0x000fea0003800000 */
.L_x_6752:
        /* <DEDUP_REMOVED lines=44> */
.L_x_6751:
[----:B------:R-:W-:Y:S05]  /*8240*/  BSYNC B0 ;  /* 0x0000000000007941 */ /* 0x000fea0003800000 */
.L_x_6750:
        /* <DEDUP_REMOVED lines=15> */
.L_x_6754:
        /* <DEDUP_REMOVED lines=12> */
.L_x_6757:
[----:B------:R-:W-:Y:S02]  /*8400*/  IMAD.MOV.U32 R164, RZ, RZ, R10 ;  /* 0x000000ffffa47224 */ /* 0x000fe400078e000a */
.L_x_6758:
[----:B------:R-:W-:Y:S05]  /*8410*/  BSYNC B0 ;  /* 0x0000000000007941 */ /* 0x000fea0003800000 */
.L_x_6756:
        /* <DEDUP_REMOVED lines=16> */
.L_x_6762:
[----:B------:R-:W-:Y:S05]  /*8520*/  BSYNC B1 ;  /* 0x0000000000017941 */ /* 0x000fea0003800000 */
.L_x_6761:
        /* <DEDUP_REMOVED lines=44> */
.L_x_6760:
[----:B------:R-:W-:Y:S05]  /*87f0*/  BSYNC B0 ;  /* 0x0000000000007941 */ /* 0x000fea0003800000 */
.L_x_6759:
        /* <DEDUP_REMOVED lines=10> */
.L_x_6755:
        /* <DEDUP_REMOVED lines=12> */
.L_x_6764:
[----:B------:R-:W-:Y:S02]  /*8960*/  IMAD.MOV.U32 R164, RZ, RZ, R10 ;  /* 0x000000ffffa47224 */ /* 0x000fe400078e000a */
.L_x_6765:
[----:B------:R-:W-:Y:S05]  /*8970*/  BSYNC B0 ;  /* 0x0000000000007941 */ /* 0x000fea0003800000 */
.L_x_6763:
        /* <DEDUP_REMOVED lines=16> */
.L_x_6769:
[----:B------:R-:W-:Y:S05]  /*8a80*/  BSYNC B1 ;  /* 0x0000000000017941 */ /* 0x000fea0003800000 */
.L_x_6768:
        /* <DEDUP_REMOVED lines=44> */
.L_x_6767:
[----:B------:R-:W-:Y:S05]  /*8d50*/  BSYNC B0 ;  /* 0x0000000000007941 */ /* 0x000fea0003800000 */
.L_x_6766:
        /* <DEDUP_REMOVED lines=15> */
.L_x_6770:
        /* <DEDUP_REMOVED lines=12> */
.L_x_6773:
[----:B------:R-:W-:Y:S02]  /*8f10*/  IMAD.MOV.U32 R205, RZ, RZ, R10 ;  /* 0x000000ffffcd7224 */ /* 0x000fe400078e000a */
.L_x_6774:
[----:B------:R-:W-:Y:S05]  /*8f20*/  BSYNC B0 ;  /* 0x0000000000007941 */ /* 0x000fea0003800000 */
.L_x_6772:
        /* <DEDUP_REMOVED lines=16> */
.L_x_6778:
[----:B------:R-:W-:Y:S05]  /*9030*/  BSYNC B1 ;  /* 0x0000000000017941 */ /* 0x000fea0003800000 */
.L_x_6777:
        /* <DEDUP_REMOVED lines=44> */
.L_x_6776:
[----:B------:R-:W-:Y:S05]  /*9300*/  BSYNC B0 ;  /* 0x0000000000007941 */ /* 0x000fea0003800000 */
.L_x_6775:
        /* <DEDUP_REMOVED lines=10> */
.L_x_6771:
        /* <DEDUP_REMOVED lines=12> */
.L_x_6780:
[----:B------:R-:W-:Y:S02]  /*9470*/  IMAD.MOV.U32 R200, RZ, RZ, R10 ;  /* 0x000000ffffc87224 */ /* 0x000fe400078e000a */
.L_x_6781:
[----:B------:R-:W-:Y:S05]  /*9480*/  BSYNC B0 ;  /* 0x0000000000007941 */ /* 0x000fea0003800000 */
.L_x_6779:
        /* <DEDUP_REMOVED lines=16> */
.L_x_6785:
[----:B------:R-:W-:Y:S05]  /*9590*/  BSYNC B1 ;  /* 0x0000000000017941 */ /* 0x000fea0003800000 */
.L_x_6784:
        /* <DEDUP_REMOVED lines=44> */
.L_x_6783:
[----:B------:R-:W-:Y:S05]  /*9860*/  BSYNC B0 ;  /* 0x0000000000007941 */ /* 0x000fea0003800000 */
.L_x_6782:
        /* <DEDUP_REMOVED lines=13> */
.L_x_6786:
        /* <DEDUP_REMOVED lines=12> */
.L_x_6789:
[----:B------:R-:W-:Y:S02]  /*9a00*/  MOV R198, R10 ;  /* 0x0000000a00c67202 */ /* 0x000fe40000000f00 */
.L_x_6790:
[----:B------:R-:W-:Y:S05]  /*9a10*/  BSYNC B0 ;  /* 0x0000000000007941 */ /* 0x000fea0003800000 */
.L_x_6788:
        /* <DEDUP_REMOVED lines=16> */
.L_x_6794:
[----:B------:R-:W-:Y:S05]  /*9b20*/  BSYNC B1 ;  /* 0x0000000000017941 */ /* 0x000fea0003800000 */
.L_x_6793:
        /* <DEDUP_REMOVED lines=44> */
.L_x_6792:
[----:B------:R-:W-:Y:S05]  /*9df0*/  BSYNC B0 ;  /* 0x0000000000007941 */ /* 0x000fea0003800000 */
.L_x_6791:
        /* <DEDUP_REMOVED lines=10> */
.L_x_6787:
        /* <DEDUP_REMOVED lines=12> */
.L_x_6796:
[----:B------:R-:W-:Y:S02]  /*9f60*/  MOV R198, R10 ;  /* 0x0000000a00c67202 */ /* 0x000fe40000000f00 */
.L_x_6797:
[----:B------:R-:W-:Y:S05]  /*9f70*/  BSYNC B0 ;  /* 0x0000000000007941 */ /* 0x000fea0003800000 */
.L_x_6795:
        /* <DEDUP_REMOVED lines=16> */
.L_x_6801:
[----:B------:R-:W-:Y:S05]  /*a080*/  BSYNC B1 ;  /* 0x0000000000017941 */ /* 0x000fea0003800000 */
.L_x_6800:
        /* <DEDUP_REMOVED lines=44> */
.L_x_6799:
[----:B------:R-:W-:Y:S05]  /*a350*/  BSYNC B0 ;  /* 0x0000000000007941 */ /* 0x000fea0003800000 */
.L_x_6798:
        /* <DEDUP_REMOVED lines=13> */
.L_x_6802:
        /* <DEDUP_REMOVED lines=12> */
.L_x_6805:
[----:B------:R-:W-:Y:S02]  /*a4f0*/  IMAD.MOV.U32 R166, RZ, RZ, R10 ;  /* 0x000000ffffa67224 */ /* 0x000fe400078e000a */
.L_x_6806:
[----:B------:R-:W-:Y:S05]  /*a500*/  BSYNC B0 ;  /* 0x0000000000007941 */ /* 0x000fea0003800000 */
.L_x_6804:
        /* <DEDUP_REMOVED lines=16> */
.L_x_6810:
[----:B------:R-:W-:Y:S05]  /*a610*/  BSYNC B1 ;  /* 0x0000000000017941 */ /* 0x000fea0003800000 */
.L_x_6809:
        /* <DEDUP_REMOVED lines=44> */
.L_x_6808:
[----:B------:R-:W-:Y:S05]  /*a8e0*/  BSYNC B0 ;  /* 0x0000000000007941 */ /* 0x000fea0003800000 */
.L_x_6807:
        /* <DEDUP_REMOVED lines=10> */
.L_x_6803:
        /* <DEDUP_REMOVED lines=12> */
.L_x_6812:
[----:B------:R-:W-:Y:S02]  /*aa50*/  IMAD.MOV.U32 R166, RZ, RZ, R10 ;  /* 0x000000ffffa67224 */ /* 0x000fe400078e000a */
.L_x_6813:
[----:B------:R-:W-:Y:S05]  /*aa60*/  BSYNC B0 ;  /* 0x0000000000007941 */ /* 0x000fea0003800000 */
.L_x_6811:
        /* <DEDUP_REMOVED lines=16> */
.L_x_6817:
[----:B------:R-:W-:Y:S05]  /*ab70*/  BSYNC B1 ;  /* 0x0000000000017941 */ /* 0x000fea0003800000 */
.L_x_6816:
        /* <DEDUP_REMOVED lines=44> */
.L_x_6815:
[----:B------:R-:W-:Y:S05]  /*ae40*/  BSYNC B0 ;  /* 0x0000000000007941 */ /* 0x000fea0003800000 */
.L_x_6814:
        /* <DEDUP_REMOVED lines=13> */
.L_x_6818:
        /* <DEDUP_REMOVED lines=12> */
.L_x_6821:
[----:B------:R-:W-:Y:S02]  /*afe0*/  IMAD.MOV.U32 R166, RZ, RZ, R10 ;  /* 0x000000ffffa67224 */ /* 0x000fe400078e000a */
.L_x_6822:
[----:B------:R-:W-:Y:S05]  /*aff0*/  BSYNC B0 ;  /* 0x0000000000007941 */ /* 0x000fea0003800000 */
.L_x_6820:
        /* <DEDUP_REMOVED lines=16> */
.L_x_6826:
[----:B------:R-:W-:Y:S05]  /*b100*/  BSYNC B1 ;  /* 0x0000000000017941 */ /* 0x000fea0003800000 */
.L_x_6825:
        /* <DEDUP_REMOVED lines=44> */
.L_x_6824:
[----:B------:R-:W-:Y:S05]  /*b3d0*/  BSYNC B0 ;  /* 0x0000000000007941 */ /* 0x000fea0003800000 */
.L_x_6823:
        /* <DEDUP_REMOVED lines=10> */
.L_x_6819:
        /* <DEDUP_REMOVED lines=12> */
.L_x_6828:
[----:B------:R-:W-:Y:S02]  /*b540*/  IMAD.MOV.U32 R166, RZ, RZ, R10 ;  /* 0x000000ffffa67224 */ /* 0x000fe400078e000a */
.L_x_6829:
[----:B------:R-:W-:Y:S05]  /*b550*/  BSYNC B0 ;  /* 0x0000000000007941 */ /* 0x000fea0003800000 */
.L_x_6827:
        /* <DEDUP_REMOVED lines=16> */
.L_x_6833:
[----:B------:R-:W-:Y:S05]  /*b660*/  BSYNC B1 ;  /* 0x0000000000017941 */ /* 0x000fea0003800000 */
.L_x_6832:
        /* <DEDUP_REMOVED lines=44> */
.L_x_6831:
[----:B------:R-:W-:Y:S05]  /*b930*/  BSYNC B0 ;  /* 0x0000000000007941 */ /* 0x000fea0003800000 */
.L_x_6830:
        /* <DEDUP_REMOVED lines=13> */
.L_x_6834:
        /* <DEDUP_REMOVED lines=12> */
.L_x_6837:
[----:B------:R-:W-:Y:S02]  /*bad0*/  IMAD.MOV.U32 R200, RZ, RZ, R10 ;  /* 0x000000ffffc87224 */ /* 0x000fe400078e000a */
.L_x_6838:
[----:B------:R-:W-:Y:S05]  /*bae0*/  BSYNC B0 ;  /* 0x0000000000007941 */ /* 0x000fea0003800000 */
.L_x_6836:
        /* <DEDUP_REMOVED lines=18> */
.L_x_6842:
[----:B------:R-:W-:Y:S05]  /*bc10*/  BSYNC B1 ;  /* 0x0000000000017941 */ /* 0x000fea0003800000 */
.L_x_6841:
        /* <DEDUP_REMOVED lines=44> */
.L_x_6840:
[----:B------:R-:W-:Y:S05]  /*bee0*/  BSYNC B0 ;  /* 0x0000000000007941 */ /* 0x000fea0003800000 */
.L_x_6839:
        /* <DEDUP_REMOVED lines=10> */
.L_x_6835:
        /* <DEDUP_REMOVED lines=53> */
.L_x_6843:
        /* <DEDUP_REMOVED lines=15> */
.L_x_6845:
[----:B-1----:R-:W-:Y:S02]  /*c3d0*/  IMAD.MOV.U32 R197, RZ, RZ, R10 ;  /* 0x000000ffffc57224 */ /* 0x002fe400078e000a */
.L_x_6846:
[----:B------:R-:W-:Y:S05]  /*c3e0*/  BSYNC B0 ;  /* 0x0000000000007941 */ /* 0x000fea0003800000 */
.L_x_6844:
        /* <DEDUP_REMOVED lines=16> */
.L_x_6850:
[----:B------:R-:W-:Y:S05]  /*c4f0*/  BSYNC B1 ;  /* 0x0000000000017941 */ /* 0x000fea0003800000 */
.L_x_6849:
        /* <DEDUP_REMOVED lines=44> */
.L_x_6848:
[----:B------:R-:W-:Y:S05]  /*c7c0*/  BSYNC B0 ;  /* 0x0000000000007941 */ /* 0x000fea0003800000 */
.L_x_6847:
        /* <DEDUP_REMOVED lines=15> */
.L_x_6851:
        /* <DEDUP_REMOVED lines=12> */
.L_x_6854:
[----:B------:R-:W-:Y:S02]  /*c980*/  IMAD.MOV.U32 R197, RZ, RZ, R10 ;  /* 0x000000ffffc57224 */ /* 0x000fe400078e000a */
.L_x_6855:
[----:B------:R-:W-:Y:S05]  /*c990*/  BSYNC B0 ;  /* 0x0000000000007941 */ /* 0x000fea0003800000 */
.L_x_6853:
        /* <DEDUP_REMOVED lines=16> */
.L_x_6859:
[----:B------:R-:W-:Y:S05]  /*caa0*/  BSYNC B1 ;  /* 0x0000000000017941 */ /* 0x000fea0003800000 */
.L_x_6858:
        /* <DEDUP_REMOVED lines=44> */
.L_x_6857:
[----:B------:R-:W-:Y:S05]  /*cd70*/  BSYNC B0 ;  /* 0x0000000000007941 */ /* 0x000fea0003800000 */
.L_x_6856:
        /* <DEDUP_REMOVED lines=10> */
.L_x_6852:
        /* <DEDUP_REMOVED lines=12> */
.L_x_6861:
[----:B------:R-:W-:Y:S02]  /*cee0*/  IMAD.MOV.U32 R197, RZ, RZ, R10 ;  /* 0x000000ffffc57224 */ /* 0x000fe400078e000a */
.L_x_6862:
[----:B------:R-:W-:Y:S05]  /*cef0*/  BSYNC B0 ;  /* 0x0000000000007941 */ /* 0x000fea0003800000 */
.L_x_6860:
        /* <DEDUP_REMOVED lines=16> */
.L_x_6866:
[----:B------:R-:W-:Y:S05]  /*d000*/  BSYNC B1 ;  /* 0x0000000000017941 */ /* 0x000fea0003800000 */
.L_x_6865:
        /* <DEDUP_REMOVED lines=44> */
.L_x_6864:
[----:B------:R-:W-:Y:S05]  /*d2d0*/  BSYNC B0 ;  /* 0x0000000000007941 */ /* 0x000fea0003800000 */
.L_x_6863:
        /* <DEDUP_REMOVED lines=15> */
.L_x_6867:
        /* <DEDUP_REMOVED lines=12> */
.L_x_6870:
[----:B------:R-:W-:Y:S02]  /*d490*/  IMAD.MOV.U32 R164, RZ, RZ, R10 ;  /* 0x000000ffffa47224 */ /* 0x000fe400078e000a */
.L_x_6871:
[----:B------:R-:W-:Y:S05]  /*d4a0*/  BSYNC B0 ;  /* 0x0000000000007941 */ /* 0x000fea0003800000 */
.L_x_6869:
        /* <DEDUP_REMOVED lines=16> */
.L_x_6875:
[----:B------:R-:W-:Y:S05]  /*d5b0*/  BSYNC B1 ;  /* 0x0000000000017941 */ /* 0x000fea0003800000 */
.L_x_6874:
        /* <DEDUP_REMOVED lines=44> */
.L_x_6873:
[----:B------:R-:W-:Y:S05]  /*d880*/  BSYNC B0 ;  /* 0x0000000000007941 */ /* 0x000fea0003800000 */
.L_x_6872:
        /* <DEDUP_REMOVED lines=10> */
.L_x_6868:
        /* <DEDUP_REMOVED lines=12> */
.L_x_6877:
[----:B------:R-:W-:Y:S02]  /*d9f0*/  IMAD.MOV.U32 R164, RZ, RZ, R10 ;  /* 0x000000ffffa47224 */ /* 0x000fe400078e000a */
.L_x_6878:
[----:B------:R-:W-:Y:S05]  /*da00*/  BSYNC B0 ;  /* 0x0000000000007941 */ /* 0x000fea0003800000 */
.L_x_6876:
        /* <DEDUP_REMOVED lines=16> */
.L_x_6882:
[----:B------:R-:W-:Y:S05]  /*db10*/  BSYNC B1 ;  /* 0x0000000000017941 */ /* 0x000fea0003800000 */
.L_x_6881:
        /* <DEDUP_REMOVED lines=44> */
.L_x_6880:
[----:B------:R-:W-:Y:S05]  /*dde0*/  BSYNC B0 ;  /* 0x0000000000007941 */ /* 0x000fea0003800000 */
.L_x_6879:
        /* <DEDUP_REMOVED lines=15> */
.L_x_6883:
        /* <DEDUP_REMOVED lines=12> */
.L_x_6886:
[----:B------:R-:W-:Y:S02]  /*dfa0*/  IMAD.MOV.U32 R164, RZ, RZ, R10 ;  /* 0x000000ffffa47224 */ /* 0x000fe400078e000a */
.L_x_6887:
[----:B------:R-:W-:Y:S05]  /*dfb0*/  BSYNC B0 ;  /* 0x0000000000007941 */ /* 0x000fea0003800000 */
.L_x_6885:
        /* <DEDUP_REMOVED lines=16> */
.L_x_6891:
[----:B------:R-:W-:Y:S05]  /*e0c0*/  BSYNC B1 ;  /* 0x0000000000017941 */ /* 0x000fea0003800000 */
.L_x_6890:
        /* <DEDUP_REMOVED lines=44> */
.L_x_6889:
[----:B------:R-:W-:Y:S05]  /*e390*/  BSYNC B0 ;  /* 0x0000000000007941 */ /* 0x000fea0003800000 */
.L_x_6888:
        /* <DEDUP_REMOVED lines=10> */
.L_x_6884:
        /* <DEDUP_REMOVED lines=12> */
.L_x_6893:
[----:B------:R-:W-:Y:S02]  /*e500*/  IMAD.MOV.U32 R164, RZ, RZ, R10 ;  /* 0x000000ffffa47224 */ /* 0x000fe400078e000a */
.L_x_6894:
[----:B------:R-:W-:Y:S05]  /*e510*/  BSYNC B0 ;  /* 0x0000000000007941 */ /* 0x000fea0003800000 */
.L_x_6892:
        /* <DEDUP_REMOVED lines=16> */
.L_x_6898:
[----:B------:R-:W-:Y:S05]  /*e620*/  BSYNC B1 ;  /* 0x0000000000017941 */ /* 0x000fea0003800000 */
.L_x_6897:
        /* <DEDUP_REMOVED lines=44> */
.L_x_6896:
[----:B------:R-:W-:Y:S05]  /*e8f0*/  BSYNC B0 ;  /* 0x0000000000007941 */ /* 0x000fea0003800000 */
.L_x_6895:
        /* <DEDUP_REMOVED lines=11> */
[----:B------:R-:W-:Y:S01]  /*e9b0*/  IMAD.MOV.U32 R164, RZ, RZ, R180 ;  /* 0x000000ffffa47224 */ /* 0x000fe200078e00b4 */
[----:B------:R-:W-:-:S05]  /*e9c0*/  PRMT R180, RZ, 0x7610, R161 ;  /* 0x00007610ffb47816 */ /* 0x000fca00000000a1 */
[----:B------:R-:W-:Y:S01]  /*e9d0*/  FADD.FTZ R219, R180, R219 ;  /* 0x000000dbb4db7221 */ /* 0x000fe20000010000 */
[----:B------:R-:W-:Y:S05]  /*e9e0*/  BRA `(.L_x_6900) ;  /* 0x0000056000007947 */ /* 0x000fea0003800000 */
.L_x_6899:
        /* <DEDUP_REMOVED lines=12> */
.L_x_6902:
[----:B------:R-:W-:Y:S02]  /*eab0*/  IMAD.MOV.U32 R197, RZ, RZ, R10 ;  /* 0x000000ffffc57224 */ /* 0x000fe400078e000a */
.L_x_6903:
[----:B------:R-:W-:Y:S05]  /*eac0*/  BSYNC B0 ;  /* 0x0000000000007941 */ /* 0x000fea0003800000 */
.L_x_6901:
        /* <DEDUP_REMOVED lines=16> */
.L_x_6907:
[----:B------:R-:W-:Y:S05]  /*ebd0*/  BSYNC B1 ;  /* 0x0000000000017941 */ /* 0x000fea0003800000 */
.L_x_6906:
        /* <DEDUP_REMOVED lines=44> */
.L_x_6905:
[----:B------:R-:W-:Y:S05]  /*eea0*/  BSYNC B0 ;  /* 0x0000000000007941 */ /* 0x000fea0003800000 */
.L_x_6904:
        /* <DEDUP_REMOVED lines=10> */
.L_x_6900:
        /* <DEDUP_REMOVED lines=12> */
.L_x_6909:
[----:B------:R-:W-:Y:S02]  /*f010*/  IMAD.MOV.U32 R197, RZ, RZ, R10 ;  /* 0x000000ffffc57224 */ /* 0x000fe400078e000a */
.L_x_6910:
[----:B------:R-:W-:Y:S05]  /*f020*/  BSYNC B0 ;  /* 0x0000000000007941 */ /* 0x000fea0003800000 */
.L_x_6908:
        /* <DEDUP_REMOVED lines=16> */
.L_x_6914:
[----:B------:R-:W-:Y:S05]  /*f130*/  BSYNC B1 ;  /* 0x0000000000017941 */ /* 0x000fea0003800000 */
.L_x_6913:
        /* <DEDUP_REMOVED lines=44> */
.L_x_6912:
[----:B------:R-:W-:Y:S05]  /*f400*/  BSYNC B0 ;  /* 0x0000000000007941 */ /* 0x000fea0003800000 */
.L_x_6911:
        /* <DEDUP_REMOVED lines=13> */
.L_x_6915:
        /* <DEDUP_REMOVED lines=12> */
.L_x_6918:
[----:B------:R-:W-:Y:S02]  /*f5a0*/  IMAD.MOV.U32 R197, RZ, RZ, R10 ;  /* 0x000000ffffc57224 */ /* 0x000fe400078e000a */
.L_x_6919:
[----:B------:R-:W-:Y:S05]  /*f5b0*/  BSYNC B0 ;  /* 0x0000000000007941 */ /* 0x000fea0003800000 */
.L_x_6917:
        /* <DEDUP_REMOVED lines=16> */
.L_x_6923:
[----:B------:R-:W-:Y:S05]  /*f6c0*/  BSYNC B1 ;  /* 0x0000000000017941 */ /* 0x000fea0003800000 */
.L_x_6922:
        /* <DEDUP_REMOVED lines=44> */
.L_x_6921:
[----:B------:R-:W-:Y:S05]  /*f990*/  BSYNC B0 ;  /* 0x0000000000007941 */ /* 0x000fea0003800000 */
.L_x_6920:
        /* <DEDUP_REMOVED lines=10> */
.L_x_6916:
        /* <DEDUP_REMOVED lines=12> */
.L_x_6925:
[----:B------:R-:W-:Y:S02]  /*fb00*/  IMAD.MOV.U32 R197, RZ, RZ, R10 ;  /* 0x000000ffffc57224 */ /* 0x000fe400078e000a */
.L_x_6926:
[----:B------:R-:W-:Y:S05]  /*fb10*/  BSYNC B0 ;  /* 0x0000000000007941 */ /* 0x000fea0003800000 */
.L_x_6924:
        /* <DEDUP_REMOVED lines=16> */
.L_x_6930:
[----:B------:R-:W-:Y:S05]  /*fc20*/  BSYNC B1 ;  /* 0x0000000000017941 */ /* 0x000fea0003800000 */
.L_x_6929:
        /* <DEDUP_REMOVED lines=44> */
.L_x_6928:
[----:B------:R-:W-:Y:S05]  /*fef0*/  BSYNC B0 ;  /* 0x0000000000007941 */ /* 0x000fea0003800000 */
.L_x_6927:
        /* <DEDUP_REMOVED lines=13> */
.L_x_6931:
        /* <DEDUP_REMOVED lines=12> */
.L_x_6934:
[----:B------:R-:W-:Y:S02]  /*10090*/  IMAD.MOV.U32 R166, RZ, RZ, R10 ;  /* 0x000000ffffa67224 */ /* 0x000fe400078e000a */
.L_x_6935:
[----:B------:R-:W-:Y:S05]  /*100a0*/  BSYNC B0 ;  /* 0x0000000000007941 */ /* 0x000fea0003800000 */
.L_x_6933:
        /* <DEDUP_REMOVED lines=16> */
.L_x_6939:
[----:B------:R-:W-:Y:S05]  /*101b0*/  BSYNC B1 ;  /* 0x0000000000017941 */ /* 0x000fea0003800000 */
.L_x_6938:
        /* <DEDUP_REMOVED lines=44> */
.L_x_6937:
[----:B------:R-:W-:Y:S05]  /*10480*/  BSYNC B0 ;  /* 0x0000000000007941 */ /* 0x000fea0003800000 */
.L_x_6936:
        /* <DEDUP_REMOVED lines=10> */
.L_x_6932:
        /* <DEDUP_REMOVED lines=12> */
.L_x_6941:
[----:B------:R-:W-:Y:S02]  /*105f0*/  IMAD.MOV.U32 R166, RZ, RZ, R10 ;  /* 0x000000ffffa67224 */ /* 0x000fe400078e000a */
.L_x_6942:
[----:B------:R-:W-:Y:S05]  /*10600*/  BSYNC B0 ;  /* 0x0000000000007941 */ /* 0x000fea0003800000 */
.L_x_6940:
        /* <DEDUP_REMOVED lines=16> */
.L_x_6946:
[----:B------:R-:W-:Y:S05]  /*10710*/  BSYNC B1 ;  /* 0x0000000000017941 */ /* 0x000fea0003800000 */
.L_x_6945:
        /* <DEDUP_REMOVED lines=44> */
.L_x_6944:
[----:B------:R-:W-:Y:S05]  /*109e0*/  BSYNC B0 ;  /* 0x0000000000007941 */ /* 0x000fea0003800000 */
.L_x_6943:
        /* <DEDUP_REMOVED lines=13> */
.L_x_6947:
        /* <DEDUP_REMOVED lines=12> */
.L_x_6950:
[----:B------:R-:W-:Y:S02]  /*10b80*/  IMAD.MOV.U32 R166, RZ, RZ, R10 ;  /* 0x000000ffffa67224 */ /* 0x000fe400078e000a */
.L_x_6951:
[----:B------:R-:W-:Y:S05]  /*10b90*/  BSYNC B0 ;  /* 0x0000000000007941 */ /* 0x000fea0003800000 */
.L_x_6949:
        /* <DEDUP_REMOVED lines=16> */
.L_x_6955:
[----:B------:R-:W-:Y:S05]  /*10ca0*/  BSYNC B1 ;  /* 0x0000000000017941 */ /* 0x000fea0003800000 */
.L_x_6954:
        /* <DEDUP_REMOVED lines=44> */
.L_x_6953:
[----:B------:R-:W-:Y:S05]  /*10f70*/  BSYNC B0 ;  /* 0x0000000000007941 */ /* 0x000fea0003800000 */
.L_x_6952:
        /* <DEDUP_REMOVED lines=10> */
.L_x_6948:
        /* <DEDUP_REMOVED lines=12> */
.L_x_6957:
[----:B------:R-:W-:Y:S02]  /*110e0*/  IMAD.MOV.U32 R166, RZ, RZ, R10 ;  /* 0x000000ffffa67224 */ /* 0x000fe400078e000a */
.L_x_6958:
[----:B------:R-:W-:Y:S05]  /*110f0*/  BSYNC B0 ;  /* 0x0000000000007941 */ /* 0x000fea0003800000 */
.L_x_6956:
        /* <DEDUP_REMOVED lines=16> */
.L_x_6962:
[----:B------:R-:W-:Y:S05]  /*11200*/  BSYNC B1 ;  /* 0x0000000000017941 */ /* 0x000fea0003800000 */
.L_x_6961:
        /* <DEDUP_REMOVED lines=44> */
.L_x_6960:
[----:B------:R-:W-:Y:S05]  /*114d0*/  BSYNC B0 ;  /* 0x0000000000007941 */ /* 0x000fea0003800000 */
.L_x_6959:
        /* <DEDUP_REMOVED lines=13> */
.L_x_6963:
        /* <DEDUP_REMOVED lines=12> */
.L_x_6966:
[----:B------:R-:W-:Y:S02]  /*11670*/  IMAD.MOV.U32 R197, RZ, RZ, R10 ;  /* 0x000000ffffc57224 */ /* 0x000fe400078e000a */
.L_x_6967:
[----:B------:R-:W-:Y:S05]  /*11680*/  BSYNC B0 ;  /* 0x0000000000007941 */ /* 0x000fea0003800000 */
.L_x_6965:
        /* <DEDUP_REMOVED lines=18> */
.L_x_6971:
[----:B------:R-:W-:Y:S05]  /*117b0*/  BSYNC B1 ;  /* 0x0000000000017941 */ /* 0x000fea0003800000 */
.L_x_6970:
        /* <DEDUP_REMOVED lines=43> */
[----:B------:R-:W-:Y:S02]  /*11a70*/  MOV R12, R164 ;  /* 0x000000a4000c7202 */ /* 0x000fe40000000f00 */
.L_x_6969:
[----:B------:R-:W-:Y:S05]  /*11a80*/  BSYNC B0 ;  /* 0x0000000000007941 */ /* 0x000fea0003800000 */
.L_x_6968:
        /* <DEDUP_REMOVED lines=10> */
.L_x_6964:
        /* <DEDUP_REMOVED lines=53> */
.L_x_6972:
        /* <DEDUP_REMOVED lines=15> */
.L_x_6974:
[----:B-1----:R-:W-:Y:S02]  /*11f70*/  IMAD.MOV.U32 R208, RZ, RZ, R10 ;  /* 0x000000ffffd07224 */ /* 0x002fe400078e000a */
.L_x_6975:
[----:B------:R-:W-:Y:S05]  /*11f80*/  BSYNC B0 ;  /* 0x0000000000007941 */ /* 0x000fea0003800000 */
.L_x_6973:
        /* <DEDUP_REMOVED lines=16> */
.L_x_6979:
[----:B------:R-:W-:Y:S05]  /*12090*/  BSYNC B1 ;  /* 0x0000000000017941 */ /* 0x000fea0003800000 */
.L_x_6978:
        /* <DEDUP_REMOVED lines=44> */
.L_x_6977:
[----:B------:R-:W-:Y:S05]  /*12360*/  BSYNC B0 ;  /* 0x0000000000007941 */ /* 0x000fea0003800000 */
.L_x_6976:
        /* <DEDUP_REMOVED lines=15> */
.L_x_6980:
        /* <DEDUP_REMOVED lines=12> */
.L_x_6983:
[----:B------:R-:W-:Y:S02]  /*12520*/  MOV R198, R10 ;  /* 0x0000000a00c67202 */ /* 0x000fe40000000f00 */
.L_x_6984:
[----:B------:R-:W-:Y:S05]  /*12530*/  BSYNC B0 ;  /* 0x0000000000007941 */ /* 0x000fea0003800000 */
.L_x_6982:
        /* <DEDUP_REMOVED lines=16> */
.L_x_6988:
[----:B------:R-:W-:Y:S05]  /*12640*/  BSYNC B1 ;  /* 0x0000000000017941 */ /* 0x000fea0003800000 */
.L_x_6987:
        /* <DEDUP_REMOVED lines=44> */
.L_x_6986:
[----:B------:R-:W-:Y:S05]  /*12910*/  BSYNC B0 ;  /* 0x0000000000007941 */ /* 0x000fea0003800000 */
.L_x_6985:
        /* <DEDUP_REMOVED lines=10> */
.L_x_6981:
        /* <DEDUP_REMOVED lines=12> */
.L_x_6990:
[----:B------:R-:W-:Y:S02]  /*12a80*/  IMAD.MOV.U32 R198, RZ, RZ, R10 ;  /* 0x000000ffffc67224 */ /* 0x000fe400078e000a */
.L_x_6991:
[----:B------:R-:W-:Y:S05]  /*12a90*/  BSYNC B0 ;  /* 0x0000000000007941 */ /* 0x000fea0003800000 */
.L_x_6989:
        /* <DEDUP_REMOVED lines=16> */
.L_x_6995:
[----:B------:R-:W-:Y:S05]  /*12ba0*/  BSYNC B1 ;  /* 0x0000000000017941 */ /* 0x000fea0003800000 */
.L_x_6994:
        /* <DEDUP_REMOVED lines=44> */
.L_x_6993:
[----:B------:R-:W-:Y:S05]  /*12e70*/  BSYNC B0 ;  /* 0x0000000000007941 */ /* 0x000fea0003800000 */
.L_x_6992:
        /* <DEDUP_REMOVED lines=15> */
.L_x_6996:
        /* <DEDUP_REMOVED lines=12> */
.L_x_6999:
[----:B------:R-:W-:Y:S02]  /*13030*/  IMAD.MOV.U32 R164, RZ, RZ, R10 ;  /* 0x000000ffffa47224 */ /* 0x000fe400078e000a */
.L_x_7000:
[----:B------:R-:W-:Y:S05]  /*13040*/  BSYNC B0 ;  /* 0x0000000000007941 */ /* 0x000fea0003800000 */
.L_x_6998:
        /* <DEDUP_REMOVED lines=16> */
.L_x_7004:
[----:B------:R-:W-:Y:S05]  /*13150*/  BSYNC B1 ;  /* 0x0000000000017941 */ /* 0x000fea0003800000 */
.L_x_7003:
        /* <DEDUP_REMOVED lines=44> */
.L_x_7002:
[----:B------:R-:W-:Y:S05]  /*13420*/  BSYNC B0 ;  /* 0x0000000000007941 */ /* 0x000fea0003800000 */
.L_x_7001:
        /* <DEDUP_REMOVED lines=10> */
.L_x_6997:
        /* <DEDUP_REMOVED lines=12> */
.L_x_7006:
[----:B------:R-:W-:Y:S02]  /*13590*/  IMAD.MOV.U32 R164, RZ, RZ, R10 ;  /* 0x000000ffffa47224 */ /* 0x000fe400078e000a */
.L_x_7007:
[----:B------:R-:W-:Y:S05]  /*135a0*/  BSYNC B0 ;  /* 0x0000000000007941 */ /* 0x000fea0003800000 */
.L_x_7005:
        /* <DEDUP_REMOVED lines=16> */
.L_x_7011:
[----:B------:R-:W-:Y:S05]  /*136b0*/  BSYNC B1 ;  /* 0x0000000000017941 */ /* 0x000fea0003800000 */
.L_x_7010:
        /* <DEDUP_REMOVED lines=44> */
.L_x_7009:
[----:B------:R-:W-:Y:S05]  /*13980*/  BSYNC B0 ;  /* 0x0000000000007941 */ /* 0x000fea0003800000 */
.L_x_7008:
        /* <DEDUP_REMOVED lines=15> */
.L_x_7012:
        /* <DEDUP_REMOVED lines=12> */
.L_x_7015:
[----:B------:R-:W-:Y:S02]  /*13b40*/  IMAD.MOV.U32 R164, RZ, RZ, R10 ;  /* 0x000000ffffa47224 */ /* 0x000fe400078e000a */
.L_x_7016:
[----:B------:R-:W-:Y:S05]  /*13b50*/  BSYNC B0 ;  /* 0x0000000000007941 */ /* 0x000fea0003800000 */
.L_x_7014:
        /* <DEDUP_REMOVED lines=16> */
.L_x_7020:
[----:B------:R-:W-:Y:S05]  /*13c60*/  BSYNC B1 ;  /* 0x0000000000017941 */ /* 0x000fea0003800000 */
.L_x_7019:
        /* <DEDUP_REMOVED lines=44> */
.L_x_7018:
[----:B------:R-:W-:Y:S05]  /*13f30*/  BSYNC B0 ;  /* 0x0000000000007941 */ /* 0x000fea0003800000 */
.L_x_7017:
        /* <DEDUP_REMOVED lines=10> */
.L_x_7013:
        /* <DEDUP_REMOVED lines=12> */
.L_x_7022:
[----:B------:R-:W-:Y:S02]  /*140a0*/  MOV R164, R10 ;  /* 0x0000000a00a47202 */ /* 0x000fe40000000f00 */
.L_x_7023:
[----:B------:R-:W-:Y:S05]  /*140b0*/  BSYNC B0 ;  /* 0x0000000000007941 */ /* 0x000fea0003800000 */
.L_x_7021:
        /* <DEDUP_REMOVED lines=16> */
.L_x_7027:
[----:B------:R-:W-:Y:S05]  /*141c0*/  BSYNC B1 ;  /* 0x0000000000017941 */ /* 0x000fea0003800000 */
.L_x_7026:
        /* <DEDUP_REMOVED lines=44> */
.L_x_7025:
[----:B------:R-:W-:Y:S05]  /*14490*/  BSYNC B0 ;  /* 0x0000000000007941 */ /* 0x000fea0003800000 */
.L_x_7024:
        /* <DEDUP_REMOVED lines=15> */
.L_x_7028:
        /* <DEDUP_REMOVED lines=12> */
.L_x_7031:
[----:B------:R-:W-:Y:S02]  /*14650*/  IMAD.MOV.U32 R198, RZ, RZ, R10 ;  /* 0x000000ffffc67224 */ /* 0x000fe400078e000a */
.L_x_7032:
[----:B------:R-:W-:Y:S05]  /*14660*/  BSYNC B0 ;  /* 0x0000000000007941 */ /* 0x000fea0003800000 */
.L_x_7030:
        /* <DEDUP_REMOVED lines=16> */
.L_x_7036:
[----:B------:R-:W-:Y:S05]  /*14770*/  BSYNC B1 ;  /* 0x0000000000017941 */ /* 0x000fea0003800000 */
.L_x_7035:
        /* <DEDUP_REMOVED lines=44> */
.L_x_7034:
[----:B------:R-:W-:Y:S05]  /*14a40*/  BSYNC B0 ;  /* 0x0000000000007941 */ /* 0x000fea0003800000 */
.L_x_7033:
        /* <DEDUP_REMOVED lines=10> */
.L_x_7029:
        /* <DEDUP_REMOVED lines=12> */
.L_x_7038:
[----:B------:R-:W-:Y:S02]  /*14bb0*/  IMAD.MOV.U32 R198, RZ, RZ, R10 ;  /* 0x000000ffffc67224 */ /* 0x000fe400078e000a */
.L_x_7039:
[----:B------:R-:W-:Y:S05]  /*14bc0*/  BSYNC B0 ;  /* 0x0000000000007941 */ /* 0x000fea0003800000 */
.L_x_7037:
        /* <DEDUP_REMOVED lines=16> */
.L_x_7043:
[----:B------:R-:W-:Y:S05]  /*14cd0*/  BSYNC B1 ;  /* 0x0000000000017941 */ /* 0x000fea0003800000 */
.L_x_7042:
        /* <DEDUP_REMOVED lines=44> */
.L_x_7041:
[----:B------:R-:W-:Y:S05]  /*14fa0*/  BSYNC B0 ;  /* 0x0000000000007941 */ /* 0x000fea0003800000 */
.L_x_7040:
        /* <DEDUP_REMOVED lines=13> */
.L_x_7044:
        /* <DEDUP_REMOVED lines=12> */
.L_x_7047:
[----:B------:R-:W-:Y:S02]  /*15140*/  IMAD.MOV.U32 R198, RZ, RZ, R10 ;  /* 0x000000ffffc67224 */ /* 0x000fe400078e000a */
.L_x_7048:
[----:B------:R-:W-:Y:S05]  /*15150*/  BSYNC B0 ;  /* 0x0000000000007941 */ /* 0x000fea0003800000 */
.L_x_7046:
        /* <DEDUP_REMOVED lines=16> */
.L_x_7052:
[----:B------:R-:W-:Y:S05]  /*15260*/  BSYNC B1 ;  /* 0x0000000000017941 */ /* 0x000fea0003800000 */
.L_x_7051:
        /* <DEDUP_REMOVED lines=44> */
.L_x_7050:
[----:B------:R-:W-:Y:S05]  /*15530*/  BSYNC B0 ;  /* 0x0000000000007941 */ /* 0x000fea0003800000 */
.L_x_7049:
        /* <DEDUP_REMOVED lines=10> */
.L_x_7045:
        /* <DEDUP_REMOVED lines=12> */
.L_x_7054:
[----:B------:R-:W-:Y:S02]  /*156a0*/  IMAD.MOV.U32 R198, RZ, RZ, R10 ;  /* 0x000000ffffc67224 */ /* 0x000fe400078e000a */
.L_x_7055:
[----:B------:R-:W-:Y:S05]  /*156b0*/  BSYNC B0 ;  /* 0x0000000000007941 */ /* 0x000fea0003800000 */
.L_x_7053:
        /* <DEDUP_REMOVED lines=16> */
.L_x_7059:
[----:B------:R-:W-:Y:S05]  /*157c0*/  BSYNC B1 ;  /* 0x0000000000017941 */ /* 0x000fea0003800000 */
.L_x_7058:
        /* <DEDUP_REMOVED lines=44> */
.L_x_7057:
[----:B------:R-:W-:Y:S05]  /*15a90*/  BSYNC B0 ;  /* 0x0000000000007941 */ /* 0x000fea0003800000 */
.L_x_7056:
        /* <DEDUP_REMOVED lines=13> */
.L_x_7060:
        /* <DEDUP_REMOVED lines=12> */
.L_x_7063:
[----:B------:R-:W-:Y:S02]  /*15c30*/  IMAD.MOV.U32 R166, RZ, RZ, R10 ;  /* 0x000000ffffa67224 */ /* 0x000fe400078e000a */
.L_x_7064:
[----:B------:R-:W-:Y:S05]  /*15c40*/  BSYNC B0 ;  /* 0x0000000000007941 */ /* 0x000fea0003800000 */
.L_x_7062:
        /* <DEDUP_REMOVED lines=16> */
.L_x_7068:
[----:B------:R-:W-:Y:S05]  /*15d50*/  BSYNC B1 ;  /* 0x0000000000017941 */ /* 0x000fea0003800000 */
.L_x_7067:
        /* <DEDUP_REMOVED lines=44> */
.L_x_7066:
[----:B------:R-:W-:Y:S05]  /*16020*/  BSYNC B0 ;  /* 0x0000000000007941 */ /* 0x000fea0003800000 */
.L_x_7065:
        /* <DEDUP_REMOVED lines=10> */
.L_x_7061:
        /* <DEDUP_REMOVED lines=12> */
.L_x_7070:
[----:B------:R-:W-:Y:S02]  /*16190*/  IMAD.MOV.U32 R166, RZ, RZ, R10 ;  /* 0x000000ffffa67224 */ /* 0x000fe400078e000a */
.L_x_7071:
[----:B------:R-:W-:Y:S05]  /*161a0*/  BSYNC B0 ;  /* 0x0000000000007941 */ /* 0x000fea0003800000 */
.L_x_7069:
        /* <DEDUP_REMOVED lines=16> */
.L_x_7075:
[----:B------:R-:W-:Y:S05]  /*162b0*/  BSYNC B1 ;  /* 0x0000000000017941 */ /* 0x000fea0003800000 */
.L_x_7074:
        /* <DEDUP_REMOVED lines=44> */
.L_x_7073:
[----:B------:R-:W-:Y:S05]  /*16580*/  BSYNC B0 ;  /* 0x0000000000007941 */ /* 0x000fea0003800000 */
.L_x_7072:
        /* <DEDUP_REMOVED lines=13> */
.L_x_7076:
        /* <DEDUP_REMOVED lines=12> */
.L_x_7079:
[----:B------:R-:W-:Y:S02]  /*16720*/  IMAD.MOV.U32 R166, RZ, RZ, R10 ;  /* 0x000000ffffa67224 */ /* 0x000fe400078e000a */
.L_x_7080:
[----:B------:R-:W-:Y:S05]  /*16730*/  BSYNC B0 ;  /* 0x0000000000007941 */ /* 0x000fea0003800000 */
.L_x_7078:
        /* <DEDUP_REMOVED lines=16> */
.L_x_7084:
[----:B------:R-:W-:Y:S05]  /*16840*/  BSYNC B1 ;  /* 0x0000000000017941 */ /* 0x000fea0003800000 */
.L_x_7083:
        /* <DEDUP_REMOVED lines=44> */
.L_x_7082:
[----:B------:R-:W-:Y:S05]  /*16b10*/  BSYNC B0 ;  /* 0x0000000000007941 */ /* 0x000fea0003800000 */
.L_x_7081:
        /* <DEDUP_REMOVED lines=10> */
.L_x_7077:
        /* <DEDUP_REMOVED lines=12> */
.L_x_7086:
[----:B------:R-:W-:Y:S02]  /*16c80*/  IMAD.MOV.U32 R166, RZ, RZ, R10 ;  /* 0x000000ffffa67224 */ /* 0x000fe400078e000a */
.L_x_7087:
[----:B------:R-:W-:Y:S05]  /*16c90*/  BSYNC B0 ;  /* 0x0000000000007941 */ /* 0x000fea0003800000 */
.L_x_7085:
        /* <DEDUP_REMOVED lines=16> */
.L_x_7091:
[----:B------:R-:W-:Y:S05]  /*16da0*/  BSYNC B1 ;  /* 0x0000000000017941 */ /* 0x000fea0003800000 */
.L_x_7090:
        /* <DEDUP_REMOVED lines=44> */
.L_x_7089:
[----:B------:R-:W-:Y:S05]  /*17070*/  BSYNC B0 ;  /* 0x0000000000007941 */ /* 0x000fea0003800000 */
.L_x_7088:
        /* <DEDUP_REMOVED lines=13> */
.L_x_7092:
        /* <DEDUP_REMOVED lines=12> */
.L_x_7095:
[----:B------:R-:W-:Y:S02]  /*17210*/  IMAD.MOV.U32 R200, RZ, RZ, R10 ;  /* 0x000000ffffc87224 */ /* 0x000fe400078e000a */
.L_x_7096:
[----:B------:R-:W-:Y:S05]  /*17220*/  BSYNC B0 ;  /* 0x0000000000007941 */ /* 0x000fea0003800000 */
.L_x_7094:
        /* <DEDUP_REMOVED lines=16> */
.L_x_7100:
[----:B------:R-:W-:Y:S05]  /*17330*/  BSYNC B1 ;  /* 0x0000000000017941 */ /* 0x000fea0003800000 */
.L_x_7099:
        /* <DEDUP_REMOVED lines=44> */
.L_x_7098:
[----:B------:R-:W-:Y:S05]  /*17600*/  BSYNC B0 ;  /* 0x0000000000007941 */ /* 0x000fea0003800000 */
.L_x_7097:
        /* <DEDUP_REMOVED lines=10> */
.L_x_7093:
[----:B------:R-:W-:Y:S01]  /*176b0*/  FADD.FTZ R164, RZ, R168 ;  /* 0x000000a8ffa47221 */ /* 0x000fe20000010000 */
[----:B------:R-:W-:Y:S01]  /*176c0*/  SEL R180, RZ, 0x1000000, P5 ;  /* 0x01000000ffb47807 */ /* 0x000fe20002800000 */
[----:B------:R-:W0:Y:S01]  /*176d0*/  S2R R206, SR_TID.X ;  /* 0x0000000000ce7919 */ /* 0x000e220000002100 */
[----:B------:R-:W-:Y:S01]  /*176e0*/  LOP3.LUT P5, RZ, R9, 0x1, RZ, 0xc0, !PT ;  /* 0x0000000109ff7812 */ /* 0x000fe200078ac0ff */
[----:B------:R-:W-:Y:S01]  /*176f0*/  FADD.FTZ R165, R164, R169 ;  /* 0x000000a9a4a57221 */ /* 0x000fe20000010000 */
[----:B------:R-:W-:Y:S02]  /*17700*/  SEL R167, RZ, 0x10000, P4 ;  /* 0x00010000ffa77807 */ /* 0x000fe40002000000 */
[----:B------:R-:W-:Y:S01]  /*17710*/  SEL R200, RZ, 0x100, P3 ;  /* 0x00000100ffc87807 */ /* 0x000fe20001800000 */
[----:B------:R-:W-:Y:S01]  /*17720*/  FADD.FTZ R164, R165, R170 ;  /* 0x000000aaa5a47221 */ /* 0x000fe20000010000 */
[C---:B------:R-:W-:Y:S02]  /*17730*/  LOP3.LUT P6, RZ, R9.reuse, 0x2, RZ, 0xc0, !PT ;  /* 0x0000000209ff7812 */ /* 0x040fe400078cc0ff */
[----:B------:R-:W-:Y:S01]  /*17740*/  LOP3.LUT P1, RZ, R9, 0x4, RZ, 0xc0, !PT ;  /* 0x0000000409ff7812 */ /* 0x000fe2000782c0ff */
[----:B------:R-:W-:Y:S01]  /*17750*/  FADD.FTZ R165, R164, R171 ;  /* 0x000000aba4a57221 */ /* 0x000fe20000010000 */
[----:B------:R-:W-:-:S02]  /*17760*/  LOP3.LUT R200, R200, R180, R167, 0xfe, !PT ;  /* 0x000000b4c8c87212 */ /* 0x000fc400078efea7 */
[----:B------:R-:W-:Y:S01]  /*17770*/  SEL R180, RZ, 0x1, P6 ;  /* 0x00000001ffb47807 */ /* 0x000fe20003000000 */
[----:B------:R-:W-:Y:S01]  /*17780*/  FADD.FTZ R164, R165, R172 ;  /* 0x000000aca5a47221 */ /* 0x000fe20000010000 */
[----:B------:R-:W-:Y:S02]  /*17790*/  SEL R183, RZ, 0x1, P2 ;  /* 0x00000001ffb77807 */ /* 0x000fe40001000000 */
[C---:B------:R-:W-:Y:S01]  /*177a0*/  LOP3.LUT P0, RZ, R9.reuse, 0x8, RZ, 0xc0, !PT ;  /* 0x0000000809ff7812 */ /* 0x040fe2000780c0ff */
[----:B------:R-:W-:Y:S01]  /*177b0*/  FADD.FTZ R165, R164, R173 ;  /* 0x000000ada4a57221 */ /* 0x000fe20000010000 */
[----:B------:R-:W-:Y:S01]  /*177c0*/  LOP3.LUT P6, RZ, R9, 0x20, RZ, 0xc0, !PT ;  /* 0x0000002009ff7812 */ /* 0x000fe200078cc0ff */
[----:B------:R-:W-:Y:S01]  /*177d0*/  IMAD.WIDE.U32 R180, R180, 0x10000, RZ ;  /* 0x00010000b4b47825 */ /* 0x000fe200078e00ff */
        /* <DEDUP_REMOVED lines=66> */
.L_x_7101:
[----:B------:R-:W-:Y:S01]  /*17c00*/  @!P1 IADD3 R204, R204, 0x4, RZ ;  /* 0x00000004cccc9810 */ /* 0x000fe20007ffe0ff */
[----:B0-----:R-:W-:Y:S01]  /*17c10*/  FADD.FTZ R180, R208, R241 ;  /* 0x000000f1d0b47221 */ /* 0x001fe20000010000 */
[----:B------:R-:W-:Y:S05]  /*17c20*/  BRA.DIV ~URZ, `(.L_x_7102) ;  /* 0x000015a27f007947 */ /* 0x000fea000b800000 */
[----:B------:R0:W1:Y:S02]  /*17c30*/  SHFL.BFLY PT, R164, R180, 0x1, 0x1f ;  /* 0x0c201f00b4a47f89 */ /* 0x00006400000e0000 */
.L_x_7106:
        /* <DEDUP_REMOVED lines=84> */
.L_x_7107:
[----:B------:R-:W2:Y:S01]  /*18180*/  S2R R176, SR_TID.X ;  /* 0x0000000000b07919 */ /* 0x000ea20000002100 */
[----:B------:R-:W-:Y:S01]  /*18190*/  @!P0 SHF.R.U32.HI R167, RZ, 0x5, R206 ;  /* 0x00000005ffa78819 */ /* 0x000fe200000116ce */
[----:B-1----:R-:W-:Y:S01]  /*181a0*/  FADD.FTZ R165, R181, R180 ;  /* 0x000000b4b5a57221 */ /* 0x002fe20000010000 */
[----:B------:R-:W-:Y:S01]  /*181b0*/  WARPSYNC 0xffffffff ;  /* 0xffffffff00007948 */ /* 0x000fe20003800000 */
[----:B------:R-:W-:Y:S01]  /*181c0*/  IMAD.MOV.U32 R181, RZ, RZ, RZ ;  /* 0x000000ffffb57224 */ /* 0x000fe200078e00ff */
[----:B------:R-:W-:-:S04]  /*181d0*/  @!P0 LOP3.LUT R167, R167, 0x3, RZ, 0xc0, !PT ;  /* 0x00000003a7a78812 */ /* 0x000fc800078ec0ff */
[----:B0-----:R-:W-:Y:S02]  /*181e0*/  @!P0 IADD3 R180, R204, R167, RZ ;  /* 0x000000a7ccb48210 */ /* 0x001fe40007ffe0ff */
[----:B------:R-:W-:-:S03]  /*181f0*/  CS2R R166, SRZ ;  /* 0x0000000000a67805 */ /* 0x000fc6000001ff00 */
[----:B------:R-:W-:Y:S01]  /*18200*/  @!P0 STS.64 [R180.X8], R164 ;  /* 0x000000a4b4008388 */ /* 0x000fe20000008a00 */
[----:B--2---:R-:W-:-:S03]  /*18210*/  LOP3.LUT R183, R176, 0x1f, RZ, 0xc0, !PT ;  /* 0x0000001fb0b77812 */ /* 0x004fc600078ec0ff */
[----:B------:R-:W-:Y:S01]  /*18220*/  BAR.SYNC.DEFER_BLOCKING 0x0 ;  /* 0x0000000000007b1d */ /* 0x000fe20000010000 */
[----:B------:R-:W-:-:S13]  /*18230*/  ISETP.GT.U32.AND P1, PT, R183, 0x3, PT ;  /* 0x00000003b700780c */ /* 0x000fda0003f24070 */
[----:B------:R-:W-:Y:S02]  /*18240*/  @!P1 IMAD.IADD R183, R204, 0x1, R183 ;  /* 0x00000001ccb79824 */ /* 0x000fe400078e02b7 */
[----:B------:R-:W-:-:S04]  /*18250*/  @!P1 IMAD.MOV.U32 R181, RZ, RZ, 0x400 ;  /* 0x00000400ffb59424 */ /* 0x000fc800078e00ff */
[----:B------:R-:W-:Y:S01]  /*18260*/  I2F R206, R181 ;  /* 0x000000b500ce7306 */ /* 0x000fe20000201400 */
[----:B------:R-:W0:Y:S04]  /*18270*/  SHFL.DOWN PT, R182, R181, 0x2, 0x1f ;  /* 0x08401f00b5b67f89 */ /* 0x000e2800000e0000 */
        /* <DEDUP_REMOVED lines=28> */
[----:B------:R-:W-:-:S04]  /*18440*/  FMUL.FTZ R183, R204, R183 ;  /* 0x000000b7ccb77220 */ /* 0x000fc80000410000 */
[----:B------:R-:W-:Y:S02]  /*18450*/  FMUL.FTZ R183, R183, R243 ;  /* 0x000000f3b7b77220 */ /* 0x000fe40000410000 */
[----:B0-----:R-:W-:Y:S02]  /*18460*/  FMUL.FTZ R181, R167, R166 ;  /* 0x000000a6a7b57220 */ /* 0x001fe40000410000 */
[----:B--2---:R-:W-:Y:S01]  /*18470*/  FADD.FTZ R166, R164, R165 ;  /* 0x000000a5a4a67221 */ /* 0x004fe20000010000 */
[----:B------:R-:W-:-:S03]  /*18480*/  SHF.R.U32.HI R165, RZ, 0x5, R176 ;  /* 0x00000005ffa57819 */ /* 0x000fc600000116b0 */
[----:B------:R-:W0:Y:S01]  /*18490*/  SHFL.IDX PT, R181, R181, RZ, 0x1f ;  /* 0x00001fffb5b57589 */ /* 0x000e2200000e0000 */
[----:B------:R-:W-:Y:S01]  /*184a0*/  FFMA.FTZ R183, R167, R183, R166 ;  /* 0x000000b7a7b77223 */ /* 0x000fe200000100a6 */
[----:B------:R-:W-:-:S04]  /*184b0*/  LOP3.LUT R165, R165, 0x3, RZ, 0xc0, !PT ;  /* 0x00000003a5a57812 */ /* 0x000fc800078ec0ff */
[----:B------:R-:W-:Y:S01]  /*184c0*/  LOP3.LUT P0, RZ, R165, 0x1f, R176, 0xf8, !PT ;  /* 0x0000001fa5ff7812 */ /* 0x000fe2000780f8b0 */
[----:B------:R-:W1:Y:S01]  /*184d0*/  SHFL.IDX PT, R183, R183, RZ, 0x1f ;  /* 0x00001fffb7b77589 */ /* 0x000e6200000e0000 */
[----:B------:R-:W-:-:S11]  /*184e0*/  IMAD.MOV.U32 R176, RZ, RZ, c[0x0][0x1e0] ;  /* 0x00007800ffb07624 */ /* 0x000fd600078e00ff */
[----:B------:R-:W-:Y:S02]  /*184f0*/  @!P0 IMAD.MOV.U32 R166, RZ, RZ, 0x4 ;  /* 0x00000004ffa68424 */ /* 0x000fe400078e00ff */
[----:B------:R-:W-:Y:S02]  /*18500*/  @!P0 IMAD.MOV.U32 R182, RZ, RZ, 0x4 ;  /* 0x00000004ffb68424 */ /* 0x000fe400078e00ff */
[----:B------:R-:W-:-:S04]  /*18510*/  @!P0 IMAD.WIDE R166, R195, R166, c[0x0][0x1a0] ;  /* 0x00006800c3a68625 */ /* 0x000fc800078e02a6 */
[----:B0-----:R-:W-:Y:S01]  /*18520*/  FMUL.FTZ R164, R181, R181 ;  /* 0x000000b5b5a47220 */ /* 0x001fe20000410000 */
[----:B------:R0:W-:Y:S04]  /*18530*/  @!P0 STG.E [R166.64], R181 ;  /* 0x000000b5a6008986 */ /* 0x0001e8000c101904 */
[----:B------:R-:W-:Y:S01]  /*18540*/  FSEL R165, R164, RZ, P1 ;  /* 0x000000ffa4a57208 */ /* 0x000fe20000800000 */
[----:B-1----:R-:W-:Y:S01]  /*18550*/  FFMA.FTZ R164, R183, R176, c[0x0][0x228] ;  /* 0x00008a00b7a47623 */ /* 0x002fe200000100b0 */
[----:B------:R-:W-:-:S03]  /*18560*/  FSEL R176, R181, RZ, !P1 ;  /* 0x000000ffb5b07208 */ /* 0x000fc60004800000 */
[----:B------:R-:W-:Y:S02]  /*18570*/  FADD.FTZ R180, R164, R165 ;  /* 0x000000a5a4b47221 */ /* 0x000fe40000010000 */
[C---:B------:R-:W-:Y:S01]  /*18580*/  @!P0 IMAD.WIDE R164, R195.reuse, R182, c[0x0][0x1a8] ;  /* 0x00006a00c3a48625 */ /* 0x040fe200078e02b6 */
[----:B------:R-:W-:Y:S01]  /*18590*/  IADD3 R195, R195, c[0x0][0x160], RZ ;  /* 0x00005800c3c37a10 */ /* 0x000fe20007ffe0ff */
[----:B0-----:R0:W1:Y:S02]  /*185a0*/  MUFU.RSQ R167, R180 ;  /* 0x000000b400a77308 */ /* 0x0010640000001400 */
[C---:B------:R-:W-:Y:S02]  /*185b0*/  FADD.FTZ R168, -R176.reuse, R168 ;  /* 0x000000a8b0a87221 */ /* 0x040fe40000010100 */
[C---:B------:R-:W-:Y:S02]  /*185c0*/  FADD.FTZ R182, -R176.reuse, R169 ;  /* 0x000000a9b0b67221 */ /* 0x040fe40000010100 */
[----:B------:R-:W-:-:S02]  /*185d0*/  FADD.FTZ R170, -R176, R170 ;  /* 0x000000aab0aa7221 */ /* 0x000fc40000010100 */
[C---:B------:R-:W-:Y:S01]  /*185e0*/  FADD.FTZ R200, -R176.reuse, R171 ;  /* 0x000000abb0c87221 */ /* 0x040fe20000010100 */
[----:B0-----:R-:W-:Y:S01]  /*185f0*/  SHF.L.U32 R180, R179, 0x4, RZ ;  /* 0x00000004b3b47819 */ /* 0x001fe200000006ff */
[C---:B------:R-:W-:Y:S02]  /*18600*/  FADD.FTZ R172, -R176.reuse, R172 ;  /* 0x000000acb0ac7221 */ /* 0x040fe40000010100 */
[C---:B------:R-:W-:Y:S02]  /*18610*/  FADD.FTZ R204, -R176.reuse, R173 ;  /* 0x000000adb0cc7221 */ /* 0x040fe40000010100 */
[C---:B------:R-:W-:Y:S02]  /*18620*/  FADD.FTZ R174, -R176.reuse, R174 ;  /* 0x000000aeb0ae7221 */ /* 0x040fe40000010100 */
[C---:B------:R-:W-:Y:S01]  /*18630*/  FADD.FTZ R220, -R176.reuse, R175 ;  /* 0x000000afb0dc7221 */ /* 0x040fe20000010100 */
[----:B-1----:R0:W-:Y:S01]  /*18640*/  @!P0 STG.E [R164.64], R167 ;  /* 0x000000a7a4008986 */ /* 0x0021e2000c101904 */
        /* <DEDUP_REMOVED lines=28> */
[C---:B------:R-:W-:Y:S01]  /*18810*/  FMUL.FTZ R219, R167.reuse, R172 ;  /* 0x000000aca7db7220 */ /* 0x040fe20000410000 */
[----:B------:R-:W-:Y:S01]  /*18820*/  IADD3 R172, P0, R180, c[0x0][0x208], RZ ;  /* 0x00008200b4ac7a10 */ /* 0x000fe20007f1e0ff */
        /* <DEDUP_REMOVED lines=11> */
[C---:B------:R-:W-:Y:S01]  /*188e0*/  FMUL.FTZ R217, R167.reuse, R222 ;  /* 0x000000dea7d97220 */ /* 0x040fe20000410000 */
[----:B------:R-:W-:Y:S01]  /*188f0*/  SHF.R.U32.HI R222, RZ, 0x1c, R179 ;  /* 0x0000001cffde7819 */ /* 0x000fe200000116b3 */
[C---:B------:R-:W-:Y:S02]  /*18900*/  FMUL.FTZ R182, R167.reuse, R224 ;  /* 0x000000e0a7b67220 */ /* 0x040fe40000410000 */
[C---:B------:R-:W-:Y:S01]  /*18910*/  FMUL.FTZ R213, R167.reuse, R226 ;  /* 0x000000e2a7d57220 */ /* 0x040fe20000410000 */
[----:B------:R-:W-:Y:S01]  /*18920*/  IADD3.X R173, R222, c[0x0][0x20c], RZ, P0, !PT ;  /* 0x00008300dead7a10 */ /* 0x000fe200007fe4ff */
[C---:B------:R-:W-:Y:S01]  /*18930*/  FMUL.FTZ R214, R167.reuse, R228 ;  /* 0x000000e4a7d67220 */ /* 0x040fe20000410000 */
[----:B------:R-:W-:Y:S01]  /*18940*/  IADD3 R180, P0, R180, c[0x0][0x210], RZ ;  /* 0x00008400b4b47a10 */ /* 0x000fe20007f1e0ff */
        /* <DEDUP_REMOVED lines=13> */
[----:B0-----:R-:W-:Y:S02]  /*18a20*/  FFMA.FTZ R165, R89, R166, R153 ;  /* 0x000000a659a57223 */ /* 0x001fe40000010099 */
        /* <DEDUP_REMOVED lines=15> */
[----:B------:R0:W-:Y:S01]  /*18b20*/  STG.E.128 [R172.64], R168 ;  /* 0x000000a8ac007986 */ /* 0x0001e2000c101d04 */
        /* <DEDUP_REMOVED lines=8> */
[----:B------:R-:W-:-:S02]  /*18bb0*/  FFMA.FTZ R178, R51, R178, R115 ;  /* 0x000000b233b27223 */ /* 0x000fc40000010073 */
[----:B------:R-:W-:Y:S02]  /*18bc0*/  FFMA.FTZ R205, R46, R205, R110 ;  /* 0x000000cd2ecd7223 */ /* 0x000fe4000001006e */
[----:B------:R-:W-:Y:S01]  /*18bd0*/  FFMA.FTZ R203, R82, R201, R146 ;  /* 0x000000c952cb7223 */ /* 0x000fe20000010092 */
[----:B0-----:R-:W-:Y:S01]  /*18be0*/  F2FP.BF16.PACK_AB R168, R202, R175 ;  /* 0x000000afcaa8723e */ /* 0x001fe200000010ff */
[----:B------:R-:W-:Y:S01]  /*18bf0*/  FFMA.FTZ R170, R76, R177, R140 ;  /* 0x000000b14caa7223 */ /* 0x000fe2000001008c */
[----:B------:R-:W-:Y:S01]  /*18c00*/  IADD3 R202, R179, 0x80, RZ ;  /* 0x00000080b3ca7810 */ /* 0x000fe20007ffe0ff */
[----:B------:R-:W-:Y:S01]  /*18c10*/  FFMA.FTZ R171, R77, R174, R141 ;  /* 0x000000ae4dab7223 */ /* 0x000fe2000001008d */
[----:B------:R-:W-:Y:S01]  /*18c20*/  F2FP.BF16.PACK_AB R169, R204, R203 ;  /* 0x000000cbcca9723e */ /* 0x000fe200000010ff */
[----:B------:R-:W-:Y:S02]  /*18c30*/  FFMA.FTZ R172, R79, R200, R143 ;  /* 0x000000c84fac7223 */ /* 0x000fe4000001008f */
[----:B------:R-:W-:Y:S01]  /*18c40*/  FFMA.FTZ R173, R50, R201, R114 ;  /* 0x000000c932ad7223 */ /* 0x000fe20000010072 */
[----:B------:R-:W-:Y:S01]  /*18c50*/  F2FP.BF16.PACK_AB R170, R171, R170 ;  /* 0x000000aaabaa723e */ /* 0x000fe200000010ff */
[----:B------:R-:W-:Y:S01]  /*18c60*/  FFMA.FTZ R200, R47, R200, R111 ;  /* 0x000000c82fc87223 */ /* 0x000fe2000001006f */
[----:B------:R-:W-:Y:S01]  /*18c70*/  F2FP.BF16.PACK_AB R171, R172, R219 ;  /* 0x000000dbacab723e */ /* 0x000fe200000010ff */
[----:B------:R-:W-:Y:S01]  /*18c80*/  FFMA.FTZ R172, R48, R181, R112 ;  /* 0x000000b530ac7223 */ /* 0x000fe20000010070 */
[----:B------:R-:W-:Y:S01]  /*18c90*/  F2FP.BF16.PACK_AB R173, R178, R173 ;  /* 0x000000adb2ad723e */ /* 0x000fe200000010ff */
        /* <DEDUP_REMOVED lines=11> */
[----:B------:R-:W-:Y:S01]  /*18d50*/  FFMA.FTZ R176, R72, R217, R136 ;  /* 0x000000d948b07223 */ /* 0x000fe20000010088 */
[----:B------:R-:W-:Y:S01]  /*18d60*/  IADD3.X R181, R222, c[0x0][0x214], RZ, P0, !PT ;  /* 0x00008500deb57a10 */ /* 0x000fe200007fe4ff */
[----:B------:R-:W-:Y:S01]  /*18d70*/  FFMA.FTZ R201, R73, R182, R137 ;  /* 0x000000b649c97223 */ /* 0x000fe20000010089 */
[----:B------:R-:W-:Y:S01]  /*18d80*/  F2FP.BF16.PACK_AB R167, R220, R167 ;  /* 0x000000a7dca7723e */ /* 0x000fe200000010ff */
[----:B------:R-:W-:Y:S01]  /*18d90*/  FFMA.FTZ R200, R74, R213, R138 ;  /* 0x000000d54ac87223 */ /* 0x000fe2000001008a */
[----:B------:R-:W-:Y:S01]  /*18da0*/  IADD3 R220, R179, 0x100, RZ ;  /* 0x00000100b3dc7810 */ /* 0x000fe20007ffe0ff */
[----:B------:R-:W-:Y:S01]  /*18db0*/  FFMA.FTZ R203, R75, R214, R139 ;  /* 0x000000d64bcb7223 */ /* 0x000fe2000001008b */
[----:B------:R-:W-:Y:S01]  /*18dc0*/  F2FP.BF16.PACK_AB R176, R201, R176 ;  /* 0x000000b0c9b0723e */ /* 0x000fe200000010ff */
[----:B------:R-:W-:Y:S01]  /*18dd0*/  FFMA.FTZ R201, R71, R218, R135 ;  /* 0x000000da47c97223 */ /* 0x000fe20000010087 */
[----:B------:R0:W-:Y:S01]  /*18de0*/  STG.E.128 [R180.64], R164 ;  /* 0x000000a4b4007986 */ /* 0x0001e2000c101d04 */
[----:B------:R-:W-:Y:S01]  /*18df0*/  IMAD.MOV.U32 R219, RZ, RZ, 0x10 ;  /* 0x00000010ffdb7424 */ /* 0x000fe200078e00ff */
[----:B------:R-:W-:Y:S01]  /*18e00*/  F2FP.BF16.PACK_AB R177, R203, R200 ;  /* 0x000000c8cbb1723e */ /* 0x000fe200000010ff */
[----:B------:R-:W-:-:S02]  /*18e10*/  FFMA.FTZ R200, R70, R183, R134 ;  /* 0x000000b746c87223 */ /* 0x000fc40000010086 */
[----:B------:R-:W-:Y:S02]  /*18e20*/  FFMA.FTZ R183, R38, R183, R102 ;  /* 0x000000b726b77223 */ /* 0x000fe40000010066 */
[----:B------:R-:W-:Y:S01]  /*18e30*/  FFMA.FTZ R218, R39, R218, R103 ;  /* 0x000000da27da7223 */ /* 0x000fe20000010067 */
[----:B------:R-:W-:Y:S01]  /*18e40*/  F2FP.BF16.PACK_AB R179, R201, R200 ;  /* 0x000000c8c9b3723e */ /* 0x000fe200000010ff */
[----:B------:R-:W-:-:S03]  /*18e50*/  IMAD.WIDE.U32 R200, R202, R219, c[0x0][0x208] ;  /* 0x00008200cac87625 */ /* 0x000fc600078e00db */
[----:B------:R-:W-:Y:S01]  /*18e60*/  F2FP.BF16.PACK_AB R183, R218, R183 ;  /* 0x000000b7dab7723e */ /* 0x000fe200000010ff */
[-C--:B------:R-:W-:Y:S01]  /*18e70*/  IMAD.WIDE.U32 R202, R202, R219.reuse, c[0x0][0x210] ;  /* 0x00008400caca7625 */ /* 0x080fe200078e00db */
[----:B------:R1:W-:Y:S03]  /*18e80*/  STG.E.128 [R200.64], R168 ;  /* 0x000000a8c8007986 */ /* 0x0003e6000c101d04 */
[----:B------:R-:W-:Y:S01]  /*18e90*/  IMAD.WIDE.U32 R204, R220, R219, c[0x0][0x208] ;  /* 0x00008200dccc7625 */ /* 0x000fe200078e00db */
[----:B------:R2:W-:Y:S03]  /*18ea0*/  STG.E.128 [R202.64], R172 ;  /* 0x000000acca007986 */ /* 0x0005e6000c101d04 */
[----:B0-----:R-:W-:Y:S01]  /*18eb0*/  FFMA.FTZ R164, R64, R199, R128 ;  /* 0x000000c740a47223 */ /* 0x001fe20000010080 */
[----:B------:R0:W-:Y:S01]  /*18ec0*/  STG.E.128 [R204.64], R176 ;  /* 0x000000b0cc007986 */ /* 0x0001e2000c101d04 */
        /* <DEDUP_REMOVED lines=8> */
[----:B------:R-:W-:-:S02]  /*18f50*/  FFMA.FTZ R167, R61, R210, R125 ;  /* 0x000000d23da77223 */ /* 0x000fc4000001007d */
[----:B-1----:R-:W-:Y:S02]  /*18f60*/  FFMA.FTZ R170, R28, R209, R92 ;  /* 0x000000d11caa7223 */ /* 0x002fe4000001005c */
[----:B------:R-:W-:Y:S01]  /*18f70*/  FFMA.FTZ R168, R62, R211, R126 ;  /* 0x000000d33ea87223 */ /* 0x000fe2000001007e */
[----:B------:R-:W-:Y:S01]  /*18f80*/  F2FP.BF16.PACK_AB R166, R167, R166 ;  /* 0x000000a6a7a6723e */ /* 0x000fe200000010ff */
[----:B--2---:R-:W-:Y:S02]  /*18f90*/  FFMA.FTZ R173, R63, R212, R127 ;  /* 0x000000d43fad7223 */ /* 0x004fe4000001007f */
[----:B------:R-:W-:Y:S02]  /*18fa0*/  FFMA.FTZ R169, R29, R210, R93 ;  /* 0x000000d21da97223 */ /* 0x000fe4000001005d */
[----:B------:R-:W-:Y:S01]  /*18fb0*/  IMAD.SHL.U32 R174, R197, 0x10, RZ ;  /* 0x00000010c5ae7824 */ /* 0x000fe200078e00ff */
[----:B------:R-:W-:Y:S01]  /*18fc0*/  F2FP.BF16.PACK_AB R167, R173, R168 ;  /* 0x000000a8ada7723e */ /* 0x000fe200000010ff */
[----:B------:R-:W-:Y:S01]  /*18fd0*/  FFMA.FTZ R217, R40, R217, R104 ;  /* 0x000000d928d97223 */ /* 0x000fe20000010068 */
[----:B------:R-:W-:Y:S01]  /*18fe0*/  F2FP.BF16.PACK_AB R170, R169, R170 ;  /* 0x000000aaa9aa723e */ /* 0x000fe200000010ff */
[----:B------:R-:W-:Y:S01]  /*18ff0*/  FFMA.FTZ R213, R42, R213, R106 ;  /* 0x000000d52ad57223 */ /* 0x000fe2000001006a */
[----:B------:R-:W-:Y:S01]  /*19000*/  SHF.R.U32.HI R197, RZ, 0x1c, R197 ;  /* 0x0000001cffc57819 */ /* 0x000fe200000116c5 */
[----:B------:R-:W-:Y:S01]  /*19010*/  FFMA.FTZ R214, R43, R214, R107 ;  /* 0x000000d62bd67223 */ /* 0x000fe2000001006b */
[C---:B------:R-:W-:Y:S01]  /*19020*/  IADD3 R172, P0, R174.reuse, c[0x0][0x208], RZ ;  /* 0x00008200aeac7a10 */ /* 0x040fe20007f1e0ff */
[----:B------:R-:W-:Y:S01]  /*19030*/  FFMA.FTZ R215, R37, R216, R101 ;  /* 0x000000d825d77223 */ /* 0x000fe20000010065 */
[----:B------:R-:W-:Y:S01]  /*19040*/  IADD3 R174, P1, R174, c[0x0][0x210], RZ ;  /* 0x00008400aeae7a10 */ /* 0x000fe20007f3e0ff */
[----:B------:R-:W-:Y:S01]  /*19050*/  FFMA.FTZ R171, R30, R211, R94 ;  /* 0x000000d31eab7223 */ /* 0x000fe2000001005e */
[----:B------:R-:W-:Y:S01]  /*19060*/  F2FP.BF16.PACK_AB R181, R214, R213 ;  /* 0x000000d5d6b5723e */ /* 0x000fe200000010ff */
[----:B------:R-:W-:Y:S01]  /*19070*/  FFMA.FTZ R212, R31, R212, R95 ;  /* 0x000000d41fd47223 */ /* 0x000fe2000001005f */
[----:B------:R-:W-:Y:S01]  /*19080*/  F2FP.BF16.PACK_AB R182, R215, R182 ;  /* 0x000000b6d7b6723e */ /* 0x000fe200000010ff */
[----:B------:R-:W-:Y:S01]  /*19090*/  FFMA.FTZ R169, R34, R207, R98 ;  /* 0x000000cf22a97223 */ /* 0x000fe20000010062 */
[----:B------:R-:W-:Y:S01]  /*190a0*/  F2FP.BF16.PACK_AB R180, R218, R217 ;  /* 0x000000d9dab4723e */ /* 0x000fe200000010ff */
[----:B------:R-:W-:Y:S01]  /*190b0*/  FFMA.FTZ R208, R35, R208, R99 ;  /* 0x000000d023d07223 */ /* 0x000fe20000010063 */
[----:B------:R-:W-:Y:S01]  /*190c0*/  IADD3.X R173, R197, c[0x0][0x20c], RZ, P0, !PT ;  /* 0x00008300c5ad7a10 */ /* 0x000fe200007fe4ff */
[----:B------:R-:W-:Y:S01]  /*190d0*/  FFMA.FTZ R168, R32, R199, R96 ;  /* 0x000000c720a87223 */ /* 0x000fe20000010060 */
[----:B------:R-:W-:Y:S01]  /*190e0*/  F2FP.BF16.PACK_AB R171, R212, R171 ;  /* 0x000000abd4ab723e */ /* 0x000fe200000010ff */
[----:B0-----:R-:W-:Y:S01]  /*190f0*/  FFMA.FTZ R177, R33, R206, R97 ;  /* 0x000000ce21b17223 */ /* 0x001fe20000010061 */
[----:B------:R-:W-:Y:S01]  /*19100*/  F2FP.BF16.PACK_AB R169, R208, R169 ;  /* 0x000000a9d0a9723e */ /* 0x000fe200000010ff */
[----:B------:R-:W-:Y:S01]  /*19110*/  IMAD.WIDE.U32 R220, R220, R219, c[0x0][0x210] ;  /* 0x00008400dcdc7625 */ /* 0x000fe200078e00db */
        /* <DEDUP_REMOVED lines=8> */
[----:B0-----:R-:W-:Y:S01]  /*191a0*/  @P0 CALL.REL.NOINC `(.L_x_7104) ;  /* 0x0000001000000944 */ /* 0x001fe20003c00000 */
[----:B------:R-:W-:Y:S05]  /*191b0*/  BRA `(.L_x_7105) ;  /* 0xfffe78c000007947 */ /* 0x000fea000383ffff */
.L_x_7104:
[----:B------:R-:W-:Y:S05]  /*191c0*/  EXIT ;  /* 0x000000000000794d */ /* 0x000fea0003800000 */
.L_x_7102:
[----:B------:R-:W-:Y:S01]  /*191d0*/  IMAD.MOV.U32 R181, RZ, RZ, 0x1 ;  /* 0x00000001ffb57424 */ /* 0x000fe200078e00ff */
[----:B------:R-:W-:Y:S01]  /*191e0*/  MOV R166, 0x19220 ;  /* 0x0001922000a67802 */ /* 0x000fe20000000f00 */
[----:B------:R-:W-:-:S02]  /*191f0*/  IMAD.MOV.U32 R165, RZ, RZ, 0x1f ;  /* 0x0000001fffa57424 */ /* 0x000fc400078e00ff */
[----:B------:R-:W-:Y:S02]  /*19200*/  IMAD.MOV.U32 R176, RZ, RZ, -0x1 ;  /* 0xffffffffffb07424 */ /* 0x000fe400078e00ff */
[----:B------:R-:W-:Y:S05]  /*19210*/  CALL.REL.NOINC `($__internal_21_$__cuda_sm70_shflsync_bfly_p) ;  /* 0x0000079000007944 */ /* 0x000fea0003c00000 */
[----:B-1----:R-:W-:Y:S01]  /*19220*/  IMAD.MOV.U32 R164, RZ, RZ, R181 ;  /* 0x000000ffffa47224 */ /* 0x002fe200078e00b5 */
[----:B0-----:R-:W-:Y:S05]  /*19230*/  BRA `(.L_x_7106) ;  /* 0xffffea0000007947 */ /* 0x001fea000383ffff */
.L_x_7103:
[----:B------:R-:W-:Y:S01]  /*19240*/  IMAD.MOV.U32 R181, RZ, RZ, 0x2 ;  /* 0x00000002ffb57424 */ /* 0x000fe200078e00ff */
[----:B------:R-:W-:Y:S01]  /*19250*/  MOV R176, 0xffffffff ;  /* 0xffffffff00b07802 */ /* 0x000fe20000000f00 */
[----:B------:R-:W-:Y:S01]  /*19260*/  IMAD.MOV.U32 R165, RZ, RZ, 0x1f ;  /* 0x0000001fffa57424 */ /* 0x000fe200078e00ff */
[----:B------:R-:W-:Y:S02]  /*19270*/  MOV R166, 0x19290 ;  /* 0x0001929000a67802 */ /* 0x000fe40000000f00 */
[----:B------:R-:W-:Y:S05]  /*19280*/  CALL.REL.NOINC `($__internal_21_$__cuda_sm70_shflsync_bfly_p) ;  /* 0x0000072000007944 */ /* 0x000fea0003c00000 */
[----:B01----:R-:W-:Y:S01]  /*19290*/  FADD.FTZ R180, R180, R181 ;  /* 0x000000b5b4b47221 */ /* 0x003fe20000010000 */
[----:B------:R-:W-:Y:S01]  /*192a0*/  MOV R166, 0x192f0 ;  /* 0x000192f000a67802 */ /* 0x000fe20000000f00 */
[----:B------:R-:W-:Y:S02]  /*192b0*/  IMAD.MOV.U32 R181, RZ, RZ, 0x4 ;  /* 0x00000004ffb57424 */ /* 0x000fe400078e00ff */
[----:B------:R-:W-:Y:S02]  /*192c0*/  IMAD.MOV.U32 R165, RZ, RZ, 0x1f ;  /* 0x0000001fffa57424 */ /* 0x000fe400078e00ff */
[----:B------:R-:W-:-:S02]  /*192d0*/  IMAD.MOV.U32 R176, RZ, RZ, -0x1 ;  /* 0xffffffffffb07424 */ /* 0x000fc400078e00ff */
[----:B------:R-:W-:Y:S05]  /*192e0*/  CALL.REL.NOINC `($__internal_21_$__cuda_sm70_shflsync_bfly_p) ;  /* 0x000006c000007944 */ /* 0x000fea0003c00000 */
[----:B01----:R-:W-:Y:S01]  /*192f0*/  FADD.FTZ R180, R180, R181 ;  /* 0x000000b5b4b47221 */ /* 0x003fe20000010000 */
[----:B------:R-:W-:Y:S01]  /*19300*/  MOV R166, 0x19350 ;  /* 0x0001935000a67802 */ /* 0x000fe20000000f00 */
[----:B------:R-:W-:-:S02]  /*19310*/  IMAD.MOV.U32 R181, RZ, RZ, 0x8 ;  /* 0x00000008ffb57424 */ /* 0x000fc400078e00ff */
[----:B------:R-:W-:Y:S02]  /*19320*/  IMAD.MOV.U32 R165, RZ, RZ, 0x1f ;  /* 0x0000001fffa57424 */ /* 0x000fe400078e00ff */
[----:B------:R-:W-:Y:S02]  /*19330*/  IMAD.MOV.U32 R176, RZ, RZ, -0x1 ;  /* 0xffffffffffb07424 */ /* 0x000fe400078e00ff */
[----:B------:R-:W-:Y:S05]  /*19340*/  CALL.REL.NOINC `($__internal_21_$__cuda_sm70_shflsync_bfly_p) ;  /* 0x0000066000007944 */ /* 0x000fea0003c00000 */
[----:B01----:R-:W-:Y:S01]  /*19350*/  FADD.FTZ R180, R180, R181 ;  /* 0x000000b5b4b47221 */ /* 0x003fe20000010000 */
[----:B------:R-:W-:Y:S01]  /*19360*/  MOV R176, 0xffffffff ;  /* 0xffffffff00b07802 */ /* 0x000fe20000000f00 */
[----:B------:R-:W-:Y:S01]  /*19370*/  IMAD.MOV.U32 R181, RZ, RZ, 0x10 ;  /* 0x00000010ffb57424 */ /* 0x000fe200078e00ff */
[----:B------:R-:W-:Y:S01]  /*19380*/  MOV R166, 0x193b0 ;  /* 0x000193b000a67802 */ /* 0x000fe20000000f00 */
[----:B------:R-:W-:Y:S02]  /*19390*/  IMAD.MOV.U32 R165, RZ, RZ, 0x1f ;  /* 0x0000001fffa57424 */ /* 0x000fe400078e00ff */
[----:B------:R-:W-:Y:S05]  /*193a0*/  CALL.REL.NOINC `($__internal_21_$__cuda_sm70_shflsync_bfly_p) ;  /* 0x0000060000007944 */ /* 0x000fea0003c00000 */
        /* <DEDUP_REMOVED lines=83> */
[----:B01----:R-:W-:Y:S01]  /*198e0*/  FADD.FTZ R180, R180, R181 ;  /* 0x000000b5b4b47221 */ /* 0x003fe20000010000 */
[----:B------:R-:W-:Y:S01]  /*198f0*/  MOV R166, 0x19940 ;  /* 0x0001994000a67802 */ /* 0x000fe20000000f00 */
[----:B------:R-:W-:Y:S02]  /*19900*/  IMAD.MOV.U32 R181, RZ, RZ, 0x8 ;  /* 0x00000008ffb57424 */ /* 0x000fe400078e00ff */
[----:B------:R-:W-:-:S02]  /*19910*/  IMAD.MOV.U32 R165, RZ, RZ, 0x1f ;  /* 0x0000001fffa57424 */ /* 0x000fc400078e00ff */
[----:B------:R-:W-:Y:S02]  /*19920*/  IMAD.MOV.U32 R176, RZ, RZ, -0x1 ;  /* 0xffffffffffb07424 */ /* 0x000fe400078e00ff */
[----:B------:R-:W-:Y:S05]  /*19930*/  CALL.REL.NOINC `($__internal_21_$__cuda_sm70_shflsync_bfly_p) ;  /* 0x0000007000007944 */ /* 0x000fea0003c00000 */
[----:B01----:R-:W-:Y:S01]  /*19940*/  FADD.FTZ R180, R180, R181 ;  /* 0x000000b5b4b47221 */ /* 0x003fe20000010000 */
[----:B------:R-:W-:Y:S01]  /*19950*/  MOV R166, 0x199a0 ;  /* 0x000199a000a67802 */ /* 0x000fe20000000f00 */
[----:B------:R-:W-:Y:S02]  /*19960*/  IMAD.MOV.U32 R181, RZ, RZ, 0x10 ;  /* 0x00000010ffb57424 */ /* 0x000fe400078e00ff */
[----:B------:R-:W-:Y:S02]  /*19970*/  IMAD.MOV.U32 R165, RZ, RZ, 0x1f ;  /* 0x0000001fffa57424 */ /* 0x000fe400078e00ff */
[----:B------:R-:W-:Y:S02]  /*19980*/  IMAD.MOV.U32 R176, RZ, RZ, -0x1 ;  /* 0xffffffffffb07424 */ /* 0x000fe400078e00ff */
[----:B------:R-:W-:Y:S05]  /*19990*/  CALL.REL.NOINC `($__internal_21_$__cuda_sm70_shflsync_bfly_p) ;  /* 0x0000001000007944 */ /* 0x000fea0003c00000 */
[----:B01----:R-:W-:Y:S05]  /*199a0*/  BRA `(.L_x_7107) ;  /* 0xffffe7d000007947 */ /* 0x003fea000383ffff */
        .weak           $__internal_21_$__cuda_sm70_shflsync_bfly_p
        .type           $__internal_21_$__cuda_sm70_shflsync_bfly_p,@function
        .size           $__internal_21_$__cuda_sm70_shflsync_bfly_p,(.L_x_26481 - $__internal_21_$__cuda_sm70_shflsync_bfly_p)
$__internal_21_$__cuda_sm70_shflsync_bfly_p:
[----:B------:R-:W-:Y:S01]  /*199b0*/  IMAD.MOV.U32 R167, RZ, RZ, 0x0 ;  /* 0x00000000ffa77424 */ /* 0x000fe200078e00ff */
[----:B------:R-:W-:Y:S04]  /*199c0*/  WARPSYNC R176 ;  /* 0x000000b000007348 */ /* 0x000fe80003800000 */
[----:B------:R0:W1:Y:S01]  /*199d0*/  SHFL.BFLY PT, R181, R180, R181, R165 ;  /* 0x0c0000b5b4b57389 */ /* 0x00006200000e00a5 */
[----:B------:R-:W-:Y:S05]  /*199e0*/  RET.REL.NODEC R166 `(_ZN10layer_norm31ln_parallel_residual_fwd_kernelINS_13Kernel_traitsIf13__nv_bfloat16S2_S2_fjLj4096ELj1ELj1ELj4ELj16ENS_18Kernel_traits_baseILj4096EfS2_S2_S2_fjLj128EEEEELb1ELb0ELb1EEEvNS_9FwdParamsE) ;  /* 0xfffe6610a6007950 */ /* 0x000fea0003c3ffff */
.L_x_7108:
        /* <DEDUP_REMOVED lines=9> */
.L_x_26481:


//--------------------- .text._ZN10layer_norm31ln_parallel_residual_fwd_kernelINS_13Kernel_traitsIf13__nv_bfloat16S2_S2_fjLj4096ELj1ELj1ELj4ELj16ENS_18Kernel_traits_baseILj4096EfS2_S2_S2_fjLj128EEEEELb1ELb1ELb0EEEvNS_9FwdParamsE --------------------------
	.section	.text._ZN10layer_norm31ln_parallel_residual_fwd_kernelINS_13Kernel_traitsIf13__nv_bfloat16S2_S2_fjLj4096ELj1ELj1ELj4ELj16ENS_18Kernel_traits_baseILj4096EfS2_S2_S2_fjLj128EEEEELb1ELb1ELb0EEEvNS_9FwdParamsE,"ax",@progbits
	.sectioninfo	@"SHI_REGISTERS=156"
	.align	128
        .global         _ZN10layer_norm31ln_parallel_residual_fwd_kernelINS_13Kernel_traitsIf13__nv_bfloat16S2_S2_fjLj4096ELj1ELj1ELj4ELj16ENS_18Kernel_traits_baseILj4096EfS2_S2_S2_fjLj128EEEEELb1ELb1ELb0EEEvNS_9FwdParamsE
        .type           _ZN10layer_norm31ln_parallel_residual_fwd_kernelINS_13Kernel_traitsIf13__nv_bfloat16S2_S2_fjLj4096ELj1ELj1ELj4ELj16ENS_18Kernel_traits_baseILj4096EfS2_S2_S2_fjLj128EEEEELb1ELb1ELb0EEEvNS_9FwdParamsE,@function
        .size           _ZN10layer_norm31ln_parallel_residual_fwd_kernelINS_13Kernel_traitsIf13__nv_bfloat16S2_S2_fjLj4096ELj1ELj1ELj4ELj16ENS_18Kernel_traits_baseILj4096EfS2_S2_S2_fjLj128EEEEELb1ELb1ELb0EEEvNS_9FwdParamsE,(.L_x_26482 - _ZN10layer_norm31ln_parallel_residual_fwd_kernelINS_13Kernel_traitsIf13__nv_bfloat16S2_S2_fjLj4096ELj1ELj1ELj4ELj16ENS_18Kernel_traits_baseILj4096EfS2_S2_S2_fjLj128EEEEELb1ELb1ELb0EEEvNS_9FwdParamsE)
        .other          _ZN10layer_norm31ln_parallel_residual_fwd_kernelINS_13Kernel_traitsIf13__nv_bfloat16S2_S2_fjLj4096ELj1ELj1ELj4ELj16ENS_18Kernel_traits_baseILj4096EfS2_S2_S2_fjLj128EEEEELb1ELb1ELb0EEEvNS_9FwdParamsE,@"STO_CUDA_ENTRY STV_DEFAULT"
_ZN10layer_norm31ln_parallel_residual_fwd_kernelINS_13Kernel_traitsIf13__nv_bfloat16S2_S2_fjLj4096ELj1ELj1ELj4ELj16ENS_18Kernel_traits_baseILj4096EfS2_S2_S2_fjLj128EEEEELb1ELb1ELb0EEEvNS_9FwdParamsE:
.text._ZN10layer_norm31ln_parallel_residual_fwd_kernelINS_13Kernel_traitsIf13__nv_bfloat16S2_S2_fjLj4096ELj1ELj1ELj4ELj16ENS_18Kernel_traits_baseILj4096EfS2_S2_S2_fjLj128EEEEELb1ELb1ELb0EEEvNS_9FwdParamsE:
        /* <DEDUP_REMOVED lines=9> */
[----:B------:R-:W2:Y:S04]  /*0090*/  @P0 LDG.E.64 R6, [R6.64] ;  /* 0x0000000606060981 */ /* 0x000ea8000c1e1b00 */
[----:B------:R-:W3:Y:S01]  /*00a0*/  @P0 LDG.E.64 R2, [R10.64] ;  /* 0x000000060a020981 */ /* 0x000ee2000c1e1b00 */
[----:B------:R-:W-:Y:S01]  /*00b0*/  LOP3.LUT R16, R16, 0xffffffdf, RZ, 0xc0, !PT ;  /* 0xffffffdf10107812 */ /* 0x000fe200078ec0ff */
[----:B------:R-:W-:Y:S02]  /*00c0*/  BSSY B0, `(.L_x_7109) ;  /* 0x0000060000007945 */ /* 0x000fe40003800000 */
[----:B------:R-:W0:Y:S04]  /*00d0*/  S2R R0, SR_TID.X ;  /* 0x0000000000007919 */ /* 0x000e280000002100 */
[----:B------:R-:W0:Y:S01]  /*00e0*/  S2R R17, SR_CTAID.X ;  /* 0x0000000000117919 */ /* 0x000e220000002500 */
[----:B--2---:R-:W1:Y:S01]  /*00f0*/  @P0 R2UR UR4, R6 ;  /* 0x00000000060403c2 */ /* 0x004e6200000e0000 */
[----:B---3--:R-:W-:Y:S01]  /*0100*/  @P0 IADD3 R10, P1, R2, c[0x0][0x240], RZ ;  /* 0x00009000020a0a10 */ /* 0x008fe20007f3e0ff */
[----:B0-----:R-:W-:-:S06]  /*0110*/  IMAD R2, R17, c[0x0][0x0], R0 ;  /* 0x0000000011027a24 */ /* 0x001fcc00078e0200 */
[----:B------:R0:W2:Y:S01]  /*0120*/  @P0 R2UR UR5, R7 ;  /* 0x00000000070503c2 */ /* 0x0000a200000e0000 */
[----:B------:R-:W-:Y:S02]  /*0130*/  @P0 IMAD.X R11, RZ, RZ, R3, P1 ;  /* 0x000000ffff0b0224 */ /* 0x000fe400008e0603 */
[----:B------:R-:W-:-:S03]  /*0140*/  IMAD.WIDE.U32 R12, R2, -0x326172a9, RZ ;  /* 0xcd9e8d57020c7825 */ /* 0x000fc600078e00ff */
[--C-:B------:R-:W-:Y:S02]  /*0150*/  SHF.R.U64 R3, R10, 0x2, R11.reuse ;  /* 0x000000020a037819 */ /* 0x100fe4000000120b */
[----:B------:R-:W-:-:S03]  /*0160*/  SHF.R.U32.HI R4, RZ, 0x2, R11 ;  /* 0x00000002ff047819 */ /* 0x000fc6000001160b */
[----:B------:R-:W-:Y:S01]  /*0170*/  IMAD.WIDE.U32 R8, R3, -0x2daee0ad, RZ ;  /* 0xd2511f5303087825 */ /* 0x000fe200078e00ff */
[----:B-1----:R-:W-:Y:S01]  /*0180*/  LOP3.LUT R5, R13, UR4, R4, 0x96, !PT ;  /* 0x000000040d057c12 */ /* 0x002fe2000f8e9604 */
[----:B------:R-:W-:Y:S02]  /*0190*/  UIADD3 UR9, UR4, -0x61c88647, URZ ;  /* 0x9e3779b904097890 */ /* 0x000fe4000fffe03f */
[----:B------:R-:W-:Y:S02]  /*01a0*/  UIADD3 UR11, UR4, 0x3c6ef372, URZ ;  /* 0x3c6ef372040b7890 */ /* 0x000fe4000fffe03f */
[----:B0-----:R-:W-:Y:S01]  /*01b0*/  IMAD.WIDE.U32 R6, R5, -0x2daee0ad, RZ ;  /* 0xd2511f5305067825 */ /* 0x001fe200078e00ff */
        /* <DEDUP_REMOVED lines=13> */
[----:B------:R-:W-:Y:S01]  /*0290*/  UIADD3 UR18, UR5, -0x56f99767, URZ ;  /* 0xa906689905127890 */ /* 0x000fe2000fffe03f */
[----:B------:R-:W-:Y:S01]  /*02a0*/  LEA.HI R20, R5, c[0x0][0x168], RZ, 0x3 ;  /* 0x00005a0005147a11 */ /* 0x000fe200078f18ff */
        /* <DEDUP_REMOVED lines=21> */
[----:B------:R-:W-:Y:S01]  /*0400*/  IMAD.WIDE.U32 R14, R14, -0x326172a9, RZ ;  /* 0xcd9e8d570e0e7825 */ /* 0x000fe200078e00ff */
[----:B------:R-:W-:Y:S02]  /*0410*/  LOP3.LUT R13, R7, UR18, R8, 0x96, !PT ;  /* 0x00000012070d7c12 */ /* 0x000fe4000f8e9608 */
[----:B------:R-:W-:Y:S02]  /*0420*/  LOP3.LUT R7, R0, 0x7f, RZ, 0xc0, !PT ;  /* 0x0000007f00077812 */ /* 0x000fe400078ec0ff */
[----:B------:R-:W-:Y:S01]  /*0430*/  LOP3.LUT R8, R15, UR17, R12, 0x96, !PT ;  /* 0x000000110f087c12 */ /* 0x000fe2000f8e960c */
[----:B------:R-:W-:Y:S01]  /*0440*/  IMAD.WIDE.U32 R12, R13, -0x326172a9, RZ ;  /* 0xcd9e8d570d0c7825 */ /* 0x000fe200078e00ff */
[----:B------:R-:W-:-:S03]  /*0450*/  LOP3.LUT R5, R7, 0x7f, RZ, 0x3c, !PT ;  /* 0x0000007f07057812 */ /* 0x000fc600078e3cff */
        /* <DEDUP_REMOVED lines=10> */
[----:B------:R-:W-:Y:S01]  /*0500*/  IMAD.WIDE.U32 R18, R18, -0x326172a9, RZ ;  /* 0xcd9e8d5712127825 */ /* 0x000fe200078e00ff */
[----:B------:R-:W-:Y:S02]  /*0510*/  LEA.HI R6, R0, R17, RZ, 0x19 ;  /* 0x0000001100067211 */ /* 0x000fe400078fc8ff */
[----:B------:R-:W-:Y:S01]  /*0520*/  @P5 LOP3.LUT R16, R16, 0x20, RZ, 0xfc, !PT ;  /* 0x0000002010105812 */ /* 0x000fe200078efcff */
        /* <DEDUP_REMOVED lines=25> */
.L_x_7110:
[----:B------:R-:W-:Y:S05]  /*06c0*/  BSYNC B0 ;  /* 0x0000000000007941 */ /* 0x000fea0003800000 */
.L_x_7109:
        /* <DEDUP_REMOVED lines=17> */
.L_x_7112:
[----:B------:R-:W-:Y:S05]  /*07e0*/  BSYNC B0 ;  /* 0x0000000000007941 */ /* 0x000fea0003800000 */
.L_x_7111:
        /* <DEDUP_REMOVED lines=17> */
.L_x_7114:
[----:B------:R-:W-:Y:S05]  /*0900*/  BSYNC B0 ;  /* 0x0000000000007941 */ /* 0x000fea0003800000 */
.L_x_7113:
        /* <DEDUP_REMOVED lines=16> */
.L_x_7116:
[----:B------:R-:W-:Y:S05]  /*0a10*/  BSYNC B0 ;  /* 0x0000000000007941 */ /* 0x000fea0003800000 */
.L_x_7115:
[----:B------:R-:W-:Y:S02]  /*0a20*/  ISETP.GE.AND P0, PT, R6, c[0x0][0x164], PT ;  /* 0x0000590006007a0c */ /* 0x000fe40003f06270 */
[----:B------:R-:W-:Y:S02]  /*0a30*/  LOP3.LUT R17, R17, UR23, R18, 0x96, !PT ;  /* 0x0000001711117c12 */ /* 0x000fe4000f8e9612 */
[----:B------:R-:W-:-:S09]  /*0a40*/  LOP3.LUT R19, R11, UR24, R14, 0x96, !PT ;  /* 0x000000180b137c12 */ /* 0x000fd2000f8e960e */
[----:B------:R-:W-:Y:S05]  /*0a50*/  @P0 EXIT ;  /* 0x000000000000094d */ /* 0x000fea0003800000 */
[----:B------:R-:W-:Y:S01]  /*0a60*/  SHF.R.S32.HI R20, RZ, 0x3, R20 ;  /* 0x00000003ff147819 */ /* 0x000fe20000011414 */
[C---:B0-----:R-:W-:Y:S01]  /*0a70*/  IMAD.SHL.U32 R12, R0.reuse, 0x20, RZ ;  /* 0x00000020000c7824 */ /* 0x041fe200078e00ff */
[----:B------:R-:W-:Y:S01]  /*0a80*/  LOP3.LUT R8, R0, 0x60, RZ, 0xc0, !PT ;  /* 0x0000006000087812 */ /* 0x000fe200078ec0ff */
[----:B------:R-:W-:Y:S01]  /*0a90*/  IMAD R13, R21, -0x2daee0ad, RZ ;  /* 0xd2511f53150d7824 */ /* 0x000fe200078e02ff */
[----:B------:R-:W-:Y:S01]  /*0aa0*/  LOP3.LUT R7, R20, 0x7f, RZ, 0xc0, !PT ;  /* 0x0000007f14077812 */ /* 0x000fe200078ec0ff */
[----:B------:R-:W-:Y:S01]  /*0ab0*/  IMAD.HI.U32 R14, R17, -0x2daee0ad, RZ ;  /* 0xd2511f53110e7827 */ /* 0x000fe200078e00ff */
[----:B------:R-:W-:Y:S01]  /*0ac0*/  SHF.R.U32.HI R20, RZ, 0x2, R20 ;  /* 0x00000002ff147819 */ /* 0x000fe20000011614 */
[----:B------:R-:W-:Y:S01]  /*0ad0*/  ULDC.U8 UR8, c[0x0][0x1f0] ;  /* 0x00007c0000087ab9 */ /* 0x000fe20000000000 */
[----:B------:R-:W-:Y:S01]  /*0ae0*/  LOP3.LUT R12, R12, 0x3e0, RZ, 0xc0, !PT ;  /* 0x000003e00c0c7812 */ /* 0x000fe200078ec0ff */
[----:B------:R-:W-:Y:S01]  /*0af0*/  IMAD.IADD R8, R7, 0x1, -R8 ;  /* 0x0000000107087824 */ /* 0x000fe200078e0a08 */
[----:B------:R-:W-:Y:S01]  /*0b00*/  LOP3.LUT R11, R20, 0x3fffffe0, RZ, 0xc0, !PT ;  /* 0x3fffffe0140b7812 */ /* 0x000fe200078ec0ff */
[----:B------:R-:W-:Y:S01]  /*0b10*/  IMAD.HI.U32 R18, R19, -0x326172a9, RZ ;  /* 0xcd9e8d5713127827 */ /* 0x000fe200078e00ff */
[----:B------:R-:W-:-:S02]  /*0b20*/  LOP3.LUT R10, R10, 0x3, RZ, 0xc0, !PT ;  /* 0x000000030a0a7812 */ /* 0x000fc400078ec0ff */
[----:B------:R-:W-:Y:S01]  /*0b30*/  IMNMX R8, RZ, R8, !PT ;  /* 0x00000008ff087217 */ /* 0x000fe20007800200 */
[----:B------:R-:W-:Y:S02]  /*0b40*/  IMAD.IADD R12, R7, 0x1, -R12 ;  /* 0x00000001070c7824 */ /* 0x000fe400078e0a0c */
[----:B------:R-:W-:Y:S01]  /*0b50*/  IMAD R7, R22, -0x326172a9, RZ ;  /* 0xcd9e8d5716077824 */ /* 0x000fe200078e02ff */
[----:B------:R-:W-:Y:S02]  /*0b60*/  IMNMX R8, R8, 0x20, PT ;  /* 0x0000002008087817 */ /* 0x000fe40003800200 */
[----:B------:R-:W-:Y:S02]  /*0b70*/  IMNMX R12, RZ, R12, !PT ;  /* 0x0000000cff0c7217 */ /* 0x000fe40007800200 */
[----:B------:R-:W-:Y:S01]  /*0b80*/  LOP3.LUT R7, R18, UR25, R7, 0x96, !PT ;  /* 0x0000001912077c12 */ /* 0x000fe2000f8e9607 */
[----:B------:R-:W-:Y:S01]  /*0b90*/  IMAD.IADD R8, R8, 0x1, R11 ;  /* 0x0000000108087824 */ /* 0x000fe200078e020b */
[----:B------:R-:W-:-:S03]  /*0ba0*/  IMNMX R12, R12, 0x20, PT ;  /* 0x000000200c0c7817 */ /* 0x000fc60003800200 */
[----:B------:R-:W-:Y:S02]  /*0bb0*/  IMAD.SHL.U32 R9, R8, 0x8, RZ ;  /* 0x0000000808097824 */ /* 0x000fe400078e00ff */
[----:B------:R-:W-:Y:S02]  /*0bc0*/  IMAD.IADD R15, R11, 0x1, R12 ;  /* 0x000000010b0f7824 */ /* 0x000fe400078e020c */
[----:B------:R0:W1:Y:S01]  /*0bd0*/  I2F.U32 R8, R9 ;  /* 0x0000000900087306 */ /* 0x0000620000201000 */
[----:B------:R-:W-:Y:S02]  /*0be0*/  IMAD R12, R19, -0x326172a9, RZ ;  /* 0xcd9e8d57130c7824 */ /* 0x000fe400078e02ff */
[----:B------:R-:W-:Y:S02]  /*0bf0*/  IMAD.MOV.U32 R11, RZ, RZ, RZ ;  /* 0x000000ffff0b7224 */ /* 0x000fe400078e00ff */
[----:B------:R-:W-:Y:S01]  /*0c00*/  IMAD.SHL.U32 R15, R15, 0x8, RZ ;  /* 0x000000080f0f7824 */ /* 0x000fe200078e00ff */
[----:B0-----:R-:W-:Y:S01]  /*0c10*/  LOP3.LUT R9, R14, UR26, R13, 0x96, !PT ;  /* 0x0000001a0e097c12 */ /* 0x001fe2000f8e960d */
[----:B------:R-:W-:-:S02]  /*0c20*/  IMAD.MOV.U32 R13, RZ, RZ, 0x1 ;  /* 0x00000001ff0d7424 */ /* 0x000fc400078e00ff */
[----:B------:R-:W-:Y:S01]  /*0c30*/  IMAD R14, R17, -0x2daee0ad, RZ ;  /* 0xd2511f53110e7824 */ /* 0x000fe200078e02ff */
[----:B-1----:R-:W0:Y:S06]  /*0c40*/  MUFU.RCP R8, R8 ;  /* 0x0000000800087308 */ /* 0x002e2c0000001000 */
.L_x_7651:
        /* <DEDUP_REMOVED lines=36> */
.L_x_7120:
[----:B-1----:R-:W-:Y:S02]  /*0e90*/  IMAD.MOV.U32 R111, RZ, RZ, R12 ;  /* 0x000000ffff6f7224 */ /* 0x002fe400078e000c */
.L_x_7121:
[----:B------:R-:W-:Y:S05]  /*0ea0*/  BSYNC B1 ;  /* 0x0000000000017941 */ /* 0x000fea0003800000 */
.L_x_7119:
        /* <DEDUP_REMOVED lines=16> */
.L_x_7125:
[----:B------:R-:W-:Y:S05]  /*0fb0*/  BSYNC B2 ;  /* 0x0000000000027941 */ /* 0x000fea0003800000 */
.L_x_7124:
        /* <DEDUP_REMOVED lines=44> */
.L_x_7123:
[----:B------:R-:W-:Y:S05]  /*1280*/  BSYNC B1 ;  /* 0x0000000000017941 */ /* 0x000fea0003800000 */
.L_x_7122:
[----:B------:R-:W1:Y:S01]  /*1290*/  I2F.U32 R111, R111 ;  /* 0x0000006f006f7306 */ /* 0x000e620000201000 */
[----:B------:R-:W-:Y:S01]  /*12a0*/  IMAD.MOV.U32 R122, RZ, RZ, 0x2f800000 ;  /* 0x2f800000ff7a7424 */ /* 0x000fe200078e00ff */
[----:B------:R-:W-:Y:S02]  /*12b0*/  ISETP.NE.U32.AND P1, PT, RZ, c[0x0][0x178], PT ;  /* 0x00005e00ff007a0c */ /* 0x000fe40003f25070 */
[----:B-----5:R-:W-:Y:S02]  /*12c0*/  PRMT R18, RZ, 0x5410, R96 ;  /* 0x00005410ff127816 */ /* 0x020fe40000000060 */
[----:B------:R-:W-:Y:S02]  /*12d0*/  ISETP.NE.AND.EX P1, PT, RZ, c[0x0][0x17c], PT, P1 ;  /* 0x00005f00ff007a0c */ /* 0x000fe40003f25310 */
[----:B------:R-:W-:Y:S01]  /*12e0*/  LOP3.LUT R16, R16, 0xfffffff7, RZ, 0xc0, !PT ;  /* 0xfffffff710107812 */ /* 0x000fe200078ec0ff */
[----:B------:R-:W-:-:S02]  /*12f0*/  FMUL.FTZ R18, R18, c[0x0][0x1e8] ;  /* 0x00007a0012127a20 */ /* 0x000fc40000410000 */
[----:B-1----:R-:W-:-:S05]  /*1300*/  FFMA.FTZ R10, R111, R122, 1.1641532182693481445e-10 ;  /* 0x2f0000006f0a7423 */ /* 0x002fca000001007a */
        /* <DEDUP_REMOVED lines=10> */
.L_x_7126:
        /* <DEDUP_REMOVED lines=12> */
.L_x_7129:
[----:B------:R-:W-:Y:S02]  /*1470*/  IMAD.MOV.U32 R10, RZ, RZ, R12 ;  /* 0x000000ffff0a7224 */ /* 0x000fe400078e000c */
.L_x_7130:
[----:B------:R-:W-:Y:S05]  /*1480*/  BSYNC B1 ;  /* 0x0000000000017941 */ /* 0x000fea0003800000 */
.L_x_7128:
        /* <DEDUP_REMOVED lines=16> */
.L_x_7134:
[----:B------:R-:W-:Y:S05]  /*1590*/  BSYNC B2 ;  /* 0x0000000000027941 */ /* 0x000fea0003800000 */
.L_x_7133:
        /* <DEDUP_REMOVED lines=44> */
.L_x_7132:
[----:B------:R-:W-:Y:S05]  /*1860*/  BSYNC B1 ;  /* 0x0000000000017941 */ /* 0x000fea0003800000 */
.L_x_7131:
[----:B------:R1:W2:Y:S02]  /*1870*/  I2F.U32 R19, R10 ;  /* 0x0000000a00137306 */ /* 0x0002a40000201000 */
[----:B-1----:R-:W-:-:S05]  /*1880*/  PRMT R10, RZ, 0x5410, R28 ;  /* 0x00005410ff0a7816 */ /* 0x002fca000000001c */
        /* <DEDUP_REMOVED lines=8> */
.L_x_7127:
        /* <DEDUP_REMOVED lines=12> */
.L_x_7136:
[----:B------:R-:W-:Y:S02]  /*19d0*/  IMAD.MOV.U32 R10, RZ, RZ, R12 ;  /* 0x000000ffff0a7224 */ /* 0x000fe400078e000c */
.L_x_7137:
[----:B------:R-:W-:Y:S05]  /*19e0*/  BSYNC B1 ;  /* 0x0000000000017941 */ /* 0x000fea0003800000 */
.L_x_7135:
        /* <DEDUP_REMOVED lines=16> */
.L_x_7141:
[----:B------:R-:W-:Y:S05]  /*1af0*/  BSYNC B2 ;  /* 0x0000000000027941 */ /* 0x000fea0003800000 */
.L_x_7140:
        /* <DEDUP_REMOVED lines=44> */
.L_x_7139:
[----:B------:R-:W-:Y:S05]  /*1dc0*/  BSYNC B1 ;  /* 0x0000000000017941 */ /* 0x000fea0003800000 */
.L_x_7138:
[----:B------:R-:W1:Y:S01]  /*1dd0*/  I2F.U32 R111, R10 ;  /* 0x0000000a006f7306 */ /* 0x000e620000201000 */
[----:B------:R-:W-:Y:S02]  /*1de0*/  PRMT R96, RZ, 0x7610, R96 ;  /* 0x00007610ff607816 */ /* 0x000fe40000000060 */
[----:B------:R-:W-:-:S03]  /*1df0*/  LOP3.LUT R16, R16, 0xfffffffb, RZ, 0xc0, !PT ;  /* 0xfffffffb10107812 */ /* 0x000fc600078ec0ff */
        /* <DEDUP_REMOVED lines=12> */
.L_x_7142:
        /* <DEDUP_REMOVED lines=12> */
.L_x_7145:
[----:B------:R-:W-:Y:S02]  /*1f80*/  IMAD.MOV.U32 R10, RZ, RZ, R12 ;  /* 0x000000ffff0a7224 */ /* 0x000fe400078e000c */
.L_x_7146:
[----:B------:R-:W-:Y:S05]  /*1f90*/  BSYNC B1 ;  /* 0x0000000000017941 */ /* 0x000fea0003800000 */
.L_x_7144:
        /* <DEDUP_REMOVED lines=16> */
.L_x_7150:
[----:B------:R-:W-:Y:S05]  /*20a0*/  BSYNC B2 ;  /* 0x0000000000027941 */ /* 0x000fea0003800000 */
.L_x_7149:
        /* <DEDUP_REMOVED lines=44> */
.L_x_7148:
[----:B------:R-:W-:Y:S05]  /*2370*/  BSYNC B1 ;  /* 0x0000000000017941 */ /* 0x000fea0003800000 */
.L_x_7147:
[----:B------:R1:W2:Y:S02]  /*2380*/  I2F.U32 R111, R10 ;  /* 0x0000000a006f7306 */ /* 0x0002a40000201000 */
[----:B-1----:R-:W-:-:S05]  /*2390*/  PRMT R10, RZ, 0x7610, R28 ;  /* 0x00007610ff0a7816 */ /* 0x002fca000000001c */
        /* <DEDUP_REMOVED lines=8> */
.L_x_7143:
        /* <DEDUP_REMOVED lines=12> */
.L_x_7152:
[----:B------:R-:W-:Y:S02]  /*24e0*/  IMAD.MOV.U32 R10, RZ, RZ, R12 ;  /* 0x000000ffff0a7224 */ /* 0x000fe400078e000c */
.L_x_7153:
[----:B------:R-:W-:Y:S05]  /*24f0*/  BSYNC B1 ;  /* 0x0000000000017941 */ /* 0x000fea0003800000 */
.L_x_7151:
        /* <DEDUP_REMOVED lines=16> */
.L_x_7157:
[----:B------:R-:W-:Y:S05]  /*2600*/  BSYNC B2 ;  /* 0x0000000000027941 */ /* 0x000fea0003800000 */
.L_x_7156:
        /* <DEDUP_REMOVED lines=44> */
.L_x_7155:
[----:B------:R-:W-:Y:S05]  /*28d0*/  BSYNC B1 ;  /* 0x0000000000017941 */ /* 0x000fea0003800000 */
.L_x_7154:
[----:B------:R1:W2:Y:S01]  /*28e0*/  I2F.U32 R111, R10 ;  /* 0x0000000a006f7306 */ /* 0x0002a20000201000 */
[----:B------:R-:W-:Y:S02]  /*28f0*/  LOP3.LUT R16, R16, 0xfffffffd, RZ, 0xc0, !PT ;  /* 0xfffffffd10107812 */ /* 0x000fe400078ec0ff */
[----:B-1----:R-:W-:-:S05]  /*2900*/  PRMT R10, RZ, 0x5410, R97 ;  /* 0x00005410ff0a7816 */ /* 0x002fca0000000061 */
        /* <DEDUP_REMOVED lines=12> */
.L_x_7158:
        /* <DEDUP_REMOVED lines=12> */
.L_x_7161:
[----:B------:R-:W-:Y:S02]  /*2a90*/  IMAD.MOV.U32 R10, RZ, RZ, R12 ;  /* 0x000000ffff0a7224 */ /* 0x000fe400078e000c */
.L_x_7162:
[----:B------:R-:W-:Y:S05]  /*2aa0*/  BSYNC B1 ;  /* 0x0000000000017941 */ /* 0x000fea0003800000 */
.L_x_7160:
        /* <DEDUP_REMOVED lines=16> */
.L_x_7166:
[----:B------:R-:W-:Y:S05]  /*2bb0*/  BSYNC B2 ;  /* 0x0000000000027941 */ /* 0x000fea0003800000 */
.L_x_7165:
        /* <DEDUP_REMOVED lines=44> */
.L_x_7164:
[----:B------:R-:W-:Y:S05]  /*2e80*/  BSYNC B1 ;  /* 0x0000000000017941 */ /* 0x000fea0003800000 */
.L_x_7163:
        /* <DEDUP_REMOVED lines=10> */
.L_x_7159:
        /* <DEDUP_REMOVED lines=12> */
.L_x_7168:
[----:B------:R-:W-:Y:S02]  /*2ff0*/  IMAD.MOV.U32 R10, RZ, RZ, R12 ;  /* 0x000000ffff0a7224 */ /* 0x000fe400078e000c */
.L_x_7169:
[----:B------:R-:W-:Y:S05]  /*3000*/  BSYNC B1 ;  /* 0x0000000000017941 */ /* 0x000fea0003800000 */
.L_x_7167:
        /* <DEDUP_REMOVED lines=16> */
.L_x_7173:
[----:B------:R-:W-:Y:S05]  /*3110*/  BSYNC B2 ;  /* 0x0000000000027941 */ /* 0x000fea0003800000 */
.L_x_7172:
        /* <DEDUP_REMOVED lines=44> */
.L_x_7171:
[----:B------:R-:W-:Y:S05]  /*33e0*/  BSYNC B1 ;  /* 0x0000000000017941 */ /* 0x000fea0003800000 */
.L_x_7170:
        /* <DEDUP_REMOVED lines=15> */
.L_x_7174:
        /* <DEDUP_REMOVED lines=12> */
.L_x_7177:
[----:B------:R-:W-:Y:S02]  /*35a0*/  IMAD.MOV.U32 R10, RZ, RZ, R12 ;  /* 0x000000ffff0a7224 */ /* 0x000fe400078e000c */
.L_x_7178:
[----:B------:R-:W-:Y:S05]  /*35b0*/  BSYNC B1 ;  /* 0x0000000000017941 */ /* 0x000fea0003800000 */
.L_x_7176:
        /* <DEDUP_REMOVED lines=16> */
.L_x_7182:
[----:B------:R-:W-:Y:S05]  /*36c0*/  BSYNC B2 ;  /* 0x0000000000027941 */ /* 0x000fea0003800000 */
.L_x_7181:
        /* <DEDUP_REMOVED lines=44> */
.L_x_7180:
[----:B------:R-:W-:Y:S05]  /*3990*/  BSYNC B1 ;  /* 0x0000000000017941 */ /* 0x000fea0003800000 */
.L_x_7179:
        /* <DEDUP_REMOVED lines=10> */
.L_x_7175:
        /* <DEDUP_REMOVED lines=12> */
.L_x_7184:
[----:B------:R-:W-:Y:S02]  /*3b00*/  IMAD.MOV.U32 R10, RZ, RZ, R12 ;  /* 0x000000ffff0a7224 */ /* 0x000fe400078e000c */
.L_x_7185:
[----:B------:R-:W-:Y:S05]  /*3b10*/  BSYNC B1 ;  /* 0x0000000000017941 */ /* 0x000fea0003800000 */
.L_x_7183:
        /* <DEDUP_REMOVED lines=16> */
.L_x_7189:
[----:B------:R-:W-:Y:S05]  /*3c20*/  BSYNC B2 ;  /* 0x0000000000027941 */ /* 0x000fea0003800000 */
.L_x_7188:
        /* <DEDUP_REMOVED lines=44> */
.L_x_7187:
[----:B------:R-:W-:Y:S05]  /*3ef0*/  BSYNC B1 ;  /* 0x0000000000017941 */ /* 0x000fea0003800000 */
.L_x_7186:
[----:B------:R1:W2:Y:S02]  /*3f00*/  I2F.U32 R115, R10 ;  /* 0x0000000a00737306 */ /* 0x0002a40000201000 */
[----:B-1----:R-:W-:-:S05]  /*3f10*/  PRMT R10, RZ, 0x5410, R98 ;  /* 0x00005410ff0a7816 */ /* 0x002fca0000000062 */
        /* <DEDUP_REMOVED lines=11> */
.L_x_7190:
        /* <DEDUP_REMOVED lines=12> */
.L_x_7193:
[----:B------:R-:W-:Y:S02]  /*4090*/  IMAD.MOV.U32 R10, RZ, RZ, R12 ;  /* 0x000000ffff0a7224 */ /* 0x000fe400078e000c */
.L_x_7194:
[----:B------:R-:W-:Y:S05]  /*40a0*/  BSYNC B1 ;  /* 0x0000000000017941 */ /* 0x000fea0003800000 */
.L_x_7192:
        /* <DEDUP_REMOVED lines=16> */
.L_x_7198:
[----:B------:R-:W-:Y:S05]  /*41b0*/  BSYNC B2 ;  /* 0x0000000000027941 */ /* 0x000fea0003800000 */
.L_x_7197:
        /* <DEDUP_REMOVED lines=44> */
.L_x_7196:
[----:B------:R-:W-:Y:S05]  /*4480*/  BSYNC B1 ;  /* 0x0000000000017941 */ /* 0x000fea0003800000 */
.L_x_7195:
        /* <DEDUP_REMOVED lines=10> */
.L_x_7191:
        /* <DEDUP_REMOVED lines=12> */
.L_x_7200:
[----:B------:R-:W-:Y:S02]  /*45f0*/  IMAD.MOV.U32 R10, RZ, RZ, R12 ;  /* 0x000000ffff0a7224 */ /* 0x000fe400078e000c */
.L_x_7201:
[----:B------:R-:W-:Y:S05]  /*4600*/  BSYNC B1 ;  /* 0x0000000000017941 */ /* 0x000fea0003800000 */
.L_x_7199:
        /* <DEDUP_REMOVED lines=16> */
.L_x_7205:
[----:B------:R-:W-:Y:S05]  /*4710*/  BSYNC B2 ;  /* 0x0000000000027941 */ /* 0x000fea0003800000 */
.L_x_7204:
        /* <DEDUP_REMOVED lines=40> */
[----:B------:R-:W-:Y:S01]  /*49a0*/  MOV R12, R138 ;  /* 0x0000008a000c7202 */ /* 0x000fe20000000f00 */
[----:B------:R-:W-:Y:S01]  /*49b0*/  IMAD.MOV.U32 R14, RZ, RZ, R96 ;  /* 0x000000ffff0e7224 */ /* 0x000fe200078e0060 */
[----:B------:R-:W-:Y:S01]  /*49c0*/  LOP3.LUT R9, R97, UR26, R124, 0x96, !PT ;  /* 0x0000001a61097c12 */ /* 0x000fe2000f8e967c */
[----:B------:R-:W-:Y:S02]  /*49d0*/  IMAD.MOV.U32 R97, RZ, RZ, RZ ;  /* 0x000000ffff617224 */ /* 0x000fe400078e00ff */
.L_x_7203:
[----:B------:R-:W-:Y:S05]  /*49e0*/  BSYNC B1 ;  /* 0x0000000000017941 */ /* 0x000fea0003800000 */
.L_x_7202:
[----:B------:R-:W1:Y:S01]  /*49f0*/  I2F.U32 R123, R10 ;  /* 0x0000000a007b7306 */ /* 0x000e620000201000 */
[----:B------:R-:W-:-:S05]  /*4a00*/  PRMT R98, RZ, 0x7610, R98 ;  /* 0x00007610ff627816 */ /* 0x000fca0000000062 */
        /* <DEDUP_REMOVED lines=11> */
.L_x_7206:
        /* <DEDUP_REMOVED lines=12> */
.L_x_7209:
[----:B------:R-:W-:Y:S02]  /*4b80*/  IMAD.MOV.U32 R10, RZ, RZ, R12 ;  /* 0x000000ffff0a7224 */ /* 0x000fe400078e000c */
.L_x_7210:
[----:B------:R-:W-:Y:S05]  /*4b90*/  BSYNC B1 ;  /* 0x0000000000017941 */ /* 0x000fea0003800000 */
.L_x_7208:
        /* <DEDUP_REMOVED lines=16> */
.L_x_7214:
[----:B------:R-:W-:Y:S05]  /*4ca0*/  BSYNC B2 ;  /* 0x0000000000027941 */ /* 0x000fea0003800000 */
.L_x_7213:
        /* <DEDUP_REMOVED lines=44> */
.L_x_7212:
[----:B------:R-:W-:Y:S05]  /*4f70*/  BSYNC B1 ;  /* 0x0000000000017941 */ /* 0x000fea0003800000 */
.L_x_7211:
        /* <DEDUP_REMOVED lines=10> */
.L_x_7207:
        /* <DEDUP_REMOVED lines=12> */
.L_x_7216:
[----:B------:R-:W-:Y:S02]  /*50e0*/  IMAD.MOV.U32 R10, RZ, RZ, R12 ;  /* 0x000000ffff0a7224 */ /* 0x000fe400078e000c */
.L_x_7217:
[----:B------:R-:W-:Y:S05]  /*50f0*/  BSYNC B1 ;  /* 0x0000000000017941 */ /* 0x000fea0003800000 */
.L_x_7215:
        /* <DEDUP_REMOVED lines=16> */
.L_x_7221:
[----:B------:R-:W-:Y:S05]  /*5200*/  BSYNC B2 ;  /* 0x0000000000027941 */ /* 0x000fea0003800000 */
.L_x_7220:
        /* <DEDUP_REMOVED lines=44> */
.L_x_7219:
[----:B------:R-:W-:Y:S05]  /*54d0*/  BSYNC B1 ;  /* 0x0000000000017941 */ /* 0x000fea0003800000 */
.L_x_7218:
        /* <DEDUP_REMOVED lines=13> */
.L_x_7222:
        /* <DEDUP_REMOVED lines=12> */
.L_x_7225:
[----:B------:R-:W-:Y:S02]  /*5670*/  IMAD.MOV.U32 R10, RZ, RZ, R12 ;  /* 0x000000ffff0a7224 */ /* 0x000fe400078e000c */
.L_x_7226:
[----:B------:R-:W-:Y:S05]  /*5680*/  BSYNC B1 ;  /* 0x0000000000017941 */ /* 0x000fea0003800000 */
.L_x_7224:
        /* <DEDUP_REMOVED lines=16> */
.L_x_7230:
[----:B------:R-:W-:Y:S05]  /*5790*/  BSYNC B2 ;  /* 0x0000000000027941 */ /* 0x000fea0003800000 */
.L_x_7229:
        /* <DEDUP_REMOVED lines=44> */
.L_x_7228:
[----:B------:R-:W-:Y:S05]  /*5a60*/  BSYNC B1 ;  /* 0x0000000000017941 */ /* 0x000fea0003800000 */
.L_x_7227:
        /* <DEDUP_REMOVED lines=10> */
.L_x_7223:
        /* <DEDUP_REMOVED lines=12> */
.L_x_7232:
[----:B------:R-:W-:Y:S02]  /*5bd0*/  IMAD.MOV.U32 R10, RZ, RZ, R12 ;  /* 0x000000ffff0a7224 */ /* 0x000fe400078e000c */
.L_x_7233:
[----:B------:R-:W-:Y:S05]  /*5be0*/  BSYNC B1 ;  /* 0x0000000000017941 */ /* 0x000fea0003800000 */
.L_x_7231:
        /* <DEDUP_REMOVED lines=16> */
.L_x_7237:
[----:B------:R-:W-:Y:S05]  /*5cf0*/  BSYNC B2 ;  /* 0x0000000000027941 */ /* 0x000fea0003800000 */
.L_x_7236:
        /* <DEDUP_REMOVED lines=44> */
.L_x_7235:
[----:B------:R-:W-:Y:S05]  /*5fc0*/  BSYNC B1 ;  /* 0x0000000000017941 */ /* 0x000fea0003800000 */
.L_x_7234:
        /* <DEDUP_REMOVED lines=13> */
.L_x_7238:
        /* <DEDUP_REMOVED lines=12> */
.L_x_7241:
[----:B------:R-:W-:Y:S02]  /*6160*/  IMAD.MOV.U32 R124, RZ, RZ, R12 ;  /* 0x000000ffff7c7224 */ /* 0x000fe400078e000c */
.L_x_7242:
[----:B------:R-:W-:Y:S05]  /*6170*/  BSYNC B1 ;  /* 0x0000000000017941 */ /* 0x000fea0003800000 */
.L_x_7240:
        /* <DEDUP_REMOVED lines=16> */
.L_x_7246:
[----:B------:R-:W-:Y:S05]  /*6280*/  BSYNC B2 ;  /* 0x0000000000027941 */ /* 0x000fea0003800000 */
.L_x_7245:
        /* <DEDUP_REMOVED lines=44> */
.L_x_7244:
[----:B------:R-:W-:Y:S05]  /*6550*/  BSYNC B1 ;  /* 0x0000000000017941 */ /* 0x000fea0003800000 */
.L_x_7243:
[----:B------:R-:W1:Y:S01]  /*6560*/  I2F.U32 R97, R124 ;  /* 0x0000007c00617306 */ /* 0x000e620000201000 */
[----:B------:R-:W-:-:S05]  /*6570*/  PRMT R96, RZ, 0x7610, R31 ;  /* 0x00007610ff607816 */ /* 0x000fca000000001f */
        /* <DEDUP_REMOVED lines=8> */
.L_x_7239:
[----:B------:R-:W-:Y:S02]  /*6600*/  SEL R97, RZ, 0x10000, P4 ;  /* 0x00010000ff617807 */ /* 0x000fe40002000000 */
        /* <DEDUP_REMOVED lines=16> */
[C---:B------:R-:W-:Y:S01]  /*6710*/  LEA.HI.X R151, R17.reuse, c[0x0][0x18c], RZ, 0x4, P0 ;  /* 0x0000630011977a11 */ /* 0x040fe200000f24ff */
[C---:B------:R-:W-:Y:S01]  /*6720*/  IMAD.SHL.U32 R124, R17.reuse, 0x8, RZ ;  /* 0x00000008117c7824 */ /* 0x040fe200078e00ff */
        /* <DEDUP_REMOVED lines=15> */
[----:B-1----:R-:W-:Y:S01]  /*6820*/  IMAD.U32 R97, R101, 0x10000, RZ ;  /* 0x0001000065617824 */ /* 0x002fe200078e00ff */
        /* <DEDUP_REMOVED lines=19> */
.L_x_7247:
[----:B------:R-:W-:Y:S02]  /*6960*/  IADD3 R122, R17, 0x80, RZ ;  /* 0x00000080117a7810 */ /* 0x000fe40007ffe0ff */
.L_x_7118:
[----:B------:R-:W-:Y:S05]  /*6970*/  BSYNC B0 ;  /* 0x0000000000007941 */ /* 0x000fea0003800000 */
.L_x_7117:
[----:B------:R-:W-:Y:S01]  /*6980*/  LOP3.LUT P0, RZ, R16, 0x100, RZ, 0xc0, !PT ;  /* 0x0000010010ff7812 */ /* 0x000fe2000780c0ff */
[----:B------:R-:W-:-:S12]  /*6990*/  BSSY B0, `(.L_x_7248) ;  /* 0x00005cb000007945 */ /* 0x000fd80003800000 */
[----:B------:R-:W-:Y:S05]  /*69a0*/  @!P0 BRA `(.L_x_7249) ;  /* 0x00005c9000008947 */ /* 0x000fea0003800000 */
[----:B------:R-:W-:Y:S01]  /*69b0*/  ISETP.NE.U32.AND P0, PT, RZ, c[0x0][0x178], PT ;  /* 0x00005e00ff007a0c */ /* 0x000fe20003f05070 */
[----:B-1----:R-:W-:Y:S01]  /*69c0*/  IMAD.MOV.U32 R97, RZ, RZ, 0x10 ;  /* 0x00000010ff617424 */ /* 0x002fe200078e00ff */
        /* <DEDUP_REMOVED lines=25> */
.L_x_7251:
[----:B-1----:R-:W-:Y:S02]  /*6b60*/  IMAD.MOV.U32 R110, RZ, RZ, R12 ;  /* 0x000000ffff6e7224 */ /* 0x002fe400078e000c */
.L_x_7252:
[----:B------:R-:W-:Y:S05]  /*6b70*/  BSYNC B1 ;  /* 0x0000000000017941 */ /* 0x000fea0003800000 */
.L_x_7250:
        /* <DEDUP_REMOVED lines=16> */
.L_x_7256:
[----:B------:R-:W-:Y:S05]  /*6c80*/  BSYNC B2 ;  /* 0x0000000000027941 */ /* 0x000fea0003800000 */
.L_x_7255:
        /* <DEDUP_REMOVED lines=44> */
.L_x_7254:
[----:B------:R-:W-:Y:S05]  /*6f50*/  BSYNC B1 ;  /* 0x0000000000017941 */ /* 0x000fea0003800000 */
.L_x_7253:
        /* <DEDUP_REMOVED lines=18> */
.L_x_7257:
        /* <DEDUP_REMOVED lines=12> */
.L_x_7260:
[----:B------:R-:W-:Y:S02]  /*7140*/  IMAD.MOV.U32 R10, RZ, RZ, R12 ;  /* 0x000000ffff0a7224 */ /* 0x000fe400078e000c */
.L_x_7261:
[----:B------:R-:W-:Y:S05]  /*7150*/  BSYNC B1 ;  /* 0x0000000000017941 */ /* 0x000fea0003800000 */
.L_x_7259:
        /* <DEDUP_REMOVED lines=16> */
.L_x_7265:
[----:B------:R-:W-:Y:S05]  /*7260*/  BSYNC B2 ;  /* 0x0000000000027941 */ /* 0x000fea0003800000 */
.L_x_7264:
        /* <DEDUP_REMOVED lines=43> */
[----:B------:R-:W-:Y:S02]  /*7520*/  LOP3.LUT R9, R117, UR26, R126, 0x96, !PT ;  /* 0x0000001a75097c12 */ /* 0x000fe4000f8e967e */
.L_x_7263:
[----:B------:R-:W-:Y:S05]  /*7530*/  BSYNC B1 ;  /* 0x0000000000017941 */ /* 0x000fea0003800000 */
.L_x_7262:
        /* <DEDUP_REMOVED lines=10> */
.L_x_7258:
        /* <DEDUP_REMOVED lines=12> */
.L_x_7267:
[----:B------:R-:W-:Y:S02]  /*76a0*/  IMAD.MOV.U32 R10, RZ, RZ, R12 ;  /* 0x000000ffff0a7224 */ /* 0x000fe400078e000c */
.L_x_7268:
[----:B------:R-:W-:Y:S05]  /*76b0*/  BSYNC B1 ;  /* 0x0000000000017941 */ /* 0x000fea0003800000 */
.L_x_7266:
        /* <DEDUP_REMOVED lines=16> */
.L_x_7272:
[----:B------:R-:W-:Y:S05]  /*77c0*/  BSYNC B2 ;  /* 0x0000000000027941 */ /* 0x000fea0003800000 */
.L_x_7271:
        /* <DEDUP_REMOVED lines=44> */
.L_x_7270:
[----:B------:R-:W-:Y:S05]  /*7a90*/  BSYNC B1 ;  /* 0x0000000000017941 */ /* 0x000fea0003800000 */
.L_x_7269:
        /* <DEDUP_REMOVED lines=15> */
.L_x_7273:
        /* <DEDUP_REMOVED lines=12> */
.L_x_7276:
[----:B------:R-:W-:Y:S02]  /*7c50*/  IMAD.MOV.U32 R10, RZ, RZ, R12 ;  /* 0x000000ffff0a7224 */ /* 0x000fe400078e000c */
.L_x_7277:
[----:B------:R-:W-:Y:S05]  /*7c60*/  BSYNC B1 ;  /* 0x0000000000017941 */ /* 0x000fea0003800000 */
.L_x_7275:
        /* <DEDUP_REMOVED lines=16> */
.L_x_7281:
[----:B------:R-:W-:Y:S05]  /*7d70*/  BSYNC B2 ;  /* 0x0000000000027941 */ /* 0x000fea0003800000 */
.L_x_7280:
        /* <DEDUP_REMOVED lines=44> */
.L_x_7279:
[----:B------:R-:W-:Y:S05]  /*8040*/  BSYNC B1 ;  /* 0x0000000000017941 */ /* 0x000fea0003800000 */
.L_x_7278:
        /* <DEDUP_REMOVED lines=10> */
.L_x_7274:
        /* <DEDUP_REMOVED lines=12> */
.L_x_7283:
[----:B------:R-:W-:Y:S02]  /*81b0*/  IMAD.MOV.U32 R10, RZ, RZ, R12 ;  /* 0x000000ffff0a7224 */ /* 0x000fe400078e000c */
.L_x_7284:
[----:B------:R-:W-:Y:S05]  /*81c0*/  BSYNC B1 ;  /* 0x0000000000017941 */ /* 0x000fea0003800000 */
.L_x_7282:
        /* <DEDUP_REMOVED lines=16> */
.L_x_7288:
[----:B------:R-:W-:Y:S05]  /*82d0*/  BSYNC B2 ;  /* 0x0000000000027941 */ /* 0x000fea0003800000 */
.L_x_7287:
        /* <DEDUP_REMOVED lines=44> */
.L_x_7286:
[----:B------:R-:W-:Y:S05]  /*85a0*/  BSYNC B1 ;  /* 0x0000000000017941 */ /* 0x000fea0003800000 */
.L_x_7285:
        /* <DEDUP_REMOVED lines=15> */
.L_x_7289:
        /* <DEDUP_REMOVED lines=12> */
.L_x_7292:
[----:B------:R-:W-:Y:S02]  /*8760*/  IMAD.MOV.U32 R10, RZ, RZ, R12 ;  /* 0x000000ffff0a7224 */ /* 0x000fe400078e000c */
.L_x_7293:
[----:B------:R-:W-:Y:S05]  /*8770*/  BSYNC B1 ;  /* 0x0000000000017941 */ /* 0x000fea0003800000 */
.L_x_7291:
        /* <DEDUP_REMOVED lines=16> */
.L_x_7297:
[----:B------:R-:W-:Y:S05]  /*8880*/  BSYNC B2 ;  /* 0x0000000000027941 */ /* 0x000fea0003800000 */
.L_x_7296:
        /* <DEDUP_REMOVED lines=44> */
.L_x_7295:
[----:B------:R-:W-:Y:S05]  /*8b50*/  BSYNC B1 ;  /* 0x0000000000017941 */ /* 0x000fea0003800000 */
.L_x_7294:
        /* <DEDUP_REMOVED lines=10> */
.L_x_7290:
        /* <DEDUP_REMOVED lines=12> */
.L_x_7299:
[----:B------:R-:W-:Y:S02]  /*8cc0*/  IMAD.MOV.U32 R10, RZ, RZ, R12 ;  /* 0x000000ffff0a7224 */ /* 0x000fe400078e000c */
.L_x_7300:
[----:B------:R-:W-:Y:S05]  /*8cd0*/  BSYNC B1 ;  /* 0x0000000000017941 */ /* 0x000fea0003800000 */
.L_x_7298:
        /* <DEDUP_REMOVED lines=16> */
.L_x_7304:
[----:B------:R-:W-:Y:S05]  /*8de0*/  BSYNC B2 ;  /* 0x0000000000027941 */ /* 0x000fea0003800000 */
.L_x_7303:
        /* <DEDUP_REMOVED lines=44> */
.L_x_7302:
[----:B------:R-:W-:Y:S05]  /*90b0*/  BSYNC B1 ;  /* 0x0000000000017941 */ /* 0x000fea0003800000 */
.L_x_7301:
        /* <DEDUP_REMOVED lines=15> */
.L_x_7305:
        /* <DEDUP_REMOVED lines=12> */
.L_x_7308:
[----:B------:R-:W-:Y:S02]  /*9270*/  IMAD.MOV.U32 R10, RZ, RZ, R12 ;  /* 0x000000ffff0a7224 */ /* 0x000fe400078e000c */
.L_x_7309:
[----:B------:R-:W-:Y:S05]  /*9280*/  BSYNC B1 ;  /* 0x0000000000017941 */ /* 0x000fea0003800000 */
.L_x_7307:
        /* <DEDUP_REMOVED lines=16> */
.L_x_7313:
[----:B------:R-:W-:Y:S05]  /*9390*/  BSYNC B2 ;  /* 0x0000000000027941 */ /* 0x000fea0003800000 */
.L_x_7312:
        /* <DEDUP_REMOVED lines=44> */
.L_x_7311:
[----:B------:R-:W-:Y:S05]  /*9660*/  BSYNC B1 ;  /* 0x0000000000017941 */ /* 0x000fea0003800000 */
.L_x_7310:
        /* <DEDUP_REMOVED lines=10> */
.L_x_7306:
        /* <DEDUP_REMOVED lines=12> */
.L_x_7315:
[----:B------:R-:W-:Y:S02]  /*97d0*/  IMAD.MOV.U32 R10, RZ, RZ, R12 ;  /* 0x000000ffff0a7224 */ /* 0x000fe400078e000c */
.L_x_7316:
[----:B------:R-:W-:Y:S05]  /*97e0*/  BSYNC B1 ;  /* 0x0000000000017941 */ /* 0x000fea0003800000 */
.L_x_7314:
        /* <DEDUP_REMOVED lines=16> */
.L_x_7320:
[----:B------:R-:W-:Y:S05]  /*98f0*/  BSYNC B2 ;  /* 0x0000000000027941 */ /* 0x000fea0003800000 */
.L_x_7319:
        /* <DEDUP_REMOVED lines=44> */
.L_x_7318:
[----:B------:R-:W-:Y:S05]  /*9bc0*/  BSYNC B1 ;  /* 0x0000000000017941 */ /* 0x000fea0003800000 */
.L_x_7317:
        /* <DEDUP_REMOVED lines=13> */
.L_x_7321:
        /* <DEDUP_REMOVED lines=12> */
.L_x_7324:
[----:B------:R-:W-:Y:S02]  /*9d60*/  IMAD.MOV.U32 R10, RZ, RZ, R12 ;  /* 0x000000ffff0a7224 */ /* 0x000fe400078e000c */
.L_x_7325:
[----:B------:R-:W-:Y:S05]  /*9d70*/  BSYNC B1 ;  /* 0x0000000000017941 */ /* 0x000fea0003800000 */
.L_x_7323:
        /* <DEDUP_REMOVED lines=16> */
.L_x_7329:
[----:B------:R-:W-:Y:S05]  /*9e80*/  BSYNC B2 ;  /* 0x0000000000027941 */ /* 0x000fea0003800000 */
.L_x_7328:
        /* <DEDUP_REMOVED lines=44> */
.L_x_7327:
[----:B------:R-:W-:Y:S05]  /*a150*/  BSYNC B1 ;  /* 0x0000000000017941 */ /* 0x000fea0003800000 */
.L_x_7326:
        /* <DEDUP_REMOVED lines=10> */
.L_x_7322:
        /* <DEDUP_REMOVED lines=12> */
.L_x_7331:
[----:B------:R-:W-:Y:S02]  /*a2c0*/  IMAD.MOV.U32 R10, RZ, RZ, R12 ;  /* 0x000000ffff0a7224 */ /* 0x000fe400078e000c */
.L_x_7332:
[----:B------:R-:W-:Y:S05]  /*a2d0*/  BSYNC B1 ;  /* 0x0000000000017941 */ /* 0x000fea0003800000 */
.L_x_7330:
        /* <DEDUP_REMOVED lines=16> */
.L_x_7336:
[----:B------:R-:W-:Y:S05]  /*a3e0*/  BSYNC B2 ;  /* 0x0000000000027941 */ /* 0x000fea0003800000 */
.L_x_7335:
        /* <DEDUP_REMOVED lines=44> */
.L_x_7334:
[----:B------:R-:W-:Y:S05]  /*a6b0*/  BSYNC B1 ;  /* 0x0000000000017941 */ /* 0x000fea0003800000 */
.L_x_7333:
        /* <DEDUP_REMOVED lines=13> */
.L_x_7337:
        /* <DEDUP_REMOVED lines=12> */
.L_x_7340:
[----:B------:R-:W-:Y:S02]  /*a850*/  IMAD.MOV.U32 R10, RZ, RZ, R12 ;  /* 0x000000ffff0a7224 */ /* 0x000fe400078e000c */
.L_x_7341:
[----:B------:R-:W-:Y:S05]  /*a860*/  BSYNC B1 ;  /* 0x0000000000017941 */ /* 0x000fea0003800000 */
.L_x_7339:
        /* <DEDUP_REMOVED lines=16> */
.L_x_7345:
[----:B------:R-:W-:Y:S05]  /*a970*/  BSYNC B2 ;  /* 0x0000000000027941 */ /* 0x000fea0003800000 */
.L_x_7344:
        /* <DEDUP_REMOVED lines=44> */
.L_x_7343:
[----:B------:R-:W-:Y:S05]  /*ac40*/  BSYNC B1 ;  /* 0x0000000000017941 */ /* 0x000fea0003800000 */
.L_x_7342:
        /* <DEDUP_REMOVED lines=10> */
.L_x_7338:
        /* <DEDUP_REMOVED lines=12> */
.L_x_7347:
[----:B------:R-:W-:Y:S02]  /*adb0*/  IMAD.MOV.U32 R10, RZ, RZ, R12 ;  /* 0x000000ffff0a7224 */ /* 0x000fe400078e000c */
.L_x_7348:
[----:B------:R-:W-:Y:S05]  /*adc0*/  BSYNC B1 ;  /* 0x0000000000017941 */ /* 0x000fea0003800000 */
.L_x_7346:
        /* <DEDUP_REMOVED lines=16> */
.L_x_7352:
[----:B------:R-:W-:Y:S05]  /*aed0*/  BSYNC B2 ;  /* 0x0000000000027941 */ /* 0x000fea0003800000 */
.L_x_7351:
        /* <DEDUP_REMOVED lines=44> */
.L_x_7350:
[----:B------:R-:W-:Y:S05]  /*b1a0*/  BSYNC B1 ;  /* 0x0000000000017941 */ /* 0x000fea0003800000 */
.L_x_7349:
        /* <DEDUP_REMOVED lines=13> */
.L_x_7353:
        /* <DEDUP_REMOVED lines=12> */
.L_x_7356:
[----:B------:R-:W-:Y:S02]  /*b340*/  IMAD.MOV.U32 R10, RZ, RZ, R12 ;  /* 0x000000ffff0a7224 */ /* 0x000fe400078e000c */
.L_x_7357:
[----:B------:R-:W-:Y:S05]  /*b350*/  BSYNC B1 ;  /* 0x0000000000017941 */ /* 0x000fea0003800000 */
.L_x_7355:
        /* <DEDUP_REMOVED lines=16> */
.L_x_7361:
[----:B------:R-:W-:Y:S05]  /*b460*/  BSYNC B2 ;  /* 0x0000000000027941 */ /* 0x000fea0003800000 */
.L_x_7360:
        /* <DEDUP_REMOVED lines=44> */
.L_x_7359:
[----:B------:R-:W-:Y:S05]  /*b730*/  BSYNC B1 ;  /* 0x0000000000017941 */ /* 0x000fea0003800000 */
.L_x_7358:
        /* <DEDUP_REMOVED lines=10> */
.L_x_7354:
        /* <DEDUP_REMOVED lines=12> */
.L_x_7363:
[----:B------:R-:W-:Y:S02]  /*b8a0*/  IMAD.MOV.U32 R10, RZ, RZ, R12 ;  /* 0x000000ffff0a7224 */ /* 0x000fe400078e000c */
.L_x_7364:
[----:B------:R-:W-:Y:S05]  /*b8b0*/  BSYNC B1 ;  /* 0x0000000000017941 */ /* 0x000fea0003800000 */
.L_x_7362:
        /* <DEDUP_REMOVED lines=16> */
.L_x_7368:
[----:B------:R-:W-:Y:S05]  /*b9c0*/  BSYNC B2 ;  /* 0x0000000000027941 */ /* 0x000fea0003800000 */
.L_x_7367:
        /* <DEDUP_REMOVED lines=44> */
.L_x_7366:
[----:B------:R-:W-:Y:S05]  /*bc90*/  BSYNC B1 ;  /* 0x0000000000017941 */ /* 0x000fea0003800000 */
.L_x_7365:
        /* <DEDUP_REMOVED lines=13> */
.L_x_7369:
        /* <DEDUP_REMOVED lines=12> */
.L_x_7372:
[----:B------:R-:W-:Y:S02]  /*be30*/  IMAD.MOV.U32 R126, RZ, RZ, R12 ;  /* 0x000000ffff7e7224 */ /* 0x000fe400078e000c */
.L_x_7373:
[----:B------:R-:W-:Y:S05]  /*be40*/  BSYNC B1 ;  /* 0x0000000000017941 */ /* 0x000fea0003800000 */
.L_x_7371:
        /* <DEDUP_REMOVED lines=16> */
.L_x_7377:
[----:B------:R-:W-:Y:S05]  /*bf50*/  BSYNC B2 ;  /* 0x0000000000027941 */ /* 0x000fea0003800000 */
.L_x_7376:
        /* <DEDUP_REMOVED lines=44> */
.L_x_7375:
[----:B------:R-:W-:Y:S05]  /*c220*/  BSYNC B1 ;  /* 0x0000000000017941 */ /* 0x000fea0003800000 */
.L_x_7374:
        /* <DEDUP_REMOVED lines=10> */
.L_x_7370:
        /* <DEDUP_REMOVED lines=18> */
[----:B------:R-:W-:Y:S01]  /*c3f0*/  IMAD.SHL.U32 R126, R122, 0x8, RZ ;  /* 0x000000087a7e7824 */ /* 0x000fe200078e00ff */
        /* <DEDUP_REMOVED lines=35> */
.L_x_7378:
[----:B------:R-:W-:Y:S02]  /*c630*/  IADD3 R122, R122, 0x80, RZ ;  /* 0x000000807a7a7810 */ /* 0x000fe40007ffe0ff */
.L_x_7249:
[----:B------:R-:W-:Y:S05]  /*c640*/  BSYNC B0 ;  /* 0x0000000000007941 */ /* 0x000fea0003800000 */
.L_x_7248:
        /* <DEDUP_REMOVED lines=30> */
.L_x_7382:
[----:B-1----:R-:W-:Y:S02]  /*c830*/  IMAD.MOV.U32 R107, RZ, RZ, R12 ;  /* 0x000000ffff6b7224 */ /* 0x002fe400078e000c */
.L_x_7383:
[----:B------:R-:W-:Y:S05]  /*c840*/  BSYNC B1 ;  /* 0x0000000000017941 */ /* 0x000fea0003800000 */
.L_x_7381:
        /* <DEDUP_REMOVED lines=16> */
.L_x_7387:
[----:B------:R-:W-:Y:S05]  /*c950*/  BSYNC B2 ;  /* 0x0000000000027941 */ /* 0x000fea0003800000 */
.L_x_7386:
        /* <DEDUP_REMOVED lines=44> */
.L_x_7385:
[----:B------:R-:W-:Y:S05]  /*cc20*/  BSYNC B1 ;  /* 0x0000000000017941 */ /* 0x000fea0003800000 */
.L_x_7384:
        /* <DEDUP_REMOVED lines=18> */
.L_x_7388:
        /* <DEDUP_REMOVED lines=12> */
.L_x_7391:
[----:B------:R-:W-:Y:S02]  /*ce10*/  IMAD.MOV.U32 R10, RZ, RZ, R12 ;  /* 0x000000ffff0a7224 */ /* 0x000fe400078e000c */
.L_x_7392:
[----:B------:R-:W-:Y:S05]  /*ce20*/  BSYNC B1 ;  /* 0x0000000000017941 */ /* 0x000fea0003800000 */
.L_x_7390:
        /* <DEDUP_REMOVED lines=16> */
.L_x_7396:
[----:B------:R-:W-:Y:S05]  /*cf30*/  BSYNC B2 ;  /* 0x0000000000027941 */ /* 0x000fea0003800000 */
.L_x_7395:
        /* <DEDUP_REMOVED lines=44> */
.L_x_7394:
[----:B------:R-:W-:Y:S05]  /*d200*/  BSYNC B1 ;  /* 0x0000000000017941 */ /* 0x000fea0003800000 */
.L_x_7393:
        /* <DEDUP_REMOVED lines=10> */
.L_x_7389:
        /* <DEDUP_REMOVED lines=12> */
.L_x_7398:
[----:B------:R-:W-:Y:S02]  /*d370*/  IMAD.MOV.U32 R10, RZ, RZ, R12 ;  /* 0x000000ffff0a7224 */ /* 0x000fe400078e000c */
.L_x_7399:
[----:B------:R-:W-:Y:S05]  /*d380*/  BSYNC B1 ;  /* 0x0000000000017941 */ /* 0x000fea0003800000 */
.L_x_7397:
        /* <DEDUP_REMOVED lines=16> */
.L_x_7403:
[----:B------:R-:W-:Y:S05]  /*d490*/  BSYNC B2 ;  /* 0x0000000000027941 */ /* 0x000fea0003800000 */
.L_x_7402:
        /* <DEDUP_REMOVED lines=44> */
.L_x_7401:
[----:B------:R-:W-:Y:S05]  /*d760*/  BSYNC B1 ;  /* 0x0000000000017941 */ /* 0x000fea0003800000 */
.L_x_7400:
        /* <DEDUP_REMOVED lines=15> */
.L_x_7404:
        /* <DEDUP_REMOVED lines=12> */
.L_x_7407:
[----:B------:R-:W-:Y:S02]  /*d920*/  IMAD.MOV.U32 R10, RZ, RZ, R12 ;  /* 0x000000ffff0a7224 */ /* 0x000fe400078e000c */
.L_x_7408:
[----:B------:R-:W-:Y:S05]  /*d930*/  BSYNC B1 ;  /* 0x0000000000017941 */ /* 0x000fea0003800000 */
.L_x_7406:
        /* <DEDUP_REMOVED lines=16> */
.L_x_7412:
[----:B------:R-:W-:Y:S05]  /*da40*/  BSYNC B2 ;  /* 0x0000000000027941 */ /* 0x000fea0003800000 */
.L_x_7411:
        /* <DEDUP_REMOVED lines=44> */
.L_x_7410:
[----:B------:R-:W-:Y:S05]  /*dd10*/  BSYNC B1 ;  /* 0x0000000000017941 */ /* 0x000fea0003800000 */
.L_x_7409:
        /* <DEDUP_REMOVED lines=10> */
.L_x_7405:
        /* <DEDUP_REMOVED lines=12> */
.L_x_7414:
[----:B------:R-:W-:Y:S02]  /*de80*/  IMAD.MOV.U32 R10, RZ, RZ, R12 ;  /* 0x000000ffff0a7224 */ /* 0x000fe400078e000c */
.L_x_7415:
[----:B------:R-:W-:Y:S05]  /*de90*/  BSYNC B1 ;  /* 0x0000000000017941 */ /* 0x000fea0003800000 */
.L_x_7413:
        /* <DEDUP_REMOVED lines=16> */
.L_x_7419:
[----:B------:R-:W-:Y:S05]  /*dfa0*/  BSYNC B2 ;  /* 0x0000000000027941 */ /* 0x000fea0003800000 */
.L_x_7418:
        /* <DEDUP_REMOVED lines=44> */
.L_x_7417:
[----:B------:R-:W-:Y:S05]  /*e270*/  BSYNC B1 ;  /* 0x0000000000017941 */ /* 0x000fea0003800000 */
.L_x_7416:
        /* <DEDUP_REMOVED lines=15> */
.L_x_7420:
        /* <DEDUP_REMOVED lines=12> */
.L_x_7423:
[----:B------:R-:W-:Y:S02]  /*e430*/  IMAD.MOV.U32 R10, RZ, RZ, R12 ;  /* 0x000000ffff0a7224 */ /* 0x000fe400078e000c */
.L_x_7424:
[----:B------:R-:W-:Y:S05]  /*e440*/  BSYNC B1 ;  /* 0x0000000000017941 */ /* 0x000fea0003800000 */
.L_x_7422:
        /* <DEDUP_REMOVED lines=16> */
.L_x_7428:
[----:B------:R-:W-:Y:S05]  /*e550*/  BSYNC B2 ;  /* 0x0000000000027941 */ /* 0x000fea0003800000 */
.L_x_7427:
        /* <DEDUP_REMOVED lines=44> */
.L_x_7426:
[----:B------:R-:W-:Y:S05]  /*e820*/  BSYNC B1 ;  /* 0x0000000000017941 */ /* 0x000fea0003800000 */
.L_x_7425:
        /* <DEDUP_REMOVED lines=10> */
.L_x_7421:
        /* <DEDUP_REMOVED lines=12> */
.L_x_7430:
[----:B------:R-:W-:Y:S02]  /*e990*/  IMAD.MOV.U32 R10, RZ, RZ, R12 ;  /* 0x000000ffff0a7224 */ /* 0x000fe400078e000c */
.L_x_7431:
[----:B------:R-:W-:Y:S05]  /*e9a0*/  BSYNC B1 ;  /* 0x0000000000017941 */ /* 0x000fea0003800000 */
.L_x_7429:
        /* <DEDUP_REMOVED lines=16> */
.L_x_7435:
[----:B------:R-:W-:Y:S05]  /*eab0*/  BSYNC B2 ;  /* 0x0000000000027941 */ /* 0x000fea0003800000 */
.L_x_7434:
        /* <DEDUP_REMOVED lines=44> */
.L_x_7433:
[----:B------:R-:W-:Y:S05]  /*ed80*/  BSYNC B1 ;  /* 0x0000000000017941 */ /* 0x000fea0003800000 */
.L_x_7432:
        /* <DEDUP_REMOVED lines=15> */
.L_x_7436:
        /* <DEDUP_REMOVED lines=12> */
.L_x_7439:
[----:B------:R-:W-:Y:S02]  /*ef40*/  IMAD.MOV.U32 R10, RZ, RZ, R12 ;  /* 0x000000ffff0a7224 */ /* 0x000fe400078e000c */
.L_x_7440:
[----:B------:R-:W-:Y:S05]  /*ef50*/  BSYNC B1 ;  /* 0x0000000000017941 */ /* 0x000fea0003800000 */
.L_x_7438:
        /* <DEDUP_REMOVED lines=16> */
.L_x_7444:
[----:B------:R-:W-:Y:S05]  /*f060*/  BSYNC B2 ;  /* 0x0000000000027941 */ /* 0x000fea0003800000 */
.L_x_7443:
        /* <DEDUP_REMOVED lines=44> */
.L_x_7442:
[----:B------:R-:W-:Y:S05]  /*f330*/  BSYNC B1 ;  /* 0x0000000000017941 */ /* 0x000fea0003800000 */
.L_x_7441:
        /* <DEDUP_REMOVED lines=10> */
.L_x_7437:
        /* <DEDUP_REMOVED lines=12> */
.L_x_7446:
[----:B------:R-:W-:Y:S02]  /*f4a0*/  IMAD.MOV.U32 R10, RZ, RZ, R12 ;  /* 0x000000ffff0a7224 */ /* 0x000fe400078e000c */
.L_x_7447:
[----:B------:R-:W-:Y:S05]  /*f4b0*/  BSYNC B1 ;  /* 0x0000000000017941 */ /* 0x000fea0003800000 */
.L_x_7445:
        /* <DEDUP_REMOVED lines=16> */
.L_x_7451:
[----:B------:R-:W-:Y:S05]  /*f5c0*/  BSYNC B2 ;  /* 0x0000000000027941 */ /* 0x000fea0003800000 */
.L_x_7450:
        /* <DEDUP_REMOVED lines=44> */
.L_x_7449:
[----:B------:R-:W-:Y:S05]  /*f890*/  BSYNC B1 ;  /* 0x0000000000017941 */ /* 0x000fea0003800000 */
.L_x_7448:
        /* <DEDUP_REMOVED lines=13> */
.L_x_7452:
        /* <DEDUP_REMOVED lines=12> */
.L_x_7455:
[----:B------:R-:W-:Y:S02]  /*fa30*/  IMAD.MOV.U32 R10, RZ, RZ, R12 ;  /* 0x000000ffff0a7224 */ /* 0x000fe400078e000c */
.L_x_7456:
[----:B------:R-:W-:Y:S05]  /*fa40*/  BSYNC B1 ;  /* 0x0000000000017941 */ /* 0x000fea0003800000 */
.L_x_7454:
        /* <DEDUP_REMOVED lines=16> */
.L_x_7460:
[----:B------:R-:W-:Y:S05]  /*fb50*/  BSYNC B2 ;  /* 0x0000000000027941 */ /* 0x000fea0003800000 */
.L_x_7459:
        /* <DEDUP_REMOVED lines=41> */
[----:B------:R-:W-:Y:S01]  /*fdf0*/  HFMA2.MMA R96, -RZ, RZ, 0, 0 ;  /* 0x00000000ff607435 */ /* 0x000fe200000001ff */
[----:B------:R-:W-:Y:S01]  /*fe00*/  IMAD.MOV.U32 R12, RZ, RZ, R132 ;  /* 0x000000ffff0c7224 */ /* 0x000fe200078e0084 */
[----:B------:R-:W-:-:S04]  /*fe10*/  LOP3.LUT R9, R97, UR26, R130, 0x96, !PT ;  /* 0x0000001a61097c12 */ /* 0x000fc8000f8e9682 */
.L_x_7458:
[----:B------:R-:W-:Y:S05]  /*fe20*/  BSYNC B1 ;  /* 0x0000000000017941 */ /* 0x000fea0003800000 */
.L_x_7457:
        /* <DEDUP_REMOVED lines=10> */
.L_x_7453:
        /* <DEDUP_REMOVED lines=12> */
.L_x_7462:
[----:B------:R-:W-:Y:S02]  /*ff90*/  IMAD.MOV.U32 R10, RZ, RZ, R12 ;  /* 0x000000ffff0a7224 */ /* 0x000fe400078e000c */
.L_x_7463:
[----:B------:R-:W-:Y:S05]  /*ffa0*/  BSYNC B1 ;  /* 0x0000000000017941 */ /* 0x000fea0003800000 */
.L_x_7461:
        /* <DEDUP_REMOVED lines=16> */
.L_x_7467:
[----:B------:R-:W-:Y:S05]  /*100b0*/  BSYNC B2 ;  /* 0x0000000000027941 */ /* 0x000fea0003800000 */
.L_x_7466:
        /* <DEDUP_REMOVED lines=44> */
.L_x_7465:
[----:B------:R-:W-:Y:S05]  /*10380*/  BSYNC B1 ;  /* 0x0000000000017941 */ /* 0x000fea0003800000 */
.L_x_7464:
        /* <DEDUP_REMOVED lines=13> */
.L_x_7468:
        /* <DEDUP_REMOVED lines=12> */
.L_x_7471:
[----:B------:R-:W-:Y:S02]  /*10520*/  IMAD.MOV.U32 R10, RZ, RZ, R12 ;  /* 0x000000ffff0a7224 */ /* 0x000fe400078e000c */
.L_x_7472:
[----:B------:R-:W-:Y:S05]  /*10530*/  BSYNC B1 ;  /* 0x0000000000017941 */ /* 0x000fea0003800000 */
.L_x_7470:
        /* <DEDUP_REMOVED lines=16> */
.L_x_7476:
[----:B------:R-:W-:Y:S05]  /*10640*/  BSYNC B2 ;  /* 0x0000000000027941 */ /* 0x000fea0003800000 */
.L_x_7475:
        /* <DEDUP_REMOVED lines=44> */
.L_x_7474:
[----:B------:R-:W-:Y:S05]  /*10910*/  BSYNC B1 ;  /* 0x0000000000017941 */ /* 0x000fea0003800000 */
.L_x_7473:
        /* <DEDUP_REMOVED lines=10> */
.L_x_7469:
        /* <DEDUP_REMOVED lines=12> */
.L_x_7478:
[----:B------:R-:W-:Y:S02]  /*10a80*/  IMAD.MOV.U32 R10, RZ, RZ, R12 ;  /* 0x000000ffff0a7224 */ /* 0x000fe400078e000c */
.L_x_7479:
[----:B------:R-:W-:Y:S05]  /*10a90*/  BSYNC B1 ;  /* 0x0000000000017941 */ /* 0x000fea0003800000 */
.L_x_7477:
        /* <DEDUP_REMOVED lines=16> */
.L_x_7483:
[----:B------:R-:W-:Y:S05]  /*10ba0*/  BSYNC B2 ;  /* 0x0000000000027941 */ /* 0x000fea0003800000 */
.L_x_7482:
        /* <DEDUP_REMOVED lines=44> */
.L_x_7481:
[----:B------:R-:W-:Y:S05]  /*10e70*/  BSYNC B1 ;  /* 0x0000000000017941 */ /* 0x000fea0003800000 */
.L_x_7480:
        /* <DEDUP_REMOVED lines=13> */
.L_x_7484:
        /* <DEDUP_REMOVED lines=12> */
.L_x_7487:
[----:B------:R-:W-:Y:S02]  /*11010*/  IMAD.MOV.U32 R10, RZ, RZ, R12 ;  /* 0x000000ffff0a7224 */ /* 0x000fe400078e000c */
.L_x_7488:
[----:B------:R-:W-:Y:S05]  /*11020*/  BSYNC B1 ;  /* 0x0000000000017941 */ /* 0x000fea0003800000 */
.L_x_7486:
        /* <DEDUP_REMOVED lines=16> */
.L_x_7492:
[----:B------:R-:W-:Y:S05]  /*11130*/  BSYNC B2 ;  /* 0x0000000000027941 */ /* 0x000fea0003800000 */
.L_x_7491:
        /* <DEDUP_REMOVED lines=44> */
.L_x_7490:
[----:B------:R-:W-:Y:S05]  /*11400*/  BSYNC B1 ;  /* 0x0000000000017941 */ /* 0x000fea0003800000 */
.L_x_7489:
        /* <DEDUP_REMOVED lines=10> */
.L_x_7485:
        /* <DEDUP_REMOVED lines=12> */
.L_x_7494:
[----:B------:R-:W-:Y:S02]  /*11570*/  IMAD.MOV.U32 R10, RZ, RZ, R12 ;  /* 0x000000ffff0a7224 */ /* 0x000fe400078e000c */
.L_x_7495:
[----:B------:R-:W-:Y:S05]  /*11580*/  BSYNC B1 ;  /* 0x0000000000017941 */ /* 0x000fea0003800000 */
.L_x_7493:
        /* <DEDUP_REMOVED lines=16> */
.L_x_7499:
[----:B------:R-:W-:Y:S05]  /*11690*/  BSYNC B2 ;  /* 0x0000000000027941 */ /* 0x000fea0003800000 */
.L_x_7498:
        /* <DEDUP_REMOVED lines=42> */
[----:B------:R-:W-:Y:S01]  /*11940*/  IMAD.MOV.U32 R14, RZ, RZ, R96 ;  /* 0x000000ffff0e7224 */ /* 0x000fe200078e0060 */
[----:B------:R-:W-:Y:S02]  /*11950*/  MOV R97, RZ ;  /* 0x000000ff00617202 */ /* 0x000fe40000000f00 */
.L_x_7497:
[----:B------:R-:W-:Y:S05]  /*11960*/  BSYNC B1 ;  /* 0x0000000000017941 */ /* 0x000fea0003800000 */
.L_x_7496:
        /* <DEDUP_REMOVED lines=13> */
.L_x_7500:
        /* <DEDUP_REMOVED lines=12> */
.L_x_7503:
[----:B------:R-:W-:Y:S02]  /*11b00*/  IMAD.MOV.U32 R126, RZ, RZ, R12 ;  /* 0x000000ffff7e7224 */ /* 0x000fe400078e000c */
.L_x_7504:
[----:B------:R-:W-:Y:S05]  /*11b10*/  BSYNC B1 ;  /* 0x0000000000017941 */ /* 0x000fea0003800000 */
.L_x_7502:
        /* <DEDUP_REMOVED lines=16> */
.L_x_7508:
[----:B------:R-:W-:Y:S05]  /*11c20*/  BSYNC B2 ;  /* 0x0000000000027941 */ /* 0x000fea0003800000 */
.L_x_7507:
        /* <DEDUP_REMOVED lines=44> */
.L_x_7506:
[----:B------:R-:W-:Y:S05]  /*11ef0*/  BSYNC B1 ;  /* 0x0000000000017941 */ /* 0x000fea0003800000 */
.L_x_7505:
        /* <DEDUP_REMOVED lines=10> */
.L_x_7501:
        /* <DEDUP_REMOVED lines=54> */
.L_x_7509:
[----:B------:R-:W-:Y:S02]  /*12300*/  IADD3 R122, R122, 0x80, RZ ;  /* 0x000000807a7a7810 */ /* 0x000fe40007ffe0ff */
.L_x_7380:
[----:B------:R-:W-:Y:S05]  /*12310*/  BSYNC B0 ;  /* 0x0000000000007941 */ /* 0x000fea0003800000 */
.L_x_7379:
        /* <DEDUP_REMOVED lines=30> */
.L_x_7513:
[----:B-1----:R-:W-:Y:S02]  /*12500*/  IMAD.MOV.U32 R106, RZ, RZ, R12 ;  /* 0x000000ffff6a7224 */ /* 0x002fe400078e000c */
.L_x_7514:
[----:B------:R-:W-:Y:S05]  /*12510*/  BSYNC B1 ;  /* 0x0000000000017941 */ /* 0x000fea0003800000 */
.L_x_7512:
        /* <DEDUP_REMOVED lines=16> */
.L_x_7518:
[----:B------:R-:W-:Y:S05]  /*12620*/  BSYNC B2 ;  /* 0x0000000000027941 */ /* 0x000fea0003800000 */
.L_x_7517:
        /* <DEDUP_REMOVED lines=44> */
.L_x_7516:
[----:B------:R-:W-:Y:S05]  /*128f0*/  BSYNC B1 ;  /* 0x0000000000017941 */ /* 0x000fea0003800000 */
.L_x_7515:
        /* <DEDUP_REMOVED lines=12> */
[----:B------:R-:W-:Y:S01]  /*129c0*/  MOV R106, R108 ;  /* 0x0000006c006a7202 */ /* 0x000fe20000000f00 */
[----:B------:R-:W-:Y:S05]  /*129d0*/  @!P0 BRA `(.L_x_7520) ;  /* 0x000005a000008947 */ /* 0x000fea0003800000 */
[----:B------:R-:W-:Y:S01]  /*129e0*/  PRMT R10, RZ, 0x5410, R24 ;  /* 0x00005410ff0a7816 */ /* 0x000fe20000000018 */
[----:B------:R-:W-:-:S04]  /*129f0*/  IMAD.MOV.U32 R106, RZ, RZ, R108 ;  /* 0x000000ffff6a7224 */ /* 0x000fc800078e006c */
[----:B------:R-:W-:Y:S01]  /*12a00*/  FADD.FTZ R105, R10, R105 ;  /* 0x000000690a697221 */ /* 0x000fe20000010000 */
[----:B------:R-:W-:Y:S05]  /*12a10*/  BRA `(.L_x_7520) ;  /* 0x0000056000007947 */ /* 0x000fea0003800000 */
.L_x_7519:
        /* <DEDUP_REMOVED lines=12> */
.L_x_7522:
[----:B------:R-:W-:Y:S02]  /*12ae0*/  IMAD.MOV.U32 R10, RZ, RZ, R12 ;  /* 0x000000ffff0a7224 */ /* 0x000fe400078e000c */
.L_x_7523:
[----:B------:R-:W-:Y:S05]  /*12af0*/  BSYNC B1 ;  /* 0x0000000000017941 */ /* 0x000fea0003800000 */
.L_x_7521:
        /* <DEDUP_REMOVED lines=16> */
.L_x_7527:
[----:B------:R-:W-:Y:S05]  /*12c00*/  BSYNC B2 ;  /* 0x0000000000027941 */ /* 0x000fea0003800000 */
.L_x_7526:
        /* <DEDUP_REMOVED lines=44> */
.L_x_7525:
[----:B------:R-:W-:Y:S05]  /*12ed0*/  BSYNC B1 ;  /* 0x0000000000017941 */ /* 0x000fea0003800000 */
.L_x_7524:
        /* <DEDUP_REMOVED lines=10> */
.L_x_7520:
        /* <DEDUP_REMOVED lines=12> */
.L_x_7529:
[----:B------:R-:W-:Y:S02]  /*13040*/  IMAD.MOV.U32 R10, RZ, RZ, R12 ;  /* 0x000000ffff0a7224 */ /* 0x000fe400078e000c */
.L_x_7530:
[----:B------:R-:W-:Y:S05]  /*13050*/  BSYNC B1 ;  /* 0x0000000000017941 */ /* 0x000fea0003800000 */
.L_x_7528:
        /* <DEDUP_REMOVED lines=16> */
.L_x_7534:
[----:B------:R-:W-:Y:S05]  /*13160*/  BSYNC B2 ;  /* 0x0000000000027941 */ /* 0x000fea0003800000 */
.L_x_7533:
        /* <DEDUP_REMOVED lines=44> */
.L_x_7532:
[----:B------:R-:W-:Y:S05]  /*13430*/  BSYNC B1 ;  /* 0x0000000000017941 */ /* 0x000fea0003800000 */
.L_x_7531:
        /* <DEDUP_REMOVED lines=15> */
.L_x_7535:
        /* <DEDUP_REMOVED lines=12> */
.L_x_7538:
[----:B------:R-:W-:Y:S02]  /*135f0*/  MOV R10, R12 ;  /* 0x0000000c000a7202 */ /* 0x000fe40000000f00 */
.L_x_7539:
[----:B------:R-:W-:Y:S05]  /*13600*/  BSYNC B1 ;  /* 0x0000000000017941 */ /* 0x000fea0003800000 */
.L_x_7537:
        /* <DEDUP_REMOVED lines=16> */
.L_x_7543:
[----:B------:R-:W-:Y:S05]  /*13710*/  BSYNC B2 ;  /* 0x0000000000027941 */ /* 0x000fea0003800000 */
.L_x_7542:
        /* <DEDUP_REMOVED lines=44> */
.L_x_7541:
[----:B------:R-:W-:Y:S05]  /*139e0*/  BSYNC B1 ;  /* 0x0000000000017941 */ /* 0x000fea0003800000 */
.L_x_7540:
        /* <DEDUP_REMOVED lines=10> */
.L_x_7536:
        /* <DEDUP_REMOVED lines=12> */
.L_x_7545:
[----:B------:R-:W-:Y:S02]  /*13b50*/  IMAD.MOV.U32 R10, RZ, RZ, R12 ;  /* 0x000000ffff0a7224 */ /* 0x000fe400078e000c */
.L_x_7546:
[----:B------:R-:W-:Y:S05]  /*13b60*/  BSYNC B1 ;  /* 0x0000000000017941 */ /* 0x000fea0003800000 */
.L_x_7544:
        /* <DEDUP_REMOVED lines=16> */
.L_x_7550:
[----:B------:R-:W-:Y:S05]  /*13c70*/  BSYNC B2 ;  /* 0x0000000000027941 */ /* 0x000fea0003800000 */
.L_x_7549:
        /* <DEDUP_REMOVED lines=44> */
.L_x_7548:
[----:B------:R-:W-:Y:S05]  /*13f40*/  BSYNC B1 ;  /* 0x0000000000017941 */ /* 0x000fea0003800000 */
.L_x_7547:
        /* <DEDUP_REMOVED lines=15> */
.L_x_7551:
        /* <DEDUP_REMOVED lines=12> */
.L_x_7554:
[----:B------:R-:W-:Y:S02]  /*14100*/  IMAD.MOV.U32 R10, RZ, RZ, R12 ;  /* 0x000000ffff0a7224 */ /* 0x000fe400078e000c */
.L_x_7555:
[----:B------:R-:W-:Y:S05]  /*14110*/  BSYNC B1 ;  /* 0x0000000000017941 */ /* 0x000fea0003800000 */
.L_x_7553:
        /* <DEDUP_REMOVED lines=16> */
.L_x_7559:
[----:B------:R-:W-:Y:S05]  /*14220*/  BSYNC B2 ;  /* 0x0000000000027941 */ /* 0x000fea0003800000 */
.L_x_7558:
        /* <DEDUP_REMOVED lines=43> */
[----:B------:R-:W-:Y:S02]  /*144e0*/  MOV R14, R120 ;  /* 0x00000078000e7202 */ /* 0x000fe40000000f00 */
.L_x_7557:
[----:B------:R-:W-:Y:S05]  /*144f0*/  BSYNC B1 ;  /* 0x0000000000017941 */ /* 0x000fea0003800000 */
.L_x_7556:
        /* <DEDUP_REMOVED lines=10> */
.L_x_7552:
        /* <DEDUP_REMOVED lines=12> */
.L_x_7561:
[----:B------:R-:W-:Y:S02]  /*14660*/  IMAD.MOV.U32 R10, RZ, RZ, R12 ;  /* 0x000000ffff0a7224 */ /* 0x000fe400078e000c */
.L_x_7562:
[----:B------:R-:W-:Y:S05]  /*14670*/  BSYNC B1 ;  /* 0x0000000000017941 */ /* 0x000fea0003800000 */
.L_x_7560:
        /* <DEDUP_REMOVED lines=16> */
.L_x_7566:
[----:B------:R-:W-:Y:S05]  /*14780*/  BSYNC B2 ;  /* 0x0000000000027941 */ /* 0x000fea0003800000 */
.L_x_7565:
        /* <DEDUP_REMOVED lines=44> */
.L_x_7564:
[----:B------:R-:W-:Y:S05]  /*14a50*/  BSYNC B1 ;  /* 0x0000000000017941 */ /* 0x000fea0003800000 */
.L_x_7563:
        /* <DEDUP_REMOVED lines=15> */
.L_x_7567:
        /* <DEDUP_REMOVED lines=12> */
.L_x_7570:
[----:B------:R-:W-:Y:S02]  /*14c10*/  IMAD.MOV.U32 R10, RZ, RZ, R12 ;  /* 0x000000ffff0a7224 */ /* 0x000fe400078e000c */
.L_x_7571:
[----:B------:R-:W-:Y:S05]  /*14c20*/  BSYNC B1 ;  /* 0x0000000000017941 */ /* 0x000fea0003800000 */
.L_x_7569:
        /* <DEDUP_REMOVED lines=16> */
.L_x_7575:
[----:B------:R-:W-:Y:S05]  /*14d30*/  BSYNC B2 ;  /* 0x0000000000027941 */ /* 0x000fea0003800000 */
.L_x_7574:
        /* <DEDUP_REMOVED lines=44> */
.L_x_7573:
[----:B------:R-:W-:Y:S05]  /*15000*/  BSYNC B1 ;  /* 0x0000000000017941 */ /* 0x000fea0003800000 */
.L_x_7572:
        /* <DEDUP_REMOVED lines=10> */
.L_x_7568:
        /* <DEDUP_REMOVED lines=12> */
.L_x_7577:
[----:B------:R-:W-:Y:S02]  /*15170*/  MOV R10, R12 ;  /* 0x0000000c000a7202 */ /* 0x000fe40000000f00 */
.L_x_7578:
[----:B------:R-:W-:Y:S05]  /*15180*/  BSYNC B1 ;  /* 0x0000000000017941 */ /* 0x000fea0003800000 */
.L_x_7576:
        /* <DEDUP_REMOVED lines=16> */
.L_x_7582:
[----:B------:R-:W-:Y:S05]  /*15290*/  BSYNC B2 ;  /* 0x0000000000027941 */ /* 0x000fea0003800000 */
.L_x_7581:
        /* <DEDUP_REMOVED lines=44> */
.L_x_7580:
[----:B------:R-:W-:Y:S05]  /*15560*/  BSYNC B1 ;  /* 0x0000000000017941 */ /* 0x000fea0003800000 */
.L_x_7579:
        /* <DEDUP_REMOVED lines=13> */
.L_x_7583:
        /* <DEDUP_REMOVED lines=12> */
.L_x_7586:
[----:B------:R-:W-:Y:S02]  /*15700*/  IMAD.MOV.U32 R10, RZ, RZ, R12 ;  /* 0x000000ffff0a7224 */ /* 0x000fe400078e000c */
.L_x_7587:
[----:B------:R-:W-:Y:S05]  /*15710*/  BSYNC B1 ;  /* 0x0000000000017941 */ /* 0x000fea0003800000 */
.L_x_7585:
        /* <DEDUP_REMOVED lines=16> */
.L_x_7591:
[----:B------:R-:W-:Y:S05]  /*15820*/  BSYNC B2 ;  /* 0x0000000000027941 */ /* 0x000fea0003800000 */
.L_x_7590:
        /* <DEDUP_REMOVED lines=44> */
.L_x_7589:
[----:B------:R-:W-:Y:S05]  /*15af0*/  BSYNC B1 ;  /* 0x0000000000017941 */ /* 0x000fea0003800000 */
.L_x_7588:
        /* <DEDUP_REMOVED lines=10> */
.L_x_7584:
        /* <DEDUP_REMOVED lines=12> */
.L_x_7593:
[----:B------:R-:W-:Y:S02]  /*15c60*/  IMAD.MOV.U32 R10, RZ, RZ, R12 ;  /* 0x000000ffff0a7224 */ /* 0x000fe400078e000c */
.L_x_7594:
[----:B------:R-:W-:Y:S05]  /*15c70*/  BSYNC B1 ;  /* 0x0000000000017941 */ /* 0x000fea0003800000 */
.L_x_7592:
        /* <DEDUP_REMOVED lines=16> */
.L_x_7598:
[----:B------:R-:W-:Y:S05]  /*15d80*/  BSYNC B2 ;  /* 0x0000000000027941 */ /* 0x000fea0003800000 */
.L_x_7597:
        /* <DEDUP_REMOVED lines=42> */
[----:B------:R-:W-:Y:S01]  /*16030*/  IMAD.MOV.U32 R97, RZ, RZ, RZ ;  /* 0x000000ffff617224 */ /* 0x000fe200078e00ff */
[----:B------:R-:W-:Y:S02]  /*16040*/  MOV R14, R96 ;  /* 0x00000060000e7202 */ /* 0x000fe40000000f00 */
.L_x_7596:
[----:B------:R-:W-:Y:S05]  /*16050*/  BSYNC B1 ;  /* 0x0000000000017941 */ /* 0x000fea0003800000 */
.L_x_7595:
        /* <DEDUP_REMOVED lines=13> */
.L_x_7599:
        /* <DEDUP_REMOVED lines=12> */
.L_x_7602:
[----:B------:R-:W-:Y:S02]  /*161f0*/  IMAD.MOV.U32 R10, RZ, RZ, R12 ;  /* 0x000000ffff0a7224 */ /* 0x000fe400078e000c */
.L_x_7603:
[----:B------:R-:W-:Y:S05]  /*16200*/  BSYNC B1 ;  /* 0x0000000000017941 */ /* 0x000fea0003800000 */
.L_x_7601:
        /* <DEDUP_REMOVED lines=16> */
.L_x_7607:
[----:B------:R-:W-:Y:S05]  /*16310*/  BSYNC B2 ;  /* 0x0000000000027941 */ /* 0x000fea0003800000 */
.L_x_7606:
        /* <DEDUP_REMOVED lines=44> */
.L_x_7605:
[----:B------:R-:W-:Y:S05]  /*165e0*/  BSYNC B1 ;  /* 0x0000000000017941 */ /* 0x000fea0003800000 */
.L_x_7604:
        /* <DEDUP_REMOVED lines=10> */
.L_x_7600:
        /* <DEDUP_REMOVED lines=12> */
.L_x_7609:
[----:B------:R-:W-:Y:S02]  /*16750*/  IMAD.MOV.U32 R10, RZ, RZ, R12 ;  /* 0x000000ffff0a7224 */ /* 0x000fe400078e000c */
.L_x_7610:
[----:B------:R-:W-:Y:S05]  /*16760*/  BSYNC B1 ;  /* 0x0000000000017941 */ /* 0x000fea0003800000 */
.L_x_7608:
        /* <DEDUP_REMOVED lines=16> */
.L_x_7614:
[----:B------:R-:W-:Y:S05]  /*16870*/  BSYNC B2 ;  /* 0x0000000000027941 */ /* 0x000fea0003800000 */
.L_x_7613:
        /* <DEDUP_REMOVED lines=44> */
.L_x_7612:
[----:B------:R-:W-:Y:S05]  /*16b40*/  BSYNC B1 ;  /* 0x0000000000017941 */ /* 0x000fea0003800000 */
.L_x_7611:
        /* <DEDUP_REMOVED lines=13> */
.L_x_7615:
        /* <DEDUP_REMOVED lines=12> */
.L_x_7618:
[----:B------:R-:W-:Y:S02]  /*16ce0*/  IMAD.MOV.U32 R10, RZ, RZ, R12 ;  /* 0x000000ffff0a7224 */ /* 0x000fe400078e000c */
.L_x_7619:
[----:B------:R-:W-:Y:S05]  /*16cf0*/  BSYNC B1 ;  /* 0x0000000000017941 */ /* 0x000fea0003800000 */
.L_x_7617:
        /* <DEDUP_REMOVED lines=16> */
.L_x_7623:
[----:B------:R-:W-:Y:S05]  /*16e00*/  BSYNC B2 ;  /* 0x0000000000027941 */ /* 0x000fea0003800000 */
.L_x_7622:
        /* <DEDUP_REMOVED lines=44> */
.L_x_7621:
[----:B------:R-:W-:Y:S05]  /*170d0*/  BSYNC B1 ;  /* 0x0000000000017941 */ /* 0x000fea0003800000 */
.L_x_7620:
        /* <DEDUP_REMOVED lines=10> */
.L_x_7616:
        /* <DEDUP_REMOVED lines=12> */
.L_x_7625:
[----:B------:R-:W-:Y:S02]  /*17240*/  IMAD.MOV.U32 R10, RZ, RZ, R12 ;  /* 0x000000ffff0a7224 */ /* 0x000fe400078e000c */
.L_x_7626:
[----:B------:R-:W-:Y:S05]  /*17250*/  BSYNC B1 ;  /* 0x0000000000017941 */ /* 0x000fea0003800000 */
.L_x_7624:
        /* <DEDUP_REMOVED lines=16> */
.L_x_7630:
[----:B------:R-:W-:Y:S05]  /*17360*/  BSYNC B2 ;  /* 0x0000000000027941 */ /* 0x000fea0003800000 */
.L_x_7629:
        /* <DEDUP_REMOVED lines=44> */
.L_x_7628:
[----:B------:R-:W-:Y:S05]  /*17630*/  BSYNC B1 ;  /* 0x0000000000017941 */ /* 0x000fea0003800000 */
.L_x_7627:
        /* <DEDUP_REMOVED lines=13> */
.L_x_7631:
        /* <DEDUP_REMOVED lines=12> */
.L_x_7634:
[----:B------:R-:W-:Y:S02]  /*177d0*/  IMAD.MOV.U32 R126, RZ, RZ, R12 ;  /* 0x000000ffff7e7224 */ /* 0x000fe400078e000c */
.L_x_7635:
[----:B------:R-:W-:Y:S05]  /*177e0*/  BSYNC B1 ;  /* 0x0000000000017941 */ /* 0x000fea0003800000 */
.L_x_7633:
        /* <DEDUP_REMOVED lines=16> */
.L_x_7639:
[----:B------:R-:W-:Y:S05]  /*178f0*/  BSYNC B2 ;  /* 0x0000000000027941 */ /* 0x000fea0003800000 */
.L_x_7638:
        /* <DEDUP_REMOVED lines=44> */
.L_x_7637:
[----:B------:R-:W-:Y:S05]  /*17bc0*/  BSYNC B1 ;  /* 0x0000000000017941 */ /* 0x000fea0003800000 */
.L_x_7636:
        /* <DEDUP_REMOVED lines=10> */
.L_x_7632:
        /* <DEDUP_REMOVED lines=54> */
.L_x_7511:
[----:B------:R-:W-:Y:S05]  /*17fd0*/  BSYNC B0 ;  /* 0x0000000000007941 */ /* 0x000fea0003800000 */
.L_x_7510:
[----:B-1----:R-:W-:Y:S01]  /*17fe0*/  FADD.FTZ R96, RZ, R18 ;  /* 0x00000012ff607221 */ /* 0x002fe20000010000 */
        /* <DEDUP_REMOVED lines=42> */
.L_x_7652:
[----:B--2---:R-:W-:Y:S01]  /*18290*/  FADD.FTZ R97, R96, R97 ;  /* 0x0000006160617221 */ /* 0x004fe20000010000 */
[----:B------:R-:W-:Y:S05]  /*182a0*/  BRA.DIV ~URZ, `(.L_x_7641) ;  /* 0x000013327f007947 */ /* 0x000fea000b800000 */
[----:B-1----:R-:W1:Y:S01]  /*182b0*/  SHFL.BFLY PT, R96, R97, 0x2, 0x1f ;  /* 0x0c401f0061607f89 */ /* 0x002e6200000e0000 */
[----:B------:R-:W-:Y:S01]  /*182c0*/  LOP3.LUT P3, RZ, R16, 0x20, RZ, 0xc0, !PT ;  /* 0x0000002010ff7812 */ /* 0x000fe2000786c0ff */
        /* <DEDUP_REMOVED lines=82> */
.L_x_7653:
        /* <DEDUP_REMOVED lines=21> */
[----:B0-----:R-:W-:Y:S01]  /*18940*/  IMAD.IADD R126, R147, 0x1, R98 ;  /* 0x00000001937e7824 */ /* 0x001fe200078e0262 */
[----:B------:R-:W-:Y:S11]  /*18950*/  I2F R132, R147 ;  /* 0x0000009300847306 */ /* 0x000ff60000201400 */
[----:B------:R-:W-:Y:S01]  /*18960*/  @!P0 IMAD.MOV.U32 R99, RZ, RZ, 0x4 ;  /* 0x00000004ff638424 */ /* 0x000fe200078e00ff */
[----:B------:R-:W-:Y:S01]  /*18970*/  SHFL.DOWN PT, R153, R126, 0x1, 0x1f ;  /* 0x08201f007e997f89 */ /* 0x000fe200000e0000 */
        /* <DEDUP_REMOVED lines=14> */
[----:B------:R-:W-:-:S02]  /*18a60*/  FMUL.FTZ R149, R149, R132 ;  /* 0x0000008495957220 */ /* 0x000fc40000410000 */
[----:B------:R-:W-:Y:S02]  /*18a70*/  IMAD.MOV.U32 R124, RZ, RZ, c[0x0][0x1e0] ;  /* 0x00007800ff7c7624 */ /* 0x000fe400078e00ff */
        /* <DEDUP_REMOVED lines=11> */
[C---:B0-----:R-:W-:Y:S02]  /*18b30*/  FMUL.FTZ R96, R97.reuse, R96 ;  /* 0x0000006061607220 */ /* 0x041fe40000410000 */
[----:B------:R-:W-:-:S03]  /*18b40*/  FFMA.FTZ R98, R97, R149, R98 ;  /* 0x0000009561627223 */ /* 0x000fc60000010062 */
[----:B------:R-:W0:Y:S04]  /*18b50*/  SHFL.IDX PT, R151, R96, RZ, 0x1f ;  /* 0x00001fff60977589 */ /* 0x000e2800000e0000 */
[----:B------:R1:W2:Y:S02]  /*18b60*/  SHFL.IDX PT, R147, R98, RZ, 0x1f ;  /* 0x00001fff62937589 */ /* 0x0002a400000e0000 */
[----:B-1----:R-:W-:-:S04]  /*18b70*/  @!P0 IMAD.WIDE R98, R6, R99, c[0x0][0x1a0] ;  /* 0x0000680006628625 */ /* 0x002fc800078e0263 */
[----:B0-----:R-:W-:Y:S01]  /*18b80*/  FMUL.FTZ R97, R151, R151 ;  /* 0x0000009797617220 */ /* 0x001fe20000410000 */
[----:B------:R0:W-:Y:S04]  /*18b90*/  @!P0 STG.E [R98.64], R151 ;  /* 0x0000009762008986 */ /* 0x0001e8000c101906 */
[----:B------:R-:W-:Y:S01]  /*18ba0*/  FSEL R122, R97, RZ, P1 ;  /* 0x000000ff617a7208 */ /* 0x000fe20000800000 */
[----:B--2---:R-:W-:-:S04]  /*18bb0*/  FFMA.FTZ R97, R147, R124, c[0x0][0x228] ;  /* 0x00008a0093617623 */ /* 0x004fc8000001007c */
[----:B------:R-:W-:Y:S01]  /*18bc0*/  FADD.FTZ R149, R97, R122 ;  /* 0x0000007a61957221 */ /* 0x000fe20000010000 */
[----:B------:R-:W-:Y:S01]  /*18bd0*/  FSEL R122, R151, RZ, !P1 ;  /* 0x000000ff977a7208 */ /* 0x000fe20004800000 */
[----:B------:R-:W-:-:S04]  /*18be0*/  @!P0 IMAD.MOV.U32 R97, RZ, RZ, 0x4 ;  /* 0x00000004ff618424 */ /* 0x000fc800078e00ff */
[----:B------:R-:W1:Y:S01]  /*18bf0*/  MUFU.RSQ R149, R149 ;  /* 0x0000009500957308 */ /* 0x000e620000001400 */
[----:B------:R-:W-:-:S05]  /*18c00*/  @!P0 IMAD.WIDE R96, R6, R97, c[0x0][0x1a8] ;  /* 0x00006a0006608625 */ /* 0x000fca00078e0261 */
[----:B-1----:R0:W-:Y:S01]  /*18c10*/  @!P0 STG.E [R96.64], R149 ;  /* 0x0000009560008986 */ /* 0x0021e2000c101906 */
        /* <DEDUP_REMOVED lines=28> */
[----:B------:R-:W-:-:S03]  /*18de0*/  IMAD.MOV.U32 R146, RZ, RZ, 0x10 ;  /* 0x00000010ff927424 */ /* 0x000fc600078e00ff */
[----:B------:R-:W-:Y:S01]  /*18df0*/  F2FP.BF16.PACK_AB R99, R134, R151 ;  /* 0x000000978663723e */ /* 0x000fe200000010ff */
[C---:B------:R-:W-:Y:S01]  /*18e00*/  IMAD.WIDE.U32 R146, R17.reuse, R146, c[0x0][0x208] ;  /* 0x0000820011927625 */ /* 0x040fe200078e0092 */
[----:B------:R-:W-:-:S04]  /*18e10*/  IADD3 R17, R17, 0x80, RZ ;  /* 0x0000008011117810 */ /* 0x000fc80007ffe0ff */
[----:B------:R0:W-:Y:S03]  /*18e20*/  STG.E.128 [R146.64], R96 ;  /* 0x0000006092007986 */ /* 0x0001e6000c101d06 */
.L_x_7643:
[----:B------:R-:W-:Y:S05]  /*18e30*/  BSYNC B0 ;  /* 0x0000000000007941 */ /* 0x000fea0003800000 */
.L_x_7642:
[----:B------:R-:W-:Y:S01]  /*18e40*/  LOP3.LUT P0, RZ, R16, 0x100, RZ, 0xc0, !PT ;  /* 0x0000010010ff7812 */ /* 0x000fe2000780c0ff */
[----:B------:R-:W-:-:S12]  /*18e50*/  BSSY B0, `(.L_x_7644) ;  /* 0x0000022000007945 */ /* 0x000fd80003800000 */
        /* <DEDUP_REMOVED lines=33> */
.L_x_7645:
[----:B------:R-:W-:Y:S05]  /*19070*/  BSYNC B0 ;  /* 0x0000000000007941 */ /* 0x000fea0003800000 */
.L_x_7644:
        /* <DEDUP_REMOVED lines=35> */
.L_x_7647:
[----:B------:R-:W-:Y:S05]  /*192b0*/  BSYNC B0 ;  /* 0x0000000000007941 */ /* 0x000fea0003800000 */
.L_x_7646:
        /* <DEDUP_REMOVED lines=34> */
.L_x_7649:
[----:B------:R-:W-:Y:S05]  /*194e0*/  BSYNC B0 ;  /* 0x0000000000007941 */ /* 0x000fea0003800000 */
.L_x_7648:
[----:B------:R-:W-:Y:S02]  /*194f0*/  IADD3 R6, R6, c[0x0][0x160], RZ ;  /* 0x0000580006067a10 */ /* 0x000fe40007ffe0ff */
[----:B------:R-:W-:Y:S02]  /*19500*/  LOP3.LUT P1, RZ, R13, 0xff, RZ, 0xc0, !PT ;  /* 0x000000ff0dff7812 */ /* 0x000fe4000782c0ff */
[----:B------:R-:W-:Y:S02]  /*19510*/  ISETP.GE.AND P0, PT, R6, c[0x0][0x164], PT ;  /* 0x0000590006007a0c */ /* 0x000fe40003f06270 */
[----:B------:R-:W-:-:S11]  /*19520*/  SEL R13, RZ, 0x1, P1 ;  /* 0x00000001ff0d7807 */ /* 0x000fd60000800000 */
[----:B0----5:R-:W-:Y:S01]  /*19530*/  @P0 CALL.REL.NOINC `(.L_x_7650) ;  /* 0x0000001000000944 */ /* 0x021fe20003c00000 */
[----:B------:R-:W-:Y:S05]  /*19540*/  BRA `(.L_x_7651) ;  /* 0xfffe770000007947 */ /* 0x000fea000383ffff */
.L_x_7650:
[----:B------:R-:W-:Y:S05]  /*19550*/  EXIT ;  /* 0x000000000000794d */ /* 0x000fea0003800000 */
.L_x_7640:
[----:B------:R-:W-:Y:S01]  /*19560*/  IMAD.MOV.U32 R97, RZ, RZ, R96 ;  /* 0x000000ffff617224 */ /* 0x000fe200078e0060 */
[----:B------:R-:W-:Y:S01]  /*19570*/  MOV R98, 0x195c0 ;  /* 0x000195c000627802 */ /* 0x000fe20000000f00 */
[----:B------:R-:W-:Y:S02]  /*19580*/  IMAD.MOV.U32 R126, RZ, RZ, 0x1 ;  /* 0x00000001ff7e7424 */ /* 0x000fe400078e00ff */
[----:B------:R-:W-:Y:S02]  /*19590*/  IMAD.MOV.U32 R124, RZ, RZ, 0x1f ;  /* 0x0000001fff7c7424 */ /* 0x000fe400078e00ff */
[----:B------:R-:W-:Y:S02]  /*195a0*/  IMAD.MOV.U32 R149, RZ, RZ, -0x1 ;  /* 0xffffffffff957424 */ /* 0x000fe400078e00ff */
[----:B0----5:R-:W-:Y:S05]  /*195b0*/  CALL.REL.NOINC `($__internal_22_$__cuda_sm70_shflsync_bfly_p) ;  /* 0x000007c000007944 */ /* 0x021fea0003c00000 */
[----:B01----:R-:W-:Y:S01]  /*195c0*/  IMAD.MOV.U32 R97, RZ, RZ, R126 ;  /* 0x000000ffff617224 */ /* 0x003fe200078e007e */
[----:B------:R-:W-:Y:S05]  /*195d0*/  BRA `(.L_x_7652) ;  /* 0xffffecb000007947 */ /* 0x000fea000383ffff */
.L_x_7641:
[----:B------:R-:W-:Y:S01]  /*195e0*/  IMAD.MOV.U32 R126, RZ, RZ, 0x2 ;  /* 0x00000002ff7e7424 */ /* 0x000fe200078e00ff */
[----:B------:R-:W-:Y:S01]  /*195f0*/  MOV R98, 0x19630 ;  /* 0x0001963000627802 */ /* 0x000fe20000000f00 */
[----:B------:R-:W-:Y:S02]  /*19600*/  IMAD.MOV.U32 R124, RZ, RZ, 0x1f ;  /* 0x0000001fff7c7424 */ /* 0x000fe400078e00ff */
[----:B------:R-:W-:-:S02]  /*19610*/  IMAD.MOV.U32 R149, RZ, RZ, -0x1 ;  /* 0xffffffffff957424 */ /* 0x000fc400078e00ff */
[----:B01---5:R-:W-:Y:S05]  /*19620*/  CALL.REL.NOINC `($__internal_22_$__cuda_sm70_shflsync_bfly_p) ;  /* 0x0000075000007944 */ /* 0x023fea0003c00000 */
[----:B01----:R-:W-:Y:S01]  /*19630*/  FADD.FTZ R97, R97, R126 ;  /* 0x0000007e61617221 */ /* 0x003fe20000010000 */
[----:B------:R-:W-:Y:S01]  /*19640*/  HFMA2.MMA R126, -RZ, RZ, 0, 2.384185791015625e-07 ;  /* 0x00000004ff7e7435 */ /* 0x000fe200000001ff */
[----:B------:R-:W-:Y:S01]  /*19650*/  IMAD.MOV.U32 R124, RZ, RZ, 0x1f ;  /* 0x0000001fff7c7424 */ /* 0x000fe200078e00ff */
[----:B------:R-:W-:Y:S01]  /*19660*/  MOV R98, 0x19690 ;  /* 0x0001969000627802 */ /* 0x000fe20000000f00 */
[----:B------:R-:W-:-:S03]  /*19670*/  IMAD.MOV.U32 R149, RZ, RZ, -0x1 ;  /* 0xffffffffff957424 */ /* 0x000fc600078e00ff */
[----:B------:R-:W-:Y:S05]  /*19680*/  CALL.REL.NOINC `($__internal_22_$__cuda_sm70_shflsync_bfly_p) ;  /* 0x000006f000007944 */ /* 0x000fea0003c00000 */
[----:B01----:R-:W-:Y:S01]  /*19690*/  FADD.FTZ R97, R97, R126 ;  /* 0x0000007e61617221 */ /* 0x003fe20000010000 */
[----:B------:R-:W-:Y:S01]  /*196a0*/  MOV R98, 0x196f0 ;  /* 0x000196f000627802 */ /* 0x000fe20000000f00 */
[----:B------:R-:W-:-:S02]  /*196b0*/  IMAD.MOV.U32 R126, RZ, RZ, 0x8 ;  /* 0x00000008ff7e7424 */ /* 0x000fc400078e00ff */
[----:B------:R-:W-:Y:S02]  /*196c0*/  IMAD.MOV.U32 R124, RZ, RZ, 0x1f ;  /* 0x0000001fff7c7424 */ /* 0x000fe400078e00ff */
[----:B------:R-:W-:Y:S02]  /*196d0*/  IMAD.MOV.U32 R149, RZ, RZ, -0x1 ;  /* 0xffffffffff957424 */ /* 0x000fe400078e00ff */
[----:B------:R-:W-:Y:S05]  /*196e0*/  CALL.REL.NOINC `($__internal_22_$__cuda_sm70_shflsync_bfly_p) ;  /* 0x0000069000007944 */ /* 0x000fea0003c00000 */
[----:B01----:R-:W-:Y:S01]  /*196f0*/  FADD.FTZ R97, R97, R126 ;  /* 0x0000007e61617221 */ /* 0x003fe20000010000 */
[----:B------:R-:W-:Y:S01]  /*19700*/  MOV R98, 0x19750 ;  /* 0x0001975000627802 */ /* 0x000fe20000000f00 */
[----:B------:R-:W-:Y:S02]  /*19710*/  IMAD.MOV.U32 R126, RZ, RZ, 0x10 ;  /* 0x00000010ff7e7424 */ /* 0x000fe400078e00ff */
[----:B------:R-:W-:Y:S02]  /*19720*/  IMAD.MOV.U32 R124, RZ, RZ, 0x1f ;  /* 0x0000001fff7c7424 */ /* 0x000fe400078e00ff */
[----:B------:R-:W-:Y:S02]  /*19730*/  IMAD.MOV.U32 R149, RZ, RZ, -0x1 ;  /* 0xffffffffff957424 */ /* 0x000fe400078e00ff */
[----:B------:R-:W-:Y:S05]  /*19740*/  CALL.REL.NOINC `($__internal_22_$__cuda_sm70_shflsync_bfly_p) ;  /* 0x0000063000007944 */ /* 0x000fea0003c00000 */
[----:B01----:R-:W-:Y:S01]  /*19750*/  FADD.FTZ R97, R97, R126 ;  /* 0x0000007e61617221 */ /* 0x003fe20000010000 */
[----:B------:R-:W-:Y:S01]  /*19760*/  LOP3.LUT P3, RZ, R16, 0x20, RZ, 0xc0, !PT ;  /* 0x0000002010ff7812 */ /* 0x000fe2000786c0ff */
[----:B------:R-:W-:-:S02]  /*19770*/  IMAD.MOV.U32 R126, RZ, RZ, 0x1 ;  /* 0x00000001ff7e7424 */ /* 0x000fc400078e00ff */
[----:B------:R-:W-:Y:S02]  /*19780*/  FMUL.FTZ R96, R8, R97 ;  /* 0x0000006108607220 */ /* 0x000fe40000410000 */
[----:B------:R-:W-:Y:S02]  /*19790*/  IMAD.MOV.U32 R149, RZ, RZ, -0x1 ;  /* 0xffffffffff957424 */ /* 0x000fe400078e00ff */
[--C-:B------:R-:W-:Y:S02]  /*197a0*/  FADD.FTZ R97, R18, -R96.reuse ;  /* 0x8000006012617221 */ /* 0x100fe40000010000 */
[--C-:B------:R-:W-:Y:S02]  /*197b0*/  FADD.FTZ R98, R113, -R96.reuse ;  /* 0x8000006071627221 */ /* 0x100fe40000010000 */
[----:B------:R-:W-:Y:S02]  /*197c0*/  FFMA.FTZ R97, R97, R97, RZ ;  /* 0x0000006161617223 */ /* 0x000fe400000100ff */
        /* <DEDUP_REMOVED lines=72> */
[----:B------:R-:W-:Y:S01]  /*19c50*/  MOV R98, 0x19ca0 ;  /* 0x00019ca000627802 */ /* 0x000fe20000000f00 */
[----:B------:R-:W-:Y:S02]  /*19c60*/  IMAD.MOV.U32 R126, RZ, RZ, 0x4 ;  /* 0x00000004ff7e7424 */ /* 0x000fe400078e00ff */
[----:B------:R-:W-:-:S02]  /*19c70*/  IMAD.MOV.U32 R124, RZ, RZ, 0x1f ;  /* 0x0000001fff7c7424 */ /* 0x000fc400078e00ff */
        /* <DEDUP_REMOVED lines=8> */
[----:B-1----:R-:W-:Y:S01]  /*19d00*/  FADD.FTZ R147, R97, R126 ;  /* 0x0000007e61937221 */ /* 0x002fe20000010000 */
[----:B------:R-:W-:Y:S01]  /*19d10*/  MOV R98, 0x19d70 ;  /* 0x00019d7000627802 */ /* 0x000fe20000000f00 */
[----:B------:R-:W-:Y:S02]  /*19d20*/  IMAD.MOV.U32 R126, RZ, RZ, 0x10 ;  /* 0x00000010ff7e7424 */ /* 0x000fe400078e00ff */
[----:B0-----:R-:W-:-:S02]  /*19d30*/  IMAD.MOV.U32 R124, RZ, RZ, 0x1f ;  /* 0x0000001fff7c7424 */ /* 0x001fc400078e00ff */
[----:B------:R-:W-:Y:S02]  /*19d40*/  IMAD.MOV.U32 R149, RZ, RZ, -0x1 ;  /* 0xffffffffff957424 */ /* 0x000fe400078e00ff */
[----:B------:R-:W-:Y:S02]  /*19d50*/  IMAD.MOV.U32 R97, RZ, RZ, R147 ;  /* 0x000000ffff617224 */ /* 0x000fe400078e0093 */
[----:B------:R-:W-:Y:S05]  /*19d60*/  CALL.REL.NOINC `($__internal_22_$__cuda_sm70_shflsync_bfly_p) ;  /* 0x0000001000007944 */ /* 0x000fea0003c00000 */
[----:B01----:R-:W-:Y:S05]  /*19d70*/  BRA `(.L_x_7653) ;  /* 0xffffea7000007947 */ /* 0x003fea000383ffff */
        .weak           $__internal_22_$__cuda_sm70_shflsync_bfly_p
        .type           $__internal_22_$__cuda_sm70_shflsync_bfly_p,@function
        .size           $__internal_22_$__cuda_sm70_shflsync_bfly_p,(.L_x_26482 - $__internal_22_$__cuda_sm70_shflsync_bfly_p)
$__internal_22_$__cuda_sm70_shflsync_bfly_p:
[----:B------:R-:W-:Y:S01]  /*19d80*/  IMAD.MOV.U32 R99, RZ, RZ, 0x0 ;  /* 0x00000000ff637424 */ /* 0x000fe200078e00ff */
[----:B------:R-:W-:Y:S04]  /*19d90*/  WARPSYNC R149 ;  /* 0x0000009500007348 */ /* 0x000fe80003800000 */
[----:B------:R0:W1:Y:S01]  /*19da0*/  SHFL.BFLY PT, R126, R97, R126, R124 ;  /* 0x0c00007e617e7389 */ /* 0x00006200000e007c */
[----:B------:R-:W-:Y:S05]  /*19db0*/  RET.REL.NODEC R98 `(_ZN10layer_norm31ln_parallel_residual_fwd_kernelINS_13Kernel_traitsIf13__nv_bfloat16S2_S2_fjLj4096ELj1ELj1ELj4ELj16ENS_18Kernel_traits_baseILj4096EfS2_S2_S2_fjLj128EEEEELb1ELb1ELb0EEEvNS_9FwdParamsE) ;  /* 0xfffe624062007950 */ /* 0x000fea0003c3ffff */
.L_x_7654:
        /* <DEDUP_REMOVED lines=12> */
.L_x_26482:


//--------------------- .text._ZN10layer_norm31ln_parallel_residual_fwd_kernelINS_13Kernel_traitsIf13__nv_bfloat16S2_S2_fjLj4096ELj1ELj1ELj4ELj16ENS_18Kernel_traits_baseILj4096EfS2_S2_S2_fjLj128EEEEELb1ELb1ELb1EEEvNS_9FwdParamsE --------------------------
	.section	.text._ZN10layer_norm31ln_parallel_residual_fwd_kernelINS_13Kernel_traitsIf13__nv_bfloat16S2_S2_fjLj4096ELj1ELj1ELj4ELj16ENS_18Kernel_traits_baseILj4096EfS2_S2_S2_fjLj128EEEEELb1ELb1ELb1EEEvNS_9FwdParamsE,"ax",@progbits
	.sectioninfo	@"SHI_REGISTERS=167"
	.align	128
        .global         _ZN10layer_norm31ln_parallel_residual_fwd_kernelINS_13Kernel_traitsIf13__nv_bfloat16S2_S2_fjLj4096ELj1ELj1ELj4ELj16ENS_18Kernel_traits_baseILj4096EfS2_S2_S2_fjLj128EEEEELb1ELb1ELb1EEEvNS_9FwdParamsE
        .type           _ZN10layer_norm31ln_parallel_residual_fwd_kernelINS_13Kernel_traitsIf13__nv_bfloat16S2_S2_fjLj4096ELj1ELj1ELj4ELj16ENS_18Kernel_traits_baseILj4096EfS2_S2_S2_fjLj128EEEEELb1ELb1ELb1EEEvNS_9FwdParamsE,@function
        .size           _ZN10layer_norm31ln_parallel_residual_fwd_kernelINS_13Kernel_traitsIf13__nv_bfloat16S2_S2_fjLj4096ELj1ELj1ELj4ELj16ENS_18Kernel_traits_baseILj4096EfS2_S2_S2_fjLj128EEEEELb1ELb1ELb1EEEvNS_9FwdParamsE,(.L_x_26483 - _ZN10layer_norm31ln_parallel_residual_fwd_kernelINS_13Kernel_traitsIf13__nv_bfloat16S2_S2_fjLj4096ELj1ELj1ELj4ELj16ENS_18Kernel_traits_baseILj4096EfS2_S2_S2_fjLj128EEEEELb1ELb1ELb1EEEvNS_9FwdParamsE)
        .other          _ZN10layer_norm31ln_parallel_residual_fwd_kernelINS_13Kernel_traitsIf13__nv_bfloat16S2_S2_fjLj4096ELj1ELj1ELj4ELj16ENS_18Kernel_traits_baseILj4096EfS2_S2_S2_fjLj128EEEEELb1ELb1ELb1EEEvNS_9FwdParamsE,@"STO_CUDA_ENTRY STV_DEFAULT"
_ZN10layer_norm31ln_parallel_residual_fwd_kernelINS_13Kernel_traitsIf13__nv_bfloat16S2_S2_fjLj4096ELj1ELj1ELj4ELj16ENS_18Kernel_traits_baseILj4096EfS2_S2_S2_fjLj128EEEEELb1ELb1ELb1EEEvNS_9FwdParamsE:
.text._ZN10layer_norm31ln_parallel_residual_fwd_kernelINS_13Kernel_traitsIf13__nv_bfloat16S2_S2_fjLj4096ELj1ELj1ELj4ELj16ENS_18Kernel_traits_baseILj4096EfS2_S2_S2_fjLj128EEEEELb1ELb1ELb1EEEvNS_9FwdParamsE:
        /* <DEDUP_REMOVED lines=13> */
[----:B------:R-:W-:Y:S01]  /*00d0*/  CS2R R80, SRZ ;  /* 0x0000000000507805 */ /* 0x000fe2000001ff00 */
[----:B------:R-:W-:Y:S01]  /*00e0*/  CS2R R82, SRZ ;  /* 0x0000000000527805 */ /* 0x000fe2000001ff00 */
[----:B------:R-:W-:Y:S01]  /*00f0*/  CS2R R76, SRZ ;  /* 0x00000000004c7805 */ /* 0x000fe2000001ff00 */
[----:B------:R-:W0:Y:S01]  /*0100*/  S2R R4, SR_TID.X ;  /* 0x0000000000047919 */ /* 0x000e220000002100 */
[----:B------:R-:W-:Y:S01]  /*0110*/  CS2R R78, SRZ ;  /* 0x00000000004e7805 */ /* 0x000fe2000001ff00 */
[----:B------:R-:W-:Y:S01]  /*0120*/  CS2R R72, SRZ ;  /* 0x0000000000487805 */ /* 0x000fe2000001ff00 */
[----:B------:R-:W-:Y:S01]  /*0130*/  CS2R R74, SRZ ;  /* 0x00000000004a7805 */ /* 0x000fe2000001ff00 */
[----:B------:R-:W0:Y:S01]  /*0140*/  S2R R13, SR_CTAID.X ;  /* 0x00000000000d7919 */ /* 0x000e220000002500 */
        /* <DEDUP_REMOVED lines=10> */
[----:B0-----:R-:W-:-:S04]  /*01f0*/  IMAD R12, R13, c[0x0][0x0], R4 ;  /* 0x000000000d0c7a24 */ /* 0x001fc800078e0204 */
[----:B------:R-:W-:Y:S01]  /*0200*/  IMAD.WIDE.U32 R8, R12, -0x326172a9, RZ ;  /* 0xcd9e8d570c087825 */ /* 0x000fe200078e00ff */
[----:B--2---:R-:W0:Y:S08]  /*0210*/  @P0 R2UR UR4, R2 ;  /* 0x00000000020403c2 */ /* 0x004e3000000e0000 */
[----:B------:R1:W2:Y:S01]  /*0220*/  @P0 R2UR UR5, R3 ;  /* 0x00000000030503c2 */ /* 0x0002a200000e0000 */
[----:B---3--:R-:W-:-:S05]  /*0230*/  @P0 IADD3 R138, P1, R6, c[0x0][0x240], RZ ;  /* 0x00009000068a0a10 */ /* 0x008fca0007f3e0ff */
[----:B------:R-:W-:Y:S01]  /*0240*/  @P0 IMAD.X R139, RZ, RZ, R7, P1 ;  /* 0x000000ffff8b0224 */ /* 0x000fe200008e0607 */
[----:B------:R-:W-:-:S04]  /*0250*/  ISETP.NE.U32.AND P0, PT, RZ, c[0x0][0x218], PT ;  /* 0x00008600ff007a0c */ /* 0x000fc80003f05070 */
[--C-:B------:R-:W-:Y:S02]  /*0260*/  SHF.R.U64 R14, R138, 0x2, R139.reuse ;  /* 0x000000028a0e7819 */ /* 0x100fe4000000128b */
[----:B------:R-:W-:Y:S02]  /*0270*/  SHF.R.U32.HI R15, RZ, 0x2, R139 ;  /* 0x00000002ff0f7819 */ /* 0x000fe4000001168b */
[----:B------:R-:W-:Y:S01]  /*0280*/  ISETP.NE.AND.EX P0, PT, RZ, c[0x0][0x21c], PT, P0 ;  /* 0x00008700ff007a0c */ /* 0x000fe20003f05300 */
        /* <DEDUP_REMOVED lines=8> */
[----:B------:R-:W-:Y:S01]  /*0310*/  IMAD.SHL.U32 R0, R4, 0x20, RZ ;  /* 0x0000002004007824 */ /* 0x000fe200078e00ff */
[----:B------:R-:W-:-:S02]  /*0320*/  UIADD3 UR12, UR5, 0x76cf5d0a, URZ ;  /* 0x76cf5d0a050c7890 */ /* 0x000fc4000fffe03f */
[----:B------:R-:W-:Y:S01]  /*0330*/  IMAD.WIDE.U32 R10, R10, -0x326172a9, RZ ;  /* 0xcd9e8d570a0a7825 */ /* 0x000fe200078e00ff */
[----:B------:R-:W-:Y:S01]  /*0340*/  UIADD3 UR14, UR5, 0x32370b8f, URZ ;  /* 0x32370b8f050e7890 */ /* 0x000fe2000fffe03f */
[----:B------:R-:W-:Y:S01]  /*0350*/  LOP3.LUT R9, R3, UR10, R6, 0x96, !PT ;  /* 0x0000000a03097c12 */ /* 0x000fe2000f8e9606 */
[----:B------:R-:W-:Y:S01]  /*0360*/  UIADD3 UR15, UR4, 0x78dde6e4, URZ ;  /* 0x78dde6e4040f7890 */ /* 0x000fe2000fffe03f */
[----:B------:R-:W-:Y:S01]  /*0370*/  LOP3.LUT R0, R0, 0xfe0, RZ, 0xc0, !PT ;  /* 0x00000fe000007812 */ /* 0x000fe200078ec0ff */
[----:B------:R-:W-:Y:S01]  /*0380*/  UIADD3 UR16, UR5, -0x126145ec, URZ ;  /* 0xed9eba1405107890 */ /* 0x000fe2000fffe03f */
[----:B------:R-:W-:Y:S01]  /*0390*/  LOP3.LUT R6, R11, UR9, R8, 0x96, !PT ;  /* 0x000000090b067c12 */ /* 0x000fe2000f8e9608 */
        /* <DEDUP_REMOVED lines=32> */
[----:B------:R-:W-:Y:S01]  /*05a0*/  IMAD.HI.U32 R5, R7, -0x326172a9, RZ ;  /* 0xcd9e8d5707057827 */ /* 0x000fe200078e00ff */
[----:B------:R-:W-:-:S03]  /*05b0*/  IADD3 R8, P2, R0, c[0x0][0x1b0], RZ ;  /* 0x00006c0000087a10 */ /* 0x000fc60007f5e0ff */
[----:B------:R-:W-:Y:S01]  /*05c0*/  IMAD.HI.U32 R3, R6, -0x2daee0ad, RZ ;  /* 0xd2511f5306037827 */ /* 0x000fe200078e00ff */
[----:B------:R-:W-:Y:S02]  /*05d0*/  LOP3.LUT R10, R5, UR23, R10, 0x96, !PT ;  /* 0x00000017050a7c12 */ /* 0x000fe4000f8e960a */
[----:B------:R-:W-:Y:S01]  /*05e0*/  LEA.HI R5, R4, R13, RZ, 0x19 ;  /* 0x0000000d04057211 */ /* 0x000fe200078fc8ff */
[----:B------:R-:W-:Y:S01]  /*05f0*/  IMAD.X R9, RZ, RZ, c[0x0][0x1b4], P2 ;  /* 0x00006d00ff097624 */ /* 0x000fe200010e06ff */
[----:B------:R-:W-:Y:S02]  /*0600*/  LOP3.LUT R11, R3, UR24, R2, 0x96, !PT ;  /* 0x00000018030b7c12 */ /* 0x000fe4000f8e9602 */
[----:B------:R-:W-:-:S05]  /*0610*/  IADD3 R2, P1, R0, c[0x0][0x218], RZ ;  /* 0x0000860000027a10 */ /* 0x000fca0007f3e0ff */
[----:B------:R-:W-:Y:S01]  /*0620*/  IMAD.X R3, RZ, RZ, c[0x0][0x21c], P1 ;  /* 0x00008700ff037624 */ /* 0x000fe200008e06ff */
[----:B------:R-:W-:-:S04]  /*0630*/  ISETP.GE.AND P1, PT, R5, c[0x0][0x164], PT ;  /* 0x0000590005007a0c */ /* 0x000fc80003f26270 */
        /* <DEDUP_REMOVED lines=8> */
[----:B------:R-:W-:Y:S05]  /*06c0*/  @P1 EXIT ;  /* 0x000000000000194d */ /* 0x000fea0003800000 */
[----:B------:R-:W-:Y:S01]  /*06d0*/  UIADD3 UR25, UR4, -0x700cb87f, URZ ;  /* 0x8ff3478104197890 */ /* 0x000fe2000fffe03f */
[----:B------:R-:W-:Y:S01]  /*06e0*/  IMAD R0, R6, -0x2daee0ad, RZ ;  /* 0xd2511f5306007824 */ /* 0x000fe200078e02ff */
[----:B------:R-:W-:Y:S01]  /*06f0*/  UIADD3 UR26, UR5, -0x695add53, URZ ;  /* 0x96a522ad051a7890 */ /* 0x000fe2000fffe03f */
[----:B0-----:R-:W-:Y:S01]  /*0700*/  IMAD R3, R7, -0x326172a9, RZ ;  /* 0xcd9e8d5707037824 */ /* 0x001fe200078e02ff */
[----:B------:R0:W5:Y:S01]  /*0710*/  LDG.E.128 R48, [R8.64] ;  /* 0x0000000608307981 */ /* 0x000162000c1e1d00 */
[----:B------:R-:W-:-:S03]  /*0720*/  IMAD.HI.U32 R2, R11, -0x326172a9, RZ ;  /* 0xcd9e8d570b027827 */ /* 0x000fc600078e00ff */
[----:B------:R0:W5:Y:S01]  /*0730*/  LDG.E.128 R44, [R8.64+0x10] ;  /* 0x00001006082c7981 */ /* 0x000162000c1e1d00 */
[----:B------:R-:W-:-:S03]  /*0740*/  IMAD.HI.U32 R7, R10, -0x2daee0ad, RZ ;  /* 0xd2511f530a077827 */ /* 0x000fc600078e00ff */
[----:B------:R0:W5:Y:S01]  /*0750*/  LDG.E.128 R40, [R8.64+0x1000] ;  /* 0x0010000608287981 */ /* 0x000162000c1e1d00 */
[----:B------:R-:W-:Y:S02]  /*0760*/  IMAD.MOV.U32 R6, RZ, RZ, R12 ;  /* 0x000000ffff067224 */ /* 0x000fe400078e000c */
[----:B------:R-:W-:Y:S01]  /*0770*/  IMAD.MOV.U32 R12, RZ, RZ, 0x1 ;  /* 0x00000001ff0c7424 */ /* 0x000fe200078e00ff */
[----:B------:R0:W5:Y:S01]  /*0780*/  LDG.E.128 R36, [R8.64+0x1010] ;  /* 0x0010100608247981 */ /* 0x000162000c1e1d00 */
[----:B------:R-:W-:Y:S01]  /*0790*/  LOP3.LUT R3, R2, UR25, R3, 0x96, !PT ;  /* 0x0000001902037c12 */ /* 0x000fe2000f8e9603 */
[----:B------:R-:W-:Y:S01]  /*07a0*/  IMAD R108, R10, -0x2daee0ad, RZ ;  /* 0xd2511f530a6c7824 */ /* 0x000fe200078e02ff */
[----:B------:R-:W-:Y:S01]  /*07b0*/  LOP3.LUT R0, R7, UR26, R0, 0x96, !PT ;  /* 0x0000001a07007c12 */ /* 0x000fe2000f8e9600 */
[----:B------:R0:W5:Y:S01]  /*07c0*/  LDG.E.128 R32, [R8.64+0x2000] ;  /* 0x0020000608207981 */ /* 0x000162000c1e1d00 */
[----:B------:R-:W-:Y:S01]  /*07d0*/  IMAD.MOV.U32 R7, RZ, RZ, R14 ;  /* 0x000000ffff077224 */ /* 0x000fe200078e000e */
[----:B------:R-:W-:Y:S01]  /*07e0*/  LOP3.LUT R138, R138, 0x3, RZ, 0xc0, !PT ;  /* 0x000000038a8a7812 */ /* 0x000fe200078ec0ff */
[----:B------:R-:W-:Y:S01]  /*07f0*/  IMAD R2, R11, -0x326172a9, RZ ;  /* 0xcd9e8d570b027824 */ /* 0x000fe200078e02ff */
[----:B------:R0:W5:Y:S01]  /*0800*/  LDG.E.128 R28, [R8.64+0x2010] ;  /* 0x00201006081c7981 */ /* 0x000162000c1e1d00 */
[----:B------:R-:W-:-:S03]  /*0810*/  PRMT R10, R12, 0x7610, R10 ;  /* 0x000076100c0a7816 */ /* 0x000fc6000000000a */
[----:B------:R0:W5:Y:S04]  /*0820*/  LDG.E.128 R24, [R8.64+0x3000] ;  /* 0x0030000608187981 */ /* 0x000168000c1e1d00 */
[----:B------:R0:W5:Y:S01]  /*0830*/  LDG.E.128 R20, [R8.64+0x3010] ;  /* 0x0030100608147981 */ /* 0x000162000c1e1d00 */
[----:B------:R-:W-:Y:S01]  /*0840*/  ULDC.U8 UR8, c[0x0][0x1f0] ;  /* 0x00007c0000087ab9 */ /* 0x000fe20000000000 */
[----:B0-----:R-:W-:Y:S01]  /*0850*/  MOV R8, R15 ;  /* 0x0000000f00087202 */ /* 0x001fe20000000f00 */
[----:B------:R-:W-:Y:S02]  /*0860*/  IMAD.MOV.U32 R9, RZ, RZ, RZ ;  /* 0x000000ffff097224 */ /* 0x000fe400078e00ff */
.L_x_8174:
        /* <DEDUP_REMOVED lines=12> */
[----:B------:R-:W-:-:S04]  /*0930*/  IMAD.WIDE.U32 R96, R19, R104, c[0x0][0x170] ;  /* 0x00005c0013607625 */ /* 0x000fc800078e0068 */
[CC--:B------:R-:W-:Y:S02]  /*0940*/  @P2 IMAD.WIDE.U32 R92, R19.reuse, R104.reuse, c[0x0][0x178] ;  /* 0x00005e00135c2625 */ /* 0x0c0fe400078e0068 */
[----:B-----5:R-:W5:Y:S02]  /*0950*/  LDG.E.128 R96, [R96.64] ;  /* 0x0000000660607981 */ /* 0x020f64000c1e1d00 */
[----:B------:R-:W-:Y:S02]  /*0960*/  @P0 IMAD.WIDE.U32 R94, R19, R104, c[0x0][0x180] ;  /* 0x00006000135e0625 */ /* 0x000fe400078e0068 */
[----:B------:R0:W5:Y:S04]  /*0970*/  @P2 LDG.E.128 R84, [R92.64] ;  /* 0x000000065c542981 */ /* 0x000168000c1e1d00 */
[----:B------:R0:W5:Y:S01]  /*0980*/  @P0 LDG.E.128 R88, [R94.64] ;  /* 0x000000065e580981 */ /* 0x000162000c1e1d00 */
[----:B------:R-:W-:-:S02]  /*0990*/  ISETP.NE.AND P1, PT, R138, 0x1, PT ;  /* 0x000000018a00780c */ /* 0x000fc40003f25270 */
        /* <DEDUP_REMOVED lines=10> */
.L_x_7656:
[----:B0-----:R-:W-:Y:S02]  /*0a40*/  IMAD.MOV.U32 R102, RZ, RZ, R2 ;  /* 0x000000ffff667224 */ /* 0x001fe400078e0002 */
.L_x_7657:
[----:B------:R-:W-:Y:S05]  /*0a50*/  BSYNC B0 ;  /* 0x0000000000007941 */ /* 0x000fea0003800000 */
.L_x_7655:
        /* <DEDUP_REMOVED lines=16> */
.L_x_7661:
[----:B------:R-:W-:Y:S05]  /*0b60*/  BSYNC B1 ;  /* 0x0000000000017941 */ /* 0x000fea0003800000 */
.L_x_7660:
        /* <DEDUP_REMOVED lines=42> */
.L_x_7659:
[----:B------:R-:W-:Y:S05]  /*0e10*/  BSYNC B0 ;  /* 0x0000000000007941 */ /* 0x000fea0003800000 */
.L_x_7658:
        /* <DEDUP_REMOVED lines=13> */
[----:B------:R-:W-:Y:S01]  /*0ef0*/  PRMT R95, RZ, 0x5410, R88 ;  /* 0x00005410ff5f7816 */ /* 0x000fe20000000058 */
[----:B------:R-:W-:-:S04]  /*0f00*/  IMAD.MOV.U32 R93, RZ, RZ, R100 ;  /* 0x000000ffff5d7224 */ /* 0x000fc800078e0064 */
[----:B------:R-:W-:Y:S01]  /*0f10*/  FADD.FTZ R92, R92, R95 ;  /* 0x0000005f5c5c7221 */ /* 0x000fe20000010000 */
[----:B------:R-:W-:Y:S05]  /*0f20*/  BRA `(.L_x_7663) ;  /* 0x0000055000007947 */ /* 0x000fea0003800000 */
.L_x_7662:
        /* <DEDUP_REMOVED lines=12> */
.L_x_7665:
[----:B------:R-:W-:Y:S02]  /*0ff0*/  IMAD.MOV.U32 R102, RZ, RZ, R2 ;  /* 0x000000ffff667224 */ /* 0x000fe400078e0002 */
.L_x_7666:
[----:B------:R-:W-:Y:S05]  /*1000*/  BSYNC B0 ;  /* 0x0000000000007941 */ /* 0x000fea0003800000 */
.L_x_7664:
        /* <DEDUP_REMOVED lines=16> */
.L_x_7670:
[----:B------:R-:W-:Y:S05]  /*1110*/  BSYNC B1 ;  /* 0x0000000000017941 */ /* 0x000fea0003800000 */
.L_x_7669:
        /* <DEDUP_REMOVED lines=43> */
.L_x_7668:
[----:B------:R-:W-:Y:S05]  /*13d0*/  BSYNC B0 ;  /* 0x0000000000007941 */ /* 0x000fea0003800000 */
.L_x_7667:
        /* <DEDUP_REMOVED lines=10> */
.L_x_7663:
        /* <DEDUP_REMOVED lines=12> */
.L_x_7672:
[----:B------:R-:W-:Y:S02]  /*1540*/  IMAD.MOV.U32 R102, RZ, RZ, R2 ;  /* 0x000000ffff667224 */ /* 0x000fe400078e0002 */
.L_x_7673:
[----:B------:R-:W-:Y:S05]  /*1550*/  BSYNC B0 ;  /* 0x0000000000007941 */ /* 0x000fea0003800000 */
.L_x_7671:
        /* <DEDUP_REMOVED lines=16> */
.L_x_7677:
[----:B------:R-:W-:Y:S05]  /*1660*/  BSYNC B1 ;  /* 0x0000000000017941 */ /* 0x000fea0003800000 */
.L_x_7676:
        /* <DEDUP_REMOVED lines=43> */
.L_x_7675:
[----:B------:R-:W-:Y:S05]  /*1920*/  BSYNC B0 ;  /* 0x0000000000007941 */ /* 0x000fea0003800000 */
.L_x_7674:
        /* <DEDUP_REMOVED lines=14> */
.L_x_7678:
        /* <DEDUP_REMOVED lines=12> */
.L_x_7681:
[----:B------:R-:W-:Y:S02]  /*1ad0*/  IMAD.MOV.U32 R96, RZ, RZ, R2 ;  /* 0x000000ffff607224 */ /* 0x000fe400078e0002 */
.L_x_7682:
[----:B------:R-:W-:Y:S05]  /*1ae0*/  BSYNC B0 ;  /* 0x0000000000007941 */ /* 0x000fea0003800000 */
.L_x_7680:
        /* <DEDUP_REMOVED lines=16> */
.L_x_7686:
[----:B------:R-:W-:Y:S05]  /*1bf0*/  BSYNC B1 ;  /* 0x0000000000017941 */ /* 0x000fea0003800000 */
.L_x_7685:
        /* <DEDUP_REMOVED lines=43> */
.L_x_7684:
[----:B------:R-:W-:Y:S05]  /*1eb0*/  BSYNC B0 ;  /* 0x0000000000007941 */ /* 0x000fea0003800000 */
.L_x_7683:
        /* <DEDUP_REMOVED lines=10> */
.L_x_7679:
        /* <DEDUP_REMOVED lines=12> */
.L_x_7688:
[----:B------:R-:W-:Y:S02]  /*2020*/  IMAD.MOV.U32 R102, RZ, RZ, R2 ;  /* 0x000000ffff667224 */ /* 0x000fe400078e0002 */
.L_x_7689:
[----:B------:R-:W-:Y:S05]  /*2030*/  BSYNC B0 ;  /* 0x0000000000007941 */ /* 0x000fea0003800000 */
.L_x_7687:
        /* <DEDUP_REMOVED lines=16> */
.L_x_7693:
[----:B------:R-:W-:Y:S05]  /*2140*/  BSYNC B1 ;  /* 0x0000000000017941 */ /* 0x000fea0003800000 */
.L_x_7692:
[----:B------:R-:W-:Y:S01]  /*2150*/  IMAD.HI.U32 R3, R6, -0x326172a9, RZ ;  /* 0xcd9e8d5706037827 */ /* 0x000fe200078e00ff */
[----:B------:R-:W-:Y:S01]  /*2160*/  LOP3.LUT R0, R0, UR5, R9, 0x96, !PT ;  /* 0x0000000500007c12 */ /* 0x000fe2000f8e9609 */
[----:B------:R-:W-:Y:S02]  /*2170*/  HFMA2.MMA R96, -RZ, RZ, 0, 0 ;  /* 0x00000000ff607435 */ /* 0x000fe400000001ff */
        /* <DEDUP_REMOVED lines=40> */
.L_x_7691:
[----:B------:R-:W-:Y:S05]  /*2400*/  BSYNC B0 ;  /* 0x0000000000007941 */ /* 0x000fea0003800000 */
.L_x_7690:
        /* <DEDUP_REMOVED lines=14> */
.L_x_7694:
        /* <DEDUP_REMOVED lines=12> */
.L_x_7697:
[----:B------:R-:W-:Y:S02]  /*25b0*/  IMAD.MOV.U32 R102, RZ, RZ, R2 ;  /* 0x000000ffff667224 */ /* 0x000fe400078e0002 */
.L_x_7698:
[----:B------:R-:W-:Y:S05]  /*25c0*/  BSYNC B0 ;  /* 0x0000000000007941 */ /* 0x000fea0003800000 */
.L_x_7696:
        /* <DEDUP_REMOVED lines=16> */
.L_x_7702:
[----:B------:R-:W-:Y:S05]  /*26d0*/  BSYNC B1 ;  /* 0x0000000000017941 */ /* 0x000fea0003800000 */
.L_x_7701:
        /* <DEDUP_REMOVED lines=43> */
.L_x_7700:
[----:B------:R-:W-:Y:S05]  /*2990*/  BSYNC B0 ;  /* 0x0000000000007941 */ /* 0x000fea0003800000 */
.L_x_7699:
        /* <DEDUP_REMOVED lines=10> */
.L_x_7695:
        /* <DEDUP_REMOVED lines=12> */
.L_x_7704:
[----:B------:R-:W-:Y:S02]  /*2b00*/  IMAD.MOV.U32 R96, RZ, RZ, R2 ;  /* 0x000000ffff607224 */ /* 0x000fe400078e0002 */
.L_x_7705:
[----:B------:R-:W-:Y:S05]  /*2b10*/  BSYNC B0 ;  /* 0x0000000000007941 */ /* 0x000fea0003800000 */
.L_x_7703:
        /* <DEDUP_REMOVED lines=16> */
.L_x_7709:
[----:B------:R-:W-:Y:S05]  /*2c20*/  BSYNC B1 ;  /* 0x0000000000017941 */ /* 0x000fea0003800000 */
.L_x_7708:
        /* <DEDUP_REMOVED lines=43> */
.L_x_7707:
[----:B------:R-:W-:Y:S05]  /*2ee0*/  BSYNC B0 ;  /* 0x0000000000007941 */ /* 0x000fea0003800000 */
.L_x_7706:
        /* <DEDUP_REMOVED lines=14> */
.L_x_7710:
        /* <DEDUP_REMOVED lines=12> */
.L_x_7713:
[----:B------:R-:W-:Y:S02]  /*3090*/  MOV R96, R2 ;  /* 0x0000000200607202 */ /* 0x000fe40000000f00 */
.L_x_7714:
[----:B------:R-:W-:Y:S05]  /*30a0*/  BSYNC B0 ;  /* 0x0000000000007941 */ /* 0x000fea0003800000 */
.L_x_7712:
        /* <DEDUP_REMOVED lines=16> */
.L_x_7718:
[----:B------:R-:W-:Y:S05]  /*31b0*/  BSYNC B1 ;  /* 0x0000000000017941 */ /* 0x000fea0003800000 */
.L_x_7717:
        /* <DEDUP_REMOVED lines=43> */
.L_x_7716:
[----:B------:R-:W-:Y:S05]  /*3470*/  BSYNC B0 ;  /* 0x0000000000007941 */ /* 0x000fea0003800000 */
.L_x_7715:
        /* <DEDUP_REMOVED lines=10> */
.L_x_7711:
        /* <DEDUP_REMOVED lines=12> */
.L_x_7720:
[----:B------:R-:W-:Y:S02]  /*35e0*/  IMAD.MOV.U32 R96, RZ, RZ, R2 ;  /* 0x000000ffff607224 */ /* 0x000fe400078e0002 */
.L_x_7721:
[----:B------:R-:W-:Y:S05]  /*35f0*/  BSYNC B0 ;  /* 0x0000000000007941 */ /* 0x000fea0003800000 */
.L_x_7719:
        /* <DEDUP_REMOVED lines=16> */
.L_x_7725:
[----:B------:R-:W-:Y:S05]  /*3700*/  BSYNC B1 ;  /* 0x0000000000017941 */ /* 0x000fea0003800000 */
.L_x_7724:
        /* <DEDUP_REMOVED lines=42> */
[----:B------:R-:W-:Y:S02]  /*39b0*/  MOV R108, R100 ;  /* 0x00000064006c7202 */ /* 0x000fe40000000f00 */
.L_x_7723:
[----:B------:R-:W-:Y:S05]  /*39c0*/  BSYNC B0 ;  /* 0x0000000000007941 */ /* 0x000fea0003800000 */
.L_x_7722:
        /* <DEDUP_REMOVED lines=13> */
.L_x_7726:
        /* <DEDUP_REMOVED lines=12> */
.L_x_7729:
[----:B------:R-:W-:Y:S02]  /*3b60*/  IMAD.MOV.U32 R96, RZ, RZ, R2 ;  /* 0x000000ffff607224 */ /* 0x000fe400078e0002 */
.L_x_7730:
[----:B------:R-:W-:Y:S05]  /*3b70*/  BSYNC B0 ;  /* 0x0000000000007941 */ /* 0x000fea0003800000 */
.L_x_7728:
        /* <DEDUP_REMOVED lines=16> */
.L_x_7734:
[----:B------:R-:W-:Y:S05]  /*3c80*/  BSYNC B1 ;  /* 0x0000000000017941 */ /* 0x000fea0003800000 */
.L_x_7733:
        /* <DEDUP_REMOVED lines=42> */
.L_x_7732:
[----:B------:R-:W-:Y:S05]  /*3f30*/  BSYNC B0 ;  /* 0x0000000000007941 */ /* 0x000fea0003800000 */
.L_x_7731:
[----:B------:R-:W0:Y:S02]  /*3f40*/  I2F.U32 R96, R96 ;  /* 0x0000006000607306 */ /* 0x000e240000201000 */
[----:B0-----:R-:W-:Y:S01]  /*3f50*/  FFMA.FTZ R15, R96, R103, 1.1641532182693481445e-10 ;  /* 0x2f000000600f7423 */ /* 0x001fe20000010067 */
[----:B------:R-:W-:-:S04]  /*3f60*/  PRMT R96, RZ, 0x5410, R86 ;  /* 0x00005410ff607816 */ /* 0x000fc80000000056 */
[----:B------:R-:W-:Y:S01]  /*3f70*/  FSETP.GTU.FTZ.AND P3, PT, R15, c[0x0][0x1e4], PT ;  /* 0x000079000f007a0b */ /* 0x000fe20003f7c000 */
[----:B------:R-:W-:-:S03]  /*3f80*/  FMUL.FTZ R102, R96, c[0x0][0x1e8] ;  /* 0x00007a0060667a20 */ /* 0x000fc60000410000 */
[----:B------:R-:W-:Y:S02]  /*3f90*/  SEL R15, RZ, 0x1, P3 ;  /* 0x00000001ff0f7807 */ /* 0x000fe40001800000 */
[----:B------:R-:W-:-:S05]  /*3fa0*/  FSEL R105, R102, RZ, !P3 ;  /* 0x000000ff66697208 */ /* 0x000fca0005800000 */
[----:B------:R-:W-:Y:S01]  /*3fb0*/  FADD.FTZ R100, R100, R105 ;  /* 0x0000006964647221 */ /* 0x000fe20000010000 */
[----:B------:R-:W-:-:S05]  /*3fc0*/  @P0 PRMT R105, RZ, 0x5410, R90 ;  /* 0x00005410ff690816 */ /* 0x000fca000000005a */
[----:B------:R-:W-:Y:S02]  /*3fd0*/  @P0 FADD.FTZ R100, R100, R105 ;  /* 0x0000006964640221 */ /* 0x000fe40000010000 */
.L_x_7727:
        /* <DEDUP_REMOVED lines=12> */
.L_x_7736:
[----:B------:R-:W-:Y:S02]  /*40a0*/  IMAD.MOV.U32 R96, RZ, RZ, R2 ;  /* 0x000000ffff607224 */ /* 0x000fe400078e0002 */
.L_x_7737:
[----:B------:R-:W-:Y:S05]  /*40b0*/  BSYNC B0 ;  /* 0x0000000000007941 */ /* 0x000fea0003800000 */
.L_x_7735:
        /* <DEDUP_REMOVED lines=16> */
.L_x_7741:
[----:B------:R-:W-:Y:S05]  /*41c0*/  BSYNC B1 ;  /* 0x0000000000017941 */ /* 0x000fea0003800000 */
.L_x_7740:
        /* <DEDUP_REMOVED lines=42> */
.L_x_7739:
[----:B------:R-:W-:Y:S05]  /*4470*/  BSYNC B0 ;  /* 0x0000000000007941 */ /* 0x000fea0003800000 */
.L_x_7738:
        /* <DEDUP_REMOVED lines=13> */
.L_x_7742:
        /* <DEDUP_REMOVED lines=12> */
.L_x_7745:
[----:B------:R-:W-:Y:S02]  /*4610*/  IMAD.MOV.U32 R96, RZ, RZ, R2 ;  /* 0x000000ffff607224 */ /* 0x000fe400078e0002 */
.L_x_7746:
[----:B------:R-:W-:Y:S05]  /*4620*/  BSYNC B0 ;  /* 0x0000000000007941 */ /* 0x000fea0003800000 */
.L_x_7744:
        /* <DEDUP_REMOVED lines=16> */
.L_x_7750:
[----:B------:R-:W-:Y:S05]  /*4730*/  BSYNC B1 ;  /* 0x0000000000017941 */ /* 0x000fea0003800000 */
.L_x_7749:
        /* <DEDUP_REMOVED lines=42> */
.L_x_7748:
[----:B------:R-:W-:Y:S05]  /*49e0*/  BSYNC B0 ;  /* 0x0000000000007941 */ /* 0x000fea0003800000 */
.L_x_7747:
        /* <DEDUP_REMOVED lines=10> */
.L_x_7743:
        /* <DEDUP_REMOVED lines=12> */
.L_x_7752:
[----:B------:R-:W-:Y:S02]  /*4b50*/  IMAD.MOV.U32 R96, RZ, RZ, R2 ;  /* 0x000000ffff607224 */ /* 0x000fe400078e0002 */
.L_x_7753:
[----:B------:R-:W-:Y:S05]  /*4b60*/  BSYNC B0 ;  /* 0x0000000000007941 */ /* 0x000fea0003800000 */
.L_x_7751:
        /* <DEDUP_REMOVED lines=16> */
.L_x_7757:
[----:B------:R-:W-:Y:S05]  /*4c70*/  BSYNC B1 ;  /* 0x0000000000017941 */ /* 0x000fea0003800000 */
.L_x_7756:
        /* <DEDUP_REMOVED lines=42> */
.L_x_7755:
[----:B------:R-:W-:Y:S05]  /*4f20*/  BSYNC B0 ;  /* 0x0000000000007941 */ /* 0x000fea0003800000 */
.L_x_7754:
        /* <DEDUP_REMOVED lines=9> */
[----:B------:R-:W-:Y:S02]  /*4fc0*/  MOV R98, R105 ;  /* 0x0000006900627202 */ /* 0x000fe40000000f00 */
[----:B------:R-:W-:-:S05]  /*4fd0*/  PRMT R105, RZ, 0x5410, R91 ;  /* 0x00005410ff697816 */ /* 0x000fca000000005b */
[----:B------:R-:W-:Y:S01]  /*4fe0*/  FADD.FTZ R102, R102, R105 ;  /* 0x0000006966667221 */ /* 0x000fe20000010000 */
[----:B------:R-:W-:Y:S05]  /*4ff0*/  BRA `(.L_x_7759) ;  /* 0x0000054000007947 */ /* 0x000fea0003800000 */
.L_x_7758:
        /* <DEDUP_REMOVED lines=12> */
.L_x_7761:
[----:B------:R-:W-:Y:S02]  /*50c0*/  IMAD.MOV.U32 R96, RZ, RZ, R2 ;  /* 0x000000ffff607224 */ /* 0x000fe400078e0002 */
.L_x_7762:
[----:B------:R-:W-:Y:S05]  /*50d0*/  BSYNC B0 ;  /* 0x0000000000007941 */ /* 0x000fea0003800000 */
.L_x_7760:
        /* <DEDUP_REMOVED lines=16> */
.L_x_7766:
[----:B------:R-:W-:Y:S05]  /*51e0*/  BSYNC B1 ;  /* 0x0000000000017941 */ /* 0x000fea0003800000 */
.L_x_7765:
        /* <DEDUP_REMOVED lines=42> */
.L_x_7764:
[----:B------:R-:W-:Y:S05]  /*5490*/  BSYNC B0 ;  /* 0x0000000000007941 */ /* 0x000fea0003800000 */
.L_x_7763:
        /* <DEDUP_REMOVED lines=10> */
.L_x_7759:
        /* <DEDUP_REMOVED lines=12> */
.L_x_7768:
[----:B------:R-:W-:Y:S02]  /*5600*/  IMAD.MOV.U32 R96, RZ, RZ, R2 ;  /* 0x000000ffff607224 */ /* 0x000fe400078e0002 */
.L_x_7769:
[----:B------:R-:W-:Y:S05]  /*5610*/  BSYNC B0 ;  /* 0x0000000000007941 */ /* 0x000fea0003800000 */
.L_x_7767:
        /* <DEDUP_REMOVED lines=16> */
.L_x_7773:
[----:B------:R-:W-:Y:S05]  /*5720*/  BSYNC B1 ;  /* 0x0000000000017941 */ /* 0x000fea0003800000 */
.L_x_7772:
        /* <DEDUP_REMOVED lines=42> */
.L_x_7771:
[----:B------:R-:W-:Y:S05]  /*59d0*/  BSYNC B0 ;  /* 0x0000000000007941 */ /* 0x000fea0003800000 */
.L_x_7770:
        /* <DEDUP_REMOVED lines=13> */
.L_x_7774:
        /* <DEDUP_REMOVED lines=12> */
.L_x_7777:
[----:B------:R-:W-:Y:S02]  /*5b70*/  IMAD.MOV.U32 R96, RZ, RZ, R2 ;  /* 0x000000ffff607224 */ /* 0x000fe400078e0002 */
.L_x_7778:
[----:B------:R-:W-:Y:S05]  /*5b80*/  BSYNC B0 ;  /* 0x0000000000007941 */ /* 0x000fea0003800000 */
.L_x_7776:
        /* <DEDUP_REMOVED lines=18> */
.L_x_7782:
[----:B------:R-:W-:Y:S05]  /*5cb0*/  BSYNC B1 ;  /* 0x0000000000017941 */ /* 0x000fea0003800000 */
.L_x_7781:
        /* <DEDUP_REMOVED lines=43> */
.L_x_7780:
[----:B------:R-:W-:Y:S05]  /*5f70*/  BSYNC B0 ;  /* 0x0000000000007941 */ /* 0x000fea0003800000 */
.L_x_7779:
        /* <DEDUP_REMOVED lines=10> */
.L_x_7775:
[----:B------:R-:W-:Y:S01]  /*6020*/  SEL R123, RZ, 0x1, P2 ;  /* 0x00000001ff7b7807 */ /* 0x000fe20001000000 */
[----:B------:R-:W-:Y:S01]  /*6030*/  IMAD.WIDE.U32 R118, R19, R104, c[0x0][0x188] ;  /* 0x0000620013767625 */ /* 0x000fe200078e0068 */
[----:B------:R-:W-:Y:S02]  /*6040*/  SEL R99, RZ, 0x10000, P4 ;  /* 0x00010000ff637807 */ /* 0x000fe40002000000 */
[----:B------:R-:W-:Y:S02]  /*6050*/  SEL R96, RZ, 0x100, P3 ;  /* 0x00000100ff607807 */ /* 0x000fe40001800000 */
[----:B------:R-:W-:Y:S02]  /*6060*/  ISETP.NE.AND P2, PT, R97, RZ, PT ;  /* 0x000000ff6100720c */ /* 0x000fe40003f45270 */
[----:B------:R-:W-:Y:S02]  /*6070*/  ISETP.NE.AND P4, PT, R111, RZ, PT ;  /* 0x000000ff6f00720c */ /* 0x000fe40003f85270 */
[----:B------:R-:W-:-:S02]  /*6080*/  ISETP.NE.AND P3, PT, R114, RZ, PT ;  /* 0x000000ff7200720c */ /* 0x000fc40003f65270 */
[----:B------:R-:W-:Y:S02]  /*6090*/  SEL R98, RZ, 0x1000000, P5 ;  /* 0x01000000ff627807 */ /* 0x000fe40002800000 */
[----:B------:R-:W-:Y:S02]  /*60a0*/  ISETP.NE.AND P5, PT, R110, RZ, PT ;  /* 0x000000ff6e00720c */ /* 0x000fe40003fa5270 */
[----:B------:R-:W-:Y:S02]  /*60b0*/  SEL R110, RZ, 0x1, P2 ;  /* 0x00000001ff6e7807 */ /* 0x000fe40001000000 */
[----:B------:R-:W-:Y:S02]  /*60c0*/  SEL R112, RZ, 0x1, P3 ;  /* 0x00000001ff707807 */ /* 0x000fe40001800000 */
[----:B------:R-:W-:Y:S01]  /*60d0*/  SEL R114, RZ, 0x1, P4 ;  /* 0x00000001ff727807 */ /* 0x000fe20002000000 */
[----:B------:R-:W-:Y:S01]  /*60e0*/  IMAD.WIDE.U32 R110, R110, 0x1000000, RZ ;  /* 0x010000006e6e7825 */ /* 0x000fe200078e00ff */
[----:B------:R-:W-:-:S02]  /*60f0*/  LOP3.LUT R96, R96, R98, R99, 0xfe, !PT ;  /* 0x0000006260607212 */ /* 0x000fc400078efe63 */
[----:B------:R-:W-:Y:S01]  /*6100*/  F2FP.BF16.PACK_AB R99, R105, R102 ;  /* 0x000000666963723e */ /* 0x000fe200000010ff */
[----:B------:R-:W-:Y:S01]  /*6110*/  IMAD.WIDE.U32 R112, R112, 0x10000, RZ ;  /* 0x0001000070707825 */ /* 0x000fe200078e00ff */
[----:B------:R-:W-:Y:S02]  /*6120*/  LOP3.LUT R123, R111, R96, R123, 0xfe, !PT ;  /* 0x000000606f7b7212 */ /* 0x000fe400078efe7b */
[----:B------:R-:W-:Y:S01]  /*6130*/  F2FP.BF16.PACK_AB R98, R101, R100 ;  /* 0x000000646562723e */ /* 0x000fe200000010ff */
[----:B------:R-:W-:Y:S01]  /*6140*/  IMAD.WIDE.U32 R114, R114, 0x100, RZ ;  /* 0x0000010072727825 */ /* 0x000fe200078e00ff */
[----:B------:R-:W-:Y:S02]  /*6150*/  F2FP.BF16.PACK_AB R97, R95, R94 ;  /* 0x0000005e5f61723e */ /* 0x000fe400000010ff */
[----:B------:R-:W-:Y:S02]  /*6160*/  F2FP.BF16.PACK_AB R96, R93, R92 ;  /* 0x0000005c5d60723e */ /* 0x000fe400000010ff */
[----:B------:R-:W-:Y:S01]  /*6170*/  LOP3.LUT R111, R114, R110, R112, 0xfe, !PT ;  /* 0x0000006e726f7212 */ /* 0x000fe200078efe70 */
[----:B------:R-:W-:Y:S01]  /*6180*/  IMAD.MOV.U32 R110, RZ, RZ, 0x8 ;  /* 0x00000008ff6e7424 */ /* 0x000fe200078e00ff */
[----:B------:R-:W-:Y:S01]  /*6190*/  SEL R112, RZ, 0x1, P5 ;  /* 0x00000001ff707807 */ /* 0x000fe20002800000 */
[----:B------:R0:W-:Y:S01]  /*61a0*/  STG.E.128 [R118.64], R96 ;  /* 0x0000006076007986 */ /* 0x0001e2000c101d06 */
[----:B------:R-:W-:Y:S01]  /*61b0*/  LOP3.LUT R123, R115, R123, R113, 0xfe, !PT ;  /* 0x0000007b737b7212 */ /* 0x000fe200078efe71 */
[----:B------:R-:W-:Y:S01]  /*61c0*/  IMAD.WIDE.U32 R120, R19, R110, c[0x0][0x190] ;  /* 0x0000640013787625 */ /* 0x000fe200078e006e */
[----:B------:R-:W-:-:S02]  /*61d0*/  LOP3.LUT R122, R111, R112, RZ, 0xfc, !PT ;  /* 0x000000706f7a7212 */ /* 0x000fc400078efcff */
[----:B------:R-:W-:Y:S02]  /*61e0*/  ISETP.NE.AND P6, PT, R106, RZ, PT ;  /* 0x000000ff6a00720c */ /* 0x000fe40003fc5270 */
        /* <DEDUP_REMOVED lines=25> */
.L_x_7783:
        /* <DEDUP_REMOVED lines=15> */
.L_x_7785:
[----:B-1----:R-:W-:Y:S02]  /*6470*/  IMAD.MOV.U32 R111, RZ, RZ, R2 ;  /* 0x000000ffff6f7224 */ /* 0x002fe400078e0002 */
.L_x_7786:
[----:B------:R-:W-:Y:S05]  /*6480*/  BSYNC B0 ;  /* 0x0000000000007941 */ /* 0x000fea0003800000 */
.L_x_7784:
        /* <DEDUP_REMOVED lines=16> */
.L_x_7790:
[----:B------:R-:W-:Y:S05]  /*6590*/  BSYNC B1 ;  /* 0x0000000000017941 */ /* 0x000fea0003800000 */
.L_x_7789:
        /* <DEDUP_REMOVED lines=43> */
.L_x_7788:
[----:B------:R-:W-:Y:S05]  /*6850*/  BSYNC B0 ;  /* 0x0000000000007941 */ /* 0x000fea0003800000 */
.L_x_7787:
        /* <DEDUP_REMOVED lines=14> */
.L_x_7791:
        /* <DEDUP_REMOVED lines=12> */
.L_x_7794:
[----:B------:R-:W-:Y:S02]  /*6a00*/  IMAD.MOV.U32 R111, RZ, RZ, R2 ;  /* 0x000000ffff6f7224 */ /* 0x000fe400078e0002 */
.L_x_7795:
[----:B------:R-:W-:Y:S05]  /*6a10*/  BSYNC B0 ;  /* 0x0000000000007941 */ /* 0x000fea0003800000 */
.L_x_7793:
        /* <DEDUP_REMOVED lines=16> */
.L_x_7799:
[----:B------:R-:W-:Y:S05]  /*6b20*/  BSYNC B1 ;  /* 0x0000000000017941 */ /* 0x000fea0003800000 */
.L_x_7798:
        /* <DEDUP_REMOVED lines=43> */
.L_x_7797:
[----:B------:R-:W-:Y:S05]  /*6de0*/  BSYNC B0 ;  /* 0x0000000000007941 */ /* 0x000fea0003800000 */
.L_x_7796:
        /* <DEDUP_REMOVED lines=10> */
.L_x_7792:
        /* <DEDUP_REMOVED lines=12> */
.L_x_7801:
[----:B------:R-:W-:Y:S02]  /*6f50*/  IMAD.MOV.U32 R111, RZ, RZ, R2 ;  /* 0x000000ffff6f7224 */ /* 0x000fe400078e0002 */
.L_x_7802:
[----:B------:R-:W-:Y:S05]  /*6f60*/  BSYNC B0 ;  /* 0x0000000000007941 */ /* 0x000fea0003800000 */
.L_x_7800:
        /* <DEDUP_REMOVED lines=16> */
.L_x_7806:
[----:B------:R-:W-:Y:S05]  /*7070*/  BSYNC B1 ;  /* 0x0000000000017941 */ /* 0x000fea0003800000 */
.L_x_7805:
        /* <DEDUP_REMOVED lines=43> */
.L_x_7804:
[----:B------:R-:W-:Y:S05]  /*7330*/  BSYNC B0 ;  /* 0x0000000000007941 */ /* 0x000fea0003800000 */
.L_x_7803:
        /* <DEDUP_REMOVED lines=14> */
.L_x_7807:
        /* <DEDUP_REMOVED lines=12> */
.L_x_7810:
[----:B------:R-:W-:Y:S02]  /*74e0*/  IMAD.MOV.U32 R96, RZ, RZ, R2 ;  /* 0x000000ffff607224 */ /* 0x000fe400078e0002 */
.L_x_7811:
[----:B------:R-:W-:Y:S05]  /*74f0*/  BSYNC B0 ;  /* 0x0000000000007941 */ /* 0x000fea0003800000 */
.L_x_7809:
        /* <DEDUP_REMOVED lines=16> */
.L_x_7815:
[----:B------:R-:W-:Y:S05]  /*7600*/  BSYNC B1 ;  /* 0x0000000000017941 */ /* 0x000fea0003800000 */
.L_x_7814:
        /* <DEDUP_REMOVED lines=43> */
.L_x_7813:
[----:B------:R-:W-:Y:S05]  /*78c0*/  BSYNC B0 ;  /* 0x0000000000007941 */ /* 0x000fea0003800000 */
.L_x_7812:
        /* <DEDUP_REMOVED lines=10> */
.L_x_7808:
        /* <DEDUP_REMOVED lines=12> */
.L_x_7817:
[----:B------:R-:W-:Y:S02]  /*7a30*/  IMAD.MOV.U32 R96, RZ, RZ, R2 ;  /* 0x000000ffff607224 */ /* 0x000fe400078e0002 */
.L_x_7818:
[----:B------:R-:W-:Y:S05]  /*7a40*/  BSYNC B0 ;  /* 0x0000000000007941 */ /* 0x000fea0003800000 */
.L_x_7816:
        /* <DEDUP_REMOVED lines=16> */
.L_x_7822:
[----:B------:R-:W-:Y:S05]  /*7b50*/  BSYNC B1 ;  /* 0x0000000000017941 */ /* 0x000fea0003800000 */
.L_x_7821:
        /* <DEDUP_REMOVED lines=11> */
[----:B------:R-:W-:Y:S01]  /*7c10*/  IMAD.WIDE.U32 R120, R113, -0x326172a9, RZ ;  /* 0xcd9e8d5771787825 */ /* 0x000fe200078e00ff */
[----:B------:R-:W-:-:S04]  /*7c20*/  HFMA2.MMA R113, -RZ, RZ, 0, 0 ;  /* 0x00000000ff717435 */ /* 0x000fc800000001ff */
        /* <DEDUP_REMOVED lines=30> */
.L_x_7820:
[----:B------:R-:W-:Y:S05]  /*7e10*/  BSYNC B0 ;  /* 0x0000000000007941 */ /* 0x000fea0003800000 */
.L_x_7819:
        /* <DEDUP_REMOVED lines=14> */
.L_x_7823:
        /* <DEDUP_REMOVED lines=12> */
.L_x_7826:
[----:B------:R-:W-:Y:S02]  /*7fc0*/  IMAD.MOV.U32 R96, RZ, RZ, R2 ;  /* 0x000000ffff607224 */ /* 0x000fe400078e0002 */
.L_x_7827:
[----:B------:R-:W-:Y:S05]  /*7fd0*/  BSYNC B0 ;  /* 0x0000000000007941 */ /* 0x000fea0003800000 */
.L_x_7825:
        /* <DEDUP_REMOVED lines=16> */
.L_x_7831:
[----:B------:R-:W-:Y:S05]  /*80e0*/  BSYNC B1 ;  /* 0x0000000000017941 */ /* 0x000fea0003800000 */
.L_x_7830:
        /* <DEDUP_REMOVED lines=43> */
.L_x_7829:
[----:B------:R-:W-:Y:S05]  /*83a0*/  BSYNC B0 ;  /* 0x0000000000007941 */ /* 0x000fea0003800000 */
.L_x_7828:
[----:B------:R-:W0:Y:S02]  /*83b0*/  I2F.U32 R96, R96 ;  /* 0x0000006000607306 */ /* 0x000e240000201000 */
[----:B0-----:R-:W-:Y:S01]  /*83c0*/  FFMA.FTZ R13, R96, R103, 1.1641532182693481445e-10 ;  /* 0x2f000000600d7423 */ /* 0x001fe20000010067 */
[----:B------:R-:W-:-:S04]  /*83d0*/  PRMT R96, RZ, 0x5410, R85 ;  /* 0x00005410ff607816 */ /* 0x000fc80000000055 */
[----:B------:R-:W-:Y:S01]  /*83e0*/  FSETP.GTU.FTZ.AND P2, PT, R13, c[0x0][0x1e4], PT ;  /* 0x000079000d007a0b */ /* 0x000fe20003f5c000 */
[----:B------:R-:W-:Y:S01]  /*83f0*/  FMUL.FTZ R116, R96, c[0x0][0x1e8] ;  /* 0x00007a0060747a20 */ /* 0x000fe20000410000 */
[----:B------:R-:W-:Y:S02]  /*8400*/  @P0 PRMT R96, RZ, 0x5410, R89 ;  /* 0x00005410ff600816 */ /* 0x000fe40000000059 */
[----:B------:R-:W-:Y:S02]  /*8410*/  SEL R13, RZ, 0x1, P2 ;  /* 0x00000001ff0d7807 */ /* 0x000fe40001000000 */
[----:B------:R-:W-:-:S05]  /*8420*/  FSEL R116, R116, RZ, !P2 ;  /* 0x000000ff74747208 */ /* 0x000fca0005000000 */
[----:B------:R-:W-:-:S04]  /*8430*/  FADD.FTZ R111, R111, R116 ;  /* 0x000000746f6f7221 */ /* 0x000fc80000010000 */
[----:B------:R-:W-:Y:S02]  /*8440*/  @P0 FADD.FTZ R111, R96, R111 ;  /* 0x0000006f606f0221 */ /* 0x000fe40000010000 */
.L_x_7824:
        /* <DEDUP_REMOVED lines=12> */
.L_x_7833:
[----:B------:R-:W-:Y:S02]  /*8510*/  IMAD.MOV.U32 R96, RZ, RZ, R2 ;  /* 0x000000ffff607224 */ /* 0x000fe400078e0002 */
.L_x_7834:
[----:B------:R-:W-:Y:S05]  /*8520*/  BSYNC B0 ;  /* 0x0000000000007941 */ /* 0x000fea0003800000 */
.L_x_7832:
        /* <DEDUP_REMOVED lines=16> */
.L_x_7838:
[----:B------:R-:W-:Y:S05]  /*8630*/  BSYNC B1 ;  /* 0x0000000000017941 */ /* 0x000fea0003800000 */
.L_x_7837:
        /* <DEDUP_REMOVED lines=43> */
.L_x_7836:
[----:B------:R-:W-:Y:S05]  /*88f0*/  BSYNC B0 ;  /* 0x0000000000007941 */ /* 0x000fea0003800000 */
.L_x_7835:
        /* <DEDUP_REMOVED lines=14> */
.L_x_7839:
        /* <DEDUP_REMOVED lines=12> */
.L_x_7842:
[----:B------:R-:W-:Y:S02]  /*8aa0*/  MOV R113, R2 ;  /* 0x0000000200717202 */ /* 0x000fe40000000f00 */
.L_x_7843:
[----:B------:R-:W-:Y:S05]  /*8ab0*/  BSYNC B0 ;  /* 0x0000000000007941 */ /* 0x000fea0003800000 */
.L_x_7841:
        /* <DEDUP_REMOVED lines=16> */
.L_x_7847:
[----:B------:R-:W-:Y:S05]  /*8bc0*/  BSYNC B1 ;  /* 0x0000000000017941 */ /* 0x000fea0003800000 */
.L_x_7846:
        /* <DEDUP_REMOVED lines=43> */
.L_x_7845:
[----:B------:R-:W-:Y:S05]  /*8e80*/  BSYNC B0 ;  /* 0x0000000000007941 */ /* 0x000fea0003800000 */
.L_x_7844:
        /* <DEDUP_REMOVED lines=10> */
.L_x_7840:
        /* <DEDUP_REMOVED lines=12> */
.L_x_7849:
[----:B------:R-:W-:Y:S02]  /*8ff0*/  IMAD.MOV.U32 R115, RZ, RZ, R2 ;  /* 0x000000ffff737224 */ /* 0x000fe400078e0002 */
.L_x_7850:
[----:B------:R-:W-:Y:S05]  /*9000*/  BSYNC B0 ;  /* 0x0000000000007941 */ /* 0x000fea0003800000 */
.L_x_7848:
        /* <DEDUP_REMOVED lines=16> */
.L_x_7854:
[----:B------:R-:W-:Y:S05]  /*9110*/  BSYNC B1 ;  /* 0x0000000000017941 */ /* 0x000fea0003800000 */
.L_x_7853:
        /* <DEDUP_REMOVED lines=42> */
[----:B------:R-:W-:Y:S02]  /*93c0*/  MOV R108, R120 ;  /* 0x00000078006c7202 */ /* 0x000fe40000000f00 */
.L_x_7852:
[----:B------:R-:W-:Y:S05]  /*93d0*/  BSYNC B0 ;  /* 0x0000000000007941 */ /* 0x000fea0003800000 */
.L_x_7851:
        /* <DEDUP_REMOVED lines=13> */
.L_x_7855:
        /* <DEDUP_REMOVED lines=12> */
.L_x_7858:
[----:B------:R-:W-:Y:S02]  /*9570*/  IMAD.MOV.U32 R115, RZ, RZ, R2 ;  /* 0x000000ffff737224 */ /* 0x000fe400078e0002 */
.L_x_7859:
[----:B------:R-:W-:Y:S05]  /*9580*/  BSYNC B0 ;  /* 0x0000000000007941 */ /* 0x000fea0003800000 */
.L_x_7857:
        /* <DEDUP_REMOVED lines=16> */
.L_x_7863:
[----:B------:R-:W-:Y:S05]  /*9690*/  BSYNC B1 ;  /* 0x0000000000017941 */ /* 0x000fea0003800000 */
.L_x_7862:
        /* <DEDUP_REMOVED lines=43> */
.L_x_7861:
[----:B------:R-:W-:Y:S05]  /*9950*/  BSYNC B0 ;  /* 0x0000000000007941 */ /* 0x000fea0003800000 */
.L_x_7860:
        /* <DEDUP_REMOVED lines=10> */
.L_x_7856:
        /* <DEDUP_REMOVED lines=12> */
.L_x_7865:
[----:B------:R-:W-:Y:S02]  /*9ac0*/  IMAD.MOV.U32 R115, RZ, RZ, R2 ;  /* 0x000000ffff737224 */ /* 0x000fe400078e0002 */
.L_x_7866:
[----:B------:R-:W-:Y:S05]  /*9ad0*/  BSYNC B0 ;  /* 0x0000000000007941 */ /* 0x000fea0003800000 */
.L_x_7864:
        /* <DEDUP_REMOVED lines=16> */
.L_x_7870:
[----:B------:R-:W-:Y:S05]  /*9be0*/  BSYNC B1 ;  /* 0x0000000000017941 */ /* 0x000fea0003800000 */
.L_x_7869:
        /* <DEDUP_REMOVED lines=43> */
.L_x_7868:
[----:B------:R-:W-:Y:S05]  /*9ea0*/  BSYNC B0 ;  /* 0x0000000000007941 */ /* 0x000fea0003800000 */
.L_x_7867:
        /* <DEDUP_REMOVED lines=13> */
.L_x_7871:
        /* <DEDUP_REMOVED lines=12> */
.L_x_7874:
[----:B------:R-:W-:Y:S02]  /*a040*/  IMAD.MOV.U32 R98, RZ, RZ, R2 ;  /* 0x000000ffff627224 */ /* 0x000fe400078e0002 */
.L_x_7875:
[----:B------:R-:W-:Y:S05]  /*a050*/  BSYNC B0 ;  /* 0x0000000000007941 */ /* 0x000fea0003800000 */
.L_x_7873:
        /* <DEDUP_REMOVED lines=16> */
.L_x_7879:
[----:B------:R-:W-:Y:S05]  /*a160*/  BSYNC B1 ;  /* 0x0000000000017941 */ /* 0x000fea0003800000 */
.L_x_7878:
        /* <DEDUP_REMOVED lines=43> */
.L_x_7877:
[----:B------:R-:W-:Y:S05]  /*a420*/  BSYNC B0 ;  /* 0x0000000000007941 */ /* 0x000fea0003800000 */
.L_x_7876:
        /* <DEDUP_REMOVED lines=10> */
.L_x_7872:
        /* <DEDUP_REMOVED lines=12> */
.L_x_7881:
[----:B------:R-:W-:Y:S02]  /*a590*/  IMAD.MOV.U32 R98, RZ, RZ, R2 ;  /* 0x000000ffff627224 */ /* 0x000fe400078e0002 */
.L_x_7882:
[----:B------:R-:W-:Y:S05]  /*a5a0*/  BSYNC B0 ;  /* 0x0000000000007941 */ /* 0x000fea0003800000 */
.L_x_7880:
        /* <DEDUP_REMOVED lines=16> */
.L_x_7886:
[----:B------:R-:W-:Y:S05]  /*a6b0*/  BSYNC B1 ;  /* 0x0000000000017941 */ /* 0x000fea0003800000 */
.L_x_7885:
        /* <DEDUP_REMOVED lines=44> */
.L_x_7884:
[----:B------:R-:W-:Y:S05]  /*a980*/  BSYNC B0 ;  /* 0x0000000000007941 */ /* 0x000fea0003800000 */
.L_x_7883:
        /* <DEDUP_REMOVED lines=13> */
.L_x_7887:
        /* <DEDUP_REMOVED lines=12> */
.L_x_7890:
[----:B------:R-:W-:Y:S02]  /*ab20*/  IMAD.MOV.U32 R98, RZ, RZ, R2 ;  /* 0x000000ffff627224 */ /* 0x000fe400078e0002 */
.L_x_7891:
[----:B------:R-:W-:Y:S05]  /*ab30*/  BSYNC B0 ;  /* 0x0000000000007941 */ /* 0x000fea0003800000 */
.L_x_7889:
        /* <DEDUP_REMOVED lines=16> */
.L_x_7895:
[----:B------:R-:W-:Y:S05]  /*ac40*/  BSYNC B1 ;  /* 0x0000000000017941 */ /* 0x000fea0003800000 */
.L_x_7894:
        /* <DEDUP_REMOVED lines=44> */
.L_x_7893:
[----:B------:R-:W-:Y:S05]  /*af10*/  BSYNC B0 ;  /* 0x0000000000007941 */ /* 0x000fea0003800000 */
.L_x_7892:
[----:B------:R-:W0:Y:S01]  /*af20*/  I2F.U32 R98, R98 ;  /* 0x0000006200627306 */ /* 0x000e220000201000 */
[----:B------:R-:W-:-:S05]  /*af30*/  PRMT R97, RZ, 0x5410, R87 ;  /* 0x00005410ff617816 */ /* 0x000fca0000000057 */
[----:B------:R-:W-:Y:S02]  /*af40*/  FMUL.FTZ R97, R97, c[0x0][0x1e8] ;  /* 0x00007a0061617a20 */ /* 0x000fe40000410000 */
[----:B0-----:R-:W-:Y:S01]  /*af50*/  FFMA.FTZ R17, R98, R103, 1.1641532182693481445e-10 ;  /* 0x2f00000062117423 */ /* 0x001fe20000010067 */
[----:B------:R-:W-:-:S04]  /*af60*/  @P0 PRMT R98, RZ, 0x5410, R91 ;  /* 0x00005410ff620816 */ /* 0x000fc8000000005b */
[----:B------:R-:W-:-:S04]  /*af70*/  FSETP.GTU.FTZ.AND P5, PT, R17, c[0x0][0x1e4], PT ;  /* 0x0000790011007a0b */ /* 0x000fc80003fbc000 */
[----:B------:R-:W-:Y:S02]  /*af80*/  FSEL R118, R97, RZ, !P5 ;  /* 0x000000ff61767208 */ /* 0x000fe40006800000 */
[----:B------:R-:W-:-:S03]  /*af90*/  SEL R17, RZ, 0x1, P5 ;  /* 0x00000001ff117807 */ /* 0x000fc60002800000 */
[----:B------:R-:W-:-:S04]  /*afa0*/  FADD.FTZ R115, R115, R118 ;  /* 0x0000007673737221 */ /* 0x000fc80000010000 */
[----:B------:R-:W-:Y:S02]  /*afb0*/  @P0 FADD.FTZ R115, R98, R115 ;  /* 0x0000007362730221 */ /* 0x000fe40000010000 */
.L_x_7888:
        /* <DEDUP_REMOVED lines=12> */
.L_x_7897:
[----:B------:R-:W-:Y:S02]  /*b080*/  IMAD.MOV.U32 R98, RZ, RZ, R2 ;  /* 0x000000ffff627224 */ /* 0x000fe400078e0002 */
.L_x_7898:
[----:B------:R-:W-:Y:S05]  /*b090*/  BSYNC B0 ;  /* 0x0000000000007941 */ /* 0x000fea0003800000 */
.L_x_7896:
        /* <DEDUP_REMOVED lines=16> */
.L_x_7902:
[----:B------:R-:W-:Y:S05]  /*b1a0*/  BSYNC B1 ;  /* 0x0000000000017941 */ /* 0x000fea0003800000 */
.L_x_7901:
        /* <DEDUP_REMOVED lines=44> */
.L_x_7900:
[----:B------:R-:W-:Y:S05]  /*b470*/  BSYNC B0 ;  /* 0x0000000000007941 */ /* 0x000fea0003800000 */
.L_x_7899:
[----:B------:R-:W0:Y:S01]  /*b480*/  I2F.U32 R96, R98 ;  /* 0x0000006200607306 */ /* 0x000e220000201000 */
[----:B------:R-:W-:-:S05]  /*b490*/  PRMT R99, RZ, 0x7610, R99 ;  /* 0x00007610ff637816 */ /* 0x000fca0000000063 */
[----:B------:R-:W-:Y:S02]  /*b4a0*/  FMUL.FTZ R99, R99, c[0x0][0x1e8] ;  /* 0x00007a0063637a20 */ /* 0x000fe40000410000 */
[----:B0-----:R-:W-:-:S05]  /*b4b0*/  FFMA.FTZ R96, R96, R103, 1.1641532182693481445e-10 ;  /* 0x2f00000060607423 */ /* 0x001fca0000010067 */
[----:B------:R-:W-:-:S04]  /*b4c0*/  FSETP.GTU.FTZ.AND P5, PT, R96, c[0x0][0x1e4], PT ;  /* 0x0000790060007a0b */ /* 0x000fc80003fbc000 */
[----:B------:R-:W-:Y:S01]  /*b4d0*/  FSEL R118, R99, RZ, !P5 ;  /* 0x000000ff63767208 */ /* 0x000fe20006800000 */
[----:B------:R-:W-:Y:S05]  /*b4e0*/  @P1 BRA `(.L_x_7903) ;  /* 0x0000006000001947 */ /* 0x000fea0003800000 */
[----:B------:R-:W-:Y:S01]  /*b4f0*/  MOV R119, R97 ;  /* 0x0000006100777202 */ /* 0x000fe20000000f00 */
[----:B------:R-:W-:Y:S05]  /*b500*/  @!P0 BRA `(.L_x_7904) ;  /* 0x000005c000008947 */ /* 0x000fea0003800000 */
[----:B------:R-:W-:Y:S01]  /*b510*/  IMAD.MOV.U32 R119, RZ, RZ, R97 ;  /* 0x000000ffff777224 */ /* 0x000fe200078e0061 */
[----:B------:R-:W-:-:S05]  /*b520*/  PRMT R97, RZ, 0x7610, R91 ;  /* 0x00007610ff617816 */ /* 0x000fca000000005b */
[----:B------:R-:W-:Y:S01]  /*b530*/  FADD.FTZ R118, R97, R118 ;  /* 0x0000007661767221 */ /* 0x000fe20000010000 */
[----:B------:R-:W-:Y:S05]  /*b540*/  BRA `(.L_x_7904) ;  /* 0x0000058000007947 */ /* 0x000fea0003800000 */
.L_x_7903:
        /* <DEDUP_REMOVED lines=12> */
.L_x_7906:
[----:B------:R-:W-:Y:S02]  /*b610*/  IMAD.MOV.U32 R125, RZ, RZ, R2 ;  /* 0x000000ffff7d7224 */ /* 0x000fe400078e0002 */
.L_x_7907:
[----:B------:R-:W-:Y:S05]  /*b620*/  BSYNC B0 ;  /* 0x0000000000007941 */ /* 0x000fea0003800000 */
.L_x_7905:
        /* <DEDUP_REMOVED lines=18> */
.L_x_7911:
[----:B------:R-:W-:Y:S05]  /*b750*/  BSYNC B1 ;  /* 0x0000000000017941 */ /* 0x000fea0003800000 */
.L_x_7910:
        /* <DEDUP_REMOVED lines=44> */
.L_x_7909:
[----:B------:R-:W-:Y:S05]  /*ba20*/  BSYNC B0 ;  /* 0x0000000000007941 */ /* 0x000fea0003800000 */
.L_x_7908:
        /* <DEDUP_REMOVED lines=10> */
.L_x_7904:
[----:B------:R-:W-:Y:S01]  /*bad0*/  SEL R97, RZ, 0x1000000, P5 ;  /* 0x01000000ff617807 */ /* 0x000fe20002800000 */
[----:B------:R-:W-:Y:S01]  /*bae0*/  IMAD.WIDE.U32 R130, R109, R110, c[0x0][0x190] ;  /* 0x000064006d827625 */ /* 0x000fe200078e006e */
[----:B------:R-:W-:Y:S02]  /*baf0*/  ISETP.NE.AND P5, PT, R117, RZ, PT ;  /* 0x000000ff7500720c */ /* 0x000fe40003fa5270 */
[----:B------:R-:W-:Y:S02]  /*bb00*/  SEL R129, RZ, 0x1, P2 ;  /* 0x00000001ff817807 */ /* 0x000fe40001000000 */
[----:B------:R-:W-:Y:S02]  /*bb10*/  SEL R96, RZ, 0x10000, P4 ;  /* 0x00010000ff607807 */ /* 0x000fe40002000000 */
[----:B------:R-:W-:Y:S02]  /*bb20*/  SEL R117, RZ, 0x100, P3 ;  /* 0x00000100ff757807 */ /* 0x000fe40001800000 */
[----:B------:R-:W-:Y:S01]  /*bb30*/  ISETP.NE.AND P2, PT, R124, RZ, PT ;  /* 0x000000ff7c00720c */ /* 0x000fe20003f45270 */
[----:B------:R-:W-:Y:S01]  /*bb40*/  IMAD.WIDE.U32 R124, R109, R104, c[0x0][0x188] ;  /* 0x000062006d7c7625 */ /* 0x000fe200078e0068 */
[----:B------:R-:W-:-:S02]  /*bb50*/  ISETP.NE.AND P4, PT, R123, RZ, PT ;  /* 0x000000ff7b00720c */ /* 0x000fc40003f85270 */
[----:B------:R-:W-:Y:S02]  /*bb60*/  ISETP.NE.AND P3, PT, R122, RZ, PT ;  /* 0x000000ff7a00720c */ /* 0x000fe40003f65270 */
[----:B------:R-:W-:Y:S02]  /*bb70*/  SEL R126, RZ, 0x1, P2 ;  /* 0x00000001ff7e7807 */ /* 0x000fe40001000000 */
[----:B------:R-:W-:Y:S02]  /*bb80*/  SEL R120, RZ, 0x1, P3 ;  /* 0x00000001ff787807 */ /* 0x000fe40001800000 */
[----:B------:R-:W-:Y:S01]  /*bb90*/  SEL R122, RZ, 0x1, P4 ;  /* 0x00000001ff7a7807 */ /* 0x000fe20002000000 */
[----:B------:R-:W-:Y:S01]  /*bba0*/  IMAD.WIDE.U32 R126, R126, 0x1000000, RZ ;  /* 0x010000007e7e7825 */ /* 0x000fe200078e00ff */
[----:B------:R-:W-:Y:S02]  /*bbb0*/  LOP3.LUT R117, R117, R97, R96, 0xfe, !PT ;  /* 0x0000006175757212 */ /* 0x000fe400078efe60 */
[----:B------:R-:W-:Y:S01]  /*bbc0*/  F2FP.BF16.PACK_AB R99, R118, R115 ;  /* 0x000000737663723e */ /* 0x000fe200000010ff */
[----:B------:R-:W-:Y:S01]  /*bbd0*/  IMAD.WIDE.U32 R120, R120, 0x10000, RZ ;  /* 0x0001000078787825 */ /* 0x000fe200078e00ff */
[----:B------:R-:W-:-:S02]  /*bbe0*/  LOP3.LUT R129, R127, R117, R129, 0xfe, !PT ;  /* 0x000000757f817212 */ /* 0x000fc400078efe81 */
[----:B------:R-:W-:Y:S01]  /*bbf0*/  SEL R117, RZ, 0x1, P5 ;  /* 0x00000001ff757807 */ /* 0x000fe20002800000 */
[----:B------:R-:W-:Y:S01]  /*bc00*/  IMAD.WIDE.U32 R122, R122, 0x100, RZ ;  /* 0x000001007a7a7825 */ /* 0x000fe200078e00ff */
[----:B------:R-:W-:Y:S02]  /*bc10*/  F2FP.BF16.PACK_AB R98, R116, R113 ;  /* 0x000000717462723e */ /* 0x000fe400000010ff */
[----:B------:R-:W-:Y:S02]  /*bc20*/  F2FP.BF16.PACK_AB R97, R114, R111 ;  /* 0x0000006f7261723e */ /* 0x000fe400000010ff */
[----:B------:R-:W-:Y:S02]  /*bc30*/  LOP3.LUT R126, R122, R126, R120, 0xfe, !PT ;  /* 0x0000007e7a7e7212 */ /* 0x000fe400078efe78 */
[----:B------:R-:W-:Y:S02]  /*bc40*/  F2FP.BF16.PACK_AB R96, R112, R107 ;  /* 0x0000006b7060723e */ /* 0x000fe400000010ff */
[----:B------:R-:W-:-:S02]  /*bc50*/  LOP3.LUT R129, R123, R129, R121, 0xfe, !PT ;  /* 0x000000817b817212 */ /* 0x000fc400078efe79 */
[----:B------:R-:W-:Y:S01]  /*bc60*/  LOP3.LUT R128, R126, R117, RZ, 0xfc, !PT ;  /* 0x000000757e807212 */ /* 0x000fe200078efcff */
[----:B------:R0:W-:Y:S01]  /*bc70*/  STG.E.128 [R124.64], R96 ;  /* 0x000000607c007986 */ /* 0x0001e2000c101d06 */
        /* <DEDUP_REMOVED lines=16> */
[----:B------:R-:W-:-:S04]  /*bd80*/  IMAD.WIDE.U32 R96, R98, 0x1000000, RZ ;  /* 0x0100000062607825 */ /* 0x000fc800078e00ff */
        /* <DEDUP_REMOVED lines=9> */
.L_x_7912:
[----:B------:R1:W5:Y:S04]  /*be20*/  @P6 LDG.E.128 R84, [R122.64] ;  /* 0x000000067a546981 */ /* 0x000368000c1e1d00 */
[----:B------:R1:W5:Y:S04]  /*be30*/  @P0 LDG.E.128 R88, [R120.64] ;  /* 0x0000000678580981 */ /* 0x000368000c1e1d00 */
[----:B0-----:R1:W5:Y:S01]  /*be40*/  LDG.E.128 R96, [R126.64] ;  /* 0x000000067e607981 */ /* 0x001362000c1e1d00 */
[C---:B------:R-:W-:Y:S01]  /*be50*/  ISETP.NE.AND P2, PT, R119.reuse, 0x1, PT ;  /* 0x000000017700780c */ /* 0x040fe20003f45270 */
[----:B------:R-:W-:Y:S01]  /*be60*/  BSSY B0, `(.L_x_7913) ;  /* 0x000000c000007945 */ /* 0x000fe20003800000 */
[----:B------:R-:W-:-:S11]  /*be70*/  IADD3 R109, R119, 0x1, RZ ;  /* 0x00000001776d7810 */ /* 0x000fd60007ffe0ff */
        /* <DEDUP_REMOVED lines=9> */
.L_x_7914:
[----:B-1----:R-:W-:Y:S02]  /*bf10*/  IMAD.MOV.U32 R124, RZ, RZ, R2 ;  /* 0x000000ffff7c7224 */ /* 0x002fe400078e0002 */
.L_x_7915:
[----:B------:R-:W-:Y:S05]  /*bf20*/  BSYNC B0 ;  /* 0x0000000000007941 */ /* 0x000fea0003800000 */
.L_x_7913:
        /* <DEDUP_REMOVED lines=16> */
.L_x_7919:
[----:B------:R-:W-:Y:S05]  /*c030*/  BSYNC B1 ;  /* 0x0000000000017941 */ /* 0x000fea0003800000 */
.L_x_7918:
        /* <DEDUP_REMOVED lines=43> */
.L_x_7917:
[----:B------:R-:W-:Y:S05]  /*c2f0*/  BSYNC B0 ;  /* 0x0000000000007941 */ /* 0x000fea0003800000 */
.L_x_7916:
        /* <DEDUP_REMOVED lines=14> */
.L_x_7920:
        /* <DEDUP_REMOVED lines=12> */
.L_x_7923:
[----:B------:R-:W-:Y:S02]  /*c4a0*/  IMAD.MOV.U32 R119, RZ, RZ, R2 ;  /* 0x000000ffff777224 */ /* 0x000fe400078e0002 */
.L_x_7924:
[----:B------:R-:W-:Y:S05]  /*c4b0*/  BSYNC B0 ;  /* 0x0000000000007941 */ /* 0x000fea0003800000 */
.L_x_7922:
        /* <DEDUP_REMOVED lines=16> */
.L_x_7928:
[----:B------:R-:W-:Y:S05]  /*c5c0*/  BSYNC B1 ;  /* 0x0000000000017941 */ /* 0x000fea0003800000 */
.L_x_7927:
        /* <DEDUP_REMOVED lines=44> */
.L_x_7926:
[----:B------:R-:W-:Y:S05]  /*c890*/  BSYNC B0 ;  /* 0x0000000000007941 */ /* 0x000fea0003800000 */
.L_x_7925:
        /* <DEDUP_REMOVED lines=10> */
.L_x_7921:
        /* <DEDUP_REMOVED lines=12> */
.L_x_7930:
[----:B------:R-:W-:Y:S02]  /*ca00*/  IMAD.MOV.U32 R119, RZ, RZ, R2 ;  /* 0x000000ffff777224 */ /* 0x000fe400078e0002 */
.L_x_7931:
[----:B------:R-:W-:Y:S05]  /*ca10*/  BSYNC B0 ;  /* 0x0000000000007941 */ /* 0x000fea0003800000 */
.L_x_7929:
        /* <DEDUP_REMOVED lines=16> */
.L_x_7935:
[----:B------:R-:W-:Y:S05]  /*cb20*/  BSYNC B1 ;  /* 0x0000000000017941 */ /* 0x000fea0003800000 */
.L_x_7934:
        /* <DEDUP_REMOVED lines=43> */
.L_x_7933:
[----:B------:R-:W-:Y:S05]  /*cde0*/  BSYNC B0 ;  /* 0x0000000000007941 */ /* 0x000fea0003800000 */
.L_x_7932:
        /* <DEDUP_REMOVED lines=14> */
.L_x_7936:
        /* <DEDUP_REMOVED lines=12> */
.L_x_7939:
[----:B------:R-:W-:Y:S02]  /*cf90*/  IMAD.MOV.U32 R96, RZ, RZ, R2 ;  /* 0x000000ffff607224 */ /* 0x000fe400078e0002 */
.L_x_7940:
[----:B------:R-:W-:Y:S05]  /*cfa0*/  BSYNC B0 ;  /* 0x0000000000007941 */ /* 0x000fea0003800000 */
.L_x_7938:
        /* <DEDUP_REMOVED lines=16> */
.L_x_7944:
[----:B------:R-:W-:Y:S05]  /*d0b0*/  BSYNC B1 ;  /* 0x0000000000017941 */ /* 0x000fea0003800000 */
.L_x_7943:
        /* <DEDUP_REMOVED lines=42> */
.L_x_7942:
[----:B------:R-:W-:Y:S05]  /*d360*/  BSYNC B0 ;  /* 0x0000000000007941 */ /* 0x000fea0003800000 */
.L_x_7941:
        /* <DEDUP_REMOVED lines=10> */
.L_x_7937:
        /* <DEDUP_REMOVED lines=12> */
.L_x_7946:
[----:B------:R-:W-:Y:S02]  /*d4d0*/  IMAD.MOV.U32 R96, RZ, RZ, R2 ;  /* 0x000000ffff607224 */ /* 0x000fe400078e0002 */
.L_x_7947:
[----:B------:R-:W-:Y:S05]  /*d4e0*/  BSYNC B0 ;  /* 0x0000000000007941 */ /* 0x000fea0003800000 */
.L_x_7945:
        /* <DEDUP_REMOVED lines=16> */
.L_x_7951:
[----:B------:R-:W-:Y:S05]  /*d5f0*/  BSYNC B1 ;  /* 0x0000000000017941 */ /* 0x000fea0003800000 */
.L_x_7950:
        /* <DEDUP_REMOVED lines=42> */
.L_x_7949:
[----:B------:R-:W-:Y:S05]  /*d8a0*/  BSYNC B0 ;  /* 0x0000000000007941 */ /* 0x000fea0003800000 */
.L_x_7948:
        /* <DEDUP_REMOVED lines=14> */
.L_x_7952:
        /* <DEDUP_REMOVED lines=12> */
.L_x_7955:
[----:B------:R-:W-:Y:S02]  /*da50*/  IMAD.MOV.U32 R96, RZ, RZ, R2 ;  /* 0x000000ffff607224 */ /* 0x000fe400078e0002 */
.L_x_7956:
[----:B------:R-:W-:Y:S05]  /*da60*/  BSYNC B0 ;  /* 0x0000000000007941 */ /* 0x000fea0003800000 */
.L_x_7954:
        /* <DEDUP_REMOVED lines=16> */
.L_x_7960:
[----:B------:R-:W-:Y:S05]  /*db70*/  BSYNC B1 ;  /* 0x0000000000017941 */ /* 0x000fea0003800000 */
.L_x_7959:
        /* <DEDUP_REMOVED lines=42> */
.L_x_7958:
[----:B------:R-:W-:Y:S05]  /*de20*/  BSYNC B0 ;  /* 0x0000000000007941 */ /* 0x000fea0003800000 */
.L_x_7957:
        /* <DEDUP_REMOVED lines=10> */
.L_x_7953:
        /* <DEDUP_REMOVED lines=12> */
.L_x_7962:
[----:B------:R-:W-:Y:S02]  /*df90*/  IMAD.MOV.U32 R96, RZ, RZ, R2 ;  /* 0x000000ffff607224 */ /* 0x000fe400078e0002 */
.L_x_7963:
[----:B------:R-:W-:Y:S05]  /*dfa0*/  BSYNC B0 ;  /* 0x0000000000007941 */ /* 0x000fea0003800000 */
.L_x_7961:
        /* <DEDUP_REMOVED lines=16> */
.L_x_7967:
[----:B------:R-:W-:Y:S05]  /*e0b0*/  BSYNC B1 ;  /* 0x0000000000017941 */ /* 0x000fea0003800000 */
.L_x_7966:
        /* <DEDUP_REMOVED lines=42> */
.L_x_7965:
[----:B------:R-:W-:Y:S05]  /*e360*/  BSYNC B0 ;  /* 0x0000000000007941 */ /* 0x000fea0003800000 */
.L_x_7964:
        /* <DEDUP_REMOVED lines=14> */
.L_x_7968:
        /* <DEDUP_REMOVED lines=12> */
.L_x_7971:
[----:B------:R-:W-:Y:S02]  /*e510*/  IMAD.MOV.U32 R121, RZ, RZ, R2 ;  /* 0x000000ffff797224 */ /* 0x000fe400078e0002 */
.L_x_7972:
[----:B------:R-:W-:Y:S05]  /*e520*/  BSYNC B0 ;  /* 0x0000000000007941 */ /* 0x000fea0003800000 */
.L_x_7970:
        /* <DEDUP_REMOVED lines=16> */
.L_x_7976:
[----:B------:R-:W-:Y:S05]  /*e630*/  BSYNC B1 ;  /* 0x0000000000017941 */ /* 0x000fea0003800000 */
.L_x_7975:
        /* <DEDUP_REMOVED lines=42> */
.L_x_7974:
[----:B------:R-:W-:Y:S05]  /*e8e0*/  BSYNC B0 ;  /* 0x0000000000007941 */ /* 0x000fea0003800000 */
.L_x_7973:
        /* <DEDUP_REMOVED lines=10> */
.L_x_7969:
        /* <DEDUP_REMOVED lines=12> */
.L_x_7978:
[----:B------:R-:W-:Y:S02]  /*ea50*/  IMAD.MOV.U32 R127, RZ, RZ, R2 ;  /* 0x000000ffff7f7224 */ /* 0x000fe400078e0002 */
.L_x_7979:
[----:B------:R-:W-:Y:S05]  /*ea60*/  BSYNC B0 ;  /* 0x0000000000007941 */ /* 0x000fea0003800000 */
.L_x_7977:
        /* <DEDUP_REMOVED lines=16> */
.L_x_7983:
[----:B------:R-:W-:Y:S05]  /*eb70*/  BSYNC B1 ;  /* 0x0000000000017941 */ /* 0x000fea0003800000 */
.L_x_7982:
        /* <DEDUP_REMOVED lines=42> */
.L_x_7981:
[----:B------:R-:W-:Y:S05]  /*ee20*/  BSYNC B0 ;  /* 0x0000000000007941 */ /* 0x000fea0003800000 */
.L_x_7980:
        /* <DEDUP_REMOVED lines=13> */
.L_x_7984:
        /* <DEDUP_REMOVED lines=12> */
.L_x_7987:
[----:B------:R-:W-:Y:S02]  /*efc0*/  IMAD.MOV.U32 R127, RZ, RZ, R2 ;  /* 0x000000ffff7f7224 */ /* 0x000fe400078e0002 */
.L_x_7988:
[----:B------:R-:W-:Y:S05]  /*efd0*/  BSYNC B0 ;  /* 0x0000000000007941 */ /* 0x000fea0003800000 */
.L_x_7986:
        /* <DEDUP_REMOVED lines=16> */
.L_x_7992:
[----:B------:R-:W-:Y:S05]  /*f0e0*/  BSYNC B1 ;  /* 0x0000000000017941 */ /* 0x000fea0003800000 */
.L_x_7991:
        /* <DEDUP_REMOVED lines=42> */
.L_x_7990:
[----:B------:R-:W-:Y:S05]  /*f390*/  BSYNC B0 ;  /* 0x0000000000007941 */ /* 0x000fea0003800000 */
.L_x_7989:
        /* <DEDUP_REMOVED lines=10> */
.L_x_7985:
        /* <DEDUP_REMOVED lines=12> */
.L_x_7994:
[----:B------:R-:W-:Y:S02]  /*f500*/  IMAD.MOV.U32 R127, RZ, RZ, R2 ;  /* 0x000000ffff7f7224 */ /* 0x000fe400078e0002 */
.L_x_7995:
[----:B------:R-:W-:Y:S05]  /*f510*/  BSYNC B0 ;  /* 0x0000000000007941 */ /* 0x000fea0003800000 */
.L_x_7993:
        /* <DEDUP_REMOVED lines=16> */
.L_x_7999:
[----:B------:R-:W-:Y:S05]  /*f620*/  BSYNC B1 ;  /* 0x0000000000017941 */ /* 0x000fea0003800000 */
.L_x_7998:
        /* <DEDUP_REMOVED lines=42> */
.L_x_7997:
[----:B------:R-:W-:Y:S05]  /*f8d0*/  BSYNC B0 ;  /* 0x0000000000007941 */ /* 0x000fea0003800000 */
.L_x_7996:
        /* <DEDUP_REMOVED lines=13> */
.L_x_8000:
        /* <DEDUP_REMOVED lines=12> */
.L_x_8003:
[----:B------:R-:W-:Y:S02]  /*fa70*/  IMAD.MOV.U32 R98, RZ, RZ, R2 ;  /* 0x000000ffff627224 */ /* 0x000fe400078e0002 */
.L_x_8004:
[----:B------:R-:W-:Y:S05]  /*fa80*/  BSYNC B0 ;  /* 0x0000000000007941 */ /* 0x000fea0003800000 */
.L_x_8002:
        /* <DEDUP_REMOVED lines=16> */
.L_x_8008:
[----:B------:R-:W-:Y:S05]  /*fb90*/  BSYNC B1 ;  /* 0x0000000000017941 */ /* 0x000fea0003800000 */
.L_x_8007:
        /* <DEDUP_REMOVED lines=42> */
.L_x_8006:
[----:B------:R-:W-:Y:S05]  /*fe40*/  BSYNC B0 ;  /* 0x0000000000007941 */ /* 0x000fea0003800000 */
.L_x_8005:
        /* <DEDUP_REMOVED lines=10> */
.L_x_8001:
        /* <DEDUP_REMOVED lines=12> */
.L_x_8010:
[----:B------:R-:W-:Y:S02]  /*ffb0*/  IMAD.MOV.U32 R98, RZ, RZ, R2 ;  /* 0x000000ffff627224 */ /* 0x000fe400078e0002 */
.L_x_8011:
[----:B------:R-:W-:Y:S05]  /*ffc0*/  BSYNC B0 ;  /* 0x0000000000007941 */ /* 0x000fea0003800000 */
.L_x_8009:
        /* <DEDUP_REMOVED lines=16> */
.L_x_8015:
[----:B------:R-:W-:Y:S05]  /*100d0*/  BSYNC B1 ;  /* 0x0000000000017941 */ /* 0x000fea0003800000 */
.L_x_8014:
        /* <DEDUP_REMOVED lines=42> */
.L_x_8013:
[----:B------:R-:W-:Y:S05]  /*10380*/  BSYNC B0 ;  /* 0x0000000000007941 */ /* 0x000fea0003800000 */
.L_x_8012:
        /* <DEDUP_REMOVED lines=13> */
.L_x_8016:
        /* <DEDUP_REMOVED lines=12> */
.L_x_8019:
[----:B------:R-:W-:Y:S02]  /*10520*/  IMAD.MOV.U32 R98, RZ, RZ, R2 ;  /* 0x000000ffff627224 */ /* 0x000fe400078e0002 */
.L_x_8020:
[----:B------:R-:W-:Y:S05]  /*10530*/  BSYNC B0 ;  /* 0x0000000000007941 */ /* 0x000fea0003800000 */
.L_x_8018:
        /* <DEDUP_REMOVED lines=16> */
.L_x_8024:
[----:B------:R-:W-:Y:S05]  /*10640*/  BSYNC B1 ;  /* 0x0000000000017941 */ /* 0x000fea0003800000 */
.L_x_8023:
        /* <DEDUP_REMOVED lines=42> */
.L_x_8022:
[----:B------:R-:W-:Y:S05]  /*108f0*/  BSYNC B0 ;  /* 0x0000000000007941 */ /* 0x000fea0003800000 */
.L_x_8021:
        /* <DEDUP_REMOVED lines=10> */
.L_x_8017:
        /* <DEDUP_REMOVED lines=12> */
.L_x_8026:
[----:B------:R-:W-:Y:S02]  /*10a60*/  IMAD.MOV.U32 R98, RZ, RZ, R2 ;  /* 0x000000ffff627224 */ /* 0x000fe400078e0002 */
.L_x_8027:
[----:B------:R-:W-:Y:S05]  /*10a70*/  BSYNC B0 ;  /* 0x0000000000007941 */ /* 0x000fea0003800000 */
.L_x_8025:
        /* <DEDUP_REMOVED lines=16> */
.L_x_8031:
[----:B------:R-:W-:Y:S05]  /*10b80*/  BSYNC B1 ;  /* 0x0000000000017941 */ /* 0x000fea0003800000 */
.L_x_8030:
        /* <DEDUP_REMOVED lines=42> */
.L_x_8029:
[----:B------:R-:W-:Y:S05]  /*10e30*/  BSYNC B0 ;  /* 0x0000000000007941 */ /* 0x000fea0003800000 */
.L_x_8028:
        /* <DEDUP_REMOVED lines=13> */
.L_x_8032:
        /* <DEDUP_REMOVED lines=12> */
.L_x_8035:
[----:B------:R-:W-:Y:S02]  /*10fd0*/  MOV R122, R2 ;  /* 0x00000002007a7202 */ /* 0x000fe40000000f00 */
.L_x_8036:
[----:B------:R-:W-:Y:S05]  /*10fe0*/  BSYNC B0 ;  /* 0x0000000000007941 */ /* 0x000fea0003800000 */
.L_x_8034:
        /* <DEDUP_REMOVED lines=18> */
.L_x_8040:
[----:B------:R-:W-:Y:S05]  /*11110*/  BSYNC B1 ;  /* 0x0000000000017941 */ /* 0x000fea0003800000 */
.L_x_8039:
        /* <DEDUP_REMOVED lines=42> */
.L_x_8038:
[----:B------:R-:W-:Y:S05]  /*113c0*/  BSYNC B0 ;  /* 0x0000000000007941 */ /* 0x000fea0003800000 */
.L_x_8037:
        /* <DEDUP_REMOVED lines=10> */
.L_x_8033:
[----:B------:R-:W-:Y:S01]  /*11470*/  SEL R133, RZ, 0x1, P2 ;  /* 0x00000001ff857807 */ /* 0x000fe20001000000 */
[C---:B------:R-:W-:Y:S01]  /*11480*/  IMAD.WIDE.U32 R136, R139.reuse, R104, c[0x0][0x188] ;  /* 0x000062008b887625 */ /* 0x040fe200078e0068 */
[----:B------:R-:W-:Y:S02]  /*11490*/  SEL R96, RZ, 0x10000, P4 ;  /* 0x00010000ff607807 */ /* 0x000fe40002000000 */
[----:B------:R-:W-:Y:S01]  /*114a0*/  SEL R109, RZ, 0x100, P3 ;  /* 0x00000100ff6d7807 */ /* 0x000fe20001800000 */
[----:B------:R-:W-:Y:S01]  /*114b0*/  IMAD.WIDE.U32 R134, R139, R110, c[0x0][0x190] ;  /* 0x000064008b867625 */ /* 0x000fe200078e006e */
        /* <DEDUP_REMOVED lines=13> */
[----:B------:R-:W-:Y:S01]  /*11590*/  SEL R131, RZ, 0x1, P5 ;  /* 0x00000001ff837807 */ /* 0x000fe20002800000 */
[----:B------:R-:W-:Y:S01]  /*115a0*/  IMAD.WIDE.U32 R122, R122, 0x100, RZ ;  /* 0x000001007a7a7825 */ /* 0x000fe200078e00ff */
[----:B------:R-:W-:Y:S02]  /*115b0*/  F2FP.BF16.PACK_AB R98, R128, R121 ;  /* 0x000000798062723e */ /* 0x000fe400000010ff */
[----:B------:R-:W-:Y:S02]  /*115c0*/  F2FP.BF16.PACK_AB R97, R126, R119 ;  /* 0x000000777e61723e */ /* 0x000fe400000010ff */
[----:B------:R-:W-:-:S02]  /*115d0*/  LOP3.LUT R130, R122, R130, R124, 0xfe, !PT ;  /* 0x000000827a827212 */ /* 0x000fc400078efe7c */
[----:B------:R-:W-:Y:S02]  /*115e0*/  F2FP.BF16.PACK_AB R96, R120, R117 ;  /* 0x000000757860723e */ /* 0x000fe400000010ff */
[----:B------:R-:W-:Y:S02]  /*115f0*/  LOP3.LUT R123, R123, R133, R125, 0xfe, !PT ;  /* 0x000000857b7b7212 */ /* 0x000fe400078efe7d */
        /* <DEDUP_REMOVED lines=28> */
.L_x_8041:
        /* <DEDUP_REMOVED lines=15> */
.L_x_8043:
[----:B-1----:R-:W-:Y:S02]  /*118b0*/  IMAD.MOV.U32 R132, RZ, RZ, R2 ;  /* 0x000000ffff847224 */ /* 0x002fe400078e0002 */
.L_x_8044:
[----:B------:R-:W-:Y:S05]  /*118c0*/  BSYNC B0 ;  /* 0x0000000000007941 */ /* 0x000fea0003800000 */
.L_x_8042:
        /* <DEDUP_REMOVED lines=16> */
.L_x_8048:
[----:B------:R-:W-:Y:S05]  /*119d0*/  BSYNC B1 ;  /* 0x0000000000017941 */ /* 0x000fea0003800000 */
.L_x_8047:
        /* <DEDUP_REMOVED lines=40> */
[----:B------:R-:W-:Y:S01]  /*11c60*/  MOV R108, R122 ;  /* 0x0000007a006c7202 */ /* 0x000fe20000000f00 */
[----:B------:R-:W-:Y:S01]  /*11c70*/  IMAD.MOV.U32 R122, RZ, RZ, RZ ;  /* 0x000000ffff7a7224 */ /* 0x000fe200078e00ff */
[----:B------:R-:W-:Y:S02]  /*11c80*/  LOP3.LUT R0, R123, UR26, R124, 0x96, !PT ;  /* 0x0000001a7b007c12 */ /* 0x000fe4000f8e967c */
.L_x_8046:
[----:B------:R-:W-:Y:S05]  /*11c90*/  BSYNC B0 ;  /* 0x0000000000007941 */ /* 0x000fea0003800000 */
.L_x_8045:
        /* <DEDUP_REMOVED lines=14> */
.L_x_8049:
        /* <DEDUP_REMOVED lines=12> */
.L_x_8052:
[----:B------:R-:W-:Y:S02]  /*11e40*/  IMAD.MOV.U32 R134, RZ, RZ, R2 ;  /* 0x000000ffff867224 */ /* 0x000fe400078e0002 */
.L_x_8053:
[----:B------:R-:W-:Y:S05]  /*11e50*/  BSYNC B0 ;  /* 0x0000000000007941 */ /* 0x000fea0003800000 */
.L_x_8051:
        /* <DEDUP_REMOVED lines=16> */
.L_x_8057:
[----:B------:R-:W-:Y:S05]  /*11f60*/  BSYNC B1 ;  /* 0x0000000000017941 */ /* 0x000fea0003800000 */
.L_x_8056:
        /* <DEDUP_REMOVED lines=43> */
.L_x_8055:
[----:B------:R-:W-:Y:S05]  /*12220*/  BSYNC B0 ;  /* 0x0000000000007941 */ /* 0x000fea0003800000 */
.L_x_8054:
        /* <DEDUP_REMOVED lines=10> */
.L_x_8050:
        /* <DEDUP_REMOVED lines=12> */
.L_x_8059:
[----:B------:R-:W-:Y:S02]  /*12390*/  IMAD.MOV.U32 R134, RZ, RZ, R2 ;  /* 0x000000ffff867224 */ /* 0x000fe400078e0002 */
.L_x_8060:
[----:B------:R-:W-:Y:S05]  /*123a0*/  BSYNC B0 ;  /* 0x0000000000007941 */ /* 0x000fea0003800000 */
.L_x_8058:
        /* <DEDUP_REMOVED lines=16> */
.L_x_8064:
[----:B------:R-:W-:Y:S05]  /*124b0*/  BSYNC B1 ;  /* 0x0000000000017941 */ /* 0x000fea0003800000 */
.L_x_8063:
        /* <DEDUP_REMOVED lines=43> */
.L_x_8062:
[----:B------:R-:W-:Y:S05]  /*12770*/  BSYNC B0 ;  /* 0x0000000000007941 */ /* 0x000fea0003800000 */
.L_x_8061:
        /* <DEDUP_REMOVED lines=14> */
.L_x_8065:
        /* <DEDUP_REMOVED lines=12> */
.L_x_8068:
[----:B------:R-:W-:Y:S02]  /*12920*/  IMAD.MOV.U32 R96, RZ, RZ, R2 ;  /* 0x000000ffff607224 */ /* 0x000fe400078e0002 */
.L_x_8069:
[----:B------:R-:W-:Y:S05]  /*12930*/  BSYNC B0 ;  /* 0x0000000000007941 */ /* 0x000fea0003800000 */
.L_x_8067:
        /* <DEDUP_REMOVED lines=16> */
.L_x_8073:
[----:B------:R-:W-:Y:S05]  /*12a40*/  BSYNC B1 ;  /* 0x0000000000017941 */ /* 0x000fea0003800000 */
.L_x_8072:
        /* <DEDUP_REMOVED lines=43> */
.L_x_8071:
[----:B------:R-:W-:Y:S05]  /*12d00*/  BSYNC B0 ;  /* 0x0000000000007941 */ /* 0x000fea0003800000 */
.L_x_8070:
        /* <DEDUP_REMOVED lines=10> */
.L_x_8066:
        /* <DEDUP_REMOVED lines=12> */
.L_x_8075:
[----:B------:R-:W-:Y:S02]  /*12e70*/  IMAD.MOV.U32 R96, RZ, RZ, R2 ;  /* 0x000000ffff607224 */ /* 0x000fe400078e0002 */
.L_x_8076:
[----:B------:R-:W-:Y:S05]  /*12e80*/  BSYNC B0 ;  /* 0x0000000000007941 */ /* 0x000fea0003800000 */
.L_x_8074:
        /* <DEDUP_REMOVED lines=16> */
.L_x_8080:
[----:B------:R-:W-:Y:S05]  /*12f90*/  BSYNC B1 ;  /* 0x0000000000017941 */ /* 0x000fea0003800000 */
.L_x_8079:
        /* <DEDUP_REMOVED lines=43> */
.L_x_8078:
[----:B------:R-:W-:Y:S05]  /*13250*/  BSYNC B0 ;  /* 0x0000000000007941 */ /* 0x000fea0003800000 */
.L_x_8077:
        /* <DEDUP_REMOVED lines=14> */
.L_x_8081:
        /* <DEDUP_REMOVED lines=12> */
.L_x_8084:
[----:B------:R-:W-:Y:S02]  /*13400*/  IMAD.MOV.U32 R96, RZ, RZ, R2 ;  /* 0x000000ffff607224 */ /* 0x000fe400078e0002 */
.L_x_8085:
[----:B------:R-:W-:Y:S05]  /*13410*/  BSYNC B0 ;  /* 0x0000000000007941 */ /* 0x000fea0003800000 */
.L_x_8083:
        /* <DEDUP_REMOVED lines=16> */
.L_x_8089:
[----:B------:R-:W-:Y:S05]  /*13520*/  BSYNC B1 ;  /* 0x0000000000017941 */ /* 0x000fea0003800000 */
.L_x_8088:
        /* <DEDUP_REMOVED lines=43> */
.L_x_8087:
[----:B------:R-:W-:Y:S05]  /*137e0*/  BSYNC B0 ;  /* 0x0000000000007941 */ /* 0x000fea0003800000 */
.L_x_8086:
        /* <DEDUP_REMOVED lines=10> */
.L_x_8082:
        /* <DEDUP_REMOVED lines=12> */
.L_x_8091:
[----:B------:R-:W-:Y:S02]  /*13950*/  IMAD.MOV.U32 R96, RZ, RZ, R2 ;  /* 0x000000ffff607224 */ /* 0x000fe400078e0002 */
.L_x_8092:
[----:B------:R-:W-:Y:S05]  /*13960*/  BSYNC B0 ;  /* 0x0000000000007941 */ /* 0x000fea0003800000 */
.L_x_8090:
        /* <DEDUP_REMOVED lines=16> */
.L_x_8096:
[----:B------:R-:W-:Y:S05]  /*13a70*/  BSYNC B1 ;  /* 0x0000000000017941 */ /* 0x000fea0003800000 */
.L_x_8095:
        /* <DEDUP_REMOVED lines=43> */
.L_x_8094:
[----:B------:R-:W-:Y:S05]  /*13d30*/  BSYNC B0 ;  /* 0x0000000000007941 */ /* 0x000fea0003800000 */
.L_x_8093:
        /* <DEDUP_REMOVED lines=14> */
.L_x_8097:
        /* <DEDUP_REMOVED lines=12> */
.L_x_8100:
[----:B------:R-:W-:Y:S02]  /*13ee0*/  IMAD.MOV.U32 R137, RZ, RZ, R2 ;  /* 0x000000ffff897224 */ /* 0x000fe400078e0002 */
.L_x_8101:
[----:B------:R-:W-:Y:S05]  /*13ef0*/  BSYNC B0 ;  /* 0x0000000000007941 */ /* 0x000fea0003800000 */
.L_x_8099:
        /* <DEDUP_REMOVED lines=16> */
.L_x_8105:
[----:B------:R-:W-:Y:S05]  /*14000*/  BSYNC B1 ;  /* 0x0000000000017941 */ /* 0x000fea0003800000 */
.L_x_8104:
        /* <DEDUP_REMOVED lines=43> */
.L_x_8103:
[----:B------:R-:W-:Y:S05]  /*142c0*/  BSYNC B0 ;  /* 0x0000000000007941 */ /* 0x000fea0003800000 */
.L_x_8102:
        /* <DEDUP_REMOVED lines=10> */
.L_x_8098:
        /* <DEDUP_REMOVED lines=12> */
.L_x_8107:
[----:B------:R-:W-:Y:S02]  /*14430*/  IMAD.MOV.U32 R138, RZ, RZ, R2 ;  /* 0x000000ffff8a7224 */ /* 0x000fe400078e0002 */
.L_x_8108:
[----:B------:R-:W-:Y:S05]  /*14440*/  BSYNC B0 ;  /* 0x0000000000007941 */ /* 0x000fea0003800000 */
.L_x_8106:
        /* <DEDUP_REMOVED lines=16> */
.L_x_8112:
[----:B------:R-:W-:Y:S05]  /*14550*/  BSYNC B1 ;  /* 0x0000000000017941 */ /* 0x000fea0003800000 */
.L_x_8111:
        /* <DEDUP_REMOVED lines=43> */
.L_x_8110:
[----:B------:R-:W-:Y:S05]  /*14810*/  BSYNC B0 ;  /* 0x0000000000007941 */ /* 0x000fea0003800000 */
.L_x_8109:
        /* <DEDUP_REMOVED lines=13> */
.L_x_8113:
        /* <DEDUP_REMOVED lines=12> */
.L_x_8116:
[----:B------:R-:W-:Y:S02]  /*149b0*/  IMAD.MOV.U32 R138, RZ, RZ, R2 ;  /* 0x000000ffff8a7224 */ /* 0x000fe400078e0002 */
.L_x_8117:
[----:B------:R-:W-:Y:S05]  /*149c0*/  BSYNC B0 ;  /* 0x0000000000007941 */ /* 0x000fea0003800000 */
.L_x_8115:
        /* <DEDUP_REMOVED lines=16> */
.L_x_8121:
[----:B------:R-:W-:Y:S05]  /*14ad0*/  BSYNC B1 ;  /* 0x0000000000017941 */ /* 0x000fea0003800000 */
.L_x_8120:
        /* <DEDUP_REMOVED lines=43> */
.L_x_8119:
[----:B------:R-:W-:Y:S05]  /*14d90*/  BSYNC B0 ;  /* 0x0000000000007941 */ /* 0x000fea0003800000 */
.L_x_8118:
        /* <DEDUP_REMOVED lines=10> */
.L_x_8114:
        /* <DEDUP_REMOVED lines=12> */
.L_x_8123:
[----:B------:R-:W-:Y:S02]  /*14f00*/  IMAD.MOV.U32 R138, RZ, RZ, R2 ;  /* 0x000000ffff8a7224 */ /* 0x000fe400078e0002 */
.L_x_8124:
[----:B------:R-:W-:Y:S05]  /*14f10*/  BSYNC B0 ;  /* 0x0000000000007941 */ /* 0x000fea0003800000 */
.L_x_8122:
        /* <DEDUP_REMOVED lines=16> */
.L_x_8128:
[----:B------:R-:W-:Y:S05]  /*15020*/  BSYNC B1 ;  /* 0x0000000000017941 */ /* 0x000fea0003800000 */
.L_x_8127:
        /* <DEDUP_REMOVED lines=43> */
.L_x_8126:
[----:B------:R-:W-:Y:S05]  /*152e0*/  BSYNC B0 ;  /* 0x0000000000007941 */ /* 0x000fea0003800000 */
.L_x_8125:
        /* <DEDUP_REMOVED lines=13> */
.L_x_8129:
        /* <DEDUP_REMOVED lines=12> */
.L_x_8132:
[----:B------:R-:W-:Y:S02]  /*15480*/  IMAD.MOV.U32 R98, RZ, RZ, R2 ;  /* 0x000000ffff627224 */ /* 0x000fe400078e0002 */
.L_x_8133:
[----:B------:R-:W-:Y:S05]  /*15490*/  BSYNC B0 ;  /* 0x0000000000007941 */ /* 0x000fea0003800000 */
.L_x_8131:
        /* <DEDUP_REMOVED lines=16> */
.L_x_8137:
[----:B------:R-:W-:Y:S05]  /*155a0*/  BSYNC B1 ;  /* 0x0000000000017941 */ /* 0x000fea0003800000 */
.L_x_8136:
        /* <DEDUP_REMOVED lines=43> */
.L_x_8135:
[----:B------:R-:W-:Y:S05]  /*15860*/  BSYNC B0 ;  /* 0x0000000000007941 */ /* 0x000fea0003800000 */
.L_x_8134:
        /* <DEDUP_REMOVED lines=10> */
.L_x_8130:
        /* <DEDUP_REMOVED lines=12> */
.L_x_8139:
[----:B------:R-:W-:Y:S02]  /*159d0*/  IMAD.MOV.U32 R98, RZ, RZ, R2 ;  /* 0x000000ffff627224 */ /* 0x000fe400078e0002 */
.L_x_8140:
[----:B------:R-:W-:Y:S05]  /*159e0*/  BSYNC B0 ;  /* 0x0000000000007941 */ /* 0x000fea0003800000 */
.L_x_8138:
        /* <DEDUP_REMOVED lines=16> */
.L_x_8144:
[----:B------:R-:W-:Y:S05]  /*15af0*/  BSYNC B1 ;  /* 0x0000000000017941 */ /* 0x000fea0003800000 */
.L_x_8143:
        /* <DEDUP_REMOVED lines=43> */
.L_x_8142:
[----:B------:R-:W-:Y:S05]  /*15db0*/  BSYNC B0 ;  /* 0x0000000000007941 */ /* 0x000fea0003800000 */
.L_x_8141:
        /* <DEDUP_REMOVED lines=13> */
.L_x_8145:
        /* <DEDUP_REMOVED lines=12> */
.L_x_8148:
[----:B------:R-:W-:Y:S02]  /*15f50*/  IMAD.MOV.U32 R98, RZ, RZ, R2 ;  /* 0x000000ffff627224 */ /* 0x000fe400078e0002 */
.L_x_8149:
[----:B------:R-:W-:Y:S05]  /*15f60*/  BSYNC B0 ;  /* 0x0000000000007941 */ /* 0x000fea0003800000 */
.L_x_8147:
        /* <DEDUP_REMOVED lines=16> */
.L_x_8153:
[----:B------:R-:W-:Y:S05]  /*16070*/  BSYNC B1 ;  /* 0x0000000000017941 */ /* 0x000fea0003800000 */
.L_x_8152:
        /* <DEDUP_REMOVED lines=43> */
.L_x_8151:
[----:B------:R-:W-:Y:S05]  /*16330*/  BSYNC B0 ;  /* 0x0000000000007941 */ /* 0x000fea0003800000 */
.L_x_8150:
        /* <DEDUP_REMOVED lines=10> */
.L_x_8146:
        /* <DEDUP_REMOVED lines=12> */
.L_x_8155:
[----:B------:R-:W-:Y:S02]  /*164a0*/  IMAD.MOV.U32 R98, RZ, RZ, R2 ;  /* 0x000000ffff627224 */ /* 0x000fe400078e0002 */
.L_x_8156:
[----:B------:R-:W-:Y:S05]  /*164b0*/  BSYNC B0 ;  /* 0x0000000000007941 */ /* 0x000fea0003800000 */
.L_x_8154:
        /* <DEDUP_REMOVED lines=16> */
.L_x_8160:
[----:B------:R-:W-:Y:S05]  /*165c0*/  BSYNC B1 ;  /* 0x0000000000017941 */ /* 0x000fea0003800000 */
.L_x_8159:
        /* <DEDUP_REMOVED lines=43> */
.L_x_8158:
[----:B------:R-:W-:Y:S05]  /*16880*/  BSYNC B0 ;  /* 0x0000000000007941 */ /* 0x000fea0003800000 */
.L_x_8157:
        /* <DEDUP_REMOVED lines=13> */
.L_x_8161:
        /* <DEDUP_REMOVED lines=12> */
.L_x_8164:
[----:B------:R-:W-:Y:S02]  /*16a20*/  IMAD.MOV.U32 R124, RZ, RZ, R2 ;  /* 0x000000ffff7c7224 */ /* 0x000fe400078e0002 */
.L_x_8165:
[----:B------:R-:W-:Y:S05]  /*16a30*/  BSYNC B0 ;  /* 0x0000000000007941 */ /* 0x000fea0003800000 */
.L_x_8163:
        /* <DEDUP_REMOVED lines=16> */
.L_x_8169:
[----:B------:R-:W-:Y:S05]  /*16b40*/  BSYNC B1 ;  /* 0x0000000000017941 */ /* 0x000fea0003800000 */
.L_x_8168:
        /* <DEDUP_REMOVED lines=43> */
.L_x_8167:
[----:B------:R-:W-:Y:S05]  /*16e00*/  BSYNC B0 ;  /* 0x0000000000007941 */ /* 0x000fea0003800000 */
.L_x_8166:
        /* <DEDUP_REMOVED lines=10> */
.L_x_8162:
[----:B------:R-:W-:Y:S01]  /*16eb0*/  FADD.FTZ R96, RZ, R92 ;  /* 0x0000005cff607221 */ /* 0x000fe20000010000 */
[----:B------:R-:W-:Y:S01]  /*16ec0*/  SEL R103, RZ, 0x1000000, P5 ;  /* 0x01000000ff677807 */ /* 0x000fe20002800000 */
[C---:B------:R-:W-:Y:S01]  /*16ed0*/  IMAD.WIDE.U32 R146, R109.reuse, R104, c[0x0][0x188] ;  /* 0x000062006d927625 */ /* 0x040fe200078e0068 */
[----:B------:R-:W-:Y:S02]  /*16ee0*/  ISETP.NE.AND P5, PT, R136, RZ, PT ;  /* 0x000000ff8800720c */ /* 0x000fe40003fa5270 */
[----:B------:R-:W-:Y:S01]  /*16ef0*/  ISETP.NE.AND P6, PT, R132, RZ, PT ;  /* 0x000000ff8400720c */ /* 0x000fe20003fc5270 */
[----:B------:R-:W-:Y:S01]  /*16f00*/  FADD.FTZ R97, R96, R93 ;  /* 0x0000005d60617221 */ /* 0x000fe20000010000 */
[----:B------:R-:W-:Y:S01]  /*16f10*/  ISETP.NE.AND P1, PT, R134, RZ, PT ;  /* 0x000000ff8600720c */ /* 0x000fe20003f25270 */
[----:B------:R-:W-:Y:S01]  /*16f20*/  IMAD.WIDE.U32 R144, R109, R110, c[0x0][0x190] ;  /* 0x000064006d907625 */ /* 0x000fe200078e006e */
[----:B------:R-:W-:Y:S02]  /*16f30*/  SEL R99, RZ, 0x10000, P4 ;  /* 0x00010000ff637807 */ /* 0x000fe40002000000 */
[----:B------:R-:W-:Y:S01]  /*16f40*/  SEL R124, RZ, 0x100, P3 ;  /* 0x00000100ff7c7807 */ /* 0x000fe20001800000 */
[----:B------:R-:W-:Y:S01]  /*16f50*/  FADD.FTZ R96, R97, R94 ;  /* 0x0000005e61607221 */ /* 0x000fe20000010000 */
[----:B------:R-:W-:-:S02]  /*16f60*/  SEL R98, RZ, 0x1, P5 ;  /* 0x00000001ff627807 */ /* 0x000fc40002800000 */
[----:B------:R-:W-:Y:S01]  /*16f70*/  SEL R122, RZ, 0x1, P1 ;  /* 0x00000001ff7a7807 */ /* 0x000fe20000800000 */
[----:B------:R-:W-:Y:S01]  /*16f80*/  FADD.FTZ R97, R96, R95 ;  /* 0x0000005f60617221 */ /* 0x000fe20000010000 */
[----:B------:R-:W-:Y:S01]  /*16f90*/  LOP3.LUT R124, R124, R103, R99, 0xfe, !PT ;  /* 0x000000677c7c7212 */ /* 0x000fe200078efe63 */
[----:B------:R-:W-:Y:S01]  /*16fa0*/  IMAD.WIDE.U32 R98, R98, 0x1000000, RZ ;  /* 0x0100000062627825 */ /* 0x000fe200078e00ff */
[----:B------:R-:W-:Y:S02]  /*16fb0*/  SEL R103, RZ, 0x1, P2 ;  /* 0x00000001ff677807 */ /* 0x000fe40001000000 */
[----:B------:R-:W-:Y:S01]  /*16fc0*/  ISETP.NE.AND P0, PT, R130, RZ, PT ;  /* 0x000000ff8200720c */ /* 0x000fe20003f05270 */
[----:B------:R-:W-:Y:S01]  /*16fd0*/  FADD.FTZ R96, R97, R100 ;  /* 0x0000006461607221 */ /* 0x000fe20000010000 */
[----:B------:R-:W-:Y:S01]  /*16fe0*/  LOP3.LUT R99, R99, R124, R103, 0xfe, !PT ;  /* 0x0000007c63637212 */ /* 0x000fe200078efe67 */
[----:B------:R-:W-:Y:S01]  /*16ff0*/  IMAD.WIDE.U32 R122, R122, 0x100, RZ ;  /* 0x000001007a7a7825 */ /* 0x000fe200078e00ff */
[----:B------:R-:W-:-:S02]  /*17000*/  SEL R104, RZ, 0x1, P0 ;  /* 0x00000001ff687807 */ /* 0x000fc40000000000 */
[----:B------:R-:W-:Y:S01]  /*17010*/  LOP3.LUT P0, RZ, R4, 0x1f, RZ, 0xc0, !PT ;  /* 0x0000001f04ff7812 */ /* 0x000fe2000780c0ff */
[----:B------:R-:W-:Y:S01]  /*17020*/  FADD.FTZ R97, R96, R101 ;  /* 0x0000006560617221 */ /* 0x000fe20000010000 */
[----:B------:R-:W-:-:S03]  /*17030*/  LOP3.LUT P1, RZ, R10, 0xff, RZ, 0xc0, !PT ;  /* 0x000000ff0aff7812 */ /* 0x000fc6000782c0ff */
        /* <DEDUP_REMOVED lines=15> */
[----:B------:R-:W-:Y:S02]  /*17130*/  SEL R96, RZ, 0x1, P6 ;  /* 0x00000001ff607807 */ /* 0x000fe40003000000 */
[----:B------:R-:W-:Y:S01]  /*17140*/  ISETP.NE.AND P6, PT, R106, RZ, PT ;  /* 0x000000ff6a00720c */ /* 0x000fe20003fc5270 */
[----:B------:R-:W-:Y:S02]  /*17150*/  FADD.FTZ R106, R97, R128 ;  /* 0x00000080616a7221 */ /* 0x000fe40000010000 */
        /* <DEDUP_REMOVED lines=8> */
[----:B------:R-:W-:Y:S02]  /*171e0*/  F2FP.BF16.PACK_AB R97, R139, R133 ;  /* 0x000000858b61723e */ /* 0x000fe400000010ff */
[----:B------:R-:W-:Y:S01]  /*171f0*/  F2FP.BF16.PACK_AB R96, R135, R131 ;  /* 0x000000838760723e */ /* 0x000fe200000010ff */
[----:B------:R-:W-:Y:S01]  /*17200*/  FADD.FTZ R106, R106, R135 ;  /* 0x000000876a6a7221 */ /* 0x000fe20000010000 */
[----:B------:R-:W-:-:S02]  /*17210*/  LOP3.LUT R122, R103, R104, RZ, 0xfc, !PT ;  /* 0x00000068677a7212 */ /* 0x000fc400078efcff */
[----:B------:R-:W-:Y:S01]  /*17220*/  SHF.R.U32.HI R103, RZ, 0x5, R4 ;  /* 0x00000005ff677819 */ /* 0x000fe20000011604 */
[----:B------:R0:W-:Y:S01]  /*17230*/  STG.E.128 [R146.64], R96 ;  /* 0x0000006092007986 */ /* 0x0001e2000c101d06 */
[----:B------:R-:W-:Y:S02]  /*17240*/  FADD.FTZ R106, R106, R133 ;  /* 0x000000856a6a7221 */ /* 0x000fe40000010000 */
[----:B------:R-:W-:Y:S01]  /*17250*/  LOP3.LUT R103, R103, 0x7fffffc, RZ, 0xc0, !PT ;  /* 0x07fffffc67677812 */ /* 0x000fe200078ec0ff */
[----:B------:R0:W-:Y:S01]  /*17260*/  STG.E.64 [R144.64], R122 ;  /* 0x0000007a90007986 */ /* 0x0001e2000c101b06 */
[----:B------:R-:W-:-:S04]  /*17270*/  FADD.FTZ R106, R106, R139 ;  /* 0x0000008b6a6a7221 */ /* 0x000fc80000010000 */
[----:B------:R-:W-:-:S04]  /*17280*/  FADD.FTZ R106, R106, R137 ;  /* 0x000000896a6a7221 */ /* 0x000fc80000010000 */
[----:B------:R-:W-:-:S04]  /*17290*/  FADD.FTZ R106, R106, R141 ;  /* 0x0000008d6a6a7221 */ /* 0x000fc80000010000 */
        /* <DEDUP_REMOVED lines=21> */
.L_x_8170:
[----:B0-----:R-:W-:Y:S01]  /*173f0*/  @!P1 IADD3 R103, R103, 0x4, RZ ;  /* 0x0000000467679810 */ /* 0x001fe20007ffe0ff */
[----:B------:R-:W-:Y:S01]  /*17400*/  FADD.FTZ R106, R106, R125 ;  /* 0x0000007d6a6a7221 */ /* 0x000fe20000010000 */
[----:B------:R-:W-:Y:S05]  /*17410*/  BRA.DIV ~URZ, `(.L_x_8171) ;  /* 0x000011927f007947 */ /* 0x000fea000b800000 */
[----:B------:R0:W1:Y:S02]  /*17420*/  SHFL.BFLY PT, R96, R106, 0x1, 0x1f ;  /* 0x0c201f006a607f89 */ /* 0x00006400000e0000 */
.L_x_8175:
        /* <DEDUP_REMOVED lines=84> */
.L_x_8176:
[----:B------:R-:W-:Y:S01]  /*17970*/  SHF.R.U32.HI R104, RZ, 0x5, R4 ;  /* 0x00000005ff687819 */ /* 0x000fe20000011604 */
[----:B-1----:R-:W-:Y:S01]  /*17980*/  FADD.FTZ R97, R123, R106 ;  /* 0x0000006a7b617221 */ /* 0x002fe20000010000 */
[----:B------:R-:W-:Y:S01]  /*17990*/  WARPSYNC 0xffffffff ;  /* 0xffffffff00007948 */ /* 0x000fe20003800000 */
[----:B------:R-:W-:Y:S02]  /*179a0*/  LOP3.LUT R98, R4, 0x1f, RZ, 0xc0, !PT ;  /* 0x0000001f04627812 */ /* 0x000fe400078ec0ff */
[----:B------:R-:W-:Y:S02]  /*179b0*/  LOP3.LUT R104, R104, 0x3, RZ, 0xc0, !PT ;  /* 0x0000000368687812 */ /* 0x000fe400078ec0ff */
[----:B------:R-:W-:-:S03]  /*179c0*/  ISETP.GT.U32.AND P1, PT, R98, 0x3, PT ;  /* 0x000000036200780c */ /* 0x000fc60003f24070 */
[----:B0-----:R-:W-:-:S05]  /*179d0*/  @!P0 IMAD.IADD R106, R103, 0x1, R104 ;  /* 0x00000001676a8824 */ /* 0x001fca00078e0268 */
[----:B------:R-:W-:Y:S04]  /*179e0*/  @!P0 STS.64 [R106.X8], R96 ;  /* 0x000000606a008388 */ /* 0x000fe80000008a00 */
[----:B------:R-:W-:Y:S01]  /*179f0*/  BAR.SYNC.DEFER_BLOCKING 0x0 ;  /* 0x0000000000007b1d */ /* 0x000fe20000010000 */
[----:B------:R-:W-:Y:S01]  /*17a00*/  @!P1 IMAD.IADD R110, R103, 0x1, R98 ;  /* 0x00000001676e9824 */ /* 0x000fe200078e0262 */
[----:B------:R-:W-:Y:S01]  /*17a10*/  LOP3.LUT P0, RZ, R104, 0x1f, R4, 0xf8, !PT ;  /* 0x0000001f68ff7812 */ /* 0x000fe2000780f804 */
[----:B------:R-:W-:Y:S01]  /*17a20*/  CS2R R98, SRZ ;  /* 0x0000000000627805 */ /* 0x000fe2000001ff00 */
[----:B------:R-:W-:Y:S01]  /*17a30*/  IMAD.MOV.U32 R103, RZ, RZ, RZ ;  /* 0x000000ffff677224 */ /* 0x000fe200078e00ff */
[----:B------:R-:W-:Y:S01]  /*17a40*/  MOV R104, c[0x0][0x1e0] ;  /* 0x0000780000687a02 */ /* 0x000fe20000000f00 */
        /* <DEDUP_REMOVED lines=32> */
[----:B0-----:R-:W-:Y:S02]  /*17c50*/  @!P0 IMAD.MOV.U32 R106, RZ, RZ, 0x4 ;  /* 0x00000004ff6a8424 */ /* 0x001fe400078e00ff */
[----:B------:R-:W-:-:S02]  /*17c60*/  FMUL.FTZ R123, R123, R147 ;  /* 0x000000937b7b7220 */ /* 0x000fc40000410000 */
[----:B-1----:R-:W-:Y:S02]  /*17c70*/  FMUL.FTZ R103, R99, R98 ;  /* 0x0000006263677220 */ /* 0x002fe40000410000 */
[----:B--2---:R-:W-:-:S03]  /*17c80*/  FADD.FTZ R98, R96, R97 ;  /* 0x0000006160627221 */ /* 0x004fc60000010000 */
[----:B------:R-:W0:Y:S01]  /*17c90*/  SHFL.IDX PT, R145, R103, RZ, 0x1f ;  /* 0x00001fff67917589 */ /* 0x000e2200000e0000 */
[----:B------:R-:W-:Y:S02]  /*17ca0*/  FFMA.FTZ R123, R99, R123, R98 ;  /* 0x0000007b637b7223 */ /* 0x000fe40000010062 */
[----:B------:R-:W-:-:S04]  /*17cb0*/  @!P0 IMAD.MOV.U32 R98, RZ, RZ, 0x4 ;  /* 0x00000004ff628424 */ /* 0x000fc800078e00ff */
[----:B------:R-:W1:Y:S01]  /*17cc0*/  SHFL.IDX PT, R123, R123, RZ, 0x1f ;  /* 0x00001fff7b7b7589 */ /* 0x000e6200000e0000 */
        /* <DEDUP_REMOVED lines=8> */
[----:B------:R-:W-:-:S03]  /*17d50*/  IADD3 R5, R5, c[0x0][0x160], RZ ;  /* 0x0000580005057a10 */ /* 0x000fc60007ffe0ff */
[C---:B------:R-:W-:Y:S02]  /*17d60*/  FADD.FTZ R106, -R104.reuse, R93 ;  /* 0x0000005d686a7221 */ /* 0x040fe40000010100 */
[----:B------:R-:W1:Y:S01]  /*17d70*/  MUFU.RSQ R93, R103 ;  /* 0x00000067005d7308 */ /* 0x000e620000001400 */
[C---:B------:R-:W-:Y:S02]  /*17d80*/  FADD.FTZ R92, -R104.reuse, R92 ;  /* 0x0000005c685c7221 */ /* 0x040fe40000010100 */
[C---:B------:R-:W-:Y:S02]  /*17d90*/  FADD.FTZ R100, -R104.reuse, R100 ;  /* 0x0000006468647221 */ /* 0x040fe40000010100 */
[C---:B0-----:R-:W-:Y:S02]  /*17da0*/  FADD.FTZ R98, -R104.reuse, R107 ;  /* 0x0000006b68627221 */ /* 0x041fe40000010100 */
[C---:B------:R-:W-:Y:S02]  /*17db0*/  FADD.FTZ R102, -R104.reuse, R102 ;  /* 0x0000006668667221 */ /* 0x040fe40000010100 */
[----:B------:R-:W-:-:S02]  /*17dc0*/  FADD.FTZ R112, -R104, R112 ;  /* 0x0000007068707221 */ /* 0x000fc40000010100 */
[C---:B------:R-:W-:Y:S02]  /*17dd0*/  FADD.FTZ R110, -R104.reuse, R94 ;  /* 0x0000005e686e7221 */ /* 0x040fe40000010100 */
[C---:B------:R-:W-:Y:S02]  /*17de0*/  FADD.FTZ R134, -R104.reuse, R113 ;  /* 0x0000007168867221 */ /* 0x040fe40000010100 */
[C---:B------:R-:W-:Y:S01]  /*17df0*/  FADD.FTZ R116, -R104.reuse, R116 ;  /* 0x0000007468747221 */ /* 0x040fe20000010100 */
[----:B-1----:R0:W-:Y:S01]  /*17e00*/  @!P0 STG.E [R96.64], R93 ;  /* 0x0000005d60008986 */ /* 0x0021e2000c101906 */
[C---:B------:R-:W-:Y:S02]  /*17e10*/  FADD.FTZ R122, -R104.reuse, R95 ;  /* 0x0000005f687a7221 */ /* 0x040fe40000010100 */
[----:B------:R-:W-:Y:S02]  /*17e20*/  FADD.FTZ R136, -R104, R115 ;  /* 0x0000007368887221 */ /* 0x000fe40000010100 */
[----:B------:R-:W-:-:S02]  /*17e30*/  FMUL.FTZ R94, R93, R106 ;  /* 0x0000006a5d5e7220 */ /* 0x000fc40000410000 */
[C---:B------:R-:W-:Y:S02]  /*17e40*/  FMUL.FTZ R95, R93.reuse, R92 ;  /* 0x0000005c5d5f7220 */ /* 0x040fe40000410000 */
[C---:B------:R-:W-:Y:S02]  /*17e50*/  FMUL.FTZ R103, R93.reuse, R100 ;  /* 0x000000645d677220 */ /* 0x040fe40000410000 */
[C---:B------:R-:W-:Y:S02]  /*17e60*/  FMUL.FTZ R115, R93.reuse, R98 ;  /* 0x000000625d737220 */ /* 0x040fe40000410000 */
[----:B------:R-:W-:Y:S02]  /*17e70*/  FADD.FTZ R142, -R104, R119 ;  /* 0x00000077688e7221 */ /* 0x000fe40000010100 */
[C---:B------:R-:W-:Y:S02]  /*17e80*/  FMUL.FTZ R113, R93.reuse, R102 ;  /* 0x000000665d717220 */ /* 0x040fe40000410000 */
[----:B------:R-:W-:-:S02]  /*17e90*/  FMUL.FTZ R98, R93, R112 ;  /* 0x000000705d627220 */ /* 0x000fc40000410000 */
[C---:B------:R-:W-:Y:S02]  /*17ea0*/  FMUL.FTZ R119, R93.reuse, R134 ;  /* 0x000000865d777220 */ /* 0x040fe40000410000 */
[----:B------:R-:W-:Y:S02]  /*17eb0*/  FMUL.FTZ R116, R93, R116 ;  /* 0x000000745d747220 */ /* 0x000fe40000410000 */
[----:B0-----:R-:W-:Y:S02]  /*17ec0*/  FFMA.FTZ R97, R49, R94, R81 ;  /* 0x0000005e31617223 */ /* 0x001fe40000010051 */
[----:B------:R-:W-:Y:S02]  /*17ed0*/  FADD.FTZ R140, -R104, R117 ;  /* 0x00000075688c7221 */ /* 0x000fe40000010100 */
[----:B------:R-:W-:Y:S02]  /*17ee0*/  FFMA.FTZ R92, R48, R95, R80 ;  /* 0x0000005f305c7223 */ /* 0x000fe40000010050 */
[----:B------:R-:W-:-:S02]  /*17ef0*/  FFMA.FTZ R94, R44, R103, R76 ;  /* 0x000000672c5e7223 */ /* 0x000fc4000001004c */
[----:B------:R-:W-:Y:S01]  /*17f00*/  FFMA.FTZ R95, R46, R113, R78 ;  /* 0x000000712e5f7223 */ /* 0x000fe2000001004e */
[----:B------:R-:W-:Y:S01]  /*17f10*/  F2FP.BF16.PACK_AB R92, R97, R92 ;  /* 0x0000005c615c723e */ /* 0x000fe200000010ff */
[----:B------:R-:W-:Y:S02]  /*17f20*/  FFMA.FTZ R103, R41, R98, R73 ;  /* 0x0000006229677223 */ /* 0x000fe40000010049 */
[C---:B------:R-:W-:Y:S02]  /*17f30*/  FADD.FTZ R132, -R104.reuse, R111 ;  /* 0x0000006f68847221 */ /* 0x040fe40000010100 */
[C---:B------:R-:W-:Y:S02]  /*17f40*/  FADD.FTZ R114, -R104.reuse, R114 ;  /* 0x0000007268727221 */ /* 0x040fe40000010100 */
[C---:B------:R-:W-:Y:S02]  /*17f50*/  FADD.FTZ R126, -R104.reuse, R126 ;  /* 0x0000007e687e7221 */ /* 0x040fe40000010100 */
[----:B------:R-:W-:-:S02]  /*17f60*/  FADD.FTZ R154, -R104, R133 ;  /* 0x00000085689a7221 */ /* 0x000fc40000010100 */
[----:B------:R-:W-:Y:S02]  /*17f70*/  FADD.FTZ R156, -R104, R139 ;  /* 0x0000008b689c7221 */ /* 0x000fe40000010100 */
[----:B------:R-:W-:Y:S02]  /*17f80*/  FFMA.FTZ R98, R36, R119, R68 ;  /* 0x0000007724627223 */ /* 0x000fe40000010044 */
[----:B------:R-:W-:Y:S01]  /*17f90*/  FFMA.FTZ R113, R37, R116, R69 ;  /* 0x0000007425717223 */ /* 0x000fe20000010045 */
[----:B------:R-:W-:Y:S01]  /*17fa0*/  LEA R116, P1, R109, c[0x0][0x208], 0x4 ;  /* 0x000082006d747a11 */ /* 0x000fe200078220ff */
[C---:B------:R-:W-:Y:S02]  /*17fb0*/  FADD.FTZ R124, -R104.reuse, R101 ;  /* 0x00000065687c7221 */ /* 0x040fe40000010100 */
[C---:B------:R-:W-:Y:S01]  /*17fc0*/  FADD.FTZ R120, -R104.reuse, R120 ;  /* 0x0000007868787221 */ /* 0x040fe20000010100 */
[----:B------:R-:W-:Y:S01]  /*17fd0*/  F2FP.BF16.PACK_AB R98, R113, R98 ;  /* 0x000000627162723e */ /* 0x000fe200000010ff */
[----:B------:R-:W-:-:S02]  /*17fe0*/  FADD.FTZ R158, -R104, R137 ;  /* 0x00000089689e7221 */ /* 0x000fc40000010100 */
[C---:B------:R-:W-:Y:S02]  /*17ff0*/  FADD.FTZ R160, -R104.reuse, R141 ;  /* 0x0000008d68a07221 */ /* 0x040fe40000010100 */
[C---:B------:R-:W-:Y:S02]  /*18000*/  FADD.FTZ R130, -R104.reuse, R105 ;  /* 0x0000006968827221 */ /* 0x040fe40000010100 */
[C---:B------:R-:W-:Y:S02]  /*18010*/  FMUL.FTZ R101, R93.reuse, R140 ;  /* 0x0000008c5d657220 */ /* 0x040fe40000410000 */
[C---:B------:R-:W-:Y:S02]  /*18020*/  FMUL.FTZ R99, R93.reuse, R110 ;  /* 0x0000006e5d637220 */ /* 0x040fe40000410000 */
[----:B------:R-:W-:Y:S02]  /*18030*/  FMUL.FTZ R105, R93, R142 ;  /* 0x0000008e5d697220 */ /* 0x000fe40000410000 */
[----:B------:R-:W-:-:S02]  /*18040*/  FADD.FTZ R144, -R104, R121 ;  /* 0x0000007968907221 */ /* 0x000fc40000010100 */
[C---:B------:R-:W-:Y:S02]  /*18050*/  FADD.FTZ R128, -R104.reuse, R128 ;  /* 0x0000008068807221 */ /* 0x040fe40000010100 */
[----:B------:R-:W-:Y:S02]  /*18060*/  FADD.FTZ R146, -R104, R127 ;  /* 0x0000007f68927221 */ /* 0x000fe40000010100 */
[C---:B------:R-:W-:Y:S02]  /*18070*/  FMUL.FTZ R117, R93.reuse, R132 ;  /* 0x000000845d757220 */ /* 0x040fe40000410000 */
[C---:B------:R-:W-:Y:S02]  /*18080*/  FMUL.FTZ R114, R93.reuse, R114 ;  /* 0x000000725d727220 */ /* 0x040fe40000410000 */
[C---:B------:R-:W-:Y:S02]  /*18090*/  FMUL.FTZ R106, R93.reuse, R126 ;  /* 0x0000007e5d6a7220 */ /* 0x040fe40000410000 */
[----:B------:R-:W-:-:S02]  /*180a0*/  FMUL.FTZ R107, R93, R154 ;  /* 0x0000009a5d6b7220 */ /* 0x000fc40000410000 */
[C---:B------:R-:W-:Y:S02]  /*180b0*/  FMUL.FTZ R110, R93.reuse, R156 ;  /* 0x0000009c5d6e7220 */ /* 0x040fe40000410000 */
[C---:B------:R-:W-:Y:S02]  /*180c0*/  FADD.FTZ R150, -R104.reuse, R131 ;  /* 0x0000008368967221 */ /* 0x040fe40000010100 */
[----:B------:R-:W-:Y:S02]  /*180d0*/  FADD.FTZ R152, -R104, R135 ;  /* 0x0000008768987221 */ /* 0x000fe40000010100 */
[C---:B------:R-:W-:Y:S02]  /*180e0*/  FMUL.FTZ R100, R93.reuse, R120 ;  /* 0x000000785d647220 */ /* 0x040fe40000410000 */
[C---:B------:R-:W-:Y:S02]  /*180f0*/  FMUL.FTZ R127, R93.reuse, R158 ;  /* 0x0000009e5d7f7220 */ /* 0x040fe40000410000 */
[----:B------:R-:W-:-:S02]  /*18100*/  FMUL.FTZ R112, R93, R160 ;  /* 0x000000a05d707220 */ /* 0x000fc40000410000 */
[----:B------:R-:W-:Y:S02]  /*18110*/  FADD.FTZ R118, -R104, R118 ;  /* 0x0000007668767221 */ /* 0x000fe40000010100 */
[----:B------:R-:W-:Y:S02]  /*18120*/  FFMA.FTZ R113, R32, R101, R64 ;  /* 0x0000006520717223 */ /* 0x000fe40000010040 */
[C---:B------:R-:W-:Y:S02]  /*18130*/  FADD.FTZ R148, -R104.reuse, R129 ;  /* 0x0000008168947221 */ /* 0x040fe40000010100 */
[C---:B------:R-:W-:Y:S02]  /*18140*/  FADD.FTZ R162, -R104.reuse, R143 ;  /* 0x0000008f68a27221 */ /* 0x040fe40000010100 */
[----:B------:R-:W-:Y:S02]  /*18150*/  FADD.FTZ R164, -R104, R125 ;  /* 0x0000007d68a47221 */ /* 0x000fe40000010100 */
[----:B------:R-:W-:-:S02]  /*18160*/  FFMA.FTZ R101, R34, R105, R66 ;  /* 0x0000006922657223 */ /* 0x000fc40000010042 */
[C---:B------:R-:W-:Y:S02]  /*18170*/  FMUL.FTZ R123, R93.reuse, R144 ;  /* 0x000000905d7b7220 */ /* 0x040fe40000410000 */
[----:B------:R-:W-:Y:S02]  /*18180*/  FMUL.FTZ R128, R93, R128 ;  /* 0x000000805d807220 */ /* 0x000fe40000410000 */
[----:B------:R-:W-:Y:S01]  /*18190*/  FFMA.FTZ R97, R42, R117, R74 ;  /* 0x000000752a617223 */ /* 0x000fe2000001004a */
[----:B------:R-:W-:Y:S01]  /*181a0*/  LEA.HI.X R117, R109, c[0x0][0x20c], RZ, 0x4, P1 ;  /* 0x000083006d757a11 */ /* 0x000fe200008f24ff */
[----:B------:R-:W-:Y:S01]  /*181b0*/  FFMA.FTZ R114, R43, R114, R75 ;  /* 0x000000722b727223 */ /* 0x000fe2000001004b */
[----:B------:R-:W-:Y:S01]  /*181c0*/  LOP3.LUT P1, RZ, R10, 0xff, RZ, 0xc0, !PT ;  /* 0x000000ff0aff7812 */ /* 0x000fe2000782c0ff */
[----:B------:R-:W-:Y:S02]  /*181d0*/  FFMA.FTZ R106, R35, R106, R67 ;  /* 0x0000006a236a7223 */ /* 0x000fe40000010043 */
[----:B------:R-:W-:Y:S01]  /*181e0*/  FFMA.FTZ R105, R26, R107, R58 ;  /* 0x0000006b1a697223 */ /* 0x000fe2000001003a */
[----:B------:R-:W-:Y:S01]  /*181f0*/  F2FP.BF16.PACK_AB R97, R114, R97 ;  /* 0x000000617261723e */ /* 0x000fe200000010ff */
[----:B------:R-:W-:Y:S01]  /*18200*/  FFMA.FTZ R110, R27, R110, R59 ;  /* 0x0000006e1b6e7223 */ /* 0x000fe2000001003b */
[----:B------:R-:W-:Y:S01]  /*18210*/  F2FP.BF16.PACK_AB R101, R106, R101 ;  /* 0x000000656a65723e */ /* 0x000fe200000010ff */
[----:B------:R-:W-:Y:S01]  /*18220*/  FMUL.FTZ R122, R93, R122 ;  /* 0x0000007a5d7a7220 */ /* 0x000fe20000410000 */
[----:B------:R-:W-:Y:S01]  /*18230*/  LEA R114, P0, R19, c[0x0][0x208], 0x4 ;  /* 0x0000820013727a11 */ /* 0x000fe200078020ff */
[C---:B------:R-:W-:Y:S01]  /*18240*/  FMUL.FTZ R124, R93.reuse, R124 ;  /* 0x0000007c5d7c7220 */ /* 0x040fe20000410000 */
[----:B------:R-:W-:Y:S01]  /*18250*/  F2FP.BF16.PACK_AB R105, R110, R105 ;  /* 0x000000696e69723e */ /* 0x000fe200000010ff */
[----:B------:R-:W-:Y:S01]  /*18260*/  FMUL.FTZ R130, R93, R130 ;  /* 0x000000825d827220 */ /* 0x000fe20000410000 */
[----:B------:R-:W-:Y:S01]  /*18270*/  IADD3 R110, R19, 0x80, RZ ;  /* 0x00000080136e7810 */ /* 0x000fe20007ffe0ff */
[C---:B------:R-:W-:Y:S01]  /*18280*/  FMUL.FTZ R111, R93.reuse, R150 ;  /* 0x000000965d6f7220 */ /* 0x040fe20000410000 */
[----:B------:R-:W-:Y:S01]  /*18290*/  SEL R10, RZ, 0x1, P1 ;  /* 0x00000001ff0a7807 */ /* 0x000fe20000800000 */
[----:B------:R-:W-:-:S02]  /*182a0*/  FMUL.FTZ R104, R93, R152 ;  /* 0x000000985d687220 */ /* 0x000fc40000410000 */
[----:B------:R-:W-:Y:S02]  /*182b0*/  FFMA.FTZ R100, R33, R100, R65 ;  /* 0x0000006421647223 */ /* 0x000fe40000010041 */
[----:B------:R-:W-:Y:S02]  /*182c0*/  FFMA.FTZ R127, R20, R127, R52 ;  /* 0x0000007f147f7223 */ /* 0x000fe40000010034 */
[----:B------:R-:W-:Y:S01]  /*182d0*/  FFMA.FTZ R112, R21, R112, R53 ;  /* 0x0000007015707223 */ /* 0x000fe20000010035 */
[----:B------:R-:W-:Y:S01]  /*182e0*/  F2FP.BF16.PACK_AB R100, R100, R113 ;  /* 0x000000716464723e */ /* 0x000fe200000010ff */
[C---:B------:R-:W-:Y:S02]  /*182f0*/  FMUL.FTZ R121, R93.reuse, R136 ;  /* 0x000000885d797220 */ /* 0x040fe40000410000 */
[C---:B------:R-:W-:Y:S01]  /*18300*/  FMUL.FTZ R118, R93.reuse, R118 ;  /* 0x000000765d767220 */ /* 0x040fe20000410000 */
[----:B------:R-:W-:Y:S01]  /*18310*/  F2FP.BF16.PACK_AB R106, R112, R127 ;  /* 0x0000007f706a723e */ /* 0x000fe200000010ff */
[----:B------:R-:W-:Y:S01]  /*18320*/  FMUL.FTZ R125, R93, R146 ;  /* 0x000000925d7d7220 */ /* 0x000fe20000410000 */
[----:B------:R-:W-:Y:S01]  /*18330*/  IADD3 R112, R19, 0x100, RZ ;  /* 0x0000010013707810 */ /* 0x000fe20007ffe0ff */
[----:B------:R-:W-:-:S02]  /*18340*/  FMUL.FTZ R148, R93, R148 ;  /* 0x000000945d947220 */ /* 0x000fc40000410000 */
[C---:B------:R-:W-:Y:S02]  /*18350*/  FMUL.FTZ R129, R93.reuse, R162 ;  /* 0x000000a25d817220 */ /* 0x040fe40000410000 */
[----:B------:R-:W-:Y:S02]  /*18360*/  FMUL.FTZ R164, R93, R164 ;  /* 0x000000a45da47220 */ /* 0x000fe40000410000 */
[----:B------:R-:W-:Y:S02]  /*18370*/  FFMA.FTZ R96, R40, R115, R72 ;  /* 0x0000007328607223 */ /* 0x000fe40000010048 */
        /* <DEDUP_REMOVED lines=21> */
[----:B------:R-:W-:Y:S01]  /*184d0*/  IMAD.MOV.U32 R113, RZ, RZ, 0x10 ;  /* 0x00000010ff717424 */ /* 0x000fe200078e00ff */
[----:B------:R0:W-:Y:S01]  /*184e0*/  STG.E.128 [R114.64], R92 ;  /* 0x0000005c72007986 */ /* 0x0001e2000c101d06 */
[----:B------:R-:W-:Y:S01]  /*184f0*/  FFMA.FTZ R107, R22, R129, R54 ;  /* 0x00000081166b7223 */ /* 0x000fe20000010036 */
[----:B------:R-:W-:Y:S01]  /*18500*/  F2FP.BF16.PACK_AB R103, R148, R125 ;  /* 0x0000007d9467723e */ /* 0x000fe200000010ff */
[----:B------:R-:W-:-:S02]  /*18510*/  FFMA.FTZ R164, R23, R164, R55 ;  /* 0x000000a417a47223 */ /* 0x000fc40000010037 */
[----:B------:R-:W-:-:S03]  /*18520*/  IMAD.WIDE.U32 R110, R110, R113, c[0x0][0x208] ;  /* 0x000082006e6e7625 */ /* 0x000fc600078e0071 */
[----:B------:R-:W-:Y:S01]  /*18530*/  F2FP.BF16.PACK_AB R107, R164, R107 ;  /* 0x0000006ba46b723e */ /* 0x000fe200000010ff */
[----:B------:R-:W-:Y:S01]  /*18540*/  IMAD.WIDE.U32 R112, R112, R113, c[0x0][0x208] ;  /* 0x0000820070707625 */ /* 0x000fe200078e0071 */
[----:B------:R0:W-:Y:S04]  /*18550*/  STG.E.128 [R110.64], R96 ;  /* 0x000000606e007986 */ /* 0x0001e8000c101d06 */
[----:B------:R0:W-:Y:S04]  /*18560*/  STG.E.128 [R112.64], R100 ;  /* 0x0000006470007986 */ /* 0x0001e8000c101d06 */
[----:B------:R0:W-:Y:S02]  /*18570*/  STG.E.128 [R116.64], R104 ;  /* 0x0000006874007986 */ /* 0x0001e4000c101d06 */
[----:B0-----:R-:W-:Y:S01]  /*18580*/  @P0 CALL.REL.NOINC `(.L_x_8173) ;  /* 0x0000001000000944 */ /* 0x001fe20003c00000 */
[----:B------:R-:W-:Y:S05]  /*18590*/  BRA `(.L_x_8174) ;  /* 0xfffe82d000007947 */ /* 0x000fea000383ffff */
.L_x_8173:
[----:B------:R-:W-:Y:S05]  /*185a0*/  EXIT ;  /* 0x000000000000794d */ /* 0x000fea0003800000 */
.L_x_8171:
[----:B------:R-:W-:Y:S01]  /*185b0*/  IMAD.MOV.U32 R123, RZ, RZ, 0x1 ;  /* 0x00000001ff7b7424 */ /* 0x000fe200078e00ff */
[----:B------:R-:W-:Y:S01]  /*185c0*/  MOV R98, 0x18600 ;  /* 0x0001860000627802 */ /* 0x000fe20000000f00 */
[----:B------:R-:W-:-:S02]  /*185d0*/  IMAD.MOV.U32 R97, RZ, RZ, 0x1f ;  /* 0x0000001fff617424 */ /* 0x000fc400078e00ff */
[----:B------:R-:W-:Y:S02]  /*185e0*/  IMAD.MOV.U32 R104, RZ, RZ, -0x1 ;  /* 0xffffffffff687424 */ /* 0x000fe400078e00ff */
[----:B------:R-:W-:Y:S05]  /*185f0*/  CALL.REL.NOINC `($__internal_23_$__cuda_sm70_shflsync_bfly_p) ;  /* 0x0000079000007944 */ /* 0x000fea0003c00000 */
[----:B-1----:R-:W-:Y:S01]  /*18600*/  IMAD.MOV.U32 R96, RZ, RZ, R123 ;  /* 0x000000ffff607224 */ /* 0x002fe200078e007b */
[----:B0-----:R-:W-:Y:S05]  /*18610*/  BRA `(.L_x_8175) ;  /* 0xffffee1000007947 */ /* 0x001fea000383ffff */
.L_x_8172:
[----:B------:R-:W-:Y:S01]  /*18620*/  IMAD.MOV.U32 R123, RZ, RZ, 0x2 ;  /* 0x00000002ff7b7424 */ /* 0x000fe200078e00ff */
[----:B------:R-:W-:Y:S01]  /*18630*/  MOV R98, 0x18670 ;  /* 0x0001867000627802 */ /* 0x000fe20000000f00 */
[----:B------:R-:W-:Y:S02]  /*18640*/  IMAD.MOV.U32 R97, RZ, RZ, 0x1f ;  /* 0x0000001fff617424 */ /* 0x000fe400078e00ff */
[----:B------:R-:W-:Y:S02]  /*18650*/  IMAD.MOV.U32 R104, RZ, RZ, -0x1 ;  /* 0xffffffffff687424 */ /* 0x000fe400078e00ff */
[----:B------:R-:W-:Y:S05]  /*18660*/  CALL.REL.NOINC `($__internal_23_$__cuda_sm70_shflsync_bfly_p) ;  /* 0x0000072000007944 */ /* 0x000fea0003c00000 */
[----:B01----:R-:W-:Y:S01]  /*18670*/  FADD.FTZ R106, R106, R123 ;  /* 0x0000007b6a6a7221 */ /* 0x003fe20000010000 */
[----:B------:R-:W-:Y:S01]  /*18680*/  MOV R104, 0xffffffff ;  /* 0xffffffff00687802 */ /* 0x000fe20000000f00 */
[----:B------:R-:W-:Y:S01]  /*18690*/  IMAD.MOV.U32 R123, RZ, RZ, 0x4 ;  /* 0x00000004ff7b7424 */ /* 0x000fe200078e00ff */
[----:B------:R-:W-:Y:S01]  /*186a0*/  MOV R98, 0x186d0 ;  /* 0x000186d000627802 */ /* 0x000fe20000000f00 */
[----:B------:R-:W-:Y:S02]  /*186b0*/  IMAD.MOV.U32 R97, RZ, RZ, 0x1f ;  /* 0x0000001fff617424 */ /* 0x000fe400078e00ff */
[----:B------:R-:W-:Y:S05]  /*186c0*/  CALL.REL.NOINC `($__internal_23_$__cuda_sm70_shflsync_bfly_p) ;  /* 0x000006c000007944 */ /* 0x000fea0003c00000 */
[----:B01----:R-:W-:Y:S01]  /*186d0*/  FADD.FTZ R106, R106, R123 ;  /* 0x0000007b6a6a7221 */ /* 0x003fe20000010000 */
[----:B------:R-:W-:Y:S01]  /*186e0*/  MOV R98, 0x18730 ;  /* 0x0001873000627802 */ /* 0x000fe20000000f00 */
[----:B------:R-:W-:-:S02]  /*186f0*/  IMAD.MOV.U32 R123, RZ, RZ, 0x8 ;  /* 0x00000008ff7b7424 */ /* 0x000fc400078e00ff */
[----:B------:R-:W-:Y:S02]  /*18700*/  IMAD.MOV.U32 R97, RZ, RZ, 0x1f ;  /* 0x0000001fff617424 */ /* 0x000fe400078e00ff */
[----:B------:R-:W-:Y:S02]  /*18710*/  IMAD.MOV.U32 R104, RZ, RZ, -0x1 ;  /* 0xffffffffff687424 */ /* 0x000fe400078e00ff */
[----:B------:R-:W-:Y:S05]  /*18720*/  CALL.REL.NOINC `($__internal_23_$__cuda_sm70_shflsync_bfly_p) ;  /* 0x0000066000007944 */ /* 0x000fea0003c00000 */
[----:B01----:R-:W-:Y:S01]  /*18730*/  FADD.FTZ R106, R106, R123 ;  /* 0x0000007b6a6a7221 */ /* 0x003fe20000010000 */
[----:B------:R-:W-:Y:S01]  /*18740*/  MOV R98, 0x18790 ;  /* 0x0001879000627802 */ /* 0x000fe20000000f00 */
[----:B------:R-:W-:Y:S02]  /*18750*/  IMAD.MOV.U32 R123, RZ, RZ, 0x10 ;  /* 0x00000010ff7b7424 */ /* 0x000fe400078e00ff */
[----:B------:R-:W-:Y:S02]  /*18760*/  IMAD.MOV.U32 R97, RZ, RZ, 0x1f ;  /* 0x0000001fff617424 */ /* 0x000fe400078e00ff */
[----:B------:R-:W-:Y:S02]  /*18770*/  IMAD.MOV.U32 R104, RZ, RZ, -0x1 ;  /* 0xffffffffff687424 */ /* 0x000fe400078e00ff */
[----:B------:R-:W-:Y:S05]  /*18780*/  CALL.REL.NOINC `($__internal_23_$__cuda_sm70_shflsync_bfly_p) ;  /* 0x0000060000007944 */ /* 0x000fea0003c00000 */
        /* <DEDUP_REMOVED lines=70> */
[----:B------:R-:W-:Y:S05]  /*18bf0*/  CALL.REL.NOINC `($__internal_23_$__cuda_sm70_shflsync_bfly_p) ;  /* 0x0000019000007944 */ /* 0x000fea0003c00000 */
[----:B01----:R-:W-:Y:S01]  /*18c00*/  FADD.FTZ R106, R106, R123 ;  /* 0x0000007b6a6a7221 */ /* 0x003fe20000010000 */
[----:B------:R-:W-:Y:S01]  /*18c10*/  MOV R104, 0xffffffff ;  /* 0xffffffff00687802 */ /* 0x000fe20000000f00 */
[----:B------:R-:W-:Y:S01]  /*18c20*/  IMAD.MOV.U32 R123, RZ, RZ, 0x2 ;  /* 0x00000002ff7b7424 */ /* 0x000fe200078e00ff */
[----:B------:R-:W-:Y:S01]  /*18c30*/  MOV R98, 0x18c60 ;  /* 0x00018c6000627802 */ /* 0x000fe20000000f00 */
[----:B------:R-:W-:-:S02]  /*18c40*/  IMAD.MOV.U32 R97, RZ, RZ, 0x1f ;  /* 0x0000001fff617424 */ /* 0x000fc400078e00ff */
        /* <DEDUP_REMOVED lines=13> */
[----:B01----:R-:W-:Y:S01]  /*18d20*/  FADD.FTZ R106, R106, R123 ;  /* 0x0000007b6a6a7221 */ /* 0x003fe20000010000 */
[----:B------:R-:W-:Y:S01]  /*18d30*/  MOV R98, 0x18d80 ;  /* 0x00018d8000627802 */ /* 0x000fe20000000f00 */
[----:B------:R-:W-:-:S02]  /*18d40*/  IMAD.MOV.U32 R123, RZ, RZ, 0x10 ;  /* 0x00000010ff7b7424 */ /* 0x000fc400078e00ff */
[----:B------:R-:W-:Y:S02]  /*18d50*/  IMAD.MOV.U32 R97, RZ, RZ, 0x1f ;  /* 0x0000001fff617424 */ /* 0x000fe400078e00ff */
[----:B------:R-:W-:Y:S02]  /*18d60*/  IMAD.MOV.U32 R104, RZ, RZ, -0x1 ;  /* 0xffffffffff687424 */ /* 0x000fe400078e00ff */
[----:B------:R-:W-:Y:S05]  /*18d70*/  CALL.REL.NOINC `($__internal_23_$__cuda_sm70_shflsync_bfly_p) ;  /* 0x0000001000007944 */ /* 0x000fea0003c00000 */
[----:B01----:R-:W-:Y:S05]  /*18d80*/  BRA `(.L_x_8176) ;  /* 0xffffebe000007947 */ /* 0x003fea000383ffff */
        .weak           $__internal_23_$__cuda_sm70_shflsync_bfly_p
        .type           $__internal_23_$__cuda_sm70_shflsync_bfly_p,@function
        .size           $__internal_23_$__cuda_sm70_shflsync_bfly_p,(.L_x_26483 - $__internal_23_$__cuda_sm70_shflsync_bfly_p)
$__internal_23_$__cuda_sm70_shflsync_bfly_p:
[----:B------:R-:W-:Y:S01]  /*18d90*/  IMAD.MOV.U32 R99, RZ, RZ, 0x0 ;  /* 0x00000000ff637424 */ /* 0x000fe200078e00ff */
[----:B------:R-:W-:Y:S04]  /*18da0*/  WARPSYNC R104 ;  /* 0x0000006800007348 */ /* 0x000fe80003800000 */
[----:B------:R0:W1:Y:S01]  /*18db0*/  SHFL.BFLY PT, R123, R106, R123, R97 ;  /* 0x0c00007b6a7b7389 */ /* 0x00006200000e0061 */
[----:B------:R-:W-:Y:S05]  /*18dc0*/  RET.REL.NODEC R98 `(_ZN10layer_norm31ln_parallel_residual_fwd_kernelINS_13Kernel_traitsIf13__nv_bfloat16S2_S2_fjLj4096ELj1ELj1ELj4ELj16ENS_18Kernel_traits_baseILj4096EfS2_S2_S2_fjLj128EEEEELb1ELb1ELb1EEEvNS_9FwdParamsE) ;  /* 0xfffe723062007950 */ /* 0x000fea0003c3ffff */
.L_x_8177:
        /* <DEDUP_REMOVED lines=11> */
.L_x_26483:


//--------------------- .text._ZN10layer_norm31ln_parallel_residual_fwd_kernelINS_13Kernel_traitsI13__nv_bfloat16S2_fS2_fjLj4096ELj1ELj1ELj4ELj16ENS_18Kernel_traits_baseILj4096ES2_S2_fS2_fjLj128EEEEELb0ELb0ELb0EEEvNS_9FwdParamsE --------------------------
	.section	.text._ZN10layer_norm31ln_parallel_residual_fwd_kernelINS_13Kernel_traitsI13__nv_bfloat16S2_fS2_fjLj4096ELj1ELj1ELj4ELj16ENS_18Kernel_traits_baseILj4096ES2_S2_fS2_fjLj128EEEEELb0ELb0ELb0EEEvNS_9FwdParamsE,"ax",@progbits
	.sectioninfo	@"SHI_REGISTERS=203"
	.align	128
        .global         _ZN10layer_norm31ln_parallel_residual_fwd_kernelINS_13Kernel_traitsI13__nv_bfloat16S2_fS2_fjLj4096ELj1ELj1ELj4ELj16ENS_18Kernel_traits_baseILj4096ES2_S2_fS2_fjLj128EEEEELb0ELb0ELb0EEEvNS_9FwdParamsE
        .type           _ZN10layer_norm31ln_parallel_residual_fwd_kernelINS_13Kernel_traitsI13__nv_bfloat16S2_fS2_fjLj4096ELj1ELj1ELj4ELj16ENS_18Kernel_traits_baseILj4096ES2_S2_fS2_fjLj128EEEEELb0ELb0ELb0EEEvNS_9FwdParamsE,@function
        .size           _ZN10layer_norm31ln_parallel_residual_fwd_kernelINS_13Kernel_traitsI13__nv_bfloat16S2_fS2_fjLj4096ELj1ELj1ELj4ELj16ENS_18Kernel_traits_baseILj4096ES2_S2_fS2_fjLj128EEEEELb0ELb0ELb0EEEvNS_9FwdParamsE,(.L_x_26484 - _ZN10layer_norm31ln_parallel_residual_fwd_kernelINS_13Kernel_traitsI13__nv_bfloat16S2_fS2_fjLj4096ELj1ELj1ELj4ELj16ENS_18Kernel_traits_baseILj4096ES2_S2_fS2_fjLj128EEEEELb0ELb0ELb0EEEvNS_9FwdParamsE)
        .other          _ZN10layer_norm31ln_parallel_residual_fwd_kernelINS_13Kernel_traitsI13__nv_bfloat16S2_fS2_fjLj4096ELj1ELj1ELj4ELj16ENS_18Kernel_traits_baseILj4096ES2_S2_fS2_fjLj128EEEEELb0ELb0ELb0EEEvNS_9FwdParamsE,@"STO_CUDA_ENTRY STV_DEFAULT"
_ZN10layer_norm31ln_parallel_residual_fwd_kernelINS_13Kernel_traitsI13__nv_bfloat16S2_fS2_fjLj4096ELj1ELj1ELj4ELj16ENS_18Kernel_traits_baseILj4096ES2_S2_fS2_fjLj128EEEEELb0ELb0ELb0EEEvNS_9FwdParamsE:
.text._ZN10layer_norm31ln_parallel_residual_fwd_kernelINS_13Kernel_traitsI13__nv_bfloat16S2_fS2_fjLj4096ELj1ELj1ELj4ELj16ENS_18Kernel_traits_baseILj4096ES2_S2_fS2_fjLj128EEEEELb0ELb0ELb0EEEvNS_9FwdParamsE:
        /* <DEDUP_REMOVED lines=13> */
[----:B------:R-:W-:-:S07]  /*00d0*/  ISETP.GE.U32.AND P1, PT, R2, 0x200, PT ;  /* 0x000002000200780c */ /* 0x000fce0003f26070 */
        /* <DEDUP_REMOVED lines=11> */
[C---:B------:R-:W-:Y:S01]  /*0190*/  @P5 IADD3.X R35, R3.reuse, c[0x0][0x224], RZ, P6, !PT ;  /* 0x0000890003235a10 */ /* 0x040fe200037fe4ff */
        /* <DEDUP_REMOVED lines=12> */
.L_x_8179:
[----:B0-----:R-:W-:Y:S05]  /*0260*/  BSYNC B0 ;  /* 0x0000000000007941 */ /* 0x001fea0003800000 */
.L_x_8178:
        /* <DEDUP_REMOVED lines=10> */
[C---:B------:R-:W-:Y:S02]  /*0310*/  @P5 IADD3 R86, P6, R104.reuse, c[0x0][0x220], RZ ;  /* 0x0000880068565a10 */ /* 0x040fe40007fde0ff */
        /* <DEDUP_REMOVED lines=14> */
.L_x_8181:
[----:B------:R-:W-:Y:S05]  /*0400*/  BSYNC B0 ;  /* 0x0000000000007941 */ /* 0x000fea0003800000 */
.L_x_8180:
        /* <DEDUP_REMOVED lines=25> */
.L_x_8183:
[----:B------:R-:W-:Y:S05]  /*05a0*/  BSYNC B0 ;  /* 0x0000000000007941 */ /* 0x000fea0003800000 */
.L_x_8182:
        /* <DEDUP_REMOVED lines=10> */
[C---:B------:R-:W-:Y:S02]  /*0650*/  @P5 IADD3 R62, P6, R52.reuse, c[0x0][0x220], RZ ;  /* 0x00008800343e5a10 */ /* 0x040fe40007fde0ff */
        /* <DEDUP_REMOVED lines=13> */
.L_x_8185:
[----:B0-----:R-:W-:Y:S05]  /*0730*/  BSYNC B0 ;  /* 0x0000000000007941 */ /* 0x001fea0003800000 */
.L_x_8184:
[----:B------:R-:W0:Y:S02]  /*0740*/  S2UR UR6, SR_CTAID.X ;  /* 0x00000000000679c3 */ /* 0x000e240000002500 */
[----:B0-----:R-:W-:-:S04]  /*0750*/  LEA.HI R184, R0, UR6, RZ, 0x19 ;  /* 0x0000000600b87c11 */ /* 0x001fc8000f8fc8ff */
[----:B------:R-:W-:-:S13]  /*0760*/  ISETP.GE.AND P0, PT, R184, c[0x0][0x164], PT ;  /* 0x00005900b8007a0c */ /* 0x000fda0003f06270 */
[----:B------:R-:W-:Y:S05]  /*0770*/  @P0 EXIT ;  /* 0x000000000000094d */ /* 0x000fea0003800000 */
[----:B------:R-:W-:Y:S01]  /*0780*/  SHF.R.S32.HI R88, RZ, 0x3, R88 ;  /* 0x00000003ff587819 */ /* 0x000fe20000011458 */
[----:B------:R-:W-:Y:S01]  /*0790*/  IMAD.MOV.U32 R183, RZ, RZ, 0x1 ;  /* 0x00000001ffb77424 */ /* 0x000fe200078e00ff */
[--C-:B-----5:R-:W-:Y:S01]  /*07a0*/  PRMT R133, RZ, 0x5410, R68.reuse ;  /* 0x00005410ff857816 */ /* 0x120fe20000000044 */
[----:B------:R-:W-:Y:S01]  /*07b0*/  ULDC.U8 UR6, c[0x0][0x1f0] ;  /* 0x00007c0000067ab9 */ /* 0x000fe20000000000 */
[----:B------:R-:W-:Y:S02]  /*07c0*/  PRMT R137, RZ, 0x7610, R68 ;  /* 0x00007610ff897816 */ /* 0x000fe40000000044 */
[--C-:B------:R-:W-:Y:S02]  /*07d0*/  PRMT R136, RZ, 0x5410, R69.reuse ;  /* 0x00005410ff887816 */ /* 0x100fe40000000045 */
[----:B------:R-:W-:Y:S02]  /*07e0*/  PRMT R139, RZ, 0x7610, R69 ;  /* 0x00007610ff8b7816 */ /* 0x000fe40000000045 */
[----:B------:R-:W-:-:S02]  /*07f0*/  LOP3.LUT R69, R0, 0x60, RZ, 0xc0, !PT ;  /* 0x0000006000457812 */ /* 0x000fc400078ec0ff */
[----:B------:R-:W-:Y:S02]  /*0800*/  LOP3.LUT R68, R88, 0x7f, RZ, 0xc0, !PT ;  /* 0x0000007f58447812 */ /* 0x000fe400078ec0ff */
[----:B------:R-:W-:Y:S02]  /*0810*/  SHF.R.U32.HI R88, RZ, 0x2, R88 ;  /* 0x00000002ff587819 */ /* 0x000fe40000011658 */
[----:B------:R-:W-:Y:S02]  /*0820*/  IADD3 R69, R68, -R69, RZ ;  /* 0x8000004544457210 */ /* 0x000fe40007ffe0ff */
[----:B------:R-:W-:Y:S02]  /*0830*/  LOP3.LUT R88, R88, 0x3fffffe0, RZ, 0xc0, !PT ;  /* 0x3fffffe058587812 */ /* 0x000fe400078ec0ff */
[----:B------:R-:W-:Y:S02]  /*0840*/  IMNMX R69, RZ, R69, !PT ;  /* 0x00000045ff457217 */ /* 0x000fe40007800200 */
[----:B------:R-:W-:-:S02]  /*0850*/  PRMT R154, RZ, 0x5410, R56 ;  /* 0x00005410ff9a7816 */ /* 0x000fc40000000038 */
[----:B------:R-:W-:Y:S02]  /*0860*/  IMNMX R69, R69, 0x20, PT ;  /* 0x0000002045457817 */ /* 0x000fe40003800200 */
[----:B------:R-:W-:Y:S02]  /*0870*/  PRMT R157, RZ, 0x7610, R56 ;  /* 0x00007610ff9d7816 */ /* 0x000fe40000000038 */
[----:B------:R-:W-:Y:S02]  /*0880*/  IADD3 R69, R69, R88, RZ ;  /* 0x0000005845457210 */ /* 0x000fe40007ffe0ff */
[----:B------:R-:W-:Y:S02]  /*0890*/  SHF.L.U32 R56, R0, 0x5, RZ ;  /* 0x0000000500387819 */ /* 0x000fe400000006ff */
[----:B------:R-:W-:Y:S02]  /*08a0*/  SHF.L.U32 R69, R69, 0x3, RZ ;  /* 0x0000000345457819 */ /* 0x000fe400000006ff */
[----:B------:R-:W-:-:S02]  /*08b0*/  PRMT R155, RZ, 0x5410, R57 ;  /* 0x00005410ff9b7816 */ /* 0x000fc40000000039 */
[----:B------:R-:W-:Y:S02]  /*08c0*/  PRMT R159, RZ, 0x7610, R57 ;  /* 0x00007610ff9f7816 */ /* 0x000fe40000000039 */
[----:B------:R-:W0:Y:S01]  /*08d0*/  I2F.U32 R69, R69 ;  /* 0x0000004500457306 */ /* 0x000e220000201000 */
[----:B------:R-:W-:Y:S02]  /*08e0*/  LOP3.LUT R57, R56, 0x3e0, RZ, 0xc0, !PT ;  /* 0x000003e038397812 */ /* 0x000fe400078ec0ff */
[--C-:B------:R-:W-:Y:S02]  /*08f0*/  PRMT R3, RZ, 0x5410, R8.reuse ;  /* 0x00005410ff037816 */ /* 0x100fe40000000008 */
[----:B------:R-:W-:Y:S02]  /*0900*/  PRMT R4, RZ, 0x7610, R8 ;  /* 0x00007610ff047816 */ /* 0x000fe40000000008 */
[--C-:B------:R-:W-:Y:S02]  /*0910*/  PRMT R5, RZ, 0x5410, R9.reuse ;  /* 0x00005410ff057816 */ /* 0x100fe40000000009 */
[----:B------:R-:W-:-:S02]  /*0920*/  PRMT R6, RZ, 0x7610, R9 ;  /* 0x00007610ff067816 */ /* 0x000fc40000000009 */
[--C-:B------:R-:W-:Y:S02]  /*0930*/  PRMT R7, RZ, 0x5410, R10.reuse ;  /* 0x00005410ff077816 */ /* 0x100fe4000000000a */
[----:B------:R-:W-:Y:S02]  /*0940*/  PRMT R8, RZ, 0x7610, R10 ;  /* 0x00007610ff087816 */ /* 0x000fe4000000000a */
[--C-:B------:R-:W-:Y:S01]  /*0950*/  PRMT R9, RZ, 0x5410, R11.reuse ;  /* 0x00005410ff097816 */ /* 0x100fe2000000000b */
[----:B0-----:R0:W1:Y:S01]  /*0960*/  MUFU.RCP R177, R69 ;  /* 0x0000004500b17308 */ /* 0x0010620000001000 */
[----:B------:R-:W-:Y:S02]  /*0970*/  PRMT R10, RZ, 0x7610, R11 ;  /* 0x00007610ff0a7816 */ /* 0x000fe4000000000b */
[--C-:B------:R-:W-:Y:S02]  /*0980*/  PRMT R12, RZ, 0x5410, R16.reuse ;  /* 0x00005410ff0c7816 */ /* 0x100fe40000000010 */
[----:B------:R-:W-:-:S02]  /*0990*/  PRMT R11, RZ, 0x7610, R16 ;  /* 0x00007610ff0b7816 */ /* 0x000fc40000000010 */
[----:B------:R-:W-:Y:S02]  /*09a0*/  IADD3 R57, R68, -R57, RZ ;  /* 0x8000003944397210 */ /* 0x000fe40007ffe0ff */
        /* <DEDUP_REMOVED lines=12> */
[----:B------:R-:W-:Y:S02]  /*0a70*/  IMNMX R57, RZ, R57, !PT ;  /* 0x00000039ff397217 */ /* 0x000fe40007800200 */
        /* <DEDUP_REMOVED lines=10> */
[----:B------:R-:W-:Y:S02]  /*0b20*/  IMNMX R57, R57, 0x20, PT ;  /* 0x0000002039397817 */ /* 0x000fe40003800200 */
        /* <DEDUP_REMOVED lines=10> */
[----:B------:R-:W-:-:S02]  /*0bd0*/  IADD3 R57, R88, R57, RZ ;  /* 0x0000003958397210 */ /* 0x000fc40007ffe0ff */
        /* <DEDUP_REMOVED lines=8> */
[----:B------:R-:W-:Y:S02]  /*0c60*/  PRMT R51, RZ, 0x5410, R104 ;  /* 0x00005410ff337816 */ /* 0x000fe40000000068 */
[----:B------:R-:W-:Y:S02]  /*0c70*/  PRMT R105, RZ, 0x5410, R106 ;  /* 0x00005410ff697816 */ /* 0x000fe4000000006a */
[----:B------:R-:W-:Y:S02]  /*0c80*/  PRMT R110, RZ, 0x5410, R107 ;  /* 0x00005410ff6e7816 */ /* 0x000fe4000000006b */
[----:B------:R-:W-:-:S02]  /*0c90*/  PRMT R104, RZ, 0x7610, R104 ;  /* 0x00007610ff687816 */ /* 0x000fc40000000068 */
[----:B------:R-:W-:Y:S02]  /*0ca0*/  PRMT R106, RZ, 0x7610, R106 ;  /* 0x00007610ff6a7816 */ /* 0x000fe4000000006a */
        /* <DEDUP_REMOVED lines=59> */
[----:B------:R-:W-:Y:S02]  /*1060*/  SHF.L.U32 R182, R57, 0x3, RZ ;  /* 0x0000000339b67819 */ /* 0x000fe400000006ff */
[--C-:B------:R-:W-:Y:S02]  /*1070*/  PRMT R181, RZ, 0x5410, R61.reuse ;  /* 0x00005410ffb57816 */ /* 0x100fe4000000003d */
[----:B------:R-:W-:Y:S02]  /*1080*/  PRMT R188, RZ, 0x7610, R61 ;  /* 0x00007610ffbc7816 */ /* 0x000fe4000000003d */
[--C-:B------:R-:W-:Y:S02]  /*1090*/  PRMT R185, RZ, 0x5410, R62.reuse ;  /* 0x00005410ffb97816 */ /* 0x100fe4000000003e */
[----:B------:R-:W-:Y:S02]  /*10a0*/  PRMT R189, RZ, 0x7610, R62 ;  /* 0x00007610ffbd7816 */ /* 0x000fe4000000003e */
[----:B------:R-:W-:-:S02]  /*10b0*/  PRMT R187, RZ, 0x5410, R63 ;  /* 0x00005410ffbb7816 */ /* 0x000fc4000000003f */
[----:B01----:R-:W-:Y:S02]  /*10c0*/  PRMT R190, RZ, 0x7610, R63 ;  /* 0x00007610ffbe7816 */ /* 0x003fe4000000003f */
.L_x_8269:
        /* <DEDUP_REMOVED lines=9> */
[----:B------:R-:W-:Y:S01]  /*1160*/  HFMA2.MMA R68, -RZ, RZ, 0, 9.5367431640625e-07 ;  /* 0x00000010ff447435 */ /* 0x000fe200000001ff */
[----:B------:R-:W-:Y:S02]  /*1170*/  ISETP.NE.U32.AND P0, PT, RZ, c[0x0][0x180], PT ;  /* 0x00006000ff007a0c */ /* 0x000fe40003f05070 */
[----:B------:R-:W-:Y:S02]  /*1180*/  ISETP.NE.AND.EX P5, PT, RZ, c[0x0][0x17c], PT, P5 ;  /* 0x00005f00ff007a0c */ /* 0x000fe40003fa5350 */
[----:B------:R-:W-:-:S05]  /*1190*/  ISETP.NE.AND.EX P0, PT, RZ, c[0x0][0x184], PT, P0 ;  /* 0x00006100ff007a0c */ /* 0x000fca0003f05300 */
[----:B------:R-:W-:-:S06]  /*11a0*/  IMAD.WIDE.U32 R68, R191, R68, c[0x0][0x170] ;  /* 0x00005c00bf447625 */ /* 0x000fcc00078e0044 */
[C---:B------:R-:W-:Y:S01]  /*11b0*/  @P5 LEA R64, P6, R191.reuse, c[0x0][0x178], 0x4 ;  /* 0x00005e00bf405a11 */ /* 0x040fe200078c20ff */
[----:B------:R-:W2:Y:S03]  /*11c0*/  LDG.E.128 R68, [R68.64] ;  /* 0x0000000444447981 */ /* 0x000ea6000c1e1d00 */
[C---:B------:R-:W-:Y:S02]  /*11d0*/  @P5 LEA.HI.X R65, R191.reuse, c[0x0][0x17c], RZ, 0x4, P6 ;  /* 0x00005f00bf415a11 */ /* 0x040fe400030f24ff */
[----:B------:R-:W-:-:S03]  /*11e0*/  @P0 LEA R66, P6, R191, c[0x0][0x180], 0x5 ;  /* 0x00006000bf420a11 */ /* 0x000fc600078c28ff */
[----:B------:R2:W5:Y:S01]  /*11f0*/  @P5 LDG.E.128 R52, [R64.64] ;  /* 0x0000000440345981 */ /* 0x000562000c1e1d00 */
[----:B------:R-:W-:-:S05]  /*1200*/  @P0 LEA.HI.X R67, R191, c[0x0][0x184], RZ, 0x5, P6 ;  /* 0x00006100bf430a11 */ /* 0x000fca00030f2cff */
[----:B------:R0:W5:Y:S04]  /*1210*/  @P0 LDG.E.128 R56, [R66.64] ;  /* 0x0000000442380981 */ /* 0x000168000c1e1d00 */
[----:B------:R0:W5:Y:S01]  /*1220*/  @P0 LDG.E.128 R60, [R66.64+0x10] ;  /* 0x00001004423c0981 */ /* 0x000162000c1e1d00 */
[----:B------:R-:W-:-:S04]  /*1230*/  ISETP.NE.U32.AND P5, PT, RZ, c[0x0][0x178], PT ;  /* 0x00005e00ff007a0c */ /* 0x000fc80003fa5070 */
[----:B------:R-:W-:Y:S02]  /*1240*/  ISETP.NE.AND.EX P5, PT, RZ, c[0x0][0x17c], PT, P5 ;  /* 0x00005f00ff007a0c */ /* 0x000fe40003fa5350 */
[----:B--2---:R-:W-:-:S11]  /*1250*/  PRMT R64, RZ, 0x5410, R68 ;  /* 0x00005410ff407816 */ /* 0x004fd60000000044 */
[----:B------:R-:W-:Y:S05]  /*1260*/  @P5 BRA `(.L_x_8188) ;  /* 0x0000003000005947 */ /* 0x000fea0003800000 */
[----:B0-----:R-:W-:Y:S05]  /*1270*/  @!P0 BRA `(.L_x_8189) ;  /* 0x0000005000008947 */ /* 0x001fea0003800000 */
[----:B-----5:R-:W-:Y:S01]  /*1280*/  FADD.FTZ R64, R56, R64 ;  /* 0x0000004038407221 */ /* 0x020fe20000010000 */
[----:B------:R-:W-:Y:S05]  /*1290*/  BRA `(.L_x_8189) ;  /* 0x0000003000007947 */ /* 0x000fea0003800000 */
.L_x_8188:
[----:B0----5:R-:W-:-:S05]  /*12a0*/  PRMT R65, RZ, 0x5410, R52 ;  /* 0x00005410ff417816 */ /* 0x021fca0000000034 */
[----:B------:R-:W-:-:S04]  /*12b0*/  FADD.FTZ R64, R65, R64 ;  /* 0x0000004041407221 */ /* 0x000fc80000010000 */
[----:B------:R-:W-:Y:S02]  /*12c0*/  @P0 FADD.FTZ R64, R56, R64 ;  /* 0x0000004038400221 */ /* 0x000fe40000010000 */
.L_x_8189:
[----:B------:R-:W-:Y:S01]  /*12d0*/  PRMT R65, RZ, 0x7610, R68 ;  /* 0x00007610ff417816 */ /* 0x000fe20000000044 */
[----:B------:R-:W-:Y:S05]  /*12e0*/  @P5 BRA `(.L_x_8190) ;  /* 0x0000003000005947 */ /* 0x000fea0003800000 */
[----:B------:R-:W-:Y:S05]  /*12f0*/  @!P0 BRA `(.L_x_8191) ;  /* 0x0000005000008947 */ /* 0x000fea0003800000 */
[----:B-----5:R-:W-:Y:S01]  /*1300*/  FADD.FTZ R65, R57, R65 ;  /* 0x0000004139417221 */ /* 0x020fe20000010000 */
[----:B------:R-:W-:Y:S05]  /*1310*/  BRA `(.L_x_8191) ;  /* 0x0000003000007947 */ /* 0x000fea0003800000 */
.L_x_8190:
[----:B-----5:R-:W-:-:S05]  /*1320*/  PRMT R66, RZ, 0x7610, R52 ;  /* 0x00007610ff427816 */ /* 0x020fca0000000034 */
[----:B------:R-:W-:-:S04]  /*1330*/  FADD.FTZ R65, R66, R65 ;  /* 0x0000004142417221 */ /* 0x000fc80000010000 */
[----:B------:R-:W-:Y:S02]  /*1340*/  @P0 FADD.FTZ R65, R57, R65 ;  /* 0x0000004139410221 */ /* 0x000fe40000010000 */
.L_x_8191:
[----:B------:R-:W-:Y:S01]  /*1350*/  PRMT R66, RZ, 0x5410, R69 ;  /* 0x00005410ff427816 */ /* 0x000fe20000000045 */
[----:B------:R-:W-:Y:S05]  /*1360*/  @P5 BRA `(.L_x_8192) ;  /* 0x0000003000005947 */ /* 0x000fea0003800000 */
[----:B------:R-:W-:Y:S05]  /*1370*/  @!P0 BRA `(.L_x_8193) ;  /* 0x0000005000008947 */ /* 0x000fea0003800000 */
[----:B-----5:R-:W-:Y:S01]  /*1380*/  FADD.FTZ R66, R58, R66 ;  /* 0x000000423a427221 */ /* 0x020fe20000010000 */
[----:B------:R-:W-:Y:S05]  /*1390*/  BRA `(.L_x_8193) ;  /* 0x0000003000007947 */ /* 0x000fea0003800000 */
.L_x_8192:
[----:B-----5:R-:W-:-:S05]  /*13a0*/  PRMT R67, RZ, 0x5410, R53 ;  /* 0x00005410ff437816 */ /* 0x020fca0000000035 */
[----:B------:R-:W-:-:S04]  /*13b0*/  FADD.FTZ R66, R67, R66 ;  /* 0x0000004243427221 */ /* 0x000fc80000010000 */
[----:B------:R-:W-:Y:S02]  /*13c0*/  @P0 FADD.FTZ R66, R58, R66 ;  /* 0x000000423a420221 */ /* 0x000fe40000010000 */
.L_x_8193:
[----:B------:R-:W-:Y:S01]  /*13d0*/  PRMT R67, RZ, 0x7610, R69 ;  /* 0x00007610ff437816 */ /* 0x000fe20000000045 */
[----:B------:R-:W-:Y:S05]  /*13e0*/  @P5 BRA `(.L_x_8194) ;  /* 0x0000003000005947 */ /* 0x000fea0003800000 */
[----:B------:R-:W-:Y:S05]  /*13f0*/  @!P0 BRA `(.L_x_8195) ;  /* 0x0000005000008947 */ /* 0x000fea0003800000 */
[----:B-----5:R-:W-:Y:S01]  /*1400*/  FADD.FTZ R67, R59, R67 ;  /* 0x000000433b437221 */ /* 0x020fe20000010000 */
[----:B------:R-:W-:Y:S05]  /*1410*/  BRA `(.L_x_8195) ;  /* 0x0000003000007947 */ /* 0x000fea0003800000 */
.L_x_8194:
[----:B-----5:R-:W-:-:S05]  /*1420*/  PRMT R68, RZ, 0x7610, R53 ;  /* 0x00007610ff447816 */ /* 0x020fca0000000035 */
[----:B------:R-:W-:-:S04]  /*1430*/  FADD.FTZ R67, R68, R67 ;  /* 0x0000004344437221 */ /* 0x000fc80000010000 */
[----:B------:R-:W-:Y:S02]  /*1440*/  @P0 FADD.FTZ R67, R59, R67 ;  /* 0x000000433b430221 */ /* 0x000fe40000010000 */
.L_x_8195:
[----:B------:R-:W-:Y:S01]  /*1450*/  PRMT R68, RZ, 0x5410, R70 ;  /* 0x00005410ff447816 */ /* 0x000fe20000000046 */
[----:B------:R-:W-:Y:S05]  /*1460*/  @P5 BRA `(.L_x_8196) ;  /* 0x0000003000005947 */ /* 0x000fea0003800000 */
[----:B------:R-:W-:Y:S05]  /*1470*/  @!P0 BRA `(.L_x_8197) ;  /* 0x0000005000008947 */ /* 0x000fea0003800000 */
[----:B-----5:R-:W-:Y:S01]  /*1480*/  FADD.FTZ R68, R60, R68 ;  /* 0x000000443c447221 */ /* 0x020fe20000010000 */
[----:B------:R-:W-:Y:S05]  /*1490*/  BRA `(.L_x_8197) ;  /* 0x0000003000007947 */ /* 0x000fea0003800000 */
.L_x_8196:
[----:B-----5:R-:W-:-:S05]  /*14a0*/  PRMT R69, RZ, 0x5410, R54 ;  /* 0x00005410ff457816 */ /* 0x020fca0000000036 */
[----:B------:R-:W-:-:S04]  /*14b0*/  FADD.FTZ R68, R69, R68 ;  /* 0x0000004445447221 */ /* 0x000fc80000010000 */
[----:B------:R-:W-:Y:S02]  /*14c0*/  @P0 FADD.FTZ R68, R60, R68 ;  /* 0x000000443c440221 */ /* 0x000fe40000010000 */
.L_x_8197:
[----:B------:R-:W-:Y:S01]  /*14d0*/  PRMT R69, RZ, 0x7610, R70 ;  /* 0x00007610ff457816 */ /* 0x000fe20000000046 */
[----:B------:R-:W-:Y:S05]  /*14e0*/  @P5 BRA `(.L_x_8198) ;  /* 0x0000003000005947 */ /* 0x000fea0003800000 */
[----:B------:R-:W-:Y:S05]  /*14f0*/  @!P0 BRA `(.L_x_8199) ;  /* 0x0000005000008947 */ /* 0x000fea0003800000 */
[----:B-----5:R-:W-:Y:S01]  /*1500*/  FADD.FTZ R69, R61, R69 ;  /* 0x000000453d457221 */ /* 0x020fe20000010000 */
[----:B------:R-:W-:Y:S05]  /*1510*/  BRA `(.L_x_8199) ;  /* 0x0000003000007947 */ /* 0x000fea0003800000 */
.L_x_8198:
[----:B-----5:R-:W-:-:S05]  /*1520*/  PRMT R70, RZ, 0x7610, R54 ;  /* 0x00007610ff467816 */ /* 0x020fca0000000036 */
[----:B------:R-:W-:-:S04]  /*1530*/  FADD.FTZ R69, R70, R69 ;  /* 0x0000004546457221 */ /* 0x000fc80000010000 */
[----:B------:R-:W-:Y:S02]  /*1540*/  @P0 FADD.FTZ R69, R61, R69 ;  /* 0x000000453d450221 */ /* 0x000fe40000010000 */
.L_x_8199:
[----:B------:R-:W-:Y:S01]  /*1550*/  PRMT R70, RZ, 0x5410, R71 ;  /* 0x00005410ff467816 */ /* 0x000fe20000000047 */
[----:B------:R-:W-:Y:S05]  /*1560*/  @P5 BRA `(.L_x_8200) ;  /* 0x0000003000005947 */ /* 0x000fea0003800000 */
[----:B------:R-:W-:Y:S05]  /*1570*/  @!P0 BRA `(.L_x_8201) ;  /* 0x0000005000008947 */ /* 0x000fea0003800000 */
[----:B-----5:R-:W-:Y:S01]  /*1580*/  FADD.FTZ R70, R62, R70 ;  /* 0x000000463e467221 */ /* 0x020fe20000010000 */
[----:B------:R-:W-:Y:S05]  /*1590*/  BRA `(.L_x_8201) ;  /* 0x0000003000007947 */ /* 0x000fea0003800000 */
.L_x_8200:
[----:B-----5:R-:W-:-:S05]  /*15a0*/  PRMT R97, RZ, 0x5410, R55 ;  /* 0x00005410ff617816 */ /* 0x020fca0000000037 */
[----:B------:R-:W-:-:S04]  /*15b0*/  FADD.FTZ R70, R97, R70 ;  /* 0x0000004661467221 */ /* 0x000fc80000010000 */
[----:B------:R-:W-:Y:S02]  /*15c0*/  @P0 FADD.FTZ R70, R62, R70 ;  /* 0x000000463e460221 */ /* 0x000fe40000010000 */
.L_x_8201:
[----:B------:R-:W-:Y:S01]  /*15d0*/  PRMT R71, RZ, 0x7610, R71 ;  /* 0x00007610ff477816 */ /* 0x000fe20000000047 */
[----:B------:R-:W-:Y:S05]  /*15e0*/  @P5 BRA `(.L_x_8202) ;  /* 0x0000003000005947 */ /* 0x000fea0003800000 */
[----:B------:R-:W-:Y:S05]  /*15f0*/  @!P0 BRA `(.L_x_8203) ;  /* 0x0000005000008947 */ /* 0x000fea0003800000 */
[----:B-----5:R-:W-:Y:S01]  /*1600*/  FADD.FTZ R71, R63, R71 ;  /* 0x000000473f477221 */ /* 0x020fe20000010000 */
[----:B------:R-:W-:Y:S05]  /*1610*/  BRA `(.L_x_8203) ;  /* 0x0000003000007947 */ /* 0x000fea0003800000 */
.L_x_8202:
[----:B-----5:R-:W-:-:S05]  /*1620*/  PRMT R96, RZ, 0x7610, R55 ;  /* 0x00007610ff607816 */ /* 0x020fca0000000037 */
[----:B------:R-:W-:-:S04]  /*1630*/  FADD.FTZ R71, R96, R71 ;  /* 0x0000004760477221 */ /* 0x000fc80000010000 */
[----:B------:R-:W-:Y:S02]  /*1640*/  @P0 FADD.FTZ R71, R63, R71 ;  /* 0x000000473f470221 */ /* 0x000fe40000010000 */
.L_x_8203:
[C---:B------:R-:W-:Y:S02]  /*1650*/  LEA R96, P0, R191.reuse, c[0x0][0x188], 0x5 ;  /* 0x00006200bf607a11 */ /* 0x040fe400078028ff */
[C---:B------:R-:W-:Y:S02]  /*1660*/  IADD3 R98, R191.reuse, 0x80, RZ ;  /* 0x00000080bf627810 */ /* 0x040fe40007ffe0ff */
[----:B------:R-:W-:-:S05]  /*1670*/  LEA.HI.X R97, R191, c[0x0][0x18c], RZ, 0x5, P0 ;  /* 0x00006300bf617a11 */ /* 0x000fca00000f2cff */
[----:B------:R0:W-:Y:S04]  /*1680*/  STG.E.128 [R96.64], R64 ;  /* 0x0000004060007986 */ /* 0x0001e8000c101d04 */
[----:B------:R0:W-:Y:S02]  /*1690*/  STG.E.128 [R96.64+0x10], R68 ;  /* 0x0000104460007986 */ /* 0x0001e4000c101d04 */
.L_x_8187:
[----:B------:R-:W-:Y:S05]  /*16a0*/  BSYNC B0 ;  /* 0x0000000000007941 */ /* 0x000fea0003800000 */
.L_x_8186:
[----:B------:R-:W-:Y:S01]  /*16b0*/  BSSY B0, `(.L_x_8204) ;  /* 0x0000057000007945 */ /* 0x000fe20003800000 */
[----:B------:R-:W-:Y:S05]  /*16c0*/  @!P3 BRA `(.L_x_8205) ;  /* 0x000005500000b947 */ /* 0x000fea0003800000 */
[----:B------:R-:W-:Y:S02]  /*16d0*/  ISETP.NE.U32.AND P5, PT, RZ, c[0x0][0x178], PT ;  /* 0x00005e00ff007a0c */ /* 0x000fe40003fa5070 */
[----:B------:R-:W-:Y:S02]  /*16e0*/  ISETP.NE.U32.AND P0, PT, RZ, c[0x0][0x180], PT ;  /* 0x00006000ff007a0c */ /* 0x000fe40003f05070 */
[----:B------:R-:W-:Y:S02]  /*16f0*/  ISETP.NE.AND.EX P5, PT, RZ, c[0x0][0x17c], PT, P5 ;  /* 0x00005f00ff007a0c */ /* 0x000fe40003fa5350 */
[----:B------:R-:W-:-:S02]  /*1700*/  ISETP.NE.AND.EX P0, PT, RZ, c[0x0][0x184], PT, P0 ;  /* 0x00006100ff007a0c */ /* 0x000fc40003f05300 */
[----:B------:R-:W-:-:S05]  /*1710*/  MOV R77, 0x10 ;  /* 0x00000010004d7802 */ /* 0x000fca0000000f00 */
[----:B------:R-:W-:-:S04]  /*1720*/  IMAD.WIDE.U32 R76, R98, R77, c[0x0][0x170] ;  /* 0x00005c00624c7625 */ /* 0x000fc800078e004d */
[C---:B------:R-:W-:Y:S02]  /*1730*/  @P5 LEA R72, P6, R98.reuse, c[0x0][0x178], 0x4 ;  /* 0x00005e0062485a11 */ /* 0x040fe400078c20ff */
[----:B------:R-:W2:Y:S02]  /*1740*/  LDG.E.128 R76, [R76.64] ;  /* 0x000000044c4c7981 */ /* 0x000ea4000c1e1d00 */
[C---:B------:R-:W-:Y:S02]  /*1750*/  @P5 LEA.HI.X R73, R98.reuse, c[0x0][0x17c], RZ, 0x4, P6 ;  /* 0x00005f0062495a11 */ /* 0x040fe400030f24ff */
[----:B------:R-:W-:-:S03]  /*1760*/  @P0 LEA R74, P6, R98, c[0x0][0x180], 0x5 ;  /* 0x00006000624a0a11 */ /* 0x000fc600078c28ff */
[----:B-----5:R2:W5:Y:S01]  /*1770*/  @P5 LDG.E.128 R52, [R72.64] ;  /* 0x0000000448345981 */ /* 0x020562000c1e1d00 */
[----:B------:R-:W-:-:S05]  /*1780*/  @P0 LEA.HI.X R75, R98, c[0x0][0x184], RZ, 0x5, P6 ;  /* 0x00006100624b0a11 */ /* 0x000fca00030f2cff */
[----:B------:R1:W5:Y:S04]  /*1790*/  @P0 LDG.E.128 R56, [R74.64] ;  /* 0x000000044a380981 */ /* 0x000368000c1e1d00 */
[----:B------:R1:W5:Y:S01]  /*17a0*/  @P0 LDG.E.128 R60, [R74.64+0x10] ;  /* 0x000010044a3c0981 */ /* 0x000362000c1e1d00 */
[----:B------:R-:W-:-:S04]  /*17b0*/  ISETP.NE.U32.AND P5, PT, RZ, c[0x0][0x178], PT ;  /* 0x00005e00ff007a0c */ /* 0x000fc80003fa5070 */
[----:B------:R-:W-:Y:S02]  /*17c0*/  ISETP.NE.AND.EX P5, PT, RZ, c[0x0][0x17c], PT, P5 ;  /* 0x00005f00ff007a0c */ /* 0x000fe40003fa5350 */
[----:B--2---:R-:W-:-:S11]  /*17d0*/  PRMT R72, RZ, 0x5410, R76 ;  /* 0x00005410ff487816 */ /* 0x004fd6000000004c */
[----:B------:R-:W-:Y:S05]  /*17e0*/  @P5 BRA `(.L_x_8206) ;  /* 0x0000003000005947 */ /* 0x000fea0003800000 */
[----:B-1----:R-:W-:Y:S05]  /*17f0*/  @!P0 BRA `(.L_x_8207) ;  /* 0x0000005000008947 */ /* 0x002fea0003800000 */
[----:B-----5:R-:W-:Y:S01]  /*1800*/  FADD.FTZ R72, R56, R72 ;  /* 0x0000004838487221 */ /* 0x020fe20000010000 */
[----:B------:R-:W-:Y:S05]  /*1810*/  BRA `(.L_x_8207) ;  /* 0x0000003000007947 */ /* 0x000fea0003800000 */
.L_x_8206:
[----:B-1---5:R-:W-:-:S05]  /*1820*/  PRMT R73, RZ, 0x5410, R52 ;  /* 0x00005410ff497816 */ /* 0x022fca0000000034 */
[----:B------:R-:W-:-:S04]  /*1830*/  FADD.FTZ R72, R73, R72 ;  /* 0x0000004849487221 */ /* 0x000fc80000010000 */
[----:B------:R-:W-:Y:S02]  /*1840*/  @P0 FADD.FTZ R72, R56, R72 ;  /* 0x0000004838480221 */ /* 0x000fe40000010000 */
.L_x_8207:
[----:B------:R-:W-:Y:S01]  /*1850*/  PRMT R73, RZ, 0x7610, R76 ;  /* 0x00007610ff497816 */ /* 0x000fe2000000004c */
[----:B------:R-:W-:Y:S05]  /*1860*/  @P5 BRA `(.L_x_8208) ;  /* 0x0000003000005947 */ /* 0x000fea0003800000 */
[----:B------:R-:W-:Y:S05]  /*1870*/  @!P0 BRA `(.L_x_8209) ;  /* 0x0000005000008947 */ /* 0x000fea0003800000 */
[----:B-----5:R-:W-:Y:S01]  /*1880*/  FADD.FTZ R73, R57, R73 ;  /* 0x0000004939497221 */ /* 0x020fe20000010000 */
[----:B------:R-:W-:Y:S05]  /*1890*/  BRA `(.L_x_8209) ;  /* 0x0000003000007947 */ /* 0x000fea0003800000 */
.L_x_8208:
[----:B-----5:R-:W-:-:S05]  /*18a0*/  PRMT R74, RZ, 0x7610, R52 ;  /* 0x00007610ff4a7816 */ /* 0x020fca0000000034 */
[----:B------:R-:W-:-:S04]  /*18b0*/  FADD.FTZ R73, R74, R73 ;  /* 0x000000494a497221 */ /* 0x000fc80000010000 */
[----:B------:R-:W-:Y:S02]  /*18c0*/  @P0 FADD.FTZ R73, R57, R73 ;  /* 0x0000004939490221 */ /* 0x000fe40000010000 */
.L_x_8209:
[----:B------:R-:W-:Y:S01]  /*18d0*/  PRMT R74, RZ, 0x5410, R77 ;  /* 0x00005410ff4a7816 */ /* 0x000fe2000000004d */
[----:B------:R-:W-:Y:S05]  /*18e0*/  @P5 BRA `(.L_x_8210) ;  /* 0x0000003000005947 */ /* 0x000fea0003800000 */
[----:B------:R-:W-:Y:S05]  /*18f0*/  @!P0 BRA `(.L_x_8211) ;  /* 0x0000005000008947 */ /* 0x000fea0003800000 */
[----:B-----5:R-:W-:Y:S01]  /*1900*/  FADD.FTZ R74, R58, R74 ;  /* 0x0000004a3a4a7221 */ /* 0x020fe20000010000 */
[----:B------:R-:W-:Y:S05]  /*1910*/  BRA `(.L_x_8211) ;  /* 0x0000003000007947 */ /* 0x000fea0003800000 */
.L_x_8210:
[----:B-----5:R-:W-:-:S05]  /*1920*/  PRMT R75, RZ, 0x5410, R53 ;  /* 0x00005410ff4b7816 */ /* 0x020fca0000000035 */
[----:B------:R-:W-:-:S04]  /*1930*/  FADD.FTZ R74, R75, R74 ;  /* 0x0000004a4b4a7221 */ /* 0x000fc80000010000 */
[----:B------:R-:W-:Y:S02]  /*1940*/  @P0 FADD.FTZ R74, R58, R74 ;  /* 0x0000004a3a4a0221 */ /* 0x000fe40000010000 */
.L_x_8211:
[----:B------:R-:W-:Y:S01]  /*1950*/  PRMT R75, RZ, 0x7610, R77 ;  /* 0x00007610ff4b7816 */ /* 0x000fe2000000004d */
[----:B------:R-:W-:Y:S05]  /*1960*/  @P5 BRA `(.L_x_8212) ;  /* 0x0000003000005947 */ /* 0x000fea0003800000 */
[----:B------:R-:W-:Y:S05]  /*1970*/  @!P0 BRA `(.L_x_8213) ;  /* 0x0000005000008947 */ /* 0x000fea0003800000 */
[----:B-----5:R-:W-:Y:S01]  /*1980*/  FADD.FTZ R75, R59, R75 ;  /* 0x0000004b3b4b7221 */ /* 0x020fe20000010000 */
[----:B------:R-:W-:Y:S05]  /*1990*/  BRA `(.L_x_8213) ;  /* 0x0000003000007947 */ /* 0x000fea0003800000 */
.L_x_8212:
[----:B-----5:R-:W-:-:S05]  /*19a0*/  PRMT R76, RZ, 0x7610, R53 ;  /* 0x00007610ff4c7816 */ /* 0x020fca0000000035 */
[----:B------:R-:W-:-:S04]  /*19b0*/  FADD.FTZ R75, R76, R75 ;  /* 0x0000004b4c4b7221 */ /* 0x000fc80000010000 */
[----:B------:R-:W-:Y:S02]  /*19c0*/  @P0 FADD.FTZ R75, R59, R75 ;  /* 0x0000004b3b4b0221 */ /* 0x000fe40000010000 */
.L_x_8213:
[----:B------:R-:W-:Y:S01]  /*19d0*/  PRMT R76, RZ, 0x5410, R78 ;  /* 0x00005410ff4c7816 */ /* 0x000fe2000000004e */
[----:B------:R-:W-:Y:S05]  /*19e0*/  @P5 BRA `(.L_x_8214) ;  /* 0x0000003000005947 */ /* 0x000fea0003800000 */
[----:B------:R-:W-:Y:S05]  /*19f0*/  @!P0 BRA `(.L_x_8215) ;  /* 0x0000005000008947 */ /* 0x000fea0003800000 */
[----:B-----5:R-:W-:Y:S01]  /*1a00*/  FADD.FTZ R76, R60, R76 ;  /* 0x0000004c3c4c7221 */ /* 0x020fe20000010000 */
[----:B------:R-:W-:Y:S05]  /*1a10*/  BRA `(.L_x_8215) ;  /* 0x0000003000007947 */ /* 0x000fea0003800000 */
.L_x_8214:
[----:B-----5:R-:W-:-:S05]  /*1a20*/  PRMT R77, RZ, 0x5410, R54 ;  /* 0x00005410ff4d7816 */ /* 0x020fca0000000036 */
[----:B------:R-:W-:-:S04]  /*1a30*/  FADD.FTZ R76, R77, R76 ;  /* 0x0000004c4d4c7221 */ /* 0x000fc80000010000 */
[----:B------:R-:W-:Y:S02]  /*1a40*/  @P0 FADD.FTZ R76, R60, R76 ;  /* 0x0000004c3c4c0221 */ /* 0x000fe40000010000 */
.L_x_8215:
[----:B------:R-:W-:Y:S01]  /*1a50*/  PRMT R77, RZ, 0x7610, R78 ;  /* 0x00007610ff4d7816 */ /* 0x000fe2000000004e */
[----:B------:R-:W-:Y:S05]  /*1a60*/  @P5 BRA `(.L_x_8216) ;  /* 0x0000003000005947 */ /* 0x000fea0003800000 */
[----:B------:R-:W-:Y:S05]  /*1a70*/  @!P0 BRA `(.L_x_8217) ;  /* 0x0000005000008947 */ /* 0x000fea0003800000 */
[----:B-----5:R-:W-:Y:S01]  /*1a80*/  FADD.FTZ R77, R61, R77 ;  /* 0x0000004d3d4d7221 */ /* 0x020fe20000010000 */
[----:B------:R-:W-:Y:S05]  /*1a90*/  BRA `(.L_x_8217) ;  /* 0x0000003000007947 */ /* 0x000fea0003800000 */
.L_x_8216:
[----:B-----5:R-:W-:-:S05]  /*1aa0*/  PRMT R78, RZ, 0x7610, R54 ;  /* 0x00007610ff4e7816 */ /* 0x020fca0000000036 */
[----:B------:R-:W-:-:S04]  /*1ab0*/  FADD.FTZ R77, R78, R77 ;  /* 0x0000004d4e4d7221 */ /* 0x000fc80000010000 */
[----:B------:R-:W-:Y:S02]  /*1ac0*/  @P0 FADD.FTZ R77, R61, R77 ;  /* 0x0000004d3d4d0221 */ /* 0x000fe40000010000 */
.L_x_8217:
[----:B------:R-:W-:Y:S01]  /*1ad0*/  PRMT R78, RZ, 0x5410, R79 ;  /* 0x00005410ff4e7816 */ /* 0x000fe2000000004f */
[----:B------:R-:W-:Y:S05]  /*1ae0*/  @P5 BRA `(.L_x_8218) ;  /* 0x0000003000005947 */ /* 0x000fea0003800000 */
[----:B------:R-:W-:Y:S05]  /*1af0*/  @!P0 BRA `(.L_x_8219) ;  /* 0x0000005000008947 */ /* 0x000fea0003800000 */
[----:B-----5:R-:W-:Y:S01]  /*1b00*/  FADD.FTZ R78, R62, R78 ;  /* 0x0000004e3e4e7221 */ /* 0x020fe20000010000 */
[----:B------:R-:W-:Y:S05]  /*1b10*/  BRA `(.L_x_8219) ;  /* 0x0000003000007947 */ /* 0x000fea0003800000 */
.L_x_8218:
[----:B0----5:R-:W-:-:S05]  /*1b20*/  PRMT R97, RZ, 0x5410, R55 ;  /* 0x00005410ff617816 */ /* 0x021fca0000000037 */
[----:B------:R-:W-:-:S04]  /*1b30*/  FADD.FTZ R78, R97, R78 ;  /* 0x0000004e614e7221 */ /* 0x000fc80000010000 */
[----:B------:R-:W-:Y:S02]  /*1b40*/  @P0 FADD.FTZ R78, R62, R78 ;  /* 0x0000004e3e4e0221 */ /* 0x000fe40000010000 */
.L_x_8219:
[----:B------:R-:W-:Y:S01]  /*1b50*/  PRMT R79, RZ, 0x7610, R79 ;  /* 0x00007610ff4f7816 */ /* 0x000fe2000000004f */
[----:B------:R-:W-:Y:S05]  /*1b60*/  @P5 BRA `(.L_x_8220) ;  /* 0x0000003000005947 */ /* 0x000fea0003800000 */
[----:B------:R-:W-:Y:S05]  /*1b70*/  @!P0 BRA `(.L_x_8221) ;  /* 0x0000005000008947 */ /* 0x000fea0003800000 */
[----:B-----5:R-:W-:Y:S01]  /*1b80*/  FADD.FTZ R79, R63, R79 ;  /* 0x0000004f3f4f7221 */ /* 0x020fe20000010000 */
[----:B------:R-:W-:Y:S05]  /*1b90*/  BRA `(.L_x_8221) ;  /* 0x0000003000007947 */ /* 0x000fea0003800000 */
.L_x_8220:
[----:B0----5:R-:W-:-:S05]  /*1ba0*/  PRMT R96, RZ, 0x7610, R55 ;  /* 0x00007610ff607816 */ /* 0x021fca0000000037 */
[----:B------:R-:W-:-:S04]  /*1bb0*/  FADD.FTZ R79, R96, R79 ;  /* 0x0000004f604f7221 */ /* 0x000fc80000010000 */
[----:B------:R-:W-:Y:S02]  /*1bc0*/  @P0 FADD.FTZ R79, R63, R79 ;  /* 0x0000004f3f4f0221 */ /* 0x000fe40000010000 */
.L_x_8221:
[----:B0-----:R-:W-:-:S04]  /*1bd0*/  LEA R96, P0, R98, c[0x0][0x188], 0x5 ;  /* 0x0000620062607a11 */ /* 0x001fc800078028ff */
[C---:B------:R-:W-:Y:S02]  /*1be0*/  LEA.HI.X R97, R98.reuse, c[0x0][0x18c], RZ, 0x5, P0 ;  /* 0x0000630062617a11 */ /* 0x040fe400000f2cff */
[----:B------:R-:W-:-:S03]  /*1bf0*/  IADD3 R98, R98, 0x80, RZ ;  /* 0x0000008062627810 */ /* 0x000fc60007ffe0ff */
[----:B------:R0:W-:Y:S04]  /*1c00*/  STG.E.128 [R96.64], R72 ;  /* 0x0000004860007986 */ /* 0x0001e8000c101d04 */
[----:B------:R0:W-:Y:S02]  /*1c10*/  STG.E.128 [R96.64+0x10], R76 ;  /* 0x0000104c60007986 */ /* 0x0001e4000c101d04 */
.L_x_8205:
[----:B------:R-:W-:Y:S05]  /*1c20*/  BSYNC B0 ;  /* 0x0000000000007941 */ /* 0x000fea0003800000 */
.L_x_8204:
[----:B------:R-:W-:Y:S01]  /*1c30*/  BSSY B0, `(.L_x_8222) ;  /* 0x0000057000007945 */ /* 0x000fe20003800000 */
        /* <DEDUP_REMOVED lines=22> */
.L_x_8224:
[----:B-1---5:R-:W-:-:S05]  /*1da0*/  PRMT R81, RZ, 0x5410, R52 ;  /* 0x00005410ff517816 */ /* 0x022fca0000000034 */
[----:B------:R-:W-:-:S04]  /*1db0*/  FADD.FTZ R80, R81, R80 ;  /* 0x0000005051507221 */ /* 0x000fc80000010000 */
[----:B------:R-:W-:Y:S02]  /*1dc0*/  @P0 FADD.FTZ R80, R56, R80 ;  /* 0x0000005038500221 */ /* 0x000fe40000010000 */
.L_x_8225:
[----:B------:R-:W-:Y:S01]  /*1dd0*/  PRMT R81, RZ, 0x7610, R84 ;  /* 0x00007610ff517816 */ /* 0x000fe20000000054 */
[----:B------:R-:W-:Y:S05]  /*1de0*/  @P5 BRA `(.L_x_8226) ;  /* 0x0000003000005947 */ /* 0x000fea0003800000 */
[----:B------:R-:W-:Y:S05]  /*1df0*/  @!P0 BRA `(.L_x_8227) ;  /* 0x0000005000008947 */ /* 0x000fea0003800000 */
[----:B-----5:R-:W-:Y:S01]  /*1e00*/  FADD.FTZ R81, R57, R81 ;  /* 0x0000005139517221 */ /* 0x020fe20000010000 */
[----:B------:R-:W-:Y:S05]  /*1e10*/  BRA `(.L_x_8227) ;  /* 0x0000003000007947 */ /* 0x000fea0003800000 */
.L_x_8226:
[----:B-----5:R-:W-:-:S05]  /*1e20*/  PRMT R82, RZ, 0x7610, R52 ;  /* 0x00007610ff527816 */ /* 0x020fca0000000034 */
[----:B------:R-:W-:-:S04]  /*1e30*/  FADD.FTZ R81, R82, R81 ;  /* 0x0000005152517221 */ /* 0x000fc80000010000 */
[----:B------:R-:W-:Y:S02]  /*1e40*/  @P0 FADD.FTZ R81, R57, R81 ;  /* 0x0000005139510221 */ /* 0x000fe40000010000 */
.L_x_8227:
[----:B------:R-:W-:Y:S01]  /*1e50*/  PRMT R82, RZ, 0x5410, R85 ;  /* 0x00005410ff527816 */ /* 0x000fe20000000055 */
[----:B------:R-:W-:Y:S05]  /*1e60*/  @P5 BRA `(.L_x_8228) ;  /* 0x0000003000005947 */ /* 0x000fea0003800000 */
[----:B------:R-:W-:Y:S05]  /*1e70*/  @!P0 BRA `(.L_x_8229) ;  /* 0x0000005000008947 */ /* 0x000fea0003800000 */
[----:B-----5:R-:W-:Y:S01]  /*1e80*/  FADD.FTZ R82, R58, R82 ;  /* 0x000000523a527221 */ /* 0x020fe20000010000 */
[----:B------:R-:W-:Y:S05]  /*1e90*/  BRA `(.L_x_8229) ;  /* 0x0000003000007947 */ /* 0x000fea0003800000 */
.L_x_8228:
[----:B-----5:R-:W-:-:S05]  /*1ea0*/  PRMT R83, RZ, 0x5410, R53 ;  /* 0x00005410ff537816 */ /* 0x020fca0000000035 */
[----:B------:R-:W-:-:S04]  /*1eb0*/  FADD.FTZ R82, R83, R82 ;  /* 0x0000005253527221 */ /* 0x000fc80000010000 */
[----:B------:R-:W-:Y:S02]  /*1ec0*/  @P0 FADD.FTZ R82, R58, R82 ;  /* 0x000000523a520221 */ /* 0x000fe40000010000 */
.L_x_8229:
[----:B------:R-:W-:Y:S01]  /*1ed0*/  PRMT R83, RZ, 0x7610, R85 ;  /* 0x00007610ff537816 */ /* 0x000fe20000000055 */
[----:B------:R-:W-:Y:S05]  /*1ee0*/  @P5 BRA `(.L_x_8230) ;  /* 0x0000003000005947 */ /* 0x000fea0003800000 */
[----:B------:R-:W-:Y:S05]  /*1ef0*/  @!P0 BRA `(.L_x_8231) ;  /* 0x0000005000008947 */ /* 0x000fea0003800000 */
[----:B-----5:R-:W-:Y:S01]  /*1f00*/  FADD.FTZ R83, R59, R83 ;  /* 0x000000533b537221 */ /* 0x020fe20000010000 */
[----:B------:R-:W-:Y:S05]  /*1f10*/  BRA `(.L_x_8231) ;  /* 0x0000003000007947 */ /* 0x000fea0003800000 */
.L_x_8230:
[----:B-----5:R-:W-:-:S05]  /*1f20*/  PRMT R84, RZ, 0x7610, R53 ;  /* 0x00007610ff547816 */ /* 0x020fca0000000035 */
[----:B------:R-:W-:-:S04]  /*1f30*/  FADD.FTZ R83, R84, R83 ;  /* 0x0000005354537221 */ /* 0x000fc80000010000 */
[----:B------:R-:W-:Y:S02]  /*1f40*/  @P0 FADD.FTZ R83, R59, R83 ;  /* 0x000000533b530221 */ /* 0x000fe40000010000 */
.L_x_8231:
[----:B------:R-:W-:Y:S01]  /*1f50*/  PRMT R84, RZ, 0x5410, R86 ;  /* 0x00005410ff547816 */ /* 0x000fe20000000056 */
[----:B------:R-:W-:Y:S05]  /*1f60*/  @P5 BRA `(.L_x_8232) ;  /* 0x0000003000005947 */ /* 0x000fea0003800000 */
[----:B------:R-:W-:Y:S05]  /*1f70*/  @!P0 BRA `(.L_x_8233) ;  /* 0x0000005000008947 */ /* 0x000fea0003800000 */
[----:B-----5:R-:W-:Y:S01]  /*1f80*/  FADD.FTZ R84, R60, R84 ;  /* 0x000000543c547221 */ /* 0x020fe20000010000 */
[----:B------:R-:W-:Y:S05]  /*1f90*/  BRA `(.L_x_8233) ;  /* 0x0000003000007947 */ /* 0x000fea0003800000 */
.L_x_8232:
[----:B-----5:R-:W-:-:S05]  /*1fa0*/  PRMT R85, RZ, 0x5410, R54 ;  /* 0x00005410ff557816 */ /* 0x020fca0000000036 */
[----:B------:R-:W-:-:S04]  /*1fb0*/  FADD.FTZ R84, R85, R84 ;  /* 0x0000005455547221 */ /* 0x000fc80000010000 */
[----:B------:R-:W-:Y:S02]  /*1fc0*/  @P0 FADD.FTZ R84, R60, R84 ;  /* 0x000000543c540221 */ /* 0x000fe40000010000 */
.L_x_8233:
[----:B------:R-:W-:Y:S01]  /*1fd0*/  PRMT R85, RZ, 0x7610, R86 ;  /* 0x00007610ff557816 */ /* 0x000fe20000000056 */
[----:B------:R-:W-:Y:S05]  /*1fe0*/  @P5 BRA `(.L_x_8234) ;  /* 0x0000003000005947 */ /* 0x000fea0003800000 */
[----:B------:R-:W-:Y:S05]  /*1ff0*/  @!P0 BRA `(.L_x_8235) ;  /* 0x0000005000008947 */ /* 0x000fea0003800000 */
[----:B-----5:R-:W-:Y:S01]  /*2000*/  FADD.FTZ R85, R61, R85 ;  /* 0x000000553d557221 */ /* 0x020fe20000010000 */
[----:B------:R-:W-:Y:S05]  /*2010*/  BRA `(.L_x_8235) ;  /* 0x0000003000007947 */ /* 0x000fea0003800000 */
.L_x_8234:
[----:B-----5:R-:W-:-:S05]  /*2020*/  PRMT R86, RZ, 0x7610, R54 ;  /* 0x00007610ff567816 */ /* 0x020fca0000000036 */
[----:B------:R-:W-:-:S04]  /*2030*/  FADD.FTZ R85, R86, R85 ;  /* 0x0000005556557221 */ /* 0x000fc80000010000 */
[----:B------:R-:W-:Y:S02]  /*2040*/  @P0 FADD.FTZ R85, R61, R85 ;  /* 0x000000553d550221 */ /* 0x000fe40000010000 */
.L_x_8235:
[----:B------:R-:W-:Y:S01]  /*2050*/  PRMT R86, RZ, 0x5410, R87 ;  /* 0x00005410ff567816 */ /* 0x000fe20000000057 */
[----:B------:R-:W-:Y:S05]  /*2060*/  @P5 BRA `(.L_x_8236) ;  /* 0x0000003000005947 */ /* 0x000fea0003800000 */
[----:B------:R-:W-:Y:S05]  /*2070*/  @!P0 BRA `(.L_x_8237) ;  /* 0x0000005000008947 */ /* 0x000fea0003800000 */
[----:B-----5:R-:W-:Y:S01]  /*2080*/  FADD.FTZ R86, R62, R86 ;  /* 0x000000563e567221 */ /* 0x020fe20000010000 */
[----:B------:R-:W-:Y:S05]  /*2090*/  BRA `(.L_x_8237) ;  /* 0x0000003000007947 */ /* 0x000fea0003800000 */
.L_x_8236:
[----:B0----5:R-:W-:-:S05]  /*20a0*/  PRMT R97, RZ, 0x5410, R55 ;  /* 0x00005410ff617816 */ /* 0x021fca0000000037 */
[----:B------:R-:W-:-:S04]  /*20b0*/  FADD.FTZ R86, R97, R86 ;  /* 0x0000005661567221 */ /* 0x000fc80000010000 */
[----:B------:R-:W-:Y:S02]  /*20c0*/  @P0 FADD.FTZ R86, R62, R86 ;  /* 0x000000563e560221 */ /* 0x000fe40000010000 */
.L_x_8237:
[----:B------:R-:W-:Y:S01]  /*20d0*/  PRMT R87, RZ, 0x7610, R87 ;  /* 0x00007610ff577816 */ /* 0x000fe20000000057 */
[----:B------:R-:W-:Y:S05]  /*20e0*/  @P5 BRA `(.L_x_8238) ;  /* 0x0000003000005947 */ /* 0x000fea0003800000 */
[----:B------:R-:W-:Y:S05]  /*20f0*/  @!P0 BRA `(.L_x_8239) ;  /* 0x0000005000008947 */ /* 0x000fea0003800000 */
[----:B-----5:R-:W-:Y:S01]  /*2100*/  FADD.FTZ R87, R63, R87 ;  /* 0x000000573f577221 */ /* 0x020fe20000010000 */
[----:B------:R-:W-:Y:S05]  /*2110*/  BRA `(.L_x_8239) ;  /* 0x0000003000007947 */ /* 0x000fea0003800000 */
.L_x_8238:
[----:B0----5:R-:W-:-:S05]  /*2120*/  PRMT R96, RZ, 0x7610, R55 ;  /* 0x00007610ff607816 */ /* 0x021fca0000000037 */
[----:B------:R-:W-:-:S04]  /*2130*/  FADD.FTZ R87, R96, R87 ;  /* 0x0000005760577221 */ /* 0x000fc80000010000 */
[----:B------:R-:W-:Y:S02]  /*2140*/  @P0 FADD.FTZ R87, R63, R87 ;  /* 0x000000573f570221 */ /* 0x000fe40000010000 */
.L_x_8239:
[----:B0-----:R-:W-:-:S04]  /*2150*/  LEA R96, P0, R98, c[0x0][0x188], 0x5 ;  /* 0x0000620062607a11 */ /* 0x001fc800078028ff */
[C---:B------:R-:W-:Y:S02]  /*2160*/  LEA.HI.X R97, R98.reuse, c[0x0][0x18c], RZ, 0x5, P0 ;  /* 0x0000630062617a11 */ /* 0x040fe400000f2cff */
[----:B------:R-:W-:-:S03]  /*2170*/  IADD3 R98, R98, 0x80, RZ ;  /* 0x0000008062627810 */ /* 0x000fc60007ffe0ff */
[----:B------:R0:W-:Y:S04]  /*2180*/  STG.E.128 [R96.64], R80 ;  /* 0x0000005060007986 */ /* 0x0001e8000c101d04 */
[----:B------:R0:W-:Y:S02]  /*2190*/  STG.E.128 [R96.64+0x10], R84 ;  /* 0x0000105460007986 */ /* 0x0001e4000c101d04 */
.L_x_8223:
[----:B------:R-:W-:Y:S05]  /*21a0*/  BSYNC B0 ;  /* 0x0000000000007941 */ /* 0x000fea0003800000 */
.L_x_8222:
        /* <DEDUP_REMOVED lines=23> */
.L_x_8242:
[----:B-1---5:R-:W-:-:S05]  /*2320*/  PRMT R89, RZ, 0x5410, R52 ;  /* 0x00005410ff597816 */ /* 0x022fca0000000034 */
[----:B------:R-:W-:-:S04]  /*2330*/  FADD.FTZ R88, R89, R88 ;  /* 0x0000005859587221 */ /* 0x000fc80000010000 */
[----:B------:R-:W-:Y:S02]  /*2340*/  @P0 FADD.FTZ R88, R56, R88 ;  /* 0x0000005838580221 */ /* 0x000fe40000010000 */
.L_x_8243:
[----:B------:R-:W-:Y:S01]  /*2350*/  PRMT R89, RZ, 0x7610, R92 ;  /* 0x00007610ff597816 */ /* 0x000fe2000000005c */
[----:B------:R-:W-:Y:S05]  /*2360*/  @P5 BRA `(.L_x_8244) ;  /* 0x0000003000005947 */ /* 0x000fea0003800000 */
[----:B------:R-:W-:Y:S05]  /*2370*/  @!P0 BRA `(.L_x_8245) ;  /* 0x0000005000008947 */ /* 0x000fea0003800000 */
[----:B-----5:R-:W-:Y:S01]  /*2380*/  FADD.FTZ R89, R57, R89 ;  /* 0x0000005939597221 */ /* 0x020fe20000010000 */
[----:B------:R-:W-:Y:S05]  /*2390*/  BRA `(.L_x_8245) ;  /* 0x0000003000007947 */ /* 0x000fea0003800000 */
.L_x_8244:
[----:B-----5:R-:W-:-:S05]  /*23a0*/  PRMT R90, RZ, 0x7610, R52 ;  /* 0x00007610ff5a7816 */ /* 0x020fca0000000034 */
[----:B------:R-:W-:-:S04]  /*23b0*/  FADD.FTZ R89, R90, R89 ;  /* 0x000000595a597221 */ /* 0x000fc80000010000 */
[----:B------:R-:W-:Y:S02]  /*23c0*/  @P0 FADD.FTZ R89, R57, R89 ;  /* 0x0000005939590221 */ /* 0x000fe40000010000 */
.L_x_8245:
[----:B------:R-:W-:Y:S01]  /*23d0*/  PRMT R90, RZ, 0x5410, R93 ;  /* 0x00005410ff5a7816 */ /* 0x000fe2000000005d */
[----:B------:R-:W-:Y:S05]  /*23e0*/  @P5 BRA `(.L_x_8246) ;  /* 0x0000003000005947 */ /* 0x000fea0003800000 */
[----:B------:R-:W-:Y:S05]  /*23f0*/  @!P0 BRA `(.L_x_8247) ;  /* 0x0000005000008947 */ /* 0x000fea0003800000 */
[----:B-----5:R-:W-:Y:S01]  /*2400*/  FADD.FTZ R90, R58, R90 ;  /* 0x0000005a3a5a7221 */ /* 0x020fe20000010000 */
[----:B------:R-:W-:Y:S05]  /*2410*/  BRA `(.L_x_8247) ;  /* 0x0000003000007947 */ /* 0x000fea0003800000 */
.L_x_8246:
[----:B-----5:R-:W-:-:S05]  /*2420*/  PRMT R91, RZ, 0x5410, R53 ;  /* 0x00005410ff5b7816 */ /* 0x020fca0000000035 */
[----:B------:R-:W-:-:S04]  /*2430*/  FADD.FTZ R90, R91, R90 ;  /* 0x0000005a5b5a7221 */ /* 0x000fc80000010000 */
[----:B------:R-:W-:Y:S02]  /*2440*/  @P0 FADD.FTZ R90, R58, R90 ;  /* 0x0000005a3a5a0221 */ /* 0x000fe40000010000 */
.L_x_8247:
[----:B------:R-:W-:Y:S01]  /*2450*/  PRMT R91, RZ, 0x7610, R93 ;  /* 0x00007610ff5b7816 */ /* 0x000fe2000000005d */
[----:B------:R-:W-:Y:S05]  /*2460*/  @P5 BRA `(.L_x_8248) ;  /* 0x0000003000005947 */ /* 0x000fea0003800000 */
[----:B------:R-:W-:Y:S05]  /*2470*/  @!P0 BRA `(.L_x_8249) ;  /* 0x0000005000008947 */ /* 0x000fea0003800000 */
[----:B-----5:R-:W-:Y:S01]  /*2480*/  FADD.FTZ R91, R59, R91 ;  /* 0x0000005b3b5b7221 */ /* 0x020fe20000010000 */
[----:B------:R-:W-:Y:S05]  /*2490*/  BRA `(.L_x_8249) ;  /* 0x0000003000007947 */ /* 0x000fea0003800000 */
.L_x_8248:
[----:B-----5:R-:W-:-:S05]  /*24a0*/  PRMT R92, RZ, 0x7610, R53 ;  /* 0x00007610ff5c7816 */ /* 0x020fca0000000035 */
[----:B------:R-:W-:-:S04]  /*24b0*/  FADD.FTZ R91, R92, R91 ;  /* 0x0000005b5c5b7221 */ /* 0x000fc80000010000 */
[----:B------:R-:W-:Y:S02]  /*24c0*/  @P0 FADD.FTZ R91, R59, R91 ;  /* 0x0000005b3b5b0221 */ /* 0x000fe40000010000 */
.L_x_8249:
[----:B------:R-:W-:Y:S01]  /*24d0*/  PRMT R92, RZ, 0x5410, R94 ;  /* 0x00005410ff5c7816 */ /* 0x000fe2000000005e */
[----:B------:R-:W-:Y:S05]  /*24e0*/  @P5 BRA `(.L_x_8250) ;  /* 0x0000003000005947 */ /* 0x000fea0003800000 */
[----:B------:R-:W-:Y:S05]  /*24f0*/  @!P0 BRA `(.L_x_8251) ;  /* 0x0000005000008947 */ /* 0x000fea0003800000 */
[----:B-----5:R-:W-:Y:S01]  /*2500*/  FADD.FTZ R92, R60, R92 ;  /* 0x0000005c3c5c7221 */ /* 0x020fe20000010000 */
[----:B------:R-:W-:Y:S05]  /*2510*/  BRA `(.L_x_8251) ;  /* 0x0000003000007947 */ /* 0x000fea0003800000 */
.L_x_8250:
[----:B-----5:R-:W-:-:S05]  /*2520*/  PRMT R93, RZ, 0x5410, R54 ;  /* 0x00005410ff5d7816 */ /* 0x020fca0000000036 */
[----:B------:R-:W-:-:S04]  /*2530*/  FADD.FTZ R92, R93, R92 ;  /* 0x0000005c5d5c7221 */ /* 0x000fc80000010000 */
[----:B------:R-:W-:Y:S02]  /*2540*/  @P0 FADD.FTZ R92, R60, R92 ;  /* 0x0000005c3c5c0221 */ /* 0x000fe40000010000 */
.L_x_8251:
[----:B------:R-:W-:Y:S01]  /*2550*/  PRMT R93, RZ, 0x7610, R94 ;  /* 0x00007610ff5d7816 */ /* 0x000fe2000000005e */
[----:B------:R-:W-:Y:S05]  /*2560*/  @P5 BRA `(.L_x_8252) ;  /* 0x0000003000005947 */ /* 0x000fea0003800000 */
[----:B------:R-:W-:Y:S05]  /*2570*/  @!P0 BRA `(.L_x_8253) ;  /* 0x0000005000008947 */ /* 0x000fea0003800000 */
[----:B-----5:R-:W-:Y:S01]  /*2580*/  FADD.FTZ R93, R61, R93 ;  /* 0x0000005d3d5d7221 */ /* 0x020fe20000010000 */
[----:B------:R-:W-:Y:S05]  /*2590*/  BRA `(.L_x_8253) ;  /* 0x0000003000007947 */ /* 0x000fea0003800000 */
.L_x_8252:
[----:B-----5:R-:W-:-:S05]  /*25a0*/  PRMT R94, RZ, 0x7610, R54 ;  /* 0x00007610ff5e7816 */ /* 0x020fca0000000036 */
[----:B------:R-:W-:-:S04]  /*25b0*/  FADD.FTZ R93, R94, R93 ;  /* 0x0000005d5e5d7221 */ /* 0x000fc80000010000 */
[----:B------:R-:W-:Y:S02]  /*25c0*/  @P0 FADD.FTZ R93, R61, R93 ;  /* 0x0000005d3d5d0221 */ /* 0x000fe40000010000 */
.L_x_8253:
[----:B------:R-:W-:Y:S01]  /*25d0*/  PRMT R94, RZ, 0x5410, R95 ;  /* 0x00005410ff5e7816 */ /* 0x000fe2000000005f */
[----:B------:R-:W-:Y:S05]  /*25e0*/  @P5 BRA `(.L_x_8254) ;  /* 0x0000003000005947 */ /* 0x000fea0003800000 */
[----:B------:R-:W-:Y:S05]  /*25f0*/  @!P0 BRA `(.L_x_8255) ;  /* 0x0000005000008947 */ /* 0x000fea0003800000 */
[----:B-----5:R-:W-:Y:S01]  /*2600*/  FADD.FTZ R94, R62, R94 ;  /* 0x0000005e3e5e7221 */ /* 0x020fe20000010000 */
[----:B------:R-:W-:Y:S05]  /*2610*/  BRA `(.L_x_8255) ;  /* 0x0000003000007947 */ /* 0x000fea0003800000 */
.L_x_8254:
[----:B0----5:R-:W-:-:S05]  /*2620*/  PRMT R97, RZ, 0x5410, R55 ;  /* 0x00005410ff617816 */ /* 0x021fca0000000037 */
[----:B------:R-:W-:-:S04]  /*2630*/  FADD.FTZ R94, R97, R94 ;  /* 0x0000005e615e7221 */ /* 0x000fc80000010000 */
[----:B------:R-:W-:Y:S02]  /*2640*/  @P0 FADD.FTZ R94, R62, R94 ;  /* 0x0000005e3e5e0221 */ /* 0x000fe40000010000 */
.L_x_8255:
[----:B------:R-:W-:Y:S01]  /*2650*/  PRMT R95, RZ, 0x7610, R95 ;  /* 0x00007610ff5f7816 */ /* 0x000fe2000000005f */
[----:B------:R-:W-:Y:S05]  /*2660*/  @P5 BRA `(.L_x_8256) ;  /* 0x0000003000005947 */ /* 0x000fea0003800000 */
[----:B------:R-:W-:Y:S05]  /*2670*/  @!P0 BRA `(.L_x_8257) ;  /* 0x0000005000008947 */ /* 0x000fea0003800000 */
[----:B-----5:R-:W-:Y:S01]  /*2680*/  FADD.FTZ R95, R63, R95 ;  /* 0x0000005f3f5f7221 */ /* 0x020fe20000010000 */
[----:B------:R-:W-:Y:S05]  /*2690*/  BRA `(.L_x_8257) ;  /* 0x0000003000007947 */ /* 0x000fea0003800000 */
.L_x_8256:
[----:B0----5:R-:W-:-:S05]  /*26a0*/  PRMT R96, RZ, 0x7610, R55 ;  /* 0x00007610ff607816 */ /* 0x021fca0000000037 */
[----:B------:R-:W-:-:S04]  /*26b0*/  FADD.FTZ R95, R96, R95 ;  /* 0x0000005f605f7221 */ /* 0x000fc80000010000 */
[----:B------:R-:W-:Y:S02]  /*26c0*/  @P0 FADD.FTZ R95, R63, R95 ;  /* 0x0000005f3f5f0221 */ /* 0x000fe40000010000 */
.L_x_8257:
[----:B0-----:R-:W-:-:S04]  /*26d0*/  LEA R96, P0, R98, c[0x0][0x188], 0x5 ;  /* 0x0000620062607a11 */ /* 0x001fc800078028ff */
[----:B------:R-:W-:-:S05]  /*26e0*/  LEA.HI.X R97, R98, c[0x0][0x18c], RZ, 0x5, P0 ;  /* 0x0000630062617a11 */ /* 0x000fca00000f2cff */
[----:B------:R0:W-:Y:S04]  /*26f0*/  STG.E.128 [R96.64], R88 ;  /* 0x0000005860007986 */ /* 0x0001e8000c101d04 */
[----:B------:R0:W-:Y:S02]  /*2700*/  STG.E.128 [R96.64+0x10], R92 ;  /* 0x0000105c60007986 */ /* 0x0001e4000c101d04 */
.L_x_8241:
[----:B------:R-:W-:Y:S05]  /*2710*/  BSYNC B0 ;  /* 0x0000000000007941 */ /* 0x000fea0003800000 */
.L_x_8240:
[----:B0-----:R-:W-:Y:S01]  /*2720*/  FADD.FTZ R96, RZ, R64 ;  /* 0x00000040ff607221 */ /* 0x001fe20000010000 */
[C---:B------:R-:W-:Y:S02]  /*2730*/  ISETP.GT.U32.AND P0, PT, R2.reuse, 0xff, PT ;  /* 0x000000ff0200780c */ /* 0x040fe40003f04070 */
        /* <DEDUP_REMOVED lines=40> */
.L_x_8270:
        /* <DEDUP_REMOVED lines=85> */
.L_x_8271:
[----:B------:R-:W-:Y:S01]  /*2f10*/  LOP3.LUT P0, RZ, R0, 0x1f, RZ, 0xc0, !PT ;  /* 0x0000001f00ff7812 */ /* 0x000fe2000780c0ff */
        /* <DEDUP_REMOVED lines=17> */
[----:B------:R2:W3:Y:S01]  /*3030*/  @!P0 LDS.64 R96, [R100.X8] ;  /* 0x0000000064608984 */ /* 0x0004e20000008a00 */
[----:B------:R-:W-:Y:S02]  /*3040*/  LOP3.LUT P0, RZ, R99, 0x1f, R0, 0xf8, !PT ;  /* 0x0000001f63ff7812 */ /* 0x000fe4000780f800 */
[----:B-1----:R-:W-:Y:S01]  /*3050*/  IADD3 R150, R101, R98, RZ ;  /* 0x0000006265967210 */ /* 0x002fe20007ffe0ff */
[----:B------:R-:W-:Y:S10]  /*3060*/  I2F R192, R101 ;  /* 0x0000006500c07306 */ /* 0x000ff40000201400 */
[----:B------:R-:W-:Y:S01]  /*3070*/  @!P0 MOV R99, 0x4 ;  /* 0x0000000400638802 */ /* 0x000fe20000000f00 */
[----:B------:R-:W-:Y:S01]  /*3080*/  SHFL.DOWN PT, R193, R150, 0x1, 0x1f ;  /* 0x08201f0096c17f89 */ /* 0x000fe200000e0000 */
[----:B------:R-:W2:Y:S08]  /*3090*/  I2F R151, R150 ;  /* 0x0000009600977306 */ /* 0x000eb00000201400 */
[----:B--2---:R-:W1:Y:S01]  /*30a0*/  MUFU.RCP R100, R151 ;  /* 0x0000009700647308 */ /* 0x004e620000001000 */
[----:B0--3--:R-:W0:Y:S04]  /*30b0*/  SHFL.DOWN PT, R103, R96, 0x2, 0x1f ;  /* 0x08401f0060677f89 */ /* 0x009e2800000e0000 */
[----:B------:R-:W2:Y:S01]  /*30c0*/  SHFL.DOWN PT, R102, R97, 0x2, 0x1f ;  /* 0x08401f0061667f89 */ /* 0x000ea200000e0000 */
[----:B0-----:R-:W-:-:S02]  /*30d0*/  FMUL.FTZ R153, R103, R192 ;  /* 0x000000c067997220 */ /* 0x001fc40000410000 */
[----:B------:R-:W-:Y:S02]  /*30e0*/  FADD.FTZ R103, -R103, R96 ;  /* 0x0000006067677221 */ /* 0x000fe40000010100 */
[----:B------:R-:W-:Y:S02]  /*30f0*/  FFMA.FTZ R153, R152, R96, R153 ;  /* 0x0000006098997223 */ /* 0x000fe40000010099 */
[----:B------:R-:W-:Y:S02]  /*3100*/  FMUL.FTZ R103, R103, R103 ;  /* 0x0000006767677220 */ /* 0x000fe40000410000 */
[----:B-1----:R-:W-:Y:S02]  /*3110*/  FMUL.FTZ R98, R100, R153 ;  /* 0x0000009964627220 */ /* 0x002fe40000410000 */
        /* <DEDUP_REMOVED lines=11> */
[-C--:B------:R-:W-:Y:S02]  /*31d0*/  FMUL.FTZ R153, R153, R193.reuse ;  /* 0x000000c199997220 */ /* 0x080fe40000410000 */
[----:B------:R-:W-:Y:S02]  /*31e0*/  FMUL.FTZ R100, R100, R100 ;  /* 0x0000006464647220 */ /* 0x000fe40000410000 */
[C---:B------:R-:W-:Y:S02]  /*31f0*/  FFMA.FTZ R102, R151.reuse, R98, R153 ;  /* 0x0000006297667223 */ /* 0x040fe40000010099 */
[----:B------:R-:W-:Y:S02]  /*3200*/  FMUL.FTZ R100, R151, R100 ;  /* 0x0000006497647220 */ /* 0x000fe40000410000 */
[----:B--2---:R-:W-:Y:S02]  /*3210*/  FADD.FTZ R96, R101, R96 ;  /* 0x0000006065607221 */ /* 0x004fe40000010000 */
[----:B------:R-:W-:-:S02]  /*3220*/  FMUL.FTZ R100, R100, R193 ;  /* 0x000000c164647220 */ /* 0x000fc40000410000 */
[C---:B0-----:R-:W-:Y:S02]  /*3230*/  FMUL.FTZ R102, R97.reuse, R102 ;  /* 0x0000006661667220 */ /* 0x041fe40000410000 */
[----:B------:R-:W-:Y:S02]  /*3240*/  FFMA.FTZ R96, R97, R100, R96 ;  /* 0x0000006461607223 */ /* 0x000fe40000010060 */
[----:B------:R-:W-:Y:S01]  /*3250*/  IMAD.MOV.U32 R100, RZ, RZ, c[0x0][0x1e0] ;  /* 0x00007800ff647624 */ /* 0x000fe200078e00ff */
[----:B------:R-:W0:Y:S04]  /*3260*/  SHFL.IDX PT, R103, R102, RZ, 0x1f ;  /* 0x00001fff66677589 */ /* 0x000e2800000e0000 */
[----:B------:R-:W1:Y:S01]  /*3270*/  SHFL.IDX PT, R101, R96, RZ, 0x1f ;  /* 0x00001fff60657589 */ /* 0x000e6200000e0000 */
[C---:B0-----:R-:W-:Y:S01]  /*3280*/  FMUL.FTZ R97, R103.reuse, R103 ;  /* 0x0000006767617220 */ /* 0x041fe20000410000 */
[----:B------:R-:W-:-:S04]  /*3290*/  FSEL R192, R103, RZ, !P5 ;  /* 0x000000ff67c07208 */ /* 0x000fc80006800000 */
[----:B------:R-:W-:Y:S01]  /*32a0*/  FSEL R98, R97, RZ, P5 ;  /* 0x000000ff61627208 */ /* 0x000fe20002800000 */
[----:B-1----:R-:W-:-:S04]  /*32b0*/  FFMA.FTZ R97, R101, R100, c[0x0][0x228] ;  /* 0x00008a0065617623 */ /* 0x002fc80000010064 */
[----:B------:R-:W-:Y:S01]  /*32c0*/  FADD.FTZ R193, R97, R98 ;  /* 0x0000006261c17221 */ /* 0x000fe20000010000 */
[----:B------:R-:W-:Y:S01]  /*32d0*/  @!P0 MOV R97, 0x4 ;  /* 0x0000000400618802 */ /* 0x000fe20000000f00 */
[----:B------:R-:W-:-:S04]  /*32e0*/  @!P0 IMAD.WIDE R98, R184, R99, c[0x0][0x1a8] ;  /* 0x00006a00b8628625 */ /* 0x000fc800078e0263 */
[----:B------:R-:W0:Y:S01]  /*32f0*/  MUFU.RSQ R193, R193 ;  /* 0x000000c100c17308 */ /* 0x000e220000001400 */
        /* <DEDUP_REMOVED lines=34> */
[----:B------:R-:W-:Y:S01]  /*3520*/  FFMA.FTZ R102, R23, R152, R32 ;  /* 0x0000009817667223 */ /* 0x000fe20000010020 */
[----:B------:R-:W-:Y:S01]  /*3530*/  MOV R152, 0x10 ;  /* 0x0000001000987802 */ /* 0x000fe20000000f00 */
[----:B------:R-:W-:Y:S02]  /*3540*/  FFMA.FTZ R153, R22, R103, R29 ;  /* 0x0000006716997223 */ /* 0x000fe4000001001d */
[----:B------:R-:W-:-:S02]  /*3550*/  FFMA.FTZ R151, R20, R101, R27 ;  /* 0x0000006514977223 */ /* 0x000fc4000001001b */
[----:B------:R-:W-:Y:S01]  /*3560*/  FFMA.FTZ R196, R25, R196, R34 ;  /* 0x000000c419c47223 */ /* 0x000fe20000010022 */
[----:B------:R-:W-:Y:S01]  /*3570*/  F2FP.BF16.PACK_AB R101, R153, R150 ;  /* 0x000000969965723e */ /* 0x000fe200000010ff */
[----:B------:R-:W-:Y:S01]  /*3580*/  FFMA.FTZ R197, R26, R198, R33 ;  /* 0x000000c61ac57223 */ /* 0x000fe20000010021 */
[----:B------:R-:W-:Y:S01]  /*3590*/  F2FP.BF16.PACK_AB R100, R151, R100 ;  /* 0x000000649764723e */ /* 0x000fe200000010ff */
[----:B------:R-:W-:Y:S02]  /*35a0*/  FFMA.FTZ R195, R24, R194, R31 ;  /* 0x000000c218c37223 */ /* 0x000fe4000001001f */
[----:B------:R-:W-:Y:S01]  /*35b0*/  IMAD.WIDE.U32 R150, R191, R152, c[0x0][0x208] ;  /* 0x00008200bf967625 */ /* 0x000fe200078e0098 */
[----:B------:R-:W-:Y:S02]  /*35c0*/  F2FP.BF16.PACK_AB R103, R197, R196 ;  /* 0x000000c4c567723e */ /* 0x000fe400000010ff */
[----:B------:R-:W-:Y:S01]  /*35d0*/  F2FP.BF16.PACK_AB R102, R195, R102 ;  /* 0x00000066c366723e */ /* 0x000fe200000010ff */
[C---:B------:R-:W-:Y:S01]  /*35e0*/  IMAD.WIDE.U32 R152, R191.reuse, R152, c[0x0][0x210] ;  /* 0x00008400bf987625 */ /* 0x040fe200078e0098 */
[----:B------:R0:W-:Y:S01]  /*35f0*/  STG.E.128 [R150.64], R96 ;  /* 0x0000006096007986 */ /* 0x0001e2000c101d04 */
[----:B------:R-:W-:-:S03]  /*3600*/  IADD3 R191, R191, 0x80, RZ ;  /* 0x00000080bfbf7810 */ /* 0x000fc60007ffe0ff */
[----:B------:R0:W-:Y:S04]  /*3610*/  STG.E.128 [R152.64], R100 ;  /* 0x0000006498007986 */ /* 0x0001e8000c101d04 */
.L_x_8261:
[----:B------:R-:W-:Y:S05]  /*3620*/  BSYNC B0 ;  /* 0x0000000000007941 */ /* 0x000fea0003800000 */
.L_x_8260:
        /* <DEDUP_REMOVED lines=14> */
[--C-:B------:R-:W-:Y:S02]  /*3710*/  FADD.FTZ R196, R78, -R192.reuse ;  /* 0x800000c04ec47221 */ /* 0x100fe40000010000 */
[----:B------:R-:W-:Y:S02]  /*3720*/  FADD.FTZ R198, R79, -R192 ;  /* 0x800000c04fc67221 */ /* 0x000fe40000010000 */
        /* <DEDUP_REMOVED lines=11> */
[----:B------:R-:W-:Y:S02]  /*37e0*/  FFMA.FTZ R153, R41, R196, R50 ;  /* 0x000000c429997223 */ /* 0x000fe40000010032 */
[----:B------:R-:W-:Y:S02]  /*37f0*/  FFMA.FTZ R200, R42, R198, R49 ;  /* 0x000000c62ac87223 */ /* 0x000fe40000010031 */
[----:B------:R-:W-:-:S02]  /*3800*/  FFMA.FTZ R150, R108, R102, R111 ;  /* 0x000000666c967223 */ /* 0x000fc4000001006f */
[----:B------:R-:W-:Y:S01]  /*3810*/  FFMA.FTZ R102, R105, R152, R116 ;  /* 0x0000009869667223 */ /* 0x000fe20000010074 */
[----:B------:R-:W-:Y:S01]  /*3820*/  HFMA2.MMA R152, -RZ, RZ, 0, 9.5367431640625e-07 ;  /* 0x00000010ff987435 */ /* 0x000fe200000001ff */
[----:B------:R-:W-:Y:S01]  /*3830*/  F2FP.BF16.PACK_AB R99, R200, R153 ;  /* 0x00000099c863723e */ /* 0x000fe200000010ff */
[----:B------:R-:W-:Y:S02]  /*3840*/  FFMA.FTZ R100, R51, R100, R112 ;  /* 0x0000006433647223 */ /* 0x000fe40000010070 */
[----:B------:R-:W-:Y:S02]  /*3850*/  FFMA.FTZ R153, R109, R103, R114 ;  /* 0x000000676d997223 */ /* 0x000fe40000010072 */
[----:B------:R-:W-:Y:S02]  /*3860*/  FFMA.FTZ R151, R104, R101, R113 ;  /* 0x0000006568977223 */ /* 0x000fe40000010071 */
[----:B------:R-:W-:Y:S01]  /*3870*/  FFMA.FTZ R196, R110, R196, R117 ;  /* 0x000000c46ec47223 */ /* 0x000fe20000010075 */
[----:B------:R-:W-:Y:S01]  /*3880*/  F2FP.BF16.PACK_AB R101, R153, R150 ;  /* 0x000000969965723e */ /* 0x000fe200000010ff */
[----:B------:R-:W-:Y:S01]  /*3890*/  FFMA.FTZ R197, R107, R198, R120 ;  /* 0x000000c66bc57223 */ /* 0x000fe20000010078 */
[----:B------:R-:W-:Y:S01]  /*38a0*/  F2FP.BF16.PACK_AB R100, R151, R100 ;  /* 0x000000649764723e */ /* 0x000fe200000010ff */
[----:B------:R-:W-:-:S02]  /*38b0*/  FFMA.FTZ R195, R106, R194, R115 ;  /* 0x000000c26ac37223 */ /* 0x000fc40000010073 */
[----:B------:R-:W-:Y:S01]  /*38c0*/  IMAD.WIDE.U32 R150, R191, R152, c[0x0][0x208] ;  /* 0x00008200bf967625 */ /* 0x000fe200078e0098 */
[----:B------:R-:W-:Y:S02]  /*38d0*/  F2FP.BF16.PACK_AB R103, R197, R196 ;  /* 0x000000c4c567723e */ /* 0x000fe400000010ff */
[----:B------:R-:W-:Y:S01]  /*38e0*/  F2FP.BF16.PACK_AB R102, R195, R102 ;  /* 0x00000066c366723e */ /* 0x000fe200000010ff */
[C---:B------:R-:W-:Y:S01]  /*38f0*/  IMAD.WIDE.U32 R152, R191.reuse, R152, c[0x0][0x210] ;  /* 0x00008400bf987625 */ /* 0x040fe200078e0098 */
[----:B------:R0:W-:Y:S01]  /*3900*/  STG.E.128 [R150.64], R96 ;  /* 0x0000006096007986 */ /* 0x0001e2000c101d04 */
[----:B------:R-:W-:-:S03]  /*3910*/  IADD3 R191, R191, 0x80, RZ ;  /* 0x00000080bfbf7810 */ /* 0x000fc60007ffe0ff */
[----:B------:R0:W-:Y:S04]  /*3920*/  STG.E.128 [R152.64], R100 ;  /* 0x0000006498007986 */ /* 0x0001e8000c101d04 */
.L_x_8263:
[----:B------:R-:W-:Y:S05]  /*3930*/  BSYNC B0 ;  /* 0x0000000000007941 */ /* 0x000fea0003800000 */
.L_x_8262:
        /* <DEDUP_REMOVED lines=48> */
.L_x_8265:
[----:B------:R-:W-:Y:S05]  /*3c40*/  BSYNC B0 ;  /* 0x0000000000007941 */ /* 0x000fea0003800000 */
.L_x_8264:
        /* <DEDUP_REMOVED lines=44> */
[----:B------:R-:W-:Y:S01]  /*3f10*/  IMAD.WIDE.U32 R152, R191, R152, c[0x0][0x210] ;  /* 0x00008400bf987625 */ /* 0x000fe200078e0098 */
[----:B------:R0:W-:Y:S04]  /*3f20*/  STG.E.128 [R150.64], R96 ;  /* 0x0000006096007986 */ /* 0x0001e8000c101d04 */
[----:B------:R0:W-:Y:S02]  /*3f30*/  STG.E.128 [R152.64], R100 ;  /* 0x0000006498007986 */ /* 0x0001e4000c101d04 */
.L_x_8267:
[----:B------:R-:W-:Y:S05]  /*3f40*/  BSYNC B0 ;  /* 0x0000000000007941 */ /* 0x000fea0003800000 */
.L_x_8266:
[----:B------:R-:W-:Y:S02]  /*3f50*/  IADD3 R184, R184, c[0x0][0x160], RZ ;  /* 0x00005800b8b87a10 */ /* 0x000fe40007ffe0ff */
[----:B------:R-:W-:-:S02]  /*3f60*/  LOP3.LUT P5, RZ, R183, 0xff, RZ, 0xc0, !PT ;  /* 0x000000ffb7ff7812 */ /* 0x000fc400078ac0ff */
[----:B------:R-:W-:Y:S02]  /*3f70*/  ISETP.GE.AND P0, PT, R184, c[0x0][0x164], PT ;  /* 0x00005900b8007a0c */ /* 0x000fe40003f06270 */
[----:B------:R-:W-:-:S11]  /*3f80*/  SEL R183, RZ, 0x1, P5 ;  /* 0x00000001ffb77807 */ /* 0x000fd60002800000 */
[----:B01---5:R-:W-:Y:S01]  /*3f90*/  @P0 CALL.REL.NOINC `(.L_x_8268) ;  /* 0x0000001000000944 */ /* 0x023fe20003c00000 */
[----:B------:R-:W-:Y:S05]  /*3fa0*/  BRA `(.L_x_8269) ;  /* 0xffffd12000007947 */ /* 0x000fea000383ffff */
.L_x_8268:
[----:B------:R-:W-:Y:S05]  /*3fb0*/  EXIT ;  /* 0x000000000000794d */ /* 0x000fea0003800000 */
.L_x_8258:
[----:B------:R-:W-:Y:S01]  /*3fc0*/  HFMA2.MMA R101, -RZ, RZ, 0, 1.847743988037109375e-06 ;  /* 0x0000001fff657435 */ /* 0x000fe200000001ff */
[----:B------:R-:W-:Y:S02]  /*3fd0*/  MOV R150, 0x1 ;  /* 0x0000000100967802 */ /* 0x000fe40000000f00 */
[----:B------:R-:W-:Y:S02]  /*3fe0*/  MOV R102, 0xffffffff ;  /* 0xffffffff00667802 */ /* 0x000fe40000000f00 */
[----:B------:R-:W-:Y:S02]  /*3ff0*/  MOV R98, 0x4010 ;  /* 0x0000401000627802 */ /* 0x000fe40000000f00 */
[----:B-----5:R-:W-:Y:S05]  /*4000*/  CALL.REL.NOINC `($__internal_24_$__cuda_sm70_shflsync_bfly_p) ;  /* 0x000007b000007944 */ /* 0x020fea0003c00000 */
[----:B-1----:R-:W-:Y:S01]  /*4010*/  MOV R96, R150 ;  /* 0x0000009600607202 */ /* 0x002fe20000000f00 */
[----:B0-----:R-:W-:Y:S05]  /*4020*/  BRA `(.L_x_8270) ;  /* 0xffffe99000007947 */ /* 0x001fea000383ffff */
.L_x_8259:
[----:B------:R-:W-:Y:S01]  /*4030*/  HFMA2.MMA R150, -RZ, RZ, 0, 1.1920928955078125e-07 ;  /* 0x00000002ff967435 */ /* 0x000fe200000001ff */
[----:B------:R-:W-:Y:S01]  /*4040*/  MOV R101, 0x1f ;  /* 0x0000001f00657802 */ /* 0x000fe20000000f00 */
[----:B------:R-:W-:Y:S01]  /*4050*/  IMAD.MOV.U32 R102, RZ, RZ, -0x1 ;  /* 0xffffffffff667424 */ /* 0x000fe200078e00ff */
[----:B------:R-:W-:-:S03]  /*4060*/  MOV R98, 0x4080 ;  /* 0x0000408000627802 */ /* 0x000fc60000000f00 */
[----:B-----5:R-:W-:Y:S05]  /*4070*/  CALL.REL.NOINC `($__internal_24_$__cuda_sm70_shflsync_bfly_p) ;  /* 0x0000074000007944 */ /* 0x020fea0003c00000 */
[----:B01----:R-:W-:Y:S01]  /*4080*/  FADD.FTZ R97, R97, R150 ;  /* 0x0000009661617221 */ /* 0x003fe20000010000 */
[----:B------:R-:W-:Y:S01]  /*4090*/  HFMA2.MMA R150, -RZ, RZ, 0, 2.384185791015625e-07 ;  /* 0x00000004ff967435 */ /* 0x000fe200000001ff */
[----:B------:R-:W-:-:S02]  /*40a0*/  MOV R101, 0x1f ;  /* 0x0000001f00657802 */ /* 0x000fc40000000f00 */
[----:B------:R-:W-:Y:S02]  /*40b0*/  MOV R102, 0xffffffff ;  /* 0xffffffff00667802 */ /* 0x000fe40000000f00 */
[----:B------:R-:W-:Y:S02]  /*40c0*/  MOV R98, 0x40e0 ;  /* 0x000040e000627802 */ /* 0x000fe40000000f00 */
[----:B------:R-:W-:Y:S05]  /*40d0*/  CALL.REL.NOINC `($__internal_24_$__cuda_sm70_shflsync_bfly_p) ;  /* 0x000006e000007944 */ /* 0x000fea0003c00000 */
[----:B01----:R-:W-:Y:S01]  /*40e0*/  FADD.FTZ R97, R97, R150 ;  /* 0x0000009661617221 */ /* 0x003fe20000010000 */
[----:B------:R-:W-:Y:S01]  /*40f0*/  HFMA2.MMA R150, -RZ, RZ, 0, 4.76837158203125e-07 ;  /* 0x00000008ff967435 */ /* 0x000fe200000001ff */
[----:B------:R-:W-:Y:S02]  /*4100*/  MOV R101, 0x1f ;  /* 0x0000001f00657802 */ /* 0x000fe40000000f00 */
[----:B------:R-:W-:Y:S02]  /*4110*/  MOV R102, 0xffffffff ;  /* 0xffffffff00667802 */ /* 0x000fe40000000f00 */
[----:B------:R-:W-:Y:S02]  /*4120*/  MOV R98, 0x4140 ;  /* 0x0000414000627802 */ /* 0x000fe40000000f00 */
[----:B------:R-:W-:Y:S05]  /*4130*/  CALL.REL.NOINC `($__internal_24_$__cuda_sm70_shflsync_bfly_p) ;  /* 0x0000068000007944 */ /* 0x000fea0003c00000 */
[----:B01----:R-:W-:Y:S01]  /*4140*/  FADD.FTZ R97, R97, R150 ;  /* 0x0000009661617221 */ /* 0x003fe20000010000 */
[----:B------:R-:W-:Y:S01]  /*4150*/  HFMA2.MMA R150, -RZ, RZ, 0, 9.5367431640625e-07 ;  /* 0x00000010ff967435 */ /* 0x000fe200000001ff */
[----:B------:R-:W-:-:S02]  /*4160*/  MOV R101, 0x1f ;  /* 0x0000001f00657802 */ /* 0x000fc40000000f00 */
[----:B------:R-:W-:Y:S02]  /*4170*/  MOV R102, 0xffffffff ;  /* 0xffffffff00667802 */ /* 0x000fe40000000f00 */
[----:B------:R-:W-:Y:S02]  /*4180*/  MOV R98, 0x41a0 ;  /* 0x000041a000627802 */ /* 0x000fe40000000f00 */
[----:B------:R-:W-:Y:S05]  /*4190*/  CALL.REL.NOINC `($__internal_24_$__cuda_sm70_shflsync_bfly_p) ;  /* 0x0000062000007944 */ /* 0x000fea0003c00000 */
[----:B-1----:R-:W-:Y:S01]  /*41a0*/  FADD.FTZ R96, R97, R150 ;  /* 0x0000009661607221 */ /* 0x002fe20000010000 */
[----:B------:R-:W-:-:S03]  /*41b0*/  HFMA2.MMA R150, -RZ, RZ, 0, 5.9604644775390625e-08 ;  /* 0x00000001ff967435 */ /* 0x000fc600000001ff */
[----:B------:R-:W-:-:S04]  /*41c0*/  FMUL.FTZ R96, R177, R96 ;  /* 0x00000060b1607220 */ /* 0x000fc80000410000 */
[--C-:B0-----:R-:W-:Y:S02]  /*41d0*/  FADD.FTZ R97, R64, -R96.reuse ;  /* 0x8000006040617221 */ /* 0x101fe40000010000 */
        /* <DEDUP_REMOVED lines=49> */
[----:B------:R-:W-:Y:S01]  /*44f0*/  @P5 FFMA.FTZ R97, R99, R99, R102 ;  /* 0x0000006363615223 */ /* 0x000fe20000010066 */
[----:B------:R-:W-:Y:S01]  /*4500*/  MOV R102, 0xffffffff ;  /* 0xffffffff00667802 */ /* 0x000fe20000000f00 */
        /* <DEDUP_REMOVED lines=12> */
[----:B------:R-:W-:Y:S01]  /*45d0*/  FFMA.FTZ R98, R101, R101, R98 ;  /* 0x0000006565627223 */ /* 0x000fe20000010062 */
[----:B------:R-:W-:-:S03]  /*45e0*/  MOV R101, 0x1f ;  /* 0x0000001f00657802 */ /* 0x000fc60000000f00 */
[----:B------:R-:W-:Y:S01]  /*45f0*/  @P6 FFMA.FTZ R97, R99, R99, R98 ;  /* 0x0000006363616223 */ /* 0x000fe20000010062 */
[----:B------:R-:W-:Y:S02]  /*4600*/  MOV R98, 0x4620 ;  /* 0x0000462000627802 */ /* 0x000fe40000000f00 */
[----:B------:R-:W-:Y:S05]  /*4610*/  CALL.REL.NOINC `($__internal_24_$__cuda_sm70_shflsync_bfly_p) ;  /* 0x000001a000007944 */ /* 0x000fea0003c00000 */
[----:B0-----:R-:W-:Y:S01]  /*4620*/  HFMA2.MMA R101, -RZ, RZ, 0, 1.847743988037109375e-06 ;  /* 0x0000001fff657435 */ /* 0x001fe200000001ff */
[----:B-1----:R-:W-:Y:S01]  /*4630*/  FADD.FTZ R97, R97, R150 ;  /* 0x0000009661617221 */ /* 0x002fe20000010000 */
[----:B------:R-:W-:Y:S01]  /*4640*/  MOV R102, 0xffffffff ;  /* 0xffffffff00667802 */ /* 0x000fe20000000f00 */
[----:B------:R-:W-:Y:S01]  /*4650*/  IMAD.MOV.U32 R150, RZ, RZ, 0x2 ;  /* 0x00000002ff967424 */ /* 0x000fe200078e00ff */
[----:B------:R-:W-:Y:S02]  /*4660*/  MOV R98, 0x4680 ;  /* 0x0000468000627802 */ /* 0x000fe40000000f00 */
[----:B------:R-:W-:Y:S05]  /*4670*/  CALL.REL.NOINC `($__internal_24_$__cuda_sm70_shflsync_bfly_p) ;  /* 0x0000014000007944 */ /* 0x000fea0003c00000 */
[----:B01----:R-:W-:Y:S01]  /*4680*/  FADD.FTZ R97, R97, R150 ;  /* 0x0000009661617221 */ /* 0x003fe20000010000 */
[----:B------:R-:W-:Y:S01]  /*4690*/  HFMA2.MMA R150, -RZ, RZ, 0, 2.384185791015625e-07 ;  /* 0x00000004ff967435 */ /* 0x000fe200000001ff */
[----:B------:R-:W-:Y:S02]  /*46a0*/  MOV R101, 0x1f ;  /* 0x0000001f00657802 */ /* 0x000fe40000000f00 */
[----:B------:R-:W-:Y:S02]  /*46b0*/  MOV R102, 0xffffffff ;  /* 0xffffffff00667802 */ /* 0x000fe40000000f00 */
[----:B------:R-:W-:-:S02]  /*46c0*/  MOV R98, 0x46e0 ;  /* 0x000046e000627802 */ /* 0x000fc40000000f00 */
[----:B------:R-:W-:Y:S05]  /*46d0*/  CALL.REL.NOINC `($__internal_24_$__cuda_sm70_shflsync_bfly_p) ;  /* 0x000000e000007944 */ /* 0x000fea0003c00000 */
[----:B01----:R-:W-:Y:S01]  /*46e0*/  FADD.FTZ R97, R97, R150 ;  /* 0x0000009661617221 */ /* 0x003fe20000010000 */
[----:B------:R-:W-:Y:S01]  /*46f0*/  HFMA2.MMA R150, -RZ, RZ, 0, 4.76837158203125e-07 ;  /* 0x00000008ff967435 */ /* 0x000fe200000001ff */
[----:B------:R-:W-:-:S02]  /*4700*/  MOV R101, 0x1f ;  /* 0x0000001f00657802 */ /* 0x000fc40000000f00 */
[----:B------:R-:W-:Y:S02]  /*4710*/  MOV R102, 0xffffffff ;  /* 0xffffffff00667802 */ /* 0x000fe40000000f00 */
[----:B------:R-:W-:Y:S02]  /*4720*/  MOV R98, 0x4740 ;  /* 0x0000474000627802 */ /* 0x000fe40000000f00 */
[----:B------:R-:W-:Y:S05]  /*4730*/  CALL.REL.NOINC `($__internal_24_$__cuda_sm70_shflsync_bfly_p) ;  /* 0x0000008000007944 */ /* 0x000fea0003c00000 */
[----:B-1----:R-:W-:Y:S01]  /*4740*/  FADD.FTZ R103, R97, R150 ;  /* 0x0000009661677221 */ /* 0x002fe20000010000 */
[----:B------:R-:W-:Y:S01]  /*4750*/  HFMA2.MMA R150, -RZ, RZ, 0, 9.5367431640625e-07 ;  /* 0x00000010ff967435 */ /* 0x000fe200000001ff */
[----:B0-----:R-:W-:Y:S02]  /*4760*/  MOV R101, 0x1f ;  /* 0x0000001f00657802 */ /* 0x001fe40000000f00 */
[----:B------:R-:W-:Y:S02]  /*4770*/  MOV R102, 0xffffffff ;  /* 0xffffffff00667802 */ /* 0x000fe40000000f00 */
[----:B------:R-:W-:Y:S02]  /*4780*/  MOV R97, R103 ;  /* 0x0000006700617202 */ /* 0x000fe40000000f00 */
[----:B------:R-:W-:-:S02]  /*4790*/  MOV R98, 0x47b0 ;  /* 0x000047b000627802 */ /* 0x000fc40000000f00 */
[----:B------:R-:W-:Y:S05]  /*47a0*/  CALL.REL.NOINC `($__internal_24_$__cuda_sm70_shflsync_bfly_p) ;  /* 0x0000001000007944 */ /* 0x000fea0003c00000 */
[----:B01----:R-:W-:Y:S05]  /*47b0*/  BRA `(.L_x_8271) ;  /* 0xffffe75000007947 */ /* 0x003fea000383ffff */
        .weak           $__internal_24_$__cuda_sm70_shflsync_bfly_p
        .type           $__internal_24_$__cuda_sm70_shflsync_bfly_p,@function
        .size           $__internal_24_$__cuda_sm70_shflsync_bfly_p,(.L_x_26484 - $__internal_24_$__cuda_sm70_shflsync_bfly_p)
$__internal_24_$__cuda_sm70_shflsync_bfly_p:
[----:B------:R-:W-:Y:S01]  /*47c0*/  HFMA2.MMA R99, -RZ, RZ, 0, 0 ;  /* 0x00000000ff637435 */ /* 0x000fe200000001ff */
[----:B------:R-:W-:Y:S04]  /*47d0*/  WARPSYNC R102 ;  /* 0x0000006600007348 */ /* 0x000fe80003800000 */
[----:B------:R0:W1:Y:S01]  /*47e0*/  SHFL.BFLY PT, R150, R97, R150, R101 ;  /* 0x0c00009661967389 */ /* 0x00006200000e0065 */
[----:B------:R-:W-:Y:S05]  /*47f0*/  RET.REL.NODEC R98 `(_ZN10layer_norm31ln_parallel_residual_fwd_kernelINS_13Kernel_traitsI13__nv_bfloat16S2_fS2_fjLj4096ELj1ELj1ELj4ELj16ENS_18Kernel_traits_baseILj4096ES2_S2_fS2_fjLj128EEEEELb0ELb0ELb0EEEvNS_9FwdParamsE) ;  /* 0xffffb80062007950 */ /* 0x000fea0003c3ffff */
.L_x_8272:
        /* <DEDUP_REMOVED lines=16> */
.L_x_26484:


//--------------------- .text._ZN10layer_norm31ln_parallel_residual_fwd_kernelINS_13Kernel_traitsI13__nv_bfloat16S2_fS2_fjLj4096ELj1ELj1ELj4ELj16ENS_18Kernel_traits_baseILj4096ES2_S2_fS2_fjLj128EEEEELb0ELb0ELb1EEEvNS_9FwdParamsE --------------------------
	.section	.text._ZN10layer_norm31ln_parallel_residual_fwd_kernelINS_13Kernel_traitsI13__nv_bfloat16S2_fS2_fjLj4096ELj1ELj1ELj4ELj16ENS_18Kernel_traits_baseILj4096ES2_S2_fS2_fjLj128EEEEELb0ELb0ELb1EEEvNS_9FwdParamsE,"ax",@progbits
	.sectioninfo	@"SHI_REGISTERS=192"
	.align	128
        .global         _ZN10layer_norm31ln_parallel_residual_fwd_kernelINS_13Kernel_traitsI13__nv_bfloat16S2_fS2_fjLj4096ELj1ELj1ELj4ELj16ENS_18Kernel_traits_baseILj4096ES2_S2_fS2_fjLj128EEEEELb0ELb0ELb1EEEvNS_9FwdParamsE
        .type           _ZN10layer_norm31ln_parallel_residual_fwd_kernelINS_13Kernel_traitsI13__nv_bfloat16S2_fS2_fjLj4096ELj1ELj1ELj4ELj16ENS_18Kernel_traits_baseILj4096ES2_S2_fS2_fjLj128EEEEELb0ELb0ELb1EEEvNS_9FwdParamsE,@function
        .size           _ZN10layer_norm31ln_parallel_residual_fwd_kernelINS_13Kernel_traitsI13__nv_bfloat16S2_fS2_fjLj4096ELj1ELj1ELj4ELj16ENS_18Kernel_traits_baseILj4096ES2_S2_fS2_fjLj128EEEEELb0ELb0ELb1EEEvNS_9FwdParamsE,(.L_x_26485 - _ZN10layer_norm31ln_parallel_residual_fwd_kernelINS_13Kernel_traitsI13__nv_bfloat16S2_fS2_fjLj4096ELj1ELj1ELj4ELj16ENS_18Kernel_traits_baseILj4096ES2_S2_fS2_fjLj128EEEEELb0ELb0ELb1EEEvNS_9FwdParamsE)
        .other          _ZN10layer_norm31ln_parallel_residual_fwd_kernelINS_13Kernel_traitsI13__nv_bfloat16S2_fS2_fjLj4096ELj1ELj1ELj4ELj16ENS_18Kernel_traits_baseILj4096ES2_S2_fS2_fjLj128EEEEELb0ELb0ELb1EEEvNS_9FwdParamsE,@"STO_CUDA_ENTRY STV_DEFAULT"
_ZN10layer_norm31ln_parallel_residual_fwd_kernelINS_13Kernel_traitsI13__nv_bfloat16S2_fS2_fjLj4096ELj1ELj1ELj4ELj16ENS_18Kernel_traits_baseILj4096ES2_S2_fS2_fjLj128EEEEELb0ELb0ELb1EEEvNS_9FwdParamsE:
.text._ZN10layer_norm31ln_parallel_residual_fwd_kernelINS_13Kernel_traitsI13__nv_bfloat16S2_fS2_fjLj4096ELj1ELj1ELj4ELj16ENS_18Kernel_traits_baseILj4096ES2_S2_fS2_fjLj128EEEEELb0ELb0ELb1EEEvNS_9FwdParamsE:
[----:B------:R-:W-:Y:S02]  /*0000*/  MOV R1, c[0x0][0x28] ;  /* 0x00000a0000017a02 */ /* 0x000fe40000000f00 */
[----:B------:R-:W0:Y:S01]  /*0010*/  S2R R0, SR_TID.X ;  /* 0x0000000000007919 */ /* 0x000e220000002100 */
[----:B------:R-:W-:Y:S01]  /*0020*/  ULDC.64 UR4, c[0x0][0x118] ;  /* 0x0000460000047ab9 */ /* 0x000fe20000000a00 */
[----:B------:R-:W-:Y:S01]  /*0030*/  ISETP.NE.U32.AND P0, PT, RZ, c[0x0][0x218], PT ;  /* 0x00008600ff007a0c */ /* 0x000fe20003f05070 */
[----:B------:R-:W1:Y:S03]  /*0040*/  S2UR UR6, SR_CTAID.X ;  /* 0x00000000000679c3 */ /* 0x000e660000002500 */
[----:B------:R-:W-:Y:S02]  /*0050*/  ISETP.NE.AND.EX P0, PT, RZ, c[0x0][0x21c], PT, P0 ;  /* 0x00008700ff007a0c */ /* 0x000fe40003f05300 */
[----:B0-----:R-:W-:-:S04]  /*0060*/  SHF.L.U32 R2, R0, 0x4, RZ ;  /* 0x0000000400027819 */ /* 0x001fc800000006ff */
[----:B------:R-:W-:-:S04]  /*0070*/  LOP3.LUT R3, R2, 0x7f0, RZ, 0xc0, !PT ;  /* 0x000007f002037812 */ /* 0x000fc800078ec0ff */
[----:B------:R-:W-:Y:S02]  /*0080*/  IADD3 R4, P1, R3, c[0x0][0x218], RZ ;  /* 0x0000860003047a10 */ /* 0x000fe40007f3e0ff */
[----:B------:R-:W-:Y:S02]  /*0090*/  LOP3.LUT R2, R0, 0x7f, RZ, 0xc0, !PT ;  /* 0x0000007f00027812 */ /* 0x000fe400078ec0ff */
[----:B------:R-:W-:Y:S02]  /*00a0*/  IADD3.X R5, RZ, c[0x0][0x21c], RZ, P1, !PT ;  /* 0x00008700ff057a10 */ /* 0x000fe40000ffe4ff */
[----:B------:R-:W-:Y:S02]  /*00b0*/  ISETP.NE.U32.AND P1, PT, RZ, c[0x0][0x220], PT ;  /* 0x00008800ff007a0c */ /* 0x000fe40003f25070 */
[----:B------:R-:W-:Y:S01]  /*00c0*/  SHF.L.U32 R6, R2, 0x4, RZ ;  /* 0x0000000402067819 */ /* 0x000fe200000006ff */
[----:B------:R0:W5:Y:S01]  /*00d0*/  @P0 LDG.E.128 R12, [R4.64] ;  /* 0x00000004040c0981 */ /* 0x000162000c1e1d00 */
[----:B------:R-:W-:-:S02]  /*00e0*/  ISETP.NE.AND.EX P1, PT, RZ, c[0x0][0x224], PT, P1 ;  /* 0x00008900ff007a0c */ /* 0x000fc40003f25310 */
[----:B------:R-:W-:Y:S01]  /*00f0*/  IADD3 R8, P2, R6, c[0x0][0x220], RZ ;  /* 0x0000880006087a10 */ /* 0x000fe20007f5e0ff */
[----:B------:R0:W5:Y:S03]  /*0100*/  @P0 LDG.E.128 R16, [R4.64+0x800] ;  /* 0x0008000404100981 */ /* 0x000166000c1e1d00 */
[----:B------:R-:W-:Y:S01]  /*0110*/  IADD3.X R9, RZ, c[0x0][0x224], RZ, P2, !PT ;  /* 0x00008900ff097a10 */ /* 0x000fe200017fe4ff */
[----:B------:R0:W5:Y:S01]  /*0120*/  @P0 LDG.E.128 R24, [R4.64+0x1000] ;  /* 0x0010000404180981 */ /* 0x000162000c1e1d00 */
[----:B------:R-:W-:-:S03]  /*0130*/  SHF.R.U32.HI R143, RZ, 0x7, R0 ;  /* 0x00000007ff8f7819 */ /* 0x000fc60000011600 */
[----:B------:R0:W5:Y:S04]  /*0140*/  @P0 LDG.E.128 R32, [R4.64+0x1800] ;  /* 0x0018000404200981 */ /* 0x000168000c1e1d00 */
[----:B------:R2:W5:Y:S04]  /*0150*/  @P1 LDG.E.128 R40, [R8.64] ;  /* 0x0000000408281981 */ /* 0x000568000c1e1d00 */
[----:B------:R2:W5:Y:S04]  /*0160*/  @P1 LDG.E.128 R72, [R8.64+0x800] ;  /* 0x0008000408481981 */ /* 0x000568000c1e1d00 */
[----:B------:R2:W5:Y:S04]  /*0170*/  @P1 LDG.E.128 R128, [R8.64+0x1000] ;  /* 0x0010000408801981 */ /* 0x000568000c1e1d00 */
[----:B------:R2:W5:Y:S01]  /*0180*/  @P1 LDG.E.128 R68, [R8.64+0x1800] ;  /* 0x0018000408441981 */ /* 0x000562000c1e1d00 */
[----:B-1----:R-:W-:-:S02]  /*0190*/  IADD3 R145, R143, UR6, RZ ;  /* 0x000000068f917c10 */ /* 0x002fc4000fffe0ff */
[----:B0-----:R-:W-:Y:S02]  /*01a0*/  IADD3 R4, P3, R3, c[0x0][0x1b0], RZ ;  /* 0x00006c0003047a10 */ /* 0x001fe40007f7e0ff */
[----:B------:R-:W-:Y:S02]  /*01b0*/  ISETP.GE.AND P2, PT, R145, c[0x0][0x164], PT ;  /* 0x0000590091007a0c */ /* 0x000fe40003f46270 */
[----:B------:R-:W-:Y:S02]  /*01c0*/  IADD3 R6, P4, R6, c[0x0][0x1b8], RZ ;  /* 0x00006e0006067a10 */ /* 0x000fe40007f9e0ff */
[----:B------:R-:W-:Y:S02]  /*01d0*/  IADD3.X R5, RZ, c[0x0][0x1b4], RZ, P3, !PT ;  /* 0x00006d00ff057a10 */ /* 0x000fe40001ffe4ff */
[----:B------:R-:W-:-:S07]  /*01e0*/  IADD3.X R7, RZ, c[0x0][0x1bc], RZ, P4, !PT ;  /* 0x00006f00ff077a10 */ /* 0x000fce00027fe4ff */
[----:B------:R-:W-:Y:S05]  /*01f0*/  @P2 EXIT ;  /* 0x000000000000294d */ /* 0x000fea0003800000 */
[----:B--2---:R0:W2:Y:S04]  /*0200*/  LDG.E.128 R112, [R4.64] ;  /* 0x0000000404707981 */ /* 0x0040a8000c1e1d00 */
[----:B------:R1:W3:Y:S04]  /*0210*/  LDG.E.128 R108, [R6.64] ;  /* 0x00000004066c7981 */ /* 0x0002e8000c1e1d00 */
[----:B------:R0:W4:Y:S04]  /*0220*/  LDG.E.128 R64, [R4.64+0x800] ;  /* 0x0008000404407981 */ /* 0x000128000c1e1d00 */
[----:B------:R1:W4:Y:S04]  /*0230*/  LDG.E.128 R60, [R6.64+0x800] ;  /* 0x00080004063c7981 */ /* 0x000328000c1e1d00 */
[----:B------:R0:W4:Y:S04]  /*0240*/  LDG.E.128 R56, [R4.64+0x1000] ;  /* 0x0010000404387981 */ /* 0x000128000c1e1d00 */
[----:B------:R1:W4:Y:S04]  /*0250*/  LDG.E.128 R52, [R6.64+0x1000] ;  /* 0x0010000406347981 */ /* 0x000328000c1e1d00 */
[----:B------:R0:W4:Y:S04]  /*0260*/  LDG.E.128 R48, [R4.64+0x1800] ;  /* 0x0018000404307981 */ /* 0x000128000c1e1d00 */
[----:B------:R1:W4:Y:S01]  /*0270*/  LDG.E.128 R44, [R6.64+0x1800] ;  /* 0x00180004062c7981 */ /* 0x000322000c1e1d00 */
[----:B-----5:R-:W-:Y:S01]  /*0280*/  @!P0 CS2R R12, SRZ ;  /* 0x00000000000c8805 */ /* 0x020fe2000001ff00 */
[----:B------:R-:W-:Y:S01]  /*0290*/  @!P0 CS2R R14, SRZ ;  /* 0x00000000000e8805 */ /* 0x000fe2000001ff00 */
[----:B------:R-:W-:Y:S01]  /*02a0*/  @!P0 CS2R R16, SRZ ;  /* 0x0000000000108805 */ /* 0x000fe2000001ff00 */
[----:B------:R-:W-:Y:S01]  /*02b0*/  @!P0 CS2R R18, SRZ ;  /* 0x0000000000128805 */ /* 0x000fe2000001ff00 */
[----:B------:R-:W-:Y:S01]  /*02c0*/  @!P0 CS2R R24, SRZ ;  /* 0x0000000000188805 */ /* 0x000fe2000001ff00 */
[----:B------:R-:W-:Y:S01]  /*02d0*/  @!P0 CS2R R26, SRZ ;  /* 0x00000000001a8805 */ /* 0x000fe2000001ff00 */
[--C-:B------:R-:W-:Y:S01]  /*02e0*/  PRMT R3, RZ, 0x5410, R12.reuse ;  /* 0x00005410ff037816 */ /* 0x100fe2000000000c */
[----:B------:R-:W-:Y:S01]  /*02f0*/  @!P0 CS2R R32, SRZ ;  /* 0x0000000000208805 */ /* 0x000fe2000001ff00 */
[----:B0-----:R-:W-:Y:S01]  /*0300*/  PRMT R4, RZ, 0x7610, R12 ;  /* 0x00007610ff047816 */ /* 0x001fe2000000000c */
[----:B------:R-:W-:Y:S01]  /*0310*/  @!P0 CS2R R34, SRZ ;  /* 0x0000000000228805 */ /* 0x000fe2000001ff00 */
[--C-:B------:R-:W-:Y:S01]  /*0320*/  PRMT R5, RZ, 0x5410, R13.reuse ;  /* 0x00005410ff057816 */ /* 0x100fe2000000000d */
[----:B------:R-:W-:Y:S01]  /*0330*/  @!P1 CS2R R40, SRZ ;  /* 0x0000000000289805 */ /* 0x000fe2000001ff00 */
[----:B-1----:R-:W-:Y:S01]  /*0340*/  PRMT R6, RZ, 0x7610, R13 ;  /* 0x00007610ff067816 */ /* 0x002fe2000000000d */
        /* <DEDUP_REMOVED lines=14> */
[----:B------:R-:W-:Y:S01]  /*0430*/  HFMA2.MMA R162, -RZ, RZ, 0, 5.9604644775390625e-08 ;  /* 0x00000001ffa27435 */ /* 0x000fe200000001ff */
[----:B------:R-:W-:Y:S01]  /*0440*/  PRMT R14, RZ, 0x7610, R17 ;  /* 0x00007610ff0e7816 */ /* 0x000fe20000000011 */
        /* <DEDUP_REMOVED lines=21> */
[----:B------:R-:W-:Y:S02]  /*05a0*/  SHF.R.U32.HI R171, RZ, 0x5, R0 ;  /* 0x00000005ffab7819 */ /* 0x000fe40000011600 */
        /* <DEDUP_REMOVED lines=32> */
[----:B------:R-:W-:Y:S02]  /*07b0*/  LEA R143, R143, 0x4, 0x2 ;  /* 0x000000048f8f7811 */ /* 0x000fe400078e10ff */
[----:B------:R-:W-:-:S02]  /*07c0*/  LOP3.LUT R144, R0, 0x1f, RZ, 0xc0, !PT ;  /* 0x0000001f00907812 */ /* 0x000fc400078ec0ff */
[----:B------:R-:W-:Y:S02]  /*07d0*/  LOP3.LUT R171, R171, 0x3, RZ, 0xc0, !PT ;  /* 0x00000003abab7812 */ /* 0x000fe400078ec0ff */
[--C-:B--2---:R-:W-:Y:S02]  /*07e0*/  PRMT R146, RZ, 0x5410, R114.reuse ;  /* 0x00005410ff927816 */ /* 0x104fe40000000072 */
[----:B------:R-:W-:Y:S02]  /*07f0*/  PRMT R147, RZ, 0x7610, R114 ;  /* 0x00007610ff937816 */ /* 0x000fe40000000072 */
[--C-:B---3--:R-:W-:Y:S02]  /*0800*/  PRMT R114, RZ, 0x5410, R110.reuse ;  /* 0x00005410ff727816 */ /* 0x108fe4000000006e */
[----:B------:R-:W-:Y:S02]  /*0810*/  PRMT R149, RZ, 0x7610, R110 ;  /* 0x00007610ff957816 */ /* 0x000fe4000000006e */
[----:B----4-:R-:W-:-:S02]  /*0820*/  PRMT R148, RZ, 0x5410, R66 ;  /* 0x00005410ff947816 */ /* 0x010fc40000000042 */
        /* <DEDUP_REMOVED lines=18> */
[----:B------:R-:W-:Y:S02]  /*0950*/  PRMT R179, RZ, 0x5410, R46 ;  /* 0x00005410ffb37816 */ /* 0x000fe4000000002e */
[----:B------:R-:W-:Y:S02]  /*0960*/  PRMT R65, RZ, 0x7610, R65 ;  /* 0x00007610ff417816 */ /* 0x000fe40000000041 */
[----:B------:R-:W-:Y:S02]  /*0970*/  PRMT R61, RZ, 0x7610, R61 ;  /* 0x00007610ff3d7816 */ /* 0x000fe4000000003d */
        /* <DEDUP_REMOVED lines=14> */
.L_x_8340:
        /* <DEDUP_REMOVED lines=25> */
.L_x_8273:
[----:B0----5:R-:W-:-:S05]  /*0bf0*/  PRMT R45, RZ, 0x5410, R104 ;  /* 0x00005410ff2d7816 */ /* 0x021fca0000000068 */
[----:B------:R-:W-:-:S04]  /*0c00*/  FADD.FTZ R92, R92, R45 ;  /* 0x0000002d5c5c7221 */ /* 0x000fc80000010000 */
[----:B------:R-:W-:Y:S02]  /*0c10*/  @P1 FADD.FTZ R92, R100, R92 ;  /* 0x0000005c645c1221 */ /* 0x000fe40000010000 */
.L_x_8274:
[----:B------:R-:W-:Y:S01]  /*0c20*/  PRMT R93, RZ, 0x7610, R88 ;  /* 0x00007610ff5d7816 */ /* 0x000fe20000000058 */
[----:B------:R-:W-:Y:S05]  /*0c30*/  @P2 BRA `(.L_x_8275) ;  /* 0x0000003000002947 */ /* 0x000fea0003800000 */
[----:B------:R-:W-:Y:S05]  /*0c40*/  @!P1 BRA `(.L_x_8276) ;  /* 0x0000005000009947 */ /* 0x000fea0003800000 */
[----:B-----5:R-:W-:Y:S01]  /*0c50*/  FADD.FTZ R93, R101, R93 ;  /* 0x0000005d655d7221 */ /* 0x020fe20000010000 */
[----:B------:R-:W-:Y:S05]  /*0c60*/  BRA `(.L_x_8276) ;  /* 0x0000003000007947 */ /* 0x000fea0003800000 */
.L_x_8275:
[----:B-----5:R-:W-:-:S05]  /*0c70*/  PRMT R44, RZ, 0x7610, R104 ;  /* 0x00007610ff2c7816 */ /* 0x020fca0000000068 */
[----:B------:R-:W-:-:S04]  /*0c80*/  FADD.FTZ R93, R93, R44 ;  /* 0x0000002c5d5d7221 */ /* 0x000fc80000010000 */
[----:B------:R-:W-:Y:S02]  /*0c90*/  @P1 FADD.FTZ R93, R101, R93 ;  /* 0x0000005d655d1221 */ /* 0x000fe40000010000 */
.L_x_8276:
[----:B------:R-:W-:Y:S01]  /*0ca0*/  PRMT R94, RZ, 0x5410, R89 ;  /* 0x00005410ff5e7816 */ /* 0x000fe20000000059 */
[----:B------:R-:W-:Y:S05]  /*0cb0*/  @P2 BRA `(.L_x_8277) ;  /* 0x0000003000002947 */ /* 0x000fea0003800000 */
[----:B------:R-:W-:Y:S05]  /*0cc0*/  @!P1 BRA `(.L_x_8278) ;  /* 0x0000005000009947 */ /* 0x000fea0003800000 */
[----:B-----5:R-:W-:Y:S01]  /*0cd0*/  FADD.FTZ R94, R102, R94 ;  /* 0x0000005e665e7221 */ /* 0x020fe20000010000 */
[----:B------:R-:W-:Y:S05]  /*0ce0*/  BRA `(.L_x_8278) ;  /* 0x0000003000007947 */ /* 0x000fea0003800000 */
.L_x_8277:
[----:B-----5:R-:W-:-:S05]  /*0cf0*/  PRMT R45, RZ, 0x5410, R105 ;  /* 0x00005410ff2d7816 */ /* 0x020fca0000000069 */
[----:B------:R-:W-:-:S04]  /*0d00*/  FADD.FTZ R94, R94, R45 ;  /* 0x0000002d5e5e7221 */ /* 0x000fc80000010000 */
[----:B------:R-:W-:Y:S02]  /*0d10*/  @P1 FADD.FTZ R94, R102, R94 ;  /* 0x0000005e665e1221 */ /* 0x000fe40000010000 */
.L_x_8278:
[----:B------:R-:W-:Y:S01]  /*0d20*/  PRMT R95, RZ, 0x7610, R89 ;  /* 0x00007610ff5f7816 */ /* 0x000fe20000000059 */
[----:B------:R-:W-:Y:S05]  /*0d30*/  @P2 BRA `(.L_x_8279) ;  /* 0x0000003000002947 */ /* 0x000fea0003800000 */
[----:B------:R-:W-:Y:S05]  /*0d40*/  @!P1 BRA `(.L_x_8280) ;  /* 0x0000005000009947 */ /* 0x000fea0003800000 */
[----:B-----5:R-:W-:Y:S01]  /*0d50*/  FADD.FTZ R95, R103, R95 ;  /* 0x0000005f675f7221 */ /* 0x020fe20000010000 */
[----:B------:R-:W-:Y:S05]  /*0d60*/  BRA `(.L_x_8280) ;  /* 0x0000003000007947 */ /* 0x000fea0003800000 */
.L_x_8279:
[----:B-----5:R-:W-:-:S05]  /*0d70*/  PRMT R44, RZ, 0x7610, R105 ;  /* 0x00007610ff2c7816 */ /* 0x020fca0000000069 */
[----:B------:R-:W-:-:S04]  /*0d80*/  FADD.FTZ R95, R95, R44 ;  /* 0x0000002c5f5f7221 */ /* 0x000fc80000010000 */
[----:B------:R-:W-:Y:S02]  /*0d90*/  @P1 FADD.FTZ R95, R103, R95 ;  /* 0x0000005f675f1221 */ /* 0x000fe40000010000 */
.L_x_8280:
[----:B------:R-:W-:Y:S01]  /*0da0*/  PRMT R88, RZ, 0x5410, R90 ;  /* 0x00005410ff587816 */ /* 0x000fe2000000005a */
[----:B------:R-:W-:Y:S05]  /*0db0*/  @P2 BRA `(.L_x_8281) ;  /* 0x0000003000002947 */ /* 0x000fea0003800000 */
[----:B------:R-:W-:Y:S05]  /*0dc0*/  @!P1 BRA `(.L_x_8282) ;  /* 0x0000005000009947 */ /* 0x000fea0003800000 */
[----:B-----5:R-:W-:Y:S01]  /*0dd0*/  FADD.FTZ R88, R96, R88 ;  /* 0x0000005860587221 */ /* 0x020fe20000010000 */
[----:B------:R-:W-:Y:S05]  /*0de0*/  BRA `(.L_x_8282) ;  /* 0x0000003000007947 */ /* 0x000fea0003800000 */
.L_x_8281:
[----:B-----5:R-:W-:-:S05]  /*0df0*/  PRMT R45, RZ, 0x5410, R106 ;  /* 0x00005410ff2d7816 */ /* 0x020fca000000006a */
[----:B------:R-:W-:-:S04]  /*0e00*/  FADD.FTZ R88, R88, R45 ;  /* 0x0000002d58587221 */ /* 0x000fc80000010000 */
[----:B------:R-:W-:Y:S02]  /*0e10*/  @P1 FADD.FTZ R88, R96, R88 ;  /* 0x0000005860581221 */ /* 0x000fe40000010000 */
.L_x_8282:
[----:B------:R-:W-:Y:S01]  /*0e20*/  PRMT R89, RZ, 0x7610, R90 ;  /* 0x00007610ff597816 */ /* 0x000fe2000000005a */
[----:B------:R-:W-:Y:S05]  /*0e30*/  @P2 BRA `(.L_x_8283) ;  /* 0x0000003000002947 */ /* 0x000fea0003800000 */
[----:B------:R-:W-:Y:S05]  /*0e40*/  @!P1 BRA `(.L_x_8284) ;  /* 0x0000005000009947 */ /* 0x000fea0003800000 */
[----:B-----5:R-:W-:Y:S01]  /*0e50*/  FADD.FTZ R89, R97, R89 ;  /* 0x0000005961597221 */ /* 0x020fe20000010000 */
[----:B------:R-:W-:Y:S05]  /*0e60*/  BRA `(.L_x_8284) ;  /* 0x0000003000007947 */ /* 0x000fea0003800000 */
.L_x_8283:
[----:B-----5:R-:W-:-:S05]  /*0e70*/  PRMT R44, RZ, 0x7610, R106 ;  /* 0x00007610ff2c7816 */ /* 0x020fca000000006a */
[----:B------:R-:W-:-:S04]  /*0e80*/  FADD.FTZ R89, R89, R44 ;  /* 0x0000002c59597221 */ /* 0x000fc80000010000 */
[----:B------:R-:W-:Y:S02]  /*0e90*/  @P1 FADD.FTZ R89, R97, R89 ;  /* 0x0000005961591221 */ /* 0x000fe40000010000 */
.L_x_8284:
[----:B------:R-:W-:Y:S01]  /*0ea0*/  PRMT R90, RZ, 0x5410, R91 ;  /* 0x00005410ff5a7816 */ /* 0x000fe2000000005b */
[----:B------:R-:W-:Y:S05]  /*0eb0*/  @P2 BRA `(.L_x_8285) ;  /* 0x0000003000002947 */ /* 0x000fea0003800000 */
[----:B------:R-:W-:Y:S05]  /*0ec0*/  @!P1 BRA `(.L_x_8286) ;  /* 0x0000005000009947 */ /* 0x000fea0003800000 */
[----:B-----5:R-:W-:Y:S01]  /*0ed0*/  FADD.FTZ R90, R98, R90 ;  /* 0x0000005a625a7221 */ /* 0x020fe20000010000 */
[----:B------:R-:W-:Y:S05]  /*0ee0*/  BRA `(.L_x_8286) ;  /* 0x0000003000007947 */ /* 0x000fea0003800000 */
.L_x_8285:
[----:B-----5:R-:W-:-:S05]  /*0ef0*/  PRMT R45, RZ, 0x5410, R107 ;  /* 0x00005410ff2d7816 */ /* 0x020fca000000006b */
[----:B------:R-:W-:-:S04]  /*0f00*/  FADD.FTZ R90, R90, R45 ;  /* 0x0000002d5a5a7221 */ /* 0x000fc80000010000 */
[----:B------:R-:W-:Y:S02]  /*0f10*/  @P1 FADD.FTZ R90, R98, R90 ;  /* 0x0000005a625a1221 */ /* 0x000fe40000010000 */
.L_x_8286:
[----:B------:R-:W-:Y:S01]  /*0f20*/  PRMT R91, RZ, 0x7610, R91 ;  /* 0x00007610ff5b7816 */ /* 0x000fe2000000005b */
[----:B------:R-:W-:Y:S05]  /*0f30*/  @P2 BRA `(.L_x_8287) ;  /* 0x0000003000002947 */ /* 0x000fea0003800000 */
[----:B------:R-:W-:Y:S05]  /*0f40*/  @!P1 BRA `(.L_x_8288) ;  /* 0x0000005000009947 */ /* 0x000fea0003800000 */
[----:B-----5:R-:W-:Y:S01]  /*0f50*/  FADD.FTZ R91, R99, R91 ;  /* 0x0000005b635b7221 */ /* 0x020fe20000010000 */
[----:B------:R-:W-:Y:S05]  /*0f60*/  BRA `(.L_x_8288) ;  /* 0x0000003000007947 */ /* 0x000fea0003800000 */
.L_x_8287:
[----:B-----5:R-:W-:-:S05]  /*0f70*/  PRMT R44, RZ, 0x7610, R107 ;  /* 0x00007610ff2c7816 */ /* 0x020fca000000006b */
[----:B------:R-:W-:-:S04]  /*0f80*/  FADD.FTZ R91, R91, R44 ;  /* 0x0000002c5b5b7221 */ /* 0x000fc80000010000 */
[----:B------:R-:W-:Y:S02]  /*0f90*/  @P1 FADD.FTZ R91, R99, R91 ;  /* 0x0000005b635b1221 */ /* 0x000fe40000010000 */
.L_x_8288:
[C---:B------:R-:W-:Y:S02]  /*0fa0*/  IADD3 R170, R174.reuse, 0x80, RZ ;  /* 0x00000080aeaa7810 */ /* 0x040fe40007ffe0ff */
[----:B------:R-:W-:Y:S02]  /*0fb0*/  LEA R52, P3, R174, c[0x0][0x188], 0x5 ;  /* 0x00006200ae347a11 */ /* 0x000fe400078628ff */
[C---:B------:R-:W-:Y:S01]  /*0fc0*/  @P1 LEA R48, P4, R170.reuse, c[0x0][0x180], 0x5 ;  /* 0x00006000aa301a11 */ /* 0x040fe200078828ff */
[----:B------:R-:W-:Y:S01]  /*0fd0*/  IMAD.WIDE.U32 R80, R170, R117, c[0x0][0x170] ;  /* 0x00005c00aa507625 */ /* 0x000fe200078e0075 */
[----:B------:R-:W-:Y:S02]  /*0fe0*/  LEA.HI.X R53, R174, c[0x0][0x18c], RZ, 0x5, P3 ;  /* 0x00006300ae357a11 */ /* 0x000fe400018f2cff */
[C---:B------:R-:W-:Y:S02]  /*0ff0*/  @P0 LEA R44, P3, R170.reuse, c[0x0][0x178], 0x4 ;  /* 0x00005e00aa2c0a11 */ /* 0x040fe400078620ff */
[C---:B------:R-:W-:Y:S01]  /*1000*/  @P1 LEA.HI.X R49, R170.reuse, c[0x0][0x184], RZ, 0x5, P4 ;  /* 0x00006100aa311a11 */ /* 0x040fe200020f2cff */
[----:B------:R0:W-:Y:S01]  /*1010*/  STG.E.128 [R52.64], R92 ;  /* 0x0000005c34007986 */ /* 0x0001e2000c101d04 */
[----:B------:R-:W-:-:S03]  /*1020*/  @P0 LEA.HI.X R45, R170, c[0x0][0x17c], RZ, 0x4, P3 ;  /* 0x00005f00aa2d0a11 */ /* 0x000fc600018f24ff */
[----:B------:R0:W-:Y:S04]  /*1030*/  STG.E.128 [R52.64+0x10], R88 ;  /* 0x0000105834007986 */ /* 0x0001e8000c101d04 */
[----:B------:R-:W2:Y:S04]  /*1040*/  LDG.E.128 R80, [R80.64] ;  /* 0x0000000450507981 */ /* 0x000ea8000c1e1d00 */
[----:B-----5:R0:W5:Y:S04]  /*1050*/  @P0 LDG.E.128 R104, [R44.64] ;  /* 0x000000042c680981 */ /* 0x020168000c1e1d00 */
[----:B------:R0:W5:Y:S04]  /*1060*/  @P1 LDG.E.128 R100, [R48.64] ;  /* 0x0000000430641981 */ /* 0x000168000c1e1d00 */
[----:B------:R0:W5:Y:S01]  /*1070*/  @P1 LDG.E.128 R96, [R48.64+0x10] ;  /* 0x0000100430601981 */ /* 0x000162000c1e1d00 */
[----:B--2---:R-:W-:Y:S01]  /*1080*/  PRMT R84, RZ, 0x5410, R80 ;  /* 0x00005410ff547816 */ /* 0x004fe20000000050 */
[----:B------:R-:W-:Y:S05]  /*1090*/  @P2 BRA `(.L_x_8289) ;  /* 0x0000003000002947 */ /* 0x000fea0003800000 */
[----:B0-----:R-:W-:Y:S05]  /*10a0*/  @!P1 BRA `(.L_x_8290) ;  /* 0x0000005000009947 */ /* 0x001fea0003800000 */
[----:B-----5:R-:W-:Y:S01]  /*10b0*/  FADD.FTZ R84, R100, R84 ;  /* 0x0000005464547221 */ /* 0x020fe20000010000 */
[----:B------:R-:W-:Y:S05]  /*10c0*/  BRA `(.L_x_8290) ;  /* 0x0000003000007947 */ /* 0x000fea0003800000 */
.L_x_8289:
[----:B0----5:R-:W-:-:S05]  /*10d0*/  PRMT R45, RZ, 0x5410, R104 ;  /* 0x00005410ff2d7816 */ /* 0x021fca0000000068 */
[----:B------:R-:W-:-:S04]  /*10e0*/  FADD.FTZ R84, R45, R84 ;  /* 0x000000542d547221 */ /* 0x000fc80000010000 */
[----:B------:R-:W-:Y:S02]  /*10f0*/  @P1 FADD.FTZ R84, R100, R84 ;  /* 0x0000005464541221 */ /* 0x000fe40000010000 */
.L_x_8290:
[----:B------:R-:W-:Y:S01]  /*1100*/  PRMT R85, RZ, 0x7610, R80 ;  /* 0x00007610ff557816 */ /* 0x000fe20000000050 */
[----:B------:R-:W-:Y:S05]  /*1110*/  @P2 BRA `(.L_x_8291) ;  /* 0x0000003000002947 */ /* 0x000fea0003800000 */
[----:B------:R-:W-:Y:S05]  /*1120*/  @!P1 BRA `(.L_x_8292) ;  /* 0x0000005000009947 */ /* 0x000fea0003800000 */
[----:B-----5:R-:W-:Y:S01]  /*1130*/  FADD.FTZ R85, R101, R85 ;  /* 0x0000005565557221 */ /* 0x020fe20000010000 */
[----:B------:R-:W-:Y:S05]  /*1140*/  BRA `(.L_x_8292) ;  /* 0x0000003000007947 */ /* 0x000fea0003800000 */
.L_x_8291:
[----:B-----5:R-:W-:-:S05]  /*1150*/  PRMT R44, RZ, 0x7610, R104 ;  /* 0x00007610ff2c7816 */ /* 0x020fca0000000068 */
[----:B------:R-:W-:-:S04]  /*1160*/  FADD.FTZ R85, R44, R85 ;  /* 0x000000552c557221 */ /* 0x000fc80000010000 */
[----:B------:R-:W-:Y:S02]  /*1170*/  @P1 FADD.FTZ R85, R101, R85 ;  /* 0x0000005565551221 */ /* 0x000fe40000010000 */
.L_x_8292:
[----:B------:R-:W-:Y:S01]  /*1180*/  PRMT R86, RZ, 0x5410, R81 ;  /* 0x00005410ff567816 */ /* 0x000fe20000000051 */
[----:B------:R-:W-:Y:S05]  /*1190*/  @P2 BRA `(.L_x_8293) ;  /* 0x0000003000002947 */ /* 0x000fea0003800000 */
[----:B------:R-:W-:Y:S05]  /*11a0*/  @!P1 BRA `(.L_x_8294) ;  /* 0x0000005000009947 */ /* 0x000fea0003800000 */
[----:B-----5:R-:W-:Y:S01]  /*11b0*/  FADD.FTZ R86, R102, R86 ;  /* 0x0000005666567221 */ /* 0x020fe20000010000 */
[----:B------:R-:W-:Y:S05]  /*11c0*/  BRA `(.L_x_8294) ;  /* 0x0000003000007947 */ /* 0x000fea0003800000 */
.L_x_8293:
[----:B-----5:R-:W-:-:S05]  /*11d0*/  PRMT R45, RZ, 0x5410, R105 ;  /* 0x00005410ff2d7816 */ /* 0x020fca0000000069 */
[----:B------:R-:W-:-:S04]  /*11e0*/  FADD.FTZ R86, R45, R86 ;  /* 0x000000562d567221 */ /* 0x000fc80000010000 */
[----:B------:R-:W-:Y:S02]  /*11f0*/  @P1 FADD.FTZ R86, R102, R86 ;  /* 0x0000005666561221 */ /* 0x000fe40000010000 */
.L_x_8294:
[----:B------:R-:W-:Y:S01]  /*1200*/  PRMT R87, RZ, 0x7610, R81 ;  /* 0x00007610ff577816 */ /* 0x000fe20000000051 */
[----:B------:R-:W-:Y:S05]  /*1210*/  @P2 BRA `(.L_x_8295) ;  /* 0x0000003000002947 */ /* 0x000fea0003800000 */
[----:B------:R-:W-:Y:S05]  /*1220*/  @!P1 BRA `(.L_x_8296) ;  /* 0x0000005000009947 */ /* 0x000fea0003800000 */
[----:B-----5:R-:W-:Y:S01]  /*1230*/  FADD.FTZ R87, R103, R87 ;  /* 0x0000005767577221 */ /* 0x020fe20000010000 */
[----:B------:R-:W-:Y:S05]  /*1240*/  BRA `(.L_x_8296) ;  /* 0x0000003000007947 */ /* 0x000fea0003800000 */
.L_x_8295:
[----:B-----5:R-:W-:-:S05]  /*1250*/  PRMT R44, RZ, 0x7610, R105 ;  /* 0x00007610ff2c7816 */ /* 0x020fca0000000069 */
[----:B------:R-:W-:-:S04]  /*1260*/  FADD.FTZ R87, R44, R87 ;  /* 0x000000572c577221 */ /* 0x000fc80000010000 */
[----:B------:R-:W-:Y:S02]  /*1270*/  @P1 FADD.FTZ R87, R103, R87 ;  /* 0x0000005767571221 */ /* 0x000fe40000010000 */
.L_x_8296:
[----:B------:R-:W-:Y:S01]  /*1280*/  PRMT R80, RZ, 0x5410, R82 ;  /* 0x00005410ff507816 */ /* 0x000fe20000000052 */
[----:B------:R-:W-:Y:S05]  /*1290*/  @P2 BRA `(.L_x_8297) ;  /* 0x0000003000002947 */ /* 0x000fea0003800000 */
[----:B------:R-:W-:Y:S05]  /*12a0*/  @!P1 BRA `(.L_x_8298) ;  /* 0x0000005000009947 */ /* 0x000fea0003800000 */
[----:B-----5:R-:W-:Y:S01]  /*12b0*/  FADD.FTZ R80, R96, R80 ;  /* 0x0000005060507221 */ /* 0x020fe20000010000 */
[----:B------:R-:W-:Y:S05]  /*12c0*/  BRA `(.L_x_8298) ;  /* 0x0000003000007947 */ /* 0x000fea0003800000 */
.L_x_8297:
[----:B-----5:R-:W-:-:S05]  /*12d0*/  PRMT R45, RZ, 0x5410, R106 ;  /* 0x00005410ff2d7816 */ /* 0x020fca000000006a */
[----:B------:R-:W-:-:S04]  /*12e0*/  FADD.FTZ R80, R45, R80 ;  /* 0x000000502d507221 */ /* 0x000fc80000010000 */
[----:B------:R-:W-:Y:S02]  /*12f0*/  @P1 FADD.FTZ R80, R96, R80 ;  /* 0x0000005060501221 */ /* 0x000fe40000010000 */
.L_x_8298:
[----:B------:R-:W-:Y:S01]  /*1300*/  PRMT R81, RZ, 0x7610, R82 ;  /* 0x00007610ff517816 */ /* 0x000fe20000000052 */
[----:B------:R-:W-:Y:S05]  /*1310*/  @P2 BRA `(.L_x_8299) ;  /* 0x0000003000002947 */ /* 0x000fea0003800000 */
[----:B------:R-:W-:Y:S05]  /*1320*/  @!P1 BRA `(.L_x_8300) ;  /* 0x0000005000009947 */ /* 0x000fea0003800000 */
[----:B-----5:R-:W-:Y:S01]  /*1330*/  FADD.FTZ R81, R97, R81 ;  /* 0x0000005161517221 */ /* 0x020fe20000010000 */
[----:B------:R-:W-:Y:S05]  /*1340*/  BRA `(.L_x_8300) ;  /* 0x0000003000007947 */ /* 0x000fea0003800000 */
.L_x_8299:
[----:B-----5:R-:W-:-:S05]  /*1350*/  PRMT R44, RZ, 0x7610, R106 ;  /* 0x00007610ff2c7816 */ /* 0x020fca000000006a */
[----:B------:R-:W-:-:S04]  /*1360*/  FADD.FTZ R81, R44, R81 ;  /* 0x000000512c517221 */ /* 0x000fc80000010000 */
[----:B------:R-:W-:Y:S02]  /*1370*/  @P1 FADD.FTZ R81, R97, R81 ;  /* 0x0000005161511221 */ /* 0x000fe40000010000 */
.L_x_8300:
[----:B------:R-:W-:Y:S01]  /*1380*/  PRMT R82, RZ, 0x5410, R83 ;  /* 0x00005410ff527816 */ /* 0x000fe20000000053 */
[----:B------:R-:W-:Y:S05]  /*1390*/  @P2 BRA `(.L_x_8301) ;  /* 0x0000003000002947 */ /* 0x000fea0003800000 */
[----:B------:R-:W-:Y:S05]  /*13a0*/  @!P1 BRA `(.L_x_8302) ;  /* 0x0000005000009947 */ /* 0x000fea0003800000 */
[----:B-----5:R-:W-:Y:S01]  /*13b0*/  FADD.FTZ R82, R98, R82 ;  /* 0x0000005262527221 */ /* 0x020fe20000010000 */
[----:B------:R-:W-:Y:S05]  /*13c0*/  BRA `(.L_x_8302) ;  /* 0x0000003000007947 */ /* 0x000fea0003800000 */
.L_x_8301:
[----:B-----5:R-:W-:-:S05]  /*13d0*/  PRMT R45, RZ, 0x5410, R107 ;  /* 0x00005410ff2d7816 */ /* 0x020fca000000006b */
[----:B------:R-:W-:-:S04]  /*13e0*/  FADD.FTZ R82, R45, R82 ;  /* 0x000000522d527221 */ /* 0x000fc80000010000 */
[----:B------:R-:W-:Y:S02]  /*13f0*/  @P1 FADD.FTZ R82, R98, R82 ;  /* 0x0000005262521221 */ /* 0x000fe40000010000 */
.L_x_8302:
[----:B------:R-:W-:Y:S01]  /*1400*/  PRMT R83, RZ, 0x7610, R83 ;  /* 0x00007610ff537816 */ /* 0x000fe20000000053 */
[----:B------:R-:W-:Y:S05]  /*1410*/  @P2 BRA `(.L_x_8303) ;  /* 0x0000003000002947 */ /* 0x000fea0003800000 */
[----:B------:R-:W-:Y:S05]  /*1420*/  @!P1 BRA `(.L_x_8304) ;  /* 0x0000005000009947 */ /* 0x000fea0003800000 */
[----:B-----5:R-:W-:Y:S01]  /*1430*/  FADD.FTZ R83, R99, R83 ;  /* 0x0000005363537221 */ /* 0x020fe20000010000 */
[----:B------:R-:W-:Y:S05]  /*1440*/  BRA `(.L_x_8304) ;  /* 0x0000003000007947 */ /* 0x000fea0003800000 */
.L_x_8303:
[----:B-----5:R-:W-:-:S05]  /*1450*/  PRMT R44, RZ, 0x7610, R107 ;  /* 0x00007610ff2c7816 */ /* 0x020fca000000006b */
[----:B------:R-:W-:-:S04]  /*1460*/  FADD.FTZ R83, R44, R83 ;  /* 0x000000532c537221 */ /* 0x000fc80000010000 */
[----:B------:R-:W-:Y:S02]  /*1470*/  @P1 FADD.FTZ R83, R99, R83 ;  /* 0x0000005363531221 */ /* 0x000fe40000010000 */
.L_x_8304:
[----:B------:R-:W-:Y:S02]  /*1480*/  IADD3 R172, R174, 0x100, RZ ;  /* 0x00000100aeac7810 */ /* 0x000fe40007ffe0ff */
        /* <DEDUP_REMOVED lines=18> */
.L_x_8305:
[----:B0----5:R-:W-:-:S05]  /*15b0*/  PRMT R45, RZ, 0x5410, R104 ;  /* 0x00005410ff2d7816 */ /* 0x021fca0000000068 */
[----:B------:R-:W-:-:S04]  /*15c0*/  FADD.FTZ R76, R45, R76 ;  /* 0x0000004c2d4c7221 */ /* 0x000fc80000010000 */
[----:B------:R-:W-:Y:S02]  /*15d0*/  @P1 FADD.FTZ R76, R100, R76 ;  /* 0x0000004c644c1221 */ /* 0x000fe40000010000 */
.L_x_8306:
[----:B------:R-:W-:Y:S01]  /*15e0*/  PRMT R77, RZ, 0x7610, R72 ;  /* 0x00007610ff4d7816 */ /* 0x000fe20000000048 */
[----:B------:R-:W-:Y:S05]  /*15f0*/  @P2 BRA `(.L_x_8307) ;  /* 0x0000003000002947 */ /* 0x000fea0003800000 */
[----:B------:R-:W-:Y:S05]  /*1600*/  @!P1 BRA `(.L_x_8308) ;  /* 0x0000005000009947 */ /* 0x000fea0003800000 */
[----:B-----5:R-:W-:Y:S01]  /*1610*/  FADD.FTZ R77, R101, R77 ;  /* 0x0000004d654d7221 */ /* 0x020fe20000010000 */
[----:B------:R-:W-:Y:S05]  /*1620*/  BRA `(.L_x_8308) ;  /* 0x0000003000007947 */ /* 0x000fea0003800000 */
.L_x_8307:
[----:B-----5:R-:W-:-:S05]  /*1630*/  PRMT R44, RZ, 0x7610, R104 ;  /* 0x00007610ff2c7816 */ /* 0x020fca0000000068 */
[----:B------:R-:W-:-:S04]  /*1640*/  FADD.FTZ R77, R44, R77 ;  /* 0x0000004d2c4d7221 */ /* 0x000fc80000010000 */
[----:B------:R-:W-:Y:S02]  /*1650*/  @P1 FADD.FTZ R77, R101, R77 ;  /* 0x0000004d654d1221 */ /* 0x000fe40000010000 */
.L_x_8308:
[----:B------:R-:W-:Y:S01]  /*1660*/  PRMT R78, RZ, 0x5410, R73 ;  /* 0x00005410ff4e7816 */ /* 0x000fe20000000049 */
[----:B------:R-:W-:Y:S05]  /*1670*/  @P2 BRA `(.L_x_8309) ;  /* 0x0000003000002947 */ /* 0x000fea0003800000 */
[----:B------:R-:W-:Y:S05]  /*1680*/  @!P1 BRA `(.L_x_8310) ;  /* 0x0000005000009947 */ /* 0x000fea0003800000 */
[----:B-----5:R-:W-:Y:S01]  /*1690*/  FADD.FTZ R78, R102, R78 ;  /* 0x0000004e664e7221 */ /* 0x020fe20000010000 */
[----:B------:R-:W-:Y:S05]  /*16a0*/  BRA `(.L_x_8310) ;  /* 0x0000003000007947 */ /* 0x000fea0003800000 */
.L_x_8309:
[----:B-----5:R-:W-:-:S05]  /*16b0*/  PRMT R45, RZ, 0x5410, R105 ;  /* 0x00005410ff2d7816 */ /* 0x020fca0000000069 */
[----:B------:R-:W-:-:S04]  /*16c0*/  FADD.FTZ R78, R45, R78 ;  /* 0x0000004e2d4e7221 */ /* 0x000fc80000010000 */
[----:B------:R-:W-:Y:S02]  /*16d0*/  @P1 FADD.FTZ R78, R102, R78 ;  /* 0x0000004e664e1221 */ /* 0x000fe40000010000 */
.L_x_8310:
[----:B------:R-:W-:Y:S01]  /*16e0*/  PRMT R79, RZ, 0x7610, R73 ;  /* 0x00007610ff4f7816 */ /* 0x000fe20000000049 */
[----:B------:R-:W-:Y:S05]  /*16f0*/  @P2 BRA `(.L_x_8311) ;  /* 0x0000003000002947 */ /* 0x000fea0003800000 */
[----:B------:R-:W-:Y:S05]  /*1700*/  @!P1 BRA `(.L_x_8312) ;  /* 0x0000005000009947 */ /* 0x000fea0003800000 */
[----:B-----5:R-:W-:Y:S01]  /*1710*/  FADD.FTZ R79, R103, R79 ;  /* 0x0000004f674f7221 */ /* 0x020fe20000010000 */
[----:B------:R-:W-:Y:S05]  /*1720*/  BRA `(.L_x_8312) ;  /* 0x0000003000007947 */ /* 0x000fea0003800000 */
.L_x_8311:
[----:B-----5:R-:W-:-:S05]  /*1730*/  PRMT R44, RZ, 0x7610, R105 ;  /* 0x00007610ff2c7816 */ /* 0x020fca0000000069 */
[----:B------:R-:W-:-:S04]  /*1740*/  FADD.FTZ R79, R44, R79 ;  /* 0x0000004f2c4f7221 */ /* 0x000fc80000010000 */
[----:B------:R-:W-:Y:S02]  /*1750*/  @P1 FADD.FTZ R79, R103, R79 ;  /* 0x0000004f674f1221 */ /* 0x000fe40000010000 */
.L_x_8312:
[----:B------:R-:W-:Y:S01]  /*1760*/  PRMT R72, RZ, 0x5410, R74 ;  /* 0x00005410ff487816 */ /* 0x000fe2000000004a */
[----:B------:R-:W-:Y:S05]  /*1770*/  @P2 BRA `(.L_x_8313) ;  /* 0x0000003000002947 */ /* 0x000fea0003800000 */
[----:B------:R-:W-:Y:S05]  /*1780*/  @!P1 BRA `(.L_x_8314) ;  /* 0x0000005000009947 */ /* 0x000fea0003800000 */
[----:B-----5:R-:W-:Y:S01]  /*1790*/  FADD.FTZ R72, R96, R72 ;  /* 0x0000004860487221 */ /* 0x020fe20000010000 */
[----:B------:R-:W-:Y:S05]  /*17a0*/  BRA `(.L_x_8314) ;  /* 0x0000003000007947 */ /* 0x000fea0003800000 */
.L_x_8313:
[----:B-----5:R-:W-:-:S05]  /*17b0*/  PRMT R45, RZ, 0x5410, R106 ;  /* 0x00005410ff2d7816 */ /* 0x020fca000000006a */
[----:B------:R-:W-:-:S04]  /*17c0*/  FADD.FTZ R72, R45, R72 ;  /* 0x000000482d487221 */ /* 0x000fc80000010000 */
[----:B------:R-:W-:Y:S02]  /*17d0*/  @P1 FADD.FTZ R72, R96, R72 ;  /* 0x0000004860481221 */ /* 0x000fe40000010000 */
.L_x_8314:
[----:B------:R-:W-:Y:S01]  /*17e0*/  PRMT R73, RZ, 0x7610, R74 ;  /* 0x00007610ff497816 */ /* 0x000fe2000000004a */
[----:B------:R-:W-:Y:S05]  /*17f0*/  @P2 BRA `(.L_x_8315) ;  /* 0x0000003000002947 */ /* 0x000fea0003800000 */
[----:B------:R-:W-:Y:S05]  /*1800*/  @!P1 BRA `(.L_x_8316) ;  /* 0x0000005000009947 */ /* 0x000fea0003800000 */
[----:B-----5:R-:W-:Y:S01]  /*1810*/  FADD.FTZ R73, R97, R73 ;  /* 0x0000004961497221 */ /* 0x020fe20000010000 */
[----:B------:R-:W-:Y:S05]  /*1820*/  BRA `(.L_x_8316) ;  /* 0x0000003000007947 */ /* 0x000fea0003800000 */
.L_x_8315:
[----:B-----5:R-:W-:-:S05]  /*1830*/  PRMT R44, RZ, 0x7610, R106 ;  /* 0x00007610ff2c7816 */ /* 0x020fca000000006a */
[----:B------:R-:W-:-:S04]  /*1840*/  FADD.FTZ R73, R44, R73 ;  /* 0x000000492c497221 */ /* 0x000fc80000010000 */
[----:B------:R-:W-:Y:S02]  /*1850*/  @P1 FADD.FTZ R73, R97, R73 ;  /* 0x0000004961491221 */ /* 0x000fe40000010000 */
.L_x_8316:
[----:B------:R-:W-:Y:S01]  /*1860*/  PRMT R74, RZ, 0x5410, R75 ;  /* 0x00005410ff4a7816 */ /* 0x000fe2000000004b */
[----:B------:R-:W-:Y:S05]  /*1870*/  @P2 BRA `(.L_x_8317) ;  /* 0x0000003000002947 */ /* 0x000fea0003800000 */
[----:B------:R-:W-:Y:S05]  /*1880*/  @!P1 BRA `(.L_x_8318) ;  /* 0x0000005000009947 */ /* 0x000fea0003800000 */
[----:B-----5:R-:W-:Y:S01]  /*1890*/  FADD.FTZ R74, R98, R74 ;  /* 0x0000004a624a7221 */ /* 0x020fe20000010000 */
[----:B------:R-:W-:Y:S05]  /*18a0*/  BRA `(.L_x_8318) ;  /* 0x0000003000007947 */ /* 0x000fea0003800000 */
.L_x_8317:
[----:B-----5:R-:W-:-:S05]  /*18b0*/  PRMT R45, RZ, 0x5410, R107 ;  /* 0x00005410ff2d7816 */ /* 0x020fca000000006b */
[----:B------:R-:W-:-:S04]  /*18c0*/  FADD.FTZ R74, R45, R74 ;  /* 0x0000004a2d4a7221 */ /* 0x000fc80000010000 */
[----:B------:R-:W-:Y:S02]  /*18d0*/  @P1 FADD.FTZ R74, R98, R74 ;  /* 0x0000004a624a1221 */ /* 0x000fe40000010000 */
.L_x_8318:
[----:B------:R-:W-:Y:S01]  /*18e0*/  PRMT R75, RZ, 0x7610, R75 ;  /* 0x00007610ff4b7816 */ /* 0x000fe2000000004b */
[----:B------:R-:W-:Y:S05]  /*18f0*/  @P2 BRA `(.L_x_8319) ;  /* 0x0000003000002947 */ /* 0x000fea0003800000 */
[----:B------:R-:W-:Y:S05]  /*1900*/  @!P1 BRA `(.L_x_8320) ;  /* 0x0000005000009947 */ /* 0x000fea0003800000 */
[----:B-----5:R-:W-:Y:S01]  /*1910*/  FADD.FTZ R75, R99, R75 ;  /* 0x0000004b634b7221 */ /* 0x020fe20000010000 */
[----:B------:R-:W-:Y:S05]  /*1920*/  BRA `(.L_x_8320) ;  /* 0x0000003000007947 */ /* 0x000fea0003800000 */
.L_x_8319:
[----:B-----5:R-:W-:-:S05]  /*1930*/  PRMT R44, RZ, 0x7610, R107 ;  /* 0x00007610ff2c7816 */ /* 0x020fca000000006b */
[----:B------:R-:W-:-:S04]  /*1940*/  FADD.FTZ R75, R44, R75 ;  /* 0x0000004b2c4b7221 */ /* 0x000fc80000010000 */
[----:B------:R-:W-:Y:S02]  /*1950*/  @P1 FADD.FTZ R75, R99, R75 ;  /* 0x0000004b634b1221 */ /* 0x000fe40000010000 */
.L_x_8320:
        /* <DEDUP_REMOVED lines=19> */
.L_x_8321:
[----:B0----5:R-:W-:-:S05]  /*1a90*/  PRMT R45, RZ, 0x5410, R104 ;  /* 0x00005410ff2d7816 */ /* 0x021fca0000000068 */
[----:B------:R-:W-:-:S04]  /*1aa0*/  FADD.FTZ R68, R45, R68 ;  /* 0x000000442d447221 */ /* 0x000fc80000010000 */
[----:B------:R-:W-:Y:S02]  /*1ab0*/  @P1 FADD.FTZ R68, R100, R68 ;  /* 0x0000004464441221 */ /* 0x000fe40000010000 */
.L_x_8322:
[----:B------:R-:W-:Y:S01]  /*1ac0*/  PRMT R69, RZ, 0x7610, R116 ;  /* 0x00007610ff457816 */ /* 0x000fe20000000074 */
[----:B------:R-:W-:Y:S05]  /*1ad0*/  @P2 BRA `(.L_x_8323) ;  /* 0x0000003000002947 */ /* 0x000fea0003800000 */
[----:B------:R-:W-:Y:S05]  /*1ae0*/  @!P1 BRA `(.L_x_8324) ;  /* 0x0000005000009947 */ /* 0x000fea0003800000 */
[----:B-----5:R-:W-:Y:S01]  /*1af0*/  FADD.FTZ R69, R101, R69 ;  /* 0x0000004565457221 */ /* 0x020fe20000010000 */
[----:B------:R-:W-:Y:S05]  /*1b00*/  BRA `(.L_x_8324) ;  /* 0x0000003000007947 */ /* 0x000fea0003800000 */
.L_x_8323:
[----:B-----5:R-:W-:-:S05]  /*1b10*/  PRMT R44, RZ, 0x7610, R104 ;  /* 0x00007610ff2c7816 */ /* 0x020fca0000000068 */
[----:B------:R-:W-:-:S04]  /*1b20*/  FADD.FTZ R69, R44, R69 ;  /* 0x000000452c457221 */ /* 0x000fc80000010000 */
[----:B------:R-:W-:Y:S02]  /*1b30*/  @P1 FADD.FTZ R69, R101, R69 ;  /* 0x0000004565451221 */ /* 0x000fe40000010000 */
.L_x_8324:
[----:B------:R-:W-:Y:S01]  /*1b40*/  PRMT R70, RZ, 0x5410, R117 ;  /* 0x00005410ff467816 */ /* 0x000fe20000000075 */
[----:B------:R-:W-:Y:S05]  /*1b50*/  @P2 BRA `(.L_x_8325) ;  /* 0x0000003000002947 */ /* 0x000fea0003800000 */
[----:B------:R-:W-:Y:S05]  /*1b60*/  @!P1 BRA `(.L_x_8326) ;  /* 0x0000005000009947 */ /* 0x000fea0003800000 */
[----:B-----5:R-:W-:Y:S01]  /*1b70*/  FADD.FTZ R70, R102, R70 ;  /* 0x0000004666467221 */ /* 0x020fe20000010000 */
[----:B------:R-:W-:Y:S05]  /*1b80*/  BRA `(.L_x_8326) ;  /* 0x0000003000007947 */ /* 0x000fea0003800000 */
.L_x_8325:
[----:B-----5:R-:W-:-:S05]  /*1b90*/  PRMT R45, RZ, 0x5410, R105 ;  /* 0x00005410ff2d7816 */ /* 0x020fca0000000069 */
[----:B------:R-:W-:-:S04]  /*1ba0*/  FADD.FTZ R70, R45, R70 ;  /* 0x000000462d467221 */ /* 0x000fc80000010000 */
[----:B------:R-:W-:Y:S02]  /*1bb0*/  @P1 FADD.FTZ R70, R102, R70 ;  /* 0x0000004666461221 */ /* 0x000fe40000010000 */
.L_x_8326:
[----:B------:R-:W-:Y:S01]  /*1bc0*/  PRMT R71, RZ, 0x7610, R117 ;  /* 0x00007610ff477816 */ /* 0x000fe20000000075 */
[----:B------:R-:W-:Y:S05]  /*1bd0*/  @P2 BRA `(.L_x_8327) ;  /* 0x0000003000002947 */ /* 0x000fea0003800000 */
[----:B------:R-:W-:Y:S05]  /*1be0*/  @!P1 BRA `(.L_x_8328) ;  /* 0x0000005000009947 */ /* 0x000fea0003800000 */
[----:B-----5:R-:W-:Y:S01]  /*1bf0*/  FADD.FTZ R71, R103, R71 ;  /* 0x0000004767477221 */ /* 0x020fe20000010000 */
[----:B------:R-:W-:Y:S05]  /*1c00*/  BRA `(.L_x_8328) ;  /* 0x0000003000007947 */ /* 0x000fea0003800000 */
.L_x_8327:
[----:B-----5:R-:W-:-:S05]  /*1c10*/  PRMT R44, RZ, 0x7610, R105 ;  /* 0x00007610ff2c7816 */ /* 0x020fca0000000069 */
[----:B------:R-:W-:-:S04]  /*1c20*/  FADD.FTZ R71, R44, R71 ;  /* 0x000000472c477221 */ /* 0x000fc80000010000 */
[----:B------:R-:W-:Y:S02]  /*1c30*/  @P1 FADD.FTZ R71, R103, R71 ;  /* 0x0000004767471221 */ /* 0x000fe40000010000 */
.L_x_8328:
[----:B------:R-:W-:Y:S01]  /*1c40*/  PRMT R116, RZ, 0x5410, R118 ;  /* 0x00005410ff747816 */ /* 0x000fe20000000076 */
[----:B------:R-:W-:Y:S05]  /*1c50*/  @P2 BRA `(.L_x_8329) ;  /* 0x0000003000002947 */ /* 0x000fea0003800000 */
[----:B------:R-:W-:Y:S05]  /*1c60*/  @!P1 BRA `(.L_x_8330) ;  /* 0x0000005000009947 */ /* 0x000fea0003800000 */
[----:B-----5:R-:W-:Y:S01]  /*1c70*/  FADD.FTZ R116, R96, R116 ;  /* 0x0000007460747221 */ /* 0x020fe20000010000 */
[----:B------:R-:W-:Y:S05]  /*1c80*/  BRA `(.L_x_8330) ;  /* 0x0000003000007947 */ /* 0x000fea0003800000 */
.L_x_8329:
[----:B-----5:R-:W-:-:S05]  /*1c90*/  PRMT R45, RZ, 0x5410, R106 ;  /* 0x00005410ff2d7816 */ /* 0x020fca000000006a */
[----:B------:R-:W-:-:S04]  /*1ca0*/  FADD.FTZ R116, R45, R116 ;  /* 0x000000742d747221 */ /* 0x000fc80000010000 */
[----:B------:R-:W-:Y:S02]  /*1cb0*/  @P1 FADD.FTZ R116, R96, R116 ;  /* 0x0000007460741221 */ /* 0x000fe40000010000 */
.L_x_8330:
[----:B------:R-:W-:Y:S01]  /*1cc0*/  PRMT R117, RZ, 0x7610, R118 ;  /* 0x00007610ff757816 */ /* 0x000fe20000000076 */
[----:B------:R-:W-:Y:S05]  /*1cd0*/  @P2 BRA `(.L_x_8331) ;  /* 0x0000003000002947 */ /* 0x000fea0003800000 */
[----:B------:R-:W-:Y:S05]  /*1ce0*/  @!P1 BRA `(.L_x_8332) ;  /* 0x0000005000009947 */ /* 0x000fea0003800000 */
[----:B-----5:R-:W-:Y:S01]  /*1cf0*/  FADD.FTZ R117, R97, R117 ;  /* 0x0000007561757221 */ /* 0x020fe20000010000 */
[----:B------:R-:W-:Y:S05]  /*1d00*/  BRA `(.L_x_8332) ;  /* 0x0000003000007947 */ /* 0x000fea0003800000 */
.L_x_8331:
[----:B-----5:R-:W-:-:S05]  /*1d10*/  PRMT R44, RZ, 0x7610, R106 ;  /* 0x00007610ff2c7816 */ /* 0x020fca000000006a */
[----:B------:R-:W-:-:S04]  /*1d20*/  FADD.FTZ R117, R44, R117 ;  /* 0x000000752c757221 */ /* 0x000fc80000010000 */
[----:B------:R-:W-:Y:S02]  /*1d30*/  @P1 FADD.FTZ R117, R97, R117 ;  /* 0x0000007561751221 */ /* 0x000fe40000010000 */
.L_x_8332:
[----:B------:R-:W-:Y:S01]  /*1d40*/  PRMT R118, RZ, 0x5410, R119 ;  /* 0x00005410ff767816 */ /* 0x000fe20000000077 */
[----:B------:R-:W-:Y:S05]  /*1d50*/  @P2 BRA `(.L_x_8333) ;  /* 0x0000003000002947 */ /* 0x000fea0003800000 */
[----:B------:R-:W-:Y:S05]  /*1d60*/  @!P1 BRA `(.L_x_8334) ;  /* 0x0000005000009947 */ /* 0x000fea0003800000 */
[----:B-----5:R-:W-:Y:S01]  /*1d70*/  FADD.FTZ R118, R98, R118 ;  /* 0x0000007662767221 */ /* 0x020fe20000010000 */
[----:B------:R-:W-:Y:S05]  /*1d80*/  BRA `(.L_x_8334) ;  /* 0x0000003000007947 */ /* 0x000fea0003800000 */
.L_x_8333:
[----:B-----5:R-:W-:-:S05]  /*1d90*/  PRMT R45, RZ, 0x5410, R107 ;  /* 0x00005410ff2d7816 */ /* 0x020fca000000006b */
[----:B------:R-:W-:-:S04]  /*1da0*/  FADD.FTZ R118, R45, R118 ;  /* 0x000000762d767221 */ /* 0x000fc80000010000 */
[----:B------:R-:W-:Y:S02]  /*1db0*/  @P1 FADD.FTZ R118, R98, R118 ;  /* 0x0000007662761221 */ /* 0x000fe40000010000 */
.L_x_8334:
[----:B------:R-:W-:Y:S01]  /*1dc0*/  PRMT R119, RZ, 0x7610, R119 ;  /* 0x00007610ff777816 */ /* 0x000fe20000000077 */
[----:B------:R-:W-:Y:S05]  /*1dd0*/  @P2 BRA `(.L_x_8335) ;  /* 0x0000003000002947 */ /* 0x000fea0003800000 */
[----:B------:R-:W-:Y:S05]  /*1de0*/  @!P1 BRA `(.L_x_8336) ;  /* 0x0000005000009947 */ /* 0x000fea0003800000 */
[----:B-----5:R-:W-:Y:S01]  /*1df0*/  FADD.FTZ R119, R99, R119 ;  /* 0x0000007763777221 */ /* 0x020fe20000010000 */
[----:B------:R-:W-:Y:S05]  /*1e00*/  BRA `(.L_x_8336) ;  /* 0x0000003000007947 */ /* 0x000fea0003800000 */
.L_x_8335:
[----:B-----5:R-:W-:-:S05]  /*1e10*/  PRMT R44, RZ, 0x7610, R107 ;  /* 0x00007610ff2c7816 */ /* 0x020fca000000006b */
[----:B------:R-:W-:-:S04]  /*1e20*/  FADD.FTZ R119, R44, R119 ;  /* 0x000000772c777221 */ /* 0x000fc80000010000 */
[----:B------:R-:W-:Y:S02]  /*1e30*/  @P1 FADD.FTZ R119, R99, R119 ;  /* 0x0000007763771221 */ /* 0x000fe40000010000 */
.L_x_8336:
        /* <DEDUP_REMOVED lines=27> */
[----:B------:R-:W-:-:S03]  /*1ff0*/  LEA R44, P0, R168, c[0x0][0x188], 0x5 ;  /* 0x00006200a82c7a11 */ /* 0x000fc600078028ff */
[----:B------:R-:W-:Y:S01]  /*2000*/  FADD.FTZ R48, R45, R68 ;  /* 0x000000442d307221 */ /* 0x000fe20000010000 */
[----:B------:R-:W-:Y:S02]  /*2010*/  LEA.HI.X R45, R168, c[0x0][0x18c], RZ, 0x5, P0 ;  /* 0x00006300a82d7a11 */ /* 0x000fe400000f2cff */
[----:B------:R-:W-:Y:S01]  /*2020*/  LOP3.LUT P0, RZ, R162, 0xff, RZ, 0xc0, !PT ;  /* 0x000000ffa2ff7812 */ /* 0x000fe2000780c0ff */
[----:B------:R-:W-:Y:S02]  /*2030*/  FADD.FTZ R49, R48, R69 ;  /* 0x0000004530317221 */ /* 0x000fe40000010000 */
[----:B------:R0:W-:Y:S01]  /*2040*/  STG.E.128 [R44.64], R68 ;  /* 0x000000442c007986 */ /* 0x0001e2000c101d04 */
[----:B------:R-:W-:Y:S01]  /*2050*/  SEL R52, R143, R52, !P0 ;  /* 0x000000348f347207 */ /* 0x000fe20004000000 */
[----:B------:R-:W-:Y:S02]  /*2060*/  FADD.FTZ R48, R49, R70 ;  /* 0x0000004631307221 */ /* 0x000fe40000010000 */
[----:B------:R0:W-:Y:S02]  /*2070*/  STG.E.128 [R44.64+0x10], R116 ;  /* 0x000010742c007986 */ /* 0x0001e4000c101d04 */
[----:B------:R-:W-:-:S04]  /*2080*/  FADD.FTZ R49, R48, R71 ;  /* 0x0000004730317221 */ /* 0x000fc80000010000 */
[----:B------:R-:W-:-:S04]  /*2090*/  FADD.FTZ R48, R49, R116 ;  /* 0x0000007431307221 */ /* 0x000fc80000010000 */
[----:B------:R-:W-:-:S04]  /*20a0*/  FADD.FTZ R49, R48, R117 ;  /* 0x0000007530317221 */ /* 0x000fc80000010000 */
[----:B------:R-:W-:-:S04]  /*20b0*/  FADD.FTZ R48, R49, R118 ;  /* 0x0000007631307221 */ /* 0x000fc80000010000 */
[----:B------:R-:W-:Y:S01]  /*20c0*/  FADD.FTZ R178, R48, R119 ;  /* 0x0000007730b27221 */ /* 0x000fe20000010000 */
[----:B------:R-:W-:Y:S05]  /*20d0*/  BRA.DIV ~URZ, `(.L_x_8337) ;  /* 0x000017227f007947 */ /* 0x000fea000b800000 */
[----:B0-----:R0:W1:Y:S02]  /*20e0*/  SHFL.BFLY PT, R44, R178, 0x1, 0x1f ;  /* 0x0c201f00b22c7f89 */ /* 0x00106400000e0000 */
.L_x_8341:
        /* <DEDUP_REMOVED lines=84> */
.L_x_8342:
[C---:B------:R-:W-:Y:S01]  /*2630*/  ISETP.NE.AND P0, PT, R144.reuse, RZ, PT ;  /* 0x000000ff9000720c */ /* 0x040fe20003f05270 */
[----:B-1----:R-:W-:Y:S01]  /*2640*/  FADD.FTZ R45, R49, R178 ;  /* 0x000000b2312d7221 */ /* 0x002fe20000010000 */
[----:B------:R-:W-:Y:S01]  /*2650*/  WARPSYNC 0xffffffff ;  /* 0xffffffff00007948 */ /* 0x000fe20003800000 */
[----:B------:R-:W-:Y:S01]  /*2660*/  ISETP.GT.U32.AND P1, PT, R144, 0x3, PT ;  /* 0x000000039000780c */ /* 0x000fe20003f24070 */
[----:B------:R-:W-:-:S09]  /*2670*/  CS2R R48, SRZ ;  /* 0x0000000000307805 */ /* 0x000fd2000001ff00 */
[----:B------:R-:W-:-:S03]  /*2680*/  @!P0 IADD3 R53, R171, R52, RZ ;  /* 0x00000034ab358210 */ /* 0x000fc60007ffe0ff */
[----:B------:R-:W-:Y:S02]  /*2690*/  @!P1 IADD3 R176, R144, R52, RZ ;  /* 0x0000003490b09210 */ /* 0x000fe40007ffe0ff */
[----:B------:R-:W-:Y:S01]  /*26a0*/  @!P0 STS.64 [R53.X8], R44 ;  /* 0x0000002c35008388 */ /* 0x000fe20000008a00 */
[----:B------:R-:W-:Y:S02]  /*26b0*/  MOV R52, RZ ;  /* 0x000000ff00347202 */ /* 0x000fe40000000f00 */
[----:B------:R-:W-:Y:S01]  /*26c0*/  @!P1 MOV R52, 0x400 ;  /* 0x0000040000349802 */ /* 0x000fe20000000f00 */
[----:B------:R-:W-:Y:S01]  /*26d0*/  BAR.SYNC.DEFER_BLOCKING 0x0 ;  /* 0x0000000000007b1d */ /* 0x000fe20000010000 */
[----:B------:R-:W-:-:S05]  /*26e0*/  LOP3.LUT P0, RZ, R171, 0x1f, R0, 0xf8, !PT ;  /* 0x0000001fabff7812 */ /* 0x000fca000780f800 */
[----:B------:R-:W1:Y:S01]  /*26f0*/  SHFL.DOWN PT, R181, R52, 0x2, 0x1f ;  /* 0x08401f0034b57f89 */ /* 0x000e6200000e0000 */
[----:B------:R-:W-:Y:S03]  /*2700*/  I2F R185, R52 ;  /* 0x0000003400b97306 */ /* 0x000fe60000201400 */
[----:B------:R-:W-:Y:S01]  /*2710*/  @!P1 LDS.64 R48, [R176.X8] ;  /* 0x00000000b0309984 */ /* 0x000fe20000008a00 */
[----:B------:R-:W-:Y:S02]  /*2720*/  ISETP.NE.AND P1, PT, RZ, UR6, PT ;  /* 0x00000006ff007c0c */ /* 0x000fe4000bf25270 */
[----:B01----:R-:W-:Y:S02]  /*2730*/  IADD3 R178, R181, R52, RZ ;  /* 0x00000034b5b27210 */ /* 0x003fe40007ffe0ff */
[----:B------:R-:W-:Y:S03]  /*2740*/  I2F R181, R181 ;  /* 0x000000b500b57306 */ /* 0x000fe60000201400 */
[----:B------:R-:W0:Y:S05]  /*2750*/  SHFL.DOWN PT, R187, R178, 0x1, 0x1f ;  /* 0x08201f00b2bb7f89 */ /* 0x000e2a00000e0000 */
[----:B------:R-:W1:Y:S08]  /*2760*/  I2F R180, R178 ;  /* 0x000000b200b47306 */ /* 0x000e700000201400 */
[----:B-1----:R-:W1:Y:S01]  /*2770*/  MUFU.RCP R45, R180 ;  /* 0x000000b4002d7308 */ /* 0x002e620000001000 */
[----:B0-----:R-:W-:Y:S01]  /*2780*/  IADD3 R182, R178, R187, RZ ;  /* 0x000000bbb2b67210 */ /* 0x001fe20007ffe0ff */
[----:B------:R-:W0:Y:S06]  /*2790*/  SHFL.DOWN PT, R183, R48, 0x2, 0x1f ;  /* 0x08401f0030b77f89 */ /* 0x000e2c00000e0000 */
[----:B------:R-:W2:Y:S01]  /*27a0*/  I2F R182, R182 ;  /* 0x000000b600b67306 */ /* 0x000ea20000201400 */
[----:B------:R-:W3:Y:S07]  /*27b0*/  SHFL.DOWN PT, R44, R49, 0x2, 0x1f ;  /* 0x08401f00312c7f89 */ /* 0x000eee00000e0000 */
[----:B------:R-:W4:Y:S01]  /*27c0*/  I2F R187, R187 ;  /* 0x000000bb00bb7306 */ /* 0x000f220000201400 */
[----:B0-----:R-:W-:-:S04]  /*27d0*/  FMUL.FTZ R53, R183, R181 ;  /* 0x000000b5b7357220 */ /* 0x001fc80000410000 */
[----:B------:R-:W-:Y:S02]  /*27e0*/  FFMA.FTZ R176, R185, R48, R53 ;  /* 0x00000030b9b07223 */ /* 0x000fe40000010035 */
[----:B------:R-:W-:Y:S02]  /*27f0*/  FADD.FTZ R48, -R183, R48 ;  /* 0x00000030b7307221 */ /* 0x000fe40000010100 */
[----:B-1----:R-:W-:Y:S02]  /*2800*/  FMUL.FTZ R53, R45, R176 ;  /* 0x000000b02d357220 */ /* 0x002fe40000410000 */
[----:B------:R-:W-:Y:S02]  /*2810*/  FMUL.FTZ R48, R48, R48 ;  /* 0x0000003030307220 */ /* 0x000fe40000410000 */
[----:B---3--:R-:W-:Y:S01]  /*2820*/  FADD.FTZ R44, R44, R49 ;  /* 0x000000312c2c7221 */ /* 0x008fe20000010000 */
[----:B------:R-:W4:Y:S01]  /*2830*/  SHFL.DOWN PT, R52, R53, 0x1, 0x1f ;  /* 0x08201f0035347f89 */ /* 0x000f2200000e0000 */
[----:B------:R-:W-:Y:S01]  /*2840*/  FMUL.FTZ R48, R48, R185 ;  /* 0x000000b930307220 */ /* 0x000fe20000410000 */
[----:B--2---:R-:W0:Y:S03]  /*2850*/  MUFU.RCP R49, R182 ;  /* 0x000000b600317308 */ /* 0x004e260000001000 */
[----:B------:R-:W-:-:S04]  /*2860*/  FMUL.FTZ R48, R48, R181 ;  /* 0x000000b530307220 */ /* 0x000fc80000410000 */
[----:B------:R-:W-:-:S05]  /*2870*/  FFMA.FTZ R44, R45, R48, R44 ;  /* 0x000000302d2c7223 */ /* 0x000fca000001002c */
[----:B------:R-:W1:Y:S01]  /*2880*/  SHFL.DOWN PT, R45, R44, 0x1, 0x1f ;  /* 0x08201f002c2d7f89 */ /* 0x000e6200000e0000 */
[----:B----4-:R-:W-:Y:S02]  /*2890*/  FMUL.FTZ R48, R52, R187 ;  /* 0x000000bb34307220 */ /* 0x010fe40000410000 */
[----:B------:R-:W-:Y:S02]  /*28a0*/  FADD.FTZ R52, R53, -R52 ;  /* 0x8000003435347221 */ /* 0x000fe40000010000 */
[----:B------:R-:W-:Y:S02]  /*28b0*/  FFMA.FTZ R48, R180, R53, R48 ;  /* 0x00000035b4307223 */ /* 0x000fe40000010030 */
[----:B------:R-:W-:Y:S01]  /*28c0*/  FMUL.FTZ R53, R52, R52 ;  /* 0x0000003434357220 */ /* 0x000fe20000410000 */
[----:B------:R-:W-:Y:S01]  /*28d0*/  MOV R52, c[0x0][0x1e0] ;  /* 0x0000780000347a02 */ /* 0x000fe20000000f00 */
[----:B0-----:R-:W-:Y:S02]  /*28e0*/  FMUL.FTZ R176, R49, R48 ;  /* 0x0000003031b07220 */ /* 0x001fe40000410000 */
[----:B------:R-:W-:-:S03]  /*28f0*/  FMUL.FTZ R53, R180, R53 ;  /* 0x00000035b4357220 */ /* 0x000fc60000410000 */
[----:B------:R-:W0:Y:S01]  /*2900*/  SHFL.IDX PT, R181, R176, RZ, 0x1f ;  /* 0x00001fffb0b57589 */ /* 0x000e2200000e0000 */
[----:B-1----:R-:W-:Y:S01]  /*2910*/  FADD.FTZ R48, R44, R45 ;  /* 0x0000002d2c307221 */ /* 0x002fe20000010000 */
[----:B------:R-:W-:Y:S01]  /*2920*/  @!P0 MOV R44, 0x4 ;  /* 0x00000004002c8802 */ /* 0x000fe20000000f00 */
[----:B------:R-:W-:-:S04]  /*2930*/  FMUL.FTZ R53, R53, R187 ;  /* 0x000000bb35357220 */ /* 0x000fc80000410000 */
[----:B------:R-:W-:Y:S02]  /*2940*/  FFMA.FTZ R48, R49, R53, R48 ;  /* 0x0000003531307223 */ /* 0x000fe40000010030 */
[----:B------:R-:W-:-:S03]  /*2950*/  @!P0 IMAD.WIDE R44, R145, R44, c[0x0][0x1a0] ;  /* 0x00006800912c8625 */ /* 0x000fc600078e022c */
[----:B------:R0:W1:Y:S02]  /*2960*/  SHFL.IDX PT, R183, R48, RZ, 0x1f ;  /* 0x00001fff30b77589 */ /* 0x00006400000e0000 */
[C---:B0-----:R-:W-:Y:S02]  /*2970*/  FMUL.FTZ R48, R181.reuse, R181 ;  /* 0x000000b5b5307220 */ /* 0x041fe40000410000 */
[----:B------:R0:W-:Y:S01]  /*2980*/  @!P0 STG.E [R44.64], R181 ;  /* 0x000000b52c008986 */ /* 0x0001e2000c101904 */
[----:B------:R-:W-:-:S05]  /*2990*/  FSEL R49, R181, RZ, !P1 ;  /* 0x000000ffb5317208 */ /* 0x000fca0004800000 */
[C---:B------:R-:W-:Y:S02]  /*29a0*/  FADD.FTZ R53, -R49.reuse, R85 ;  /* 0x0000005531357221 */ /* 0x040fe40000010100 */
[C---:B------:R-:W-:Y:S01]  /*29b0*/  FADD.FTZ R85, -R49.reuse, R72 ;  /* 0x0000004831557221 */ /* 0x040fe20000010100 */
[----:B------:R-:W-:Y:S01]  /*29c0*/  @!P0 MOV R72, 0x4 ;  /* 0x0000000400488802 */ /* 0x000fe20000000f00 */
[----:B------:R-:W-:Y:S01]  /*29d0*/  FADD.FTZ R90, -R49, R90 ;  /* 0x0000005a315a7221 */ /* 0x000fe20000010100 */
[----:B0-----:R-:W-:Y:S01]  /*29e0*/  FSEL R45, R48, RZ, P1 ;  /* 0x000000ff302d7208 */ /* 0x001fe20000800000 */
[----:B-1----:R-:W-:Y:S02]  /*29f0*/  FFMA.FTZ R44, R183, R52, c[0x0][0x228] ;  /* 0x00008a00b72c7623 */ /* 0x002fe40000010034 */
[----:B------:R-:W-:Y:S02]  /*2a00*/  FADD.FTZ R82, -R49, R82 ;  /* 0x0000005231527221 */ /* 0x000fe40000010100 */
[----:B------:R-:W-:-:S02]  /*2a10*/  FADD.FTZ R44, R44, R45 ;  /* 0x0000002d2c2c7221 */ /* 0x000fc40000010000 */
[C---:B------:R-:W-:Y:S02]  /*2a20*/  FADD.FTZ R83, -R49.reuse, R83 ;  /* 0x0000005331537221 */ /* 0x040fe40000010100 */
[----:B------:R0:W1:Y:S01]  /*2a30*/  MUFU.RSQ R189, R44 ;  /* 0x0000002c00bd7308 */ /* 0x0000620000001400 */
[C---:B------:R-:W-:Y:S02]  /*2a40*/  FADD.FTZ R178, -R49.reuse, R74 ;  /* 0x0000004a31b27221 */ /* 0x040fe40000010100 */
[C---:B------:R-:W-:Y:S02]  /*2a50*/  FADD.FTZ R94, -R49.reuse, R94 ;  /* 0x0000005e315e7221 */ /* 0x040fe40000010100 */
[C---:B------:R-:W-:Y:S02]  /*2a60*/  FADD.FTZ R91, -R49.reuse, R91 ;  /* 0x0000005b315b7221 */ /* 0x040fe40000010100 */
[----:B------:R-:W-:Y:S02]  /*2a70*/  FADD.FTZ R186, -R49, R116 ;  /* 0x0000007431ba7221 */ /* 0x000fe40000010100 */
[C---:B0-----:R-:W-:Y:S01]  /*2a80*/  @!P0 IMAD.WIDE R44, R145.reuse, R72, c[0x0][0x1a8] ;  /* 0x00006a00912c8625 */ /* 0x041fe200078e0248 */
[----:B------:R-:W-:-:S03]  /*2a90*/  IADD3 R145, R145, c[0x0][0x160], RZ ;  /* 0x0000580091917a10 */ /* 0x000fc60007ffe0ff */
[C---:B------:R-:W-:Y:S02]  /*2aa0*/  FADD.FTZ R187, -R49.reuse, R117 ;  /* 0x0000007531bb7221 */ /* 0x040fe40000010100 */
[----:B------:R-:W-:Y:S01]  /*2ab0*/  FADD.FTZ R92, -R49, R92 ;  /* 0x0000005c315c7221 */ /* 0x000fe20000010100 */
[----:B-1----:R0:W-:Y:S01]  /*2ac0*/  @!P0 STG.E [R44.64], R189 ;  /* 0x000000bd2c008986 */ /* 0x0021e2000c101904 */
[----:B------:R-:W-:Y:S02]  /*2ad0*/  FMUL.FTZ R74, R189, R90 ;  /* 0x0000005abd4a7220 */ /* 0x000fe40000410000 */
[C---:B------:R-:W-:Y:S02]  /*2ae0*/  FADD.FTZ R93, -R49.reuse, R93 ;  /* 0x0000005d315d7221 */ /* 0x040fe40000010100 */
[C---:B------:R-:W-:Y:S02]  /*2af0*/  FADD.FTZ R95, -R49.reuse, R95 ;  /* 0x0000005f315f7221 */ /* 0x040fe40000010100 */
[----:B------:R-:W-:-:S02]  /*2b00*/  FADD.FTZ R88, -R49, R88 ;  /* 0x0000005831587221 */ /* 0x000fc40000010100 */
[C---:B------:R-:W-:Y:S02]  /*2b10*/  FADD.FTZ R89, -R49.reuse, R89 ;  /* 0x0000005931597221 */ /* 0x040fe40000010100 */
[C---:B------:R-:W-:Y:S01]  /*2b20*/  FADD.FTZ R84, -R49.reuse, R84 ;  /* 0x0000005431547221 */ /* 0x040fe20000010100 */
[----:B0-----:R-:W-:Y:S01]  /*2b30*/  PRMT R44, RZ, 0x5410, R115 ;  /* 0x00005410ff2c7816 */ /* 0x001fe20000000073 */
[C---:B------:R-:W-:Y:S01]  /*2b40*/  FADD.FTZ R86, -R49.reuse, R86 ;  /* 0x0000005631567221 */ /* 0x040fe20000010100 */
[----:B------:R-:W-:Y:S01]  /*2b50*/  PRMT R45, RZ, 0x5410, R111 ;  /* 0x00005410ff2d7816 */ /* 0x000fe2000000006f */
[C---:B------:R-:W-:Y:S02]  /*2b60*/  FADD.FTZ R87, -R49.reuse, R87 ;  /* 0x0000005731577221 */ /* 0x040fe40000010100 */
[C---:B------:R-:W-:Y:S02]  /*2b70*/  FADD.FTZ R52, -R49.reuse, R80 ;  /* 0x0000005031347221 */ /* 0x040fe40000010100 */
[----:B------:R-:W-:-:S02]  /*2b80*/  FADD.FTZ R48, -R49, R81 ;  /* 0x0000005131307221 */ /* 0x000fc40000010100 */
[C---:B------:R-:W-:Y:S02]  /*2b90*/  FMUL.FTZ R116, R189.reuse, R82 ;  /* 0x00000052bd747220 */ /* 0x040fe40000410000 */
[----:B------:R-:W-:Y:S02]  /*2ba0*/  FMUL.FTZ R117, R189, R83 ;  /* 0x00000053bd757220 */ /* 0x000fe40000410000 */
        /* <DEDUP_REMOVED lines=11> */
[C---:B------:R-:W-:Y:S01]  /*2c60*/  FFMA.FTZ R82, R74.reuse, R44, R9 ;  /* 0x0000002c4a527223 */ /* 0x040fe20000010009 */
[----:B------:R-:W-:Y:S01]  /*2c70*/  PRMT R44, RZ, 0x7610, R115 ;  /* 0x00007610ff2c7816 */ /* 0x000fe20000000073 */
[----:B------:R-:W-:Y:S01]  /*2c80*/  FFMA.FTZ R83, R74, R45, R41 ;  /* 0x0000002d4a537223 */ /* 0x000fe20000010029 */
[----:B------:R-:W-:Y:S01]  /*2c90*/  PRMT R45, RZ, 0x7610, R111 ;  /* 0x00007610ff2d7816 */ /* 0x000fe2000000006f */
[----:B------:R-:W-:Y:S02]  /*2ca0*/  FADD.FTZ R119, -R49, R119 ;  /* 0x0000007731777221 */ /* 0x000fe40000010100 */
        /* <DEDUP_REMOVED lines=25> */
[C---:B------:R-:W-:Y:S01]  /*2e40*/  FMUL.FTZ R89, R189.reuse, R186 ;  /* 0x000000babd597220 */ /* 0x040fe20000410000 */
[----:B------:R-:W-:Y:S01]  /*2e50*/  SHF.R.U32.HI R186, RZ, 0x1c, R174 ;  /* 0x0000001cffba7819 */ /* 0x000fe200000116ae */
[----:B------:R-:W-:-:S02]  /*2e60*/  FMUL.FTZ R88, R189, R187 ;  /* 0x000000bbbd587220 */ /* 0x000fc40000410000 */
[C---:B------:R-:W-:Y:S02]  /*2e70*/  FMUL.FTZ R188, R189.reuse, R188 ;  /* 0x000000bcbdbc7220 */ /* 0x040fe40000410000 */
[----:B------:R-:W-:Y:S02]  /*2e80*/  FMUL.FTZ R189, R189, R119 ;  /* 0x00000077bdbd7220 */ /* 0x000fe40000410000 */
[C---:B------:R-:W-:Y:S01]  /*2e90*/  FFMA.FTZ R119, R73.reuse, R44, R10 ;  /* 0x0000002c49777223 */ /* 0x040fe2000001000a */
[----:B------:R-:W-:Y:S01]  /*2ea0*/  PRMT R44, RZ, 0x5410, R113 ;  /* 0x00005410ff2c7816 */ /* 0x000fe20000000071 */
[----:B------:R-:W-:Y:S01]  /*2eb0*/  FFMA.FTZ R176, R73, R45, R42 ;  /* 0x0000002d49b07223 */ /* 0x000fe2000001002a */
[----:B------:R-:W-:-:S03]  /*2ec0*/  PRMT R45, RZ, 0x5410, R109 ;  /* 0x00005410ff2d7816 */ /* 0x000fc6000000006d */
[C---:B------:R-:W-:Y:S01]  /*2ed0*/  FFMA.FTZ R73, R72.reuse, R44, R5 ;  /* 0x0000002c48497223 */ /* 0x040fe20000010005 */
[----:B------:R-:W-:Y:S01]  /*2ee0*/  PRMT R44, RZ, 0x7610, R113 ;  /* 0x00007610ff2c7816 */ /* 0x000fe20000000071 */
[----:B------:R-:W-:Y:S01]  /*2ef0*/  FFMA.FTZ R80, R72, R45, R37 ;  /* 0x0000002d48507223 */ /* 0x000fe20000010025 */
[----:B------:R-:W-:-:S03]  /*2f00*/  PRMT R45, RZ, 0x7610, R109 ;  /* 0x00007610ff2d7816 */ /* 0x000fc6000000006d */
[C---:B------:R-:W-:Y:S01]  /*2f10*/  FFMA.FTZ R74, R75.reuse, R44, R6 ;  /* 0x0000002c4b4a7223 */ /* 0x040fe20000010006 */
[----:B------:R-:W-:Y:S01]  /*2f20*/  PRMT R44, RZ, 0x5410, R112 ;  /* 0x00005410ff2c7816 */ /* 0x000fe20000000070 */
[----:B------:R-:W-:Y:S01]  /*2f30*/  FFMA.FTZ R81, R75, R45, R38 ;  /* 0x0000002d4b517223 */ /* 0x000fe20000010026 */
[--C-:B------:R-:W-:Y:S02]  /*2f40*/  PRMT R45, RZ, 0x5410, R108.reuse ;  /* 0x00005410ff2d7816 */ /* 0x100fe4000000006c */
[----:B------:R-:W-:Y:S01]  /*2f50*/  PRMT R75, RZ, 0x5410, R47 ;  /* 0x00005410ff4b7816 */ /* 0x000fe2000000002f */
[----:B------:R-:W-:Y:S01]  /*2f60*/  FFMA.FTZ R44, R70, R44, R3 ;  /* 0x0000002c462c7223 */ /* 0x000fe20000010003 */
[----:B------:R-:W-:Y:S01]  /*2f70*/  F2FP.BF16.PACK_AB R73, R74, R73 ;  /* 0x000000494a49723e */ /* 0x000fe200000010ff */
[----:B------:R-:W-:Y:S01]  /*2f80*/  FFMA.FTZ R78, R70, R45, R35 ;  /* 0x0000002d464e7223 */ /* 0x000fe20000010023 */
[----:B------:R-:W-:Y:S02]  /*2f90*/  PRMT R70, RZ, 0x7610, R108 ;  /* 0x00007610ff467816 */ /* 0x000fe4000000006c */
        /* <DEDUP_REMOVED lines=14> */
[----:B------:R-:W-:Y:S02]  /*3080*/  PRMT R71, RZ, 0x5410, R55 ;  /* 0x00005410ff477816 */ /* 0x000fe40000000037 */
[----:B------:R-:W-:Y:S01]  /*3090*/  F2FP.BF16.PACK_AB R75, R119, R82 ;  /* 0x00000052774b723e */ /* 0x000fe200000010ff */
[C---:B------:R-:W-:Y:S01]  /*30a0*/  FFMA.FTZ R182, R118.reuse, R70, R25 ;  /* 0x0000004676b67223 */ /* 0x040fe20000010019 */
[----:B------:R-:W-:Y:S01]  /*30b0*/  PRMT R70, RZ, 0x7610, R55 ;  /* 0x00007610ff467816 */ /* 0x000fe20000000037 */
[----:B------:R-:W-:Y:S01]  /*30c0*/  FFMA.FTZ R118, R118, R71, R134 ;  /* 0x0000004776767223 */ /* 0x000fe20000010086 */
[----:B------:R-:W-:Y:S01]  /*30d0*/  PRMT R71, RZ, 0x7610, R59 ;  /* 0x00007610ff477816 */ /* 0x000fe2000000003b */
[----:B------:R-:W-:Y:S01]  /*30e0*/  FFMA.FTZ R82, R64, R76, R13 ;  /* 0x0000004c40527223 */ /* 0x000fe2000001000d */
[----:B------:R-:W-:Y:S01]  /*30f0*/  PRMT R117, RZ, 0x5410, R51 ;  /* 0x00005410ff757816 */ /* 0x000fe20000000033 */
[----:B------:R-:W-:-:S02]  /*3100*/  FFMA.FTZ R187, R184, R70, R131 ;  /* 0x00000046b8bb7223 */ /* 0x000fc40000010083 */
[----:B------:R-:W-:Y:S01]  /*3110*/  FFMA.FTZ R185, R184, R71, R26 ;  /* 0x00000047b8b97223 */ /* 0x000fe2000001001a */
[----:B------:R-:W-:Y:S01]  /*3120*/  SHF.L.U32 R184, R174, 0x4, RZ ;  /* 0x00000004aeb87819 */ /* 0x000fe200000006ff */
[----:B------:R-:W-:Y:S01]  /*3130*/  FFMA.FTZ R70, R146, R68, R7 ;  /* 0x0000004492467223 */ /* 0x000fe20000010007 */
[----:B------:R-:W-:Y:S01]  /*3140*/  PRMT R174, RZ, 0x7610, R51 ;  /* 0x00007610ffae7816 */ /* 0x000fe20000000033 */
[-C--:B------:R-:W-:Y:S01]  /*3150*/  FFMA.FTZ R71, R147, R69.reuse, R8 ;  /* 0x0000004593477223 */ /* 0x080fe20000010008 */
[----:B------:R-:W-:Y:S01]  /*3160*/  IADD3 R44, P0, R184, c[0x0][0x208], RZ ;  /* 0x00008200b82c7a10 */ /* 0x000fe20007f1e0ff */
        /* <DEDUP_REMOVED lines=8> */
[----:B------:R-:W-:Y:S01]  /*31f0*/  PRMT R71, RZ, 0x7610, R47 ;  /* 0x00007610ff477816 */ /* 0x000fe2000000002f */
[----:B------:R0:W-:Y:S01]  /*3200*/  STG.E.128 [R44.64], R72 ;  /* 0x000000482c007986 */ /* 0x0001e2000c101d04 */
[----:B------:R-:W-:Y:S01]  /*3210*/  F2FP.BF16.PACK_AB R70, R69, R70 ;  /* 0x000000464546723e */ /* 0x000fe200000010ff */
[----:B------:R-:W-:Y:S01]  /*3220*/  FFMA.FTZ R79, R153, R48, R16 ;  /* 0x00000030994f7223 */ /* 0x000fe20000010010 */
[----:B------:R-:W-:Y:S01]  /*3230*/  F2FP.BF16.PACK_AB R69, R81, R80 ;  /* 0x000000505145723e */ /* 0x000fe200000010ff */
[----:B------:R-:W-:-:S02]  /*3240*/  FFMA.FTZ R52, R150, R52, R123 ;  /* 0x0000003496347223 */ /* 0x000fc4000001007b */
[----:B------:R-:W-:Y:S02]  /*3250*/  FFMA.FTZ R80, R110, R49, R11 ;  /* 0x000000316e507223 */ /* 0x000fe4000001000b */
[----:B------:R-:W-:Y:S02]  /*3260*/  FFMA.FTZ R81, R151, R53, R12 ;  /* 0x0000003597517223 */ /* 0x000fe4000001000c */
[----:B------:R-:W-:Y:S01]  /*3270*/  FFMA.FTZ R189, R189, R71, R142 ;  /* 0x00000047bdbd7223 */ /* 0x000fe2000001008e */
[----:B------:R-:W-:Y:S01]  /*3280*/  F2FP.BF16.PACK_AB R71, R176, R83 ;  /* 0x00000053b047723e */ /* 0x000fe200000010ff */
[-C--:B------:R-:W-:Y:S01]  /*3290*/  FFMA.FTZ R83, R65, R77.reuse, R14 ;  /* 0x0000004d41537223 */ /* 0x080fe2000001000e */
[----:B------:R-:W-:Y:S01]  /*32a0*/  SHF.L.U32 R176, R172, 0x4, RZ ;  /* 0x00000004acb07819 */ /* 0x000fe200000006ff */
[----:B------:R-:W-:Y:S01]  /*32b0*/  FFMA.FTZ R77, R61, R77, R122 ;  /* 0x0000004d3d4d7223 */ /* 0x000fe2000001007a */
[----:B------:R-:W-:Y:S01]  /*32c0*/  SHF.R.U32.HI R172, RZ, 0x1c, R172 ;  /* 0x0000001cffac7819 */ /* 0x000fe200000116ac */
[----:B------:R-:W-:-:S02]  /*32d0*/  FFMA.FTZ R117, R188, R117, R33 ;  /* 0x00000075bc757223 */ /* 0x000fc40000010021 */
[----:B0-----:R-:W-:Y:S01]  /*32e0*/  FFMA.FTZ R45, R157, R48, R124 ;  /* 0x000000309d2d7223 */ /* 0x001fe2000001007c */
[----:B------:R-:W-:Y:S02]  /*32f0*/  SHF.L.U32 R44, R170, 0x4, RZ ;  /* 0x00000004aa2c7819 */ /* 0x000fe400000006ff */
[----:B------:R-:W-:Y:S02]  /*3300*/  F2FP.BF16.PACK_AB R74, R79, R78 ;  /* 0x0000004e4f4a723e */ /* 0x000fe400000010ff */
[----:B------:R-:W-:Y:S01]  /*3310*/  F2FP.BF16.PACK_AB R78, R45, R52 ;  /* 0x000000342d4e723e */ /* 0x000fe200000010ff */
[----:B------:R-:W-:Y:S01]  /*3320*/  FFMA.FTZ R45, R155, R53, R120 ;  /* 0x000000359b2d7223 */ /* 0x000fe20000010078 */
[----:B------:R-:W-:Y:S01]  /*3330*/  F2FP.BF16.PACK_AB R72, R81, R80 ;  /* 0x000000505148723e */ /* 0x000fe200000010ff */
[----:B------:R-:W-:Y:S01]  /*3340*/  FFMA.FTZ R80, R60, R76, R121 ;  /* 0x0000004c3c507223 */ /* 0x000fe20000010079 */
[----:B------:R-:W-:Y:S01]  /*3350*/  IADD3 R52, P0, R184, c[0x0][0x210], RZ ;  /* 0x00008400b8347a10 */ /* 0x000fe20007f1e0ff */
[----:B------:R-:W-:Y:S01]  /*3360*/  FFMA.FTZ R76, R66, R49, R43 ;  /* 0x00000031424c7223 */ /* 0x000fe2000001002b */
[----:B------:R-:W-:Y:S01]  /*3370*/  SHF.R.U32.HI R170, RZ, 0x1c, R170 ;  /* 0x0000001cffaa7819 */ /* 0x000fe200000116aa */
[----:B------:R-:W-:Y:S01]  /*3380*/  FFMA.FTZ R81, R159, R90, R20 ;  /* 0x0000005a9f517223 */ /* 0x000fe20000010014 */
[----:B------:R-:W-:-:S02]  /*3390*/  IADD3 R48, P1, R44, c[0x0][0x208], RZ ;  /* 0x000082002c307a10 */ /* 0x000fc40007f3e0ff */
[----:B------:R-:W-:Y:S02]  /*33a0*/  IADD3 R44, P2, R44, c[0x0][0x210], RZ ;  /* 0x000084002c2c7a10 */ /* 0x000fe40007f5e0ff */
[----:B------:R-:W-:Y:S02]  /*33b0*/  IADD3.X R53, R186, c[0x0][0x214], RZ, P0, !PT ;  /* 0x00008500ba357a10 */ /* 0x000fe400007fe4ff */
[----:B------:R-:W-:Y:S01]  /*33c0*/  F2FP.BF16.PACK_AB R73, R83, R82 ;  /* 0x000000525349723e */ /* 0x000fe200000010ff */
[----:B------:R-:W-:Y:S01]  /*33d0*/  FFMA.FTZ R82, R56, R95, R21 ;  /* 0x0000005f38527223 */ /* 0x000fe20000010015 */
[----:B------:R-:W-:Y:S01]  /*33e0*/  F2FP.BF16.PACK_AB R75, R181, R178 ;  /* 0x000000b2b54b723e */ /* 0x000fe200000010ff */
[----:B------:R0:W-:Y:S01]  /*33f0*/  STG.E.128 [R52.64], R68 ;  /* 0x0000004434007986 */ /* 0x0001e2000c101d04 */
[----:B------:R-:W-:Y:S01]  /*3400*/  IADD3.X R49, R170, c[0x0][0x20c], RZ, P1, !PT ;  /* 0x00008300aa317a10 */ /* 0x000fe20000ffe4ff */
[----:B------:R-:W-:Y:S01]  /*3410*/  FFMA.FTZ R83, R57, R92, R22 ;  /* 0x0000005c39537223 */ /* 0x000fe20000010016 */
[----:B------:R-:W-:Y:S01]  /*3420*/  F2FP.BF16.PACK_AB R77, R77, R80 ;  /* 0x000000504d4d723e */ /* 0x000fe200000010ff */
[----:B------:R-:W-:Y:S01]  /*3430*/  FFMA.FTZ R80, R62, R91, R19 ;  /* 0x0000005b3e507223 */ /* 0x000fe20000010013 */
[----:B------:R-:W-:Y:S01]  /*3440*/  F2FP.BF16.PACK_AB R76, R45, R76 ;  /* 0x0000004c2d4c723e */ /* 0x000fe200000010ff */
[----:B------:R1:W-:Y:S01]  /*3450*/  STG.E.128 [R48.64], R72 ;  /* 0x0000004830007986 */ /* 0x0003e2000c101d04 */
[----:B------:R-:W-:Y:S01]  /*3460*/  F2FP.BF16.PACK_AB R79, R183, R180 ;  /* 0x000000b4b74f723e */ /* 0x000fe200000010ff */
[----:B------:R-:W-:Y:S01]  /*3470*/  FFMA.FTZ R92, R156, R92, R129 ;  /* 0x0000005c9c5c7223 */ /* 0x000fe20000010081 */
[----:B------:R-:W-:Y:S01]  /*3480*/  IADD3.X R45, R170, c[0x0][0x214], RZ, P2, !PT ;  /* 0x00008500aa2d7a10 */ /* 0x000fe200017fe4ff */
[-C--:B------:R-:W-:Y:S01]  /*3490*/  FFMA.FTZ R170, R161, R93.reuse, R24 ;  /* 0x0000005da1aa7223 */ /* 0x080fe20000010018 */
[----:B------:R-:W-:Y:S01]  /*34a0*/  F2FP.BF16.PACK_AB R80, R81, R80 ;  /* 0x000000505150723e */ /* 0x000fe200000010ff */
[----:B------:R-:W-:Y:S01]  /*34b0*/  FFMA.FTZ R93, R167, R93, R130 ;  /* 0x0000005da75d7223 */ /* 0x000fe20000010082 */
[----:B------:R-:W-:Y:S01]  /*34c0*/  F2FP.BF16.PACK_AB R81, R83, R82 ;  /* 0x000000525351723e */ /* 0x000fe200000010ff */
[----:B------:R2:W-:Y:S01]  /*34d0*/  STG.E.128 [R44.64], R76 ;  /* 0x0000004c2c007986 */ /* 0x0005e2000c101d04 */
[----:B------:R-:W-:-:S02]  /*34e0*/  F2FP.BF16.PACK_AB R82, R170, R119 ;  /* 0x00000077aa52723e */ /* 0x000fc400000010ff */
[----:B------:R-:W-:Y:S01]  /*34f0*/  F2FP.BF16.PACK_AB R83, R185, R182 ;  /* 0x000000b6b953723e */ /* 0x000fe200000010ff */
[----:B0-----:R-:W-:Y:S01]  /*3500*/  FFMA.FTZ R68, R58, R91, R127 ;  /* 0x0000005b3a447223 */ /* 0x001fe2000001007f */
[----:B------:R-:W-:Y:S01]  /*3510*/  SHF.L.U32 R52, R168, 0x4, RZ ;  /* 0x00000004a8347819 */ /* 0x000fe200000006ff */
[----:B------:R-:W-:Y:S01]  /*3520*/  FFMA.FTZ R53, R169, R86, R28 ;  /* 0x00000056a9357223 */ /* 0x000fe2000001001c */
[----:B------:R-:W-:Y:S01]  /*3530*/  SHF.R.U32.HI R168, RZ, 0x1c, R168 ;  /* 0x0000001cffa87819 */ /* 0x000fe200000116a8 */
[----:B------:R-:W-:Y:S01]  /*3540*/  FFMA.FTZ R69, R163, R95, R132 ;  /* 0x0000005fa3457223 */ /* 0x000fe20000010084 */
[----:B------:R-:W-:Y:S01]  /*3550*/  F2FP.BF16.PACK_AB R71, R187, R118 ;  /* 0x00000076bb47723e */ /* 0x000fe200000010ff */
[----:B-1----:R-:W-:Y:S01]  /*3560*/  FFMA.FTZ R72, R54, R85, R27 ;  /* 0x0000005536487223 */ /* 0x002fe2000001001b */
[----:B------:R-:W-:Y:S01]  /*3570*/  IADD3 R48, P0, R176, c[0x0][0x208], RZ ;  /* 0x00008200b0307a10 */ /* 0x000fe20007f1e0ff */
[----:B------:R-:W-:Y:S01]  /*3580*/  FFMA.FTZ R73, R158, R84, R29 ;  /* 0x000000549e497223 */ /* 0x000fe2000001001d */
[----:B------:R-:W-:Y:S01]  /*3590*/  F2FP.BF16.PACK_AB R69, R92, R69 ;  /* 0x000000455c45723e */ /* 0x000fe200000010ff */
[----:B------:R-:W-:Y:S01]  /*35a0*/  FFMA.FTZ R74, R160, R89, R31 ;  /* 0x00000059a04a7223 */ /* 0x000fe2000001001f */
[----:B------:R-:W-:Y:S01]  /*35b0*/  IADD3.X R49, R172, c[0x0][0x20c], RZ, P0, !PT ;  /* 0x00008300ac317a10 */ /* 0x000fe200007fe4ff */
[----:B------:R-:W-:Y:S01]  /*35c0*/  FFMA.FTZ R70, R154, R94, R133 ;  /* 0x0000005e9a467223 */ /* 0x000fe20000010085 */
[----:B------:R-:W-:Y:S01]  /*35d0*/  F2FP.BF16.PACK_AB R72, R53, R72 ;  /* 0x000000483548723e */ /* 0x000fe200000010ff */
[----:B--2---:R-:W-:Y:S01]  /*35e0*/  FFMA.FTZ R45, R165, R90, R128 ;  /* 0x0000005aa52d7223 */ /* 0x004fe20000010080 */
[----:B------:R-:W-:Y:S01]  /*35f0*/  F2FP.BF16.PACK_AB R75, R174, R117 ;  /* 0x00000075ae4b723e */ /* 0x000fe200000010ff */
[----:B------:R-:W-:Y:S01]  /*3600*/  FFMA.FTZ R44, R173, R87, R30 ;  /* 0x00000057ad2c7223 */ /* 0x000fe2000001001e */
[----:B------:R0:W-:Y:S01]  /*3610*/  STG.E.128 [R48.64], R80 ;  /* 0x0000005030007986 */ /* 0x0001e2000c101d04 */
[----:B------:R-:W-:Y:S01]  /*3620*/  FFMA.FTZ R78, R179, R89, R138 ;  /* 0x00000059b34e7223 */ /* 0x000fe2000001008a */
[----:B------:R-:W-:Y:S01]  /*3630*/  F2FP.BF16.PACK_AB R68, R45, R68 ;  /* 0x000000442d44723e */ /* 0x000fe200000010ff */
[----:B------:R-:W-:Y:S01]  /*3640*/  FFMA.FTZ R45, R175, R88, R32 ;  /* 0x00000058af2d7223 */ /* 0x000fe20000010020 */
[----:B------:R-:W-:Y:S01]  /*3650*/  F2FP.BF16.PACK_AB R73, R44, R73 ;  /* 0x000000492c49723e */ /* 0x000fe200000010ff */
[----:B------:R-:W-:Y:S01]  /*3660*/  FFMA.FTZ R76, R50, R85, R135 ;  /* 0x00000055324c7223 */ /* 0x000fe20000010087 */
[----:B------:R-:W-:Y:S01]  /*3670*/  IADD3 R44, P0, R176, c[0x0][0x210], RZ ;  /* 0x00008400b02c7a10 */ /* 0x000fe20007f1e0ff */
[----:B------:R-:W-:Y:S01]  /*3680*/  FFMA.FTZ R53, R164, R86, R137 ;  /* 0x00000056a4357223 */ /* 0x000fe20000010089 */
[----:B------:R-:W-:Y:S01]  /*3690*/  F2FP.BF16.PACK_AB R74, R45, R74 ;  /* 0x0000004a2d4a723e */ /* 0x000fe200000010ff */
[----:B------:R-:W-:Y:S01]  /*36a0*/  FFMA.FTZ R77, R177, R84, R136 ;  /* 0x00000054b14d7223 */ /* 0x000fe20000010088 */
[----:B------:R-:W-:-:S02]  /*36b0*/  F2FP.BF16.PACK_AB R70, R93, R70 ;  /* 0x000000465d46723e */ /* 0x000fc400000010ff */
[----:B------:R-:W-:Y:S02]  /*36c0*/  IADD3.X R45, R172, c[0x0][0x214], RZ, P0, !PT ;  /* 0x00008500ac2d7a10 */ /* 0x000fe400007fe4ff */
[----:B------:R-:W-:Y:S02]  /*36d0*/  F2FP.BF16.PACK_AB R76, R53, R76 ;  /* 0x0000004c354c723e */ /* 0x000fe400000010ff */
[----:B------:R-:W-:Y:S01]  /*36e0*/  F2FP.BF16.PACK_AB R79, R189, R116 ;  /* 0x00000074bd4f723e */ /* 0x000fe200000010ff */
[----:B------:R1:W-:Y:S01]  /*36f0*/  STG.E.128 [R44.64], R68 ;  /* 0x000000442c007986 */ /* 0x0003e2000c101d04 */
[----:B0-----:R-:W-:Y:S01]  /*3700*/  FFMA.FTZ R49, R46, R88, R141 ;  /* 0x000000582e317223 */ /* 0x001fe2000001008d */
[----:B------:R-:W-:Y:S01]  /*3710*/  IADD3 R48, P1, R52, c[0x0][0x208], RZ ;  /* 0x0000820034307a10 */ /* 0x000fe20007f3e0ff */
[----:B------:R-:W-:Y:S01]  /*3720*/  FFMA.FTZ R80, R166, R87, R139 ;  /* 0x00000057a6507223 */ /* 0x000fe2000001008b */
[----:B------:R-:W-:Y:S02]  /*3730*/  IADD3 R52, P2, R52, c[0x0][0x210], RZ ;  /* 0x0000840034347a10 */ /* 0x000fe40007f5e0ff */
[----:B------:R-:W-:-:S02]  /*3740*/  F2FP.BF16.PACK_AB R78, R49, R78 ;  /* 0x0000004e314e723e */ /* 0x000fc400000010ff */
[----:B------:R-:W-:Y:S02]  /*3750*/  IADD3.X R49, R168, c[0x0][0x20c], RZ, P1, !PT ;  /* 0x00008300a8317a10 */ /* 0x000fe40000ffe4ff */
[----:B------:R-:W-:Y:S02]  /*3760*/  F2FP.BF16.PACK_AB R77, R80, R77 ;  /* 0x0000004d504d723e */ /* 0x000fe400000010ff */
[----:B------:R-:W-:Y:S01]  /*3770*/  IADD3.X R53, R168, c[0x0][0x214], RZ, P2, !PT ;  /* 0x00008500a8357a10 */ /* 0x000fe200017fe4ff */
[----:B------:R1:W-:Y:S01]  /*3780*/  STG.E.128 [R48.64], R72 ;  /* 0x0000004830007986 */ /* 0x0003e2000c101d04 */
[----:B------:R-:W-:Y:S02]  /*3790*/  ISETP.GE.AND P0, PT, R145, c[0x0][0x164], PT ;  /* 0x0000590091007a0c */ /* 0x000fe40003f06270 */
[----:B------:R-:W-:Y:S01]  /*37a0*/  LOP3.LUT P1, RZ, R162, 0xff, RZ, 0xc0, !PT ;  /* 0x000000ffa2ff7812 */ /* 0x000fe2000782c0ff */
[----:B------:R1:W-:Y:S03]  /*37b0*/  STG.E.128 [R52.64], R76 ;  /* 0x0000004c34007986 */ /* 0x0003e6000c101d04 */
[----:B------:R-:W-:-:S07]  /*37c0*/  SEL R162, RZ, 0x1, P1 ;  /* 0x00000001ffa27807 */ /* 0x000fce0000800000 */
[----:B-1---5:R-:W-:Y:S01]  /*37d0*/  @P0 CALL.REL.NOINC `(.L_x_8339) ;  /* 0x0000001000000944 */ /* 0x022fe20003c00000 */
[----:B------:R-:W-:Y:S05]  /*37e0*/  BRA `(.L_x_8340) ;  /* 0xffffd27000007947 */ /* 0x000fea000383ffff */
.L_x_8339:
[----:B------:R-:W-:Y:S05]  /*37f0*/  EXIT ;  /* 0x000000000000794d */ /* 0x000fea0003800000 */
.L_x_8337:
[----:B0-----:R-:W-:Y:S01]  /*3800*/  HFMA2.MMA R45, -RZ, RZ, 0, 5.9604644775390625e-08 ;  /* 0x00000001ff2d7435 */ /* 0x001fe200000001ff */
[----:B------:R-:W-:Y:S02]  /*3810*/  MOV R53, 0x1f ;  /* 0x0000001f00357802 */ /* 0x000fe40000000f00 */
[----:B------:R-:W-:Y:S02]  /*3820*/  MOV R176, 0xffffffff ;  /* 0xffffffff00b07802 */ /* 0x000fe40000000f00 */
[----:B------:R-:W-:Y:S02]  /*3830*/  MOV R48, 0x3850 ;  /* 0x0000385000307802 */ /* 0x000fe40000000f00 */
[----:B-----5:R-:W-:Y:S05]  /*3840*/  CALL.REL.NOINC `($__internal_25_$__cuda_sm70_shflsync_bfly_p) ;  /* 0x000007a000007944 */ /* 0x020fea0003c00000 */
[----:B-1----:R-:W-:Y:S01]  /*3850*/  MOV R44, R45 ;  /* 0x0000002d002c7202 */ /* 0x002fe20000000f00 */
[----:B0-----:R-:W-:Y:S05]  /*3860*/  BRA `(.L_x_8341) ;  /* 0xffffe88000007947 */ /* 0x001fea000383ffff */
.L_x_8338:
[----:B------:R-:W-:Y:S01]  /*3870*/  HFMA2.MMA R45, -RZ, RZ, 0, 1.1920928955078125e-07 ;  /* 0x00000002ff2d7435 */ /* 0x000fe200000001ff */
[----:B------:R-:W-:Y:S02]  /*3880*/  MOV R53, 0x1f ;  /* 0x0000001f00357802 */ /* 0x000fe40000000f00 */
[----:B------:R-:W-:Y:S02]  /*3890*/  MOV R176, 0xffffffff ;  /* 0xffffffff00b07802 */ /* 0x000fe40000000f00 */
[----:B------:R-:W-:-:S02]  /*38a0*/  MOV R48, 0x38c0 ;  /* 0x000038c000307802 */ /* 0x000fc40000000f00 */
[----:B-----5:R-:W-:Y:S05]  /*38b0*/  CALL.REL.NOINC `($__internal_25_$__cuda_sm70_shflsync_bfly_p) ;  /* 0x0000073000007944 */ /* 0x020fea0003c00000 */
[----:B01----:R-:W-:Y:S01]  /*38c0*/  FADD.FTZ R178, R178, R45 ;  /* 0x0000002db2b27221 */ /* 0x003fe20000010000 */
[----:B------:R-:W-:Y:S01]  /*38d0*/  HFMA2.MMA R45, -RZ, RZ, 0, 2.384185791015625e-07 ;  /* 0x00000004ff2d7435 */ /* 0x000fe200000001ff */
[----:B------:R-:W-:-:S02]  /*38e0*/  MOV R53, 0x1f ;  /* 0x0000001f00357802 */ /* 0x000fc40000000f00 */
[----:B------:R-:W-:Y:S02]  /*38f0*/  MOV R176, 0xffffffff ;  /* 0xffffffff00b07802 */ /* 0x000fe40000000f00 */
[----:B------:R-:W-:Y:S02]  /*3900*/  MOV R48, 0x3920 ;  /* 0x0000392000307802 */ /* 0x000fe40000000f00 */
[----:B------:R-:W-:Y:S05]  /*3910*/  CALL.REL.NOINC `($__internal_25_$__cuda_sm70_shflsync_bfly_p) ;  /* 0x000006d000007944 */ /* 0x000fea0003c00000 */
[----:B01----:R-:W-:Y:S01]  /*3920*/  FADD.FTZ R178, R178, R45 ;  /* 0x0000002db2b27221 */ /* 0x003fe20000010000 */
[----:B------:R-:W-:Y:S01]  /*3930*/  HFMA2.MMA R45, -RZ, RZ, 0, 4.76837158203125e-07 ;  /* 0x00000008ff2d7435 */ /* 0x000fe200000001ff */
[----:B------:R-:W-:Y:S02]  /*3940*/  MOV R53, 0x1f ;  /* 0x0000001f00357802 */ /* 0x000fe40000000f00 */
[----:B------:R-:W-:Y:S02]  /*3950*/  MOV R176, 0xffffffff ;  /* 0xffffffff00b07802 */ /* 0x000fe40000000f00 */
[----:B------:R-:W-:Y:S02]  /*3960*/  MOV R48, 0x3980 ;  /* 0x0000398000307802 */ /* 0x000fe40000000f00 */
[----:B------:R-:W-:Y:S05]  /*3970*/  CALL.REL.NOINC `($__internal_25_$__cuda_sm70_shflsync_bfly_p) ;  /* 0x0000067000007944 */ /* 0x000fea0003c00000 */
[----:B01----:R-:W-:Y:S01]  /*3980*/  FADD.FTZ R178, R178, R45 ;  /* 0x0000002db2b27221 */ /* 0x003fe20000010000 */
[----:B------:R-:W-:Y:S01]  /*3990*/  HFMA2.MMA R45, -RZ, RZ, 0, 9.5367431640625e-07 ;  /* 0x00000010ff2d7435 */ /* 0x000fe200000001ff */
[----:B------:R-:W-:-:S02]  /*39a0*/  MOV R53, 0x1f ;  /* 0x0000001f00357802 */ /* 0x000fc40000000f00 */
[----:B------:R-:W-:Y:S02]  /*39b0*/  MOV R176, 0xffffffff ;  /* 0xffffffff00b07802 */ /* 0x000fe40000000f00 */
[----:B------:R-:W-:Y:S02]  /*39c0*/  MOV R48, 0x39e0 ;  /* 0x000039e000307802 */ /* 0x000fe40000000f00 */
[----:B------:R-:W-:Y:S05]  /*39d0*/  CALL.REL.NOINC `($__internal_25_$__cuda_sm70_shflsync_bfly_p) ;  /* 0x0000061000007944 */ /* 0x000fea0003c00000 */
[----:B-1----:R-:W-:Y:S01]  /*39e0*/  FADD.FTZ R44, R178, R45 ;  /* 0x0000002db22c7221 */ /* 0x002fe20000010000 */
[----:B0-----:R-:W-:-:S03]  /*39f0*/  MOV R53, 0x1f ;  /* 0x0000001f00357802 */ /* 0x001fc60000000f00 */
        /* <DEDUP_REMOVED lines=66> */
[----:B------:R-:W-:Y:S01]  /*3e20*/  HFMA2.MMA R45, -RZ, RZ, 0, 5.9604644775390625e-08 ;  /* 0x00000001ff2d7435 */ /* 0x000fe200000001ff */
[----:B------:R-:W-:-:S05]  /*3e30*/  MOV R48, 0x3e50 ;  /* 0x00003e5000307802 */ /* 0x000fca0000000f00 */
[----:B------:R-:W-:Y:S05]  /*3e40*/  CALL.REL.NOINC `($__internal_25_$__cuda_sm70_shflsync_bfly_p) ;  /* 0x000001a000007944 */ /* 0x000fea0003c00000 */
[----:B01----:R-:W-:Y:S01]  /*3e50*/  FADD.FTZ R178, R178, R45 ;  /* 0x0000002db2b27221 */ /* 0x003fe20000010000 */
[----:B------:R-:W-:Y:S01]  /*3e60*/  HFMA2.MMA R45, -RZ, RZ, 0, 1.1920928955078125e-07 ;  /* 0x00000002ff2d7435 */ /* 0x000fe200000001ff */
[----:B------:R-:W-:Y:S02]  /*3e70*/  MOV R53, 0x1f ;  /* 0x0000001f00357802 */ /* 0x000fe40000000f00 */
[----:B------:R-:W-:Y:S02]  /*3e80*/  MOV R176, 0xffffffff ;  /* 0xffffffff00b07802 */ /* 0x000fe40000000f00 */
[----:B------:R-:W-:Y:S02]  /*3e90*/  MOV R48, 0x3eb0 ;  /* 0x00003eb000307802 */ /* 0x000fe40000000f00 */
[----:B------:R-:W-:Y:S05]  /*3ea0*/  CALL.REL.NOINC `($__internal_25_$__cuda_sm70_shflsync_bfly_p) ;  /* 0x0000014000007944 */ /* 0x000fea0003c00000 */
        /* <DEDUP_REMOVED lines=18> */
[----:B-1----:R-:W-:Y:S01]  /*3fd0*/  MOV R49, R45 ;  /* 0x0000002d00317202 */ /* 0x002fe20000000f00 */
[----:B0-----:R-:W-:Y:S05]  /*3fe0*/  BRA `(.L_x_8342) ;  /* 0xffffe64000007947 */ /* 0x001fea000383ffff */
        .weak           $__internal_25_$__cuda_sm70_shflsync_bfly_p
        .type           $__internal_25_$__cuda_sm70_shflsync_bfly_p,@function
        .size           $__internal_25_$__cuda_sm70_shflsync_bfly_p,(.L_x_26485 - $__internal_25_$__cuda_sm70_shflsync_bfly_p)
$__internal_25_$__cuda_sm70_shflsync_bfly_p:
[----:B------:R-:W-:Y:S01]  /*3ff0*/  HFMA2.MMA R49, -RZ, RZ, 0, 0 ;  /* 0x00000000ff317435 */ /* 0x000fe200000001ff */
[----:B------:R-:W-:Y:S04]  /*4000*/  WARPSYNC R176 ;  /* 0x000000b000007348 */ /* 0x000fe80003800000 */
[----:B------:R0:W1:Y:S01]  /*4010*/  SHFL.BFLY PT, R45, R178, R45, R53 ;  /* 0x0c00002db22d7389 */ /* 0x00006200000e0035 */
[----:B------:R-:W-:Y:S05]  /*4020*/  RET.REL.NODEC R48 `(_ZN10layer_norm31ln_parallel_residual_fwd_kernelINS_13Kernel_traitsI13__nv_bfloat16S2_fS2_fjLj4096ELj1ELj1ELj4ELj16ENS_18Kernel_traits_baseILj4096ES2_S2_fS2_fjLj128EEEEELb0ELb0ELb1EEEvNS_9FwdParamsE) ;  /* 0xffffbfd030007950 */ /* 0x000fea0003c3ffff */
.L_x_8343:
        /* <DEDUP_REMOVED lines=13> */
.L_x_26485:


//--------------------- .text._ZN10layer_norm31ln_parallel_residual_fwd_kernelINS_13Kernel_traitsI13__nv_bfloat16S2_fS2_fjLj4096ELj1ELj1ELj4ELj16ENS_18Kernel_traits_baseILj4096ES2_S2_fS2_fjLj128EEEEELb0ELb1ELb0EEEvNS_9FwdParamsE --------------------------
	.section	.text._ZN10layer_norm31ln_parallel_residual_fwd_kernelINS_13Kernel_traitsI13__nv_bfloat16S2_fS2_fjLj4096ELj1ELj1ELj4ELj16ENS_18Kernel_traits_baseILj4096ES2_S2_fS2_fjLj128EEEEELb0ELb1ELb0EEEvNS_9FwdParamsE,"ax",@progbits
	.sectioninfo	@"SHI_REGISTERS=128"
	.align	128
        .global         _ZN10layer_norm31ln_parallel_residual_fwd_kernelINS_13Kernel_traitsI13__nv_bfloat16S2_fS2_fjLj4096ELj1ELj1ELj4ELj16ENS_18Kernel_traits_baseILj4096ES2_S2_fS2_fjLj128EEEEELb0ELb1ELb0EEEvNS_9FwdParamsE
        .type           _ZN10layer_norm31ln_parallel_residual_fwd_kernelINS_13Kernel_traitsI13__nv_bfloat16S2_fS2_fjLj4096ELj1ELj1ELj4ELj16ENS_18Kernel_traits_baseILj4096ES2_S2_fS2_fjLj128EEEEELb0ELb1ELb0EEEvNS_9FwdParamsE,@function
        .size           _ZN10layer_norm31ln_parallel_residual_fwd_kernelINS_13Kernel_traitsI13__nv_bfloat16S2_fS2_fjLj4096ELj1ELj1ELj4ELj16ENS_18Kernel_traits_baseILj4096ES2_S2_fS2_fjLj128EEEEELb0ELb1ELb0EEEvNS_9FwdParamsE,(.L_x_26486 - _ZN10layer_norm31ln_parallel_residual_fwd_kernelINS_13Kernel_traitsI13__nv_bfloat16S2_fS2_fjLj4096ELj1ELj1ELj4ELj16ENS_18Kernel_traits_baseILj4096ES2_S2_fS2_fjLj128EEEEELb0ELb1ELb0EEEvNS_9FwdParamsE)
        .other          _ZN10layer_norm31ln_parallel_residual_fwd_kernelINS_13Kernel_traitsI13__nv_bfloat16S2_fS2_fjLj4096ELj1ELj1ELj4ELj16ENS_18Kernel_traits_baseILj4096ES2_S2_fS2_fjLj128EEEEELb0ELb1ELb0EEEvNS_9FwdParamsE,@"STO_CUDA_ENTRY STV_DEFAULT"
_ZN10layer_norm31ln_parallel_residual_fwd_kernelINS_13Kernel_traitsI13__nv_bfloat16S2_fS2_fjLj4096ELj1ELj1ELj4ELj16ENS_18Kernel_traits_baseILj4096ES2_S2_fS2_fjLj128EEEEELb0ELb1ELb0EEEvNS_9FwdParamsE:
.text._ZN10layer_norm31ln_parallel_residual_fwd_kernelINS_13Kernel_traitsI13__nv_bfloat16S2_fS2_fjLj4096ELj1ELj1ELj4ELj16ENS_18Kernel_traits_baseILj4096ES2_S2_fS2_fjLj128EEEEELb0ELb1ELb0EEEvNS_9FwdParamsE:
        /* <DEDUP_REMOVED lines=15> */
[----:B------:R-:W-:Y:S01]  /*00f0*/  ISETP.NE.U32.AND P0, PT, RZ, c[0x0][0x218], PT ;  /* 0x00008600ff007a0c */ /* 0x000fe20003f05070 */
[----:B------:R-:W-:-:S03]  /*0100*/  HFMA2.MMA R3, -RZ, RZ, 0, 9.5367431640625e-07 ;  /* 0x00000010ff037435 */ /* 0x000fc600000001ff */
[----:B------:R-:W-:-:S13]  /*0110*/  ISETP.NE.AND.EX P0, PT, RZ, c[0x0][0x21c], PT, P0 ;  /* 0x00008700ff007a0c */ /* 0x000fda0003f05300 */
[----:B------:R-:W-:-:S04]  /*0120*/  @P0 LEA R4, P5, R20, c[0x0][0x218], 0x4 ;  /* 0x0000860014040a11 */ /* 0x000fc800078a20ff */
[C---:B------:R-:W-:Y:S01]  /*0130*/  @P0 LEA.HI.X R5, R20.reuse, c[0x0][0x21c], RZ, 0x4, P5 ;  /* 0x0000870014050a11 */ /* 0x040fe200028f24ff */
[----:B------:R-:W-:-:S04]  /*0140*/  IMAD.WIDE.U32 R2, R20, R3, c[0x0][0x1b0] ;  /* 0x00006c0014027625 */ /* 0x000fc800078e0003 */
[----:B------:R0:W5:Y:S04]  /*0150*/  @P0 LDG.E.128 R44, [R4.64] ;  /* 0x00000004042c0981 */ /* 0x000168000c1e1d00 */
[----:B------:R0:W5:Y:S01]  /*0160*/  LDG.E.128 R8, [R2.64] ;  /* 0x0000000402087981 */ /* 0x000162000c1e1d00 */
[----:B------:R-:W-:Y:S01]  /*0170*/  LOP3.LUT R20, R20, 0x80, RZ, 0xfc, !PT ;  /* 0x0000008014147812 */ /* 0x000fe200078efcff */
[----:B------:R-:W-:Y:S01]  /*0180*/  @!P0 CS2R R44, SRZ ;  /* 0x00000000002c8805 */ /* 0x000fe2000001ff00 */
[----:B------:R-:W-:Y:S02]  /*0190*/  @!P0 CS2R R46, SRZ ;  /* 0x00000000002e8805 */ /* 0x000fe4000001ff00 */
.L_x_8345:
[----:B0-----:R-:W-:Y:S05]  /*01a0*/  BSYNC B0 ;  /* 0x0000000000007941 */ /* 0x001fea0003800000 */
.L_x_8344:
        /* <DEDUP_REMOVED lines=13> */
.L_x_8347:
[----:B0-----:R-:W-:Y:S05]  /*0280*/  BSYNC B0 ;  /* 0x0000000000007941 */ /* 0x001fea0003800000 */
.L_x_8346:
        /* <DEDUP_REMOVED lines=13> */
.L_x_8349:
[----:B0-----:R-:W-:Y:S05]  /*0360*/  BSYNC B0 ;  /* 0x0000000000007941 */ /* 0x001fea0003800000 */
.L_x_8348:
        /* <DEDUP_REMOVED lines=12> */
.L_x_8351:
[----:B0-----:R-:W-:Y:S05]  /*0430*/  BSYNC B0 ;  /* 0x0000000000007941 */ /* 0x001fea0003800000 */
.L_x_8350:
[----:B------:R-:W0:Y:S02]  /*0440*/  S2UR UR6, SR_CTAID.X ;  /* 0x00000000000679c3 */ /* 0x000e240000002500 */
[----:B0-----:R-:W-:-:S04]  /*0450*/  LEA.HI R113, R19, UR6, RZ, 0x19 ;  /* 0x0000000613717c11 */ /* 0x001fc8000f8fc8ff */
[----:B------:R-:W-:-:S13]  /*0460*/  ISETP.GE.AND P0, PT, R113, c[0x0][0x164], PT ;  /* 0x0000590071007a0c */ /* 0x000fda0003f06270 */
[----:B------:R-:W-:Y:S05]  /*0470*/  @P0 EXIT ;  /* 0x000000000000094d */ /* 0x000fea0003800000 */
[----:B------:R-:W-:Y:S01]  /*0480*/  SHF.R.S32.HI R48, RZ, 0x3, R48 ;  /* 0x00000003ff307819 */ /* 0x000fe20000011430 */
[----:B------:R-:W-:Y:S01]  /*0490*/  HFMA2.MMA R110, -RZ, RZ, 0, 5.9604644775390625e-08 ;  /* 0x00000001ff6e7435 */ /* 0x000fe200000001ff */
        /* <DEDUP_REMOVED lines=22> */
[----:B------:R-:W-:Y:S02]  /*0600*/  IADD3 R29, R36, -R29, RZ ;  /* 0x8000001d241d7210 */ /* 0x000fe40007ffe0ff */
[----:B------:R-:W-:Y:S02]  /*0610*/  PRMT R13, RZ, 0x7610, R10 ;  /* 0x00007610ff0d7816 */ /* 0x000fe4000000000a */
[----:B------:R-:W-:-:S02]  /*0620*/  IMNMX R29, RZ, R29, !PT ;  /* 0x0000001dff1d7217 */ /* 0x000fc40007800200 */
[--C-:B------:R-:W-:Y:S02]  /*0630*/  PRMT R16, RZ, 0x5410, R8.reuse ;  /* 0x00005410ff107816 */ /* 0x100fe40000000008 */
[----:B------:R-:W-:Y:S02]  /*0640*/  IMNMX R29, R29, 0x20, PT ;  /* 0x000000201d1d7817 */ /* 0x000fe40003800200 */
[----:B------:R-:W-:Y:S01]  /*0650*/  PRMT R17, RZ, 0x7610, R8 ;  /* 0x00007610ff117816 */ /* 0x000fe20000000008 */
[----:B0-----:R0:W1:Y:S01]  /*0660*/  MUFU.RCP R106, R37 ;  /* 0x00000025006a7308 */ /* 0x0010620000001000 */
[----:B------:R-:W-:Y:S02]  /*0670*/  IADD3 R29, R48, R29, RZ ;  /* 0x0000001d301d7210 */ /* 0x000fe40007ffe0ff */
        /* <DEDUP_REMOVED lines=46> */
[----:B------:R-:W-:Y:S02]  /*0960*/  SHF.L.U32 R112, R29, 0x3, RZ ;  /* 0x000000031d707819 */ /* 0x000fe400000006ff */
[--C-:B------:R-:W-:Y:S02]  /*0970*/  PRMT R111, RZ, 0x5410, R25.reuse ;  /* 0x00005410ff6f7816 */ /* 0x100fe40000000019 */
[----:B------:R-:W-:Y:S02]  /*0980*/  PRMT R114, RZ, 0x7610, R25 ;  /* 0x00007610ff727816 */ /* 0x000fe40000000019 */
[----:B------:R-:W-:-:S02]  /*0990*/  PRMT R115, RZ, 0x5410, R26 ;  /* 0x00005410ff737816 */ /* 0x000fc4000000001a */
[----:B------:R-:W-:Y:S02]  /*09a0*/  PRMT R116, RZ, 0x7610, R26 ;  /* 0x00007610ff747816 */ /* 0x000fe4000000001a */
[--C-:B------:R-:W-:Y:S02]  /*09b0*/  PRMT R117, RZ, 0x5410, R27.reuse ;  /* 0x00005410ff757816 */ /* 0x100fe4000000001b */
[----:B01----:R-:W-:Y:S02]  /*09c0*/  PRMT R118, RZ, 0x7610, R27 ;  /* 0x00007610ff767816 */ /* 0x003fe4000000001b */
.L_x_8435:
[----:B------:R-:W-:Y:S01]  /*09d0*/  IMAD R64, R113, c[0x0][0x168], RZ ;  /* 0x00005a0071407a24 */ /* 0x000fe200078e02ff */
[----:B------:R-:W-:Y:S04]  /*09e0*/  BSSY B0, `(.L_x_8352) ;  /* 0x000005c000007945 */ /* 0x000fe80003800000 */
[----:B------:R-:W-:-:S04]  /*09f0*/  SHF.R.S32.HI R65, RZ, 0x1f, R64 ;  /* 0x0000001fff417819 */ /* 0x000fc80000011440 */
[----:B------:R-:W-:Y:S02]  /*0a00*/  LEA.HI R65, R65, R64, RZ, 0x3 ;  /* 0x0000004041417211 */ /* 0x000fe400078f18ff */
[----:B------:R-:W-:-:S04]  /*0a10*/  LOP3.LUT R64, R19, 0x7f, RZ, 0xc0, !PT ;  /* 0x0000007f13407812 */ /* 0x000fc800078ec0ff */
[----:B------:R-:W-:-:S04]  /*0a20*/  LEA.HI.SX32 R119, R65, R64, 0x1d ;  /* 0x0000004041777211 */ /* 0x000fc800078feaff */
[----:B------:R-:W-:Y:S01]  /*0a30*/  MOV R64, R119 ;  /* 0x0000007700407202 */ /* 0x000fe20000000f00 */
[----:B------:R-:W-:Y:S05]  /*0a40*/  @!P4 BRA `(.L_x_8353) ;  /* 0x000005500000c947 */ /* 0x000fea0003800000 */
[----:B------:R-:W-:Y:S01]  /*0a50*/  HFMA2.MMA R36, -RZ, RZ, 0, 9.5367431640625e-07 ;  /* 0x00000010ff247435 */ /* 0x000fe200000001ff */
[----:B------:R-:W-:Y:S02]  /*0a60*/  ISETP.NE.U32.AND P5, PT, RZ, c[0x0][0x178], PT ;  /* 0x00005e00ff007a0c */ /* 0x000fe40003fa5070 */
[----:B------:R-:W-:Y:S02]  /*0a70*/  ISETP.NE.U32.AND P0, PT, RZ, c[0x0][0x180], PT ;  /* 0x00006000ff007a0c */ /* 0x000fe40003f05070 */
[----:B------:R-:W-:Y:S02]  /*0a80*/  ISETP.NE.AND.EX P5, PT, RZ, c[0x0][0x17c], PT, P5 ;  /* 0x00005f00ff007a0c */ /* 0x000fe40003fa5350 */
[----:B------:R-:W-:-:S03]  /*0a90*/  ISETP.NE.AND.EX P0, PT, RZ, c[0x0][0x184], PT, P0 ;  /* 0x00006100ff007a0c */ /* 0x000fc60003f05300 */
[----:B------:R-:W-:-:S06]  /*0aa0*/  IMAD.WIDE.U32 R36, R119, R36, c[0x0][0x170] ;  /* 0x00005c0077247625 */ /* 0x000fcc00078e0024 */
[----:B------:R-:W2:Y:S02]  /*0ab0*/  LDG.E.128 R36, [R36.64] ;  /* 0x0000000424247981 */ /* 0x000ea4000c1e1d00 */
[----:B------:R-:W-:-:S04]  /*0ac0*/  @P5 LEA R34, P6, R119, c[0x0][0x178], 0x4 ;  /* 0x00005e0077225a11 */ /* 0x000fc800078c20ff */
[C---:B------:R-:W-:Y:S02]  /*0ad0*/  @P5 LEA.HI.X R35, R119.reuse, c[0x0][0x17c], RZ, 0x4, P6 ;  /* 0x00005f0077235a11 */ /* 0x040fe400030f24ff */
[----:B------:R-:W-:-:S03]  /*0ae0*/  @P0 LEA R32, P6, R119, c[0x0][0x180], 0x5 ;  /* 0x0000600077200a11 */ /* 0x000fc600078c28ff */
[----:B------:R0:W5:Y:S01]  /*0af0*/  @P5 LDG.E.128 R20, [R34.64] ;  /* 0x0000000422145981 */ /* 0x000162000c1e1d00 */
[----:B------:R-:W-:Y:S02]  /*0b00*/  ISETP.NE.U32.AND P5, PT, RZ, c[0x0][0x178], PT ;  /* 0x00005e00ff007a0c */ /* 0x000fe40003fa5070 */
[----:B------:R-:W-:Y:S02]  /*0b10*/  @P0 LEA.HI.X R33, R119, c[0x0][0x184], RZ, 0x5, P6 ;  /* 0x0000610077210a11 */ /* 0x000fe400030f2cff */
[----:B------:R-:W-:-:S03]  /*0b20*/  ISETP.NE.AND.EX P5, PT, RZ, c[0x0][0x17c], PT, P5 ;  /* 0x00005f00ff007a0c */ /* 0x000fc60003fa5350 */
[----:B------:R2:W5:Y:S04]  /*0b30*/  @P0 LDG.E.128 R24, [R32.64] ;  /* 0x0000000420180981 */ /* 0x000568000c1e1d00 */
[----:B------:R2:W5:Y:S02]  /*0b40*/  @P0 LDG.E.128 R28, [R32.64+0x10] ;  /* 0x00001004201c0981 */ /* 0x000564000c1e1d00 */
[----:B--2---:R-:W-:-:S04]  /*0b50*/  PRMT R32, RZ, 0x5410, R36 ;  /* 0x00005410ff207816 */ /* 0x004fc80000000024 */
[----:B------:R-:W-:Y:S05]  /*0b60*/  @P5 BRA `(.L_x_8354) ;  /* 0x0000003000005947 */ /* 0x000fea0003800000 */
[----:B0-----:R-:W-:Y:S05]  /*0b70*/  @!P0 BRA `(.L_x_8355) ;  /* 0x0000005000008947 */ /* 0x001fea0003800000 */
[----:B-----5:R-:W-:Y:S01]  /*0b80*/  FADD.FTZ R32, R24, R32 ;  /* 0x0000002018207221 */ /* 0x020fe20000010000 */
[----:B------:R-:W-:Y:S05]  /*0b90*/  BRA `(.L_x_8355) ;  /* 0x0000003000007947 */ /* 0x000fea0003800000 */
.L_x_8354:
[----:B0----5:R-:W-:-:S05]  /*0ba0*/  PRMT R33, RZ, 0x5410, R20 ;  /* 0x00005410ff217816 */ /* 0x021fca0000000014 */
[----:B------:R-:W-:-:S04]  /*0bb0*/  FADD.FTZ R32, R33, R32 ;  /* 0x0000002021207221 */ /* 0x000fc80000010000 */
[----:B------:R-:W-:Y:S02]  /*0bc0*/  @P0 FADD.FTZ R32, R24, R32 ;  /* 0x0000002018200221 */ /* 0x000fe40000010000 */
.L_x_8355:
[----:B------:R-:W-:Y:S01]  /*0bd0*/  PRMT R33, RZ, 0x7610, R36 ;  /* 0x00007610ff217816 */ /* 0x000fe20000000024 */
[----:B------:R-:W-:Y:S05]  /*0be0*/  @P5 BRA `(.L_x_8356) ;  /* 0x0000003000005947 */ /* 0x000fea0003800000 */
[----:B------:R-:W-:Y:S05]  /*0bf0*/  @!P0 BRA `(.L_x_8357) ;  /* 0x0000005000008947 */ /* 0x000fea0003800000 */
[----:B-----5:R-:W-:Y:S01]  /*0c00*/  FADD.FTZ R33, R25, R33 ;  /* 0x0000002119217221 */ /* 0x020fe20000010000 */
[----:B------:R-:W-:Y:S05]  /*0c10*/  BRA `(.L_x_8357) ;  /* 0x0000003000007947 */ /* 0x000fea0003800000 */
.L_x_8356:
[----:B-----5:R-:W-:-:S05]  /*0c20*/  PRMT R34, RZ, 0x7610, R20 ;  /* 0x00007610ff227816 */ /* 0x020fca0000000014 */
[----:B------:R-:W-:-:S04]  /*0c30*/  FADD.FTZ R33, R34, R33 ;  /* 0x0000002122217221 */ /* 0x000fc80000010000 */
[----:B------:R-:W-:Y:S02]  /*0c40*/  @P0 FADD.FTZ R33, R25, R33 ;  /* 0x0000002119210221 */ /* 0x000fe40000010000 */
.L_x_8357:
[----:B------:R-:W-:Y:S01]  /*0c50*/  PRMT R34, RZ, 0x5410, R37 ;  /* 0x00005410ff227816 */ /* 0x000fe20000000025 */
[----:B------:R-:W-:Y:S05]  /*0c60*/  @P5 BRA `(.L_x_8358) ;  /* 0x0000003000005947 */ /* 0x000fea0003800000 */
[----:B------:R-:W-:Y:S05]  /*0c70*/  @!P0 BRA `(.L_x_8359) ;  /* 0x0000005000008947 */ /* 0x000fea0003800000 */
[----:B-----5:R-:W-:Y:S01]  /*0c80*/  FADD.FTZ R34, R26, R34 ;  /* 0x000000221a227221 */ /* 0x020fe20000010000 */
[----:B------:R-:W-:Y:S05]  /*0c90*/  BRA `(.L_x_8359) ;  /* 0x0000003000007947 */ /* 0x000fea0003800000 */
.L_x_8358:
[----:B-----5:R-:W-:-:S05]  /*0ca0*/  PRMT R35, RZ, 0x5410, R21 ;  /* 0x00005410ff237816 */ /* 0x020fca0000000015 */
[----:B------:R-:W-:-:S04]  /*0cb0*/  FADD.FTZ R34, R35, R34 ;  /* 0x0000002223227221 */ /* 0x000fc80000010000 */
[----:B------:R-:W-:Y:S02]  /*0cc0*/  @P0 FADD.FTZ R34, R26, R34 ;  /* 0x000000221a220221 */ /* 0x000fe40000010000 */
.L_x_8359:
[----:B------:R-:W-:Y:S01]  /*0cd0*/  PRMT R35, RZ, 0x7610, R37 ;  /* 0x00007610ff237816 */ /* 0x000fe20000000025 */
[----:B------:R-:W-:Y:S05]  /*0ce0*/  @P5 BRA `(.L_x_8360) ;  /* 0x0000003000005947 */ /* 0x000fea0003800000 */
[----:B------:R-:W-:Y:S05]  /*0cf0*/  @!P0 BRA `(.L_x_8361) ;  /* 0x0000005000008947 */ /* 0x000fea0003800000 */
[----:B-----5:R-:W-:Y:S01]  /*0d00*/  FADD.FTZ R35, R27, R35 ;  /* 0x000000231b237221 */ /* 0x020fe20000010000 */
[----:B------:R-:W-:Y:S05]  /*0d10*/  BRA `(.L_x_8361) ;  /* 0x0000003000007947 */ /* 0x000fea0003800000 */
.L_x_8360:
[----:B-----5:R-:W-:-:S05]  /*0d20*/  PRMT R36, RZ, 0x7610, R21 ;  /* 0x00007610ff247816 */ /* 0x020fca0000000015 */
[----:B------:R-:W-:-:S04]  /*0d30*/  FADD.FTZ R35, R36, R35 ;  /* 0x0000002324237221 */ /* 0x000fc80000010000 */
[----:B------:R-:W-:Y:S02]  /*0d40*/  @P0 FADD.FTZ R35, R27, R35 ;  /* 0x000000231b230221 */ /* 0x000fe40000010000 */
.L_x_8361:
[----:B------:R-:W-:Y:S01]  /*0d50*/  PRMT R36, RZ, 0x5410, R38 ;  /* 0x00005410ff247816 */ /* 0x000fe20000000026 */
[----:B------:R-:W-:Y:S05]  /*0d60*/  @P5 BRA `(.L_x_8362) ;  /* 0x0000003000005947 */ /* 0x000fea0003800000 */
[----:B------:R-:W-:Y:S05]  /*0d70*/  @!P0 BRA `(.L_x_8363) ;  /* 0x0000005000008947 */ /* 0x000fea0003800000 */
[----:B-----5:R-:W-:Y:S01]  /*0d80*/  FADD.FTZ R36, R28, R36 ;  /* 0x000000241c247221 */ /* 0x020fe20000010000 */
[----:B------:R-:W-:Y:S05]  /*0d90*/  BRA `(.L_x_8363) ;  /* 0x0000003000007947 */ /* 0x000fea0003800000 */
.L_x_8362:
[----:B-----5:R-:W-:-:S05]  /*0da0*/  PRMT R37, RZ, 0x5410, R22 ;  /* 0x00005410ff257816 */ /* 0x020fca0000000016 */
[----:B------:R-:W-:-:S04]  /*0db0*/  FADD.FTZ R36, R37, R36 ;  /* 0x0000002425247221 */ /* 0x000fc80000010000 */
[----:B------:R-:W-:Y:S02]  /*0dc0*/  @P0 FADD.FTZ R36, R28, R36 ;  /* 0x000000241c240221 */ /* 0x000fe40000010000 */
.L_x_8363:
[----:B------:R-:W-:Y:S01]  /*0dd0*/  PRMT R37, RZ, 0x7610, R38 ;  /* 0x00007610ff257816 */ /* 0x000fe20000000026 */
[----:B------:R-:W-:Y:S05]  /*0de0*/  @P5 BRA `(.L_x_8364) ;  /* 0x0000003000005947 */ /* 0x000fea0003800000 */
[----:B------:R-:W-:Y:S05]  /*0df0*/  @!P0 BRA `(.L_x_8365) ;  /* 0x0000005000008947 */ /* 0x000fea0003800000 */
[----:B-----5:R-:W-:Y:S01]  /*0e00*/  FADD.FTZ R37, R29, R37 ;  /* 0x000000251d257221 */ /* 0x020fe20000010000 */
[----:B------:R-:W-:Y:S05]  /*0e10*/  BRA `(.L_x_8365) ;  /* 0x0000003000007947 */ /* 0x000fea0003800000 */
.L_x_8364:
[----:B-----5:R-:W-:-:S05]  /*0e20*/  PRMT R38, RZ, 0x7610, R22 ;  /* 0x00007610ff267816 */ /* 0x020fca0000000016 */
[----:B------:R-:W-:-:S04]  /*0e30*/  FADD.FTZ R37, R38, R37 ;  /* 0x0000002526257221 */ /* 0x000fc80000010000 */
[----:B------:R-:W-:Y:S02]  /*0e40*/  @P0 FADD.FTZ R37, R29, R37 ;  /* 0x000000251d250221 */ /* 0x000fe40000010000 */
.L_x_8365:
[----:B------:R-:W-:Y:S01]  /*0e50*/  PRMT R38, RZ, 0x5410, R39 ;  /* 0x00005410ff267816 */ /* 0x000fe20000000027 */
[----:B------:R-:W-:Y:S05]  /*0e60*/  @P5 BRA `(.L_x_8366) ;  /* 0x0000003000005947 */ /* 0x000fea0003800000 */
[----:B------:R-:W-:Y:S05]  /*0e70*/  @!P0 BRA `(.L_x_8367) ;  /* 0x0000005000008947 */ /* 0x000fea0003800000 */
[----:B-----5:R-:W-:Y:S01]  /*0e80*/  FADD.FTZ R38, R30, R38 ;  /* 0x000000261e267221 */ /* 0x020fe20000010000 */
[----:B------:R-:W-:Y:S05]  /*0e90*/  BRA `(.L_x_8367) ;  /* 0x0000003000007947 */ /* 0x000fea0003800000 */
.L_x_8366:
[----:B-----5:R-:W-:-:S05]  /*0ea0*/  PRMT R65, RZ, 0x5410, R23 ;  /* 0x00005410ff417816 */ /* 0x020fca0000000017 */
[----:B------:R-:W-:-:S04]  /*0eb0*/  FADD.FTZ R38, R65, R38 ;  /* 0x0000002641267221 */ /* 0x000fc80000010000 */
[----:B------:R-:W-:Y:S02]  /*0ec0*/  @P0 FADD.FTZ R38, R30, R38 ;  /* 0x000000261e260221 */ /* 0x000fe40000010000 */
.L_x_8367:
[----:B------:R-:W-:Y:S01]  /*0ed0*/  PRMT R39, RZ, 0x7610, R39 ;  /* 0x00007610ff277816 */ /* 0x000fe20000000027 */
[----:B------:R-:W-:Y:S05]  /*0ee0*/  @P5 BRA `(.L_x_8368) ;  /* 0x0000003000005947 */ /* 0x000fea0003800000 */
[----:B------:R-:W-:Y:S05]  /*0ef0*/  @!P0 BRA `(.L_x_8369) ;  /* 0x0000005000008947 */ /* 0x000fea0003800000 */
[----:B-----5:R-:W-:Y:S01]  /*0f00*/  FADD.FTZ R39, R31, R39 ;  /* 0x000000271f277221 */ /* 0x020fe20000010000 */
[----:B------:R-:W-:Y:S05]  /*0f10*/  BRA `(.L_x_8369) ;  /* 0x0000003000007947 */ /* 0x000fea0003800000 */
.L_x_8368:
[----:B-----5:R-:W-:-:S05]  /*0f20*/  PRMT R64, RZ, 0x7610, R23 ;  /* 0x00007610ff407816 */ /* 0x020fca0000000017 */
[----:B------:R-:W-:-:S04]  /*0f30*/  FADD.FTZ R39, R64, R39 ;  /* 0x0000002740277221 */ /* 0x000fc80000010000 */
[----:B------:R-:W-:Y:S02]  /*0f40*/  @P0 FADD.FTZ R39, R31, R39 ;  /* 0x000000271f270221 */ /* 0x000fe40000010000 */
.L_x_8369:
[C---:B------:R-:W-:Y:S02]  /*0f50*/  LEA R66, P0, R119.reuse, c[0x0][0x188], 0x5 ;  /* 0x0000620077427a11 */ /* 0x040fe400078028ff */
[C---:B------:R-:W-:Y:S02]  /*0f60*/  IADD3 R64, R119.reuse, 0x80, RZ ;  /* 0x0000008077407810 */ /* 0x040fe40007ffe0ff */
[----:B------:R-:W-:-:S05]  /*0f70*/  LEA.HI.X R67, R119, c[0x0][0x18c], RZ, 0x5, P0 ;  /* 0x0000630077437a11 */ /* 0x000fca00000f2cff */
[----:B------:R0:W-:Y:S04]  /*0f80*/  STG.E.128 [R66.64], R32 ;  /* 0x0000002042007986 */ /* 0x0001e8000c101d04 */
[----:B------:R0:W-:Y:S02]  /*0f90*/  STG.E.128 [R66.64+0x10], R36 ;  /* 0x0000102442007986 */ /* 0x0001e4000c101d04 */
.L_x_8353:
[----:B------:R-:W-:Y:S05]  /*0fa0*/  BSYNC B0 ;  /* 0x0000000000007941 */ /* 0x000fea0003800000 */
.L_x_8352:
[----:B------:R-:W-:Y:S01]  /*0fb0*/  BSSY B0, `(.L_x_8370) ;  /* 0x0000057000007945 */ /* 0x000fe20003800000 */
[----:B------:R-:W-:Y:S05]  /*0fc0*/  @!P3 BRA `(.L_x_8371) ;  /* 0x000005500000b947 */ /* 0x000fea0003800000 */
[----:B------:R-:W-:Y:S02]  /*0fd0*/  MOV R45, 0x10 ;  /* 0x00000010002d7802 */ /* 0x000fe40000000f00 */
[----:B------:R-:W-:Y:S02]  /*0fe0*/  ISETP.NE.U32.AND P5, PT, RZ, c[0x0][0x178], PT ;  /* 0x00005e00ff007a0c */ /* 0x000fe40003fa5070 */
[----:B------:R-:W-:Y:S01]  /*0ff0*/  ISETP.NE.U32.AND P0, PT, RZ, c[0x0][0x180], PT ;  /* 0x00006000ff007a0c */ /* 0x000fe20003f05070 */
[----:B------:R-:W-:Y:S01]  /*1000*/  IMAD.WIDE.U32 R44, R64, R45, c[0x0][0x170] ;  /* 0x00005c00402c7625 */ /* 0x000fe200078e002d */
[----:B------:R-:W-:-:S02]  /*1010*/  ISETP.NE.AND.EX P5, PT, RZ, c[0x0][0x17c], PT, P5 ;  /* 0x00005f00ff007a0c */ /* 0x000fc40003fa5350 */
[----:B------:R-:W-:-:S03]  /*1020*/  ISETP.NE.AND.EX P0, PT, RZ, c[0x0][0x184], PT, P0 ;  /* 0x00006100ff007a0c */ /* 0x000fc60003f05300 */
[----:B------:R-:W2:Y:S08]  /*1030*/  LDG.E.128 R44, [R44.64] ;  /* 0x000000042c2c7981 */ /* 0x000eb0000c1e1d00 */
[----:B------:R-:W-:-:S04]  /*1040*/  @P5 LEA R42, P6, R64, c[0x0][0x178], 0x4 ;  /* 0x00005e00402a5a11 */ /* 0x000fc800078c20ff */
[C---:B------:R-:W-:Y:S02]  /*1050*/  @P5 LEA.HI.X R43, R64.reuse, c[0x0][0x17c], RZ, 0x4, P6 ;  /* 0x00005f00402b5a11 */ /* 0x040fe400030f24ff */
[----:B------:R-:W-:-:S03]  /*1060*/  @P0 LEA R40, P6, R64, c[0x0][0x180], 0x5 ;  /* 0x0000600040280a11 */ /* 0x000fc600078c28ff */
[----:B-----5:R1:W5:Y:S01]  /*1070*/  @P5 LDG.E.128 R20, [R42.64] ;  /* 0x000000042a145981 */ /* 0x020362000c1e1d00 */
[----:B------:R-:W-:Y:S02]  /*1080*/  ISETP.NE.U32.AND P5, PT, RZ, c[0x0][0x178], PT ;  /* 0x00005e00ff007a0c */ /* 0x000fe40003fa5070 */
[----:B------:R-:W-:Y:S02]  /*1090*/  @P0 LEA.HI.X R41, R64, c[0x0][0x184], RZ, 0x5, P6 ;  /* 0x0000610040290a11 */ /* 0x000fe400030f2cff */
[----:B------:R-:W-:-:S03]  /*10a0*/  ISETP.NE.AND.EX P5, PT, RZ, c[0x0][0x17c], PT, P5 ;  /* 0x00005f00ff007a0c */ /* 0x000fc60003fa5350 */
[----:B------:R2:W5:Y:S04]  /*10b0*/  @P0 LDG.E.128 R24, [R40.64] ;  /* 0x0000000428180981 */ /* 0x000568000c1e1d00 */
[----:B------:R2:W5:Y:S02]  /*10c0*/  @P0 LDG.E.128 R28, [R40.64+0x10] ;  /* 0x00001004281c0981 */ /* 0x000564000c1e1d00 */
[----:B--2---:R-:W-:-:S04]  /*10d0*/  PRMT R40, RZ, 0x5410, R44 ;  /* 0x00005410ff287816 */ /* 0x004fc8000000002c */
[----:B------:R-:W-:Y:S05]  /*10e0*/  @P5 BRA `(.L_x_8372) ;  /* 0x0000003000005947 */ /* 0x000fea0003800000 */
[----:B-1----:R-:W-:Y:S05]  /*10f0*/  @!P0 BRA `(.L_x_8373) ;  /* 0x0000005000008947 */ /* 0x002fea0003800000 */
[----:B-----5:R-:W-:Y:S01]  /*1100*/  FADD.FTZ R40, R24, R40 ;  /* 0x0000002818287221 */ /* 0x020fe20000010000 */
[----:B------:R-:W-:Y:S05]  /*1110*/  BRA `(.L_x_8373) ;  /* 0x0000003000007947 */ /* 0x000fea0003800000 */
.L_x_8372:
[----:B-1---5:R-:W-:-:S05]  /*1120*/  PRMT R41, RZ, 0x5410, R20 ;  /* 0x00005410ff297816 */ /* 0x022fca0000000014 */
[----:B------:R-:W-:-:S04]  /*1130*/  FADD.FTZ R40, R41, R40 ;  /* 0x0000002829287221 */ /* 0x000fc80000010000 */
[----:B------:R-:W-:Y:S02]  /*1140*/  @P0 FADD.FTZ R40, R24, R40 ;  /* 0x0000002818280221 */ /* 0x000fe40000010000 */
.L_x_8373:
[----:B------:R-:W-:Y:S01]  /*1150*/  PRMT R41, RZ, 0x7610, R44 ;  /* 0x00007610ff297816 */ /* 0x000fe2000000002c */
[----:B------:R-:W-:Y:S05]  /*1160*/  @P5 BRA `(.L_x_8374) ;  /* 0x0000003000005947 */ /* 0x000fea0003800000 */
[----:B------:R-:W-:Y:S05]  /*1170*/  @!P0 BRA `(.L_x_8375) ;  /* 0x0000005000008947 */ /* 0x000fea0003800000 */
[----:B-----5:R-:W-:Y:S01]  /*1180*/  FADD.FTZ R41, R25, R41 ;  /* 0x0000002919297221 */ /* 0x020fe20000010000 */
[----:B------:R-:W-:Y:S05]  /*1190*/  BRA `(.L_x_8375) ;  /* 0x0000003000007947 */ /* 0x000fea0003800000 */
.L_x_8374:
[----:B-----5:R-:W-:-:S05]  /*11a0*/  PRMT R42, RZ, 0x7610, R20 ;  /* 0x00007610ff2a7816 */ /* 0x020fca0000000014 */
[----:B------:R-:W-:-:S04]  /*11b0*/  FADD.FTZ R41, R42, R41 ;  /* 0x000000292a297221 */ /* 0x000fc80000010000 */
[----:B------:R-:W-:Y:S02]  /*11c0*/  @P0 FADD.FTZ R41, R25, R41 ;  /* 0x0000002919290221 */ /* 0x000fe40000010000 */
.L_x_8375:
[----:B------:R-:W-:Y:S01]  /*11d0*/  PRMT R42, RZ, 0x5410, R45 ;  /* 0x00005410ff2a7816 */ /* 0x000fe2000000002d */
[----:B------:R-:W-:Y:S05]  /*11e0*/  @P5 BRA `(.L_x_8376) ;  /* 0x0000003000005947 */ /* 0x000fea0003800000 */
[----:B------:R-:W-:Y:S05]  /*11f0*/  @!P0 BRA `(.L_x_8377) ;  /* 0x0000005000008947 */ /* 0x000fea0003800000 */
[----:B-----5:R-:W-:Y:S01]  /*1200*/  FADD.FTZ R42, R26, R42 ;  /* 0x0000002a1a2a7221 */ /* 0x020fe20000010000 */
[----:B------:R-:W-:Y:S05]  /*1210*/  BRA `(.L_x_8377) ;  /* 0x0000003000007947 */ /* 0x000fea0003800000 */
.L_x_8376:
[----:B-----5:R-:W-:-:S05]  /*1220*/  PRMT R43, RZ, 0x5410, R21 ;  /* 0x00005410ff2b7816 */ /* 0x020fca0000000015 */
[----:B------:R-:W-:-:S04]  /*1230*/  FADD.FTZ R42, R43, R42 ;  /* 0x0000002a2b2a7221 */ /* 0x000fc80000010000 */
[----:B------:R-:W-:Y:S02]  /*1240*/  @P0 FADD.FTZ R42, R26, R42 ;  /* 0x0000002a1a2a0221 */ /* 0x000fe40000010000 */
.L_x_8377:
[----:B------:R-:W-:Y:S01]  /*1250*/  PRMT R43, RZ, 0x7610, R45 ;  /* 0x00007610ff2b7816 */ /* 0x000fe2000000002d */
[----:B------:R-:W-:Y:S05]  /*1260*/  @P5 BRA `(.L_x_8378) ;  /* 0x0000003000005947 */ /* 0x000fea0003800000 */
[----:B------:R-:W-:Y:S05]  /*1270*/  @!P0 BRA `(.L_x_8379) ;  /* 0x0000005000008947 */ /* 0x000fea0003800000 */
[----:B-----5:R-:W-:Y:S01]  /*1280*/  FADD.FTZ R43, R27, R43 ;  /* 0x0000002b1b2b7221 */ /* 0x020fe20000010000 */
[----:B------:R-:W-:Y:S05]  /*1290*/  BRA `(.L_x_8379) ;  /* 0x0000003000007947 */ /* 0x000fea0003800000 */
.L_x_8378:
[----:B-----5:R-:W-:-:S05]  /*12a0*/  PRMT R44, RZ, 0x7610, R21 ;  /* 0x00007610ff2c7816 */ /* 0x020fca0000000015 */
[----:B------:R-:W-:-:S04]  /*12b0*/  FADD.FTZ R43, R44, R43 ;  /* 0x0000002b2c2b7221 */ /* 0x000fc80000010000 */
[----:B------:R-:W-:Y:S02]  /*12c0*/  @P0 FADD.FTZ R43, R27, R43 ;  /* 0x0000002b1b2b0221 */ /* 0x000fe40000010000 */
.L_x_8379:
[----:B------:R-:W-:Y:S01]  /*12d0*/  PRMT R44, RZ, 0x5410, R46 ;  /* 0x00005410ff2c7816 */ /* 0x000fe2000000002e */
[----:B------:R-:W-:Y:S05]  /*12e0*/  @P5 BRA `(.L_x_8380) ;  /* 0x0000003000005947 */ /* 0x000fea0003800000 */
[----:B------:R-:W-:Y:S05]  /*12f0*/  @!P0 BRA `(.L_x_8381) ;  /* 0x0000005000008947 */ /* 0x000fea0003800000 */
[----:B-----5:R-:W-:Y:S01]  /*1300*/  FADD.FTZ R44, R28, R44 ;  /* 0x0000002c1c2c7221 */ /* 0x020fe20000010000 */
[----:B------:R-:W-:Y:S05]  /*1310*/  BRA `(.L_x_8381) ;  /* 0x0000003000007947 */ /* 0x000fea0003800000 */
.L_x_8380:
[----:B-----5:R-:W-:-:S05]  /*1320*/  PRMT R45, RZ, 0x5410, R22 ;  /* 0x00005410ff2d7816 */ /* 0x020fca0000000016 */
[----:B------:R-:W-:-:S04]  /*1330*/  FADD.FTZ R44, R45, R44 ;  /* 0x0000002c2d2c7221 */ /* 0x000fc80000010000 */
[----:B------:R-:W-:Y:S02]  /*1340*/  @P0 FADD.FTZ R44, R28, R44 ;  /* 0x0000002c1c2c0221 */ /* 0x000fe40000010000 */
.L_x_8381:
[----:B------:R-:W-:Y:S01]  /*1350*/  PRMT R45, RZ, 0x7610, R46 ;  /* 0x00007610ff2d7816 */ /* 0x000fe2000000002e */
[----:B------:R-:W-:Y:S05]  /*1360*/  @P5 BRA `(.L_x_8382) ;  /* 0x0000003000005947 */ /* 0x000fea0003800000 */
[----:B------:R-:W-:Y:S05]  /*1370*/  @!P0 BRA `(.L_x_8383) ;  /* 0x0000005000008947 */ /* 0x000fea0003800000 */
[----:B-----5:R-:W-:Y:S01]  /*1380*/  FADD.FTZ R45, R29, R45 ;  /* 0x0000002d1d2d7221 */ /* 0x020fe20000010000 */
[----:B------:R-:W-:Y:S05]  /*1390*/  BRA `(.L_x_8383) ;  /* 0x0000003000007947 */ /* 0x000fea0003800000 */
.L_x_8382:
[----:B-----5:R-:W-:-:S05]  /*13a0*/  PRMT R46, RZ, 0x7610, R22 ;  /* 0x00007610ff2e7816 */ /* 0x020fca0000000016 */
[----:B------:R-:W-:-:S04]  /*13b0*/  FADD.FTZ R45, R46, R45 ;  /* 0x0000002d2e2d7221 */ /* 0x000fc80000010000 */
[----:B------:R-:W-:Y:S02]  /*13c0*/  @P0 FADD.FTZ R45, R29, R45 ;  /* 0x0000002d1d2d0221 */ /* 0x000fe40000010000 */
.L_x_8383:
[----:B------:R-:W-:Y:S01]  /*13d0*/  PRMT R46, RZ, 0x5410, R47 ;  /* 0x00005410ff2e7816 */ /* 0x000fe2000000002f */
[----:B------:R-:W-:Y:S05]  /*13e0*/  @P5 BRA `(.L_x_8384) ;  /* 0x0000003000005947 */ /* 0x000fea0003800000 */
[----:B------:R-:W-:Y:S05]  /*13f0*/  @!P0 BRA `(.L_x_8385) ;  /* 0x0000005000008947 */ /* 0x000fea0003800000 */
[----:B-----5:R-:W-:Y:S01]  /*1400*/  FADD.FTZ R46, R30, R46 ;  /* 0x0000002e1e2e7221 */ /* 0x020fe20000010000 */
[----:B------:R-:W-:Y:S05]  /*1410*/  BRA `(.L_x_8385) ;  /* 0x0000003000007947 */ /* 0x000fea0003800000 */
.L_x_8384:
[----:B-----5:R-:W-:-:S05]  /*1420*/  PRMT R65, RZ, 0x5410, R23 ;  /* 0x00005410ff417816 */ /* 0x020fca0000000017 */
[----:B------:R-:W-:-:S04]  /*1430*/  FADD.FTZ R46, R65, R46 ;  /* 0x0000002e412e7221 */ /* 0x000fc80000010000 */
[----:B------:R-:W-:Y:S02]  /*1440*/  @P0 FADD.FTZ R46, R30, R46 ;  /* 0x0000002e1e2e0221 */ /* 0x000fe40000010000 */
.L_x_8385:
[----:B------:R-:W-:Y:S01]  /*1450*/  PRMT R47, RZ, 0x7610, R47 ;  /* 0x00007610ff2f7816 */ /* 0x000fe2000000002f */
[----:B------:R-:W-:Y:S05]  /*1460*/  @P5 BRA `(.L_x_8386) ;  /* 0x0000003000005947 */ /* 0x000fea0003800000 */
[----:B------:R-:W-:Y:S05]  /*1470*/  @!P0 BRA `(.L_x_8387) ;  /* 0x0000005000008947 */ /* 0x000fea0003800000 */
[----:B-----5:R-:W-:Y:S01]  /*1480*/  FADD.FTZ R47, R31, R47 ;  /* 0x0000002f1f2f7221 */ /* 0x020fe20000010000 */
[----:B------:R-:W-:Y:S05]  /*1490*/  BRA `(.L_x_8387) ;  /* 0x0000003000007947 */ /* 0x000fea0003800000 */
.L_x_8386:
[----:B0----5:R-:W-:-:S05]  /*14a0*/  PRMT R66, RZ, 0x7610, R23 ;  /* 0x00007610ff427816 */ /* 0x021fca0000000017 */
[----:B------:R-:W-:-:S04]  /*14b0*/  FADD.FTZ R47, R66, R47 ;  /* 0x0000002f422f7221 */ /* 0x000fc80000010000 */
[----:B------:R-:W-:Y:S02]  /*14c0*/  @P0 FADD.FTZ R47, R31, R47 ;  /* 0x0000002f1f2f0221 */ /* 0x000fe40000010000 */
.L_x_8387:
[----:B0-----:R-:W-:-:S04]  /*14d0*/  LEA R66, P0, R64, c[0x0][0x188], 0x5 ;  /* 0x0000620040427a11 */ /* 0x001fc800078028ff */
[C---:B------:R-:W-:Y:S02]  /*14e0*/  LEA.HI.X R67, R64.reuse, c[0x0][0x18c], RZ, 0x5, P0 ;  /* 0x0000630040437a11 */ /* 0x040fe400000f2cff */
[----:B------:R-:W-:-:S03]  /*14f0*/  IADD3 R64, R64, 0x80, RZ ;  /* 0x0000008040407810 */ /* 0x000fc60007ffe0ff */
[----:B------:R0:W-:Y:S04]  /*1500*/  STG.E.128 [R66.64], R40 ;  /* 0x0000002842007986 */ /* 0x0001e8000c101d04 */
[----:B------:R0:W-:Y:S02]  /*1510*/  STG.E.128 [R66.64+0x10], R44 ;  /* 0x0000102c42007986 */ /* 0x0001e4000c101d04 */
.L_x_8371:
[----:B------:R-:W-:Y:S05]  /*1520*/  BSYNC B0 ;  /* 0x0000000000007941 */ /* 0x000fea0003800000 */
.L_x_8370:
[----:B------:R-:W-:Y:S01]  /*1530*/  BSSY B0, `(.L_x_8388) ;  /* 0x0000057000007945 */ /* 0x000fe20003800000 */
[----:B------:R-:W-:Y:S05]  /*1540*/  @!P2 BRA `(.L_x_8389) ;  /* 0x000005500000a947 */ /* 0x000fea0003800000 */
[----:B------:R-:W-:Y:S01]  /*1550*/  HFMA2.MMA R53, -RZ, RZ, 0, 9.5367431640625e-07 ;  /* 0x00000010ff357435 */ /* 0x000fe200000001ff */
[----:B------:R-:W-:Y:S02]  /*1560*/  ISETP.NE.U32.AND P5, PT, RZ, c[0x0][0x178], PT ;  /* 0x00005e00ff007a0c */ /* 0x000fe40003fa5070 */
[----:B------:R-:W-:Y:S02]  /*1570*/  ISETP.NE.U32.AND P0, PT, RZ, c[0x0][0x180], PT ;  /* 0x00006000ff007a0c */ /* 0x000fe40003f05070 */
[----:B------:R-:W-:-:S02]  /*1580*/  ISETP.NE.AND.EX P5, PT, RZ, c[0x0][0x17c], PT, P5 ;  /* 0x00005f00ff007a0c */ /* 0x000fc40003fa5350 */
[----:B------:R-:W-:-:S03]  /*1590*/  ISETP.NE.AND.EX P0, PT, RZ, c[0x0][0x184], PT, P0 ;  /* 0x00006100ff007a0c */ /* 0x000fc60003f05300 */
[----:B------:R-:W-:-:S06]  /*15a0*/  IMAD.WIDE.U32 R52, R64, R53, c[0x0][0x170] ;  /* 0x00005c0040347625 */ /* 0x000fcc00078e0035 */
[----:B------:R-:W2:Y:S02]  /*15b0*/  LDG.E.128 R52, [R52.64] ;  /* 0x0000000434347981 */ /* 0x000ea4000c1e1d00 */
        /* <DEDUP_REMOVED lines=14> */
.L_x_8390:
[----:B-1---5:R-:W-:-:S05]  /*16a0*/  PRMT R49, RZ, 0x5410, R20 ;  /* 0x00005410ff317816 */ /* 0x022fca0000000014 */
[----:B------:R-:W-:-:S04]  /*16b0*/  FADD.FTZ R48, R49, R48 ;  /* 0x0000003031307221 */ /* 0x000fc80000010000 */
[----:B------:R-:W-:Y:S02]  /*16c0*/  @P0 FADD.FTZ R48, R24, R48 ;  /* 0x0000003018300221 */ /* 0x000fe40000010000 */
.L_x_8391:
[----:B------:R-:W-:Y:S01]  /*16d0*/  PRMT R49, RZ, 0x7610, R52 ;  /* 0x00007610ff317816 */ /* 0x000fe20000000034 */
[----:B------:R-:W-:Y:S05]  /*16e0*/  @P5 BRA `(.L_x_8392) ;  /* 0x0000003000005947 */ /* 0x000fea0003800000 */
[----:B------:R-:W-:Y:S05]  /*16f0*/  @!P0 BRA `(.L_x_8393) ;  /* 0x0000005000008947 */ /* 0x000fea0003800000 */
[----:B-----5:R-:W-:Y:S01]  /*1700*/  FADD.FTZ R49, R25, R49 ;  /* 0x0000003119317221 */ /* 0x020fe20000010000 */
[----:B------:R-:W-:Y:S05]  /*1710*/  BRA `(.L_x_8393) ;  /* 0x0000003000007947 */ /* 0x000fea0003800000 */
.L_x_8392:
[----:B-----5:R-:W-:-:S05]  /*1720*/  PRMT R50, RZ, 0x7610, R20 ;  /* 0x00007610ff327816 */ /* 0x020fca0000000014 */
[----:B------:R-:W-:-:S04]  /*1730*/  FADD.FTZ R49, R50, R49 ;  /* 0x0000003132317221 */ /* 0x000fc80000010000 */
[----:B------:R-:W-:Y:S02]  /*1740*/  @P0 FADD.FTZ R49, R25, R49 ;  /* 0x0000003119310221 */ /* 0x000fe40000010000 */
.L_x_8393:
[----:B------:R-:W-:Y:S01]  /*1750*/  PRMT R50, RZ, 0x5410, R53 ;  /* 0x00005410ff327816 */ /* 0x000fe20000000035 */
[----:B------:R-:W-:Y:S05]  /*1760*/  @P5 BRA `(.L_x_8394) ;  /* 0x0000003000005947 */ /* 0x000fea0003800000 */
[----:B------:R-:W-:Y:S05]  /*1770*/  @!P0 BRA `(.L_x_8395) ;  /* 0x0000005000008947 */ /* 0x000fea0003800000 */
[----:B-----5:R-:W-:Y:S01]  /*1780*/  FADD.FTZ R50, R26, R50 ;  /* 0x000000321a327221 */ /* 0x020fe20000010000 */
[----:B------:R-:W-:Y:S05]  /*1790*/  BRA `(.L_x_8395) ;  /* 0x0000003000007947 */ /* 0x000fea0003800000 */
.L_x_8394:
[----:B-----5:R-:W-:-:S05]  /*17a0*/  PRMT R51, RZ, 0x5410, R21 ;  /* 0x00005410ff337816 */ /* 0x020fca0000000015 */
[----:B------:R-:W-:-:S04]  /*17b0*/  FADD.FTZ R50, R51, R50 ;  /* 0x0000003233327221 */ /* 0x000fc80000010000 */
[----:B------:R-:W-:Y:S02]  /*17c0*/  @P0 FADD.FTZ R50, R26, R50 ;  /* 0x000000321a320221 */ /* 0x000fe40000010000 */
.L_x_8395:
[----:B------:R-:W-:Y:S01]  /*17d0*/  PRMT R51, RZ, 0x7610, R53 ;  /* 0x00007610ff337816 */ /* 0x000fe20000000035 */
[----:B------:R-:W-:Y:S05]  /*17e0*/  @P5 BRA `(.L_x_8396) ;  /* 0x0000003000005947 */ /* 0x000fea0003800000 */
[----:B------:R-:W-:Y:S05]  /*17f0*/  @!P0 BRA `(.L_x_8397) ;  /* 0x0000005000008947 */ /* 0x000fea0003800000 */
[----:B-----5:R-:W-:Y:S01]  /*1800*/  FADD.FTZ R51, R27, R51 ;  /* 0x000000331b337221 */ /* 0x020fe20000010000 */
[----:B------:R-:W-:Y:S05]  /*1810*/  BRA `(.L_x_8397) ;  /* 0x0000003000007947 */ /* 0x000fea0003800000 */
.L_x_8396:
[----:B-----5:R-:W-:-:S05]  /*1820*/  PRMT R52, RZ, 0x7610, R21 ;  /* 0x00007610ff347816 */ /* 0x020fca0000000015 */
[----:B------:R-:W-:-:S04]  /*1830*/  FADD.FTZ R51, R52, R51 ;  /* 0x0000003334337221 */ /* 0x000fc80000010000 */
[----:B------:R-:W-:Y:S02]  /*1840*/  @P0 FADD.FTZ R51, R27, R51 ;  /* 0x000000331b330221 */ /* 0x000fe40000010000 */
.L_x_8397:
[----:B------:R-:W-:Y:S01]  /*1850*/  PRMT R52, RZ, 0x5410, R54 ;  /* 0x00005410ff347816 */ /* 0x000fe20000000036 */
[----:B------:R-:W-:Y:S05]  /*1860*/  @P5 BRA `(.L_x_8398) ;  /* 0x0000003000005947 */ /* 0x000fea0003800000 */
[----:B------:R-:W-:Y:S05]  /*1870*/  @!P0 BRA `(.L_x_8399) ;  /* 0x0000005000008947 */ /* 0x000fea0003800000 */
[----:B-----5:R-:W-:Y:S01]  /*1880*/  FADD.FTZ R52, R28, R52 ;  /* 0x000000341c347221 */ /* 0x020fe20000010000 */
[----:B------:R-:W-:Y:S05]  /*1890*/  BRA `(.L_x_8399) ;  /* 0x0000003000007947 */ /* 0x000fea0003800000 */
.L_x_8398:
[----:B-----5:R-:W-:-:S05]  /*18a0*/  PRMT R53, RZ, 0x5410, R22 ;  /* 0x00005410ff357816 */ /* 0x020fca0000000016 */
[----:B------:R-:W-:-:S04]  /*18b0*/  FADD.FTZ R52, R53, R52 ;  /* 0x0000003435347221 */ /* 0x000fc80000010000 */
[----:B------:R-:W-:Y:S02]  /*18c0*/  @P0 FADD.FTZ R52, R28, R52 ;  /* 0x000000341c340221 */ /* 0x000fe40000010000 */
.L_x_8399:
[----:B------:R-:W-:Y:S01]  /*18d0*/  PRMT R53, RZ, 0x7610, R54 ;  /* 0x00007610ff357816 */ /* 0x000fe20000000036 */
[----:B------:R-:W-:Y:S05]  /*18e0*/  @P5 BRA `(.L_x_8400) ;  /* 0x0000003000005947 */ /* 0x000fea0003800000 */
[----:B------:R-:W-:Y:S05]  /*18f0*/  @!P0 BRA `(.L_x_8401) ;  /* 0x0000005000008947 */ /* 0x000fea0003800000 */
[----:B-----5:R-:W-:Y:S01]  /*1900*/  FADD.FTZ R53, R29, R53 ;  /* 0x000000351d357221 */ /* 0x020fe20000010000 */
[----:B------:R-:W-:Y:S05]  /*1910*/  BRA `(.L_x_8401) ;  /* 0x0000003000007947 */ /* 0x000fea0003800000 */
.L_x_8400:
[----:B-----5:R-:W-:-:S05]  /*1920*/  PRMT R54, RZ, 0x7610, R22 ;  /* 0x00007610ff367816 */ /* 0x020fca0000000016 */
[----:B------:R-:W-:-:S04]  /*1930*/  FADD.FTZ R53, R54, R53 ;  /* 0x0000003536357221 */ /* 0x000fc80000010000 */
[----:B------:R-:W-:Y:S02]  /*1940*/  @P0 FADD.FTZ R53, R29, R53 ;  /* 0x000000351d350221 */ /* 0x000fe40000010000 */
.L_x_8401:
[----:B------:R-:W-:Y:S01]  /*1950*/  PRMT R54, RZ, 0x5410, R55 ;  /* 0x00005410ff367816 */ /* 0x000fe20000000037 */
[----:B------:R-:W-:Y:S05]  /*1960*/  @P5 BRA `(.L_x_8402) ;  /* 0x0000003000005947 */ /* 0x000fea0003800000 */
[----:B------:R-:W-:Y:S05]  /*1970*/  @!P0 BRA `(.L_x_8403) ;  /* 0x0000005000008947 */ /* 0x000fea0003800000 */
[----:B-----5:R-:W-:Y:S01]  /*1980*/  FADD.FTZ R54, R30, R54 ;  /* 0x000000361e367221 */ /* 0x020fe20000010000 */
[----:B------:R-:W-:Y:S05]  /*1990*/  BRA `(.L_x_8403) ;  /* 0x0000003000007947 */ /* 0x000fea0003800000 */
.L_x_8402:
[----:B-----5:R-:W-:-:S05]  /*19a0*/  PRMT R65, RZ, 0x5410, R23 ;  /* 0x00005410ff417816 */ /* 0x020fca0000000017 */
[----:B------:R-:W-:-:S04]  /*19b0*/  FADD.FTZ R54, R65, R54 ;  /* 0x0000003641367221 */ /* 0x000fc80000010000 */
[----:B------:R-:W-:Y:S02]  /*19c0*/  @P0 FADD.FTZ R54, R30, R54 ;  /* 0x000000361e360221 */ /* 0x000fe40000010000 */
.L_x_8403:
[----:B------:R-:W-:Y:S01]  /*19d0*/  PRMT R55, RZ, 0x7610, R55 ;  /* 0x00007610ff377816 */ /* 0x000fe20000000037 */
[----:B------:R-:W-:Y:S05]  /*19e0*/  @P5 BRA `(.L_x_8404) ;  /* 0x0000003000005947 */ /* 0x000fea0003800000 */
[----:B------:R-:W-:Y:S05]  /*19f0*/  @!P0 BRA `(.L_x_8405) ;  /* 0x0000005000008947 */ /* 0x000fea0003800000 */
[----:B-----5:R-:W-:Y:S01]  /*1a00*/  FADD.FTZ R55, R31, R55 ;  /* 0x000000371f377221 */ /* 0x020fe20000010000 */
[----:B------:R-:W-:Y:S05]  /*1a10*/  BRA `(.L_x_8405) ;  /* 0x0000003000007947 */ /* 0x000fea0003800000 */
.L_x_8404:
[----:B0----5:R-:W-:-:S05]  /*1a20*/  PRMT R66, RZ, 0x7610, R23 ;  /* 0x00007610ff427816 */ /* 0x021fca0000000017 */
[----:B------:R-:W-:-:S04]  /*1a30*/  FADD.FTZ R55, R66, R55 ;  /* 0x0000003742377221 */ /* 0x000fc80000010000 */
[----:B------:R-:W-:Y:S02]  /*1a40*/  @P0 FADD.FTZ R55, R31, R55 ;  /* 0x000000371f370221 */ /* 0x000fe40000010000 */
.L_x_8405:
[----:B0-----:R-:W-:-:S04]  /*1a50*/  LEA R66, P0, R64, c[0x0][0x188], 0x5 ;  /* 0x0000620040427a11 */ /* 0x001fc800078028ff */
[C---:B------:R-:W-:Y:S02]  /*1a60*/  LEA.HI.X R67, R64.reuse, c[0x0][0x18c], RZ, 0x5, P0 ;  /* 0x0000630040437a11 */ /* 0x040fe400000f2cff */
[----:B------:R-:W-:-:S03]  /*1a70*/  IADD3 R64, R64, 0x80, RZ ;  /* 0x0000008040407810 */ /* 0x000fc60007ffe0ff */
[----:B------:R0:W-:Y:S04]  /*1a80*/  STG.E.128 [R66.64], R48 ;  /* 0x0000003042007986 */ /* 0x0001e8000c101d04 */
[----:B------:R0:W-:Y:S02]  /*1a90*/  STG.E.128 [R66.64+0x10], R52 ;  /* 0x0000103442007986 */ /* 0x0001e4000c101d04 */
.L_x_8389:
[----:B------:R-:W-:Y:S05]  /*1aa0*/  BSYNC B0 ;  /* 0x0000000000007941 */ /* 0x000fea0003800000 */
.L_x_8388:
        /* <DEDUP_REMOVED lines=23> */
.L_x_8408:
[----:B-1---5:R-:W-:-:S05]  /*1c20*/  PRMT R57, RZ, 0x5410, R20 ;  /* 0x00005410ff397816 */ /* 0x022fca0000000014 */
[----:B------:R-:W-:-:S04]  /*1c30*/  FADD.FTZ R56, R57, R56 ;  /* 0x0000003839387221 */ /* 0x000fc80000010000 */
[----:B------:R-:W-:Y:S02]  /*1c40*/  @P0 FADD.FTZ R56, R24, R56 ;  /* 0x0000003818380221 */ /* 0x000fe40000010000 */
.L_x_8409:
[----:B------:R-:W-:Y:S01]  /*1c50*/  PRMT R57, RZ, 0x7610, R60 ;  /* 0x00007610ff397816 */ /* 0x000fe2000000003c */
[----:B------:R-:W-:Y:S05]  /*1c60*/  @P5 BRA `(.L_x_8410) ;  /* 0x0000003000005947 */ /* 0x000fea0003800000 */
[----:B------:R-:W-:Y:S05]  /*1c70*/  @!P0 BRA `(.L_x_8411) ;  /* 0x0000005000008947 */ /* 0x000fea0003800000 */
[----:B-----5:R-:W-:Y:S01]  /*1c80*/  FADD.FTZ R57, R25, R57 ;  /* 0x0000003919397221 */ /* 0x020fe20000010000 */
[----:B------:R-:W-:Y:S05]  /*1c90*/  BRA `(.L_x_8411) ;  /* 0x0000003000007947 */ /* 0x000fea0003800000 */
.L_x_8410:
[----:B-----5:R-:W-:-:S05]  /*1ca0*/  PRMT R58, RZ, 0x7610, R20 ;  /* 0x00007610ff3a7816 */ /* 0x020fca0000000014 */
[----:B------:R-:W-:-:S04]  /*1cb0*/  FADD.FTZ R57, R58, R57 ;  /* 0x000000393a397221 */ /* 0x000fc80000010000 */
[----:B------:R-:W-:Y:S02]  /*1cc0*/  @P0 FADD.FTZ R57, R25, R57 ;  /* 0x0000003919390221 */ /* 0x000fe40000010000 */
.L_x_8411:
[----:B------:R-:W-:Y:S01]  /*1cd0*/  PRMT R58, RZ, 0x5410, R61 ;  /* 0x00005410ff3a7816 */ /* 0x000fe2000000003d */
[----:B------:R-:W-:Y:S05]  /*1ce0*/  @P5 BRA `(.L_x_8412) ;  /* 0x0000003000005947 */ /* 0x000fea0003800000 */
[----:B------:R-:W-:Y:S05]  /*1cf0*/  @!P0 BRA `(.L_x_8413) ;  /* 0x0000005000008947 */ /* 0x000fea0003800000 */
[----:B-----5:R-:W-:Y:S01]  /*1d00*/  FADD.FTZ R58, R26, R58 ;  /* 0x0000003a1a3a7221 */ /* 0x020fe20000010000 */
[----:B------:R-:W-:Y:S05]  /*1d10*/  BRA `(.L_x_8413) ;  /* 0x0000003000007947 */ /* 0x000fea0003800000 */
.L_x_8412:
[----:B-----5:R-:W-:-:S05]  /*1d20*/  PRMT R59, RZ, 0x5410, R21 ;  /* 0x00005410ff3b7816 */ /* 0x020fca0000000015 */
[----:B------:R-:W-:-:S04]  /*1d30*/  FADD.FTZ R58, R59, R58 ;  /* 0x0000003a3b3a7221 */ /* 0x000fc80000010000 */
[----:B------:R-:W-:Y:S02]  /*1d40*/  @P0 FADD.FTZ R58, R26, R58 ;  /* 0x0000003a1a3a0221 */ /* 0x000fe40000010000 */
.L_x_8413:
[----:B------:R-:W-:Y:S01]  /*1d50*/  PRMT R59, RZ, 0x7610, R61 ;  /* 0x00007610ff3b7816 */ /* 0x000fe2000000003d */
[----:B------:R-:W-:Y:S05]  /*1d60*/  @P5 BRA `(.L_x_8414) ;  /* 0x0000003000005947 */ /* 0x000fea0003800000 */
[----:B------:R-:W-:Y:S05]  /*1d70*/  @!P0 BRA `(.L_x_8415) ;  /* 0x0000005000008947 */ /* 0x000fea0003800000 */
[----:B-----5:R-:W-:Y:S01]  /*1d80*/  FADD.FTZ R59, R27, R59 ;  /* 0x0000003b1b3b7221 */ /* 0x020fe20000010000 */
[----:B------:R-:W-:Y:S05]  /*1d90*/  BRA `(.L_x_8415) ;  /* 0x0000003000007947 */ /* 0x000fea0003800000 */
.L_x_8414:
[----:B-----5:R-:W-:-:S05]  /*1da0*/  PRMT R60, RZ, 0x7610, R21 ;  /* 0x00007610ff3c7816 */ /* 0x020fca0000000015 */
[----:B------:R-:W-:-:S04]  /*1db0*/  FADD.FTZ R59, R60, R59 ;  /* 0x0000003b3c3b7221 */ /* 0x000fc80000010000 */
[----:B------:R-:W-:Y:S02]  /*1dc0*/  @P0 FADD.FTZ R59, R27, R59 ;  /* 0x0000003b1b3b0221 */ /* 0x000fe40000010000 */
.L_x_8415:
[----:B------:R-:W-:Y:S01]  /*1dd0*/  PRMT R60, RZ, 0x5410, R62 ;  /* 0x00005410ff3c7816 */ /* 0x000fe2000000003e */
[----:B------:R-:W-:Y:S05]  /*1de0*/  @P5 BRA `(.L_x_8416) ;  /* 0x0000003000005947 */ /* 0x000fea0003800000 */
[----:B------:R-:W-:Y:S05]  /*1df0*/  @!P0 BRA `(.L_x_8417) ;  /* 0x0000005000008947 */ /* 0x000fea0003800000 */
[----:B-----5:R-:W-:Y:S01]  /*1e00*/  FADD.FTZ R60, R28, R60 ;  /* 0x0000003c1c3c7221 */ /* 0x020fe20000010000 */
[----:B------:R-:W-:Y:S05]  /*1e10*/  BRA `(.L_x_8417) ;  /* 0x0000003000007947 */ /* 0x000fea0003800000 */
.L_x_8416:
[----:B-----5:R-:W-:-:S05]  /*1e20*/  PRMT R61, RZ, 0x5410, R22 ;  /* 0x00005410ff3d7816 */ /* 0x020fca0000000016 */
[----:B------:R-:W-:-:S04]  /*1e30*/  FADD.FTZ R60, R61, R60 ;  /* 0x0000003c3d3c7221 */ /* 0x000fc80000010000 */
[----:B------:R-:W-:Y:S02]  /*1e40*/  @P0 FADD.FTZ R60, R28, R60 ;  /* 0x0000003c1c3c0221 */ /* 0x000fe40000010000 */
.L_x_8417:
[----:B------:R-:W-:Y:S01]  /*1e50*/  PRMT R61, RZ, 0x7610, R62 ;  /* 0x00007610ff3d7816 */ /* 0x000fe2000000003e */
[----:B------:R-:W-:Y:S05]  /*1e60*/  @P5 BRA `(.L_x_8418) ;  /* 0x0000003000005947 */ /* 0x000fea0003800000 */
[----:B------:R-:W-:Y:S05]  /*1e70*/  @!P0 BRA `(.L_x_8419) ;  /* 0x0000005000008947 */ /* 0x000fea0003800000 */
[----:B-----5:R-:W-:Y:S01]  /*1e80*/  FADD.FTZ R61, R29, R61 ;  /* 0x0000003d1d3d7221 */ /* 0x020fe20000010000 */
[----:B------:R-:W-:Y:S05]  /*1e90*/  BRA `(.L_x_8419) ;  /* 0x0000003000007947 */ /* 0x000fea0003800000 */
.L_x_8418:
[----:B-----5:R-:W-:-:S05]  /*1ea0*/  PRMT R62, RZ, 0x7610, R22 ;  /* 0x00007610ff3e7816 */ /* 0x020fca0000000016 */
[----:B------:R-:W-:-:S04]  /*1eb0*/  FADD.FTZ R61, R62, R61 ;  /* 0x0000003d3e3d7221 */ /* 0x000fc80000010000 */
[----:B------:R-:W-:Y:S02]  /*1ec0*/  @P0 FADD.FTZ R61, R29, R61 ;  /* 0x0000003d1d3d0221 */ /* 0x000fe40000010000 */
.L_x_8419:
[----:B------:R-:W-:Y:S01]  /*1ed0*/  PRMT R62, RZ, 0x5410, R63 ;  /* 0x00005410ff3e7816 */ /* 0x000fe2000000003f */
[----:B------:R-:W-:Y:S05]  /*1ee0*/  @P5 BRA `(.L_x_8420) ;  /* 0x0000003000005947 */ /* 0x000fea0003800000 */
[----:B------:R-:W-:Y:S05]  /*1ef0*/  @!P0 BRA `(.L_x_8421) ;  /* 0x0000005000008947 */ /* 0x000fea0003800000 */
[----:B-----5:R-:W-:Y:S01]  /*1f00*/  FADD.FTZ R62, R30, R62 ;  /* 0x0000003e1e3e7221 */ /* 0x020fe20000010000 */
[----:B------:R-:W-:Y:S05]  /*1f10*/  BRA `(.L_x_8421) ;  /* 0x0000003000007947 */ /* 0x000fea0003800000 */
.L_x_8420:
[----:B-----5:R-:W-:-:S05]  /*1f20*/  PRMT R65, RZ, 0x5410, R23 ;  /* 0x00005410ff417816 */ /* 0x020fca0000000017 */
[----:B------:R-:W-:-:S04]  /*1f30*/  FADD.FTZ R62, R65, R62 ;  /* 0x0000003e413e7221 */ /* 0x000fc80000010000 */
[----:B------:R-:W-:Y:S02]  /*1f40*/  @P0 FADD.FTZ R62, R30, R62 ;  /* 0x0000003e1e3e0221 */ /* 0x000fe40000010000 */
.L_x_8421:
[----:B------:R-:W-:Y:S01]  /*1f50*/  PRMT R63, RZ, 0x7610, R63 ;  /* 0x00007610ff3f7816 */ /* 0x000fe2000000003f */
[----:B------:R-:W-:Y:S05]  /*1f60*/  @P5 BRA `(.L_x_8422) ;  /* 0x0000003000005947 */ /* 0x000fea0003800000 */
[----:B------:R-:W-:Y:S05]  /*1f70*/  @!P0 BRA `(.L_x_8423) ;  /* 0x0000005000008947 */ /* 0x000fea0003800000 */
[----:B-----5:R-:W-:Y:S01]  /*1f80*/  FADD.FTZ R63, R31, R63 ;  /* 0x0000003f1f3f7221 */ /* 0x020fe20000010000 */
[----:B------:R-:W-:Y:S05]  /*1f90*/  BRA `(.L_x_8423) ;  /* 0x0000003000007947 */ /* 0x000fea0003800000 */
.L_x_8422:
[----:B0----5:R-:W-:-:S05]  /*1fa0*/  PRMT R66, RZ, 0x7610, R23 ;  /* 0x00007610ff427816 */ /* 0x021fca0000000017 */
[----:B------:R-:W-:-:S04]  /*1fb0*/  FADD.FTZ R63, R66, R63 ;  /* 0x0000003f423f7221 */ /* 0x000fc80000010000 */
[----:B------:R-:W-:Y:S02]  /*1fc0*/  @P0 FADD.FTZ R63, R31, R63 ;  /* 0x0000003f1f3f0221 */ /* 0x000fe40000010000 */
.L_x_8423:
[----:B0-----:R-:W-:-:S04]  /*1fd0*/  LEA R66, P0, R64, c[0x0][0x188], 0x5 ;  /* 0x0000620040427a11 */ /* 0x001fc800078028ff */
[----:B------:R-:W-:-:S05]  /*1fe0*/  LEA.HI.X R67, R64, c[0x0][0x18c], RZ, 0x5, P0 ;  /* 0x0000630040437a11 */ /* 0x000fca00000f2cff */
[----:B------:R0:W-:Y:S04]  /*1ff0*/  STG.E.128 [R66.64], R56 ;  /* 0x0000003842007986 */ /* 0x0001e8000c101d04 */
[----:B------:R0:W-:Y:S02]  /*2000*/  STG.E.128 [R66.64+0x10], R60 ;  /* 0x0000103c42007986 */ /* 0x0001e4000c101d04 */
.L_x_8407:
[----:B------:R-:W-:Y:S05]  /*2010*/  BSYNC B0 ;  /* 0x0000000000007941 */ /* 0x000fea0003800000 */
.L_x_8406:
[----:B------:R-:W-:Y:S01]  /*2020*/  FADD.FTZ R64, RZ, R32 ;  /* 0x00000020ff407221 */ /* 0x000fe20000010000 */
        /* <DEDUP_REMOVED lines=41> */
.L_x_8436:
[----:B--2---:R-:W-:Y:S01]  /*22c0*/  FADD.FTZ R122, R123, R65 ;  /* 0x000000417b7a7221 */ /* 0x004fe20000010000 */
[----:B------:R-:W-:Y:S05]  /*22d0*/  BRA.DIV ~URZ, `(.L_x_8425) ;  /* 0x000012d27f007947 */ /* 0x000fea000b800000 */
[----:B------:R-:W2:Y:S02]  /*22e0*/  SHFL.BFLY PT, R65, R122, 0x2, 0x1f ;  /* 0x0c401f007a417f89 */ /* 0x000ea400000e0000 */
[----:B--2---:R-:W-:-:S05]  /*22f0*/  FADD.FTZ R65, R122, R65 ;  /* 0x000000417a417221 */ /* 0x004fca0000010000 */
[----:B------:R-:W2:Y:S02]  /*2300*/  SHFL.BFLY PT, R64, R65, 0x4, 0x1f ;  /* 0x0c801f0041407f89 */ /* 0x000ea400000e0000 */
[----:B0-2---:R-:W-:-:S05]  /*2310*/  FADD.FTZ R66, R65, R64 ;  /* 0x0000004041427221 */ /* 0x005fca0000010000 */
        /* <DEDUP_REMOVED lines=78> */
[----:B------:R0:W2:Y:S02]  /*2800*/  SHFL.BFLY PT, R65, R122, 0x10, 0x1f ;  /* 0x0e001f007a417f89 */ /* 0x0000a400000e0000 */
.L_x_8437:
[----:B------:R-:W-:Y:S01]  /*2810*/  LOP3.LUT P0, RZ, R19, 0x1f, RZ, 0xc0, !PT ;  /* 0x0000001f13ff7812 */ /* 0x000fe2000780c0ff */
[----:B--2---:R-:W-:Y:S01]  /*2820*/  FADD.FTZ R65, R65, R122 ;  /* 0x0000007a41417221 */ /* 0x004fe20000010000 */
        /* <DEDUP_REMOVED lines=8> */
[----:B--2---:R-:W-:Y:S01]  /*28b0*/  CS2R R64, SRZ ;  /* 0x0000000000407805 */ /* 0x004fe2000001ff00 */
[----:B------:R-:W-:Y:S01]  /*28c0*/  @!P0 IADD3 R120, R120, R121, RZ ;  /* 0x0000007978788210 */ /* 0x000fe20007ffe0ff */
[----:B0-----:R-:W-:Y:S01]  /*28d0*/  HFMA2.MMA R122, -RZ, RZ, 0, 0 ;  /* 0x00000000ff7a7435 */ /* 0x001fe200000001ff */
[----:B------:R-:W-:Y:S02]  /*28e0*/  ISETP.NE.AND P5, PT, RZ, UR6, PT ;  /* 0x00000006ff007c0c */ /* 0x000fe4000bfa5270 */
[----:B------:R-:W-:Y:S03]  /*28f0*/  BSSY B0, `(.L_x_8426) ;  /* 0x0000055000007945 */ /* 0x000fe60003800000 */
[----:B------:R-:W-:-:S04]  /*2900*/  @!P0 MOV R122, R112 ;  /* 0x00000070007a8202 */ /* 0x000fc80000000f00 */
[----:B------:R-:W-:Y:S01]  /*2910*/  I2F R121, R122 ;  /* 0x0000007a00797306 */ /* 0x000fe20000201400 */
[----:B-1----:R-:W0:Y:S04]  /*2920*/  SHFL.DOWN PT, R123, R122, 0x2, 0x1f ;  /* 0x08401f007a7b7f89 */ /* 0x002e2800000e0000 */
[----:B------:R-:W1:Y:S01]  /*2930*/  @!P0 LDS.64 R64, [R120.X8] ;  /* 0x0000000078408984 */ /* 0x000e620000008a00 */
[----:B------:R-:W-:Y:S02]  /*2940*/  LOP3.LUT P0, RZ, R66, 0x1f, R19, 0xf8, !PT ;  /* 0x0000001f42ff7812 */ /* 0x000fe4000780f813 */
        /* <DEDUP_REMOVED lines=13> */
[----:B0-----:R-:W-:-:S04]  /*2a20*/  FADD.FTZ R124, R124, R65 ;  /* 0x000000417c7c7221 */ /* 0x001fc80000010000 */
[C---:B-1----:R-:W-:Y:S02]  /*2a30*/  FFMA.FTZ R120, R67.reuse, R120, R124 ;  /* 0x0000007843787223 */ /* 0x042fe4000001007c */
        /* <DEDUP_REMOVED lines=14> */
[C---:B0-----:R-:W-:Y:S02]  /*2b20*/  FMUL.FTZ R122, R64.reuse, R122 ;  /* 0x0000007a407a7220 */ /* 0x041fe40000410000 */
[----:B------:R-:W-:Y:S01]  /*2b30*/  FFMA.FTZ R65, R64, R65, R125 ;  /* 0x0000004140417223 */ /* 0x000fe2000001007d */
[----:B------:R-:W-:Y:S02]  /*2b40*/  MOV R64, c[0x0][0x1e0] ;  /* 0x0000780000407a02 */ /* 0x000fe40000000f00 */
[----:B------:R-:W0:Y:S04]  /*2b50*/  SHFL.IDX PT, R123, R122, RZ, 0x1f ;  /* 0x00001fff7a7b7589 */ /* 0x000e2800000e0000 */
[----:B------:R-:W1:Y:S01]  /*2b60*/  SHFL.IDX PT, R65, R65, RZ, 0x1f ;  /* 0x00001fff41417589 */ /* 0x000e6200000e0000 */
[C---:B0-----:R-:W-:Y:S01]  /*2b70*/  FMUL.FTZ R66, R123.reuse, R123 ;  /* 0x0000007b7b427220 */ /* 0x041fe20000410000 */
[----:B------:R-:W-:Y:S01]  /*2b80*/  FSEL R120, R123, RZ, !P5 ;  /* 0x000000ff7b787208 */ /* 0x000fe20006800000 */
[----:B-1----:R-:W-:-:S03]  /*2b90*/  FFMA.FTZ R64, R65, R64, c[0x0][0x228] ;  /* 0x00008a0041407623 */ /* 0x002fc60000010040 */
[----:B------:R-:W-:Y:S02]  /*2ba0*/  FSEL R67, R66, RZ, P5 ;  /* 0x000000ff42437208 */ /* 0x000fe40002800000 */
[----:B------:R-:W-:-:S03]  /*2bb0*/  @!P0 MOV R66, 0x4 ;  /* 0x0000000400428802 */ /* 0x000fc60000000f00 */
[----:B------:R-:W-:Y:S01]  /*2bc0*/  FADD.FTZ R121, R64, R67 ;  /* 0x0000004340797221 */ /* 0x000fe20000010000 */
[----:B------:R-:W-:Y:S01]  /*2bd0*/  @!P0 MOV R64, 0x4 ;  /* 0x0000000400408802 */ /* 0x000fe20000000f00 */
[----:B------:R-:W-:-:S04]  /*2be0*/  @!P0 IMAD.WIDE R66, R113, R66, c[0x0][0x1a0] ;  /* 0x0000680071428625 */ /* 0x000fc800078e0242 */
[----:B------:R-:W0:Y:S01]  /*2bf0*/  MUFU.RSQ R121, R121 ;  /* 0x0000007900797308 */ /* 0x000e220000001400 */
[----:B------:R-:W-:Y:S01]  /*2c00*/  @!P0 IMAD.WIDE R64, R113, R64, c[0x0][0x1a8] ;  /* 0x00006a0071408625 */ /* 0x000fe200078e0240 */
[----:B------:R1:W-:Y:S04]  /*2c10*/  @!P0 STG.E [R66.64], R123 ;  /* 0x0000007b42008986 */ /* 0x0003e8000c101904 */
[----:B0-----:R1:W-:Y:S01]  /*2c20*/  @!P0 STG.E [R64.64], R121 ;  /* 0x0000007940008986 */ /* 0x0013e2000c101904 */
[----:B------:R-:W-:Y:S05]  /*2c30*/  @!P4 BRA `(.L_x_8427) ;  /* 0x000002000000c947 */ /* 0x000fea0003800000 */
[--C-:B-1----:R-:W-:Y:S02]  /*2c40*/  FADD.FTZ R64, R32, -R120.reuse ;  /* 0x8000007820407221 */ /* 0x102fe40000010000 */
[--C-:B------:R-:W-:Y:S02]  /*2c50*/  FADD.FTZ R66, R33, -R120.reuse ;  /* 0x8000007821427221 */ /* 0x100fe40000010000 */
[----:B------:R-:W-:-:S02]  /*2c60*/  FADD.FTZ R122, R34, -R120 ;  /* 0x80000078227a7221 */ /* 0x000fc40000010000 */
[----:B------:R-:W-:Y:S02]  /*2c70*/  FADD.FTZ R124, R35, -R120 ;  /* 0x80000078237c7221 */ /* 0x000fe40000010000 */
        /* <DEDUP_REMOVED lines=9> */
[--C-:B------:R-:W-:Y:S02]  /*2d10*/  FADD.FTZ R66, R36, -R120.reuse ;  /* 0x8000007824427221 */ /* 0x100fe40000010000 */
[--C-:B------:R-:W-:Y:S01]  /*2d20*/  FADD.FTZ R124, R39, -R120.reuse ;  /* 0x80000078277c7221 */ /* 0x100fe20000010000 */
[----:B------:R-:W-:Y:S01]  /*2d30*/  F2FP.BF16.PACK_AB R65, R67, R122 ;  /* 0x0000007a4341723e */ /* 0x000fe200000010ff */
[----:B------:R-:W-:-:S02]  /*2d40*/  FADD.FTZ R122, R37, -R120 ;  /* 0x80000078257a7221 */ /* 0x000fc40000010000 */
[C---:B------:R-:W-:Y:S02]  /*2d50*/  FMUL.FTZ R66, R121.reuse, R66 ;  /* 0x0000004279427220 */ /* 0x040fe40000410000 */
[----:B------:R-:W-:Y:S02]  /*2d60*/  FMUL.FTZ R122, R121, R122 ;  /* 0x0000007a797a7220 */ /* 0x000fe40000410000 */
[----:B------:R-:W-:Y:S02]  /*2d70*/  FFMA.FTZ R66, R12, R66, R5 ;  /* 0x000000420c427223 */ /* 0x000fe40000010005 */
[----:B------:R-:W-:Y:S02]  /*2d80*/  FFMA.FTZ R67, R13, R122, R4 ;  /* 0x0000007a0d437223 */ /* 0x000fe40000010004 */
[----:B------:R-:W-:Y:S02]  /*2d90*/  FADD.FTZ R122, R38, -R120 ;  /* 0x80000078267a7221 */ /* 0x000fe40000010000 */
[----:B------:R-:W-:Y:S01]  /*2da0*/  FMUL.FTZ R124, R121, R124 ;  /* 0x0000007c797c7220 */ /* 0x000fe20000410000 */
[----:B------:R-:W-:Y:S01]  /*2db0*/  F2FP.BF16.PACK_AB R66, R67, R66 ;  /* 0x000000424342723e */ /* 0x000fe200000010ff */
[----:B------:R-:W-:-:S02]  /*2dc0*/  FMUL.FTZ R122, R121, R122 ;  /* 0x0000007a797a7220 */ /* 0x000fc40000410000 */
[----:B------:R-:W-:Y:S02]  /*2dd0*/  FFMA.FTZ R124, R11, R124, R2 ;  /* 0x0000007c0b7c7223 */ /* 0x000fe40000010002 */
[----:B------:R-:W-:Y:S01]  /*2de0*/  FFMA.FTZ R67, R10, R122, R3 ;  /* 0x0000007a0a437223 */ /* 0x000fe20000010003 */
[----:B------:R-:W-:-:S04]  /*2df0*/  MOV R122, 0x10 ;  /* 0x00000010007a7802 */ /* 0x000fc80000000f00 */
[----:B------:R-:W-:Y:S01]  /*2e00*/  F2FP.BF16.PACK_AB R67, R124, R67 ;  /* 0x000000437c43723e */ /* 0x000fe200000010ff */
[C---:B------:R-:W-:Y:S01]  /*2e10*/  IMAD.WIDE.U32 R122, R119.reuse, R122, c[0x0][0x208] ;  /* 0x00008200777a7625 */ /* 0x040fe200078e007a */
[----:B------:R-:W-:-:S04]  /*2e20*/  IADD3 R119, R119, 0x80, RZ ;  /* 0x0000008077777810 */ /* 0x000fc80007ffe0ff */
[----:B------:R0:W-:Y:S03]  /*2e30*/  STG.E.128 [R122.64], R64 ;  /* 0x000000407a007986 */ /* 0x0001e6000c101d04 */
.L_x_8427:
[----:B------:R-:W-:Y:S05]  /*2e40*/  BSYNC B0 ;  /* 0x0000000000007941 */ /* 0x000fea0003800000 */
.L_x_8426:
[----:B------:R-:W-:Y:S01]  /*2e50*/  BSSY B0, `(.L_x_8428) ;  /* 0x0000022000007945 */ /* 0x000fe20003800000 */
[----:B------:R-:W-:Y:S05]  /*2e60*/  @!P3 BRA `(.L_x_8429) ;  /* 0x000002000000b947 */ /* 0x000fea0003800000 */
[--C-:B01----:R-:W-:Y:S02]  /*2e70*/  FADD.FTZ R64, R40, -R120.reuse ;  /* 0x8000007828407221 */ /* 0x103fe40000010000 */
        /* <DEDUP_REMOVED lines=25> */
[----:B------:R-:W-:Y:S01]  /*3010*/  FFMA.FTZ R67, R72, R122, R81 ;  /* 0x0000007a48437223 */ /* 0x000fe20000010051 */
[----:B------:R-:W-:-:S04]  /*3020*/  HFMA2.MMA R122, -RZ, RZ, 0, 9.5367431640625e-07 ;  /* 0x00000010ff7a7435 */ /* 0x000fc800000001ff */
[----:B------:R-:W-:-:S06]  /*3030*/  F2FP.BF16.PACK_AB R67, R124, R67 ;  /* 0x000000437c43723e */ /* 0x000fcc00000010ff */
[C---:B------:R-:W-:Y:S01]  /*3040*/  IMAD.WIDE.U32 R122, R119.reuse, R122, c[0x0][0x208] ;  /* 0x00008200777a7625 */ /* 0x040fe200078e007a */
[----:B------:R-:W-:-:S04]  /*3050*/  IADD3 R119, R119, 0x80, RZ ;  /* 0x0000008077777810 */ /* 0x000fc80007ffe0ff */
[----:B------:R0:W-:Y:S03]  /*3060*/  STG.E.128 [R122.64], R64 ;  /* 0x000000407a007986 */ /* 0x0001e6000c101d04 */
.L_x_8429:
[----:B------:R-:W-:Y:S05]  /*3070*/  BSYNC B0 ;  /* 0x0000000000007941 */ /* 0x000fea0003800000 */
.L_x_8428:
        /* <DEDUP_REMOVED lines=29> */
[----:B------:R-:W-:-:S04]  /*3250*/  MOV R122, 0x10 ;  /* 0x00000010007a7802 */ /* 0x000fc80000000f00 */
[----:B------:R-:W-:Y:S01]  /*3260*/  F2FP.BF16.PACK_AB R67, R124, R67 ;  /* 0x000000437c43723e */ /* 0x000fe200000010ff */
[C---:B------:R-:W-:Y:S01]  /*3270*/  IMAD.WIDE.U32 R122, R119.reuse, R122, c[0x0][0x208] ;  /* 0x00008200777a7625 */ /* 0x040fe200078e007a */
[----:B------:R-:W-:-:S04]  /*3280*/  IADD3 R119, R119, 0x80, RZ ;  /* 0x0000008077777810 */ /* 0x000fc80007ffe0ff */
[----:B------:R0:W-:Y:S03]  /*3290*/  STG.E.128 [R122.64], R64 ;  /* 0x000000407a007986 */ /* 0x0001e6000c101d04 */
.L_x_8431:
[----:B------:R-:W-:Y:S05]  /*32a0*/  BSYNC B0 ;  /* 0x0000000000007941 */ /* 0x000fea0003800000 */
.L_x_8430:
        /* <DEDUP_REMOVED lines=25> */
[----:B------:R-:W-:Y:S01]  /*3440*/  HFMA2.MMA R120, -RZ, RZ, 0, 9.5367431640625e-07 ;  /* 0x00000010ff787435 */ /* 0x000fe200000001ff */
[----:B------:R-:W-:Y:S02]  /*3450*/  FFMA.FTZ R123, R105, R66, R116 ;  /* 0x00000042697b7223 */ /* 0x000fe40000010074 */
[----:B------:R-:W-:Y:S01]  /*3460*/  FFMA.FTZ R124, R103, R124, R114 ;  /* 0x0000007c677c7223 */ /* 0x000fe20000010072 */
[----:B------:R-:W-:-:S02]  /*3470*/  F2FP.BF16.PACK_AB R64, R64, R121 ;  /* 0x000000794040723e */ /* 0x000fc400000010ff */
[----:B------:R-:W-:Y:S02]  /*3480*/  F2FP.BF16.PACK_AB R66, R123, R122 ;  /* 0x0000007a7b42723e */ /* 0x000fe400000010ff */
[----:B------:R-:W-:Y:S02]  /*3490*/  F2FP.BF16.PACK_AB R65, R124, R65 ;  /* 0x000000417c41723e */ /* 0x000fe400000010ff */
[----:B------:R-:W-:-:S05]  /*34a0*/  IMAD.WIDE.U32 R120, R119, R120, c[0x0][0x208] ;  /* 0x0000820077787625 */ /* 0x000fca00078e0078 */
[----:B------:R0:W-:Y:S02]  /*34b0*/  STG.E.128 [R120.64], R64 ;  /* 0x0000004078007986 */ /* 0x0001e4000c101d04 */
.L_x_8433:
[----:B------:R-:W-:Y:S05]  /*34c0*/  BSYNC B0 ;  /* 0x0000000000007941 */ /* 0x000fea0003800000 */
.L_x_8432:
[----:B------:R-:W-:Y:S02]  /*34d0*/  IADD3 R113, R113, c[0x0][0x160], RZ ;  /* 0x0000580071717a10 */ /* 0x000fe40007ffe0ff */
[----:B------:R-:W-:Y:S02]  /*34e0*/  LOP3.LUT P5, RZ, R110, 0xff, RZ, 0xc0, !PT ;  /* 0x000000ff6eff7812 */ /* 0x000fe400078ac0ff */
[----:B------:R-:W-:Y:S02]  /*34f0*/  ISETP.GE.AND P0, PT, R113, c[0x0][0x164], PT ;  /* 0x0000590071007a0c */ /* 0x000fe40003f06270 */
[----:B------:R-:W-:-:S11]  /*3500*/  SEL R110, RZ, 0x1, P5 ;  /* 0x00000001ff6e7807 */ /* 0x000fd60002800000 */
[----:B01---5:R-:W-:Y:S01]  /*3510*/  @P0 CALL.REL.NOINC `(.L_x_8434) ;  /* 0x0000001000000944 */ /* 0x023fe20003c00000 */
[----:B------:R-:W-:Y:S05]  /*3520*/  BRA `(.L_x_8435) ;  /* 0xffffd4a000007947 */ /* 0x000fea000383ffff */
.L_x_8434:
[----:B------:R-:W-:Y:S05]  /*3530*/  EXIT ;  /* 0x000000000000794d */ /* 0x000fea0003800000 */
.L_x_8424:
[----:B------:R-:W-:Y:S01]  /*3540*/  HFMA2.MMA R121, -RZ, RZ, 0, 5.9604644775390625e-08 ;  /* 0x00000001ff797435 */ /* 0x000fe200000001ff */
[----:B------:R-:W-:Y:S02]  /*3550*/  MOV R122, R123 ;  /* 0x0000007b007a7202 */ /* 0x000fe40000000f00 */
[----:B------:R-:W-:Y:S02]  /*3560*/  MOV R124, 0x1f ;  /* 0x0000001f007c7802 */ /* 0x000fe40000000f00 */
[----:B------:R-:W-:Y:S02]  /*3570*/  MOV R65, 0xffffffff ;  /* 0xffffffff00417802 */ /* 0x000fe40000000f00 */
[----:B0-----:R-:W-:Y:S02]  /*3580*/  MOV R66, 0x35a0 ;  /* 0x000035a000427802 */ /* 0x001fe40000000f00 */
[----:B-----5:R-:W-:Y:S05]  /*3590*/  CALL.REL.NOINC `($__internal_26_$__cuda_sm70_shflsync_bfly_p) ;  /* 0x0000079000007944 */ /* 0x020fea0003c00000 */
[----:B01----:R-:W-:Y:S05]  /*35a0*/  BRA `(.L_x_8436) ;  /* 0xffffed1000007947 */ /* 0x003fea000383ffff */
.L_x_8425:
[----:B------:R-:W-:Y:S01]  /*35b0*/  HFMA2.MMA R121, -RZ, RZ, 0, 1.1920928955078125e-07 ;  /* 0x00000002ff797435 */ /* 0x000fe200000001ff */
[----:B------:R-:W-:Y:S02]  /*35c0*/  MOV R124, 0x1f ;  /* 0x0000001f007c7802 */ /* 0x000fe40000000f00 */
[----:B------:R-:W-:-:S02]  /*35d0*/  MOV R65, 0xffffffff ;  /* 0xffffffff00417802 */ /* 0x000fc40000000f00 */
[----:B0-----:R-:W-:Y:S02]  /*35e0*/  MOV R66, 0x3600 ;  /* 0x0000360000427802 */ /* 0x001fe40000000f00 */
[----:B-1---5:R-:W-:Y:S05]  /*35f0*/  CALL.REL.NOINC `($__internal_26_$__cuda_sm70_shflsync_bfly_p) ;  /* 0x0000073000007944 */ /* 0x022fea0003c00000 */
[----:B0-----:R-:W-:Y:S01]  /*3600*/  HFMA2.MMA R121, -RZ, RZ, 0, 2.384185791015625e-07 ;  /* 0x00000004ff797435 */ /* 0x001fe200000001ff */
[----:B-1----:R-:W-:Y:S01]  /*3610*/  FADD.FTZ R122, R122, R65 ;  /* 0x000000417a7a7221 */ /* 0x002fe20000010000 */
[----:B------:R-:W-:Y:S02]  /*3620*/  MOV R124, 0x1f ;  /* 0x0000001f007c7802 */ /* 0x000fe40000000f00 */
[----:B------:R-:W-:Y:S02]  /*3630*/  MOV R65, 0xffffffff ;  /* 0xffffffff00417802 */ /* 0x000fe40000000f00 */
[----:B------:R-:W-:Y:S02]  /*3640*/  MOV R66, 0x3660 ;  /* 0x0000366000427802 */ /* 0x000fe40000000f00 */
[----:B------:R-:W-:Y:S05]  /*3650*/  CALL.REL.NOINC `($__internal_26_$__cuda_sm70_shflsync_bfly_p) ;  /* 0x000006d000007944 */ /* 0x000fea0003c00000 */
[----:B0-----:R-:W-:Y:S01]  /*3660*/  HFMA2.MMA R121, -RZ, RZ, 0, 4.76837158203125e-07 ;  /* 0x00000008ff797435 */ /* 0x001fe200000001ff */
[----:B-1----:R-:W-:Y:S01]  /*3670*/  FADD.FTZ R122, R122, R65 ;  /* 0x000000417a7a7221 */ /* 0x002fe20000010000 */
[----:B------:R-:W-:Y:S02]  /*3680*/  MOV R124, 0x1f ;  /* 0x0000001f007c7802 */ /* 0x000fe40000000f00 */
[----:B------:R-:W-:-:S02]  /*3690*/  MOV R65, 0xffffffff ;  /* 0xffffffff00417802 */ /* 0x000fc40000000f00 */
[----:B------:R-:W-:Y:S02]  /*36a0*/  MOV R66, 0x36c0 ;  /* 0x000036c000427802 */ /* 0x000fe40000000f00 */
[----:B------:R-:W-:Y:S05]  /*36b0*/  CALL.REL.NOINC `($__internal_26_$__cuda_sm70_shflsync_bfly_p) ;  /* 0x0000067000007944 */ /* 0x000fea0003c00000 */
[----:B0-----:R-:W-:Y:S01]  /*36c0*/  HFMA2.MMA R121, -RZ, RZ, 0, 9.5367431640625e-07 ;  /* 0x00000010ff797435 */ /* 0x001fe200000001ff */
[----:B-1----:R-:W-:Y:S01]  /*36d0*/  FADD.FTZ R122, R122, R65 ;  /* 0x000000417a7a7221 */ /* 0x002fe20000010000 */
[----:B------:R-:W-:Y:S02]  /*36e0*/  MOV R124, 0x1f ;  /* 0x0000001f007c7802 */ /* 0x000fe40000000f00 */
[----:B------:R-:W-:Y:S02]  /*36f0*/  MOV R65, 0xffffffff ;  /* 0xffffffff00417802 */ /* 0x000fe40000000f00 */
[----:B------:R-:W-:Y:S02]  /*3700*/  MOV R66, 0x3720 ;  /* 0x0000372000427802 */ /* 0x000fe40000000f00 */
[----:B------:R-:W-:Y:S05]  /*3710*/  CALL.REL.NOINC `($__internal_26_$__cuda_sm70_shflsync_bfly_p) ;  /* 0x0000061000007944 */ /* 0x000fea0003c00000 */
[----:B-1----:R-:W-:Y:S01]  /*3720*/  FADD.FTZ R65, R122, R65 ;  /* 0x000000417a417221 */ /* 0x002fe20000010000 */
[----:B0-----:R-:W-:Y:S01]  /*3730*/  HFMA2.MMA R121, -RZ, RZ, 0, 5.9604644775390625e-08 ;  /* 0x00000001ff797435 */ /* 0x001fe200000001ff */
        /* <DEDUP_REMOVED lines=69> */
[----:B------:R-:W-:Y:S05]  /*3b90*/  CALL.REL.NOINC `($__internal_26_$__cuda_sm70_shflsync_bfly_p) ;  /* 0x0000019000007944 */ /* 0x000fea0003c00000 */
[----:B0-----:R-:W-:Y:S01]  /*3ba0*/  HFMA2.MMA R121, -RZ, RZ, 0, 1.1920928955078125e-07 ;  /* 0x00000002ff797435 */ /* 0x001fe200000001ff */
[----:B-1----:R-:W-:Y:S01]  /*3bb0*/  FADD.FTZ R122, R122, R65 ;  /* 0x000000417a7a7221 */ /* 0x002fe20000010000 */
[----:B------:R-:W-:Y:S02]  /*3bc0*/  MOV R124, 0x1f ;  /* 0x0000001f007c7802 */ /* 0x000fe40000000f00 */
[----:B------:R-:W-:Y:S02]  /*3bd0*/  MOV R65, 0xffffffff ;  /* 0xffffffff00417802 */ /* 0x000fe40000000f00 */
[----:B------:R-:W-:Y:S02]  /*3be0*/  MOV R66, 0x3c00 ;  /* 0x00003c0000427802 */ /* 0x000fe40000000f00 */
[----:B------:R-:W-:Y:S05]  /*3bf0*/  CALL.REL.NOINC `($__internal_26_$__cuda_sm70_shflsync_bfly_p) ;  /* 0x0000013000007944 */ /* 0x000fea0003c00000 */
[----:B0-----:R-:W-:Y:S01]  /*3c00*/  HFMA2.MMA R121, -RZ, RZ, 0, 2.384185791015625e-07 ;  /* 0x00000004ff797435 */ /* 0x001fe200000001ff */
[----:B-1----:R-:W-:Y:S01]  /*3c10*/  FADD.FTZ R122, R122, R65 ;  /* 0x000000417a7a7221 */ /* 0x002fe20000010000 */
[----:B------:R-:W-:-:S02]  /*3c20*/  MOV R124, 0x1f ;  /* 0x0000001f007c7802 */ /* 0x000fc40000000f00 */
[----:B------:R-:W-:Y:S02]  /*3c30*/  MOV R65, 0xffffffff ;  /* 0xffffffff00417802 */ /* 0x000fe40000000f00 */
[----:B------:R-:W-:Y:S02]  /*3c40*/  MOV R66, 0x3c60 ;  /* 0x00003c6000427802 */ /* 0x000fe40000000f00 */
[----:B------:R-:W-:Y:S05]  /*3c50*/  CALL.REL.NOINC `($__internal_26_$__cuda_sm70_shflsync_bfly_p) ;  /* 0x000000d000007944 */ /* 0x000fea0003c00000 */
[----:B0-----:R-:W-:Y:S01]  /*3c60*/  HFMA2.MMA R121, -RZ, RZ, 0, 4.76837158203125e-07 ;  /* 0x00000008ff797435 */ /* 0x001fe200000001ff */
[----:B-1----:R-:W-:Y:S01]  /*3c70*/  FADD.FTZ R122, R122, R65 ;  /* 0x000000417a7a7221 */ /* 0x002fe20000010000 */
[----:B------:R-:W-:Y:S02]  /*3c80*/  MOV R124, 0x1f ;  /* 0x0000001f007c7802 */ /* 0x000fe40000000f00 */
[----:B------:R-:W-:Y:S02]  /*3c90*/  MOV R65, 0xffffffff ;  /* 0xffffffff00417802 */ /* 0x000fe40000000f00 */
[----:B------:R-:W-:Y:S02]  /*3ca0*/  MOV R66, 0x3cc0 ;  /* 0x00003cc000427802 */ /* 0x000fe40000000f00 */
[----:B------:R-:W-:Y:S05]  /*3cb0*/  CALL.REL.NOINC `($__internal_26_$__cuda_sm70_shflsync_bfly_p) ;  /* 0x0000007000007944 */ /* 0x000fea0003c00000 */
[----:B0-----:R-:W-:Y:S01]  /*3cc0*/  HFMA2.MMA R121, -RZ, RZ, 0, 9.5367431640625e-07 ;  /* 0x00000010ff797435 */ /* 0x001fe200000001ff */
[----:B-1----:R-:W-:Y:S01]  /*3cd0*/  FADD.FTZ R122, R122, R65 ;  /* 0x000000417a7a7221 */ /* 0x002fe20000010000 */
[----:B------:R-:W-:-:S02]  /*3ce0*/  MOV R124, 0x1f ;  /* 0x0000001f007c7802 */ /* 0x000fc40000000f00 */
[----:B------:R-:W-:Y:S02]  /*3cf0*/  MOV R65, 0xffffffff ;  /* 0xffffffff00417802 */ /* 0x000fe40000000f00 */
[----:B------:R-:W-:Y:S02]  /*3d00*/  MOV R66, 0x3d20 ;  /* 0x00003d2000427802 */ /* 0x000fe40000000f00 */
[----:B------:R-:W-:Y:S05]  /*3d10*/  CALL.REL.NOINC `($__internal_26_$__cuda_sm70_shflsync_bfly_p) ;  /* 0x0000001000007944 */ /* 0x000fea0003c00000 */
[----:B01----:R-:W-:Y:S05]  /*3d20*/  BRA `(.L_x_8437) ;  /* 0xffffeae000007947 */ /* 0x003fea000383ffff */
        .weak           $__internal_26_$__cuda_sm70_shflsync_bfly_p
        .type           $__internal_26_$__cuda_sm70_shflsync_bfly_p,@function
        .size           $__internal_26_$__cuda_sm70_shflsync_bfly_p,(.L_x_26486 - $__internal_26_$__cuda_sm70_shflsync_bfly_p)
$__internal_26_$__cuda_sm70_shflsync_bfly_p:
[----:B------:R-:W-:Y:S01]  /*3d30*/  HFMA2.MMA R67, -RZ, RZ, 0, 0 ;  /* 0x00000000ff437435 */ /* 0x000fe200000001ff */
[----:B------:R-:W-:Y:S04]  /*3d40*/  WARPSYNC R65 ;  /* 0x0000004100007348 */ /* 0x000fe80003800000 */
[----:B------:R0:W1:Y:S01]  /*3d50*/  SHFL.BFLY PT, R65, R122, R121, R124 ;  /* 0x0c0000797a417389 */ /* 0x00006200000e007c */
[----:B------:R-:W-:Y:S05]  /*3d60*/  RET.REL.NODEC R66 `(_ZN10layer_norm31ln_parallel_residual_fwd_kernelINS_13Kernel_traitsI13__nv_bfloat16S2_fS2_fjLj4096ELj1ELj1ELj4ELj16ENS_18Kernel_traits_baseILj4096ES2_S2_fS2_fjLj128EEEEELb0ELb1ELb0EEEvNS_9FwdParamsE) ;  /* 0xffffc29042007950 */ /* 0x000fea0003c3ffff */
.L_x_8438:
        /* <DEDUP_REMOVED lines=9> */
.L_x_26486:


//--------------------- .text._ZN10layer_norm31ln_parallel_residual_fwd_kernelINS_13Kernel_traitsI13__nv_bfloat16S2_fS2_fjLj4096ELj1ELj1ELj4ELj16ENS_18Kernel_traits_baseILj4096ES2_S2_fS2_fjLj128EEEEELb0ELb1ELb1EEEvNS_9FwdParamsE --------------------------
	.section	.text._ZN10layer_norm31ln_parallel_residual_fwd_kernelINS_13Kernel_traitsI13__nv_bfloat16S2_fS2_fjLj4096ELj1ELj1ELj4ELj16ENS_18Kernel_traits_baseILj4096ES2_S2_fS2_fjLj128EEEEELb0ELb1ELb1EEEvNS_9FwdParamsE,"ax",@progbits
	.sectioninfo	@"SHI_REGISTERS=123"
	.align	128
        .global         _ZN10layer_norm31ln_parallel_residual_fwd_kernelINS_13Kernel_traitsI13__nv_bfloat16S2_fS2_fjLj4096ELj1ELj1ELj4ELj16ENS_18Kernel_traits_baseILj4096ES2_S2_fS2_fjLj128EEEEELb0ELb1ELb1EEEvNS_9FwdParamsE
        .type           _ZN10layer_norm31ln_parallel_residual_fwd_kernelINS_13Kernel_traitsI13__nv_bfloat16S2_fS2_fjLj4096ELj1ELj1ELj4ELj16ENS_18Kernel_traits_baseILj4096ES2_S2_fS2_fjLj128EEEEELb0ELb1ELb1EEEvNS_9FwdParamsE,@function
        .size           _ZN10layer_norm31ln_parallel_residual_fwd_kernelINS_13Kernel_traitsI13__nv_bfloat16S2_fS2_fjLj4096ELj1ELj1ELj4ELj16ENS_18Kernel_traits_baseILj4096ES2_S2_fS2_fjLj128EEEEELb0ELb1ELb1EEEvNS_9FwdParamsE,(.L_x_26487 - _ZN10layer_norm31ln_parallel_residual_fwd_kernelINS_13Kernel_traitsI13__nv_bfloat16S2_fS2_fjLj4096ELj1ELj1ELj4ELj16ENS_18Kernel_traits_baseILj4096ES2_S2_fS2_fjLj128EEEEELb0ELb1ELb1EEEvNS_9FwdParamsE)
        .other          _ZN10layer_norm31ln_parallel_residual_fwd_kernelINS_13Kernel_traitsI13__nv_bfloat16S2_fS2_fjLj4096ELj1ELj1ELj4ELj16ENS_18Kernel_traits_baseILj4096ES2_S2_fS2_fjLj128EEEEELb0ELb1ELb1EEEvNS_9FwdParamsE,@"STO_CUDA_ENTRY STV_DEFAULT"
_ZN10layer_norm31ln_parallel_residual_fwd_kernelINS_13Kernel_traitsI13__nv_bfloat16S2_fS2_fjLj4096ELj1ELj1ELj4ELj16ENS_18Kernel_traits_baseILj4096ES2_S2_fS2_fjLj128EEEEELb0ELb1ELb1EEEvNS_9FwdParamsE:
.text._ZN10layer_norm31ln_parallel_residual_fwd_kernelINS_13Kernel_traitsI13__nv_bfloat16S2_fS2_fjLj4096ELj1ELj1ELj4ELj16ENS_18Kernel_traits_baseILj4096ES2_S2_fS2_fjLj128EEEEELb0ELb1ELb1EEEvNS_9FwdParamsE:
        /* <DEDUP_REMOVED lines=12> */
[----:B------:R0:W5:Y:S04]  /*00c0*/  @P0 LDG.E.128 R20, [R4.64+0x1000] ;  /* 0x0010000404140981 */ /* 0x000168000c1e1d00 */
[----:B------:R0:W5:Y:S01]  /*00d0*/  @P0 LDG.E.128 R16, [R4.64+0x1800] ;  /* 0x0018000404100981 */ /* 0x000162000c1e1d00 */
[----:B------:R-:W-:-:S02]  /*00e0*/  SHF.R.U32.HI R91, RZ, 0x7, R86 ;  /* 0x00000007ff5b7819 */ /* 0x000fc40000011656 */
[----:B------:R-:W-:-:S04]  /*00f0*/  IADD3 R2, P2, R0, c[0x0][0x1b0], RZ ;  /* 0x00006c0000027a10 */ /* 0x000fc80007f5e0ff */
[----:B------:R-:W-:Y:S02]  /*0100*/  IADD3.X R3, RZ, c[0x0][0x1b4], RZ, P2, !PT ;  /* 0x00006d00ff037a10 */ /* 0x000fe400017fe4ff */
[----:B-1----:R-:W-:-:S04]  /*0110*/  IADD3 R96, R91, UR6, RZ ;  /* 0x000000065b607c10 */ /* 0x002fc8000fffe0ff */
[----:B------:R-:W-:-:S13]  /*0120*/  ISETP.GE.AND P1, PT, R96, c[0x0][0x164], PT ;  /* 0x0000590060007a0c */ /* 0x000fda0003f26270 */
[----:B------:R-:W-:Y:S05]  /*0130*/  @P1 EXIT ;  /* 0x000000000000194d */ /* 0x000fea0003800000 */
[----:B0-----:R0:W2:Y:S01]  /*0140*/  LDG.E.128 R68, [R2.64+0x1800] ;  /* 0x0018000402447981 */ /* 0x0010a2000c1e1d00 */
        /* <DEDUP_REMOVED lines=9> */
[----:B------:R-:W-:Y:S01]  /*01e0*/  HFMA2.MMA R101, -RZ, RZ, 0, 5.9604644775390625e-08 ;  /* 0x00000001ff657435 */ /* 0x000fe200000001ff */
[----:B------:R0:W5:Y:S01]  /*01f0*/  LDG.E.128 R64, [R2.64] ;  /* 0x0000000402407981 */ /* 0x000162000c1e1d00 */
[----:B------:R-:W-:-:S02]  /*0200*/  PRMT R85, RZ, 0x5410, R8 ;  /* 0x00005410ff557816 */ /* 0x000fc40000000008 */
[----:B------:R-:W-:Y:S01]  /*0210*/  PRMT R84, RZ, 0x7610, R8 ;  /* 0x00007610ff547816 */ /* 0x000fe20000000008 */
[----:B------:R0:W5:Y:S01]  /*0220*/  LDG.E.128 R60, [R2.64+0x800] ;  /* 0x00080004023c7981 */ /* 0x000162000c1e1d00 */
[--C-:B------:R-:W-:Y:S02]  /*0230*/  PRMT R83, RZ, 0x5410, R9.reuse ;  /* 0x00005410ff537816 */ /* 0x100fe40000000009 */
[----:B------:R-:W-:Y:S01]  /*0240*/  PRMT R82, RZ, 0x7610, R9 ;  /* 0x00007610ff527816 */ /* 0x000fe20000000009 */
[----:B------:R0:W5:Y:S01]  /*0250*/  LDG.E.128 R56, [R2.64+0x1000] ;  /* 0x0010000402387981 */ /* 0x000162000c1e1d00 */
[--C-:B------:R-:W-:Y:S01]  /*0260*/  PRMT R81, RZ, 0x5410, R10.reuse ;  /* 0x00005410ff517816 */ /* 0x100fe2000000000a */
[----:B------:R-:W-:Y:S01]  /*0270*/  ULDC.U8 UR6, c[0x0][0x1f0] ;  /* 0x00007c0000067ab9 */ /* 0x000fe20000000000 */
        /* <DEDUP_REMOVED lines=17> */
[--C-:B0-----:R-:W-:Y:S02]  /*0390*/  PRMT R3, RZ, 0x5410, R23.reuse ;  /* 0x00005410ff037816 */ /* 0x101fe40000000017 */
[----:B------:R-:W-:Y:S02]  /*03a0*/  PRMT R2, RZ, 0x7610, R23 ;  /* 0x00007610ff027816 */ /* 0x000fe40000000017 */
[----:B------:R-:W-:-:S02]  /*03b0*/  PRMT R0, RZ, 0x5410, R16 ;  /* 0x00005410ff007816 */ /* 0x000fc40000000010 */
[----:B------:R-:W-:Y:S02]  /*03c0*/  PRMT R87, RZ, 0x7610, R16 ;  /* 0x00007610ff577816 */ /* 0x000fe40000000010 */
[--C-:B------:R-:W-:Y:S02]  /*03d0*/  PRMT R88, RZ, 0x5410, R17.reuse ;  /* 0x00005410ff587816 */ /* 0x100fe40000000011 */
[----:B------:R-:W-:Y:S02]  /*03e0*/  PRMT R90, RZ, 0x7610, R17 ;  /* 0x00007610ff5a7816 */ /* 0x000fe40000000011 */
[----:B------:R-:W-:Y:S02]  /*03f0*/  LEA R91, R91, 0x4, 0x2 ;  /* 0x000000045b5b7811 */ /* 0x000fe400078e10ff */
[----:B------:R-:W-:Y:S02]  /*0400*/  PRMT R89, RZ, 0x5410, R18 ;  /* 0x00005410ff597816 */ /* 0x000fe40000000012 */
[----:B------:R-:W-:-:S02]  /*0410*/  LOP3.LUT R98, R86, 0x1f, RZ, 0xc0, !PT ;  /* 0x0000001f56627812 */ /* 0x000fc400078ec0ff */
[----:B------:R-:W-:Y:S02]  /*0420*/  LOP3.LUT R97, R97, 0x3, RZ, 0xc0, !PT ;  /* 0x0000000361617812 */ /* 0x000fe400078ec0ff */
[----:B------:R-:W-:Y:S02]  /*0430*/  PRMT R100, RZ, 0x7610, R18 ;  /* 0x00007610ff647816 */ /* 0x000fe40000000012 */
[--C-:B------:R-:W-:Y:S02]  /*0440*/  PRMT R99, RZ, 0x5410, R19.reuse ;  /* 0x00005410ff637816 */ /* 0x100fe40000000013 */
[----:B------:R-:W-:Y:S02]  /*0450*/  PRMT R102, RZ, 0x7610, R19 ;  /* 0x00007610ff667816 */ /* 0x000fe40000000013 */
[--C-:B--2---:R-:W-:Y:S02]  /*0460*/  PRMT R104, RZ, 0x5410, R70.reuse ;  /* 0x00005410ff687816 */ /* 0x104fe40000000046 */
[----:B------:R-:W-:-:S02]  /*0470*/  PRMT R103, RZ, 0x7610, R70 ;  /* 0x00007610ff677816 */ /* 0x000fc40000000046 */
[----:B------:R-:W-:Y:S02]  /*0480*/  PRMT R105, RZ, 0x7610, R69 ;  /* 0x00007610ff697816 */ /* 0x000fe40000000045 */
.L_x_8506:
[----:B------:R-:W0:Y:S01]  /*0490*/  S2R R94, SR_TID.X ;  /* 0x00000000005e7919 */ /* 0x000e220000002100 */
[----:B------:R-:W-:Y:S01]  /*04a0*/  IMAD R16, R96, c[0x0][0x168], RZ ;  /* 0x00005a0060107a24 */ /* 0x000fe200078e02ff */
[----:B------:R-:W-:Y:S02]  /*04b0*/  ISETP.NE.U32.AND P0, PT, RZ, c[0x0][0x178], PT ;  /* 0x00005e00ff007a0c */ /* 0x000fe40003f05070 */
[----:B------:R-:W-:Y:S02]  /*04c0*/  ISETP.NE.U32.AND P1, PT, RZ, c[0x0][0x180], PT ;  /* 0x00006000ff007a0c */ /* 0x000fe40003f25070 */
[----:B------:R-:W-:Y:S02]  /*04d0*/  SHF.R.S32.HI R17, RZ, 0x1f, R16 ;  /* 0x0000001fff117819 */ /* 0x000fe40000011410 */
[----:B------:R-:W-:Y:S02]  /*04e0*/  ISETP.NE.AND.EX P0, PT, RZ, c[0x0][0x17c], PT, P0 ;  /* 0x00005f00ff007a0c */ /* 0x000fe40003f05300 */
[----:B------:R-:W-:-:S02]  /*04f0*/  ISETP.NE.AND.EX P1, PT, RZ, c[0x0][0x184], PT, P1 ;  /* 0x00006100ff007a0c */ /* 0x000fc40003f25310 */
[----:B------:R-:W-:Y:S02]  /*0500*/  LEA.HI R17, R17, R16, RZ, 0x3 ;  /* 0x0000001011117211 */ /* 0x000fe400078f18ff */
[----:B------:R-:W-:Y:S02]  /*0510*/  MOV R73, 0x10 ;  /* 0x0000001000497802 */ /* 0x000fe40000000f00 */
[----:B0-----:R-:W-:-:S04]  /*0520*/  LOP3.LUT R108, R94, 0x7f, RZ, 0xc0, !PT ;  /* 0x0000007f5e6c7812 */ /* 0x001fc800078ec0ff */
        /* <DEDUP_REMOVED lines=17> */
.L_x_8439:
[----:B0----5:R-:W-:-:S05]  /*0640*/  PRMT R17, RZ, 0x5410, R52 ;  /* 0x00005410ff117816 */ /* 0x021fca0000000034 */
[----:B------:R-:W-:-:S04]  /*0650*/  FADD.FTZ R40, R40, R17 ;  /* 0x0000001128287221 */ /* 0x000fc80000010000 */
[----:B------:R-:W-:Y:S02]  /*0660*/  @P1 FADD.FTZ R40, R48, R40 ;  /* 0x0000002830281221 */ /* 0x000fe40000010000 */
.L_x_8440:
[----:B------:R-:W-:Y:S01]  /*0670*/  PRMT R41, RZ, 0x7610, R36 ;  /* 0x00007610ff297816 */ /* 0x000fe20000000024 */
[----:B------:R-:W-:Y:S05]  /*0680*/  @P2 BRA `(.L_x_8441) ;  /* 0x0000003000002947 */ /* 0x000fea0003800000 */
[----:B------:R-:W-:Y:S05]  /*0690*/  @!P1 BRA `(.L_x_8442) ;  /* 0x0000005000009947 */ /* 0x000fea0003800000 */
[----:B-----5:R-:W-:Y:S01]  /*06a0*/  FADD.FTZ R41, R49, R41 ;  /* 0x0000002931297221 */ /* 0x020fe20000010000 */
[----:B------:R-:W-:Y:S05]  /*06b0*/  BRA `(.L_x_8442) ;  /* 0x0000003000007947 */ /* 0x000fea0003800000 */
.L_x_8441:
[----:B-----5:R-:W-:-:S05]  /*06c0*/  PRMT R16, RZ, 0x7610, R52 ;  /* 0x00007610ff107816 */ /* 0x020fca0000000034 */
[----:B------:R-:W-:-:S04]  /*06d0*/  FADD.FTZ R41, R41, R16 ;  /* 0x0000001029297221 */ /* 0x000fc80000010000 */
[----:B------:R-:W-:Y:S02]  /*06e0*/  @P1 FADD.FTZ R41, R49, R41 ;  /* 0x0000002931291221 */ /* 0x000fe40000010000 */
.L_x_8442:
[----:B------:R-:W-:Y:S01]  /*06f0*/  PRMT R42, RZ, 0x5410, R37 ;  /* 0x00005410ff2a7816 */ /* 0x000fe20000000025 */
[----:B------:R-:W-:Y:S05]  /*0700*/  @P2 BRA `(.L_x_8443) ;  /* 0x0000003000002947 */ /* 0x000fea0003800000 */
[----:B------:R-:W-:Y:S05]  /*0710*/  @!P1 BRA `(.L_x_8444) ;  /* 0x0000005000009947 */ /* 0x000fea0003800000 */
[----:B-----5:R-:W-:Y:S01]  /*0720*/  FADD.FTZ R42, R50, R42 ;  /* 0x0000002a322a7221 */ /* 0x020fe20000010000 */
[----:B------:R-:W-:Y:S05]  /*0730*/  BRA `(.L_x_8444) ;  /* 0x0000003000007947 */ /* 0x000fea0003800000 */
.L_x_8443:
[----:B-----5:R-:W-:-:S05]  /*0740*/  PRMT R17, RZ, 0x5410, R53 ;  /* 0x00005410ff117816 */ /* 0x020fca0000000035 */
[----:B------:R-:W-:-:S04]  /*0750*/  FADD.FTZ R42, R42, R17 ;  /* 0x000000112a2a7221 */ /* 0x000fc80000010000 */
[----:B------:R-:W-:Y:S02]  /*0760*/  @P1 FADD.FTZ R42, R50, R42 ;  /* 0x0000002a322a1221 */ /* 0x000fe40000010000 */
.L_x_8444:
[----:B------:R-:W-:Y:S01]  /*0770*/  PRMT R43, RZ, 0x7610, R37 ;  /* 0x00007610ff2b7816 */ /* 0x000fe20000000025 */
[----:B------:R-:W-:Y:S05]  /*0780*/  @P2 BRA `(.L_x_8445) ;  /* 0x0000003000002947 */ /* 0x000fea0003800000 */
[----:B------:R-:W-:Y:S05]  /*0790*/  @!P1 BRA `(.L_x_8446) ;  /* 0x0000005000009947 */ /* 0x000fea0003800000 */
[----:B-----5:R-:W-:Y:S01]  /*07a0*/  FADD.FTZ R43, R51, R43 ;  /* 0x0000002b332b7221 */ /* 0x020fe20000010000 */
[----:B------:R-:W-:Y:S05]  /*07b0*/  BRA `(.L_x_8446) ;  /* 0x0000003000007947 */ /* 0x000fea0003800000 */
.L_x_8445:
[----:B-----5:R-:W-:-:S05]  /*07c0*/  PRMT R16, RZ, 0x7610, R53 ;  /* 0x00007610ff107816 */ /* 0x020fca0000000035 */
[----:B------:R-:W-:-:S04]  /*07d0*/  FADD.FTZ R43, R43, R16 ;  /* 0x000000102b2b7221 */ /* 0x000fc80000010000 */
[----:B------:R-:W-:Y:S02]  /*07e0*/  @P1 FADD.FTZ R43, R51, R43 ;  /* 0x0000002b332b1221 */ /* 0x000fe40000010000 */
.L_x_8446:
[----:B------:R-:W-:Y:S01]  /*07f0*/  PRMT R36, RZ, 0x5410, R38 ;  /* 0x00005410ff247816 */ /* 0x000fe20000000026 */
[----:B------:R-:W-:Y:S05]  /*0800*/  @P2 BRA `(.L_x_8447) ;  /* 0x0000003000002947 */ /* 0x000fea0003800000 */
[----:B------:R-:W-:Y:S05]  /*0810*/  @!P1 BRA `(.L_x_8448) ;  /* 0x0000005000009947 */ /* 0x000fea0003800000 */
[----:B-----5:R-:W-:Y:S01]  /*0820*/  FADD.FTZ R36, R44, R36 ;  /* 0x000000242c247221 */ /* 0x020fe20000010000 */
[----:B------:R-:W-:Y:S05]  /*0830*/  BRA `(.L_x_8448) ;  /* 0x0000003000007947 */ /* 0x000fea0003800000 */
.L_x_8447:
[----:B-----5:R-:W-:-:S05]  /*0840*/  PRMT R17, RZ, 0x5410, R54 ;  /* 0x00005410ff117816 */ /* 0x020fca0000000036 */
[----:B------:R-:W-:-:S04]  /*0850*/  FADD.FTZ R36, R36, R17 ;  /* 0x0000001124247221 */ /* 0x000fc80000010000 */
[----:B------:R-:W-:Y:S02]  /*0860*/  @P1 FADD.FTZ R36, R44, R36 ;  /* 0x000000242c241221 */ /* 0x000fe40000010000 */
.L_x_8448:
[----:B------:R-:W-:Y:S01]  /*0870*/  PRMT R37, RZ, 0x7610, R38 ;  /* 0x00007610ff257816 */ /* 0x000fe20000000026 */
[----:B------:R-:W-:Y:S05]  /*0880*/  @P2 BRA `(.L_x_8449) ;  /* 0x0000003000002947 */ /* 0x000fea0003800000 */
[----:B------:R-:W-:Y:S05]  /*0890*/  @!P1 BRA `(.L_x_8450) ;  /* 0x0000005000009947 */ /* 0x000fea0003800000 */
[----:B-----5:R-:W-:Y:S01]  /*08a0*/  FADD.FTZ R37, R45, R37 ;  /* 0x000000252d257221 */ /* 0x020fe20000010000 */
[----:B------:R-:W-:Y:S05]  /*08b0*/  BRA `(.L_x_8450) ;  /* 0x0000003000007947 */ /* 0x000fea0003800000 */
.L_x_8449:
[----:B-----5:R-:W-:-:S05]  /*08c0*/  PRMT R16, RZ, 0x7610, R54 ;  /* 0x00007610ff107816 */ /* 0x020fca0000000036 */
[----:B------:R-:W-:-:S04]  /*08d0*/  FADD.FTZ R37, R37, R16 ;  /* 0x0000001025257221 */ /* 0x000fc80000010000 */
[----:B------:R-:W-:Y:S02]  /*08e0*/  @P1 FADD.FTZ R37, R45, R37 ;  /* 0x000000252d251221 */ /* 0x000fe40000010000 */
.L_x_8450:
[----:B------:R-:W-:Y:S01]  /*08f0*/  PRMT R38, RZ, 0x5410, R39 ;  /* 0x00005410ff267816 */ /* 0x000fe20000000027 */
[----:B------:R-:W-:Y:S05]  /*0900*/  @P2 BRA `(.L_x_8451) ;  /* 0x0000003000002947 */ /* 0x000fea0003800000 */
[----:B------:R-:W-:Y:S05]  /*0910*/  @!P1 BRA `(.L_x_8452) ;  /* 0x0000005000009947 */ /* 0x000fea0003800000 */
[----:B-----5:R-:W-:Y:S01]  /*0920*/  FADD.FTZ R38, R46, R38 ;  /* 0x000000262e267221 */ /* 0x020fe20000010000 */
[----:B------:R-:W-:Y:S05]  /*0930*/  BRA `(.L_x_8452) ;  /* 0x0000003000007947 */ /* 0x000fea0003800000 */
.L_x_8451:
[----:B-----5:R-:W-:-:S05]  /*0940*/  PRMT R17, RZ, 0x5410, R55 ;  /* 0x00005410ff117816 */ /* 0x020fca0000000037 */
[----:B------:R-:W-:-:S04]  /*0950*/  FADD.FTZ R38, R38, R17 ;  /* 0x0000001126267221 */ /* 0x000fc80000010000 */
[----:B------:R-:W-:Y:S02]  /*0960*/  @P1 FADD.FTZ R38, R46, R38 ;  /* 0x000000262e261221 */ /* 0x000fe40000010000 */
.L_x_8452:
[----:B------:R-:W-:Y:S01]  /*0970*/  PRMT R39, RZ, 0x7610, R39 ;  /* 0x00007610ff277816 */ /* 0x000fe20000000027 */
[----:B------:R-:W-:Y:S05]  /*0980*/  @P2 BRA `(.L_x_8453) ;  /* 0x0000003000002947 */ /* 0x000fea0003800000 */
[----:B------:R-:W-:Y:S05]  /*0990*/  @!P1 BRA `(.L_x_8454) ;  /* 0x0000005000009947 */ /* 0x000fea0003800000 */
[----:B-----5:R-:W-:Y:S01]  /*09a0*/  FADD.FTZ R39, R47, R39 ;  /* 0x000000272f277221 */ /* 0x020fe20000010000 */
[----:B------:R-:W-:Y:S05]  /*09b0*/  BRA `(.L_x_8454) ;  /* 0x0000003000007947 */ /* 0x000fea0003800000 */
.L_x_8453:
[----:B-----5:R-:W-:-:S05]  /*09c0*/  PRMT R16, RZ, 0x7610, R55 ;  /* 0x00007610ff107816 */ /* 0x020fca0000000037 */
[----:B------:R-:W-:-:S04]  /*09d0*/  FADD.FTZ R39, R39, R16 ;  /* 0x0000001027277221 */ /* 0x000fc80000010000 */
[----:B------:R-:W-:Y:S02]  /*09e0*/  @P1 FADD.FTZ R39, R47, R39 ;  /* 0x000000272f271221 */ /* 0x000fe40000010000 */
.L_x_8454:
        /* <DEDUP_REMOVED lines=19> */
.L_x_8455:
[----:B0----5:R-:W-:-:S05]  /*0b20*/  PRMT R17, RZ, 0x5410, R52 ;  /* 0x00005410ff117816 */ /* 0x021fca0000000034 */
[----:B------:R-:W-:-:S04]  /*0b30*/  FADD.FTZ R32, R17, R32 ;  /* 0x0000002011207221 */ /* 0x000fc80000010000 */
[----:B------:R-:W-:Y:S02]  /*0b40*/  @P1 FADD.FTZ R32, R48, R32 ;  /* 0x0000002030201221 */ /* 0x000fe40000010000 */
.L_x_8456:
[----:B------:R-:W-:Y:S01]  /*0b50*/  PRMT R33, RZ, 0x7610, R28 ;  /* 0x00007610ff217816 */ /* 0x000fe2000000001c */
[----:B------:R-:W-:Y:S05]  /*0b60*/  @P2 BRA `(.L_x_8457) ;  /* 0x0000003000002947 */ /* 0x000fea0003800000 */
[----:B------:R-:W-:Y:S05]  /*0b70*/  @!P1 BRA `(.L_x_8458) ;  /* 0x0000005000009947 */ /* 0x000fea0003800000 */
[----:B-----5:R-:W-:Y:S01]  /*0b80*/  FADD.FTZ R33, R49, R33 ;  /* 0x0000002131217221 */ /* 0x020fe20000010000 */
[----:B------:R-:W-:Y:S05]  /*0b90*/  BRA `(.L_x_8458) ;  /* 0x0000003000007947 */ /* 0x000fea0003800000 */
.L_x_8457:
[----:B-----5:R-:W-:-:S05]  /*0ba0*/  PRMT R16, RZ, 0x7610, R52 ;  /* 0x00007610ff107816 */ /* 0x020fca0000000034 */
[----:B------:R-:W-:-:S04]  /*0bb0*/  FADD.FTZ R33, R16, R33 ;  /* 0x0000002110217221 */ /* 0x000fc80000010000 */
[----:B------:R-:W-:Y:S02]  /*0bc0*/  @P1 FADD.FTZ R33, R49, R33 ;  /* 0x0000002131211221 */ /* 0x000fe40000010000 */
.L_x_8458:
[----:B------:R-:W-:Y:S01]  /*0bd0*/  PRMT R34, RZ, 0x5410, R29 ;  /* 0x00005410ff227816 */ /* 0x000fe2000000001d */
[----:B------:R-:W-:Y:S05]  /*0be0*/  @P2 BRA `(.L_x_8459) ;  /* 0x0000003000002947 */ /* 0x000fea0003800000 */
[----:B------:R-:W-:Y:S05]  /*0bf0*/  @!P1 BRA `(.L_x_8460) ;  /* 0x0000005000009947 */ /* 0x000fea0003800000 */
[----:B-----5:R-:W-:Y:S01]  /*0c00*/  FADD.FTZ R34, R50, R34 ;  /* 0x0000002232227221 */ /* 0x020fe20000010000 */
[----:B------:R-:W-:Y:S05]  /*0c10*/  BRA `(.L_x_8460) ;  /* 0x0000003000007947 */ /* 0x000fea0003800000 */
.L_x_8459:
[----:B-----5:R-:W-:-:S05]  /*0c20*/  PRMT R17, RZ, 0x5410, R53 ;  /* 0x00005410ff117816 */ /* 0x020fca0000000035 */
[----:B------:R-:W-:-:S04]  /*0c30*/  FADD.FTZ R34, R17, R34 ;  /* 0x0000002211227221 */ /* 0x000fc80000010000 */
[----:B------:R-:W-:Y:S02]  /*0c40*/  @P1 FADD.FTZ R34, R50, R34 ;  /* 0x0000002232221221 */ /* 0x000fe40000010000 */
.L_x_8460:
[----:B------:R-:W-:Y:S01]  /*0c50*/  PRMT R35, RZ, 0x7610, R29 ;  /* 0x00007610ff237816 */ /* 0x000fe2000000001d */
[----:B------:R-:W-:Y:S05]  /*0c60*/  @P2 BRA `(.L_x_8461) ;  /* 0x0000003000002947 */ /* 0x000fea0003800000 */
[----:B------:R-:W-:Y:S05]  /*0c70*/  @!P1 BRA `(.L_x_8462) ;  /* 0x0000005000009947 */ /* 0x000fea0003800000 */
[----:B-----5:R-:W-:Y:S01]  /*0c80*/  FADD.FTZ R35, R51, R35 ;  /* 0x0000002333237221 */ /* 0x020fe20000010000 */
[----:B------:R-:W-:Y:S05]  /*0c90*/  BRA `(.L_x_8462) ;  /* 0x0000003000007947 */ /* 0x000fea0003800000 */
.L_x_8461:
[----:B-----5:R-:W-:-:S05]  /*0ca0*/  PRMT R16, RZ, 0x7610, R53 ;  /* 0x00007610ff107816 */ /* 0x020fca0000000035 */
[----:B------:R-:W-:-:S04]  /*0cb0*/  FADD.FTZ R35, R16, R35 ;  /* 0x0000002310237221 */ /* 0x000fc80000010000 */
[----:B------:R-:W-:Y:S02]  /*0cc0*/  @P1 FADD.FTZ R35, R51, R35 ;  /* 0x0000002333231221 */ /* 0x000fe40000010000 */
.L_x_8462:
[----:B------:R-:W-:Y:S01]  /*0cd0*/  PRMT R28, RZ, 0x5410, R30 ;  /* 0x00005410ff1c7816 */ /* 0x000fe2000000001e */
[----:B------:R-:W-:Y:S05]  /*0ce0*/  @P2 BRA `(.L_x_8463) ;  /* 0x0000003000002947 */ /* 0x000fea0003800000 */
[----:B------:R-:W-:Y:S05]  /*0cf0*/  @!P1 BRA `(.L_x_8464) ;  /* 0x0000005000009947 */ /* 0x000fea0003800000 */
[----:B-----5:R-:W-:Y:S01]  /*0d00*/  FADD.FTZ R28, R44, R28 ;  /* 0x0000001c2c1c7221 */ /* 0x020fe20000010000 */
[----:B------:R-:W-:Y:S05]  /*0d10*/  BRA `(.L_x_8464) ;  /* 0x0000003000007947 */ /* 0x000fea0003800000 */
.L_x_8463:
[----:B-----5:R-:W-:-:S05]  /*0d20*/  PRMT R17, RZ, 0x5410, R54 ;  /* 0x00005410ff117816 */ /* 0x020fca0000000036 */
[----:B------:R-:W-:-:S04]  /*0d30*/  FADD.FTZ R28, R17, R28 ;  /* 0x0000001c111c7221 */ /* 0x000fc80000010000 */
[----:B------:R-:W-:Y:S02]  /*0d40*/  @P1 FADD.FTZ R28, R44, R28 ;  /* 0x0000001c2c1c1221 */ /* 0x000fe40000010000 */
.L_x_8464:
[----:B------:R-:W-:Y:S01]  /*0d50*/  PRMT R29, RZ, 0x7610, R30 ;  /* 0x00007610ff1d7816 */ /* 0x000fe2000000001e */
[----:B------:R-:W-:Y:S05]  /*0d60*/  @P2 BRA `(.L_x_8465) ;  /* 0x0000003000002947 */ /* 0x000fea0003800000 */
[----:B------:R-:W-:Y:S05]  /*0d70*/  @!P1 BRA `(.L_x_8466) ;  /* 0x0000005000009947 */ /* 0x000fea0003800000 */
[----:B-----5:R-:W-:Y:S01]  /*0d80*/  FADD.FTZ R29, R45, R29 ;  /* 0x0000001d2d1d7221 */ /* 0x020fe20000010000 */
[----:B------:R-:W-:Y:S05]  /*0d90*/  BRA `(.L_x_8466) ;  /* 0x0000003000007947 */ /* 0x000fea0003800000 */
.L_x_8465:
[----:B-----5:R-:W-:-:S05]  /*0da0*/  PRMT R16, RZ, 0x7610, R54 ;  /* 0x00007610ff107816 */ /* 0x020fca0000000036 */
[----:B------:R-:W-:-:S04]  /*0db0*/  FADD.FTZ R29, R16, R29 ;  /* 0x0000001d101d7221 */ /* 0x000fc80000010000 */
[----:B------:R-:W-:Y:S02]  /*0dc0*/  @P1 FADD.FTZ R29, R45, R29 ;  /* 0x0000001d2d1d1221 */ /* 0x000fe40000010000 */
.L_x_8466:
[----:B------:R-:W-:Y:S01]  /*0dd0*/  PRMT R30, RZ, 0x5410, R31 ;  /* 0x00005410ff1e7816 */ /* 0x000fe2000000001f */
[----:B------:R-:W-:Y:S05]  /*0de0*/  @P2 BRA `(.L_x_8467) ;  /* 0x0000003000002947 */ /* 0x000fea0003800000 */
[----:B------:R-:W-:Y:S05]  /*0df0*/  @!P1 BRA `(.L_x_8468) ;  /* 0x0000005000009947 */ /* 0x000fea0003800000 */
[----:B-----5:R-:W-:Y:S01]  /*0e00*/  FADD.FTZ R30, R46, R30 ;  /* 0x0000001e2e1e7221 */ /* 0x020fe20000010000 */
[----:B------:R-:W-:Y:S05]  /*0e10*/  BRA `(.L_x_8468) ;  /* 0x0000003000007947 */ /* 0x000fea0003800000 */
.L_x_8467:
[----:B-----5:R-:W-:-:S05]  /*0e20*/  PRMT R17, RZ, 0x5410, R55 ;  /* 0x00005410ff117816 */ /* 0x020fca0000000037 */
[----:B------:R-:W-:-:S04]  /*0e30*/  FADD.FTZ R30, R17, R30 ;  /* 0x0000001e111e7221 */ /* 0x000fc80000010000 */
[----:B------:R-:W-:Y:S02]  /*0e40*/  @P1 FADD.FTZ R30, R46, R30 ;  /* 0x0000001e2e1e1221 */ /* 0x000fe40000010000 */
.L_x_8468:
[----:B------:R-:W-:Y:S01]  /*0e50*/  PRMT R31, RZ, 0x7610, R31 ;  /* 0x00007610ff1f7816 */ /* 0x000fe2000000001f */
[----:B------:R-:W-:Y:S05]  /*0e60*/  @P2 BRA `(.L_x_8469) ;  /* 0x0000003000002947 */ /* 0x000fea0003800000 */
[----:B------:R-:W-:Y:S05]  /*0e70*/  @!P1 BRA `(.L_x_8470) ;  /* 0x0000005000009947 */ /* 0x000fea0003800000 */
[----:B-----5:R-:W-:Y:S01]  /*0e80*/  FADD.FTZ R31, R47, R31 ;  /* 0x0000001f2f1f7221 */ /* 0x020fe20000010000 */
[----:B------:R-:W-:Y:S05]  /*0e90*/  BRA `(.L_x_8470) ;  /* 0x0000003000007947 */ /* 0x000fea0003800000 */
.L_x_8469:
[----:B-----5:R-:W-:-:S05]  /*0ea0*/  PRMT R16, RZ, 0x7610, R55 ;  /* 0x00007610ff107816 */ /* 0x020fca0000000037 */
[----:B------:R-:W-:-:S04]  /*0eb0*/  FADD.FTZ R31, R16, R31 ;  /* 0x0000001f101f7221 */ /* 0x000fc80000010000 */
[----:B------:R-:W-:Y:S02]  /*0ec0*/  @P1 FADD.FTZ R31, R47, R31 ;  /* 0x0000001f2f1f1221 */ /* 0x000fe40000010000 */
.L_x_8470:
[----:B------:R-:W-:Y:S02]  /*0ed0*/  IADD3 R106, R108, 0x100, RZ ;  /* 0x000001006c6a7810 */ /* 0x000fe40007ffe0ff */
[----:B------:R-:W-:Y:S02]  /*0ee0*/  LEA R24, P3, R70, c[0x0][0x188], 0x5 ;  /* 0x0000620046187a11 */ /* 0x000fe400078628ff */
[C---:B------:R-:W-:Y:S01]  /*0ef0*/  @P1 LEA R18, P4, R106.reuse, c[0x0][0x180], 0x5 ;  /* 0x000060006a121a11 */ /* 0x040fe200078828ff */
[----:B------:R-:W-:Y:S01]  /*0f00*/  IMAD.WIDE.U32 R20, R106, R73, c[0x0][0x170] ;  /* 0x00005c006a147625 */ /* 0x000fe200078e0049 */
[----:B------:R-:W-:Y:S02]  /*0f10*/  LEA.HI.X R25, R70, c[0x0][0x18c], RZ, 0x5, P3 ;  /* 0x0000630046197a11 */ /* 0x000fe400018f2cff */
[C---:B------:R-:W-:Y:S02]  /*0f20*/  @P0 LEA R16, P3, R106.reuse, c[0x0][0x178], 0x4 ;  /* 0x00005e006a100a11 */ /* 0x040fe400078620ff */
[C---:B------:R-:W-:Y:S01]  /*0f30*/  @P1 LEA.HI.X R19, R106.reuse, c[0x0][0x184], RZ, 0x5, P4 ;  /* 0x000061006a131a11 */ /* 0x040fe200020f2cff */
[----:B------:R-:W-:Y:S01]  /*0f40*/  STG.E.128 [R24.64], R32 ;  /* 0x0000002018007986 */ /* 0x000fe2000c101d04 */
[----:B------:R-:W-:-:S03]  /*0f50*/  @P0 LEA.HI.X R17, R106, c[0x0][0x17c], RZ, 0x4, P3 ;  /* 0x00005f006a110a11 */ /* 0x000fc600018f24ff */
[----:B------:R0:W-:Y:S04]  /*0f60*/  STG.E.128 [R24.64+0x10], R28 ;  /* 0x0000101c18007986 */ /* 0x0001e8000c101d04 */
[----:B------:R-:W0:Y:S04]  /*0f70*/  LDG.E.128 R20, [R20.64] ;  /* 0x0000000414147981 */ /* 0x000e28000c1e1d00 */
[----:B-----5:R1:W5:Y:S04]  /*0f80*/  @P0 LDG.E.128 R52, [R16.64] ;  /* 0x0000000410340981 */ /* 0x020368000c1e1d00 */
[----:B------:R1:W5:Y:S04]  /*0f90*/  @P1 LDG.E.128 R48, [R18.64] ;  /* 0x0000000412301981 */ /* 0x000368000c1e1d00 */
[----:B------:R1:W5:Y:S01]  /*0fa0*/  @P1 LDG.E.128 R44, [R18.64+0x10] ;  /* 0x00001004122c1981 */ /* 0x000362000c1e1d00 */
[----:B0-----:R-:W-:Y:S01]  /*0fb0*/  PRMT R24, RZ, 0x5410, R20 ;  /* 0x00005410ff187816 */ /* 0x001fe20000000014 */
[----:B------:R-:W-:Y:S05]  /*0fc0*/  @P2 BRA `(.L_x_8471) ;  /* 0x0000003000002947 */ /* 0x000fea0003800000 */
[----:B-1----:R-:W-:Y:S05]  /*0fd0*/  @!P1 BRA `(.L_x_8472) ;  /* 0x0000005000009947 */ /* 0x002fea0003800000 */
[----:B-----5:R-:W-:Y:S01]  /*0fe0*/  FADD.FTZ R24, R48, R24 ;  /* 0x0000001830187221 */ /* 0x020fe20000010000 */
[----:B------:R-:W-:Y:S05]  /*0ff0*/  BRA `(.L_x_8472) ;  /* 0x0000003000007947 */ /* 0x000fea0003800000 */
.L_x_8471:
[----:B-1---5:R-:W-:-:S05]  /*1000*/  PRMT R17, RZ, 0x5410, R52 ;  /* 0x00005410ff117816 */ /* 0x022fca0000000034 */
[----:B------:R-:W-:-:S04]  /*1010*/  FADD.FTZ R24, R17, R24 ;  /* 0x0000001811187221 */ /* 0x000fc80000010000 */
[----:B------:R-:W-:Y:S02]  /*1020*/  @P1 FADD.FTZ R24, R48, R24 ;  /* 0x0000001830181221 */ /* 0x000fe40000010000 */
.L_x_8472:
[----:B------:R-:W-:Y:S01]  /*1030*/  PRMT R25, RZ, 0x7610, R20 ;  /* 0x00007610ff197816 */ /* 0x000fe20000000014 */
[----:B------:R-:W-:Y:S05]  /*1040*/  @P2 BRA `(.L_x_8473) ;  /* 0x0000003000002947 */ /* 0x000fea0003800000 */
[----:B------:R-:W-:Y:S05]  /*1050*/  @!P1 BRA `(.L_x_8474) ;  /* 0x0000005000009947 */ /* 0x000fea0003800000 */
[----:B-----5:R-:W-:Y:S01]  /*1060*/  FADD.FTZ R25, R49, R25 ;  /* 0x0000001931197221 */ /* 0x020fe20000010000 */
[----:B------:R-:W-:Y:S05]  /*1070*/  BRA `(.L_x_8474) ;  /* 0x0000003000007947 */ /* 0x000fea0003800000 */
.L_x_8473:
[----:B-----5:R-:W-:-:S05]  /*1080*/  PRMT R16, RZ, 0x7610, R52 ;  /* 0x00007610ff107816 */ /* 0x020fca0000000034 */
[----:B------:R-:W-:-:S04]  /*1090*/  FADD.FTZ R25, R16, R25 ;  /* 0x0000001910197221 */ /* 0x000fc80000010000 */
[----:B------:R-:W-:Y:S02]  /*10a0*/  @P1 FADD.FTZ R25, R49, R25 ;  /* 0x0000001931191221 */ /* 0x000fe40000010000 */
.L_x_8474:
[----:B------:R-:W-:Y:S01]  /*10b0*/  PRMT R26, RZ, 0x5410, R21 ;  /* 0x00005410ff1a7816 */ /* 0x000fe20000000015 */
[----:B------:R-:W-:Y:S05]  /*10c0*/  @P2 BRA `(.L_x_8475) ;  /* 0x0000003000002947 */ /* 0x000fea0003800000 */
[----:B------:R-:W-:Y:S05]  /*10d0*/  @!P1 BRA `(.L_x_8476) ;  /* 0x0000005000009947 */ /* 0x000fea0003800000 */
[----:B-----5:R-:W-:Y:S01]  /*10e0*/  FADD.FTZ R26, R50, R26 ;  /* 0x0000001a321a7221 */ /* 0x020fe20000010000 */
[----:B------:R-:W-:Y:S05]  /*10f0*/  BRA `(.L_x_8476) ;  /* 0x0000003000007947 */ /* 0x000fea0003800000 */
.L_x_8475:
[----:B-----5:R-:W-:-:S05]  /*1100*/  PRMT R17, RZ, 0x5410, R53 ;  /* 0x00005410ff117816 */ /* 0x020fca0000000035 */
[----:B------:R-:W-:-:S04]  /*1110*/  FADD.FTZ R26, R17, R26 ;  /* 0x0000001a111a7221 */ /* 0x000fc80000010000 */
[----:B------:R-:W-:Y:S02]  /*1120*/  @P1 FADD.FTZ R26, R50, R26 ;  /* 0x0000001a321a1221 */ /* 0x000fe40000010000 */
.L_x_8476:
[----:B------:R-:W-:Y:S01]  /*1130*/  PRMT R27, RZ, 0x7610, R21 ;  /* 0x00007610ff1b7816 */ /* 0x000fe20000000015 */
[----:B------:R-:W-:Y:S05]  /*1140*/  @P2 BRA `(.L_x_8477) ;  /* 0x0000003000002947 */ /* 0x000fea0003800000 */
[----:B------:R-:W-:Y:S05]  /*1150*/  @!P1 BRA `(.L_x_8478) ;  /* 0x0000005000009947 */ /* 0x000fea0003800000 */
[----:B-----5:R-:W-:Y:S01]  /*1160*/  FADD.FTZ R27, R51, R27 ;  /* 0x0000001b331b7221 */ /* 0x020fe20000010000 */
[----:B------:R-:W-:Y:S05]  /*1170*/  BRA `(.L_x_8478) ;  /* 0x0000003000007947 */ /* 0x000fea0003800000 */
.L_x_8477:
[----:B-----5:R-:W-:-:S05]  /*1180*/  PRMT R16, RZ, 0x7610, R53 ;  /* 0x00007610ff107816 */ /* 0x020fca0000000035 */
[----:B------:R-:W-:-:S04]  /*1190*/  FADD.FTZ R27, R16, R27 ;  /* 0x0000001b101b7221 */ /* 0x000fc80000010000 */
[----:B------:R-:W-:Y:S02]  /*11a0*/  @P1 FADD.FTZ R27, R51, R27 ;  /* 0x0000001b331b1221 */ /* 0x000fe40000010000 */
.L_x_8478:
[----:B------:R-:W-:Y:S01]  /*11b0*/  PRMT R20, RZ, 0x5410, R22 ;  /* 0x00005410ff147816 */ /* 0x000fe20000000016 */
[----:B------:R-:W-:Y:S05]  /*11c0*/  @P2 BRA `(.L_x_8479) ;  /* 0x0000003000002947 */ /* 0x000fea0003800000 */
[----:B------:R-:W-:Y:S05]  /*11d0*/  @!P1 BRA `(.L_x_8480) ;  /* 0x0000005000009947 */ /* 0x000fea0003800000 */
[----:B-----5:R-:W-:Y:S01]  /*11e0*/  FADD.FTZ R20, R44, R20 ;  /* 0x000000142c147221 */ /* 0x020fe20000010000 */
[----:B------:R-:W-:Y:S05]  /*11f0*/  BRA `(.L_x_8480) ;  /* 0x0000003000007947 */ /* 0x000fea0003800000 */
.L_x_8479:
[----:B-----5:R-:W-:-:S05]  /*1200*/  PRMT R17, RZ, 0x5410, R54 ;  /* 0x00005410ff117816 */ /* 0x020fca0000000036 */
[----:B------:R-:W-:-:S04]  /*1210*/  FADD.FTZ R20, R17, R20 ;  /* 0x0000001411147221 */ /* 0x000fc80000010000 */
[----:B------:R-:W-:Y:S02]  /*1220*/  @P1 FADD.FTZ R20, R44, R20 ;  /* 0x000000142c141221 */ /* 0x000fe40000010000 */
.L_x_8480:
[----:B------:R-:W-:Y:S01]  /*1230*/  PRMT R21, RZ, 0x7610, R22 ;  /* 0x00007610ff157816 */ /* 0x000fe20000000016 */
[----:B------:R-:W-:Y:S05]  /*1240*/  @P2 BRA `(.L_x_8481) ;  /* 0x0000003000002947 */ /* 0x000fea0003800000 */
[----:B------:R-:W-:Y:S05]  /*1250*/  @!P1 BRA `(.L_x_8482) ;  /* 0x0000005000009947 */ /* 0x000fea0003800000 */
[----:B-----5:R-:W-:Y:S01]  /*1260*/  FADD.FTZ R21, R45, R21 ;  /* 0x000000152d157221 */ /* 0x020fe20000010000 */
[----:B------:R-:W-:Y:S05]  /*1270*/  BRA `(.L_x_8482) ;  /* 0x0000003000007947 */ /* 0x000fea0003800000 */
.L_x_8481:
[----:B-----5:R-:W-:-:S05]  /*1280*/  PRMT R16, RZ, 0x7610, R54 ;  /* 0x00007610ff107816 */ /* 0x020fca0000000036 */
[----:B------:R-:W-:-:S04]  /*1290*/  FADD.FTZ R21, R16, R21 ;  /* 0x0000001510157221 */ /* 0x000fc80000010000 */
[----:B------:R-:W-:Y:S02]  /*12a0*/  @P1 FADD.FTZ R21, R45, R21 ;  /* 0x000000152d151221 */ /* 0x000fe40000010000 */
.L_x_8482:
[----:B------:R-:W-:Y:S01]  /*12b0*/  PRMT R22, RZ, 0x5410, R23 ;  /* 0x00005410ff167816 */ /* 0x000fe20000000017 */
[----:B------:R-:W-:Y:S05]  /*12c0*/  @P2 BRA `(.L_x_8483) ;  /* 0x0000003000002947 */ /* 0x000fea0003800000 */
[----:B------:R-:W-:Y:S05]  /*12d0*/  @!P1 BRA `(.L_x_8484) ;  /* 0x0000005000009947 */ /* 0x000fea0003800000 */
[----:B-----5:R-:W-:Y:S01]  /*12e0*/  FADD.FTZ R22, R46, R22 ;  /* 0x000000162e167221 */ /* 0x020fe20000010000 */
[----:B------:R-:W-:Y:S05]  /*12f0*/  BRA `(.L_x_8484) ;  /* 0x0000003000007947 */ /* 0x000fea0003800000 */
.L_x_8483:
[----:B-----5:R-:W-:-:S05]  /*1300*/  PRMT R17, RZ, 0x5410, R55 ;  /* 0x00005410ff117816 */ /* 0x020fca0000000037 */
[----:B------:R-:W-:-:S04]  /*1310*/  FADD.FTZ R22, R17, R22 ;  /* 0x0000001611167221 */ /* 0x000fc80000010000 */
[----:B------:R-:W-:Y:S02]  /*1320*/  @P1 FADD.FTZ R22, R46, R22 ;  /* 0x000000162e161221 */ /* 0x000fe40000010000 */
.L_x_8484:
[----:B------:R-:W-:Y:S01]  /*1330*/  PRMT R23, RZ, 0x7610, R23 ;  /* 0x00007610ff177816 */ /* 0x000fe20000000017 */
[----:B------:R-:W-:Y:S05]  /*1340*/  @P2 BRA `(.L_x_8485) ;  /* 0x0000003000002947 */ /* 0x000fea0003800000 */
[----:B------:R-:W-:Y:S05]  /*1350*/  @!P1 BRA `(.L_x_8486) ;  /* 0x0000005000009947 */ /* 0x000fea0003800000 */
[----:B-----5:R-:W-:Y:S01]  /*1360*/  FADD.FTZ R23, R47, R23 ;  /* 0x000000172f177221 */ /* 0x020fe20000010000 */
[----:B------:R-:W-:Y:S05]  /*1370*/  BRA `(.L_x_8486) ;  /* 0x0000003000007947 */ /* 0x000fea0003800000 */
.L_x_8485:
[----:B-----5:R-:W-:-:S05]  /*1380*/  PRMT R16, RZ, 0x7610, R55 ;  /* 0x00007610ff107816 */ /* 0x020fca0000000037 */
[----:B------:R-:W-:-:S04]  /*1390*/  FADD.FTZ R23, R16, R23 ;  /* 0x0000001710177221 */ /* 0x000fc80000010000 */
[----:B------:R-:W-:Y:S02]  /*13a0*/  @P1 FADD.FTZ R23, R47, R23 ;  /* 0x000000172f171221 */ /* 0x000fe40000010000 */
.L_x_8486:
[----:B------:R-:W-:Y:S02]  /*13b0*/  IADD3 R107, R108, 0x180, RZ ;  /* 0x000001806c6b7810 */ /* 0x000fe40007ffe0ff */
[C---:B------:R-:W-:Y:S02]  /*13c0*/  LEA R92, P3, R106.reuse, c[0x0][0x188], 0x5 ;  /* 0x000062006a5c7a11 */ /* 0x040fe400078628ff */
[C---:B------:R-:W-:Y:S01]  /*13d0*/  @P1 LEA R18, P4, R107.reuse, c[0x0][0x180], 0x5 ;  /* 0x000060006b121a11 */ /* 0x040fe200078828ff */
[C---:B------:R-:W-:Y:S01]  /*13e0*/  IMAD.WIDE.U32 R72, R107.reuse, R73, c[0x0][0x170] ;  /* 0x00005c006b487625 */ /* 0x040fe200078e0049 */
[----:B------:R-:W-:Y:S02]  /*13f0*/  LEA.HI.X R93, R106, c[0x0][0x18c], RZ, 0x5, P3 ;  /* 0x000063006a5d7a11 */ /* 0x000fe400018f2cff */
[C---:B------:R-:W-:Y:S02]  /*1400*/  @P1 LEA.HI.X R19, R107.reuse, c[0x0][0x184], RZ, 0x5, P4 ;  /* 0x000061006b131a11 */ /* 0x040fe400020f2cff */
[C---:B------:R-:W-:Y:S01]  /*1410*/  @P0 LEA R16, P3, R107.reuse, c[0x0][0x178], 0x4 ;  /* 0x00005e006b100a11 */ /* 0x040fe200078620ff */
[----:B------:R0:W-:Y:S03]  /*1420*/  STG.E.128 [R92.64], R24 ;  /* 0x000000185c007986 */ /* 0x0001e6000c101d04 */
[----:B------:R-:W-:Y:S01]  /*1430*/  @P0 LEA.HI.X R17, R107, c[0x0][0x17c], RZ, 0x4, P3 ;  /* 0x00005f006b110a11 */ /* 0x000fe200018f24ff */
[----:B------:R0:W-:Y:S04]  /*1440*/  STG.E.128 [R92.64+0x10], R20 ;  /* 0x000010145c007986 */ /* 0x0001e8000c101d04 */
[----:B------:R-:W2:Y:S04]  /*1450*/  LDG.E.128 R72, [R72.64] ;  /* 0x0000000448487981 */ /* 0x000ea8000c1e1d00 */
[----:B-----5:R0:W5:Y:S04]  /*1460*/  @P1 LDG.E.128 R48, [R18.64] ;  /* 0x0000000412301981 */ /* 0x020168000c1e1d00 */
[----:B------:R0:W5:Y:S04]  /*1470*/  @P1 LDG.E.128 R44, [R18.64+0x10] ;  /* 0x00001004122c1981 */ /* 0x000168000c1e1d00 */
[----:B------:R2:W5:Y:S02]  /*1480*/  @P0 LDG.E.128 R52, [R16.64] ;  /* 0x0000000410340981 */ /* 0x000564000c1e1d00 */
[----:B--2---:R-:W-:Y:S01]  /*1490*/  PRMT R16, RZ, 0x5410, R72 ;  /* 0x00005410ff107816 */ /* 0x004fe20000000048 */
[----:B------:R-:W-:Y:S05]  /*14a0*/  @P2 BRA `(.L_x_8487) ;  /* 0x0000003000002947 */ /* 0x000fea0003800000 */
[----:B0-----:R-:W-:Y:S05]  /*14b0*/  @!P1 BRA `(.L_x_8488) ;  /* 0x0000005000009947 */ /* 0x001fea0003800000 */
[----:B-----5:R-:W-:Y:S01]  /*14c0*/  FADD.FTZ R16, R48, R16 ;  /* 0x0000001030107221 */ /* 0x020fe20000010000 */
[----:B------:R-:W-:Y:S05]  /*14d0*/  BRA `(.L_x_8488) ;  /* 0x0000003000007947 */ /* 0x000fea0003800000 */
.L_x_8487:
[----:B0----5:R-:W-:-:S05]  /*14e0*/  PRMT R17, RZ, 0x5410, R52 ;  /* 0x00005410ff117816 */ /* 0x021fca0000000034 */
[----:B------:R-:W-:-:S04]  /*14f0*/  FADD.FTZ R16, R17, R16 ;  /* 0x0000001011107221 */ /* 0x000fc80000010000 */
[----:B------:R-:W-:Y:S02]  /*1500*/  @P1 FADD.FTZ R16, R48, R16 ;  /* 0x0000001030101221 */ /* 0x000fe40000010000 */
.L_x_8488:
[----:B------:R-:W-:Y:S01]  /*1510*/  PRMT R17, RZ, 0x7610, R72 ;  /* 0x00007610ff117816 */ /* 0x000fe20000000048 */
[----:B------:R-:W-:Y:S05]  /*1520*/  @P2 BRA `(.L_x_8489) ;  /* 0x0000003000002947 */ /* 0x000fea0003800000 */
[----:B------:R-:W-:Y:S05]  /*1530*/  @!P1 BRA `(.L_x_8490) ;  /* 0x0000005000009947 */ /* 0x000fea0003800000 */
[----:B-----5:R-:W-:Y:S01]  /*1540*/  FADD.FTZ R17, R49, R17 ;  /* 0x0000001131117221 */ /* 0x020fe20000010000 */
[----:B------:R-:W-:Y:S05]  /*1550*/  BRA `(.L_x_8490) ;  /* 0x0000003000007947 */ /* 0x000fea0003800000 */
.L_x_8489:
[----:B-----5:R-:W-:-:S05]  /*1560*/  PRMT R18, RZ, 0x7610, R52 ;  /* 0x00007610ff127816 */ /* 0x020fca0000000034 */
[----:B------:R-:W-:-:S04]  /*1570*/  FADD.FTZ R17, R18, R17 ;  /* 0x0000001112117221 */ /* 0x000fc80000010000 */
[----:B------:R-:W-:Y:S02]  /*1580*/  @P1 FADD.FTZ R17, R49, R17 ;  /* 0x0000001131111221 */ /* 0x000fe40000010000 */
.L_x_8490:
[----:B------:R-:W-:Y:S01]  /*1590*/  PRMT R18, RZ, 0x5410, R73 ;  /* 0x00005410ff127816 */ /* 0x000fe20000000049 */
[----:B------:R-:W-:Y:S05]  /*15a0*/  @P2 BRA `(.L_x_8491) ;  /* 0x0000003000002947 */ /* 0x000fea0003800000 */
[----:B------:R-:W-:Y:S05]  /*15b0*/  @!P1 BRA `(.L_x_8492) ;  /* 0x0000005000009947 */ /* 0x000fea0003800000 */
[----:B-----5:R-:W-:Y:S01]  /*15c0*/  FADD.FTZ R18, R50, R18 ;  /* 0x0000001232127221 */ /* 0x020fe20000010000 */
[----:B------:R-:W-:Y:S05]  /*15d0*/  BRA `(.L_x_8492) ;  /* 0x0000003000007947 */ /* 0x000fea0003800000 */
.L_x_8491:
[----:B-----5:R-:W-:-:S05]  /*15e0*/  PRMT R19, RZ, 0x5410, R53 ;  /* 0x00005410ff137816 */ /* 0x020fca0000000035 */
[----:B------:R-:W-:-:S04]  /*15f0*/  FADD.FTZ R18, R19, R18 ;  /* 0x0000001213127221 */ /* 0x000fc80000010000 */
[----:B------:R-:W-:Y:S02]  /*1600*/  @P1 FADD.FTZ R18, R50, R18 ;  /* 0x0000001232121221 */ /* 0x000fe40000010000 */
.L_x_8492:
[----:B------:R-:W-:Y:S01]  /*1610*/  PRMT R19, RZ, 0x7610, R73 ;  /* 0x00007610ff137816 */ /* 0x000fe20000000049 */
[----:B------:R-:W-:Y:S05]  /*1620*/  @P2 BRA `(.L_x_8493) ;  /* 0x0000003000002947 */ /* 0x000fea0003800000 */
[----:B------:R-:W-:Y:S05]  /*1630*/  @!P1 BRA `(.L_x_8494) ;  /* 0x0000005000009947 */ /* 0x000fea0003800000 */
[----:B-----5:R-:W-:Y:S01]  /*1640*/  FADD.FTZ R19, R51, R19 ;  /* 0x0000001333137221 */ /* 0x020fe20000010000 */
[----:B------:R-:W-:Y:S05]  /*1650*/  BRA `(.L_x_8494) ;  /* 0x0000003000007947 */ /* 0x000fea0003800000 */
.L_x_8493:
[----:B-----5:R-:W-:-:S05]  /*1660*/  PRMT R72, RZ, 0x7610, R53 ;  /* 0x00007610ff487816 */ /* 0x020fca0000000035 */
[----:B------:R-:W-:-:S04]  /*1670*/  FADD.FTZ R19, R72, R19 ;  /* 0x0000001348137221 */ /* 0x000fc80000010000 */
[----:B------:R-:W-:Y:S02]  /*1680*/  @P1 FADD.FTZ R19, R51, R19 ;  /* 0x0000001333131221 */ /* 0x000fe40000010000 */
.L_x_8494:
[----:B------:R-:W-:Y:S01]  /*1690*/  PRMT R72, RZ, 0x5410, R74 ;  /* 0x00005410ff487816 */ /* 0x000fe2000000004a */
[----:B------:R-:W-:Y:S05]  /*16a0*/  @P2 BRA `(.L_x_8495) ;  /* 0x0000003000002947 */ /* 0x000fea0003800000 */
[----:B------:R-:W-:Y:S05]  /*16b0*/  @!P1 BRA `(.L_x_8496) ;  /* 0x0000005000009947 */ /* 0x000fea0003800000 */
[----:B-----5:R-:W-:Y:S01]  /*16c0*/  FADD.FTZ R72, R44, R72 ;  /* 0x000000482c487221 */ /* 0x020fe20000010000 */
[----:B------:R-:W-:Y:S05]  /*16d0*/  BRA `(.L_x_8496) ;  /* 0x0000003000007947 */ /* 0x000fea0003800000 */
.L_x_8495:
[----:B-----5:R-:W-:-:S05]  /*16e0*/  PRMT R73, RZ, 0x5410, R54 ;  /* 0x00005410ff497816 */ /* 0x020fca0000000036 */
[----:B------:R-:W-:-:S04]  /*16f0*/  FADD.FTZ R72, R73, R72 ;  /* 0x0000004849487221 */ /* 0x000fc80000010000 */
[----:B------:R-:W-:Y:S02]  /*1700*/  @P1 FADD.FTZ R72, R44, R72 ;  /* 0x000000482c481221 */ /* 0x000fe40000010000 */
.L_x_8496:
[----:B------:R-:W-:Y:S01]  /*1710*/  PRMT R73, RZ, 0x7610, R74 ;  /* 0x00007610ff497816 */ /* 0x000fe2000000004a */
[----:B------:R-:W-:Y:S05]  /*1720*/  @P2 BRA `(.L_x_8497) ;  /* 0x0000003000002947 */ /* 0x000fea0003800000 */
[----:B------:R-:W-:Y:S05]  /*1730*/  @!P1 BRA `(.L_x_8498) ;  /* 0x0000005000009947 */ /* 0x000fea0003800000 */
[----:B-----5:R-:W-:Y:S01]  /*1740*/  FADD.FTZ R73, R45, R73 ;  /* 0x000000492d497221 */ /* 0x020fe20000010000 */
[----:B------:R-:W-:Y:S05]  /*1750*/  BRA `(.L_x_8498) ;  /* 0x0000003000007947 */ /* 0x000fea0003800000 */
.L_x_8497:
[----:B-----5:R-:W-:-:S05]  /*1760*/  PRMT R74, RZ, 0x7610, R54 ;  /* 0x00007610ff4a7816 */ /* 0x020fca0000000036 */
[----:B------:R-:W-:-:S04]  /*1770*/  FADD.FTZ R73, R74, R73 ;  /* 0x000000494a497221 */ /* 0x000fc80000010000 */
[----:B------:R-:W-:Y:S02]  /*1780*/  @P1 FADD.FTZ R73, R45, R73 ;  /* 0x000000492d491221 */ /* 0x000fe40000010000 */
.L_x_8498:
[----:B------:R-:W-:Y:S01]  /*1790*/  PRMT R74, RZ, 0x5410, R75 ;  /* 0x00005410ff4a7816 */ /* 0x000fe2000000004b */
[----:B------:R-:W-:Y:S05]  /*17a0*/  @P2 BRA `(.L_x_8499) ;  /* 0x0000003000002947 */ /* 0x000fea0003800000 */
[----:B------:R-:W-:Y:S05]  /*17b0*/  @!P1 BRA `(.L_x_8500) ;  /* 0x0000005000009947 */ /* 0x000fea0003800000 */
[----:B-----5:R-:W-:Y:S01]  /*17c0*/  FADD.FTZ R74, R46, R74 ;  /* 0x0000004a2e4a7221 */ /* 0x020fe20000010000 */
[----:B------:R-:W-:Y:S05]  /*17d0*/  BRA `(.L_x_8500) ;  /* 0x0000003000007947 */ /* 0x000fea0003800000 */
.L_x_8499:
[----:B-----5:R-:W-:-:S05]  /*17e0*/  PRMT R93, RZ, 0x5410, R55 ;  /* 0x00005410ff5d7816 */ /* 0x020fca0000000037 */
[----:B------:R-:W-:-:S04]  /*17f0*/  FADD.FTZ R74, R93, R74 ;  /* 0x0000004a5d4a7221 */ /* 0x000fc80000010000 */
[----:B------:R-:W-:Y:S02]  /*1800*/  @P1 FADD.FTZ R74, R46, R74 ;  /* 0x0000004a2e4a1221 */ /* 0x000fe40000010000 */
.L_x_8500:
[----:B------:R-:W-:Y:S01]  /*1810*/  PRMT R75, RZ, 0x7610, R75 ;  /* 0x00007610ff4b7816 */ /* 0x000fe2000000004b */
[----:B------:R-:W-:Y:S05]  /*1820*/  @P2 BRA `(.L_x_8501) ;  /* 0x0000003000002947 */ /* 0x000fea0003800000 */
[----:B------:R-:W-:Y:S05]  /*1830*/  @!P1 BRA `(.L_x_8502) ;  /* 0x0000005000009947 */ /* 0x000fea0003800000 */
[----:B-----5:R-:W-:Y:S01]  /*1840*/  FADD.FTZ R75, R47, R75 ;  /* 0x0000004b2f4b7221 */ /* 0x020fe20000010000 */
[----:B------:R-:W-:Y:S05]  /*1850*/  BRA `(.L_x_8502) ;  /* 0x0000003000007947 */ /* 0x000fea0003800000 */
.L_x_8501:
[----:B-----5:R-:W-:-:S05]  /*1860*/  PRMT R92, RZ, 0x7610, R55 ;  /* 0x00007610ff5c7816 */ /* 0x020fca0000000037 */
[----:B------:R-:W-:-:S04]  /*1870*/  FADD.FTZ R75, R92, R75 ;  /* 0x0000004b5c4b7221 */ /* 0x000fc80000010000 */
[----:B------:R-:W-:Y:S02]  /*1880*/  @P1 FADD.FTZ R75, R47, R75 ;  /* 0x0000004b2f4b1221 */ /* 0x000fe40000010000 */
.L_x_8502:
[----:B------:R-:W-:Y:S01]  /*1890*/  FADD.FTZ R92, RZ, R40 ;  /* 0x00000028ff5c7221 */ /* 0x000fe20000010000 */
[----:B------:R-:W-:-:S03]  /*18a0*/  SHF.R.U32.HI R94, RZ, 0x5, R94 ;  /* 0x00000005ff5e7819 */ /* 0x000fc6000001165e */
        /* <DEDUP_REMOVED lines=40> */
.L_x_8507:
        /* <DEDUP_REMOVED lines=84> */
.L_x_8508:
[C---:B------:R-:W-:Y:S01]  /*2070*/  ISETP.NE.AND P0, PT, R98.reuse, RZ, PT ;  /* 0x000000ff6200720c */ /* 0x040fe20003f05270 */
[----:B-1----:R-:W-:Y:S01]  /*2080*/  FADD.FTZ R93, R111, R112 ;  /* 0x000000706f5d7221 */ /* 0x002fe20000010000 */
[----:B------:R-:W-:Y:S01]  /*2090*/  WARPSYNC 0xffffffff ;  /* 0xffffffff00007948 */ /* 0x000fe20003800000 */
[----:B------:R-:W-:Y:S01]  /*20a0*/  ISETP.GT.U32.AND P1, PT, R98, 0x3, PT ;  /* 0x000000036200780c */ /* 0x000fe20003f24070 */
[----:B------:R-:W-:Y:S01]  /*20b0*/  CS2R R94, SRZ ;  /* 0x00000000005e7805 */ /* 0x000fe2000001ff00 */
[----:B------:R-:W-:-:S08]  /*20c0*/  HFMA2.MMA R111, -RZ, RZ, 0, 0 ;  /* 0x00000000ff6f7435 */ /* 0x000fd000000001ff */
[----:B------:R-:W-:-:S03]  /*20d0*/  @!P0 IADD3 R110, R97, R109, RZ ;  /* 0x0000006d616e8210 */ /* 0x000fc60007ffe0ff */
[----:B0-----:R-:W-:Y:S02]  /*20e0*/  @!P1 IADD3 R112, R98, R109, RZ ;  /* 0x0000006d62709210 */ /* 0x001fe40007ffe0ff */
[----:B------:R-:W-:Y:S01]  /*20f0*/  @!P0 STS.64 [R110.X8], R92 ;  /* 0x0000005c6e008388 */ /* 0x000fe20000008a00 */
[----:B------:R-:W-:-:S03]  /*2100*/  @!P1 MOV R111, 0x400 ;  /* 0x00000400006f9802 */ /* 0x000fc60000000f00 */
[----:B------:R-:W-:Y:S01]  /*2110*/  BAR.SYNC.DEFER_BLOCKING 0x0 ;  /* 0x0000000000007b1d */ /* 0x000fe20000010000 */
[----:B------:R-:W-:-:S05]  /*2120*/  LOP3.LUT P0, RZ, R97, 0x1f, R86, 0xf8, !PT ;  /* 0x0000001f61ff7812 */ /* 0x000fca000780f856 */
[----:B------:R-:W0:Y:S01]  /*2130*/  SHFL.DOWN PT, R114, R111, 0x2, 0x1f ;  /* 0x08401f006f727f89 */ /* 0x000e2200000e0000 */
[----:B------:R-:W-:Y:S03]  /*2140*/  I2F R116, R111 ;  /* 0x0000006f00747306 */ /* 0x000fe60000201400 */
[----:B------:R-:W-:Y:S01]  /*2150*/  @!P1 LDS.64 R94, [R112.X8] ;  /* 0x00000000705e9984 */ /* 0x000fe20000008a00 */
[----:B------:R-:W-:Y:S02]  /*2160*/  ISETP.NE.AND P1, PT, RZ, UR6, PT ;  /* 0x00000006ff007c0c */ /* 0x000fe4000bf25270 */
[----:B0-----:R-:W-:Y:S02]  /*2170*/  IADD3 R115, R114, R111, RZ ;  /* 0x0000006f72737210 */ /* 0x001fe40007ffe0ff */
[----:B------:R-:W-:Y:S03]  /*2180*/  I2F R114, R114 ;  /* 0x0000007200727306 */ /* 0x000fe60000201400 */
[----:B------:R-:W0:Y:S05]  /*2190*/  SHFL.DOWN PT, R118, R115, 0x1, 0x1f ;  /* 0x08201f0073767f89 */ /* 0x000e2a00000e0000 */
[----:B------:R-:W1:Y:S08]  /*21a0*/  I2F R109, R115 ;  /* 0x00000073006d7306 */ /* 0x000e700000201400 */
[----:B-1----:R-:W1:Y:S01]  /*21b0*/  MUFU.RCP R92, R109 ;  /* 0x0000006d005c7308 */ /* 0x002e620000001000 */
[----:B0-----:R-:W-:Y:S01]  /*21c0*/  IADD3 R117, R115, R118, RZ ;  /* 0x0000007673757210 */ /* 0x001fe20007ffe0ff */
[----:B------:R-:W0:Y:S06]  /*21d0*/  SHFL.DOWN PT, R113, R94, 0x2, 0x1f ;  /* 0x08401f005e717f89 */ /* 0x000e2c00000e0000 */
[----:B------:R-:W2:Y:S01]  /*21e0*/  I2F R117, R117 ;  /* 0x0000007500757306 */ /* 0x000ea20000201400 */
[----:B------:R-:W3:Y:S01]  /*21f0*/  SHFL.DOWN PT, R112, R95, 0x2, 0x1f ;  /* 0x08401f005f707f89 */ /* 0x000ee200000e0000 */
[----:B0-----:R-:W-:-:S02]  /*2200*/  FMUL.FTZ R93, R113, R114 ;  /* 0x00000072715d7220 */ /* 0x001fc40000410000 */
[----:B------:R-:W-:Y:S02]  /*2210*/  FADD.FTZ R113, -R113, R94 ;  /* 0x0000005e71717221 */ /* 0x000fe40000010100 */
[----:B------:R-:W-:Y:S02]  /*2220*/  FFMA.FTZ R93, R116, R94, R93 ;  /* 0x0000005e745d7223 */ /* 0x000fe4000001005d */
[----:B------:R-:W-:Y:S02]  /*2230*/  FMUL.FTZ R113, R113, R113 ;  /* 0x0000007171717220 */ /* 0x000fe40000410000 */
[----:B-1----:R-:W-:Y:S02]  /*2240*/  FMUL.FTZ R110, R92, R93 ;  /* 0x0000005d5c6e7220 */ /* 0x002fe40000410000 */
[----:B------:R-:W-:Y:S01]  /*2250*/  FMUL.FTZ R113, R113, R116 ;  /* 0x0000007471717220 */ /* 0x000fe20000410000 */
[----:B------:R-:W0:Y:S01]  /*2260*/  I2F R93, R118 ;  /* 0x00000076005d7306 */ /* 0x000e220000201400 */
[----:B---3--:R-:W-:Y:S01]  /*2270*/  FADD.FTZ R111, R112, R95 ;  /* 0x0000005f706f7221 */ /* 0x008fe20000010000 */
[----:B------:R-:W0:Y:S01]  /*2280*/  SHFL.DOWN PT, R94, R110, 0x1, 0x1f ;  /* 0x08201f006e5e7f89 */ /* 0x000e2200000e0000 */
[----:B------:R-:W-:-:S04]  /*2290*/  FMUL.FTZ R113, R113, R114 ;  /* 0x0000007271717220 */ /* 0x000fc80000410000 */
[----:B------:R-:W-:Y:S01]  /*22a0*/  FFMA.FTZ R111, R92, R113, R111 ;  /* 0x000000715c6f7223 */ /* 0x000fe2000001006f */
[----:B--2---:R-:W1:Y:S04]  /*22b0*/  MUFU.RCP R112, R117 ;  /* 0x0000007500707308 */ /* 0x004e680000001000 */
[----:B------:R-:W2:Y:S01]  /*22c0*/  SHFL.DOWN PT, R92, R111, 0x1, 0x1f ;  /* 0x08201f006f5c7f89 */ /* 0x000ea200000e0000 */
[----:B0-----:R-:W-:Y:S02]  /*22d0*/  FMUL.FTZ R95, R94, R93 ;  /* 0x0000005d5e5f7220 */ /* 0x001fe40000410000 */
[----:B------:R-:W-:Y:S02]  /*22e0*/  FADD.FTZ R94, R110, -R94 ;  /* 0x8000005e6e5e7221 */ /* 0x000fe40000010000 */
[----:B------:R-:W-:Y:S01]  /*22f0*/  FFMA.FTZ R95, R109, R110, R95 ;  /* 0x0000006e6d5f7223 */ /* 0x000fe2000001005f */
[----:B------:R-:W-:Y:S01]  /*2300*/  MOV R110, c[0x0][0x1e0] ;  /* 0x00007800006e7a02 */ /* 0x000fe20000000f00 */
[----:B------:R-:W-:-:S02]  /*2310*/  FMUL.FTZ R94, R94, R94 ;  /* 0x0000005e5e5e7220 */ /* 0x000fc40000410000 */
[----:B-1----:R-:W-:Y:S02]  /*2320*/  FMUL.FTZ R95, R112, R95 ;  /* 0x0000005f705f7220 */ /* 0x002fe40000410000 */
[----:B------:R-:W-:Y:S02]  /*2330*/  FMUL.FTZ R94, R109, R94 ;  /* 0x0000005e6d5e7220 */ /* 0x000fe40000410000 */
[----:B--2---:R-:W-:Y:S02]  /*2340*/  FADD.FTZ R109, R111, R92 ;  /* 0x0000005c6f6d7221 */ /* 0x004fe40000010000 */
[----:B------:R-:W-:Y:S01]  /*2350*/  FMUL.FTZ R94, R94, R93 ;  /* 0x0000005d5e5e7220 */ /* 0x000fe20000410000 */
[----:B------:R-:W0:Y:S01]  /*2360*/  SHFL.IDX PT, R95, R95, RZ, 0x1f ;  /* 0x00001fff5f5f7589 */ /* 0x000e2200000e0000 */
[----:B------:R-:W-:Y:S02]  /*2370*/  @!P0 MOV R93, 0x4 ;  /* 0x00000004005d8802 */ /* 0x000fe40000000f00 */
[----:B------:R-:W-:-:S03]  /*2380*/  FFMA.FTZ R109, R112, R94, R109 ;  /* 0x0000005e706d7223 */ /* 0x000fc6000001006d */
[----:B------:R-:W-:Y:S02]  /*2390*/  @!P0 IMAD.WIDE R92, R96, R93, c[0x0][0x1a0] ;  /* 0x00006800605c8625 */ /* 0x000fe400078e025d */
[----:B------:R0:W1:Y:S02]  /*23a0*/  SHFL.IDX PT, R111, R109, RZ, 0x1f ;  /* 0x00001fff6d6f7589 */ /* 0x00006400000e0000 */
[C---:B0-----:R-:W-:Y:S02]  /*23b0*/  FMUL.FTZ R109, R95.reuse, R95 ;  /* 0x0000005f5f6d7220 */ /* 0x041fe40000410000 */
[----:B------:R1:W-:Y:S01]  /*23c0*/  @!P0 STG.E [R92.64], R95 ;  /* 0x0000005f5c008986 */ /* 0x0003e2000c101904 */
[----:B------:R-:W-:Y:S02]  /*23d0*/  FSEL R94, R95, RZ, !P1 ;  /* 0x000000ff5f5e7208 */ /* 0x000fe40004800000 */
[----:B------:R-:W-:-:S03]  /*23e0*/  FSEL R109, R109, RZ, P1 ;  /* 0x000000ff6d6d7208 */ /* 0x000fc60000800000 */
[C---:B------:R-:W-:Y:S02]  /*23f0*/  FADD.FTZ R114, -R94.reuse, R16 ;  /* 0x000000105e727221 */ /* 0x040fe40000010100 */
[C---:B------:R-:W-:Y:S02]  /*2400*/  FADD.FTZ R116, -R94.reuse, R17 ;  /* 0x000000115e747221 */ /* 0x040fe40000010100 */
[C---:B------:R-:W-:Y:S02]  /*2410*/  FADD.FTZ R38, -R94.reuse, R38 ;  /* 0x000000265e267221 */ /* 0x040fe40000010100 */
[----:B-1----:R-:W-:Y:S01]  /*2420*/  FFMA.FTZ R92, R111, R110, c[0x0][0x228] ;  /* 0x00008a006f5c7623 */ /* 0x002fe2000001006e */
[----:B------:R-:W-:Y:S01]  /*2430*/  PRMT R95, RZ, 0x7610, R57 ;  /* 0x00007610ff5f7816 */ /* 0x000fe20000000039 */
[----:B------:R-:W-:Y:S01]  /*2440*/  FADD.FTZ R110, -R94, R21 ;  /* 0x000000155e6e7221 */ /* 0x000fe20000010100 */
[----:B------:R-:W-:Y:S01]  /*2450*/  @!P0 MOV R21, 0x4 ;  /* 0x0000000400158802 */ /* 0x000fe20000000f00 */
[----:B------:R-:W-:Y:S01]  /*2460*/  FADD.FTZ R93, R92, R109 ;  /* 0x0000006d5c5d7221 */ /* 0x000fe20000010000 */
[----:B------:R-:W-:Y:S01]  /*2470*/  PRMT R109, RZ, 0x7610, R56 ;  /* 0x00007610ff6d7816 */ /* 0x000fe20000000038 */
[----:B------:R-:W-:-:S02]  /*2480*/  FADD.FTZ R39, -R94, R39 ;  /* 0x000000275e277221 */ /* 0x000fc40000010100 */
[C---:B------:R-:W-:Y:S01]  /*2490*/  @!P0 IMAD.WIDE R16, R96.reuse, R21, c[0x0][0x1a8] ;  /* 0x00006a0060108625 */ /* 0x040fe200078e0215 */
[----:B------:R-:W-:Y:S01]  /*24a0*/  IADD3 R96, R96, c[0x0][0x160], RZ ;  /* 0x0000580060607a10 */ /* 0x000fe20007ffe0ff */
[----:B------:R-:W0:Y:S02]  /*24b0*/  MUFU.RSQ R93, R93 ;  /* 0x0000005d005d7308 */ /* 0x000e240000001400 */
[C---:B------:R-:W-:Y:S02]  /*24c0*/  FADD.FTZ R36, -R94.reuse, R36 ;  /* 0x000000245e247221 */ /* 0x040fe40000010100 */
[C---:B------:R-:W-:Y:S02]  /*24d0*/  FADD.FTZ R37, -R94.reuse, R37 ;  /* 0x000000255e257221 */ /* 0x040fe40000010100 */
[C---:B------:R-:W-:Y:S02]  /*24e0*/  FADD.FTZ R42, -R94.reuse, R42 ;  /* 0x0000002a5e2a7221 */ /* 0x040fe40000010100 */
[----:B------:R-:W-:-:S02]  /*24f0*/  FADD.FTZ R43, -R94, R43 ;  /* 0x0000002b5e2b7221 */ /* 0x000fc40000010100 */
[C---:B------:R-:W-:Y:S02]  /*2500*/  FADD.FTZ R40, -R94.reuse, R40 ;  /* 0x000000285e287221 */ /* 0x040fe40000010100 */
[C---:B------:R-:W-:Y:S02]  /*2510*/  FADD.FTZ R18, -R94.reuse, R18 ;  /* 0x000000125e127221 */ /* 0x040fe40000010100 */
[----:B------:R-:W-:Y:S01]  /*2520*/  FADD.FTZ R28, -R94, R28 ;  /* 0x0000001c5e1c7221 */ /* 0x000fe20000010100 */
[----:B0-----:R0:W-:Y:S01]  /*2530*/  @!P0 STG.E [R16.64], R93 ;  /* 0x0000005d10008986 */ /* 0x0011e2000c101904 */
[C---:B------:R-:W-:Y:S02]  /*2540*/  FMUL.FTZ R38, R93.reuse, R38 ;  /* 0x000000265d267220 */ /* 0x040fe40000410000 */
[C---:B------:R-:W-:Y:S02]  /*2550*/  FMUL.FTZ R39, R93.reuse, R39 ;  /* 0x000000275d277220 */ /* 0x040fe40000410000 */
[----:B------:R-:W-:-:S02]  /*2560*/  FMUL.FTZ R36, R93, R36 ;  /* 0x000000245d247220 */ /* 0x000fc40000410000 */
[C---:B------:R-:W-:Y:S02]  /*2570*/  FMUL.FTZ R37, R93.reuse, R37 ;  /* 0x000000255d257220 */ /* 0x040fe40000410000 */
[C---:B------:R-:W-:Y:S02]  /*2580*/  FMUL.FTZ R42, R93.reuse, R42 ;  /* 0x0000002a5d2a7220 */ /* 0x040fe40000410000 */
[C---:B------:R-:W-:Y:S01]  /*2590*/  FMUL.FTZ R43, R93.reuse, R43 ;  /* 0x0000002b5d2b7220 */ /* 0x040fe20000410000 */
[----:B0-----:R-:W-:Y:S01]  /*25a0*/  PRMT R16, RZ, 0x5410, R67 ;  /* 0x00005410ff107816 */ /* 0x001fe20000000043 */
[----:B------:R-:W-:Y:S02]  /*25b0*/  FMUL.FTZ R40, R93, R40 ;  /* 0x000000285d287220 */ /* 0x000fe40000410000 */
[----:B------:R-:W-:Y:S02]  /*25c0*/  FADD.FTZ R92, -R94, R27 ;  /* 0x0000001b5e5c7221 */ /* 0x000fe40000010100 */
[----:B------:R-:W-:Y:S01]  /*25d0*/  FFMA.FTZ R38, R38, R16, R79 ;  /* 0x0000001026267223 */ /* 0x000fe2000001004f */
[----:B------:R-:W-:Y:S01]  /*25e0*/  PRMT R16, RZ, 0x7610, R67 ;  /* 0x00007610ff107816 */ /* 0x000fe20000000043 */
[----:B------:R-:W-:-:S02]  /*25f0*/  FADD.FTZ R41, -R94, R41 ;  /* 0x000000295e297221 */ /* 0x000fc40000010100 */
[----:B------:R-:W-:Y:S01]  /*2600*/  FMUL.FTZ R27, R93, R18 ;  /* 0x000000125d1b7220 */ /* 0x000fe20000410000 */
[----:B------:R-:W-:Y:S01]  /*2610*/  PRMT R18, RZ, 0x5410, R62 ;  /* 0x00005410ff127816 */ /* 0x000fe2000000003e */
[----:B------:R-:W-:Y:S01]  /*2620*/  FFMA.FTZ R39, R39, R16, R78 ;  /* 0x0000001027277223 */ /* 0x000fe2000001004e */
[--C-:B------:R-:W-:Y:S01]  /*2630*/  PRMT R16, RZ, 0x5410, R66.reuse ;  /* 0x00005410ff107816 */ /* 0x100fe20000000042 */
[C---:B------:R-:W-:Y:S02]  /*2640*/  FMUL.FTZ R28, R93.reuse, R28 ;  /* 0x0000001c5d1c7220 */ /* 0x040fe40000410000 */
[----:B------:R-:W-:Y:S02]  /*2650*/  FADD.FTZ R33, -R94, R33 ;  /* 0x000000215e217221 */ /* 0x000fe40000010100 */
[----:B------:R-:W-:Y:S01]  /*2660*/  FFMA.FTZ R36, R36, R16, R81 ;  /* 0x0000001024247223 */ /* 0x000fe20000010051 */
[----:B------:R-:W-:Y:S01]  /*2670*/  PRMT R16, RZ, 0x7610, R66 ;  /* 0x00007610ff107816 */ /* 0x000fe20000000042 */
[----:B------:R-:W-:-:S02]  /*2680*/  FMUL.FTZ R41, R93, R41 ;  /* 0x000000295d297220 */ /* 0x000fc40000410000 */
        /* <DEDUP_REMOVED lines=8> */
[----:B------:R-:W-:-:S02]  /*2710*/  FADD.FTZ R22, -R94, R22 ;  /* 0x000000165e167221 */ /* 0x000fc40000010100 */
[----:B------:R-:W-:Y:S02]  /*2720*/  FMUL.FTZ R30, R93, R30 ;  /* 0x0000001e5d1e7220 */ /* 0x000fe40000410000 */
[----:B------:R-:W-:Y:S01]  /*2730*/  FFMA.FTZ R43, R43, R16, R82 ;  /* 0x000000102b2b7223 */ /* 0x000fe20000010052 */
[----:B------:R-:W-:Y:S01]  /*2740*/  PRMT R16, RZ, 0x5410, R64 ;  /* 0x00005410ff107816 */ /* 0x000fe20000000040 */
[----:B------:R-:W-:Y:S02]  /*2750*/  FADD.FTZ R31, -R94, R31 ;  /* 0x0000001f5e1f7221 */ /* 0x000fe40000010100 */
[----:B------:R-:W-:Y:S01]  /*2760*/  FFMA.FTZ R33, R33, R28, R76 ;  /* 0x0000001c21217223 */ /* 0x000fe2000001004c */
[----:B------:R-:W-:Y:S01]  /*2770*/  PRMT R28, RZ, 0x5410, R59 ;  /* 0x00005410ff1c7816 */ /* 0x000fe2000000003b */
[----:B------:R-:W-:Y:S01]  /*2780*/  FFMA.FTZ R40, R40, R16, R85 ;  /* 0x0000001028287223 */ /* 0x000fe20000010055 */
[----:B------:R-:W-:Y:S01]  /*2790*/  PRMT R16, RZ, 0x7610, R64 ;  /* 0x00007610ff107816 */ /* 0x000fe20000000040 */
[----:B------:R-:W-:-:S02]  /*27a0*/  FMUL.FTZ R22, R93, R22 ;  /* 0x000000165d167220 */ /* 0x000fc40000410000 */
[C---:B------:R-:W-:Y:S02]  /*27b0*/  FADD.FTZ R112, -R94.reuse, R23 ;  /* 0x000000175e707221 */ /* 0x040fe40000010100 */
[----:B------:R-:W-:Y:S01]  /*27c0*/  FFMA.FTZ R41, R41, R16, R84 ;  /* 0x0000001029297223 */ /* 0x000fe20000010054 */
[----:B------:R-:W-:Y:S01]  /*27d0*/  PRMT R16, RZ, 0x5410, R63 ;  /* 0x00005410ff107816 */ /* 0x000fe2000000003f */
[----:B------:R-:W-:Y:S02]  /*27e0*/  FMUL.FTZ R31, R93, R31 ;  /* 0x0000001f5d1f7220 */ /* 0x000fe40000410000 */
[----:B------:R-:W-:Y:S02]  /*27f0*/  FADD.FTZ R118, -R94, R19 ;  /* 0x000000135e767221 */ /* 0x000fe40000010100 */
[----:B------:R-:W-:Y:S01]  /*2800*/  FFMA.FTZ R30, R30, R16, R11 ;  /* 0x000000101e1e7223 */ /* 0x000fe2000001000b */
[----:B------:R-:W-:Y:S01]  /*2810*/  PRMT R16, RZ, 0x7610, R63 ;  /* 0x00007610ff107816 */ /* 0x000fe2000000003f */
[----:B------:R-:W-:-:S02]  /*2820*/  FADD.FTZ R34, -R94, R34 ;  /* 0x000000225e227221 */ /* 0x000fc40000010100 */
[C---:B------:R-:W-:Y:S01]  /*2830*/  FMUL.FTZ R19, R93.reuse, R92 ;  /* 0x0000005c5d137220 */ /* 0x040fe20000410000 */
[----:B------:R-:W-:Y:S01]  /*2840*/  PRMT R92, RZ, 0x5410, R56 ;  /* 0x00005410ff5c7816 */ /* 0x000fe20000000038 */
[----:B------:R-:W-:Y:S01]  /*2850*/  FFMA.FTZ R22, R22, R28, R3 ;  /* 0x0000001c16167223 */ /* 0x000fe20000010003 */
[----:B------:R-:W-:Y:S01]  /*2860*/  PRMT R28, RZ, 0x7610, R59 ;  /* 0x00007610ff1c7816 */ /* 0x000fe2000000003b */
[C---:B------:R-:W-:Y:S02]  /*2870*/  FADD.FTZ R74, -R94.reuse, R74 ;  /* 0x0000004a5e4a7221 */ /* 0x040fe40000010100 */
[----:B------:R-:W-:Y:S02]  /*2880*/  FMUL.FTZ R23, R93, R112 ;  /* 0x000000705d177220 */ /* 0x000fe40000410000 */
[----:B------:R-:W-:Y:S01]  /*2890*/  FFMA.FTZ R31, R31, R16, R10 ;  /* 0x000000101f1f7223 */ /* 0x000fe2000001000a */
[----:B------:R-:W-:Y:S01]  /*28a0*/  PRMT R16, RZ, 0x5410, R61 ;  /* 0x00005410ff107816 */ /* 0x000fe2000000003d */
[----:B------:R-:W-:-:S02]  /*28b0*/  FADD.FTZ R20, -R94, R20 ;  /* 0x000000145e147221 */ /* 0x000fc40000010100 */
[----:B------:R-:W-:Y:S02]  /*28c0*/  FMUL.FTZ R34, R93, R34 ;  /* 0x000000225d227220 */ /* 0x000fe40000410000 */
[----:B------:R-:W-:Y:S01]  /*28d0*/  FFMA.FTZ R95, R19, R95, R6 ;  /* 0x0000005f135f7223 */ /* 0x000fe20000010006 */
[----:B------:R-:W-:Y:S01]  /*28e0*/  PRMT R19, RZ, 0x5410, R71 ;  /* 0x00005410ff137816 */ /* 0x000fe20000000047 */
[C---:B------:R-:W-:Y:S02]  /*28f0*/  FADD.FTZ R32, -R94.reuse, R32 ;  /* 0x000000205e207221 */ /* 0x040fe40000010100 */
[----:B------:R-:W-:Y:S02]  /*2900*/  FMUL.FTZ R74, R93, R74 ;  /* 0x0000004a5d4a7220 */ /* 0x000fe40000410000 */
[----:B------:R-:W-:Y:S01]  /*2910*/  FFMA.FTZ R23, R23, R28, R2 ;  /* 0x0000001c17177223 */ /* 0x000fe20000010002 */
[----:B------:R-:W-:Y:S01]  /*2920*/  PRMT R28, RZ, 0x5410, R58 ;  /* 0x00005410ff1c7816 */ /* 0x000fe2000000003a */
[----:B------:R-:W-:-:S02]  /*2930*/  FADD.FTZ R35, -R94, R35 ;  /* 0x000000235e237221 */ /* 0x000fc40000010100 */
[C---:B------:R-:W-:Y:S01]  /*2940*/  FADD.FTZ R29, -R94.reuse, R29 ;  /* 0x0000001d5e1d7221 */ /* 0x040fe20000010100 */
[----:B------:R-:W-:Y:S01]  /*2950*/  F2FP.BF16.PACK_AB R23, R23, R22 ;  /* 0x000000161717723e */ /* 0x000fe200000010ff */
[C---:B------:R-:W-:Y:S02]  /*2960*/  FADD.FTZ R24, -R94.reuse, R24 ;  /* 0x000000185e187221 */ /* 0x040fe40000010100 */
[C---:B------:R-:W-:Y:S02]  /*2970*/  FADD.FTZ R25, -R94.reuse, R25 ;  /* 0x000000195e197221 */ /* 0x040fe40000010100 */
[C---:B------:R-:W-:Y:S02]  /*2980*/  FADD.FTZ R26, -R94.reuse, R26 ;  /* 0x0000001a5e1a7221 */ /* 0x040fe40000010100 */
[C---:B------:R-:W-:Y:S02]  /*2990*/  FADD.FTZ R72, -R94.reuse, R72 ;  /* 0x000000485e487221 */ /* 0x040fe40000010100 */
[C---:B------:R-:W-:Y:S01]  /*29a0*/  FADD.FTZ R120, -R94.reuse, R73 ;  /* 0x000000495e787221 */ /* 0x040fe20000010100 */
[----:B------:R-:W-:Y:S01]  /*29b0*/  PRMT R73, RZ, 0x7610, R62 ;  /* 0x00007610ff497816 */ /* 0x000fe2000000003e */
[----:B------:R-:W-:Y:S01]  /*29c0*/  FADD.FTZ R94, -R94, R75 ;  /* 0x0000004b5e5e7221 */ /* 0x000fe20000010100 */
[----:B------:R-:W-:Y:S01]  /*29d0*/  PRMT R75, RZ, 0x7610, R61 ;  /* 0x00007610ff4b7816 */ /* 0x000fe2000000003d */
[----:B------:R-:W-:-:S02]  /*29e0*/  FMUL.FTZ R20, R93, R20 ;  /* 0x000000145d147220 */ /* 0x000fc40000410000 */
[----:B------:R-:W-:Y:S01]  /*29f0*/  FFMA.FTZ R34, R34, R16, R15 ;  /* 0x0000001022227223 */ /* 0x000fe2000001000f */
[----:B------:R-:W-:Y:S01]  /*2a00*/  PRMT R16, RZ, 0x5410, R60 ;  /* 0x00005410ff107816 */ /* 0x000fe2000000003c */
[C---:B------:R-:W-:Y:S02]  /*2a10*/  FMUL.FTZ R32, R93.reuse, R32 ;  /* 0x000000205d207220 */ /* 0x040fe40000410000 */
[----:B------:R-:W-:Y:S01]  /*2a20*/  FFMA.FTZ R74, R74, R19, R99 ;  /* 0x000000134a4a7223 */ /* 0x000fe20000010063 */
[----:B------:R-:W-:Y:S01]  /*2a30*/  PRMT R19, RZ, 0x7610, R71 ;  /* 0x00007610ff137816 */ /* 0x000fe20000000047 */
        /* <DEDUP_REMOVED lines=11> */
[----:B------:R-:W-:Y:S02]  /*2af0*/  FMUL.FTZ R93, R93, R94 ;  /* 0x0000005e5d5d7220 */ /* 0x000fe40000410000 */
[----:B------:R-:W-:Y:S01]  /*2b00*/  FFMA.FTZ R20, R20, R28, R5 ;  /* 0x0000001c14147223 */ /* 0x000fe20000010005 */
        /* <DEDUP_REMOVED lines=16> */
[----:B------:R-:W-:Y:S01]  /*2c10*/  F2FP.BF16.PACK_AB R25, R43, R42 ;  /* 0x0000002a2b19723e */ /* 0x000fe200000010ff */
[----:B------:R-:W-:Y:S01]  /*2c20*/  FFMA.FTZ R35, R27, R35, R88 ;  /* 0x000000231b237223 */ /* 0x000fe20000010058 */
[----:B------:R-:W-:Y:S01]  /*2c30*/  F2FP.BF16.PACK_AB R27, R39, R38 ;  /* 0x00000026271b723e */ /* 0x000fe200000010ff */
[----:B------:R-:W-:Y:S01]  /*2c40*/  FFMA.FTZ R36, R17, R19, R0 ;  /* 0x0000001311247223 */ /* 0x000fe20000010000 */
[----:B------:R-:W-:Y:S01]  /*2c50*/  PRMT R17, RZ, 0x7610, R68 ;  /* 0x00007610ff117816 */ /* 0x000fe20000000044 */
[----:B------:R-:W-:Y:S01]  /*2c60*/  FFMA.FTZ R72, R104, R72, R89 ;  /* 0x0000004868487223 */ /* 0x000fe20000010059 */
[----:B------:R-:W-:Y:S01]  /*2c70*/  F2FP.BF16.PACK_AB R19, R31, R30 ;  /* 0x0000001e1f13723e */ /* 0x000fe200000010ff */
[----:B------:R-:W-:Y:S01]  /*2c80*/  FFMA.FTZ R31, R103, R120, R100 ;  /* 0x00000078671f7223 */ /* 0x000fe20000010064 */
[----:B------:R-:W-:Y:S01]  /*2c90*/  F2FP.BF16.PACK_AB R22, R21, R20 ;  /* 0x000000141516723e */ /* 0x000fe200000010ff */
[----:B------:R-:W-:Y:S01]  /*2ca0*/  FFMA.FTZ R37, R116, R17, R87 ;  /* 0x0000001174257223 */ /* 0x000fe20000010057 */
[----:B------:R-:W-:Y:S01]  /*2cb0*/  F2FP.BF16.PACK_AB R21, R95, R32 ;  /* 0x000000205f15723e */ /* 0x000fe200000010ff */
[----:B------:R0:W-:Y:S01]  /*2cc0*/  STG.E.128 [R28.64], R24 ;  /* 0x000000181c007986 */ /* 0x0001e2000c101d04 */
[----:B------:R-:W-:Y:S01]  /*2cd0*/  LEA R32, P0, R70, c[0x0][0x208], 0x4 ;  /* 0x0000820046207a11 */ /* 0x000fe200078020ff */
[----:B------:R-:W-:Y:S01]  /*2ce0*/  FFMA.FTZ R118, R105, R118, R90 ;  /* 0x0000007669767223 */ /* 0x000fe2000001005a */
[----:B------:R-:W-:-:S02]  /*2cf0*/  LEA R30, P1, R106, c[0x0][0x208], 0x4 ;  /* 0x000082006a1e7a11 */ /* 0x000fc400078220ff */
[----:B------:R-:W-:Y:S02]  /*2d00*/  F2FP.BF16.PACK_AB R16, R33, R16 ;  /* 0x000000102110723e */ /* 0x000fe400000010ff */
[----:B------:R-:W-:Y:S02]  /*2d10*/  F2FP.BF16.PACK_AB R18, R73, R18 ;  /* 0x000000124912723e */ /* 0x000fe400000010ff */
[----:B------:R-:W-:Y:S02]  /*2d20*/  F2FP.BF16.PACK_AB R17, R75, R34 ;  /* 0x000000224b11723e */ /* 0x000fe400000010ff */
[----:B------:R-:W-:Y:S02]  /*2d30*/  LEA.HI.X R33, R70, c[0x0][0x20c], RZ, 0x4, P0 ;  /* 0x0000830046217a11 */ /* 0x000fe400000f24ff */
[----:B------:R-:W-:Y:S02]  /*2d40*/  F2FP.BF16.PACK_AB R20, R109, R92 ;  /* 0x0000005c6d14723e */ /* 0x000fe400000010ff */
[----:B------:R-:W-:Y:S01]  /*2d50*/  ISETP.GE.AND P0, PT, R96, c[0x0][0x164], PT ;  /* 0x0000590060007a0c */ /* 0x000fe20003f06270 */
[----:B------:R1:W-:Y:S01]  /*2d60*/  STG.E.128 [R32.64], R16 ;  /* 0x0000001020007986 */ /* 0x0003e2000c101d04 */
[----:B0-----:R-:W-:-:S02]  /*2d70*/  LEA R28, P2, R107, c[0x0][0x208], 0x4 ;  /* 0x000082006b1c7a11 */ /* 0x001fc400078420ff */
[----:B------:R-:W-:Y:S02]  /*2d80*/  F2FP.BF16.PACK_AB R26, R31, R72 ;  /* 0x000000481f1a723e */ /* 0x000fe400000010ff */
[----:B------:R-:W-:Y:S02]  /*2d90*/  LEA.HI.X R31, R106, c[0x0][0x20c], RZ, 0x4, P1 ;  /* 0x000083006a1f7a11 */ /* 0x000fe400008f24ff */
[----:B------:R-:W-:Y:S02]  /*2da0*/  F2FP.BF16.PACK_AB R27, R93, R74 ;  /* 0x0000004a5d1b723e */ /* 0x000fe400000010ff */
[----:B------:R-:W-:Y:S01]  /*2db0*/  F2FP.BF16.PACK_AB R25, R118, R35 ;  /* 0x000000237619723e */ /* 0x000fe200000010ff */
[----:B------:R1:W-:Y:S01]  /*2dc0*/  STG.E.128 [R30.64], R20 ;  /* 0x000000141e007986 */ /* 0x0003e2000c101d04 */
[----:B------:R-:W-:Y:S02]  /*2dd0*/  F2FP.BF16.PACK_AB R24, R37, R36 ;  /* 0x000000242518723e */ /* 0x000fe400000010ff */
[----:B------:R-:W-:-:S02]  /*2de0*/  LEA.HI.X R29, R107, c[0x0][0x20c], RZ, 0x4, P2 ;  /* 0x000083006b1d7a11 */ /* 0x000fc400010f24ff */
[----:B------:R-:W-:-:S03]  /*2df0*/  LOP3.LUT P1, RZ, R101, 0xff, RZ, 0xc0, !PT ;  /* 0x000000ff65ff7812 */ /* 0x000fc6000782c0ff */
[----:B------:R1:W-:Y:S01]  /*2e00*/  STG.E.128 [R28.64], R24 ;  /* 0x000000181c007986 */ /* 0x0003e2000c101d04 */
[----:B------:R-:W-:Y:S01]  /*2e10*/  SEL R101, RZ, 0x1, P1 ;  /* 0x00000001ff657807 */ /* 0x000fe20000800000 */
[----:B-1---5:R-:W-:Y:S01]  /*2e20*/  @P0 CALL.REL.NOINC `(.L_x_8505) ;  /* 0x0000001000000944 */ /* 0x022fe20003c00000 */
[----:B------:R-:W-:Y:S05]  /*2e30*/  BRA `(.L_x_8506) ;  /* 0xffffd65000007947 */ /* 0x000fea000383ffff */
.L_x_8505:
[----:B------:R-:W-:Y:S05]  /*2e40*/  EXIT ;  /* 0x000000000000794d */ /* 0x000fea0003800000 */
.L_x_8503:
[----:B0-----:R-:W-:Y:S01]  /*2e50*/  HFMA2.MMA R111, -RZ, RZ, 0, 5.9604644775390625e-08 ;  /* 0x00000001ff6f7435 */ /* 0x001fe200000001ff */
[----:B------:R-:W-:Y:S02]  /*2e60*/  MOV R93, 0x1f ;  /* 0x0000001f005d7802 */ /* 0x000fe40000000f00 */
[----:B------:R-:W-:Y:S02]  /*2e70*/  MOV R110, 0xffffffff ;  /* 0xffffffff006e7802 */ /* 0x000fe40000000f00 */
[----:B------:R-:W-:Y:S02]  /*2e80*/  MOV R94, 0x2ea0 ;  /* 0x00002ea0005e7802 */ /* 0x000fe40000000f00 */
[----:B-----5:R-:W-:Y:S05]  /*2e90*/  CALL.REL.NOINC `($__internal_27_$__cuda_sm70_shflsync_bfly_p) ;  /* 0x0000079000007944 */ /* 0x020fea0003c00000 */
[----:B-1----:R-:W-:Y:S01]  /*2ea0*/  MOV R92, R111 ;  /* 0x0000006f005c7202 */ /* 0x002fe20000000f00 */
[----:B0-----:R-:W-:Y:S05]  /*2eb0*/  BRA `(.L_x_8507) ;  /* 0xffffec7000007947 */ /* 0x001fea000383ffff */
.L_x_8504:
[----:B------:R-:W-:Y:S01]  /*2ec0*/  HFMA2.MMA R111, -RZ, RZ, 0, 1.1920928955078125e-07 ;  /* 0x00000002ff6f7435 */ /* 0x000fe200000001ff */
[----:B------:R-:W-:Y:S02]  /*2ed0*/  MOV R93, 0x1f ;  /* 0x0000001f005d7802 */ /* 0x000fe40000000f00 */
[----:B------:R-:W-:-:S02]  /*2ee0*/  MOV R110, 0xffffffff ;  /* 0xffffffff006e7802 */ /* 0x000fc40000000f00 */
[----:B------:R-:W-:Y:S02]  /*2ef0*/  MOV R94, 0x2f10 ;  /* 0x00002f10005e7802 */ /* 0x000fe40000000f00 */
[----:B-----5:R-:W-:Y:S05]  /*2f00*/  CALL.REL.NOINC `($__internal_27_$__cuda_sm70_shflsync_bfly_p) ;  /* 0x0000072000007944 */ /* 0x020fea0003c00000 */
[----:B01----:R-:W-:Y:S01]  /*2f10*/  FADD.FTZ R112, R112, R111 ;  /* 0x0000006f70707221 */ /* 0x003fe20000010000 */
[----:B------:R-:W-:Y:S01]  /*2f20*/  HFMA2.MMA R111, -RZ, RZ, 0, 2.384185791015625e-07 ;  /* 0x00000004ff6f7435 */ /* 0x000fe200000001ff */
[----:B------:R-:W-:Y:S02]  /*2f30*/  MOV R93, 0x1f ;  /* 0x0000001f005d7802 */ /* 0x000fe40000000f00 */
[----:B------:R-:W-:Y:S02]  /*2f40*/  MOV R110, 0xffffffff ;  /* 0xffffffff006e7802 */ /* 0x000fe40000000f00 */
[----:B------:R-:W-:Y:S02]  /*2f50*/  MOV R94, 0x2f70 ;  /* 0x00002f70005e7802 */ /* 0x000fe40000000f00 */
[----:B------:R-:W-:Y:S05]  /*2f60*/  CALL.REL.NOINC `($__internal_27_$__cuda_sm70_shflsync_bfly_p) ;  /* 0x000006c000007944 */ /* 0x000fea0003c00000 */
[----:B01----:R-:W-:Y:S01]  /*2f70*/  FADD.FTZ R112, R112, R111 ;  /* 0x0000006f70707221 */ /* 0x003fe20000010000 */
[----:B------:R-:W-:Y:S01]  /*2f80*/  HFMA2.MMA R111, -RZ, RZ, 0, 4.76837158203125e-07 ;  /* 0x00000008ff6f7435 */ /* 0x000fe200000001ff */
[----:B------:R-:W-:Y:S02]  /*2f90*/  MOV R93, 0x1f ;  /* 0x0000001f005d7802 */ /* 0x000fe40000000f00 */
[----:B------:R-:W-:-:S02]  /*2fa0*/  MOV R110, 0xffffffff ;  /* 0xffffffff006e7802 */ /* 0x000fc40000000f00 */
[----:B------:R-:W-:Y:S02]  /*2fb0*/  MOV R94, 0x2fd0 ;  /* 0x00002fd0005e7802 */ /* 0x000fe40000000f00 */
[----:B------:R-:W-:Y:S05]  /*2fc0*/  CALL.REL.NOINC `($__internal_27_$__cuda_sm70_shflsync_bfly_p) ;  /* 0x0000066000007944 */ /* 0x000fea0003c00000 */
[----:B01----:R-:W-:Y:S01]  /*2fd0*/  FADD.FTZ R112, R112, R111 ;  /* 0x0000006f70707221 */ /* 0x003fe20000010000 */
[----:B------:R-:W-:Y:S01]  /*2fe0*/  HFMA2.MMA R111, -RZ, RZ, 0, 9.5367431640625e-07 ;  /* 0x00000010ff6f7435 */ /* 0x000fe200000001ff */
[----:B------:R-:W-:Y:S02]  /*2ff0*/  MOV R93, 0x1f ;  /* 0x0000001f005d7802 */ /* 0x000fe40000000f00 */
[----:B------:R-:W-:Y:S02]  /*3000*/  MOV R110, 0xffffffff ;  /* 0xffffffff006e7802 */ /* 0x000fe40000000f00 */
[----:B------:R-:W-:Y:S02]  /*3010*/  MOV R94, 0x3030 ;  /* 0x00003030005e7802 */ /* 0x000fe40000000f00 */
[----:B------:R-:W-:Y:S05]  /*3020*/  CALL.REL.NOINC `($__internal_27_$__cuda_sm70_shflsync_bfly_p) ;  /* 0x0000060000007944 */ /* 0x000fea0003c00000 */
        /* <DEDUP_REMOVED lines=70> */
[----:B------:R-:W-:Y:S05]  /*3490*/  CALL.REL.NOINC `($__internal_27_$__cuda_sm70_shflsync_bfly_p) ;  /* 0x0000019000007944 */ /* 0x000fea0003c00000 */
[----:B01----:R-:W-:Y:S01]  /*34a0*/  FADD.FTZ R112, R112, R111 ;  /* 0x0000006f70707221 */ /* 0x003fe20000010000 */
[----:B------:R-:W-:Y:S01]  /*34b0*/  HFMA2.MMA R111, -RZ, RZ, 0, 1.1920928955078125e-07 ;  /* 0x00000002ff6f7435 */ /* 0x000fe200000001ff */
[----:B------:R-:W-:Y:S02]  /*34c0*/  MOV R93, 0x1f ;  /* 0x0000001f005d7802 */ /* 0x000fe40000000f00 */
[----:B------:R-:W-:Y:S02]  /*34d0*/  MOV R110, 0xffffffff ;  /* 0xffffffff006e7802 */ /* 0x000fe40000000f00 */
[----:B------:R-:W-:Y:S02]  /*34e0*/  MOV R94, 0x3500 ;  /* 0x00003500005e7802 */ /* 0x000fe40000000f00 */
[----:B------:R-:W-:Y:S05]  /*34f0*/  CALL.REL.NOINC `($__internal_27_$__cuda_sm70_shflsync_bfly_p) ;  /* 0x0000013000007944 */ /* 0x000fea0003c00000 */
[----:B01----:R-:W-:Y:S01]  /*3500*/  FADD.FTZ R112, R112, R111 ;  /* 0x0000006f70707221 */ /* 0x003fe20000010000 */
[----:B------:R-:W-:Y:S01]  /*3510*/  HFMA2.MMA R111, -RZ, RZ, 0, 2.384185791015625e-07 ;  /* 0x00000004ff6f7435 */ /* 0x000fe200000001ff */
[----:B------:R-:W-:-:S02]  /*3520*/  MOV R93, 0x1f ;  /* 0x0000001f005d7802 */ /* 0x000fc40000000f00 */
[----:B------:R-:W-:Y:S02]  /*3530*/  MOV R110, 0xffffffff ;  /* 0xffffffff006e7802 */ /* 0x000fe40000000f00 */
[----:B------:R-:W-:Y:S02]  /*3540*/  MOV R94, 0x3560 ;  /* 0x00003560005e7802 */ /* 0x000fe40000000f00 */
[----:B------:R-:W-:Y:S05]  /*3550*/  CALL.REL.NOINC `($__internal_27_$__cuda_sm70_shflsync_bfly_p) ;  /* 0x000000d000007944 */ /* 0x000fea0003c00000 */
[----:B01----:R-:W-:Y:S01]  /*3560*/  FADD.FTZ R112, R112, R111 ;  /* 0x0000006f70707221 */ /* 0x003fe20000010000 */
[----:B------:R-:W-:Y:S01]  /*3570*/  HFMA2.MMA R111, -RZ, RZ, 0, 4.76837158203125e-07 ;  /* 0x00000008ff6f7435 */ /* 0x000fe200000001ff */
[----:B------:R-:W-:Y:S02]  /*3580*/  MOV R93, 0x1f ;  /* 0x0000001f005d7802 */ /* 0x000fe40000000f00 */
[----:B------:R-:W-:Y:S02]  /*3590*/  MOV R110, 0xffffffff ;  /* 0xffffffff006e7802 */ /* 0x000fe40000000f00 */
[----:B------:R-:W-:Y:S02]  /*35a0*/  MOV R94, 0x35c0 ;  /* 0x000035c0005e7802 */ /* 0x000fe40000000f00 */
[----:B------:R-:W-:Y:S05]  /*35b0*/  CALL.REL.NOINC `($__internal_27_$__cuda_sm70_shflsync_bfly_p) ;  /* 0x0000007000007944 */ /* 0x000fea0003c00000 */
[----:B01----:R-:W-:Y:S01]  /*35c0*/  FADD.FTZ R112, R112, R111 ;  /* 0x0000006f70707221 */ /* 0x003fe20000010000 */
[----:B------:R-:W-:Y:S01]  /*35d0*/  HFMA2.MMA R111, -RZ, RZ, 0, 9.5367431640625e-07 ;  /* 0x00000010ff6f7435 */ /* 0x000fe200000001ff */
[----:B------:R-:W-:-:S02]  /*35e0*/  MOV R93, 0x1f ;  /* 0x0000001f005d7802 */ /* 0x000fc40000000f00 */
[----:B------:R-:W-:Y:S02]  /*35f0*/  MOV R110, 0xffffffff ;  /* 0xffffffff006e7802 */ /* 0x000fe40000000f00 */
[----:B------:R-:W-:Y:S02]  /*3600*/  MOV R94, 0x3620 ;  /* 0x00003620005e7802 */ /* 0x000fe40000000f00 */
[----:B------:R-:W-:Y:S05]  /*3610*/  CALL.REL.NOINC `($__internal_27_$__cuda_sm70_shflsync_bfly_p) ;  /* 0x0000001000007944 */ /* 0x000fea0003c00000 */
[----:B01----:R-:W-:Y:S05]  /*3620*/  BRA `(.L_x_8508) ;  /* 0xffffea4000007947 */ /* 0x003fea000383ffff */
        .weak           $__internal_27_$__cuda_sm70_shflsync_bfly_p
        .type           $__internal_27_$__cuda_sm70_shflsync_bfly_p,@function
        .size           $__internal_27_$__cuda_sm70_shflsync_bfly_p,(.L_x_26487 - $__internal_27_$__cuda_sm70_shflsync_bfly_p)
$__internal_27_$__cuda_sm70_shflsync_bfly_p:
[----:B------:R-:W-:Y:S01]  /*3630*/  HFMA2.MMA R95, -RZ, RZ, 0, 0 ;  /* 0x00000000ff5f7435 */ /* 0x000fe200000001ff */
[----:B------:R-:W-:Y:S04]  /*3640*/  WARPSYNC R110 ;  /* 0x0000006e00007348 */ /* 0x000fe80003800000 */
[----:B------:R0:W1:Y:S01]  /*3650*/  SHFL.BFLY PT, R111, R112, R111, R93 ;  /* 0x0c00006f706f7389 */ /* 0x00006200000e005d */
[----:B------:R-:W-:Y:S05]  /*3660*/  RET.REL.NODEC R94 `(_ZN10layer_norm31ln_parallel_residual_fwd_kernelINS_13Kernel_traitsI13__nv_bfloat16S2_fS2_fjLj4096ELj1ELj1ELj4ELj16ENS_18Kernel_traits_baseILj4096ES2_S2_fS2_fjLj128EEEEELb0ELb1ELb1EEEvNS_9FwdParamsE) ;  /* 0xffffc9905e007950 */ /* 0x000fea0003c3ffff */
.L_x_8509:
        /* <DEDUP_REMOVED lines=9> */
.L_x_26487:


//--------------------- .text._ZN10layer_norm31ln_parallel_residual_fwd_kernelINS_13Kernel_traitsI13__nv_bfloat16S2_fS2_fjLj4096ELj1ELj1ELj4ELj16ENS_18Kernel_traits_baseILj4096ES2_S2_fS2_fjLj128EEEEELb1ELb0ELb0EEEvNS_9FwdParamsE --------------------------
	.section	.text._ZN10layer_norm31ln_parallel_residual_fwd_kernelINS_13Kernel_traitsI13__nv_bfloat16S2_fS2_fjLj4096ELj1ELj1ELj4ELj16ENS_18Kernel_traits_baseILj4096ES2_S2_fS2_fjLj128EEEEELb1ELb0ELb0EEEvNS_9FwdParamsE,"ax",@progbits
	.sectioninfo	@"SHI_REGISTERS=221"
	.align	128
        .global         _ZN10layer_norm31ln_parallel_residual_fwd_kernelINS_13Kernel_traitsI13__nv_bfloat16S2_fS2_fjLj4096ELj1ELj1ELj4ELj16ENS_18Kernel_traits_baseILj4096ES2_S2_fS2_fjLj128EEEEELb1ELb0ELb0EEEvNS_9FwdParamsE
        .type           _ZN10layer_norm31ln_parallel_residual_fwd_kernelINS_13Kernel_traitsI13__nv_bfloat16S2_fS2_fjLj4096ELj1ELj1ELj4ELj16ENS_18Kernel_traits_baseILj4096ES2_S2_fS2_fjLj128EEEEELb1ELb0ELb0EEEvNS_9FwdParamsE,@function
        .size           _ZN10layer_norm31ln_parallel_residual_fwd_kernelINS_13Kernel_traitsI13__nv_bfloat16S2_fS2_fjLj4096ELj1ELj1ELj4ELj16ENS_18Kernel_traits_baseILj4096ES2_S2_fS2_fjLj128EEEEELb1ELb0ELb0EEEvNS_9FwdParamsE,(.L_x_26488 - _ZN10layer_norm31ln_parallel_residual_fwd_kernelINS_13Kernel_traitsI13__nv_bfloat16S2_fS2_fjLj4096ELj1ELj1ELj4ELj16ENS_18Kernel_traits_baseILj4096ES2_S2_fS2_fjLj128EEEEELb1ELb0ELb0EEEvNS_9FwdParamsE)
        .other          _ZN10layer_norm31ln_parallel_residual_fwd_kernelINS_13Kernel_traitsI13__nv_bfloat16S2_fS2_fjLj4096ELj1ELj1ELj4ELj16ENS_18Kernel_traits_baseILj4096ES2_S2_fS2_fjLj128EEEEELb1ELb0ELb0EEEvNS_9FwdParamsE,@"STO_CUDA_ENTRY STV_DEFAULT"
_ZN10layer_norm31ln_parallel_residual_fwd_kernelINS_13Kernel_traitsI13__nv_bfloat16S2_fS2_fjLj4096ELj1ELj1ELj4ELj16ENS_18Kernel_traits_baseILj4096ES2_S2_fS2_fjLj128EEEEELb1ELb0ELb0EEEvNS_9FwdParamsE:
.text._ZN10layer_norm31ln_parallel_residual_fwd_kernelINS_13Kernel_traitsI13__nv_bfloat16S2_fS2_fjLj4096ELj1ELj1ELj4ELj16ENS_18Kernel_traits_baseILj4096ES2_S2_fS2_fjLj128EEEEELb1ELb0ELb0EEEvNS_9FwdParamsE:
        /* <DEDUP_REMOVED lines=118> */
.L_x_8511:
[----:B------:R-:W-:Y:S05]  /*0760*/  BSYNC B0 ;  /* 0x0000000000007941 */ /* 0x000fea0003800000 */
.L_x_8510:
        /* <DEDUP_REMOVED lines=25> */
.L_x_8513:
[----:B------:R-:W-:Y:S05]  /*0900*/  BSYNC B0 ;  /* 0x0000000000007941 */ /* 0x000fea0003800000 */
.L_x_8512:
        /* <DEDUP_REMOVED lines=25> */
.L_x_8515:
[----:B------:R-:W-:Y:S05]  /*0aa0*/  BSYNC B0 ;  /* 0x0000000000007941 */ /* 0x000fea0003800000 */
.L_x_8514:
        /* <DEDUP_REMOVED lines=24> */
.L_x_8517:
[----:B0-----:R-:W-:Y:S05]  /*0c30*/  BSYNC B0 ;  /* 0x0000000000007941 */ /* 0x001fea0003800000 */
.L_x_8516:
[----:B------:R-:W-:Y:S02]  /*0c40*/  ISETP.GE.AND P0, PT, R42, c[0x0][0x164], PT ;  /* 0x000059002a007a0c */ /* 0x000fe40003f06270 */
[----:B------:R-:W-:-:S02]  /*0c50*/  LOP3.LUT R192, R23, UR23, R12, 0x96, !PT ;  /* 0x0000001717c07c12 */ /* 0x000fc4000f8e960c */
[----:B------:R-:W-:-:S09]  /*0c60*/  LOP3.LUT R194, R21, UR24, R2, 0x96, !PT ;  /* 0x0000001815c27c12 */ /* 0x000fd2000f8e9602 */
[----:B------:R-:W-:Y:S05]  /*0c70*/  @P0 EXIT ;  /* 0x000000000000094d */ /* 0x000fea0003800000 */
[----:B------:R-:W-:Y:S01]  /*0c80*/  SHF.R.S32.HI R152, RZ, 0x3, R152 ;  /* 0x00000003ff987819 */ /* 0x000fe20000011498 */
[----:B------:R-:W-:Y:S01]  /*0c90*/  IMAD R102, R102, -0x2daee0ad, RZ ;  /* 0xd2511f5366667824 */ /* 0x000fe200078e02ff */
[--C-:B-----5:R-:W-:Y:S01]  /*0ca0*/  PRMT R156, RZ, 0x5410, R56.reuse ;  /* 0x00005410ff9c7816 */ /* 0x120fe20000000038 */
[----:B------:R-:W-:Y:S01]  /*0cb0*/  IMAD R101, R101, -0x326172a9, RZ ;  /* 0xcd9e8d5765657824 */ /* 0x000fe200078e02ff */
[----:B------:R-:W-:Y:S01]  /*0cc0*/  PRMT R160, RZ, 0x7610, R56 ;  /* 0x00007610ffa07816 */ /* 0x000fe20000000038 */
[----:B------:R-:W-:Y:S01]  /*0cd0*/  IMAD.MOV.U32 R186, RZ, RZ, 0x1 ;  /* 0x00000001ffba7424 */ /* 0x000fe200078e00ff */
[--C-:B------:R-:W-:Y:S01]  /*0ce0*/  PRMT R159, RZ, 0x5410, R57.reuse ;  /* 0x00005410ff9f7816 */ /* 0x100fe20000000039 */
[----:B------:R-:W-:Y:S01]  /*0cf0*/  IMAD.MOV.U32 R190, RZ, RZ, RZ ;  /* 0x000000ffffbe7224 */ /* 0x000fe200078e00ff */
[----:B------:R-:W-:Y:S01]  /*0d00*/  PRMT R162, RZ, 0x7610, R57 ;  /* 0x00007610ffa27816 */ /* 0x000fe20000000039 */
[----:B------:R-:W-:Y:S01]  /*0d10*/  ULDC.U8 UR8, c[0x0][0x1f0] ;  /* 0x00007c0000087ab9 */ /* 0x000fe20000000000 */
[----:B------:R-:W-:-:S02]  /*0d20*/  LOP3.LUT R57, R47, 0x60, RZ, 0xc0, !PT ;  /* 0x000000602f397812 */ /* 0x000fc400078ec0ff */
[----:B------:R-:W-:Y:S02]  /*0d30*/  LOP3.LUT R56, R152, 0x7f, RZ, 0xc0, !PT ;  /* 0x0000007f98387812 */ /* 0x000fe400078ec0ff */
[----:B------:R-:W-:Y:S02]  /*0d40*/  SHF.R.U32.HI R152, RZ, 0x2, R152 ;  /* 0x00000002ff987819 */ /* 0x000fe40000011698 */
[--C-:B------:R-:W-:Y:S01]  /*0d50*/  PRMT R161, RZ, 0x5410, R58.reuse ;  /* 0x00005410ffa17816 */ /* 0x100fe2000000003a */
[----:B------:R-:W-:Y:S01]  /*0d60*/  IMAD.IADD R57, R56, 0x1, -R57 ;  /* 0x0000000138397824 */ /* 0x000fe200078e0a39 */
[----:B------:R-:W-:Y:S02]  /*0d70*/  LOP3.LUT R152, R152, 0x3fffffe0, RZ, 0xc0, !PT ;  /* 0x3fffffe098987812 */ /* 0x000fe400078ec0ff */
[----:B------:R-:W-:Y:S01]  /*0d80*/  PRMT R164, RZ, 0x7610, R58 ;  /* 0x00007610ffa47816 */ /* 0x000fe2000000003a */
[----:B------:R-:W-:Y:S01]  /*0d90*/  IMAD.SHL.U32 R58, R47, 0x20, RZ ;  /* 0x000000202f3a7824 */ /* 0x000fe200078e00ff */
[----:B------:R-:W-:-:S02]  /*0da0*/  IMNMX R57, RZ, R57, !PT ;  /* 0x00000039ff397217 */ /* 0x000fc40007800200 */
[--C-:B------:R-:W-:Y:S02]  /*0db0*/  PRMT R163, RZ, 0x5410, R59.reuse ;  /* 0x00005410ffa37816 */ /* 0x100fe4000000003b */
[----:B------:R-:W-:Y:S02]  /*0dc0*/  IMNMX R57, R57, 0x20, PT ;  /* 0x0000002039397817 */ /* 0x000fe40003800200 */
[----:B------:R-:W-:Y:S02]  /*0dd0*/  PRMT R166, RZ, 0x7610, R59 ;  /* 0x00007610ffa67816 */ /* 0x000fe4000000003b */
[----:B------:R-:W-:Y:S01]  /*0de0*/  LOP3.LUT R59, R58, 0x3e0, RZ, 0xc0, !PT ;  /* 0x000003e03a3b7812 */ /* 0x000fe200078ec0ff */
[----:B------:R-:W-:Y:S01]  /*0df0*/  IMAD.IADD R57, R57, 0x1, R152 ;  /* 0x0000000139397824 */ /* 0x000fe200078e0298 */
[--C-:B------:R-:W-:Y:S02]  /*0e00*/  PRMT R174, RZ, 0x5410, R52.reuse ;  /* 0x00005410ffae7816 */ /* 0x100fe40000000034 */
[----:B------:R-:W-:Y:S01]  /*0e10*/  PRMT R175, RZ, 0x7610, R52 ;  /* 0x00007610ffaf7816 */ /* 0x000fe20000000034 */
[----:B------:R-:W-:Y:S01]  /*0e20*/  IMAD.SHL.U32 R57, R57, 0x8, RZ ;  /* 0x0000000839397824 */ /* 0x000fe200078e00ff */
[----:B------:R-:W-:Y:S01]  /*0e30*/  PRMT R176, RZ, 0x5410, R53 ;  /* 0x00005410ffb07816 */ /* 0x000fe20000000035 */
[----:B------:R-:W-:Y:S01]  /*0e40*/  IMAD.IADD R59, R56, 0x1, -R59 ;  /* 0x00000001383b7824 */ /* 0x000fe200078e0a3b */
[----:B------:R-:W-:Y:S01]  /*0e50*/  PRMT R177, RZ, 0x7610, R53 ;  /* 0x00007610ffb17816 */ /* 0x000fe20000000035 */
[----:B------:R-:W-:Y:S01]  /*0e60*/  IMAD.HI.U32 R52, R194, -0x326172a9, RZ ;  /* 0xcd9e8d57c2347827 */ /* 0x000fe200078e00ff */
[--C-:B------:R-:W-:Y:S01]  /*0e70*/  PRMT R40, RZ, 0x5410, R32.reuse ;  /* 0x00005410ff287816 */ /* 0x100fe20000000020 */
[----:B------:R-:W0:Y:S01]  /*0e80*/  I2F.U32 R57, R57 ;  /* 0x0000003900397306 */ /* 0x000e220000201000 */
[----:B------:R-:W-:Y:S01]  /*0e90*/  IMNMX R59, RZ, R59, !PT ;  /* 0x0000003bff3b7217 */ /* 0x000fe20007800200 */
[----:B------:R-:W-:Y:S01]  /*0ea0*/  IMAD.HI.U32 R53, R192, -0x2daee0ad, RZ ;  /* 0xd2511f53c0357827 */ /* 0x000fe200078e00ff */
[----:B------:R-:W-:-:S02]  /*0eb0*/  PRMT R41, RZ, 0x7610, R32 ;  /* 0x00007610ff297816 */ /* 0x000fc40000000020 */
[----:B------:R-:W-:Y:S01]  /*0ec0*/  IMNMX R59, R59, 0x20, PT ;  /* 0x000000203b3b7817 */ /* 0x000fe20003800200 */
[----:B------:R-:W-:Y:S01]  /*0ed0*/  IMAD R194, R194, -0x326172a9, RZ ;  /* 0xcd9e8d57c2c27824 */ /* 0x000fe200078e02ff */
[--C-:B------:R-:W-:Y:S01]  /*0ee0*/  PRMT R38, RZ, 0x5410, R33.reuse ;  /* 0x00005410ff267816 */ /* 0x100fe20000000021 */
[----:B------:R-:W-:Y:S01]  /*0ef0*/  IMAD R192, R192, -0x2daee0ad, RZ ;  /* 0xd2511f53c0c07824 */ /* 0x000fe200078e02ff */
[----:B------:R-:W-:Y:S01]  /*0f00*/  PRMT R39, RZ, 0x7610, R33 ;  /* 0x00007610ff277816 */ /* 0x000fe20000000021 */
[----:B------:R-:W-:Y:S01]  /*0f10*/  IMAD.IADD R59, R152, 0x1, R59 ;  /* 0x00000001983b7824 */ /* 0x000fe200078e023b */
[--C-:B------:R-:W-:Y:S02]  /*0f20*/  PRMT R36, RZ, 0x5410, R34.reuse ;  /* 0x00005410ff247816 */ /* 0x100fe40000000022 */
[----:B------:R-:W-:Y:S01]  /*0f30*/  PRMT R37, RZ, 0x7610, R34 ;  /* 0x00007610ff257816 */ /* 0x000fe20000000022 */
[----:B------:R-:W-:Y:S01]  /*0f40*/  IMAD.SHL.U32 R187, R59, 0x8, RZ ;  /* 0x000000083bbb7824 */ /* 0x000fe200078e00ff */
[--C-:B------:R-:W-:Y:S01]  /*0f50*/  PRMT R29, RZ, 0x5410, R10.reuse ;  /* 0x00005410ff1d7816 */ /* 0x100fe2000000000a */
[----:B0-----:R0:W1:Y:S01]  /*0f60*/  MUFU.RCP R182, R57 ;  /* 0x0000003900b67308 */ /* 0x0010620000001000 */
        /* <DEDUP_REMOVED lines=10> */
[--C-:B------:R-:W-:Y:S02]  /*1010*/  PRMT R33, RZ, 0x5410, R8.reuse ;  /* 0x00005410ff217816 */ /* 0x100fe40000000008 */
        /* <DEDUP_REMOVED lines=90> */
[----:B------:R-:W-:Y:S02]  /*15c0*/  LOP3.LUT R185, R52, UR25, R101, 0x96, !PT ;  /* 0x0000001934b97c12 */ /* 0x000fe4000f8e9665 */
[----:B------:R-:W-:-:S02]  /*15d0*/  LOP3.LUT R184, R53, UR26, R102, 0x96, !PT ;  /* 0x0000001a35b87c12 */ /* 0x000fc4000f8e9666 */
[--C-:B------:R-:W-:Y:S02]  /*15e0*/  PRMT R183, RZ, 0x5410, R60.reuse ;  /* 0x00005410ffb77816 */ /* 0x100fe4000000003c */
[----:B------:R-:W-:Y:S02]  /*15f0*/  PRMT R188, RZ, 0x7610, R60 ;  /* 0x00007610ffbc7816 */ /* 0x000fe4000000003c */
[----:B------:R-:W-:Y:S02]  /*1600*/  LOP3.LUT R191, R100, 0x3, RZ, 0xc0, !PT ;  /* 0x0000000364bf7812 */ /* 0x000fe400078ec0ff */
[--C-:B------:R-:W-:Y:S02]  /*1610*/  PRMT R189, RZ, 0x5410, R61.reuse ;  /* 0x00005410ffbd7816 */ /* 0x100fe4000000003d */
[----:B------:R-:W-:Y:S02]  /*1620*/  PRMT R196, RZ, 0x7610, R61 ;  /* 0x00007610ffc47816 */ /* 0x000fe4000000003d */
[----:B------:R-:W-:-:S02]  /*1630*/  PRMT R193, RZ, 0x5410, R62 ;  /* 0x00005410ffc17816 */ /* 0x000fc4000000003e */
[----:B------:R-:W-:Y:S02]  /*1640*/  PRMT R198, RZ, 0x7610, R62 ;  /* 0x00007610ffc67816 */ /* 0x000fe4000000003e */
[--C-:B------:R-:W-:Y:S02]  /*1650*/  PRMT R195, RZ, 0x5410, R63.reuse ;  /* 0x00005410ffc37816 */ /* 0x100fe4000000003f */
[----:B01----:R-:W-:Y:S02]  /*1660*/  PRMT R200, RZ, 0x7610, R63 ;  /* 0x00007610ffc87816 */ /* 0x003fe4000000003f */
.L_x_9052:
        /* <DEDUP_REMOVED lines=24> */
[----:B------:R0:W5:Y:S04]  /*17f0*/  @P0 LDG.E.128 R56, [R66.64] ;  /* 0x0000000642380981 */ /* 0x000168000c1e1d00 */
[----:B------:R0:W5:Y:S01]  /*1800*/  @P0 LDG.E.128 R60, [R66.64+0x10] ;  /* 0x00001006423c0981 */ /* 0x000162000c1e1d00 */
        /* <DEDUP_REMOVED lines=11> */
.L_x_8521:
[----:B0-----:R-:W-:Y:S02]  /*18c0*/  IMAD.MOV.U32 R100, RZ, RZ, R194 ;  /* 0x000000ffff647224 */ /* 0x001fe400078e00c2 */
.L_x_8522:
[----:B------:R-:W-:Y:S05]  /*18d0*/  BSYNC B1 ;  /* 0x0000000000017941 */ /* 0x000fea0003800000 */
.L_x_8520:
        /* <DEDUP_REMOVED lines=16> */
.L_x_8526:
[----:B------:R-:W-:Y:S05]  /*19e0*/  BSYNC B2 ;  /* 0x0000000000027941 */ /* 0x000fea0003800000 */
.L_x_8525:
        /* <DEDUP_REMOVED lines=44> */
.L_x_8524:
[----:B------:R-:W-:Y:S05]  /*1cb0*/  BSYNC B1 ;  /* 0x0000000000017941 */ /* 0x000fea0003800000 */
.L_x_8523:
[----:B------:R-:W0:Y:S01]  /*1cc0*/  I2F.U32 R65, R100 ;  /* 0x0000006400417306 */ /* 0x000e220000201000 */
        /* <DEDUP_REMOVED lines=13> */
[----:B------:R-:W-:Y:S02]  /*1da0*/  IMAD.MOV.U32 R66, RZ, RZ, R96 ;  /* 0x000000ffff427224 */ /* 0x000fe400078e0060 */
[----:B------:R-:W-:Y:S01]  /*1db0*/  FADD.FTZ R64, R56, R64 ;  /* 0x0000004038407221 */ /* 0x000fe20000010000 */
[----:B------:R-:W-:Y:S05]  /*1dc0*/  BRA `(.L_x_8528) ;  /* 0x0000055000007947 */ /* 0x000fea0003800000 */
.L_x_8527:
        /* <DEDUP_REMOVED lines=12> */
.L_x_8530:
[----:B------:R-:W-:Y:S02]  /*1e90*/  IMAD.MOV.U32 R65, RZ, RZ, R194 ;  /* 0x000000ffff417224 */ /* 0x000fe400078e00c2 */
.L_x_8531:
[----:B------:R-:W-:Y:S05]  /*1ea0*/  BSYNC B1 ;  /* 0x0000000000017941 */ /* 0x000fea0003800000 */
.L_x_8529:
        /* <DEDUP_REMOVED lines=16> */
.L_x_8535:
[----:B------:R-:W-:Y:S05]  /*1fb0*/  BSYNC B2 ;  /* 0x0000000000027941 */ /* 0x000fea0003800000 */
.L_x_8534:
        /* <DEDUP_REMOVED lines=44> */
.L_x_8533:
[----:B------:R-:W-:Y:S05]  /*2280*/  BSYNC B1 ;  /* 0x0000000000017941 */ /* 0x000fea0003800000 */
.L_x_8532:
[----:B------:R-:W0:Y:S02]  /*2290*/  I2F.U32 R65, R65 ;  /* 0x0000004100417306 */ /* 0x000e240000201000 */
[----:B0-----:R-:W-:Y:S01]  /*22a0*/  FFMA.FTZ R67, R65, R152, 1.1641532182693481445e-10 ;  /* 0x2f00000041437423 */ /* 0x001fe20000010098 */
[----:B------:R-:W-:-:S04]  /*22b0*/  PRMT R65, RZ, 0x5410, R52 ;  /* 0x00005410ff417816 */ /* 0x000fc80000000034 */
[----:B------:R-:W-:Y:S01]  /*22c0*/  FSETP.GTU.FTZ.AND P2, PT, R67, c[0x0][0x1e4], PT ;  /* 0x0000790043007a0b */ /* 0x000fe20003f5c000 */
[----:B------:R-:W-:-:S03]  /*22d0*/  FMUL.FTZ R96, R65, c[0x0][0x1e8] ;  /* 0x00007a0041607a20 */ /* 0x000fc60000410000 */
[----:B------:R-:W-:Y:S02]  /*22e0*/  SEL R197, RZ, 0x1, P2 ;  /* 0x00000001ffc57807 */ /* 0x000fe40001000000 */
[----:B------:R-:W-:-:S05]  /*22f0*/  FSEL R67, R96, RZ, !P2 ;  /* 0x000000ff60437208 */ /* 0x000fca0005000000 */
[----:B------:R-:W-:-:S04]  /*2300*/  FADD.FTZ R64, R67, R64 ;  /* 0x0000004043407221 */ /* 0x000fc80000010000 */
[----:B------:R-:W-:Y:S02]  /*2310*/  @P0 FADD.FTZ R64, R56, R64 ;  /* 0x0000004038400221 */ /* 0x000fe40000010000 */
.L_x_8528:
        /* <DEDUP_REMOVED lines=12> */
.L_x_8537:
[----:B------:R-:W-:Y:S02]  /*23e0*/  IMAD.MOV.U32 R102, RZ, RZ, R194 ;  /* 0x000000ffff667224 */ /* 0x000fe400078e00c2 */
.L_x_8538:
[----:B------:R-:W-:Y:S05]  /*23f0*/  BSYNC B1 ;  /* 0x0000000000017941 */ /* 0x000fea0003800000 */
.L_x_8536:
        /* <DEDUP_REMOVED lines=16> */
.L_x_8542:
[----:B------:R-:W-:Y:S05]  /*2500*/  BSYNC B2 ;  /* 0x0000000000027941 */ /* 0x000fea0003800000 */
.L_x_8541:
        /* <DEDUP_REMOVED lines=44> */
.L_x_8540:
[----:B------:R-:W-:Y:S05]  /*27d0*/  BSYNC B1 ;  /* 0x0000000000017941 */ /* 0x000fea0003800000 */
.L_x_8539:
        /* <DEDUP_REMOVED lines=14> */
.L_x_8543:
        /* <DEDUP_REMOVED lines=12> */
.L_x_8546:
[----:B------:R-:W-:Y:S02]  /*2980*/  IMAD.MOV.U32 R68, RZ, RZ, R194 ;  /* 0x000000ffff447224 */ /* 0x000fe400078e00c2 */
.L_x_8547:
[----:B------:R-:W-:Y:S05]  /*2990*/  BSYNC B1 ;  /* 0x0000000000017941 */ /* 0x000fea0003800000 */
.L_x_8545:
        /* <DEDUP_REMOVED lines=16> */
.L_x_8551:
[----:B------:R-:W-:Y:S05]  /*2aa0*/  BSYNC B2 ;  /* 0x0000000000027941 */ /* 0x000fea0003800000 */
.L_x_8550:
        /* <DEDUP_REMOVED lines=44> */
.L_x_8549:
[----:B------:R-:W-:Y:S05]  /*2d70*/  BSYNC B1 ;  /* 0x0000000000017941 */ /* 0x000fea0003800000 */
.L_x_8548:
[----:B------:R0:W1:Y:S02]  /*2d80*/  I2F.U32 R67, R68 ;  /* 0x0000004400437306 */ /* 0x0000640000201000 */
[----:B0-----:R-:W-:-:S05]  /*2d90*/  PRMT R68, RZ, 0x7610, R52 ;  /* 0x00007610ff447816 */ /* 0x001fca0000000034 */
[----:B------:R-:W-:Y:S02]  /*2da0*/  FMUL.FTZ R96, R68, c[0x0][0x1e8] ;  /* 0x00007a0044607a20 */ /* 0x000fe40000410000 */
[----:B-1----:R-:W-:-:S05]  /*2db0*/  FFMA.FTZ R67, R67, R152, 1.1641532182693481445e-10 ;  /* 0x2f00000043437423 */ /* 0x002fca0000010098 */
[----:B------:R-:W-:-:S04]  /*2dc0*/  FSETP.GTU.FTZ.AND P2, PT, R67, c[0x0][0x1e4], PT ;  /* 0x0000790043007a0b */ /* 0x000fc80003f5c000 */
[----:B------:R-:W-:Y:S02]  /*2dd0*/  FSEL R96, R96, RZ, !P2 ;  /* 0x000000ff60607208 */ /* 0x000fe40005000000 */
[----:B------:R-:W-:-:S03]  /*2de0*/  SEL R199, RZ, 0x1, P2 ;  /* 0x00000001ffc77807 */ /* 0x000fc60001000000 */
[----:B------:R-:W-:-:S04]  /*2df0*/  FADD.FTZ R65, R96, R65 ;  /* 0x0000004160417221 */ /* 0x000fc80000010000 */
[----:B------:R-:W-:Y:S02]  /*2e00*/  @P0 FADD.FTZ R65, R57, R65 ;  /* 0x0000004139410221 */ /* 0x000fe40000010000 */
.L_x_8544:
        /* <DEDUP_REMOVED lines=12> */
.L_x_8553:
[----:B------:R-:W-:Y:S02]  /*2ed0*/  IMAD.MOV.U32 R68, RZ, RZ, R194 ;  /* 0x000000ffff447224 */ /* 0x000fe400078e00c2 */
.L_x_8554:
[----:B------:R-:W-:Y:S05]  /*2ee0*/  BSYNC B1 ;  /* 0x0000000000017941 */ /* 0x000fea0003800000 */
.L_x_8552:
        /* <DEDUP_REMOVED lines=16> */
.L_x_8558:
[----:B------:R-:W-:Y:S05]  /*2ff0*/  BSYNC B2 ;  /* 0x0000000000027941 */ /* 0x000fea0003800000 */
.L_x_8557:
        /* <DEDUP_REMOVED lines=44> */
.L_x_8556:
[----:B------:R-:W-:Y:S05]  /*32c0*/  BSYNC B1 ;  /* 0x0000000000017941 */ /* 0x000fea0003800000 */
.L_x_8555:
        /* <DEDUP_REMOVED lines=14> */
.L_x_8559:
        /* <DEDUP_REMOVED lines=12> */
.L_x_8562:
[----:B------:R-:W-:Y:S02]  /*3470*/  IMAD.MOV.U32 R67, RZ, RZ, R194 ;  /* 0x000000ffff437224 */ /* 0x000fe400078e00c2 */
.L_x_8563:
[----:B------:R-:W-:Y:S05]  /*3480*/  BSYNC B1 ;  /* 0x0000000000017941 */ /* 0x000fea0003800000 */
.L_x_8561:
        /* <DEDUP_REMOVED lines=16> */
.L_x_8567:
[----:B------:R-:W-:Y:S05]  /*3590*/  BSYNC B2 ;  /* 0x0000000000027941 */ /* 0x000fea0003800000 */
.L_x_8566:
        /* <DEDUP_REMOVED lines=44> */
.L_x_8565:
[----:B------:R-:W-:Y:S05]  /*3860*/  BSYNC B1 ;  /* 0x0000000000017941 */ /* 0x000fea0003800000 */
.L_x_8564:
        /* <DEDUP_REMOVED lines=9> */
.L_x_8560:
        /* <DEDUP_REMOVED lines=12> */
.L_x_8569:
[----:B------:R-:W-:Y:S02]  /*39c0*/  IMAD.MOV.U32 R68, RZ, RZ, R194 ;  /* 0x000000ffff447224 */ /* 0x000fe400078e00c2 */
.L_x_8570:
[----:B------:R-:W-:Y:S05]  /*39d0*/  BSYNC B1 ;  /* 0x0000000000017941 */ /* 0x000fea0003800000 */
.L_x_8568:
        /* <DEDUP_REMOVED lines=16> */
.L_x_8574:
[----:B------:R-:W-:Y:S05]  /*3ae0*/  BSYNC B2 ;  /* 0x0000000000027941 */ /* 0x000fea0003800000 */
.L_x_8573:
        /* <DEDUP_REMOVED lines=44> */
.L_x_8572:
[----:B------:R-:W-:Y:S05]  /*3db0*/  BSYNC B1 ;  /* 0x0000000000017941 */ /* 0x000fea0003800000 */
.L_x_8571:
        /* <DEDUP_REMOVED lines=14> */
.L_x_8575:
        /* <DEDUP_REMOVED lines=12> */
.L_x_8578:
[----:B------:R-:W-:Y:S02]  /*3f60*/  IMAD.MOV.U32 R102, RZ, RZ, R194 ;  /* 0x000000ffff667224 */ /* 0x000fe400078e00c2 */
.L_x_8579:
[----:B------:R-:W-:Y:S05]  /*3f70*/  BSYNC B1 ;  /* 0x0000000000017941 */ /* 0x000fea0003800000 */
.L_x_8577:
        /* <DEDUP_REMOVED lines=16> */
.L_x_8583:
[----:B------:R-:W-:Y:S05]  /*4080*/  BSYNC B2 ;  /* 0x0000000000027941 */ /* 0x000fea0003800000 */
.L_x_8582:
        /* <DEDUP_REMOVED lines=44> */
.L_x_8581:
[----:B------:R-:W-:Y:S05]  /*4350*/  BSYNC B1 ;  /* 0x0000000000017941 */ /* 0x000fea0003800000 */
.L_x_8580:
[----:B------:R-:W0:Y:S01]  /*4360*/  I2F.U32 R69, R102 ;  /* 0x0000006600457306 */ /* 0x000e220000201000 */
[----:B------:R-:W-:-:S05]  /*4370*/  PRMT R96, RZ, 0x7610, R53 ;  /* 0x00007610ff607816 */ /* 0x000fca0000000035 */
[----:B------:R-:W-:Y:S02]  /*4380*/  FMUL.FTZ R96, R96, c[0x0][0x1e8] ;  /* 0x00007a0060607a20 */ /* 0x000fe40000410000 */
[----:B0-----:R-:W-:-:S05]  /*4390*/  FFMA.FTZ R69, R69, R152, 1.1641532182693481445e-10 ;  /* 0x2f00000045457423 */ /* 0x001fca0000010098 */
[----:B------:R-:W-:-:S04]  /*43a0*/  FSETP.GTU.FTZ.AND P2, PT, R69, c[0x0][0x1e4], PT ;  /* 0x0000790045007a0b */ /* 0x000fc80003f5c000 */
[----:B------:R-:W-:Y:S02]  /*43b0*/  FSEL R96, R96, RZ, !P2 ;  /* 0x000000ff60607208 */ /* 0x000fe40005000000 */
[----:B------:R-:W-:-:S03]  /*43c0*/  SEL R202, RZ, 0x1, P2 ;  /* 0x00000001ffca7807 */ /* 0x000fc60001000000 */
[----:B------:R-:W-:-:S04]  /*43d0*/  FADD.FTZ R67, R96, R67 ;  /* 0x0000004360437221 */ /* 0x000fc80000010000 */
[----:B------:R-:W-:Y:S02]  /*43e0*/  @P0 FADD.FTZ R67, R59, R67 ;  /* 0x000000433b430221 */ /* 0x000fe40000010000 */
.L_x_8576:
        /* <DEDUP_REMOVED lines=12> */
.L_x_8585:
[----:B------:R-:W-:Y:S02]  /*44b0*/  IMAD.MOV.U32 R102, RZ, RZ, R194 ;  /* 0x000000ffff667224 */ /* 0x000fe400078e00c2 */
.L_x_8586:
[----:B------:R-:W-:Y:S05]  /*44c0*/  BSYNC B1 ;  /* 0x0000000000017941 */ /* 0x000fea0003800000 */
.L_x_8584:
        /* <DEDUP_REMOVED lines=16> */
.L_x_8590:
[----:B------:R-:W-:Y:S05]  /*45d0*/  BSYNC B2 ;  /* 0x0000000000027941 */ /* 0x000fea0003800000 */
.L_x_8589:
        /* <DEDUP_REMOVED lines=44> */
.L_x_8588:
[----:B------:R-:W-:Y:S05]  /*48a0*/  BSYNC B1 ;  /* 0x0000000000017941 */ /* 0x000fea0003800000 */
.L_x_8587:
        /* <DEDUP_REMOVED lines=9> */
[----:B------:R-:W-:Y:S02]  /*4940*/  IMAD.MOV.U32 R97, RZ, RZ, R96 ;  /* 0x000000ffff617224 */ /* 0x000fe400078e0060 */
[----:B------:R-:W-:Y:S01]  /*4950*/  FADD.FTZ R68, R60, R68 ;  /* 0x000000443c447221 */ /* 0x000fe20000010000 */
[----:B------:R-:W-:Y:S05]  /*4960*/  BRA `(.L_x_8592) ;  /* 0x0000055000007947 */ /* 0x000fea0003800000 */
.L_x_8591:
        /* <DEDUP_REMOVED lines=12> */
.L_x_8594:
[----:B------:R-:W-:Y:S02]  /*4a30*/  IMAD.MOV.U32 R69, RZ, RZ, R194 ;  /* 0x000000ffff457224 */ /* 0x000fe400078e00c2 */
.L_x_8595:
[----:B------:R-:W-:Y:S05]  /*4a40*/  BSYNC B1 ;  /* 0x0000000000017941 */ /* 0x000fea0003800000 */
.L_x_8593:
        /* <DEDUP_REMOVED lines=16> */
.L_x_8599:
[----:B------:R-:W-:Y:S05]  /*4b50*/  BSYNC B2 ;  /* 0x0000000000027941 */ /* 0x000fea0003800000 */
.L_x_8598:
        /* <DEDUP_REMOVED lines=44> */
.L_x_8597:
[----:B------:R-:W-:Y:S05]  /*4e20*/  BSYNC B1 ;  /* 0x0000000000017941 */ /* 0x000fea0003800000 */
.L_x_8596:
        /* <DEDUP_REMOVED lines=9> */
.L_x_8592:
        /* <DEDUP_REMOVED lines=12> */
.L_x_8601:
[----:B------:R-:W-:Y:S02]  /*4f80*/  IMAD.MOV.U32 R153, RZ, RZ, R194 ;  /* 0x000000ffff997224 */ /* 0x000fe400078e00c2 */
.L_x_8602:
[----:B------:R-:W-:Y:S05]  /*4f90*/  BSYNC B1 ;  /* 0x0000000000017941 */ /* 0x000fea0003800000 */
.L_x_8600:
        /* <DEDUP_REMOVED lines=16> */
.L_x_8606:
[----:B------:R-:W-:Y:S05]  /*50a0*/  BSYNC B2 ;  /* 0x0000000000027941 */ /* 0x000fea0003800000 */
.L_x_8605:
        /* <DEDUP_REMOVED lines=44> */
.L_x_8604:
[----:B------:R-:W-:Y:S05]  /*5370*/  BSYNC B1 ;  /* 0x0000000000017941 */ /* 0x000fea0003800000 */
.L_x_8603:
        /* <DEDUP_REMOVED lines=12> */
.L_x_8607:
        /* <DEDUP_REMOVED lines=12> */
.L_x_8610:
[----:B------:R-:W-:Y:S02]  /*5500*/  IMAD.MOV.U32 R70, RZ, RZ, R194 ;  /* 0x000000ffff467224 */ /* 0x000fe400078e00c2 */
.L_x_8611:
[----:B------:R-:W-:Y:S05]  /*5510*/  BSYNC B1 ;  /* 0x0000000000017941 */ /* 0x000fea0003800000 */
.L_x_8609:
        /* <DEDUP_REMOVED lines=16> */
.L_x_8615:
[----:B------:R-:W-:Y:S05]  /*5620*/  BSYNC B2 ;  /* 0x0000000000027941 */ /* 0x000fea0003800000 */
.L_x_8614:
        /* <DEDUP_REMOVED lines=44> */
.L_x_8613:
[----:B------:R-:W-:Y:S05]  /*58f0*/  BSYNC B1 ;  /* 0x0000000000017941 */ /* 0x000fea0003800000 */
.L_x_8612:
        /* <DEDUP_REMOVED lines=9> */
.L_x_8608:
        /* <DEDUP_REMOVED lines=12> */
.L_x_8617:
[----:B------:R-:W-:Y:S02]  /*5a50*/  IMAD.MOV.U32 R153, RZ, RZ, R194 ;  /* 0x000000ffff997224 */ /* 0x000fe400078e00c2 */
.L_x_8618:
[----:B------:R-:W-:Y:S05]  /*5a60*/  BSYNC B1 ;  /* 0x0000000000017941 */ /* 0x000fea0003800000 */
.L_x_8616:
        /* <DEDUP_REMOVED lines=16> */
.L_x_8622:
[----:B------:R-:W-:Y:S05]  /*5b70*/  BSYNC B2 ;  /* 0x0000000000027941 */ /* 0x000fea0003800000 */
.L_x_8621:
        /* <DEDUP_REMOVED lines=44> */
.L_x_8620:
[----:B------:R-:W-:Y:S05]  /*5e40*/  BSYNC B1 ;  /* 0x0000000000017941 */ /* 0x000fea0003800000 */
.L_x_8619:
        /* <DEDUP_REMOVED lines=12> */
.L_x_8623:
        /* <DEDUP_REMOVED lines=12> */
.L_x_8626:
[----:B------:R-:W-:Y:S02]  /*5fd0*/  IMAD.MOV.U32 R153, RZ, RZ, R194 ;  /* 0x000000ffff997224 */ /* 0x000fe400078e00c2 */
.L_x_8627:
[----:B------:R-:W-:Y:S05]  /*5fe0*/  BSYNC B1 ;  /* 0x0000000000017941 */ /* 0x000fea0003800000 */
.L_x_8625:
        /* <DEDUP_REMOVED lines=16> */
.L_x_8631:
[----:B------:R-:W-:Y:S05]  /*60f0*/  BSYNC B2 ;  /* 0x0000000000027941 */ /* 0x000fea0003800000 */
.L_x_8630:
        /* <DEDUP_REMOVED lines=44> */
.L_x_8629:
[----:B------:R-:W-:Y:S05]  /*63c0*/  BSYNC B1 ;  /* 0x0000000000017941 */ /* 0x000fea0003800000 */
.L_x_8628:
        /* <DEDUP_REMOVED lines=9> */
.L_x_8624:
        /* <DEDUP_REMOVED lines=12> */
.L_x_8633:
[----:B------:R-:W-:Y:S02]  /*6520*/  IMAD.MOV.U32 R153, RZ, RZ, R194 ;  /* 0x000000ffff997224 */ /* 0x000fe400078e00c2 */
.L_x_8634:
[----:B------:R-:W-:Y:S05]  /*6530*/  BSYNC B1 ;  /* 0x0000000000017941 */ /* 0x000fea0003800000 */
.L_x_8632:
        /* <DEDUP_REMOVED lines=16> */
.L_x_8638:
[----:B------:R-:W-:Y:S05]  /*6640*/  BSYNC B2 ;  /* 0x0000000000027941 */ /* 0x000fea0003800000 */
.L_x_8637:
        /* <DEDUP_REMOVED lines=44> */
.L_x_8636:
[----:B------:R-:W-:Y:S05]  /*6910*/  BSYNC B1 ;  /* 0x0000000000017941 */ /* 0x000fea0003800000 */
.L_x_8635:
        /* <DEDUP_REMOVED lines=12> */
.L_x_8639:
        /* <DEDUP_REMOVED lines=12> */
.L_x_8642:
[----:B------:R-:W-:Y:S02]  /*6aa0*/  IMAD.MOV.U32 R153, RZ, RZ, R194 ;  /* 0x000000ffff997224 */ /* 0x000fe400078e00c2 */
.L_x_8643:
[----:B------:R-:W-:Y:S05]  /*6ab0*/  BSYNC B1 ;  /* 0x0000000000017941 */ /* 0x000fea0003800000 */
.L_x_8641:
        /* <DEDUP_REMOVED lines=16> */
.L_x_8647:
[----:B------:R-:W-:Y:S05]  /*6bc0*/  BSYNC B2 ;  /* 0x0000000000027941 */ /* 0x000fea0003800000 */
.L_x_8646:
        /* <DEDUP_REMOVED lines=44> */
.L_x_8645:
[----:B------:R-:W-:Y:S05]  /*6e90*/  BSYNC B1 ;  /* 0x0000000000017941 */ /* 0x000fea0003800000 */
.L_x_8644:
        /* <DEDUP_REMOVED lines=9> */
.L_x_8640:
        /* <DEDUP_REMOVED lines=18> */
[C---:B------:R-:W-:Y:S02]  /*7050*/  SHF.L.U64.HI R208, R207.reuse, 0x3, RZ ;  /* 0x00000003cfd07819 */ /* 0x040fe400000102ff */
[----:B------:R-:W-:Y:S02]  /*7060*/  LOP3.LUT R100, R96, R100, R98, 0xfe, !PT ;  /* 0x0000006460647212 */ /* 0x000fe400078efe62 */
[----:B------:R-:W-:Y:S02]  /*7070*/  LEA.HI.X R103, R207, c[0x0][0x18c], RZ, 0x5, P0 ;  /* 0x00006300cf677a11 */ /* 0x000fe400000f2cff */
[----:B------:R-:W-:Y:S02]  /*7080*/  IADD3 R96, P0, R152, c[0x0][0x190], RZ ;  /* 0x0000640098607a10 */ /* 0x000fe40007f1e0ff */
[----:B------:R-:W-:Y:S01]  /*7090*/  SEL R101, RZ, 0x1, P6 ;  /* 0x00000001ff657807 */ /* 0x000fe20003000000 */
[----:B------:R0:W-:Y:S01]  /*70a0*/  STG.E.128 [R102.64], R64 ;  /* 0x0000004066007986 */ /* 0x0001e2000c101d06 */
[----:B------:R-:W-:-:S02]  /*70b0*/  LOP3.LUT R99, R97, R153, R99, 0xfe, !PT ;  /* 0x0000009961637212 */ /* 0x000fc400078efe63 */
[----:B------:R-:W-:Y:S01]  /*70c0*/  IADD3.X R97, R208, c[0x0][0x194], RZ, P0, !PT ;  /* 0x00006500d0617a10 */ /* 0x000fe200007fe4ff */
[----:B------:R0:W-:Y:S01]  /*70d0*/  STG.E.128 [R102.64+0x10], R68 ;  /* 0x0000104466007986 */ /* 0x0001e2000c101d06 */
[----:B------:R-:W-:Y:S02]  /*70e0*/  LOP3.LUT R98, R100, R101, RZ, 0xfc, !PT ;  /* 0x0000006564627212 */ /* 0x000fe400078efcff */
        /* <DEDUP_REMOVED lines=23> */
.L_x_8648:
[----:B------:R-:W-:Y:S02]  /*7260*/  IADD3 R152, R207, 0x80, RZ ;  /* 0x00000080cf987810 */ /* 0x000fe40007ffe0ff */
.L_x_8519:
[----:B------:R-:W-:Y:S05]  /*7270*/  BSYNC B0 ;  /* 0x0000000000007941 */ /* 0x000fea0003800000 */
.L_x_8518:
[----:B------:R-:W-:Y:S01]  /*7280*/  LOP3.LUT P0, RZ, R48, 0x100, RZ, 0xc0, !PT ;  /* 0x0000010030ff7812 */ /* 0x000fe2000780c0ff */
[----:B------:R-:W-:-:S12]  /*7290*/  BSSY B0, `(.L_x_8649) ;  /* 0x00005b9000007945 */ /* 0x000fd80003800000 */
        /* <DEDUP_REMOVED lines=29> */
.L_x_8652:
[----:B-1----:R-:W-:Y:S02]  /*7470*/  IMAD.MOV.U32 R100, RZ, RZ, R194 ;  /* 0x000000ffff647224 */ /* 0x002fe400078e00c2 */
.L_x_8653:
[----:B------:R-:W-:Y:S05]  /*7480*/  BSYNC B1 ;  /* 0x0000000000017941 */ /* 0x000fea0003800000 */
.L_x_8651:
        /* <DEDUP_REMOVED lines=16> */
.L_x_8657:
[----:B------:R-:W-:Y:S05]  /*7590*/  BSYNC B2 ;  /* 0x0000000000027941 */ /* 0x000fea0003800000 */
.L_x_8656:
        /* <DEDUP_REMOVED lines=44> */
.L_x_8655:
[----:B------:R-:W-:Y:S05]  /*7860*/  BSYNC B1 ;  /* 0x0000000000017941 */ /* 0x000fea0003800000 */
.L_x_8654:
        /* <DEDUP_REMOVED lines=17> */
.L_x_8658:
        /* <DEDUP_REMOVED lines=12> */
.L_x_8661:
[----:B------:R-:W-:Y:S02]  /*7a40*/  IMAD.MOV.U32 R73, RZ, RZ, R194 ;  /* 0x000000ffff497224 */ /* 0x000fe400078e00c2 */
.L_x_8662:
[----:B------:R-:W-:Y:S05]  /*7a50*/  BSYNC B1 ;  /* 0x0000000000017941 */ /* 0x000fea0003800000 */
.L_x_8660:
        /* <DEDUP_REMOVED lines=16> */
.L_x_8666:
[----:B------:R-:W-:Y:S05]  /*7b60*/  BSYNC B2 ;  /* 0x0000000000027941 */ /* 0x000fea0003800000 */
.L_x_8665:
        /* <DEDUP_REMOVED lines=44> */
.L_x_8664:
[----:B------:R-:W-:Y:S05]  /*7e30*/  BSYNC B1 ;  /* 0x0000000000017941 */ /* 0x000fea0003800000 */
.L_x_8663:
        /* <DEDUP_REMOVED lines=9> */
.L_x_8659:
        /* <DEDUP_REMOVED lines=12> */
.L_x_8668:
[----:B------:R-:W-:Y:S02]  /*7f90*/  IMAD.MOV.U32 R102, RZ, RZ, R194 ;  /* 0x000000ffff667224 */ /* 0x000fe400078e00c2 */
.L_x_8669:
[----:B------:R-:W-:Y:S05]  /*7fa0*/  BSYNC B1 ;  /* 0x0000000000017941 */ /* 0x000fea0003800000 */
.L_x_8667:
        /* <DEDUP_REMOVED lines=16> */
.L_x_8673:
[----:B------:R-:W-:Y:S05]  /*80b0*/  BSYNC B2 ;  /* 0x0000000000027941 */ /* 0x000fea0003800000 */
.L_x_8672:
        /* <DEDUP_REMOVED lines=44> */
.L_x_8671:
[----:B------:R-:W-:Y:S05]  /*8380*/  BSYNC B1 ;  /* 0x0000000000017941 */ /* 0x000fea0003800000 */
.L_x_8670:
        /* <DEDUP_REMOVED lines=14> */
.L_x_8674:
        /* <DEDUP_REMOVED lines=12> */
.L_x_8677:
[----:B------:R-:W-:Y:S02]  /*8530*/  IMAD.MOV.U32 R76, RZ, RZ, R194 ;  /* 0x000000ffff4c7224 */ /* 0x000fe400078e00c2 */
.L_x_8678:
[----:B------:R-:W-:Y:S05]  /*8540*/  BSYNC B1 ;  /* 0x0000000000017941 */ /* 0x000fea0003800000 */
.L_x_8676:
        /* <DEDUP_REMOVED lines=16> */
.L_x_8682:
[----:B------:R-:W-:Y:S05]  /*8650*/  BSYNC B2 ;  /* 0x0000000000027941 */ /* 0x000fea0003800000 */
.L_x_8681:
        /* <DEDUP_REMOVED lines=44> */
.L_x_8680:
[----:B------:R-:W-:Y:S05]  /*8920*/  BSYNC B1 ;  /* 0x0000000000017941 */ /* 0x000fea0003800000 */
.L_x_8679:
        /* <DEDUP_REMOVED lines=9> */
.L_x_8675:
        /* <DEDUP_REMOVED lines=12> */
.L_x_8684:
[----:B------:R-:W-:Y:S02]  /*8a80*/  IMAD.MOV.U32 R76, RZ, RZ, R194 ;  /* 0x000000ffff4c7224 */ /* 0x000fe400078e00c2 */
.L_x_8685:
[----:B------:R-:W-:Y:S05]  /*8a90*/  BSYNC B1 ;  /* 0x0000000000017941 */ /* 0x000fea0003800000 */
.L_x_8683:
        /* <DEDUP_REMOVED lines=16> */
.L_x_8689:
[----:B------:R-:W-:Y:S05]  /*8ba0*/  BSYNC B2 ;  /* 0x0000000000027941 */ /* 0x000fea0003800000 */
.L_x_8688:
        /* <DEDUP_REMOVED lines=44> */
.L_x_8687:
[----:B------:R-:W-:Y:S05]  /*8e70*/  BSYNC B1 ;  /* 0x0000000000017941 */ /* 0x000fea0003800000 */
.L_x_8686:
        /* <DEDUP_REMOVED lines=11> */
[----:B------:R-:W-:Y:S01]  /*8f30*/  MOV R97, R96 ;  /* 0x0000006000617202 */ /* 0x000fe20000000f00 */
[----:B------:R-:W-:Y:S01]  /*8f40*/  FADD.FTZ R74, R58, R74 ;  /* 0x0000004a3a4a7221 */ /* 0x000fe20000010000 */
[----:B------:R-:W-:Y:S05]  /*8f50*/  BRA `(.L_x_8691) ;  /* 0x0000055000007947 */ /* 0x000fea0003800000 */
.L_x_8690:
        /* <DEDUP_REMOVED lines=12> */
.L_x_8693:
[----:B------:R-:W-:Y:S02]  /*9020*/  IMAD.MOV.U32 R75, RZ, RZ, R194 ;  /* 0x000000ffff4b7224 */ /* 0x000fe400078e00c2 */
.L_x_8694:
[----:B------:R-:W-:Y:S05]  /*9030*/  BSYNC B1 ;  /* 0x0000000000017941 */ /* 0x000fea0003800000 */
.L_x_8692:
        /* <DEDUP_REMOVED lines=16> */
.L_x_8698:
[----:B------:R-:W-:Y:S05]  /*9140*/  BSYNC B2 ;  /* 0x0000000000027941 */ /* 0x000fea0003800000 */
.L_x_8697:
        /* <DEDUP_REMOVED lines=44> */
.L_x_8696:
[----:B------:R-:W-:Y:S05]  /*9410*/  BSYNC B1 ;  /* 0x0000000000017941 */ /* 0x000fea0003800000 */
.L_x_8695:
        /* <DEDUP_REMOVED lines=9> */
.L_x_8691:
        /* <DEDUP_REMOVED lines=12> */
.L_x_8700:
[----:B------:R-:W-:Y:S02]  /*9570*/  IMAD.MOV.U32 R76, RZ, RZ, R194 ;  /* 0x000000ffff4c7224 */ /* 0x000fe400078e00c2 */
.L_x_8701:
[----:B------:R-:W-:Y:S05]  /*9580*/  BSYNC B1 ;  /* 0x0000000000017941 */ /* 0x000fea0003800000 */
.L_x_8699:
        /* <DEDUP_REMOVED lines=16> */
.L_x_8705:
[----:B------:R-:W-:Y:S05]  /*9690*/  BSYNC B2 ;  /* 0x0000000000027941 */ /* 0x000fea0003800000 */
.L_x_8704:
        /* <DEDUP_REMOVED lines=44> */
.L_x_8703:
[----:B------:R-:W-:Y:S05]  /*9960*/  BSYNC B1 ;  /* 0x0000000000017941 */ /* 0x000fea0003800000 */
.L_x_8702:
        /* <DEDUP_REMOVED lines=14> */
.L_x_8706:
        /* <DEDUP_REMOVED lines=12> */
.L_x_8709:
[----:B------:R-:W-:Y:S02]  /*9b10*/  IMAD.MOV.U32 R102, RZ, RZ, R194 ;  /* 0x000000ffff667224 */ /* 0x000fe400078e00c2 */
.L_x_8710:
[----:B------:R-:W-:Y:S05]  /*9b20*/  BSYNC B1 ;  /* 0x0000000000017941 */ /* 0x000fea0003800000 */
.L_x_8708:
        /* <DEDUP_REMOVED lines=16> */
.L_x_8714:
[----:B------:R-:W-:Y:S05]  /*9c30*/  BSYNC B2 ;  /* 0x0000000000027941 */ /* 0x000fea0003800000 */
.L_x_8713:
        /* <DEDUP_REMOVED lines=44> */
.L_x_8712:
[----:B------:R-:W-:Y:S05]  /*9f00*/  BSYNC B1 ;  /* 0x0000000000017941 */ /* 0x000fea0003800000 */
.L_x_8711:
        /* <DEDUP_REMOVED lines=9> */
.L_x_8707:
        /* <DEDUP_REMOVED lines=12> */
.L_x_8716:
[----:B------:R-:W-:Y:S02]  /*a060*/  IMAD.MOV.U32 R102, RZ, RZ, R194 ;  /* 0x000000ffff667224 */ /* 0x000fe400078e00c2 */
.L_x_8717:
[----:B------:R-:W-:Y:S05]  /*a070*/  BSYNC B1 ;  /* 0x0000000000017941 */ /* 0x000fea0003800000 */
.L_x_8715:
        /* <DEDUP_REMOVED lines=16> */
.L_x_8721:
[----:B------:R-:W-:Y:S05]  /*a180*/  BSYNC B2 ;  /* 0x0000000000027941 */ /* 0x000fea0003800000 */
.L_x_8720:
        /* <DEDUP_REMOVED lines=44> */
.L_x_8719:
[----:B------:R-:W-:Y:S05]  /*a450*/  BSYNC B1 ;  /* 0x0000000000017941 */ /* 0x000fea0003800000 */
.L_x_8718:
        /* <DEDUP_REMOVED lines=12> */
.L_x_8722:
        /* <DEDUP_REMOVED lines=12> */
.L_x_8725:
[----:B------:R-:W-:Y:S02]  /*a5e0*/  IMAD.MOV.U32 R77, RZ, RZ, R194 ;  /* 0x000000ffff4d7224 */ /* 0x000fe400078e00c2 */
.L_x_8726:
[----:B------:R-:W-:Y:S05]  /*a5f0*/  BSYNC B1 ;  /* 0x0000000000017941 */ /* 0x000fea0003800000 */
.L_x_8724:
        /* <DEDUP_REMOVED lines=16> */
.L_x_8730:
[----:B------:R-:W-:Y:S05]  /*a700*/  BSYNC B2 ;  /* 0x0000000000027941 */ /* 0x000fea0003800000 */
.L_x_8729:
        /* <DEDUP_REMOVED lines=44> */
.L_x_8728:
[----:B------:R-:W-:Y:S05]  /*a9d0*/  BSYNC B1 ;  /* 0x0000000000017941 */ /* 0x000fea0003800000 */
.L_x_8727:
        /* <DEDUP_REMOVED lines=9> */
.L_x_8723:
        /* <DEDUP_REMOVED lines=12> */
.L_x_8732:
[----:B------:R-:W-:Y:S02]  /*ab30*/  IMAD.MOV.U32 R191, RZ, RZ, R194 ;  /* 0x000000ffffbf7224 */ /* 0x000fe400078e00c2 */
.L_x_8733:
[----:B------:R-:W-:Y:S05]  /*ab40*/  BSYNC B1 ;  /* 0x0000000000017941 */ /* 0x000fea0003800000 */
.L_x_8731:
        /* <DEDUP_REMOVED lines=16> */
.L_x_8737:
[----:B------:R-:W-:Y:S05]  /*ac50*/  BSYNC B2 ;  /* 0x0000000000027941 */ /* 0x000fea0003800000 */
.L_x_8736:
        /* <DEDUP_REMOVED lines=44> */
.L_x_8735:
[----:B------:R-:W-:Y:S05]  /*af20*/  BSYNC B1 ;  /* 0x0000000000017941 */ /* 0x000fea0003800000 */
.L_x_8734:
        /* <DEDUP_REMOVED lines=12> */
.L_x_8738:
        /* <DEDUP_REMOVED lines=12> */
.L_x_8741:
[----:B------:R-:W-:Y:S02]  /*b0b0*/  IMAD.MOV.U32 R78, RZ, RZ, R194 ;  /* 0x000000ffff4e7224 */ /* 0x000fe400078e00c2 */
.L_x_8742:
[----:B------:R-:W-:Y:S05]  /*b0c0*/  BSYNC B1 ;  /* 0x0000000000017941 */ /* 0x000fea0003800000 */
.L_x_8740:
        /* <DEDUP_REMOVED lines=16> */
.L_x_8746:
[----:B------:R-:W-:Y:S05]  /*b1d0*/  BSYNC B2 ;  /* 0x0000000000027941 */ /* 0x000fea0003800000 */
.L_x_8745:
        /* <DEDUP_REMOVED lines=44> */
.L_x_8744:
[----:B------:R-:W-:Y:S05]  /*b4a0*/  BSYNC B1 ;  /* 0x0000000000017941 */ /* 0x000fea0003800000 */
.L_x_8743:
        /* <DEDUP_REMOVED lines=9> */
.L_x_8739:
        /* <DEDUP_REMOVED lines=12> */
.L_x_8748:
[----:B------:R-:W-:Y:S02]  /*b600*/  IMAD.MOV.U32 R191, RZ, RZ, R194 ;  /* 0x000000ffffbf7224 */ /* 0x000fe400078e00c2 */
.L_x_8749:
[----:B------:R-:W-:Y:S05]  /*b610*/  BSYNC B1 ;  /* 0x0000000000017941 */ /* 0x000fea0003800000 */
.L_x_8747:
        /* <DEDUP_REMOVED lines=16> */
.L_x_8753:
[----:B------:R-:W-:Y:S05]  /*b720*/  BSYNC B2 ;  /* 0x0000000000027941 */ /* 0x000fea0003800000 */
.L_x_8752:
        /* <DEDUP_REMOVED lines=44> */
.L_x_8751:
[----:B------:R-:W-:Y:S05]  /*b9f0*/  BSYNC B1 ;  /* 0x0000000000017941 */ /* 0x000fea0003800000 */
.L_x_8750:
        /* <DEDUP_REMOVED lines=12> */
.L_x_8754:
        /* <DEDUP_REMOVED lines=12> */
.L_x_8757:
[----:B------:R-:W-:Y:S02]  /*bb80*/  IMAD.MOV.U32 R191, RZ, RZ, R194 ;  /* 0x000000ffffbf7224 */ /* 0x000fe400078e00c2 */
.L_x_8758:
[----:B------:R-:W-:Y:S05]  /*bb90*/  BSYNC B1 ;  /* 0x0000000000017941 */ /* 0x000fea0003800000 */
.L_x_8756:
        /* <DEDUP_REMOVED lines=16> */
.L_x_8762:
[----:B------:R-:W-:Y:S05]  /*bca0*/  BSYNC B2 ;  /* 0x0000000000027941 */ /* 0x000fea0003800000 */
.L_x_8761:
        /* <DEDUP_REMOVED lines=44> */
.L_x_8760:
[----:B------:R-:W-:Y:S05]  /*bf70*/  BSYNC B1 ;  /* 0x0000000000017941 */ /* 0x000fea0003800000 */
.L_x_8759:
        /* <DEDUP_REMOVED lines=9> */
.L_x_8755:
        /* <DEDUP_REMOVED lines=12> */
.L_x_8764:
[----:B------:R-:W-:Y:S02]  /*c0d0*/  IMAD.MOV.U32 R191, RZ, RZ, R194 ;  /* 0x000000ffffbf7224 */ /* 0x000fe400078e00c2 */
.L_x_8765:
[----:B------:R-:W-:Y:S05]  /*c0e0*/  BSYNC B1 ;  /* 0x0000000000017941 */ /* 0x000fea0003800000 */
.L_x_8763:
        /* <DEDUP_REMOVED lines=16> */
.L_x_8769:
[----:B------:R-:W-:Y:S05]  /*c1f0*/  BSYNC B2 ;  /* 0x0000000000027941 */ /* 0x000fea0003800000 */
.L_x_8768:
        /* <DEDUP_REMOVED lines=44> */
.L_x_8767:
[----:B------:R-:W-:Y:S05]  /*c4c0*/  BSYNC B1 ;  /* 0x0000000000017941 */ /* 0x000fea0003800000 */
.L_x_8766:
        /* <DEDUP_REMOVED lines=12> */
.L_x_8770:
        /* <DEDUP_REMOVED lines=12> */
.L_x_8773:
[----:B------:R-:W-:Y:S02]  /*c650*/  IMAD.MOV.U32 R208, RZ, RZ, R194 ;  /* 0x000000ffffd07224 */ /* 0x000fe400078e00c2 */
.L_x_8774:
[----:B------:R-:W-:Y:S05]  /*c660*/  BSYNC B1 ;  /* 0x0000000000017941 */ /* 0x000fea0003800000 */
.L_x_8772:
        /* <DEDUP_REMOVED lines=16> */
.L_x_8778:
[----:B------:R-:W-:Y:S05]  /*c770*/  BSYNC B2 ;  /* 0x0000000000027941 */ /* 0x000fea0003800000 */
.L_x_8777:
        /* <DEDUP_REMOVED lines=44> */
.L_x_8776:
[----:B------:R-:W-:Y:S05]  /*ca40*/  BSYNC B1 ;  /* 0x0000000000017941 */ /* 0x000fea0003800000 */
.L_x_8775:
        /* <DEDUP_REMOVED lines=9> */
.L_x_8771:
        /* <DEDUP_REMOVED lines=18> */
[----:B------:R-:W-:Y:S02]  /*cc00*/  SHF.L.U64.HI R209, R152, 0x3, RZ ;  /* 0x0000000398d17819 */ /* 0x000fe400000102ff */
        /* <DEDUP_REMOVED lines=32> */
.L_x_8779:
[----:B------:R-:W-:Y:S02]  /*ce10*/  IADD3 R152, R152, 0x80, RZ ;  /* 0x0000008098987810 */ /* 0x000fe40007ffe0ff */
.L_x_8650:
[----:B------:R-:W-:Y:S05]  /*ce20*/  BSYNC B0 ;  /* 0x0000000000007941 */ /* 0x000fea0003800000 */
.L_x_8649:
        /* <DEDUP_REMOVED lines=31> */
.L_x_8783:
[----:B-1----:R-:W-:Y:S02]  /*d020*/  IMAD.MOV.U32 R100, RZ, RZ, R194 ;  /* 0x000000ffff647224 */ /* 0x002fe400078e00c2 */
.L_x_8784:
[----:B------:R-:W-:Y:S05]  /*d030*/  BSYNC B1 ;  /* 0x0000000000017941 */ /* 0x000fea0003800000 */
.L_x_8782:
        /* <DEDUP_REMOVED lines=16> */
.L_x_8788:
[----:B------:R-:W-:Y:S05]  /*d140*/  BSYNC B2 ;  /* 0x0000000000027941 */ /* 0x000fea0003800000 */
.L_x_8787:
        /* <DEDUP_REMOVED lines=44> */
.L_x_8786:
[----:B------:R-:W-:Y:S05]  /*d410*/  BSYNC B1 ;  /* 0x0000000000017941 */ /* 0x000fea0003800000 */
.L_x_8785:
        /* <DEDUP_REMOVED lines=17> */
.L_x_8789:
        /* <DEDUP_REMOVED lines=12> */
.L_x_8792:
[----:B------:R-:W-:Y:S02]  /*d5f0*/  IMAD.MOV.U32 R81, RZ, RZ, R194 ;  /* 0x000000ffff517224 */ /* 0x000fe400078e00c2 */
.L_x_8793:
[----:B------:R-:W-:Y:S05]  /*d600*/  BSYNC B1 ;  /* 0x0000000000017941 */ /* 0x000fea0003800000 */
.L_x_8791:
        /* <DEDUP_REMOVED lines=16> */
.L_x_8797:
[----:B------:R-:W-:Y:S05]  /*d710*/  BSYNC B2 ;  /* 0x0000000000027941 */ /* 0x000fea0003800000 */
.L_x_8796:
        /* <DEDUP_REMOVED lines=44> */
.L_x_8795:
[----:B------:R-:W-:Y:S05]  /*d9e0*/  BSYNC B1 ;  /* 0x0000000000017941 */ /* 0x000fea0003800000 */
.L_x_8794:
        /* <DEDUP_REMOVED lines=9> */
.L_x_8790:
        /* <DEDUP_REMOVED lines=12> */
.L_x_8799:
[----:B------:R-:W-:Y:S02]  /*db40*/  IMAD.MOV.U32 R102, RZ, RZ, R194 ;  /* 0x000000ffff667224 */ /* 0x000fe400078e00c2 */
.L_x_8800:
[----:B------:R-:W-:Y:S05]  /*db50*/  BSYNC B1 ;  /* 0x0000000000017941 */ /* 0x000fea0003800000 */
.L_x_8798:
        /* <DEDUP_REMOVED lines=16> */
.L_x_8804:
[----:B------:R-:W-:Y:S05]  /*dc60*/  BSYNC B2 ;  /* 0x0000000000027941 */ /* 0x000fea0003800000 */
.L_x_8803:
        /* <DEDUP_REMOVED lines=44> */
.L_x_8802:
[----:B------:R-:W-:Y:S05]  /*df30*/  BSYNC B1 ;  /* 0x0000000000017941 */ /* 0x000fea0003800000 */
.L_x_8801:
        /* <DEDUP_REMOVED lines=14> */
.L_x_8805:
        /* <DEDUP_REMOVED lines=12> */
.L_x_8808:
[----:B------:R-:W-:Y:S02]  /*e0e0*/  IMAD.MOV.U32 R84, RZ, RZ, R194 ;  /* 0x000000ffff547224 */ /* 0x000fe400078e00c2 */
.L_x_8809:
[----:B------:R-:W-:Y:S05]  /*e0f0*/  BSYNC B1 ;  /* 0x0000000000017941 */ /* 0x000fea0003800000 */
.L_x_8807:
        /* <DEDUP_REMOVED lines=16> */
.L_x_8813:
[----:B------:R-:W-:Y:S05]  /*e200*/  BSYNC B2 ;  /* 0x0000000000027941 */ /* 0x000fea0003800000 */
.L_x_8812:
        /* <DEDUP_REMOVED lines=44> */
.L_x_8811:
[----:B------:R-:W-:Y:S05]  /*e4d0*/  BSYNC B1 ;  /* 0x0000000000017941 */ /* 0x000fea0003800000 */
.L_x_8810:
        /* <DEDUP_REMOVED lines=9> */
.L_x_8806:
        /* <DEDUP_REMOVED lines=12> */
.L_x_8815:
[----:B------:R-:W-:Y:S02]  /*e630*/  IMAD.MOV.U32 R84, RZ, RZ, R194 ;  /* 0x000000ffff547224 */ /* 0x000fe400078e00c2 */
.L_x_8816:
[----:B------:R-:W-:Y:S05]  /*e640*/  BSYNC B1 ;  /* 0x0000000000017941 */ /* 0x000fea0003800000 */
.L_x_8814:
        /* <DEDUP_REMOVED lines=16> */
.L_x_8820:
[----:B------:R-:W-:Y:S05]  /*e750*/  BSYNC B2 ;  /* 0x0000000000027941 */ /* 0x000fea0003800000 */
.L_x_8819:
        /* <DEDUP_REMOVED lines=44> */
.L_x_8818:
[----:B------:R-:W-:Y:S05]  /*ea20*/  BSYNC B1 ;  /* 0x0000000000017941 */ /* 0x000fea0003800000 */
.L_x_8817:
        /* <DEDUP_REMOVED lines=14> */
.L_x_8821:
        /* <DEDUP_REMOVED lines=12> */
.L_x_8824:
[----:B------:R-:W-:Y:S02]  /*ebd0*/  IMAD.MOV.U32 R83, RZ, RZ, R194 ;  /* 0x000000ffff537224 */ /* 0x000fe400078e00c2 */
.L_x_8825:
[----:B------:R-:W-:Y:S05]  /*ebe0*/  BSYNC B1 ;  /* 0x0000000000017941 */ /* 0x000fea0003800000 */
.L_x_8823:
        /* <DEDUP_REMOVED lines=16> */
.L_x_8829:
[----:B------:R-:W-:Y:S05]  /*ecf0*/  BSYNC B2 ;  /* 0x0000000000027941 */ /* 0x000fea0003800000 */
.L_x_8828:
        /* <DEDUP_REMOVED lines=44> */
.L_x_8827:
[----:B------:R-:W-:Y:S05]  /*efc0*/  BSYNC B1 ;  /* 0x0000000000017941 */ /* 0x000fea0003800000 */
.L_x_8826:
        /* <DEDUP_REMOVED lines=9> */
.L_x_8822:
        /* <DEDUP_REMOVED lines=12> */
.L_x_8831:
[----:B------:R-:W-:Y:S02]  /*f120*/  IMAD.MOV.U32 R84, RZ, RZ, R194 ;  /* 0x000000ffff547224 */ /* 0x000fe400078e00c2 */
.L_x_8832:
[----:B------:R-:W-:Y:S05]  /*f130*/  BSYNC B1 ;  /* 0x0000000000017941 */ /* 0x000fea0003800000 */
.L_x_8830:
        /* <DEDUP_REMOVED lines=16> */
.L_x_8836:
[----:B------:R-:W-:Y:S05]  /*f240*/  BSYNC B2 ;  /* 0x0000000000027941 */ /* 0x000fea0003800000 */
.L_x_8835:
        /* <DEDUP_REMOVED lines=44> */
.L_x_8834:
[----:B------:R-:W-:Y:S05]  /*f510*/  BSYNC B1 ;  /* 0x0000000000017941 */ /* 0x000fea0003800000 */
.L_x_8833:
        /* <DEDUP_REMOVED lines=14> */
.L_x_8837:
        /* <DEDUP_REMOVED lines=12> */
.L_x_8840:
[----:B------:R-:W-:Y:S02]  /*f6c0*/  IMAD.MOV.U32 R102, RZ, RZ, R194 ;  /* 0x000000ffff667224 */ /* 0x000fe400078e00c2 */
.L_x_8841:
[----:B------:R-:W-:Y:S05]  /*f6d0*/  BSYNC B1 ;  /* 0x0000000000017941 */ /* 0x000fea0003800000 */
.L_x_8839:
        /* <DEDUP_REMOVED lines=16> */
.L_x_8845:
[----:B------:R-:W-:Y:S05]  /*f7e0*/  BSYNC B2 ;  /* 0x0000000000027941 */ /* 0x000fea0003800000 */
.L_x_8844:
        /* <DEDUP_REMOVED lines=44> */
.L_x_8843:
[----:B------:R-:W-:Y:S05]  /*fab0*/  BSYNC B1 ;  /* 0x0000000000017941 */ /* 0x000fea0003800000 */
.L_x_8842:
        /* <DEDUP_REMOVED lines=9> */
.L_x_8838:
        /* <DEDUP_REMOVED lines=12> */
.L_x_8847:
[----:B------:R-:W-:Y:S02]  /*fc10*/  IMAD.MOV.U32 R102, RZ, RZ, R194 ;  /* 0x000000ffff667224 */ /* 0x000fe400078e00c2 */
.L_x_8848:
[----:B------:R-:W-:Y:S05]  /*fc20*/  BSYNC B1 ;  /* 0x0000000000017941 */ /* 0x000fea0003800000 */
.L_x_8846:
        /* <DEDUP_REMOVED lines=16> */
.L_x_8852:
[----:B------:R-:W-:Y:S05]  /*fd30*/  BSYNC B2 ;  /* 0x0000000000027941 */ /* 0x000fea0003800000 */
.L_x_8851:
        /* <DEDUP_REMOVED lines=44> */
.L_x_8850:
[----:B------:R-:W-:Y:S05]  /*10000*/  BSYNC B1 ;  /* 0x0000000000017941 */ /* 0x000fea0003800000 */
.L_x_8849:
        /* <DEDUP_REMOVED lines=12> */
.L_x_8853:
        /* <DEDUP_REMOVED lines=12> */
.L_x_8856:
[----:B------:R-:W-:Y:S02]  /*10190*/  IMAD.MOV.U32 R85, RZ, RZ, R194 ;  /* 0x000000ffff557224 */ /* 0x000fe400078e00c2 */
.L_x_8857:
[----:B------:R-:W-:Y:S05]  /*101a0*/  BSYNC B1 ;  /* 0x0000000000017941 */ /* 0x000fea0003800000 */
.L_x_8855:
        /* <DEDUP_REMOVED lines=16> */
.L_x_8861:
[----:B------:R-:W-:Y:S05]  /*102b0*/  BSYNC B2 ;  /* 0x0000000000027941 */ /* 0x000fea0003800000 */
.L_x_8860:
        /* <DEDUP_REMOVED lines=44> */
.L_x_8859:
[----:B------:R-:W-:Y:S05]  /*10580*/  BSYNC B1 ;  /* 0x0000000000017941 */ /* 0x000fea0003800000 */
.L_x_8858:
        /* <DEDUP_REMOVED lines=9> */
.L_x_8854:
        /* <DEDUP_REMOVED lines=12> */
.L_x_8863:
[----:B------:R-:W-:Y:S02]  /*106e0*/  IMAD.MOV.U32 R191, RZ, RZ, R194 ;  /* 0x000000ffffbf7224 */ /* 0x000fe400078e00c2 */
.L_x_8864:
[----:B------:R-:W-:Y:S05]  /*106f0*/  BSYNC B1 ;  /* 0x0000000000017941 */ /* 0x000fea0003800000 */
.L_x_8862:
        /* <DEDUP_REMOVED lines=16> */
.L_x_8868:
[----:B------:R-:W-:Y:S05]  /*10800*/  BSYNC B2 ;  /* 0x0000000000027941 */ /* 0x000fea0003800000 */
.L_x_8867:
        /* <DEDUP_REMOVED lines=44> */
.L_x_8866:
[----:B------:R-:W-:Y:S05]  /*10ad0*/  BSYNC B1 ;  /* 0x0000000000017941 */ /* 0x000fea0003800000 */
.L_x_8865:
        /* <DEDUP_REMOVED lines=12> */
.L_x_8869:
        /* <DEDUP_REMOVED lines=12> */
.L_x_8872:
[----:B------:R-:W-:Y:S02]  /*10c60*/  IMAD.MOV.U32 R86, RZ, RZ, R194 ;  /* 0x000000ffff567224 */ /* 0x000fe400078e00c2 */
.L_x_8873:
[----:B------:R-:W-:Y:S05]  /*10c70*/  BSYNC B1 ;  /* 0x0000000000017941 */ /* 0x000fea0003800000 */
.L_x_8871:
        /* <DEDUP_REMOVED lines=16> */
.L_x_8877:
[----:B------:R-:W-:Y:S05]  /*10d80*/  BSYNC B2 ;  /* 0x0000000000027941 */ /* 0x000fea0003800000 */
.L_x_8876:
        /* <DEDUP_REMOVED lines=44> */
.L_x_8875:
[----:B------:R-:W-:Y:S05]  /*11050*/  BSYNC B1 ;  /* 0x0000000000017941 */ /* 0x000fea0003800000 */
.L_x_8874:
        /* <DEDUP_REMOVED lines=9> */
.L_x_8870:
        /* <DEDUP_REMOVED lines=12> */
.L_x_8879:
[----:B------:R-:W-:Y:S02]  /*111b0*/  IMAD.MOV.U32 R191, RZ, RZ, R194 ;  /* 0x000000ffffbf7224 */ /* 0x000fe400078e00c2 */
.L_x_8880:
[----:B------:R-:W-:Y:S05]  /*111c0*/  BSYNC B1 ;  /* 0x0000000000017941 */ /* 0x000fea0003800000 */
.L_x_8878:
        /* <DEDUP_REMOVED lines=16> */
.L_x_8884:
[----:B------:R-:W-:Y:S05]  /*112d0*/  BSYNC B2 ;  /* 0x0000000000027941 */ /* 0x000fea0003800000 */
.L_x_8883:
        /* <DEDUP_REMOVED lines=44> */
.L_x_8882:
[----:B------:R-:W-:Y:S05]  /*115a0*/  BSYNC B1 ;  /* 0x0000000000017941 */ /* 0x000fea0003800000 */
.L_x_8881:
        /* <DEDUP_REMOVED lines=12> */
.L_x_8885:
        /* <DEDUP_REMOVED lines=12> */
.L_x_8888:
[----:B------:R-:W-:Y:S02]  /*11730*/  IMAD.MOV.U32 R191, RZ, RZ, R194 ;  /* 0x000000ffffbf7224 */ /* 0x000fe400078e00c2 */
.L_x_8889:
[----:B------:R-:W-:Y:S05]  /*11740*/  BSYNC B1 ;  /* 0x0000000000017941 */ /* 0x000fea0003800000 */
.L_x_8887:
        /* <DEDUP_REMOVED lines=16> */
.L_x_8893:
[----:B------:R-:W-:Y:S05]  /*11850*/  BSYNC B2 ;  /* 0x0000000000027941 */ /* 0x000fea0003800000 */
.L_x_8892:
        /* <DEDUP_REMOVED lines=44> */
.L_x_8891:
[----:B------:R-:W-:Y:S05]  /*11b20*/  BSYNC B1 ;  /* 0x0000000000017941 */ /* 0x000fea0003800000 */
.L_x_8890:
        /* <DEDUP_REMOVED lines=9> */
.L_x_8886:
        /* <DEDUP_REMOVED lines=12> */
.L_x_8895:
[----:B------:R-:W-:Y:S02]  /*11c80*/  IMAD.MOV.U32 R191, RZ, RZ, R194 ;  /* 0x000000ffffbf7224 */ /* 0x000fe400078e00c2 */
.L_x_8896:
[----:B------:R-:W-:Y:S05]  /*11c90*/  BSYNC B1 ;  /* 0x0000000000017941 */ /* 0x000fea0003800000 */
.L_x_8894:
        /* <DEDUP_REMOVED lines=16> */
.L_x_8900:
[----:B------:R-:W-:Y:S05]  /*11da0*/  BSYNC B2 ;  /* 0x0000000000027941 */ /* 0x000fea0003800000 */
.L_x_8899:
        /* <DEDUP_REMOVED lines=44> */
.L_x_8898:
[----:B------:R-:W-:Y:S05]  /*12070*/  BSYNC B1 ;  /* 0x0000000000017941 */ /* 0x000fea0003800000 */
.L_x_8897:
        /* <DEDUP_REMOVED lines=12> */
.L_x_8901:
        /* <DEDUP_REMOVED lines=12> */
.L_x_8904:
[----:B------:R-:W-:Y:S02]  /*12200*/  IMAD.MOV.U32 R208, RZ, RZ, R194 ;  /* 0x000000ffffd07224 */ /* 0x000fe400078e00c2 */
.L_x_8905:
[----:B------:R-:W-:Y:S05]  /*12210*/  BSYNC B1 ;  /* 0x0000000000017941 */ /* 0x000fea0003800000 */
.L_x_8903:
        /* <DEDUP_REMOVED lines=16> */
.L_x_8909:
[----:B------:R-:W-:Y:S05]  /*12320*/  BSYNC B2 ;  /* 0x0000000000027941 */ /* 0x000fea0003800000 */
.L_x_8908:
        /* <DEDUP_REMOVED lines=44> */
.L_x_8907:
[----:B------:R-:W-:Y:S05]  /*125f0*/  BSYNC B1 ;  /* 0x0000000000017941 */ /* 0x000fea0003800000 */
.L_x_8906:
        /* <DEDUP_REMOVED lines=9> */
.L_x_8902:
        /* <DEDUP_REMOVED lines=51> */
.L_x_8910:
[----:B------:R-:W-:Y:S02]  /*129c0*/  IADD3 R152, R152, 0x80, RZ ;  /* 0x0000008098987810 */ /* 0x000fe40007ffe0ff */
.L_x_8781:
[----:B------:R-:W-:Y:S05]  /*129d0*/  BSYNC B0 ;  /* 0x0000000000007941 */ /* 0x000fea0003800000 */
.L_x_8780:
        /* <DEDUP_REMOVED lines=31> */
.L_x_8914:
[----:B-1----:R-:W-:Y:S02]  /*12bd0*/  IMAD.MOV.U32 R100, RZ, RZ, R194 ;  /* 0x000000ffff647224 */ /* 0x002fe400078e00c2 */
.L_x_8915:
[----:B------:R-:W-:Y:S05]  /*12be0*/  BSYNC B1 ;  /* 0x0000000000017941 */ /* 0x000fea0003800000 */
.L_x_8913:
        /* <DEDUP_REMOVED lines=16> */
.L_x_8919:
[----:B------:R-:W-:Y:S05]  /*12cf0*/  BSYNC B2 ;  /* 0x0000000000027941 */ /* 0x000fea0003800000 */
.L_x_8918:
        /* <DEDUP_REMOVED lines=44> */
.L_x_8917:
[----:B------:R-:W-:Y:S05]  /*12fc0*/  BSYNC B1 ;  /* 0x0000000000017941 */ /* 0x000fea0003800000 */
.L_x_8916:
        /* <DEDUP_REMOVED lines=17> */
.L_x_8920:
        /* <DEDUP_REMOVED lines=12> */
.L_x_8923:
[----:B------:R-:W-:Y:S02]  /*131a0*/  IMAD.MOV.U32 R89, RZ, RZ, R194 ;  /* 0x000000ffff597224 */ /* 0x000fe400078e00c2 */
.L_x_8924:
[----:B------:R-:W-:Y:S05]  /*131b0*/  BSYNC B1 ;  /* 0x0000000000017941 */ /* 0x000fea0003800000 */
.L_x_8922:
        /* <DEDUP_REMOVED lines=16> */
.L_x_8928:
[----:B------:R-:W-:Y:S05]  /*132c0*/  BSYNC B2 ;  /* 0x0000000000027941 */ /* 0x000fea0003800000 */
.L_x_8927:
        /* <DEDUP_REMOVED lines=44> */
.L_x_8926:
[----:B------:R-:W-:Y:S05]  /*13590*/  BSYNC B1 ;  /* 0x0000000000017941 */ /* 0x000fea0003800000 */
.L_x_8925:
        /* <DEDUP_REMOVED lines=9> */
.L_x_8921:
        /* <DEDUP_REMOVED lines=12> */
.L_x_8930:
[----:B------:R-:W-:Y:S02]  /*136f0*/  IMAD.MOV.U32 R102, RZ, RZ, R194 ;  /* 0x000000ffff667224 */ /* 0x000fe400078e00c2 */
.L_x_8931:
[----:B------:R-:W-:Y:S05]  /*13700*/  BSYNC B1 ;  /* 0x0000000000017941 */ /* 0x000fea0003800000 */
.L_x_8929:
        /* <DEDUP_REMOVED lines=16> */
.L_x_8935:
[----:B------:R-:W-:Y:S05]  /*13810*/  BSYNC B2 ;  /* 0x0000000000027941 */ /* 0x000fea0003800000 */
.L_x_8934:
        /* <DEDUP_REMOVED lines=44> */
.L_x_8933:
[----:B------:R-:W-:Y:S05]  /*13ae0*/  BSYNC B1 ;  /* 0x0000000000017941 */ /* 0x000fea0003800000 */
.L_x_8932:
        /* <DEDUP_REMOVED lines=14> */
.L_x_8936:
        /* <DEDUP_REMOVED lines=12> */
.L_x_8939:
[----:B------:R-:W-:Y:S02]  /*13c90*/  IMAD.MOV.U32 R92, RZ, RZ, R194 ;  /* 0x000000ffff5c7224 */ /* 0x000fe400078e00c2 */
.L_x_8940:
[----:B------:R-:W-:Y:S05]  /*13ca0*/  BSYNC B1 ;  /* 0x0000000000017941 */ /* 0x000fea0003800000 */
.L_x_8938:
        /* <DEDUP_REMOVED lines=16> */
.L_x_8944:
[----:B------:R-:W-:Y:S05]  /*13db0*/  BSYNC B2 ;  /* 0x0000000000027941 */ /* 0x000fea0003800000 */
.L_x_8943:
        /* <DEDUP_REMOVED lines=44> */
.L_x_8942:
[----:B------:R-:W-:Y:S05]  /*14080*/  BSYNC B1 ;  /* 0x0000000000017941 */ /* 0x000fea0003800000 */
.L_x_8941:
        /* <DEDUP_REMOVED lines=9> */
.L_x_8937:
        /* <DEDUP_REMOVED lines=12> */
.L_x_8946:
[----:B------:R-:W-:Y:S02]  /*141e0*/  IMAD.MOV.U32 R92, RZ, RZ, R194 ;  /* 0x000000ffff5c7224 */ /* 0x000fe400078e00c2 */
.L_x_8947:
[----:B------:R-:W-:Y:S05]  /*141f0*/  BSYNC B1 ;  /* 0x0000000000017941 */ /* 0x000fea0003800000 */
.L_x_8945:
        /* <DEDUP_REMOVED lines=16> */
.L_x_8951:
[----:B------:R-:W-:Y:S05]  /*14300*/  BSYNC B2 ;  /* 0x0000000000027941 */ /* 0x000fea0003800000 */
.L_x_8950:
        /* <DEDUP_REMOVED lines=44> */
.L_x_8949:
[----:B------:R-:W-:Y:S05]  /*145d0*/  BSYNC B1 ;  /* 0x0000000000017941 */ /* 0x000fea0003800000 */
.L_x_8948:
        /* <DEDUP_REMOVED lines=14> */
.L_x_8952:
        /* <DEDUP_REMOVED lines=12> */
.L_x_8955:
[----:B------:R-:W-:Y:S02]  /*14780*/  IMAD.MOV.U32 R91, RZ, RZ, R194 ;  /* 0x000000ffff5b7224 */ /* 0x000fe400078e00c2 */
.L_x_8956:
[----:B------:R-:W-:Y:S05]  /*14790*/  BSYNC B1 ;  /* 0x0000000000017941 */ /* 0x000fea0003800000 */
.L_x_8954:
        /* <DEDUP_REMOVED lines=16> */
.L_x_8960:
[----:B------:R-:W-:Y:S05]  /*148a0*/  BSYNC B2 ;  /* 0x0000000000027941 */ /* 0x000fea0003800000 */
.L_x_8959:
        /* <DEDUP_REMOVED lines=44> */
.L_x_8958:
[----:B------:R-:W-:Y:S05]  /*14b70*/  BSYNC B1 ;  /* 0x0000000000017941 */ /* 0x000fea0003800000 */
.L_x_8957:
        /* <DEDUP_REMOVED lines=9> */
.L_x_8953:
        /* <DEDUP_REMOVED lines=12> */
.L_x_8962:
[----:B------:R-:W-:Y:S02]  /*14cd0*/  IMAD.MOV.U32 R92, RZ, RZ, R194 ;  /* 0x000000ffff5c7224 */ /* 0x000fe400078e00c2 */
.L_x_8963:
[----:B------:R-:W-:Y:S05]  /*14ce0*/  BSYNC B1 ;  /* 0x0000000000017941 */ /* 0x000fea0003800000 */
.L_x_8961:
        /* <DEDUP_REMOVED lines=16> */
.L_x_8967:
[----:B------:R-:W-:Y:S05]  /*14df0*/  BSYNC B2 ;  /* 0x0000000000027941 */ /* 0x000fea0003800000 */
.L_x_8966:
        /* <DEDUP_REMOVED lines=44> */
.L_x_8965:
[----:B------:R-:W-:Y:S05]  /*150c0*/  BSYNC B1 ;  /* 0x0000000000017941 */ /* 0x000fea0003800000 */
.L_x_8964:
        /* <DEDUP_REMOVED lines=14> */
.L_x_8968:
        /* <DEDUP_REMOVED lines=12> */
.L_x_8971:
[----:B------:R-:W-:Y:S02]  /*15270*/  IMAD.MOV.U32 R102, RZ, RZ, R194 ;  /* 0x000000ffff667224 */ /* 0x000fe400078e00c2 */
.L_x_8972:
[----:B------:R-:W-:Y:S05]  /*15280*/  BSYNC B1 ;  /* 0x0000000000017941 */ /* 0x000fea0003800000 */
.L_x_8970:
        /* <DEDUP_REMOVED lines=16> */
.L_x_8976:
[----:B------:R-:W-:Y:S05]  /*15390*/  BSYNC B2 ;  /* 0x0000000000027941 */ /* 0x000fea0003800000 */
.L_x_8975:
        /* <DEDUP_REMOVED lines=44> */
.L_x_8974:
[----:B------:R-:W-:Y:S05]  /*15660*/  BSYNC B1 ;  /* 0x0000000000017941 */ /* 0x000fea0003800000 */
.L_x_8973:
        /* <DEDUP_REMOVED lines=9> */
.L_x_8969:
        /* <DEDUP_REMOVED lines=12> */
.L_x_8978:
[----:B------:R-:W-:Y:S02]  /*157c0*/  IMAD.MOV.U32 R102, RZ, RZ, R194 ;  /* 0x000000ffff667224 */ /* 0x000fe400078e00c2 */
.L_x_8979:
[----:B------:R-:W-:Y:S05]  /*157d0*/  BSYNC B1 ;  /* 0x0000000000017941 */ /* 0x000fea0003800000 */
.L_x_8977:
        /* <DEDUP_REMOVED lines=16> */
.L_x_8983:
[----:B------:R-:W-:Y:S05]  /*158e0*/  BSYNC B2 ;  /* 0x0000000000027941 */ /* 0x000fea0003800000 */
.L_x_8982:
        /* <DEDUP_REMOVED lines=44> */
.L_x_8981:
[----:B------:R-:W-:Y:S05]  /*15bb0*/  BSYNC B1 ;  /* 0x0000000000017941 */ /* 0x000fea0003800000 */
.L_x_8980:
        /* <DEDUP_REMOVED lines=12> */
.L_x_8984:
        /* <DEDUP_REMOVED lines=12> */
.L_x_8987:
[----:B------:R-:W-:Y:S02]  /*15d40*/  IMAD.MOV.U32 R93, RZ, RZ, R194 ;  /* 0x000000ffff5d7224 */ /* 0x000fe400078e00c2 */
.L_x_8988:
[----:B------:R-:W-:Y:S05]  /*15d50*/  BSYNC B1 ;  /* 0x0000000000017941 */ /* 0x000fea0003800000 */
.L_x_8986:
        /* <DEDUP_REMOVED lines=16> */
.L_x_8992:
[----:B------:R-:W-:Y:S05]  /*15e60*/  BSYNC B2 ;  /* 0x0000000000027941 */ /* 0x000fea0003800000 */
.L_x_8991:
        /* <DEDUP_REMOVED lines=44> */
.L_x_8990:
[----:B------:R-:W-:Y:S05]  /*16130*/  BSYNC B1 ;  /* 0x0000000000017941 */ /* 0x000fea0003800000 */
.L_x_8989:
        /* <DEDUP_REMOVED lines=9> */
.L_x_8985:
        /* <DEDUP_REMOVED lines=12> */
.L_x_8994:
[----:B------:R-:W-:Y:S02]  /*16290*/  IMAD.MOV.U32 R191, RZ, RZ, R194 ;  /* 0x000000ffffbf7224 */ /* 0x000fe400078e00c2 */
.L_x_8995:
[----:B------:R-:W-:Y:S05]  /*162a0*/  BSYNC B1 ;  /* 0x0000000000017941 */ /* 0x000fea0003800000 */
.L_x_8993:
        /* <DEDUP_REMOVED lines=16> */
.L_x_8999:
[----:B------:R-:W-:Y:S05]  /*163b0*/  BSYNC B2 ;  /* 0x0000000000027941 */ /* 0x000fea0003800000 */
.L_x_8998:
        /* <DEDUP_REMOVED lines=44> */
.L_x_8997:
[----:B------:R-:W-:Y:S05]  /*16680*/  BSYNC B1 ;  /* 0x0000000000017941 */ /* 0x000fea0003800000 */
.L_x_8996:
        /* <DEDUP_REMOVED lines=12> */
.L_x_9000:
        /* <DEDUP_REMOVED lines=12> */
.L_x_9003:
[----:B------:R-:W-:Y:S02]  /*16810*/  IMAD.MOV.U32 R94, RZ, RZ, R194 ;  /* 0x000000ffff5e7224 */ /* 0x000fe400078e00c2 */
.L_x_9004:
[----:B------:R-:W-:Y:S05]  /*16820*/  BSYNC B1 ;  /* 0x0000000000017941 */ /* 0x000fea0003800000 */
.L_x_9002:
        /* <DEDUP_REMOVED lines=16> */
.L_x_9008:
[----:B------:R-:W-:Y:S05]  /*16930*/  BSYNC B2 ;  /* 0x0000000000027941 */ /* 0x000fea0003800000 */
.L_x_9007:
        /* <DEDUP_REMOVED lines=44> */
.L_x_9006:
[----:B------:R-:W-:Y:S05]  /*16c00*/  BSYNC B1 ;  /* 0x0000000000017941 */ /* 0x000fea0003800000 */
.L_x_9005:
        /* <DEDUP_REMOVED lines=9> */
.L_x_9001:
        /* <DEDUP_REMOVED lines=12> */
.L_x_9010:
[----:B------:R-:W-:Y:S02]  /*16d60*/  IMAD.MOV.U32 R191, RZ, RZ, R194 ;  /* 0x000000ffffbf7224 */ /* 0x000fe400078e00c2 */
.L_x_9011:
[----:B------:R-:W-:Y:S05]  /*16d70*/  BSYNC B1 ;  /* 0x0000000000017941 */ /* 0x000fea0003800000 */
.L_x_9009:
        /* <DEDUP_REMOVED lines=16> */
.L_x_9015:
[----:B------:R-:W-:Y:S05]  /*16e80*/  BSYNC B2 ;  /* 0x0000000000027941 */ /* 0x000fea0003800000 */
.L_x_9014:
        /* <DEDUP_REMOVED lines=44> */
.L_x_9013:
[----:B------:R-:W-:Y:S05]  /*17150*/  BSYNC B1 ;  /* 0x0000000000017941 */ /* 0x000fea0003800000 */
.L_x_9012:
        /* <DEDUP_REMOVED lines=12> */
.L_x_9016:
        /* <DEDUP_REMOVED lines=12> */
.L_x_9019:
[----:B------:R-:W-:Y:S02]  /*172e0*/  IMAD.MOV.U32 R191, RZ, RZ, R194 ;  /* 0x000000ffffbf7224 */ /* 0x000fe400078e00c2 */
.L_x_9020:
[----:B------:R-:W-:Y:S05]  /*172f0*/  BSYNC B1 ;  /* 0x0000000000017941 */ /* 0x000fea0003800000 */
.L_x_9018:
        /* <DEDUP_REMOVED lines=16> */
.L_x_9024:
[----:B------:R-:W-:Y:S05]  /*17400*/  BSYNC B2 ;  /* 0x0000000000027941 */ /* 0x000fea0003800000 */
.L_x_9023:
        /* <DEDUP_REMOVED lines=44> */
.L_x_9022:
[----:B------:R-:W-:Y:S05]  /*176d0*/  BSYNC B1 ;  /* 0x0000000000017941 */ /* 0x000fea0003800000 */
.L_x_9021:
        /* <DEDUP_REMOVED lines=9> */
.L_x_9017:
        /* <DEDUP_REMOVED lines=12> */
.L_x_9026:
[----:B------:R-:W-:Y:S02]  /*17830*/  IMAD.MOV.U32 R191, RZ, RZ, R194 ;  /* 0x000000ffffbf7224 */ /* 0x000fe400078e00c2 */
.L_x_9027:
[----:B------:R-:W-:Y:S05]  /*17840*/  BSYNC B1 ;  /* 0x0000000000017941 */ /* 0x000fea0003800000 */
.L_x_9025:
        /* <DEDUP_REMOVED lines=16> */
.L_x_9031:
[----:B------:R-:W-:Y:S05]  /*17950*/  BSYNC B2 ;  /* 0x0000000000027941 */ /* 0x000fea0003800000 */
.L_x_9030:
        /* <DEDUP_REMOVED lines=44> */
.L_x_9029:
[----:B------:R-:W-:Y:S05]  /*17c20*/  BSYNC B1 ;  /* 0x0000000000017941 */ /* 0x000fea0003800000 */
.L_x_9028:
        /* <DEDUP_REMOVED lines=12> */
.L_x_9032:
        /* <DEDUP_REMOVED lines=12> */
.L_x_9035:
[----:B------:R-:W-:Y:S02]  /*17db0*/  IMAD.MOV.U32 R208, RZ, RZ, R194 ;  /* 0x000000ffffd07224 */ /* 0x000fe400078e00c2 */
.L_x_9036:
[----:B------:R-:W-:Y:S05]  /*17dc0*/  BSYNC B1 ;  /* 0x0000000000017941 */ /* 0x000fea0003800000 */
.L_x_9034:
        /* <DEDUP_REMOVED lines=16> */
.L_x_9040:
[----:B------:R-:W-:Y:S05]  /*17ed0*/  BSYNC B2 ;  /* 0x0000000000027941 */ /* 0x000fea0003800000 */
.L_x_9039:
        /* <DEDUP_REMOVED lines=44> */
.L_x_9038:
[----:B------:R-:W-:Y:S05]  /*181a0*/  BSYNC B1 ;  /* 0x0000000000017941 */ /* 0x000fea0003800000 */
.L_x_9037:
        /* <DEDUP_REMOVED lines=9> */
.L_x_9033:
        /* <DEDUP_REMOVED lines=18> */
[----:B------:R-:W-:Y:S02]  /*18360*/  SHF.R.U32.HI R209, RZ, 0x1d, R152 ;  /* 0x0000001dffd17819 */ /* 0x000fe40000011698 */
        /* <DEDUP_REMOVED lines=32> */
.L_x_8912:
[----:B------:R-:W-:Y:S05]  /*18570*/  BSYNC B0 ;  /* 0x0000000000007941 */ /* 0x000fea0003800000 */
.L_x_8911:
        /* <DEDUP_REMOVED lines=43> */
.L_x_9053:
[----:B01----:R-:W-:Y:S01]  /*18830*/  FADD.FTZ R97, R97, R96 ;  /* 0x0000006061617221 */ /* 0x003fe20000010000 */
        /* <DEDUP_REMOVED lines=85> */
.L_x_9054:
        /* <DEDUP_REMOVED lines=102> */
[----:B------:R-:W-:Y:S02]  /*193f0*/  FFMA.FTZ R102, R20, R208, R13 ;  /* 0x000000d014667223 */ /* 0x000fe4000001000d */
[----:B------:R-:W-:Y:S01]  /*19400*/  FFMA.FTZ R214, R18, R214, R11 ;  /* 0x000000d612d67223 */ /* 0x000fe2000001000b */
[----:B------:R-:W-:Y:S01]  /*19410*/  F2FP.BF16.PACK_AB R100, R153, R100 ;  /* 0x000000649964723e */ /* 0x000fe200000010ff */
[----:B------:R-:W-:Y:S01]  /*19420*/  FFMA.FTZ R215, R19, R216, R10 ;  /* 0x000000d813d77223 */ /* 0x000fe2000001000a */
[----:B------:R-:W-:Y:S01]  /*19430*/  F2FP.BF16.PACK_AB R102, R213, R102 ;  /* 0x00000066d566723e */ /* 0x000fe200000010ff */
[----:B------:R-:W-:-:S03]  /*19440*/  IMAD.MOV.U32 R212, RZ, RZ, 0x10 ;  /* 0x00000010ffd47424 */ /* 0x000fc600078e00ff */
[----:B------:R-:W-:Y:S01]  /*19450*/  F2FP.BF16.PACK_AB R103, R215, R214 ;  /* 0x000000d6d767723e */ /* 0x000fe200000010ff */
[----:B------:R-:W-:-:S04]  /*19460*/  IMAD.WIDE.U32 R208, R207, R212, c[0x0][0x208] ;  /* 0x00008200cfd07625 */ /* 0x000fc800078e00d4 */
[C---:B------:R-:W-:Y:S01]  /*19470*/  IMAD.WIDE.U32 R152, R207.reuse, R212, c[0x0][0x210] ;  /* 0x00008400cf987625 */ /* 0x040fe200078e00d4 */
[----:B------:R0:W-:Y:S01]  /*19480*/  STG.E.128 [R208.64], R96 ;  /* 0x00000060d0007986 */ /* 0x0001e2000c101d06 */
[----:B------:R-:W-:-:S03]  /*19490*/  IADD3 R207, R207, 0x80, RZ ;  /* 0x00000080cfcf7810 */ /* 0x000fc60007ffe0ff */
[----:B------:R0:W-:Y:S04]  /*194a0*/  STG.E.128 [R152.64], R100 ;  /* 0x0000006498007986 */ /* 0x0001e8000c101d06 */
.L_x_9044:
[----:B------:R-:W-:Y:S05]  /*194b0*/  BSYNC B0 ;  /* 0x0000000000007941 */ /* 0x000fea0003800000 */
.L_x_9043:
        /* <DEDUP_REMOVED lines=49> */
.L_x_9046:
[----:B------:R-:W-:Y:S05]  /*197d0*/  BSYNC B0 ;  /* 0x0000000000007941 */ /* 0x000fea0003800000 */
.L_x_9045:
        /* <DEDUP_REMOVED lines=49> */
.L_x_9048:
[----:B------:R-:W-:Y:S05]  /*19af0*/  BSYNC B0 ;  /* 0x0000000000007941 */ /* 0x000fea0003800000 */
.L_x_9047:
        /* <DEDUP_REMOVED lines=48> */
.L_x_9050:
[----:B------:R-:W-:Y:S05]  /*19e00*/  BSYNC B0 ;  /* 0x0000000000007941 */ /* 0x000fea0003800000 */
.L_x_9049:
[----:B------:R-:W-:Y:S02]  /*19e10*/  IADD3 R42, R42, c[0x0][0x160], RZ ;  /* 0x000058002a2a7a10 */ /* 0x000fe40007ffe0ff */
[----:B------:R-:W-:Y:S02]  /*19e20*/  LOP3.LUT P1, RZ, R186, 0xff, RZ, 0xc0, !PT ;  /* 0x000000ffbaff7812 */ /* 0x000fe4000782c0ff */
[----:B------:R-:W-:Y:S02]  /*19e30*/  ISETP.GE.AND P0, PT, R42, c[0x0][0x164], PT ;  /* 0x000059002a007a0c */ /* 0x000fe40003f06270 */
[----:B------:R-:W-:-:S11]  /*19e40*/  SEL R186, RZ, 0x1, P1 ;  /* 0x00000001ffba7807 */ /* 0x000fd60000800000 */
[----:B01----:R-:W-:Y:S01]  /*19e50*/  @P0 CALL.REL.NOINC `(.L_x_9051) ;  /* 0x0000001000000944 */ /* 0x003fe20003c00000 */
[----:B------:R-:W-:Y:S05]  /*19e60*/  BRA `(.L_x_9052) ;  /* 0xfffe780000007947 */ /* 0x000fea000383ffff */
.L_x_9051:
[----:B------:R-:W-:Y:S05]  /*19e70*/  EXIT ;  /* 0x000000000000794d */ /* 0x000fea0003800000 */
.L_x_9041:
[----:B------:R-:W-:Y:S01]  /*19e80*/  IMAD.MOV.U32 R152, RZ, RZ, 0x1 ;  /* 0x00000001ff987424 */ /* 0x000fe200078e00ff */
[----:B------:R-:W-:Y:S01]  /*19e90*/  MOV R98, 0x19ed0 ;  /* 0x00019ed000627802 */ /* 0x000fe20000000f00 */
[----:B------:R-:W-:Y:S02]  /*19ea0*/  IMAD.MOV.U32 R101, RZ, RZ, 0x1f ;  /* 0x0000001fff657424 */ /* 0x000fe400078e00ff */
[----:B------:R-:W-:Y:S02]  /*19eb0*/  IMAD.MOV.U32 R102, RZ, RZ, -0x1 ;  /* 0xffffffffff667424 */ /* 0x000fe400078e00ff */
[----:B------:R-:W-:Y:S05]  /*19ec0*/  CALL.REL.NOINC `($__internal_28_$__cuda_sm70_shflsync_bfly_p) ;  /* 0x000007c000007944 */ /* 0x000fea0003c00000 */
[----:B-1----:R-:W-:Y:S01]  /*19ed0*/  IMAD.MOV.U32 R96, RZ, RZ, R152 ;  /* 0x000000ffff607224 */ /* 0x002fe200078e0098 */
[----:B0-----:R-:W-:Y:S05]  /*19ee0*/  BRA `(.L_x_9053) ;  /* 0xffffe94000007947 */ /* 0x001fea000383ffff */
.L_x_9042:
[----:B------:R-:W-:Y:S01]  /*19ef0*/  IMAD.MOV.U32 R152, RZ, RZ, 0x2 ;  /* 0x00000002ff987424 */ /* 0x000fe200078e00ff */
[----:B------:R-:W-:Y:S01]  /*19f00*/  MOV R98, 0x19f40 ;  /* 0x00019f4000627802 */ /* 0x000fe20000000f00 */
[----:B------:R-:W-:Y:S02]  /*19f10*/  IMAD.MOV.U32 R101, RZ, RZ, 0x1f ;  /* 0x0000001fff657424 */ /* 0x000fe400078e00ff */
[----:B------:R-:W-:Y:S02]  /*19f20*/  IMAD.MOV.U32 R102, RZ, RZ, -0x1 ;  /* 0xffffffffff667424 */ /* 0x000fe400078e00ff */
[----:B------:R-:W-:Y:S05]  /*19f30*/  CALL.REL.NOINC `($__internal_28_$__cuda_sm70_shflsync_bfly_p) ;  /* 0x0000075000007944 */ /* 0x000fea0003c00000 */
[----:B01----:R-:W-:Y:S01]  /*19f40*/  FADD.FTZ R97, R97, R152 ;  /* 0x0000009861617221 */ /* 0x003fe20000010000 */
[----:B------:R-:W-:Y:S01]  /*19f50*/  MOV R98, 0x19fa0 ;  /* 0x00019fa000627802 */ /* 0x000fe20000000f00 */
[----:B------:R-:W-:-:S02]  /*19f60*/  IMAD.MOV.U32 R152, RZ, RZ, 0x4 ;  /* 0x00000004ff987424 */ /* 0x000fc400078e00ff */
[----:B------:R-:W-:Y:S02]  /*19f70*/  IMAD.MOV.U32 R101, RZ, RZ, 0x1f ;  /* 0x0000001fff657424 */ /* 0x000fe400078e00ff */
[----:B------:R-:W-:Y:S02]  /*19f80*/  IMAD.MOV.U32 R102, RZ, RZ, -0x1 ;  /* 0xffffffffff667424 */ /* 0x000fe400078e00ff */
[----:B------:R-:W-:Y:S05]  /*19f90*/  CALL.REL.NOINC `($__internal_28_$__cuda_sm70_shflsync_bfly_p) ;  /* 0x000006f000007944 */ /* 0x000fea0003c00000 */
[----:B01----:R-:W-:Y:S01]  /*19fa0*/  FADD.FTZ R97, R97, R152 ;  /* 0x0000009861617221 */ /* 0x003fe20000010000 */
[----:B------:R-:W-:Y:S01]  /*19fb0*/  MOV R98, 0x1a000 ;  /* 0x0001a00000627802 */ /* 0x000fe20000000f00 */
[----:B------:R-:W-:Y:S02]  /*19fc0*/  IMAD.MOV.U32 R152, RZ, RZ, 0x8 ;  /* 0x00000008ff987424 */ /* 0x000fe400078e00ff */
        /* <DEDUP_REMOVED lines=81> */
[----:B------:R-:W-:Y:S05]  /*1a4e0*/  CALL.REL.NOINC `($__internal_28_$__cuda_sm70_shflsync_bfly_p) ;  /* 0x000001a000007944 */ /* 0x000fea0003c00000 */
[----:B01----:R-:W-:Y:S01]  /*1a4f0*/  FADD.FTZ R97, R97, R152 ;  /* 0x0000009861617221 */ /* 0x003fe20000010000 */
[----:B------:R-:W-:Y:S01]  /*1a500*/  MOV R98, 0x1a550 ;  /* 0x0001a55000627802 */ /* 0x000fe20000000f00 */
[----:B------:R-:W-:Y:S02]  /*1a510*/  IMAD.MOV.U32 R152, RZ, RZ, 0x2 ;  /* 0x00000002ff987424 */ /* 0x000fe400078e00ff */
[----:B------:R-:W-:Y:S02]  /*1a520*/  IMAD.MOV.U32 R101, RZ, RZ, 0x1f ;  /* 0x0000001fff657424 */ /* 0x000fe400078e00ff */
[----:B------:R-:W-:-:S02]  /*1a530*/  IMAD.MOV.U32 R102, RZ, RZ, -0x1 ;  /* 0xffffffffff667424 */ /* 0x000fc400078e00ff */
        /* <DEDUP_REMOVED lines=13> */
[----:B-1----:R-:W-:Y:S01]  /*1a610*/  FADD.FTZ R103, R97, R152 ;  /* 0x0000009861677221 */ /* 0x002fe20000010000 */
[----:B------:R-:W-:Y:S01]  /*1a620*/  MOV R98, 0x1a680 ;  /* 0x0001a68000627802 */ /* 0x000fe20000000f00 */
[----:B------:R-:W-:-:S02]  /*1a630*/  IMAD.MOV.U32 R152, RZ, RZ, 0x10 ;  /* 0x00000010ff987424 */ /* 0x000fc400078e00ff */
[----:B0-----:R-:W-:Y:S02]  /*1a640*/  IMAD.MOV.U32 R101, RZ, RZ, 0x1f ;  /* 0x0000001fff657424 */ /* 0x001fe400078e00ff */
[----:B------:R-:W-:Y:S02]  /*1a650*/  IMAD.MOV.U32 R102, RZ, RZ, -0x1 ;  /* 0xffffffffff667424 */ /* 0x000fe400078e00ff */
[----:B------:R-:W-:Y:S02]  /*1a660*/  IMAD.MOV.U32 R97, RZ, RZ, R103 ;  /* 0x000000ffff617224 */ /* 0x000fe400078e0067 */
[----:B------:R-:W-:Y:S05]  /*1a670*/  CALL.REL.NOINC `($__internal_28_$__cuda_sm70_shflsync_bfly_p) ;  /* 0x0000001000007944 */ /* 0x000fea0003c00000 */
[----:B01----:R-:W-:Y:S05]  /*1a680*/  BRA `(.L_x_9054) ;  /* 0xffffe70000007947 */ /* 0x003fea000383ffff */
        .weak           $__internal_28_$__cuda_sm70_shflsync_bfly_p
        .type           $__internal_28_$__cuda_sm70_shflsync_bfly_p,@function
        .size           $__internal_28_$__cuda_sm70_shflsync_bfly_p,(.L_x_26488 - $__internal_28_$__cuda_sm70_shflsync_bfly_p)
$__internal_28_$__cuda_sm70_shflsync_bfly_p:
[----:B------:R-:W-:Y:S01]  /*1a690*/  IMAD.MOV.U32 R99, RZ, RZ, 0x0 ;  /* 0x00000000ff637424 */ /* 0x000fe200078e00ff */
[----:B------:R-:W-:Y:S04]  /*1a6a0*/  WARPSYNC R102 ;  /* 0x0000006600007348 */ /* 0x000fe80003800000 */
[----:B------:R0:W1:Y:S01]  /*1a6b0*/  SHFL.BFLY PT, R152, R97, R152, R101 ;  /* 0x0c00009861987389 */ /* 0x00006200000e0065 */
[----:B------:R-:W-:Y:S05]  /*1a6c0*/  RET.REL.NODEC R98 `(_ZN10layer_norm31ln_parallel_residual_fwd_kernelINS_13Kernel_traitsI13__nv_bfloat16S2_fS2_fjLj4096ELj1ELj1ELj4ELj16ENS_18Kernel_traits_baseILj4096ES2_S2_fS2_fjLj128EEEEELb1ELb0ELb0EEEvNS_9FwdParamsE) ;  /* 0xfffe593062007950 */ /* 0x000fea0003c3ffff */
.L_x_9055:
        /* <DEDUP_REMOVED lines=11> */
.L_x_26488:


//--------------------- .text._ZN10layer_norm31ln_parallel_residual_fwd_kernelINS_13Kernel_traitsI13__nv_bfloat16S2_fS2_fjLj4096ELj1ELj1ELj4ELj16ENS_18Kernel_traits_baseILj4096ES2_S2_fS2_fjLj128EEEEELb1ELb0ELb1EEEvNS_9FwdParamsE --------------------------
	.section	.text._ZN10layer_norm31ln_parallel_residual_fwd_kernelINS_13Kernel_traitsI13__nv_bfloat16S2_fS2_fjLj4096ELj1ELj1ELj4ELj16ENS_18Kernel_traits_baseILj4096ES2_S2_fS2_fjLj128EEEEELb1ELb0ELb1EEEvNS_9FwdParamsE,"ax",@progbits
	.sectioninfo	@"SHI_REGISTERS=221"
	.align	128
        .global         _ZN10layer_norm31ln_parallel_residual_fwd_kernelINS_13Kernel_traitsI13__nv_bfloat16S2_fS2_fjLj4096ELj1ELj1ELj4ELj16ENS_18Kernel_traits_baseILj4096ES2_S2_fS2_fjLj128EEEEELb1ELb0ELb1EEEvNS_9FwdParamsE
        .type           _ZN10layer_norm31ln_parallel_residual_fwd_kernelINS_13Kernel_traitsI13__nv_bfloat16S2_fS2_fjLj4096ELj1ELj1ELj4ELj16ENS_18Kernel_traits_baseILj4096ES2_S2_fS2_fjLj128EEEEELb1ELb0ELb1EEEvNS_9FwdParamsE,@function
        .size           _ZN10layer_norm31ln_parallel_residual_fwd_kernelINS_13Kernel_traitsI13__nv_bfloat16S2_fS2_fjLj4096ELj1ELj1ELj4ELj16ENS_18Kernel_traits_baseILj4096ES2_S2_fS2_fjLj128EEEEELb1ELb0ELb1EEEvNS_9FwdParamsE,(.L_x_26489 - _ZN10layer_norm31ln_parallel_residual_fwd_kernelINS_13Kernel_traitsI13__nv_bfloat16S2_fS2_fjLj4096ELj1ELj1ELj4ELj16ENS_18Kernel_traits_baseILj4096ES2_S2_fS2_fjLj128EEEEELb1ELb0ELb1EEEvNS_9FwdParamsE)
        .other          _ZN10layer_norm31ln_parallel_residual_fwd_kernelINS_13Kernel_traitsI13__nv_bfloat16S2_fS2_fjLj4096ELj1ELj1ELj4ELj16ENS_18Kernel_traits_baseILj4096ES2_S2_fS2_fjLj128EEEEELb1ELb0ELb1EEEvNS_9FwdParamsE,@"STO_CUDA_ENTRY STV_DEFAULT"
_ZN10layer_norm31ln_parallel_residual_fwd_kernelINS_13Kernel_traitsI13__nv_bfloat16S2_fS2_fjLj4096ELj1ELj1ELj4ELj16ENS_18Kernel_traits_baseILj4096ES2_S2_fS2_fjLj128EEEEELb1ELb0ELb1EEEvNS_9FwdParamsE:
.text._ZN10layer_norm31ln_parallel_residual_fwd_kernelINS_13Kernel_traitsI13__nv_bfloat16S2_fS2_fjLj4096ELj1ELj1ELj4ELj16ENS_18Kernel_traits_baseILj4096ES2_S2_fS2_fjLj128EEEEELb1ELb0ELb1EEEvNS_9FwdParamsE:
[----:B------:R-:W-:Y:S02]  /*0000*/  IMAD.MOV.U32 R1, RZ, RZ, c[0x0][0x28] ;  /* 0x00000a00ff017624 */ /* 0x000fe400078e00ff */
[----:B------:R-:W0:Y:S01]  /*0010*/  S2R R161, SR_TID.X ;  /* 0x0000000000a17919 */ /* 0x000e220000002100 */
[----:B------:R-:W-:Y:S01]  /*0020*/  ISETP.NE.U32.AND P1, PT, RZ, c[0x0][0x220], PT ;  /* 0x00008800ff007a0c */ /* 0x000fe20003f25070 */
[----:B------:R-:W-:Y:S01]  /*0030*/  ULDC.U8 UR4, c[0x0][0x244] ;  /* 0x0000910000047ab9 */ /* 0x000fe20000000000 */
[----:B------:R-:W-:Y:S01]  /*0040*/  IMAD.MOV.U32 R192, RZ, RZ, c[0x0][0x238] ;  /* 0x00008e00ffc07624 */ /* 0x000fe200078e00ff */
[----:B------:R-:W-:Y:S01]  /*0050*/  ISETP.NE.AND P2, PT, RZ, UR4, PT ;  /* 0x00000004ff007c0c */ /* 0x000fe2000bf45270 */
[----:B------:R-:W-:Y:S01]  /*0060*/  IMAD.MOV.U32 R193, RZ, RZ, c[0x0][0x23c] ;  /* 0x00008f00ffc17624 */ /* 0x000fe200078e00ff */
[----:B------:R-:W-:Y:S02]  /*0070*/  ISETP.NE.AND.EX P1, PT, RZ, c[0x0][0x224], PT, P1 ;  /* 0x00008900ff007a0c */ /* 0x000fe40003f25310 */
[----:B------:R-:W-:Y:S01]  /*0080*/  ISETP.NE.U32.AND P0, PT, RZ, c[0x0][0x218], PT ;  /* 0x00008600ff007a0c */ /* 0x000fe20003f05070 */
[----:B------:R-:W-:Y:S01]  /*0090*/  IMAD.MOV.U32 R21, RZ, RZ, 0x10 ;  /* 0x00000010ff157424 */ /* 0x000fe200078e00ff */
[----:B------:R-:W-:-:S02]  /*00a0*/  ULDC.64 UR4, c[0x0][0x118] ;  /* 0x0000460000047ab9 */ /* 0x000fc40000000a00 */
[----:B------:R-:W-:Y:S01]  /*00b0*/  ISETP.NE.AND.EX P0, PT, RZ, c[0x0][0x21c], PT, P0 ;  /* 0x00008700ff007a0c */ /* 0x000fe20003f05300 */
[----:B------:R-:W-:Y:S02]  /*00c0*/  IMAD.MOV.U32 R132, RZ, RZ, c[0x0][0x230] ;  /* 0x00008c00ff847624 */ /* 0x000fe400078e00ff */
[----:B------:R-:W-:Y:S02]  /*00d0*/  IMAD.MOV.U32 R133, RZ, RZ, c[0x0][0x234] ;  /* 0x00008d00ff857624 */ /* 0x000fe400078e00ff */
[----:B------:R-:W-:Y:S02]  /*00e0*/  @P2 IMAD.MOV.U32 R4, RZ, RZ, R192 ;  /* 0x000000ffff042224 */ /* 0x000fe400078e00c0 */
[----:B------:R-:W-:Y:S02]  /*00f0*/  @P2 IMAD.MOV.U32 R5, RZ, RZ, R193 ;  /* 0x000000ffff052224 */ /* 0x000fe400078e00c1 */
[----:B------:R-:W5:Y:S01]  /*0100*/  @P2 LDG.E.64 R132, [R132.64] ;  /* 0x0000000484842981 */ /* 0x000f62000c1e1b00 */
[----:B0-----:R-:W-:-:S03]  /*0110*/  LOP3.LUT R126, R161, 0x7f, RZ, 0xc0, !PT ;  /* 0x0000007fa17e7812 */ /* 0x001fc600078ec0ff */
[----:B------:R0:W5:Y:S02]  /*0120*/  @P2 LDG.E.64 R22, [R4.64] ;  /* 0x0000000404162981 */ /* 0x000164000c1e1b00 */
[----:B------:R-:W-:-:S05]  /*0130*/  IMAD.SHL.U32 R16, R126, 0x10, RZ ;  /* 0x000000107e107824 */ /* 0x000fca00078e00ff */
[----:B------:R-:W-:Y:S01]  /*0140*/  IADD3 R18, P3, R16, c[0x0][0x220], RZ ;  /* 0x0000880010127a10 */ /* 0x000fe20007f7e0ff */
[----:B------:R-:W-:-:S04]  /*0150*/  @P1 IMAD.WIDE.U32 R44, R126, R21, c[0x0][0x220] ;  /* 0x000088007e2c1625 */ /* 0x000fc800078e0015 */
[----:B------:R-:W-:Y:S02]  /*0160*/  IMAD.WIDE.U32 R2, R126, R21, c[0x0][0x218] ;  /* 0x000086007e027625 */ /* 0x000fe400078e0015 */
[----:B------:R-:W5:Y:S02]  /*0170*/  @P1 LDG.E.128 R44, [R44.64+0x1800] ;  /* 0x001800042c2c1981 */ /* 0x000f64000c1e1d00 */
[----:B------:R-:W-:Y:S02]  /*0180*/  IMAD.X R19, RZ, RZ, c[0x0][0x224], P3 ;  /* 0x00008900ff137624 */ /* 0x000fe400018e06ff */
[----:B------:R1:W5:Y:S04]  /*0190*/  @P0 LDG.E.128 R12, [R2.64] ;  /* 0x00000004020c0981 */ /* 0x000368000c1e1d00 */
[----:B------:R1:W5:Y:S04]  /*01a0*/  @P0 LDG.E.128 R8, [R2.64+0x800] ;  /* 0x0008000402080981 */ /* 0x000368000c1e1d00 */
[----:B0-----:R1:W5:Y:S04]  /*01b0*/  @P0 LDG.E.128 R4, [R2.64+0x1000] ;  /* 0x0010000402040981 */ /* 0x001368000c1e1d00 */
[----:B------:R1:W5:Y:S04]  /*01c0*/  @P0 LDG.E.128 R60, [R2.64+0x1800] ;  /* 0x00180004023c0981 */ /* 0x000368000c1e1d00 */
[----:B------:R1:W5:Y:S04]  /*01d0*/  @P1 LDG.E.128 R56, [R18.64] ;  /* 0x0000000412381981 */ /* 0x000368000c1e1d00 */
[----:B------:R1:W5:Y:S04]  /*01e0*/  @P1 LDG.E.128 R52, [R18.64+0x800] ;  /* 0x0008000412341981 */ /* 0x000368000c1e1d00 */
[----:B------:R1:W5:Y:S04]  /*01f0*/  @P1 LDG.E.128 R48, [R18.64+0x1000] ;  /* 0x0010000412301981 */ /* 0x000368000c1e1d00 */
[----:B------:R-:W0:Y:S01]  /*0200*/  S2R R0, SR_CTAID.X ;  /* 0x0000000000007919 */ /* 0x000e220000002500 */
[----:B------:R-:W-:-:S02]  /*0210*/  IADD3 R16, P4, R16, c[0x0][0x1b8], RZ ;  /* 0x00006e0010107a10 */ /* 0x000fc40007f9e0ff */
[----:B0-----:R-:W-:-:S04]  /*0220*/  LEA.HI R157, R161, R0, RZ, 0x19 ;  /* 0x00000000a19d7211 */ /* 0x001fc800078fc8ff */
[----:B------:R-:W-:Y:S01]  /*0230*/  ISETP.GE.AND P3, PT, R157, c[0x0][0x164], PT ;  /* 0x000059009d007a0c */ /* 0x000fe20003f66270 */
[----:B------:R-:W-:-:S12]  /*0240*/  IMAD.X R17, RZ, RZ, c[0x0][0x1bc], P4 ;  /* 0x00006f00ff117624 */ /* 0x000fd800020e06ff */
[----:B------:R-:W-:Y:S05]  /*0250*/  @P3 EXIT ;  /* 0x000000000000394d */ /* 0x000fea0003800000 */
[----:B-1---5:R-:W-:Y:S01]  /*0260*/  @P2 IADD3 R192, P3, R22, c[0x0][0x240], RZ ;  /* 0x0000900016c02a10 */ /* 0x022fe20007f7e0ff */
        /* <DEDUP_REMOVED lines=9> */
[----:B------:R-:W-:Y:S02]  /*0300*/  SHF.R.U32.HI R159, RZ, 0x2, R193 ;  /* 0x00000002ff9f7819 */ /* 0x000fe400000116c1 */
[----:B------:R-:W-:Y:S01]  /*0310*/  IADD3 R125, R133, -0x4498517b, RZ ;  /* 0xbb67ae85857d7810 */ /* 0x000fe20007ffe0ff */
[----:B------:R1:W5:Y:S01]  /*0320*/  LDG.E.128 R96, [R2.64] ;  /* 0x0000000402607981 */ /* 0x000362000c1e1d00 */
[----:B------:R-:W-:-:S03]  /*0330*/  LOP3.LUT R20, R19, R159, R132, 0x96, !PT ;  /* 0x0000009f13147212 */ /* 0x000fc600078e9684 */
[----:B------:R1:W5:Y:S01]  /*0340*/  LDG.E.128 R92, [R2.64+0x800] ;  /* 0x00080004025c7981 */ /* 0x000362000c1e1d00 */
[----:B0-----:R-:W-:-:S03]  /*0350*/  IMAD.WIDE.U32 R16, R160, -0x2daee0ad, RZ ;  /* 0xd2511f53a0107825 */ /* 0x001fc600078e00ff */
[----:B------:R1:W5:Y:S02]  /*0360*/  LDG.E.128 R88, [R2.64+0x1000] ;  /* 0x0010000402587981 */ /* 0x000364000c1e1d00 */
[----:B------:R-:W-:Y:S02]  /*0370*/  LOP3.LUT R0, R17, R133, RZ, 0x3c, !PT ;  /* 0x0000008511007212 */ /* 0x000fe400078e3cff */
[----:B------:R1:W5:Y:S01]  /*0380*/  LDG.E.128 R84, [R2.64+0x1800] ;  /* 0x0018000402547981 */ /* 0x000362000c1e1d00 */
[----:B------:R-:W-:Y:S01]  /*0390*/  IMAD.WIDE.U32 R20, R20, -0x2daee0ad, RZ ;  /* 0xd2511f5314147825 */ /* 0x000fe200078e00ff */
[----:B------:R-:W-:-:S04]  /*03a0*/  IADD3 R124, R132, -0x61c88647, RZ ;  /* 0x9e3779b9847c7810 */ /* 0x000fc80007ffe0ff */
[----:B------:R-:W-:Y:S01]  /*03b0*/  LOP3.LUT R19, R21, R16, R125, 0x96, !PT ;  /* 0x0000001015137212 */ /* 0x000fe200078e967d */
[----:B-1----:R-:W-:-:S05]  /*03c0*/  IMAD.WIDE.U32 R2, R0, -0x326172a9, RZ ;  /* 0xcd9e8d5700027825 */ /* 0x002fca00078e00ff */
[----:B------:R-:W-:Y:S01]  /*03d0*/  LOP3.LUT R16, R3, R124, R18, 0x96, !PT ;  /* 0x0000007c03107212 */ /* 0x000fe200078e9612 */
[----:B------:R-:W-:Y:S01]  /*03e0*/  IMAD.WIDE.U32 R18, R19, -0x326172a9, RZ ;  /* 0xcd9e8d5713127825 */ /* 0x000fe200078e00ff */
[----:B------:R-:W-:Y:S02]  /*03f0*/  IADD3 R123, R132, 0x3c6ef372, RZ ;  /* 0x3c6ef372847b7810 */ /* 0x000fe40007ffe0ff */
[----:B------:R-:W-:Y:S01]  /*0400*/  IADD3 R122, R133, 0x76cf5d0a, RZ ;  /* 0x76cf5d0a857a7810 */ /* 0x000fe20007ffe0ff */
        /* <DEDUP_REMOVED lines=34> */
[----:B------:R-:W-:Y:S02]  /*0630*/  IADD3 R35, R132, -0xe443238, RZ ;  /* 0xf1bbcdc884237810 */ /* 0x000fe40007ffe0ff */
[----:B------:R-:W-:Y:S01]  /*0640*/  IADD3 R34, R133, -0x24c28bd8, RZ ;  /* 0xdb3d742885227810 */ /* 0x000fe20007ffe0ff */
[----:B------:R-:W-:Y:S01]  /*0650*/  IMAD.HI.U32 R3, R169, -0x2daee0ad, RZ ;  /* 0xd2511f53a9037827 */ /* 0x000fe200078e00ff */
[----:B------:R-:W-:Y:S01]  /*0660*/  @!P1 CS2R R48, SRZ ;  /* 0x0000000000309805 */ /* 0x000fe2000001ff00 */
[----:B------:R-:W-:Y:S01]  /*0670*/  LOP3.LUT R158, R0, R20, R35, 0x96, !PT ;  /* 0x00000014009e7212 */ /* 0x000fe200078e9623 */
[----:B------:R-:W-:Y:S02]  /*0680*/  @!P0 CS2R R12, SRZ ;  /* 0x00000000000c8805 */ /* 0x000fe4000001ff00 */
[----:B------:R-:W-:Y:S01]  /*0690*/  LOP3.LUT R156, R3, R2, R34, 0x96, !PT ;  /* 0x00000002039c7212 */ /* 0x000fe200078e9622 */
        /* <DEDUP_REMOVED lines=12> */
[--C-:B------:R-:W-:Y:S01]  /*0760*/  PRMT R144, RZ, 0x5410, R48.reuse ;  /* 0x00005410ff907816 */ /* 0x100fe20000000030 */
[----:B------:R-:W-:Y:S01]  /*0770*/  @!P1 CS2R R44, SRZ ;  /* 0x00000000002c9805 */ /* 0x000fe2000001ff00 */
[----:B------:R-:W-:Y:S01]  /*0780*/  PRMT R145, RZ, 0x7610, R48 ;  /* 0x00007610ff917816 */ /* 0x000fe20000000030 */
[----:B------:R-:W-:Y:S01]  /*0790*/  @!P1 CS2R R46, SRZ ;  /* 0x00000000002e9805 */ /* 0x000fe2000001ff00 */
[--C-:B------:R-:W-:Y:S01]  /*07a0*/  PRMT R146, RZ, 0x5410, R49.reuse ;  /* 0x00005410ff927816 */ /* 0x100fe20000000031 */
[----:B------:R-:W-:Y:S01]  /*07b0*/  IMAD R168, R168, -0x326172a9, RZ ;  /* 0xcd9e8d57a8a87824 */ /* 0x000fe200078e02ff */
[----:B------:R-:W-:Y:S01]  /*07c0*/  PRMT R147, RZ, 0x7610, R49 ;  /* 0x00007610ff937816 */ /* 0x000fe20000000031 */
[----:B------:R-:W-:Y:S01]  /*07d0*/  IMAD R169, R169, -0x2daee0ad, RZ ;  /* 0xd2511f53a9a97824 */ /* 0x000fe200078e02ff */
[----:B------:R-:W-:Y:S01]  /*07e0*/  IADD3 R150, R133, -0x695add53, RZ ;  /* 0x96a522ad85967810 */ /* 0x000fe20007ffe0ff */
[----:B------:R-:W-:Y:S01]  /*07f0*/  IMAD.HI.U32 R48, R158, -0x2daee0ad, RZ ;  /* 0xd2511f539e307827 */ /* 0x000fe200078e00ff */
[----:B------:R-:W-:-:S03]  /*0800*/  IADD3 R151, R132, -0x700cb87f, RZ ;  /* 0x8ff3478184977810 */ /* 0x000fc60007ffe0ff */
[----:B------:R-:W-:Y:S01]  /*0810*/  IMAD.HI.U32 R49, R156, -0x326172a9, RZ ;  /* 0xcd9e8d579c317827 */ /* 0x000fe200078e00ff */
        /* <DEDUP_REMOVED lines=56> */
[----:B------:R-:W-:Y:S02]  /*0ba0*/  LOP3.LUT R169, R48, R169, R150, 0x96, !PT ;  /* 0x000000a930a97212 */ /* 0x000fe400078e9696 */
[----:B------:R-:W-:Y:S02]  /*0bb0*/  LOP3.LUT R168, R49, R168, R151, 0x96, !PT ;  /* 0x000000a831a87212 */ /* 0x000fe400078e9697 */
[----:B------:R-:W-:Y:S02]  /*0bc0*/  LOP3.LUT R192, R192, 0x3, RZ, 0xc0, !PT ;  /* 0x00000003c0c07812 */ /* 0x000fe400078ec0ff */
        /* <DEDUP_REMOVED lines=8> */
.L_x_9575:
[----:B------:R-:W-:Y:S01]  /*0c50*/  ISETP.NE.U32.AND P0, PT, RZ, c[0x0][0x180], PT ;  /* 0x00006000ff007a0c */ /* 0x000fe20003f05070 */
[----:B------:R-:W-:Y:S01]  /*0c60*/  IMAD R44, R157, c[0x0][0x168], RZ ;  /* 0x00005a009d2c7a24 */ /* 0x000fe200078e02ff */
[----:B------:R-:W-:Y:S01]  /*0c70*/  ISETP.NE.U32.AND P1, PT, RZ, c[0x0][0x178], PT ;  /* 0x00005e00ff007a0c */ /* 0x000fe20003f25070 */
[----:B------:R-:W-:Y:S01]  /*0c80*/  HFMA2.MMA R167, -RZ, RZ, 0, 9.5367431640625e-07 ;  /* 0x00000010ffa77435 */ /* 0x000fe200000001ff */
[----:B------:R-:W-:-:S02]  /*0c90*/  ISETP.NE.AND.EX P0, PT, RZ, c[0x0][0x184], PT, P0 ;  /* 0x00006100ff007a0c */ /* 0x000fc40003f05300 */
[----:B------:R-:W-:Y:S02]  /*0ca0*/  SHF.R.S32.HI R45, RZ, 0x1f, R44 ;  /* 0x0000001fff2d7819 */ /* 0x000fe4000001142c */
[----:B------:R-:W-:Y:S02]  /*0cb0*/  ISETP.NE.AND.EX P2, PT, RZ, c[0x0][0x17c], PT, P1 ;  /* 0x00005f00ff007a0c */ /* 0x000fe40003f45310 */
[----:B------:R-:W-:Y:S02]  /*0cc0*/  LEA.HI R45, R45, R44, RZ, 0x3 ;  /* 0x0000002c2d2d7211 */ /* 0x000fe400078f18ff */
[----:B------:R-:W-:Y:S02]  /*0cd0*/  LOP3.LUT R178, R178, 0xffffffdf, RZ, 0xc0, !PT ;  /* 0xffffffdfb2b27812 */ /* 0x000fe400078ec0ff */
[----:B------:R-:W-:-:S03]  /*0ce0*/  LEA.HI.SX32 R187, R45, R126, 0x1d ;  /* 0x0000007e2dbb7211 */ /* 0x000fc600078feaff */
[----:B------:R-:W-:Y:S02]  /*0cf0*/  @P0 IMAD.MOV.U32 R48, RZ, RZ, 0x20 ;  /* 0x00000020ff300424 */ /* 0x000fe400078e00ff */
[CC--:B------:R-:W-:Y:S01]  /*0d00*/  IMAD.WIDE.U32 R44, R187.reuse, R167.reuse, c[0x0][0x170] ;  /* 0x00005c00bb2c7625 */ /* 0x0c0fe200078e00a7 */
[----:B------:R-:W-:Y:S01]  /*0d10*/  ISETP.NE.AND P1, PT, R192, 0x1, PT ;  /* 0x00000001c000780c */ /* 0x000fe20003f25270 */
[----:B------:R-:W-:Y:S01]  /*0d20*/  BSSY B0, `(.L_x_9056) ;  /* 0x0000013000007945 */ /* 0x000fe20003800000 */
[----:B------:R-:W-:Y:S01]  /*0d30*/  @P2 LOP3.LUT R178, R178, 0x20, RZ, 0xfc, !PT ;  /* 0x00000020b2b22812 */ /* 0x000fe200078efcff */
[C---:B------:R-:W-:Y:S02]  /*0d40*/  @P2 IMAD.WIDE.U32 R50, R187.reuse, R167, c[0x0][0x178] ;  /* 0x00005e00bb322625 */ /* 0x040fe400078e00a7 */
[----:B-----5:R-:W5:Y:S02]  /*0d50*/  LDG.E.128 R44, [R44.64] ;  /* 0x000000042c2c7981 */ /* 0x020f64000c1e1d00 */
[----:B------:R-:W-:-:S02]  /*0d60*/  @P0 IMAD.WIDE.U32 R48, R187, R48, c[0x0][0x180] ;  /* 0x00006000bb300625 */ /* 0x000fc400078e0030 */
[----:B------:R0:W5:Y:S04]  /*0d70*/  @P2 LDG.E.128 R80, [R50.64] ;  /* 0x0000000432502981 */ /* 0x000168000c1e1d00 */
[----:B------:R0:W5:Y:S04]  /*0d80*/  @P0 LDG.E.128 R76, [R48.64] ;  /* 0x00000004304c0981 */ /* 0x000168000c1e1d00 */
[----:B------:R0:W5:Y:S01]  /*0d90*/  @P0 LDG.E.128 R72, [R48.64+0x10] ;  /* 0x0000100430480981 */ /* 0x000162000c1e1d00 */
        /* <DEDUP_REMOVED lines=10> */
.L_x_9057:
[----:B------:R-:W-:Y:S02]  /*0e40*/  IMAD.MOV.U32 R56, RZ, RZ, R156 ;  /* 0x000000ffff387224 */ /* 0x000fe400078e009c */
.L_x_9058:
[----:B------:R-:W-:Y:S05]  /*0e50*/  BSYNC B0 ;  /* 0x0000000000007941 */ /* 0x000fea0003800000 */
.L_x_9056:
        /* <DEDUP_REMOVED lines=16> */
.L_x_9062:
[----:B------:R-:W-:Y:S05]  /*0f60*/  BSYNC B1 ;  /* 0x0000000000017941 */ /* 0x000fea0003800000 */
.L_x_9061:
        /* <DEDUP_REMOVED lines=44> */
.L_x_9060:
[----:B------:R-:W-:Y:S05]  /*1230*/  BSYNC B0 ;  /* 0x0000000000007941 */ /* 0x000fea0003800000 */
.L_x_9059:
        /* <DEDUP_REMOVED lines=17> */
.L_x_9063:
        /* <DEDUP_REMOVED lines=12> */
.L_x_9066:
[----:B------:R-:W-:Y:S02]  /*1410*/  IMAD.MOV.U32 R56, RZ, RZ, R156 ;  /* 0x000000ffff387224 */ /* 0x000fe400078e009c */
.L_x_9067:
[----:B------:R-:W-:Y:S05]  /*1420*/  BSYNC B0 ;  /* 0x0000000000007941 */ /* 0x000fea0003800000 */
.L_x_9065:
        /* <DEDUP_REMOVED lines=16> */
.L_x_9071:
[----:B------:R-:W-:Y:S05]  /*1530*/  BSYNC B1 ;  /* 0x0000000000017941 */ /* 0x000fea0003800000 */
.L_x_9070:
        /* <DEDUP_REMOVED lines=44> */
.L_x_9069:
[----:B------:R-:W-:Y:S05]  /*1800*/  BSYNC B0 ;  /* 0x0000000000007941 */ /* 0x000fea0003800000 */
.L_x_9068:
        /* <DEDUP_REMOVED lines=9> */
.L_x_9064:
        /* <DEDUP_REMOVED lines=12> */
.L_x_9073:
[----:B------:R-:W-:Y:S02]  /*1960*/  MOV R56, R156 ;  /* 0x0000009c00387202 */ /* 0x000fe40000000f00 */
.L_x_9074:
[----:B------:R-:W-:Y:S05]  /*1970*/  BSYNC B0 ;  /* 0x0000000000007941 */ /* 0x000fea0003800000 */
.L_x_9072:
        /* <DEDUP_REMOVED lines=16> */
.L_x_9078:
[----:B------:R-:W-:Y:S05]  /*1a80*/  BSYNC B1 ;  /* 0x0000000000017941 */ /* 0x000fea0003800000 */
.L_x_9077:
        /* <DEDUP_REMOVED lines=44> */
.L_x_9076:
[----:B------:R-:W-:Y:S05]  /*1d50*/  BSYNC B0 ;  /* 0x0000000000007941 */ /* 0x000fea0003800000 */
.L_x_9075:
        /* <DEDUP_REMOVED lines=14> */
.L_x_9079:
        /* <DEDUP_REMOVED lines=12> */
.L_x_9082:
[----:B------:R-:W-:Y:S02]  /*1f00*/  IMAD.MOV.U32 R56, RZ, RZ, R156 ;  /* 0x000000ffff387224 */ /* 0x000fe400078e009c */
.L_x_9083:
[----:B------:R-:W-:Y:S05]  /*1f10*/  BSYNC B0 ;  /* 0x0000000000007941 */ /* 0x000fea0003800000 */
.L_x_9081:
        /* <DEDUP_REMOVED lines=16> */
.L_x_9087:
[----:B------:R-:W-:Y:S05]  /*2020*/  BSYNC B1 ;  /* 0x0000000000017941 */ /* 0x000fea0003800000 */
.L_x_9086:
        /* <DEDUP_REMOVED lines=44> */
.L_x_9085:
[----:B------:R-:W-:Y:S05]  /*22f0*/  BSYNC B0 ;  /* 0x0000000000007941 */ /* 0x000fea0003800000 */
.L_x_9084:
        /* <DEDUP_REMOVED lines=9> */
.L_x_9080:
        /* <DEDUP_REMOVED lines=12> */
.L_x_9089:
[----:B------:R-:W-:Y:S02]  /*2450*/  IMAD.MOV.U32 R56, RZ, RZ, R156 ;  /* 0x000000ffff387224 */ /* 0x000fe400078e009c */
.L_x_9090:
[----:B------:R-:W-:Y:S05]  /*2460*/  BSYNC B0 ;  /* 0x0000000000007941 */ /* 0x000fea0003800000 */
.L_x_9088:
        /* <DEDUP_REMOVED lines=16> */
.L_x_9094:
[----:B------:R-:W-:Y:S05]  /*2570*/  BSYNC B1 ;  /* 0x0000000000017941 */ /* 0x000fea0003800000 */
.L_x_9093:
        /* <DEDUP_REMOVED lines=44> */
.L_x_9092:
[----:B------:R-:W-:Y:S05]  /*2840*/  BSYNC B0 ;  /* 0x0000000000007941 */ /* 0x000fea0003800000 */
.L_x_9091:
        /* <DEDUP_REMOVED lines=14> */
.L_x_9095:
        /* <DEDUP_REMOVED lines=12> */
.L_x_9098:
[----:B------:R-:W-:Y:S02]  /*29f0*/  IMAD.MOV.U32 R56, RZ, RZ, R156 ;  /* 0x000000ffff387224 */ /* 0x000fe400078e009c */
.L_x_9099:
[----:B------:R-:W-:Y:S05]  /*2a00*/  BSYNC B0 ;  /* 0x0000000000007941 */ /* 0x000fea0003800000 */
.L_x_9097:
        /* <DEDUP_REMOVED lines=16> */
.L_x_9103:
[----:B------:R-:W-:Y:S05]  /*2b10*/  BSYNC B1 ;  /* 0x0000000000017941 */ /* 0x000fea0003800000 */
.L_x_9102:
        /* <DEDUP_REMOVED lines=44> */
.L_x_9101:
[----:B------:R-:W-:Y:S05]  /*2de0*/  BSYNC B0 ;  /* 0x0000000000007941 */ /* 0x000fea0003800000 */
.L_x_9100:
        /* <DEDUP_REMOVED lines=9> */
.L_x_9096:
        /* <DEDUP_REMOVED lines=12> */
.L_x_9105:
[----:B------:R-:W-:Y:S02]  /*2f40*/  IMAD.MOV.U32 R56, RZ, RZ, R156 ;  /* 0x000000ffff387224 */ /* 0x000fe400078e009c */
.L_x_9106:
[----:B------:R-:W-:Y:S05]  /*2f50*/  BSYNC B0 ;  /* 0x0000000000007941 */ /* 0x000fea0003800000 */
.L_x_9104:
        /* <DEDUP_REMOVED lines=16> */
.L_x_9110:
[----:B------:R-:W-:Y:S05]  /*3060*/  BSYNC B1 ;  /* 0x0000000000017941 */ /* 0x000fea0003800000 */
.L_x_9109:
        /* <DEDUP_REMOVED lines=44> */
.L_x_9108:
[----:B------:R-:W-:Y:S05]  /*3330*/  BSYNC B0 ;  /* 0x0000000000007941 */ /* 0x000fea0003800000 */
.L_x_9107:
        /* <DEDUP_REMOVED lines=14> */
.L_x_9111:
        /* <DEDUP_REMOVED lines=12> */
.L_x_9114:
[----:B------:R-:W-:Y:S02]  /*34e0*/  MOV R54, R156 ;  /* 0x0000009c00367202 */ /* 0x000fe40000000f00 */
.L_x_9115:
[----:B------:R-:W-:Y:S05]  /*34f0*/  BSYNC B0 ;  /* 0x0000000000007941 */ /* 0x000fea0003800000 */
.L_x_9113:
        /* <DEDUP_REMOVED lines=16> */
.L_x_9119:
[----:B------:R-:W-:Y:S05]  /*3600*/  BSYNC B1 ;  /* 0x0000000000017941 */ /* 0x000fea0003800000 */
.L_x_9118:
        /* <DEDUP_REMOVED lines=44> */
.L_x_9117:
[----:B------:R-:W-:Y:S05]  /*38d0*/  BSYNC B0 ;  /* 0x0000000000007941 */ /* 0x000fea0003800000 */
.L_x_9116:
        /* <DEDUP_REMOVED lines=9> */
.L_x_9112:
        /* <DEDUP_REMOVED lines=12> */
.L_x_9121:
[----:B------:R-:W-:Y:S02]  /*3a30*/  IMAD.MOV.U32 R54, RZ, RZ, R156 ;  /* 0x000000ffff367224 */ /* 0x000fe400078e009c */
.L_x_9122:
[----:B------:R-:W-:Y:S05]  /*3a40*/  BSYNC B0 ;  /* 0x0000000000007941 */ /* 0x000fea0003800000 */
.L_x_9120:
        /* <DEDUP_REMOVED lines=16> */
.L_x_9126:
[----:B------:R-:W-:Y:S05]  /*3b50*/  BSYNC B1 ;  /* 0x0000000000017941 */ /* 0x000fea0003800000 */
.L_x_9125:
        /* <DEDUP_REMOVED lines=44> */
.L_x_9124:
[----:B------:R-:W-:Y:S05]  /*3e20*/  BSYNC B0 ;  /* 0x0000000000007941 */ /* 0x000fea0003800000 */
.L_x_9123:
        /* <DEDUP_REMOVED lines=12> */
.L_x_9127:
        /* <DEDUP_REMOVED lines=12> */
.L_x_9130:
[----:B------:R-:W-:Y:S02]  /*3fb0*/  IMAD.MOV.U32 R54, RZ, RZ, R156 ;  /* 0x000000ffff367224 */ /* 0x000fe400078e009c */
.L_x_9131:
[----:B------:R-:W-:Y:S05]  /*3fc0*/  BSYNC B0 ;  /* 0x0000000000007941 */ /* 0x000fea0003800000 */
.L_x_9129:
        /* <DEDUP_REMOVED lines=16> */
.L_x_9135:
[----:B------:R-:W-:Y:S05]  /*40d0*/  BSYNC B1 ;  /* 0x0000000000017941 */ /* 0x000fea0003800000 */
.L_x_9134:
        /* <DEDUP_REMOVED lines=44> */
.L_x_9133:
[----:B------:R-:W-:Y:S05]  /*43a0*/  BSYNC B0 ;  /* 0x0000000000007941 */ /* 0x000fea0003800000 */
.L_x_9132:
        /* <DEDUP_REMOVED lines=9> */
.L_x_9128:
        /* <DEDUP_REMOVED lines=12> */
.L_x_9137:
[----:B------:R-:W-:Y:S02]  /*4500*/  IMAD.MOV.U32 R54, RZ, RZ, R156 ;  /* 0x000000ffff367224 */ /* 0x000fe400078e009c */
.L_x_9138:
[----:B------:R-:W-:Y:S05]  /*4510*/  BSYNC B0 ;  /* 0x0000000000007941 */ /* 0x000fea0003800000 */
.L_x_9136:
        /* <DEDUP_REMOVED lines=16> */
.L_x_9142:
[----:B------:R-:W-:Y:S05]  /*4620*/  BSYNC B1 ;  /* 0x0000000000017941 */ /* 0x000fea0003800000 */
.L_x_9141:
        /* <DEDUP_REMOVED lines=44> */
.L_x_9140:
[----:B------:R-:W-:Y:S05]  /*48f0*/  BSYNC B0 ;  /* 0x0000000000007941 */ /* 0x000fea0003800000 */
.L_x_9139:
        /* <DEDUP_REMOVED lines=12> */
.L_x_9143:
        /* <DEDUP_REMOVED lines=12> */
.L_x_9146:
[----:B------:R-:W-:Y:S02]  /*4a80*/  IMAD.MOV.U32 R46, RZ, RZ, R156 ;  /* 0x000000ffff2e7224 */ /* 0x000fe400078e009c */
.L_x_9147:
[----:B------:R-:W-:Y:S05]  /*4a90*/  BSYNC B0 ;  /* 0x0000000000007941 */ /* 0x000fea0003800000 */
.L_x_9145:
        /* <DEDUP_REMOVED lines=16> */
.L_x_9151:
[----:B------:R-:W-:Y:S05]  /*4ba0*/  BSYNC B1 ;  /* 0x0000000000017941 */ /* 0x000fea0003800000 */
.L_x_9150:
        /* <DEDUP_REMOVED lines=44> */
.L_x_9149:
[----:B------:R-:W-:Y:S05]  /*4e70*/  BSYNC B0 ;  /* 0x0000000000007941 */ /* 0x000fea0003800000 */
.L_x_9148:
        /* <DEDUP_REMOVED lines=9> */
.L_x_9144:
        /* <DEDUP_REMOVED lines=12> */
.L_x_9153:
[----:B------:R-:W-:Y:S02]  /*4fd0*/  IMAD.MOV.U32 R46, RZ, RZ, R156 ;  /* 0x000000ffff2e7224 */ /* 0x000fe400078e009c */
.L_x_9154:
[----:B------:R-:W-:Y:S05]  /*4fe0*/  BSYNC B0 ;  /* 0x0000000000007941 */ /* 0x000fea0003800000 */
.L_x_9152:
        /* <DEDUP_REMOVED lines=16> */
.L_x_9158:
[----:B------:R-:W-:Y:S05]  /*50f0*/  BSYNC B1 ;  /* 0x0000000000017941 */ /* 0x000fea0003800000 */
.L_x_9157:
        /* <DEDUP_REMOVED lines=44> */
.L_x_9156:
[----:B------:R-:W-:Y:S05]  /*53c0*/  BSYNC B0 ;  /* 0x0000000000007941 */ /* 0x000fea0003800000 */
.L_x_9155:
        /* <DEDUP_REMOVED lines=12> */
.L_x_9159:
        /* <DEDUP_REMOVED lines=12> */
.L_x_9162:
[----:B------:R-:W-:Y:S02]  /*5550*/  IMAD.MOV.U32 R46, RZ, RZ, R156 ;  /* 0x000000ffff2e7224 */ /* 0x000fe400078e009c */
.L_x_9163:
[----:B------:R-:W-:Y:S05]  /*5560*/  BSYNC B0 ;  /* 0x0000000000007941 */ /* 0x000fea0003800000 */
.L_x_9161:
        /* <DEDUP_REMOVED lines=16> */
.L_x_9167:
[----:B------:R-:W-:Y:S05]  /*5670*/  BSYNC B1 ;  /* 0x0000000000017941 */ /* 0x000fea0003800000 */
.L_x_9166:
        /* <DEDUP_REMOVED lines=44> */
.L_x_9165:
[----:B------:R-:W-:Y:S05]  /*5940*/  BSYNC B0 ;  /* 0x0000000000007941 */ /* 0x000fea0003800000 */
.L_x_9164:
        /* <DEDUP_REMOVED lines=9> */
.L_x_9160:
        /* <DEDUP_REMOVED lines=12> */
.L_x_9169:
[----:B------:R-:W-:Y:S02]  /*5aa0*/  IMAD.MOV.U32 R46, RZ, RZ, R156 ;  /* 0x000000ffff2e7224 */ /* 0x000fe400078e009c */
.L_x_9170:
[----:B------:R-:W-:Y:S05]  /*5ab0*/  BSYNC B0 ;  /* 0x0000000000007941 */ /* 0x000fea0003800000 */
.L_x_9168:
        /* <DEDUP_REMOVED lines=16> */
.L_x_9174:
[----:B------:R-:W-:Y:S05]  /*5bc0*/  BSYNC B1 ;  /* 0x0000000000017941 */ /* 0x000fea0003800000 */
.L_x_9173:
        /* <DEDUP_REMOVED lines=44> */
.L_x_9172:
[----:B------:R-:W-:Y:S05]  /*5e90*/  BSYNC B0 ;  /* 0x0000000000007941 */ /* 0x000fea0003800000 */
.L_x_9171:
        /* <DEDUP_REMOVED lines=9> */
[----:B------:R-:W-:Y:S01]  /*5f30*/  MOV R56, R45 ;  /* 0x0000002d00387202 */ /* 0x000fe20000000f00 */
[----:B------:R-:W-:Y:S01]  /*5f40*/  FADD.FTZ R67, R75, R67 ;  /* 0x000000434b437221 */ /* 0x000fe20000010000 */
[----:B------:R-:W-:Y:S05]  /*5f50*/  BRA `(.L_x_9176) ;  /* 0x0000057000007947 */ /* 0x000fea0003800000 */
.L_x_9175:
        /* <DEDUP_REMOVED lines=12> */
.L_x_9178:
[----:B------:R-:W-:Y:S02]  /*6020*/  IMAD.MOV.U32 R52, RZ, RZ, R156 ;  /* 0x000000ffff347224 */ /* 0x000fe400078e009c */
.L_x_9179:
[----:B------:R-:W-:Y:S05]  /*6030*/  BSYNC B0 ;  /* 0x0000000000007941 */ /* 0x000fea0003800000 */
.L_x_9177:
        /* <DEDUP_REMOVED lines=18> */
.L_x_9183:
[----:B------:R-:W-:Y:S05]  /*6160*/  BSYNC B1 ;  /* 0x0000000000017941 */ /* 0x000fea0003800000 */
.L_x_9182:
        /* <DEDUP_REMOVED lines=44> */
.L_x_9181:
[----:B------:R-:W-:Y:S05]  /*6430*/  BSYNC B0 ;  /* 0x0000000000007941 */ /* 0x000fea0003800000 */
.L_x_9180:
        /* <DEDUP_REMOVED lines=9> */
.L_x_9176:
[----:B------:R-:W-:Y:S01]  /*64d0*/  P2R R44, PR, RZ, 0x2 ;  /* 0x00000002ff2c7803 */ /* 0x000fe20000000000 */
[----:B------:R-:W-:Y:S01]  /*64e0*/  IMAD.MOV.U32 R191, RZ, RZ, 0x20 ;  /* 0x00000020ffbf7424 */ /* 0x000fe200078e00ff */
[C---:B------:R-:W-:Y:S01]  /*64f0*/  LOP3.LUT P1, RZ, R178.reuse, 0x2, RZ, 0xc0, !PT ;  /* 0x00000002b2ff7812 */ /* 0x040fe2000782c0ff */
[----:B------:R-:W-:Y:S01]  /*6500*/  IMAD.MOV.U32 R189, RZ, RZ, 0x8 ;  /* 0x00000008ffbd7424 */ /* 0x000fe200078e00ff */
[----:B------:R-:W-:Y:S01]  /*6510*/  SEL R46, RZ, 0x1000000, P5 ;  /* 0x01000000ff2e7807 */ /* 0x000fe20002800000 */
[C---:B------:R-:W-:Y:S01]  /*6520*/  IMAD.WIDE.U32 R54, R187.reuse, R191, c[0x0][0x188] ;  /* 0x00006200bb367625 */ /* 0x040fe200078e00bf */
[----:B------:R-:W-:Y:S02]  /*6530*/  SEL R45, RZ, 0x10000, P4 ;  /* 0x00010000ff2d7807 */ /* 0x000fe40002000000 */
[----:B------:R-:W-:Y:S01]  /*6540*/  SEL R50, RZ, 0x100, P3 ;  /* 0x00000100ff327807 */ /* 0x000fe20001800000 */
[----:B------:R-:W-:Y:S01]  /*6550*/  IMAD.WIDE.U32 R52, R187, R189, c[0x0][0x190] ;  /* 0x00006400bb347625 */ /* 0x000fe200078e00bd */
[C---:B------:R-:W-:Y:S01]  /*6560*/  LOP3.LUT P4, RZ, R178.reuse, 0x8, RZ, 0xc0, !PT ;  /* 0x00000008b2ff7812 */ /* 0x040fe2000788c0ff */
[----:B------:R0:W-:Y:S01]  /*6570*/  STG.E.128 [R54.64], R68 ;  /* 0x0000004436007986 */ /* 0x0001e2000c101d04 */
[----:B------:R-:W-:-:S02]  /*6580*/  LOP3.LUT P3, RZ, R178, 0x4, RZ, 0xc0, !PT ;  /* 0x00000004b2ff7812 */ /* 0x000fc4000786c0ff */
[----:B------:R-:W-:Y:S01]  /*6590*/  SEL R48, RZ, 0x1, P1 ;  /* 0x00000001ff307807 */ /* 0x000fe20000800000 */
[----:B------:R0:W-:Y:S01]  /*65a0*/  STG.E.128 [R54.64+0x10], R64 ;  /* 0x0000104036007986 */ /* 0x0001e2000c101d04 */
[----:B------:R-:W-:Y:S02]  /*65b0*/  ISETP.NE.AND P1, PT, R44, RZ, PT ;  /* 0x000000ff2c00720c */ /* 0x000fe40003f25270 */
[----:B------:R-:W-:Y:S01]  /*65c0*/  LOP3.LUT R50, R50, R46, R45, 0xfe, !PT ;  /* 0x0000002e32327212 */ /* 0x000fe200078efe2d */
[----:B------:R-:W-:Y:S01]  /*65d0*/  IMAD.WIDE.U32 R48, R48, 0x1000000, RZ ;  /* 0x0100000030307825 */ /* 0x000fe200078e00ff */
[----:B------:R-:W-:Y:S02]  /*65e0*/  SEL R44, RZ, 0x1, P3 ;  /* 0x00000001ff2c7807 */ /* 0x000fe40001800000 */
[----:B------:R-:W-:Y:S02]  /*65f0*/  SEL R46, RZ, 0x1, P4 ;  /* 0x00000001ff2e7807 */ /* 0x000fe40002000000 */
[----:B------:R-:W-:Y:S01]  /*6600*/  SEL R51, RZ, 0x1, P2 ;  /* 0x00000001ff337807 */ /* 0x000fe20001000000 */
[----:B------:R-:W-:Y:S01]  /*6610*/  IMAD.WIDE.U32 R44, R44, 0x10000, RZ ;  /* 0x000100002c2c7825 */ /* 0x000fe200078e00ff */
[----:B------:R-:W-:-:S02]  /*6620*/  LOP3.LUT P5, RZ, R178, 0x10, RZ, 0xc0, !PT ;  /* 0x00000010b2ff7812 */ /* 0x000fc400078ac0ff */
[----:B------:R-:W-:Y:S01]  /*6630*/  LOP3.LUT R51, R49, R50, R51, 0xfe, !PT ;  /* 0x0000003231337212 */ /* 0x000fe200078efe33 */
[----:B------:R-:W-:Y:S01]  /*6640*/  IMAD.WIDE.U32 R46, R46, 0x100, RZ ;  /* 0x000001002e2e7825 */ /* 0x000fe200078e00ff */
[----:B------:R-:W-:Y:S02]  /*6650*/  SEL R49, RZ, 0x1, P5 ;  /* 0x00000001ff317807 */ /* 0x000fe40002800000 */
[----:B------:R-:W-:Y:S02]  /*6660*/  LOP3.LUT P6, RZ, R178, 0x20, RZ, 0xc0, !PT ;  /* 0x00000020b2ff7812 */ /* 0x000fe400078cc0ff */
[----:B------:R-:W-:Y:S02]  /*6670*/  LOP3.LUT R48, R46, R48, R44, 0xfe, !PT ;  /* 0x000000302e307212 */ /* 0x000fe400078efe2c */
[----:B------:R-:W-:Y:S02]  /*6680*/  LOP3.LUT R47, R47, R51, R45, 0xfe, !PT ;  /* 0x000000332f2f7212 */ /* 0x000fe400078efe2d */
[----:B------:R-:W-:-:S02]  /*6690*/  LOP3.LUT R46, R48, R49, RZ, 0xfc, !PT ;  /* 0x00000031302e7212 */ /* 0x000fc400078efcff */
[----:B------:R-:W-:-:S03]  /*66a0*/  IADD3 R116, R187, 0x80, RZ ;  /* 0x00000080bb747810 */ /* 0x000fc60007ffe0ff */
[----:B------:R0:W-:Y:S02]  /*66b0*/  STG.E.64 [R52.64], R46 ;  /* 0x0000002e34007986 */ /* 0x0001e4000c101b04 */
[----:B------:R-:W-:-:S04]  /*66c0*/  @P6 IMAD.WIDE.U32 R50, R116, R167, c[0x0][0x178] ;  /* 0x00005e0074326625 */ /* 0x000fc800078e00a7 */
[----:B------:R-:W-:-:S04]  /*66d0*/  @P0 IMAD.WIDE.U32 R48, R116, R191, c[0x0][0x180] ;  /* 0x0000600074300625 */ /* 0x000fc800078e00bf */
[----:B------:R-:W-:Y:S01]  /*66e0*/  IMAD.WIDE.U32 R44, R116, R167, c[0x0][0x170] ;  /* 0x00005c00742c7625 */ /* 0x000fe200078e00a7 */
        /* <DEDUP_REMOVED lines=20> */
.L_x_9184:
[----:B------:R1:W5:Y:S04]  /*6830*/  @P6 LDG.E.128 R80, [R50.64] ;  /* 0x0000000432506981 */ /* 0x000368000c1e1d00 */
[----:B------:R1:W5:Y:S04]  /*6840*/  @P0 LDG.E.128 R76, [R48.64] ;  /* 0x00000004304c0981 */ /* 0x000368000c1e1d00 */
[----:B------:R1:W5:Y:S04]  /*6850*/  @P0 LDG.E.128 R72, [R48.64+0x10] ;  /* 0x0000100430480981 */ /* 0x000368000c1e1d00 */
[----:B0-----:R-:W5:Y:S01]  /*6860*/  LDG.E.128 R44, [R44.64] ;  /* 0x000000042c2c7981 */ /* 0x001f62000c1e1d00 */
        /* <DEDUP_REMOVED lines=12> */
.L_x_9186:
[----:B-1----:R-:W-:Y:S02]  /*6930*/  IMAD.MOV.U32 R57, RZ, RZ, R156 ;  /* 0x000000ffff397224 */ /* 0x002fe400078e009c */
.L_x_9187:
[----:B------:R-:W-:Y:S05]  /*6940*/  BSYNC B0 ;  /* 0x0000000000007941 */ /* 0x000fea0003800000 */
.L_x_9185:
        /* <DEDUP_REMOVED lines=16> */
.L_x_9191:
[----:B------:R-:W-:Y:S05]  /*6a50*/  BSYNC B1 ;  /* 0x0000000000017941 */ /* 0x000fea0003800000 */
.L_x_9190:
        /* <DEDUP_REMOVED lines=44> */
.L_x_9189:
[----:B------:R-:W-:Y:S05]  /*6d20*/  BSYNC B0 ;  /* 0x0000000000007941 */ /* 0x000fea0003800000 */
.L_x_9188:
        /* <DEDUP_REMOVED lines=14> */
.L_x_9192:
        /* <DEDUP_REMOVED lines=12> */
.L_x_9195:
[----:B------:R-:W-:Y:S02]  /*6ed0*/  IMAD.MOV.U32 R56, RZ, RZ, R156 ;  /* 0x000000ffff387224 */ /* 0x000fe400078e009c */
.L_x_9196:
[----:B------:R-:W-:Y:S05]  /*6ee0*/  BSYNC B0 ;  /* 0x0000000000007941 */ /* 0x000fea0003800000 */
.L_x_9194:
        /* <DEDUP_REMOVED lines=16> */
.L_x_9200:
[----:B------:R-:W-:Y:S05]  /*6ff0*/  BSYNC B1 ;  /* 0x0000000000017941 */ /* 0x000fea0003800000 */
.L_x_9199:
        /* <DEDUP_REMOVED lines=44> */
.L_x_9198:
[----:B------:R-:W-:Y:S05]  /*72c0*/  BSYNC B0 ;  /* 0x0000000000007941 */ /* 0x000fea0003800000 */
.L_x_9197:
        /* <DEDUP_REMOVED lines=9> */
.L_x_9193:
        /* <DEDUP_REMOVED lines=12> */
.L_x_9202:
[----:B------:R-:W-:Y:S02]  /*7420*/  IMAD.MOV.U32 R56, RZ, RZ, R156 ;  /* 0x000000ffff387224 */ /* 0x000fe400078e009c */
.L_x_9203:
[----:B------:R-:W-:Y:S05]  /*7430*/  BSYNC B0 ;  /* 0x0000000000007941 */ /* 0x000fea0003800000 */
.L_x_9201:
        /* <DEDUP_REMOVED lines=16> */
.L_x_9207:
[----:B------:R-:W-:Y:S05]  /*7540*/  BSYNC B1 ;  /* 0x0000000000017941 */ /* 0x000fea0003800000 */
.L_x_9206:
        /* <DEDUP_REMOVED lines=44> */
.L_x_9205:
[----:B------:R-:W-:Y:S05]  /*7810*/  BSYNC B0 ;  /* 0x0000000000007941 */ /* 0x000fea0003800000 */
.L_x_9204:
        /* <DEDUP_REMOVED lines=14> */
.L_x_9208:
        /* <DEDUP_REMOVED lines=12> */
.L_x_9211:
[----:B------:R-:W-:Y:S02]  /*79c0*/  IMAD.MOV.U32 R56, RZ, RZ, R156 ;  /* 0x000000ffff387224 */ /* 0x000fe400078e009c */
.L_x_9212:
[----:B------:R-:W-:Y:S05]  /*79d0*/  BSYNC B0 ;  /* 0x0000000000007941 */ /* 0x000fea0003800000 */
.L_x_9210:
        /* <DEDUP_REMOVED lines=16> */
.L_x_9216:
[----:B------:R-:W-:Y:S05]  /*7ae0*/  BSYNC B1 ;  /* 0x0000000000017941 */ /* 0x000fea0003800000 */
.L_x_9215:
        /* <DEDUP_REMOVED lines=44> */
.L_x_9214:
[----:B------:R-:W-:Y:S05]  /*7db0*/  BSYNC B0 ;  /* 0x0000000000007941 */ /* 0x000fea0003800000 */
.L_x_9213:
        /* <DEDUP_REMOVED lines=9> */
.L_x_9209:
        /* <DEDUP_REMOVED lines=12> */
.L_x_9218:
[----:B------:R-:W-:Y:S02]  /*7f10*/  IMAD.MOV.U32 R56, RZ, RZ, R156 ;  /* 0x000000ffff387224 */ /* 0x000fe400078e009c */
.L_x_9219:
[----:B------:R-:W-:Y:S05]  /*7f20*/  BSYNC B0 ;  /* 0x0000000000007941 */ /* 0x000fea0003800000 */
.L_x_9217:
        /* <DEDUP_REMOVED lines=16> */
.L_x_9223:
[----:B------:R-:W-:Y:S05]  /*8030*/  BSYNC B1 ;  /* 0x0000000000017941 */ /* 0x000fea0003800000 */
.L_x_9222:
        /* <DEDUP_REMOVED lines=44> */
.L_x_9221:
[----:B------:R-:W-:Y:S05]  /*8300*/  BSYNC B0 ;  /* 0x0000000000007941 */ /* 0x000fea0003800000 */
.L_x_9220:
        /* <DEDUP_REMOVED lines=14> */
.L_x_9224:
        /* <DEDUP_REMOVED lines=12> */
.L_x_9227:
[----:B------:R-:W-:Y:S02]  /*84b0*/  IMAD.MOV.U32 R56, RZ, RZ, R156 ;  /* 0x000000ffff387224 */ /* 0x000fe400078e009c */
.L_x_9228:
[----:B------:R-:W-:Y:S05]  /*84c0*/  BSYNC B0 ;  /* 0x0000000000007941 */ /* 0x000fea0003800000 */
.L_x_9226:
        /* <DEDUP_REMOVED lines=16> */
.L_x_9232:
[----:B------:R-:W-:Y:S05]  /*85d0*/  BSYNC B1 ;  /* 0x0000000000017941 */ /* 0x000fea0003800000 */
.L_x_9231:
        /* <DEDUP_REMOVED lines=44> */
.L_x_9230:
[----:B------:R-:W-:Y:S05]  /*88a0*/  BSYNC B0 ;  /* 0x0000000000007941 */ /* 0x000fea0003800000 */
.L_x_9229:
        /* <DEDUP_REMOVED lines=9> */
.L_x_9225:
        /* <DEDUP_REMOVED lines=12> */
.L_x_9234:
[----:B------:R-:W-:Y:S02]  /*8a00*/  IMAD.MOV.U32 R56, RZ, RZ, R156 ;  /* 0x000000ffff387224 */ /* 0x000fe400078e009c */
.L_x_9235:
[----:B------:R-:W-:Y:S05]  /*8a10*/  BSYNC B0 ;  /* 0x0000000000007941 */ /* 0x000fea0003800000 */
.L_x_9233:
        /* <DEDUP_REMOVED lines=16> */
.L_x_9239:
[----:B------:R-:W-:Y:S05]  /*8b20*/  BSYNC B1 ;  /* 0x0000000000017941 */ /* 0x000fea0003800000 */
.L_x_9238:
        /* <DEDUP_REMOVED lines=44> */
.L_x_9237:
[----:B------:R-:W-:Y:S05]  /*8df0*/  BSYNC B0 ;  /* 0x0000000000007941 */ /* 0x000fea0003800000 */
.L_x_9236:
        /* <DEDUP_REMOVED lines=14> */
.L_x_9240:
        /* <DEDUP_REMOVED lines=12> */
.L_x_9243:
[----:B------:R-:W-:Y:S02]  /*8fa0*/  IMAD.MOV.U32 R54, RZ, RZ, R156 ;  /* 0x000000ffff367224 */ /* 0x000fe400078e009c */
.L_x_9244:
[----:B------:R-:W-:Y:S05]  /*8fb0*/  BSYNC B0 ;  /* 0x0000000000007941 */ /* 0x000fea0003800000 */
.L_x_9242:
        /* <DEDUP_REMOVED lines=16> */
.L_x_9248:
[----:B------:R-:W-:Y:S05]  /*90c0*/  BSYNC B1 ;  /* 0x0000000000017941 */ /* 0x000fea0003800000 */
.L_x_9247:
        /* <DEDUP_REMOVED lines=44> */
.L_x_9246:
[----:B------:R-:W-:Y:S05]  /*9390*/  BSYNC B0 ;  /* 0x0000000000007941 */ /* 0x000fea0003800000 */
.L_x_9245:
        /* <DEDUP_REMOVED lines=9> */
.L_x_9241:
        /* <DEDUP_REMOVED lines=12> */
.L_x_9250:
[----:B------:R-:W-:Y:S02]  /*94f0*/  IMAD.MOV.U32 R54, RZ, RZ, R156 ;  /* 0x000000ffff367224 */ /* 0x000fe400078e009c */
.L_x_9251:
[----:B------:R-:W-:Y:S05]  /*9500*/  BSYNC B0 ;  /* 0x0000000000007941 */ /* 0x000fea0003800000 */
.L_x_9249:
        /* <DEDUP_REMOVED lines=16> */
.L_x_9255:
[----:B------:R-:W-:Y:S05]  /*9610*/  BSYNC B1 ;  /* 0x0000000000017941 */ /* 0x000fea0003800000 */
.L_x_9254:
        /* <DEDUP_REMOVED lines=44> */
.L_x_9253:
[----:B------:R-:W-:Y:S05]  /*98e0*/  BSYNC B0 ;  /* 0x0000000000007941 */ /* 0x000fea0003800000 */
.L_x_9252:
        /* <DEDUP_REMOVED lines=9> */
[----:B------:R-:W-:Y:S02]  /*9980*/  IMAD.MOV.U32 R44, RZ, RZ, R45 ;  /* 0x000000ffff2c7224 */ /* 0x000fe400078e002d */
[----:B------:R-:W-:Y:S01]  /*9990*/  FADD.FTZ R56, R72, R56 ;  /* 0x0000003848387221 */ /* 0x000fe20000010000 */
[----:B------:R-:W-:Y:S05]  /*99a0*/  BRA `(.L_x_9257) ;  /* 0x0000055000007947 */ /* 0x000fea0003800000 */
.L_x_9256:
        /* <DEDUP_REMOVED lines=12> */
.L_x_9259:
[----:B------:R-:W-:Y:S02]  /*9a70*/  IMAD.MOV.U32 R54, RZ, RZ, R156 ;  /* 0x000000ffff367224 */ /* 0x000fe400078e009c */
.L_x_9260:
[----:B------:R-:W-:Y:S05]  /*9a80*/  BSYNC B0 ;  /* 0x0000000000007941 */ /* 0x000fea0003800000 */
.L_x_9258:
        /* <DEDUP_REMOVED lines=16> */
.L_x_9264:
[----:B------:R-:W-:Y:S05]  /*9b90*/  BSYNC B1 ;  /* 0x0000000000017941 */ /* 0x000fea0003800000 */
.L_x_9263:
        /* <DEDUP_REMOVED lines=44> */
.L_x_9262:
[----:B------:R-:W-:Y:S05]  /*9e60*/  BSYNC B0 ;  /* 0x0000000000007941 */ /* 0x000fea0003800000 */
.L_x_9261:
        /* <DEDUP_REMOVED lines=9> */
.L_x_9257:
        /* <DEDUP_REMOVED lines=12> */
.L_x_9266:
[----:B------:R-:W-:Y:S02]  /*9fc0*/  IMAD.MOV.U32 R54, RZ, RZ, R156 ;  /* 0x000000ffff367224 */ /* 0x000fe400078e009c */
.L_x_9267:
[----:B------:R-:W-:Y:S05]  /*9fd0*/  BSYNC B0 ;  /* 0x0000000000007941 */ /* 0x000fea0003800000 */
.L_x_9265:
        /* <DEDUP_REMOVED lines=16> */
.L_x_9271:
[----:B------:R-:W-:Y:S05]  /*a0e0*/  BSYNC B1 ;  /* 0x0000000000017941 */ /* 0x000fea0003800000 */
.L_x_9270:
        /* <DEDUP_REMOVED lines=44> */
.L_x_9269:
[----:B------:R-:W-:Y:S05]  /*a3b0*/  BSYNC B0 ;  /* 0x0000000000007941 */ /* 0x000fea0003800000 */
.L_x_9268:
        /* <DEDUP_REMOVED lines=12> */
.L_x_9272:
        /* <DEDUP_REMOVED lines=12> */
.L_x_9275:
[----:B------:R-:W-:Y:S02]  /*a540*/  IMAD.MOV.U32 R46, RZ, RZ, R156 ;  /* 0x000000ffff2e7224 */ /* 0x000fe400078e009c */
.L_x_9276:
[----:B------:R-:W-:Y:S05]  /*a550*/  BSYNC B0 ;  /* 0x0000000000007941 */ /* 0x000fea0003800000 */
.L_x_9274:
        /* <DEDUP_REMOVED lines=16> */
.L_x_9280:
[----:B------:R-:W-:Y:S05]  /*a660*/  BSYNC B1 ;  /* 0x0000000000017941 */ /* 0x000fea0003800000 */
.L_x_9279:
        /* <DEDUP_REMOVED lines=44> */
.L_x_9278:
[----:B------:R-:W-:Y:S05]  /*a930*/  BSYNC B0 ;  /* 0x0000000000007941 */ /* 0x000fea0003800000 */
.L_x_9277:
        /* <DEDUP_REMOVED lines=9> */
.L_x_9273:
        /* <DEDUP_REMOVED lines=12> */
.L_x_9282:
[----:B------:R-:W-:Y:S02]  /*aa90*/  IMAD.MOV.U32 R46, RZ, RZ, R156 ;  /* 0x000000ffff2e7224 */ /* 0x000fe400078e009c */
.L_x_9283:
[----:B------:R-:W-:Y:S05]  /*aaa0*/  BSYNC B0 ;  /* 0x0000000000007941 */ /* 0x000fea0003800000 */
.L_x_9281:
        /* <DEDUP_REMOVED lines=16> */
.L_x_9287:
[----:B------:R-:W-:Y:S05]  /*abb0*/  BSYNC B1 ;  /* 0x0000000000017941 */ /* 0x000fea0003800000 */
.L_x_9286:
        /* <DEDUP_REMOVED lines=44> */
.L_x_9285:
[----:B------:R-:W-:Y:S05]  /*ae80*/  BSYNC B0 ;  /* 0x0000000000007941 */ /* 0x000fea0003800000 */
.L_x_9284:
        /* <DEDUP_REMOVED lines=12> */
.L_x_9288:
        /* <DEDUP_REMOVED lines=12> */
.L_x_9291:
[----:B------:R-:W-:Y:S02]  /*b010*/  IMAD.MOV.U32 R46, RZ, RZ, R156 ;  /* 0x000000ffff2e7224 */ /* 0x000fe400078e009c */
.L_x_9292:
[----:B------:R-:W-:Y:S05]  /*b020*/  BSYNC B0 ;  /* 0x0000000000007941 */ /* 0x000fea0003800000 */
.L_x_9290:
        /* <DEDUP_REMOVED lines=16> */
.L_x_9296:
[----:B------:R-:W-:Y:S05]  /*b130*/  BSYNC B1 ;  /* 0x0000000000017941 */ /* 0x000fea0003800000 */
.L_x_9295:
        /* <DEDUP_REMOVED lines=44> */
.L_x_9294:
[----:B------:R-:W-:Y:S05]  /*b400*/  BSYNC B0 ;  /* 0x0000000000007941 */ /* 0x000fea0003800000 */
.L_x_9293:
        /* <DEDUP_REMOVED lines=9> */
.L_x_9289:
        /* <DEDUP_REMOVED lines=12> */
.L_x_9298:
[----:B------:R-:W-:Y:S02]  /*b560*/  IMAD.MOV.U32 R46, RZ, RZ, R156 ;  /* 0x000000ffff2e7224 */ /* 0x000fe400078e009c */
.L_x_9299:
[----:B------:R-:W-:Y:S05]  /*b570*/  BSYNC B0 ;  /* 0x0000000000007941 */ /* 0x000fea0003800000 */
.L_x_9297:
        /* <DEDUP_REMOVED lines=16> */
.L_x_9303:
[----:B------:R-:W-:Y:S05]  /*b680*/  BSYNC B1 ;  /* 0x0000000000017941 */ /* 0x000fea0003800000 */
.L_x_9302:
        /* <DEDUP_REMOVED lines=44> */
.L_x_9301:
[----:B------:R-:W-:Y:S05]  /*b950*/  BSYNC B0 ;  /* 0x0000000000007941 */ /* 0x000fea0003800000 */
.L_x_9300:
        /* <DEDUP_REMOVED lines=12> */
.L_x_9304:
        /* <DEDUP_REMOVED lines=12> */
.L_x_9307:
[----:B------:R-:W-:Y:S02]  /*bae0*/  IMAD.MOV.U32 R52, RZ, RZ, R156 ;  /* 0x000000ffff347224 */ /* 0x000fe400078e009c */
.L_x_9308:
[----:B------:R-:W-:Y:S05]  /*baf0*/  BSYNC B0 ;  /* 0x0000000000007941 */ /* 0x000fea0003800000 */
.L_x_9306:
        /* <DEDUP_REMOVED lines=18> */
.L_x_9312:
[----:B------:R-:W-:Y:S05]  /*bc20*/  BSYNC B1 ;  /* 0x0000000000017941 */ /* 0x000fea0003800000 */
.L_x_9311:
        /* <DEDUP_REMOVED lines=44> */
.L_x_9310:
[----:B------:R-:W-:Y:S05]  /*bef0*/  BSYNC B0 ;  /* 0x0000000000007941 */ /* 0x000fea0003800000 */
.L_x_9309:
        /* <DEDUP_REMOVED lines=9> */
.L_x_9305:
[----:B------:R-:W-:Y:S01]  /*bf90*/  P2R R44, PR, RZ, 0x2 ;  /* 0x00000002ff2c7803 */ /* 0x000fe20000000000 */
[----:B------:R-:W-:Y:S01]  /*bfa0*/  IMAD.WIDE.U32 R48, R116, R191, c[0x0][0x188] ;  /* 0x0000620074307625 */ /* 0x000fe200078e00bf */
[C---:B------:R-:W-:Y:S02]  /*bfb0*/  LOP3.LUT P1, RZ, R178.reuse, 0x2, RZ, 0xc0, !PT ;  /* 0x00000002b2ff7812 */ /* 0x040fe4000782c0ff */
[----:B------:R-:W-:Y:S02]  /*bfc0*/  SEL R45, RZ, 0x10000, P4 ;  /* 0x00010000ff2d7807 */ /* 0x000fe40002000000 */
[----:B------:R-:W-:Y:S01]  /*bfd0*/  SEL R52, RZ, 0x100, P3 ;  /* 0x00000100ff347807 */ /* 0x000fe20001800000 */
[----:B------:R0:W-:Y:S01]  /*bfe0*/  STG.E.128 [R48.64], R60 ;  /* 0x0000003c30007986 */ /* 0x0001e2000c101d04 */
[C---:B------:R-:W-:Y:S02]  /*bff0*/  LOP3.LUT P4, RZ, R178.reuse, 0x8, RZ, 0xc0, !PT ;  /* 0x00000008b2ff7812 */ /* 0x040fe4000788c0ff */
[----:B------:R-:W-:Y:S01]  /*c000*/  LOP3.LUT P3, RZ, R178, 0x4, RZ, 0xc0, !PT ;  /* 0x00000004b2ff7812 */ /* 0x000fe2000786c0ff */
[----:B------:R0:W-:Y:S01]  /*c010*/  STG.E.128 [R48.64+0x10], R56 ;  /* 0x0000103830007986 */ /* 0x0001e2000c101d04 */
[----:B------:R-:W-:-:S02]  /*c020*/  SEL R50, RZ, 0x1, P1 ;  /* 0x00000001ff327807 */ /* 0x000fc40000800000 */
[----:B------:R-:W-:Y:S02]  /*c030*/  ISETP.NE.AND P1, PT, R44, RZ, PT ;  /* 0x000000ff2c00720c */ /* 0x000fe40003f25270 */
[----:B------:R-:W-:Y:S01]  /*c040*/  SEL R47, RZ, 0x1000000, P5 ;  /* 0x01000000ff2f7807 */ /* 0x000fe20002800000 */
[----:B------:R-:W-:Y:S01]  /*c050*/  IMAD.WIDE.U32 R50, R50, 0x1000000, RZ ;  /* 0x0100000032327825 */ /* 0x000fe200078e00ff */
[----:B------:R-:W-:Y:S02]  /*c060*/  SEL R46, RZ, 0x1, P3 ;  /* 0x00000001ff2e7807 */ /* 0x000fe40001800000 */
[----:B------:R-:W-:Y:S02]  /*c070*/  SEL R44, RZ, 0x1, P4 ;  /* 0x00000001ff2c7807 */ /* 0x000fe40002000000 */
[----:B------:R-:W-:Y:S01]  /*c080*/  LOP3.LUT R52, R52, R47, R45, 0xfe, !PT ;  /* 0x0000002f34347212 */ /* 0x000fe200078efe2d */
[----:B------:R-:W-:Y:S01]  /*c090*/  IMAD.WIDE.U32 R46, R46, 0x10000, RZ ;  /* 0x000100002e2e7825 */ /* 0x000fe200078e00ff */
[----:B------:R-:W-:-:S02]  /*c0a0*/  SEL R53, RZ, 0x1, P2 ;  /* 0x00000001ff357807 */ /* 0x000fc40001000000 */
[----:B------:R-:W-:Y:S01]  /*c0b0*/  LOP3.LUT P5, RZ, R178, 0x10, RZ, 0xc0, !PT ;  /* 0x00000010b2ff7812 */ /* 0x000fe200078ac0ff */
[----:B------:R-:W-:Y:S01]  /*c0c0*/  IMAD.WIDE.U32 R44, R44, 0x100, RZ ;  /* 0x000001002c2c7825 */ /* 0x000fe200078e00ff */
[----:B------:R-:W-:Y:S02]  /*c0d0*/  LOP3.LUT R53, R51, R52, R53, 0xfe, !PT ;  /* 0x0000003433357212 */ /* 0x000fe400078efe35 */
[----:B------:R-:W-:Y:S02]  /*c0e0*/  SEL R51, RZ, 0x1, P5 ;  /* 0x00000001ff337807 */ /* 0x000fe40002800000 */
[----:B------:R-:W-:Y:S02]  /*c0f0*/  LOP3.LUT R50, R44, R50, R46, 0xfe, !PT ;  /* 0x000000322c327212 */ /* 0x000fe400078efe2e */
[----:B------:R-:W-:Y:S01]  /*c100*/  LOP3.LUT R45, R45, R53, R47, 0xfe, !PT ;  /* 0x000000352d2d7212 */ /* 0x000fe200078efe2f */
[----:B------:R-:W-:Y:S01]  /*c110*/  IMAD.WIDE.U32 R46, R116, R189, c[0x0][0x190] ;  /* 0x00006400742e7625 */ /* 0x000fe200078e00bd */
[----:B------:R-:W-:-:S02]  /*c120*/  LOP3.LUT R44, R50, R51, RZ, 0xfc, !PT ;  /* 0x00000033322c7212 */ /* 0x000fc400078efcff */
        /* <DEDUP_REMOVED lines=26> */
.L_x_9313:
[----:B------:R1:W5:Y:S04]  /*c2d0*/  @P6 LDG.E.128 R80, [R52.64] ;  /* 0x0000000434506981 */ /* 0x000368000c1e1d00 */
[----:B------:R1:W5:Y:S04]  /*c2e0*/  @P0 LDG.E.128 R76, [R50.64] ;  /* 0x00000004324c0981 */ /* 0x000368000c1e1d00 */
[----:B------:R1:W5:Y:S04]  /*c2f0*/  @P0 LDG.E.128 R72, [R50.64+0x10] ;  /* 0x0000100432480981 */ /* 0x000368000c1e1d00 */
        /* <DEDUP_REMOVED lines=13> */
.L_x_9315:
[----:B-1----:R-:W-:Y:S02]  /*c3d0*/  IMAD.MOV.U32 R116, RZ, RZ, R156 ;  /* 0x000000ffff747224 */ /* 0x002fe400078e009c */
.L_x_9316:
[----:B------:R-:W-:Y:S05]  /*c3e0*/  BSYNC B0 ;  /* 0x0000000000007941 */ /* 0x000fea0003800000 */
.L_x_9314:
        /* <DEDUP_REMOVED lines=16> */
.L_x_9320:
[----:B------:R-:W-:Y:S05]  /*c4f0*/  BSYNC B1 ;  /* 0x0000000000017941 */ /* 0x000fea0003800000 */
.L_x_9319:
        /* <DEDUP_REMOVED lines=44> */
.L_x_9318:
[----:B------:R-:W-:Y:S05]  /*c7c0*/  BSYNC B0 ;  /* 0x0000000000007941 */ /* 0x000fea0003800000 */
.L_x_9317:
        /* <DEDUP_REMOVED lines=14> */
.L_x_9321:
        /* <DEDUP_REMOVED lines=12> */
.L_x_9324:
[----:B------:R-:W-:Y:S02]  /*c970*/  IMAD.MOV.U32 R53, RZ, RZ, R156 ;  /* 0x000000ffff357224 */ /* 0x000fe400078e009c */
.L_x_9325:
[----:B------:R-:W-:Y:S05]  /*c980*/  BSYNC B0 ;  /* 0x0000000000007941 */ /* 0x000fea0003800000 */
.L_x_9323:
        /* <DEDUP_REMOVED lines=16> */
.L_x_9329:
[----:B------:R-:W-:Y:S05]  /*ca90*/  BSYNC B1 ;  /* 0x0000000000017941 */ /* 0x000fea0003800000 */
.L_x_9328:
        /* <DEDUP_REMOVED lines=44> */
.L_x_9327:
[----:B------:R-:W-:Y:S05]  /*cd60*/  BSYNC B0 ;  /* 0x0000000000007941 */ /* 0x000fea0003800000 */
.L_x_9326:
        /* <DEDUP_REMOVED lines=9> */
.L_x_9322:
        /* <DEDUP_REMOVED lines=12> */
.L_x_9331:
[----:B------:R-:W-:Y:S02]  /*cec0*/  IMAD.MOV.U32 R118, RZ, RZ, R156 ;  /* 0x000000ffff767224 */ /* 0x000fe400078e009c */
.L_x_9332:
[----:B------:R-:W-:Y:S05]  /*ced0*/  BSYNC B0 ;  /* 0x0000000000007941 */ /* 0x000fea0003800000 */
.L_x_9330:
        /* <DEDUP_REMOVED lines=16> */
.L_x_9336:
[----:B------:R-:W-:Y:S05]  /*cfe0*/  BSYNC B1 ;  /* 0x0000000000017941 */ /* 0x000fea0003800000 */
.L_x_9335:
        /* <DEDUP_REMOVED lines=44> */
.L_x_9334:
[----:B------:R-:W-:Y:S05]  /*d2b0*/  BSYNC B0 ;  /* 0x0000000000007941 */ /* 0x000fea0003800000 */
.L_x_9333:
        /* <DEDUP_REMOVED lines=14> */
.L_x_9337:
        /* <DEDUP_REMOVED lines=12> */
.L_x_9340:
[----:B------:R-:W-:Y:S02]  /*d460*/  IMAD.MOV.U32 R118, RZ, RZ, R156 ;  /* 0x000000ffff767224 */ /* 0x000fe400078e009c */
.L_x_9341:
[----:B------:R-:W-:Y:S05]  /*d470*/  BSYNC B0 ;  /* 0x0000000000007941 */ /* 0x000fea0003800000 */
.L_x_9339:
        /* <DEDUP_REMOVED lines=16> */
.L_x_9345:
[----:B------:R-:W-:Y:S05]  /*d580*/  BSYNC B1 ;  /* 0x0000000000017941 */ /* 0x000fea0003800000 */
.L_x_9344:
        /* <DEDUP_REMOVED lines=44> */
.L_x_9343:
[----:B------:R-:W-:Y:S05]  /*d850*/  BSYNC B0 ;  /* 0x0000000000007941 */ /* 0x000fea0003800000 */
.L_x_9342:
        /* <DEDUP_REMOVED lines=9> */
.L_x_9338:
        /* <DEDUP_REMOVED lines=12> */
.L_x_9347:
[----:B------:R-:W-:Y:S02]  /*d9b0*/  MOV R118, R156 ;  /* 0x0000009c00767202 */ /* 0x000fe40000000f00 */
.L_x_9348:
[----:B------:R-:W-:Y:S05]  /*d9c0*/  BSYNC B0 ;  /* 0x0000000000007941 */ /* 0x000fea0003800000 */
.L_x_9346:
        /* <DEDUP_REMOVED lines=16> */
.L_x_9352:
[----:B------:R-:W-:Y:S05]  /*dad0*/  BSYNC B1 ;  /* 0x0000000000017941 */ /* 0x000fea0003800000 */
.L_x_9351:
        /* <DEDUP_REMOVED lines=44> */
.L_x_9350:
[----:B------:R-:W-:Y:S05]  /*dda0*/  BSYNC B0 ;  /* 0x0000000000007941 */ /* 0x000fea0003800000 */
.L_x_9349:
        /* <DEDUP_REMOVED lines=14> */
.L_x_9353:
        /* <DEDUP_REMOVED lines=12> */
.L_x_9356:
[----:B------:R-:W-:Y:S02]  /*df50*/  IMAD.MOV.U32 R55, RZ, RZ, R156 ;  /* 0x000000ffff377224 */ /* 0x000fe400078e009c */
.L_x_9357:
[----:B------:R-:W-:Y:S05]  /*df60*/  BSYNC B0 ;  /* 0x0000000000007941 */ /* 0x000fea0003800000 */
.L_x_9355:
        /* <DEDUP_REMOVED lines=16> */
.L_x_9361:
[----:B------:R-:W-:Y:S05]  /*e070*/  BSYNC B1 ;  /* 0x0000000000017941 */ /* 0x000fea0003800000 */
.L_x_9360:
        /* <DEDUP_REMOVED lines=44> */
.L_x_9359:
[----:B------:R-:W-:Y:S05]  /*e340*/  BSYNC B0 ;  /* 0x0000000000007941 */ /* 0x000fea0003800000 */
.L_x_9358:
        /* <DEDUP_REMOVED lines=9> */
.L_x_9354:
        /* <DEDUP_REMOVED lines=12> */
.L_x_9363:
[----:B------:R-:W-:Y:S02]  /*e4a0*/  IMAD.MOV.U32 R162, RZ, RZ, R156 ;  /* 0x000000ffffa27224 */ /* 0x000fe400078e009c */
.L_x_9364:
[----:B------:R-:W-:Y:S05]  /*e4b0*/  BSYNC B0 ;  /* 0x0000000000007941 */ /* 0x000fea0003800000 */
.L_x_9362:
        /* <DEDUP_REMOVED lines=16> */
.L_x_9368:
[----:B------:R-:W-:Y:S05]  /*e5c0*/  BSYNC B1 ;  /* 0x0000000000017941 */ /* 0x000fea0003800000 */
.L_x_9367:
        /* <DEDUP_REMOVED lines=44> */
.L_x_9366:
[----:B------:R-:W-:Y:S05]  /*e890*/  BSYNC B0 ;  /* 0x0000000000007941 */ /* 0x000fea0003800000 */
.L_x_9365:
        /* <DEDUP_REMOVED lines=14> */
.L_x_9369:
        /* <DEDUP_REMOVED lines=12> */
.L_x_9372:
[----:B------:R-:W-:Y:S02]  /*ea40*/  IMAD.MOV.U32 R118, RZ, RZ, R156 ;  /* 0x000000ffff767224 */ /* 0x000fe400078e009c */
.L_x_9373:
[----:B------:R-:W-:Y:S05]  /*ea50*/  BSYNC B0 ;  /* 0x0000000000007941 */ /* 0x000fea0003800000 */
.L_x_9371:
        /* <DEDUP_REMOVED lines=16> */
.L_x_9377:
[----:B------:R-:W-:Y:S05]  /*eb60*/  BSYNC B1 ;  /* 0x0000000000017941 */ /* 0x000fea0003800000 */
.L_x_9376:
        /* <DEDUP_REMOVED lines=44> */
.L_x_9375:
[----:B------:R-:W-:Y:S05]  /*ee30*/  BSYNC B0 ;  /* 0x0000000000007941 */ /* 0x000fea0003800000 */
.L_x_9374:
        /* <DEDUP_REMOVED lines=9> */
.L_x_9370:
        /* <DEDUP_REMOVED lines=12> */
.L_x_9379:
[----:B------:R-:W-:Y:S02]  /*ef90*/  IMAD.MOV.U32 R118, RZ, RZ, R156 ;  /* 0x000000ffff767224 */ /* 0x000fe400078e009c */
.L_x_9380:
[----:B------:R-:W-:Y:S05]  /*efa0*/  BSYNC B0 ;  /* 0x0000000000007941 */ /* 0x000fea0003800000 */
.L_x_9378:
        /* <DEDUP_REMOVED lines=16> */
.L_x_9384:
[----:B------:R-:W-:Y:S05]  /*f0b0*/  BSYNC B1 ;  /* 0x0000000000017941 */ /* 0x000fea0003800000 */
.L_x_9383:
        /* <DEDUP_REMOVED lines=44> */
.L_x_9382:
[----:B------:R-:W-:Y:S05]  /*f380*/  BSYNC B0 ;  /* 0x0000000000007941 */ /* 0x000fea0003800000 */
.L_x_9381:
        /* <DEDUP_REMOVED lines=12> */
.L_x_9385:
        /* <DEDUP_REMOVED lines=12> */
.L_x_9388:
[----:B------:R-:W-:Y:S02]  /*f510*/  MOV R49, R156 ;  /* 0x0000009c00317202 */ /* 0x000fe40000000f00 */
.L_x_9389:
[----:B------:R-:W-:Y:S05]  /*f520*/  BSYNC B0 ;  /* 0x0000000000007941 */ /* 0x000fea0003800000 */
.L_x_9387:
        /* <DEDUP_REMOVED lines=16> */
.L_x_9393:
[----:B------:R-:W-:Y:S05]  /*f630*/  BSYNC B1 ;  /* 0x0000000000017941 */ /* 0x000fea0003800000 */
.L_x_9392:
        /* <DEDUP_REMOVED lines=44> */
.L_x_9391:
[----:B------:R-:W-:Y:S05]  /*f900*/  BSYNC B0 ;  /* 0x0000000000007941 */ /* 0x000fea0003800000 */
.L_x_9390:
        /* <DEDUP_REMOVED lines=9> */
.L_x_9386:
        /* <DEDUP_REMOVED lines=12> */
.L_x_9395:
[----:B------:R-:W-:Y:S02]  /*fa60*/  IMAD.MOV.U32 R162, RZ, RZ, R156 ;  /* 0x000000ffffa27224 */ /* 0x000fe400078e009c */
.L_x_9396:
[----:B------:R-:W-:Y:S05]  /*fa70*/  BSYNC B0 ;  /* 0x0000000000007941 */ /* 0x000fea0003800000 */
.L_x_9394:
        /* <DEDUP_REMOVED lines=16> */
.L_x_9400:
[----:B------:R-:W-:Y:S05]  /*fb80*/  BSYNC B1 ;  /* 0x0000000000017941 */ /* 0x000fea0003800000 */
.L_x_9399:
        /* <DEDUP_REMOVED lines=44> */
.L_x_9398:
[----:B------:R-:W-:Y:S05]  /*fe50*/  BSYNC B0 ;  /* 0x0000000000007941 */ /* 0x000fea0003800000 */
.L_x_9397:
        /* <DEDUP_REMOVED lines=12> */
.L_x_9401:
        /* <DEDUP_REMOVED lines=12> */
.L_x_9404:
[----:B------:R-:W-:Y:S02]  /*ffe0*/  IMAD.MOV.U32 R46, RZ, RZ, R156 ;  /* 0x000000ffff2e7224 */ /* 0x000fe400078e009c */
.L_x_9405:
[----:B------:R-:W-:Y:S05]  /*fff0*/  BSYNC B0 ;  /* 0x0000000000007941 */ /* 0x000fea0003800000 */
.L_x_9403:
        /* <DEDUP_REMOVED lines=16> */
.L_x_9409:
[----:B------:R-:W-:Y:S05]  /*10100*/  BSYNC B1 ;  /* 0x0000000000017941 */ /* 0x000fea0003800000 */
.L_x_9408:
        /* <DEDUP_REMOVED lines=44> */
.L_x_9407:
[----:B------:R-:W-:Y:S05]  /*103d0*/  BSYNC B0 ;  /* 0x0000000000007941 */ /* 0x000fea0003800000 */
.L_x_9406:
        /* <DEDUP_REMOVED lines=9> */
.L_x_9402:
        /* <DEDUP_REMOVED lines=12> */
.L_x_9411:
[----:B------:R-:W-:Y:S02]  /*10530*/  IMAD.MOV.U32 R46, RZ, RZ, R156 ;  /* 0x000000ffff2e7224 */ /* 0x000fe400078e009c */
.L_x_9412:
[----:B------:R-:W-:Y:S05]  /*10540*/  BSYNC B0 ;  /* 0x0000000000007941 */ /* 0x000fea0003800000 */
.L_x_9410:
        /* <DEDUP_REMOVED lines=16> */
.L_x_9416:
[----:B------:R-:W-:Y:S05]  /*10650*/  BSYNC B1 ;  /* 0x0000000000017941 */ /* 0x000fea0003800000 */
.L_x_9415:
        /* <DEDUP_REMOVED lines=44> */
.L_x_9414:
[----:B------:R-:W-:Y:S05]  /*10920*/  BSYNC B0 ;  /* 0x0000000000007941 */ /* 0x000fea0003800000 */
.L_x_9413:
        /* <DEDUP_REMOVED lines=12> */
.L_x_9417:
        /* <DEDUP_REMOVED lines=12> */
.L_x_9420:
[----:B------:R-:W-:Y:S02]  /*10ab0*/  IMAD.MOV.U32 R46, RZ, RZ, R156 ;  /* 0x000000ffff2e7224 */ /* 0x000fe400078e009c */
.L_x_9421:
[----:B------:R-:W-:Y:S05]  /*10ac0*/  BSYNC B0 ;  /* 0x0000000000007941 */ /* 0x000fea0003800000 */
.L_x_9419:
        /* <DEDUP_REMOVED lines=16> */
.L_x_9425:
[----:B------:R-:W-:Y:S05]  /*10bd0*/  BSYNC B1 ;  /* 0x0000000000017941 */ /* 0x000fea0003800000 */
.L_x_9424:
        /* <DEDUP_REMOVED lines=44> */
.L_x_9423:
[----:B------:R-:W-:Y:S05]  /*10ea0*/  BSYNC B0 ;  /* 0x0000000000007941 */ /* 0x000fea0003800000 */
.L_x_9422:
        /* <DEDUP_REMOVED lines=9> */
.L_x_9418:
        /* <DEDUP_REMOVED lines=12> */
.L_x_9427:
[----:B------:R-:W-:Y:S02]  /*11000*/  IMAD.MOV.U32 R46, RZ, RZ, R156 ;  /* 0x000000ffff2e7224 */ /* 0x000fe400078e009c */
.L_x_9428:
[----:B------:R-:W-:Y:S05]  /*11010*/  BSYNC B0 ;  /* 0x0000000000007941 */ /* 0x000fea0003800000 */
.L_x_9426:
        /* <DEDUP_REMOVED lines=16> */
.L_x_9432:
[----:B------:R-:W-:Y:S05]  /*11120*/  BSYNC B1 ;  /* 0x0000000000017941 */ /* 0x000fea0003800000 */
.L_x_9431:
        /* <DEDUP_REMOVED lines=44> */
.L_x_9430:
[----:B------:R-:W-:Y:S05]  /*113f0*/  BSYNC B0 ;  /* 0x0000000000007941 */ /* 0x000fea0003800000 */
.L_x_9429:
        /* <DEDUP_REMOVED lines=12> */
.L_x_9433:
        /* <DEDUP_REMOVED lines=12> */
.L_x_9436:
[----:B------:R-:W-:Y:S02]  /*11580*/  IMAD.MOV.U32 R162, RZ, RZ, R156 ;  /* 0x000000ffffa27224 */ /* 0x000fe400078e009c */
.L_x_9437:
[----:B------:R-:W-:Y:S05]  /*11590*/  BSYNC B0 ;  /* 0x0000000000007941 */ /* 0x000fea0003800000 */
.L_x_9435:
        /* <DEDUP_REMOVED lines=18> */
.L_x_9441:
[----:B------:R-:W-:Y:S05]  /*116c0*/  BSYNC B1 ;  /* 0x0000000000017941 */ /* 0x000fea0003800000 */
.L_x_9440:
        /* <DEDUP_REMOVED lines=44> */
.L_x_9439:
[----:B------:R-:W-:Y:S05]  /*11990*/  BSYNC B0 ;  /* 0x0000000000007941 */ /* 0x000fea0003800000 */
.L_x_9438:
        /* <DEDUP_REMOVED lines=9> */
.L_x_9434:
        /* <DEDUP_REMOVED lines=29> */
[----:B------:R-:W-:-:S04]  /*11c00*/  IMAD.WIDE.U32 R118, R188, R167, c[0x0][0x170] ;  /* 0x00005c00bc767625 */ /* 0x000fc800078e00a7 */
[----:B------:R-:W-:-:S04]  /*11c10*/  @P0 IMAD.WIDE.U32 R162, R188, R191, c[0x0][0x180] ;  /* 0x00006000bca20625 */ /* 0x000fc800078e00bf */
        /* <DEDUP_REMOVED lines=21> */
.L_x_9442:
        /* <DEDUP_REMOVED lines=16> */
.L_x_9444:
[----:B-1----:R-:W-:Y:S02]  /*11e70*/  IMAD.MOV.U32 R166, RZ, RZ, R156 ;  /* 0x000000ffffa67224 */ /* 0x002fe400078e009c */
.L_x_9445:
[----:B------:R-:W-:Y:S05]  /*11e80*/  BSYNC B0 ;  /* 0x0000000000007941 */ /* 0x000fea0003800000 */
.L_x_9443:
        /* <DEDUP_REMOVED lines=16> */
.L_x_9449:
[----:B------:R-:W-:Y:S05]  /*11f90*/  BSYNC B1 ;  /* 0x0000000000017941 */ /* 0x000fea0003800000 */
.L_x_9448:
        /* <DEDUP_REMOVED lines=44> */
.L_x_9447:
[----:B------:R-:W-:Y:S05]  /*12260*/  BSYNC B0 ;  /* 0x0000000000007941 */ /* 0x000fea0003800000 */
.L_x_9446:
        /* <DEDUP_REMOVED lines=11> */
[----:B------:R-:W-:Y:S02]  /*12320*/  IMAD.MOV.U32 R46, RZ, RZ, R45 ;  /* 0x000000ffff2e7224 */ /* 0x000fe400078e002d */
[----:B------:R-:W-:Y:S01]  /*12330*/  FADD.FTZ R44, R76, R44 ;  /* 0x0000002c4c2c7221 */ /* 0x000fe20000010000 */
[----:B------:R-:W-:Y:S05]  /*12340*/  BRA `(.L_x_9451) ;  /* 0x0000055000007947 */ /* 0x000fea0003800000 */
.L_x_9450:
        /* <DEDUP_REMOVED lines=12> */
.L_x_9453:
[----:B------:R-:W-:Y:S02]  /*12410*/  IMAD.MOV.U32 R192, RZ, RZ, R156 ;  /* 0x000000ffffc07224 */ /* 0x000fe400078e009c */
.L_x_9454:
[----:B------:R-:W-:Y:S05]  /*12420*/  BSYNC B0 ;  /* 0x0000000000007941 */ /* 0x000fea0003800000 */
.L_x_9452:
        /* <DEDUP_REMOVED lines=16> */
.L_x_9458:
[----:B------:R-:W-:Y:S05]  /*12530*/  BSYNC B1 ;  /* 0x0000000000017941 */ /* 0x000fea0003800000 */
.L_x_9457:
        /* <DEDUP_REMOVED lines=44> */
.L_x_9456:
[----:B------:R-:W-:Y:S05]  /*12800*/  BSYNC B0 ;  /* 0x0000000000007941 */ /* 0x000fea0003800000 */
.L_x_9455:
        /* <DEDUP_REMOVED lines=9> */
.L_x_9451:
        /* <DEDUP_REMOVED lines=12> */
.L_x_9460:
[----:B------:R-:W-:Y:S02]  /*12960*/  IMAD.MOV.U32 R192, RZ, RZ, R156 ;  /* 0x000000ffffc07224 */ /* 0x000fe400078e009c */
.L_x_9461:
[----:B------:R-:W-:Y:S05]  /*12970*/  BSYNC B0 ;  /* 0x0000000000007941 */ /* 0x000fea0003800000 */
.L_x_9459:
        /* <DEDUP_REMOVED lines=16> */
.L_x_9465:
[----:B------:R-:W-:Y:S05]  /*12a80*/  BSYNC B1 ;  /* 0x0000000000017941 */ /* 0x000fea0003800000 */
.L_x_9464:
        /* <DEDUP_REMOVED lines=44> */
.L_x_9463:
[----:B------:R-:W-:Y:S05]  /*12d50*/  BSYNC B0 ;  /* 0x0000000000007941 */ /* 0x000fea0003800000 */
.L_x_9462:
        /* <DEDUP_REMOVED lines=14> */
.L_x_9466:
        /* <DEDUP_REMOVED lines=12> */
.L_x_9469:
[----:B------:R-:W-:Y:S02]  /*12f00*/  IMAD.MOV.U32 R116, RZ, RZ, R156 ;  /* 0x000000ffff747224 */ /* 0x000fe400078e009c */
.L_x_9470:
[----:B------:R-:W-:Y:S05]  /*12f10*/  BSYNC B0 ;  /* 0x0000000000007941 */ /* 0x000fea0003800000 */
.L_x_9468:
        /* <DEDUP_REMOVED lines=16> */
.L_x_9474:
[----:B------:R-:W-:Y:S05]  /*13020*/  BSYNC B1 ;  /* 0x0000000000017941 */ /* 0x000fea0003800000 */
.L_x_9473:
        /* <DEDUP_REMOVED lines=44> */
.L_x_9472:
[----:B------:R-:W-:Y:S05]  /*132f0*/  BSYNC B0 ;  /* 0x0000000000007941 */ /* 0x000fea0003800000 */
.L_x_9471:
        /* <DEDUP_REMOVED lines=9> */
.L_x_9467:
        /* <DEDUP_REMOVED lines=12> */
.L_x_9476:
[----:B------:R-:W-:Y:S02]  /*13450*/  IMAD.MOV.U32 R116, RZ, RZ, R156 ;  /* 0x000000ffff747224 */ /* 0x000fe400078e009c */
.L_x_9477:
[----:B------:R-:W-:Y:S05]  /*13460*/  BSYNC B0 ;  /* 0x0000000000007941 */ /* 0x000fea0003800000 */
.L_x_9475:
        /* <DEDUP_REMOVED lines=16> */
.L_x_9481:
[----:B------:R-:W-:Y:S05]  /*13570*/  BSYNC B1 ;  /* 0x0000000000017941 */ /* 0x000fea0003800000 */
.L_x_9480:
        /* <DEDUP_REMOVED lines=44> */
.L_x_9479:
[----:B------:R-:W-:Y:S05]  /*13840*/  BSYNC B0 ;  /* 0x0000000000007941 */ /* 0x000fea0003800000 */
.L_x_9478:
        /* <DEDUP_REMOVED lines=14> */
.L_x_9482:
        /* <DEDUP_REMOVED lines=12> */
.L_x_9485:
[----:B------:R-:W-:Y:S02]  /*139f0*/  IMAD.MOV.U32 R192, RZ, RZ, R156 ;  /* 0x000000ffffc07224 */ /* 0x000fe400078e009c */
.L_x_9486:
[----:B------:R-:W-:Y:S05]  /*13a00*/  BSYNC B0 ;  /* 0x0000000000007941 */ /* 0x000fea0003800000 */
.L_x_9484:
        /* <DEDUP_REMOVED lines=16> */
.L_x_9490:
[----:B------:R-:W-:Y:S05]  /*13b10*/  BSYNC B1 ;  /* 0x0000000000017941 */ /* 0x000fea0003800000 */
.L_x_9489:
        /* <DEDUP_REMOVED lines=44> */
.L_x_9488:
[----:B------:R-:W-:Y:S05]  /*13de0*/  BSYNC B0 ;  /* 0x0000000000007941 */ /* 0x000fea0003800000 */
.L_x_9487:
        /* <DEDUP_REMOVED lines=9> */
.L_x_9483:
        /* <DEDUP_REMOVED lines=12> */
.L_x_9492:
[----:B------:R-:W-:Y:S02]  /*13f40*/  IMAD.MOV.U32 R192, RZ, RZ, R156 ;  /* 0x000000ffffc07224 */ /* 0x000fe400078e009c */
.L_x_9493:
[----:B------:R-:W-:Y:S05]  /*13f50*/  BSYNC B0 ;  /* 0x0000000000007941 */ /* 0x000fea0003800000 */
.L_x_9491:
        /* <DEDUP_REMOVED lines=16> */
.L_x_9497:
[----:B------:R-:W-:Y:S05]  /*14060*/  BSYNC B1 ;  /* 0x0000000000017941 */ /* 0x000fea0003800000 */
.L_x_9496:
        /* <DEDUP_REMOVED lines=44> */
.L_x_9495:
[----:B------:R-:W-:Y:S05]  /*14330*/  BSYNC B0 ;  /* 0x0000000000007941 */ /* 0x000fea0003800000 */
.L_x_9494:
        /* <DEDUP_REMOVED lines=14> */
.L_x_9498:
        /* <DEDUP_REMOVED lines=12> */
.L_x_9501:
[----:B------:R-:W-:Y:S02]  /*144e0*/  IMAD.MOV.U32 R192, RZ, RZ, R156 ;  /* 0x000000ffffc07224 */ /* 0x000fe400078e009c */
.L_x_9502:
[----:B------:R-:W-:Y:S05]  /*144f0*/  BSYNC B0 ;  /* 0x0000000000007941 */ /* 0x000fea0003800000 */
.L_x_9500:
        /* <DEDUP_REMOVED lines=16> */
.L_x_9506:
[----:B------:R-:W-:Y:S05]  /*14600*/  BSYNC B1 ;  /* 0x0000000000017941 */ /* 0x000fea0003800000 */
.L_x_9505:
        /* <DEDUP_REMOVED lines=44> */
.L_x_9504:
[----:B------:R-:W-:Y:S05]  /*148d0*/  BSYNC B0 ;  /* 0x0000000000007941 */ /* 0x000fea0003800000 */
.L_x_9503:
        /* <DEDUP_REMOVED lines=9> */
.L_x_9499:
        /* <DEDUP_REMOVED lines=12> */
.L_x_9508:
[----:B------:R-:W-:Y:S02]  /*14a30*/  IMAD.MOV.U32 R192, RZ, RZ, R156 ;  /* 0x000000ffffc07224 */ /* 0x000fe400078e009c */
.L_x_9509:
[----:B------:R-:W-:Y:S05]  /*14a40*/  BSYNC B0 ;  /* 0x0000000000007941 */ /* 0x000fea0003800000 */
.L_x_9507:
        /* <DEDUP_REMOVED lines=16> */
.L_x_9513:
[----:B------:R-:W-:Y:S05]  /*14b50*/  BSYNC B1 ;  /* 0x0000000000017941 */ /* 0x000fea0003800000 */
.L_x_9512:
        /* <DEDUP_REMOVED lines=44> */
.L_x_9511:
[----:B------:R-:W-:Y:S05]  /*14e20*/  BSYNC B0 ;  /* 0x0000000000007941 */ /* 0x000fea0003800000 */
.L_x_9510:
        /* <DEDUP_REMOVED lines=12> */
.L_x_9514:
        /* <DEDUP_REMOVED lines=12> */
.L_x_9517:
[----:B------:R-:W-:Y:S02]  /*14fb0*/  IMAD.MOV.U32 R192, RZ, RZ, R156 ;  /* 0x000000ffffc07224 */ /* 0x000fe400078e009c */
.L_x_9518:
[----:B------:R-:W-:Y:S05]  /*14fc0*/  BSYNC B0 ;  /* 0x0000000000007941 */ /* 0x000fea0003800000 */
.L_x_9516:
        /* <DEDUP_REMOVED lines=16> */
.L_x_9522:
[----:B------:R-:W-:Y:S05]  /*150d0*/  BSYNC B1 ;  /* 0x0000000000017941 */ /* 0x000fea0003800000 */
.L_x_9521:
        /* <DEDUP_REMOVED lines=44> */
.L_x_9520:
[----:B------:R-:W-:Y:S05]  /*153a0*/  BSYNC B0 ;  /* 0x0000000000007941 */ /* 0x000fea0003800000 */
.L_x_9519:
        /* <DEDUP_REMOVED lines=9> */
.L_x_9515:
        /* <DEDUP_REMOVED lines=12> */
.L_x_9524:
[----:B------:R-:W-:Y:S02]  /*15500*/  IMAD.MOV.U32 R192, RZ, RZ, R156 ;  /* 0x000000ffffc07224 */ /* 0x000fe400078e009c */
.L_x_9525:
[----:B------:R-:W-:Y:S05]  /*15510*/  BSYNC B0 ;  /* 0x0000000000007941 */ /* 0x000fea0003800000 */
.L_x_9523:
        /* <DEDUP_REMOVED lines=16> */
.L_x_9529:
[----:B------:R-:W-:Y:S05]  /*15620*/  BSYNC B1 ;  /* 0x0000000000017941 */ /* 0x000fea0003800000 */
.L_x_9528:
        /* <DEDUP_REMOVED lines=44> */
.L_x_9527:
[----:B------:R-:W-:Y:S05]  /*158f0*/  BSYNC B0 ;  /* 0x0000000000007941 */ /* 0x000fea0003800000 */
.L_x_9526:
        /* <DEDUP_REMOVED lines=12> */
.L_x_9530:
        /* <DEDUP_REMOVED lines=12> */
.L_x_9533:
[----:B------:R-:W-:Y:S02]  /*15a80*/  IMAD.MOV.U32 R192, RZ, RZ, R156 ;  /* 0x000000ffffc07224 */ /* 0x000fe400078e009c */
.L_x_9534:
[----:B------:R-:W-:Y:S05]  /*15a90*/  BSYNC B0 ;  /* 0x0000000000007941 */ /* 0x000fea0003800000 */
.L_x_9532:
        /* <DEDUP_REMOVED lines=16> */
.L_x_9538:
[----:B------:R-:W-:Y:S05]  /*15ba0*/  BSYNC B1 ;  /* 0x0000000000017941 */ /* 0x000fea0003800000 */
.L_x_9537:
        /* <DEDUP_REMOVED lines=44> */
.L_x_9536:
[----:B------:R-:W-:Y:S05]  /*15e70*/  BSYNC B0 ;  /* 0x0000000000007941 */ /* 0x000fea0003800000 */
.L_x_9535:
        /* <DEDUP_REMOVED lines=9> */
.L_x_9531:
        /* <DEDUP_REMOVED lines=12> */
.L_x_9540:
[----:B------:R-:W-:Y:S02]  /*15fd0*/  IMAD.MOV.U32 R192, RZ, RZ, R156 ;  /* 0x000000ffffc07224 */ /* 0x000fe400078e009c */
.L_x_9541:
[----:B------:R-:W-:Y:S05]  /*15fe0*/  BSYNC B0 ;  /* 0x0000000000007941 */ /* 0x000fea0003800000 */
.L_x_9539:
        /* <DEDUP_REMOVED lines=16> */
.L_x_9545:
[----:B------:R-:W-:Y:S05]  /*160f0*/  BSYNC B1 ;  /* 0x0000000000017941 */ /* 0x000fea0003800000 */
.L_x_9544:
        /* <DEDUP_REMOVED lines=44> */
.L_x_9543:
[----:B------:R-:W-:Y:S05]  /*163c0*/  BSYNC B0 ;  /* 0x0000000000007941 */ /* 0x000fea0003800000 */
.L_x_9542:
        /* <DEDUP_REMOVED lines=12> */
.L_x_9546:
        /* <DEDUP_REMOVED lines=12> */
.L_x_9549:
[----:B------:R-:W-:Y:S02]  /*16550*/  IMAD.MOV.U32 R192, RZ, RZ, R156 ;  /* 0x000000ffffc07224 */ /* 0x000fe400078e009c */
.L_x_9550:
[----:B------:R-:W-:Y:S05]  /*16560*/  BSYNC B0 ;  /* 0x0000000000007941 */ /* 0x000fea0003800000 */
.L_x_9548:
        /* <DEDUP_REMOVED lines=16> */
.L_x_9554:
[----:B------:R-:W-:Y:S05]  /*16670*/  BSYNC B1 ;  /* 0x0000000000017941 */ /* 0x000fea0003800000 */
.L_x_9553:
        /* <DEDUP_REMOVED lines=44> */
.L_x_9552:
[----:B------:R-:W-:Y:S05]  /*16940*/  BSYNC B0 ;  /* 0x0000000000007941 */ /* 0x000fea0003800000 */
.L_x_9551:
        /* <DEDUP_REMOVED lines=9> */
.L_x_9547:
        /* <DEDUP_REMOVED lines=12> */
.L_x_9556:
[----:B------:R-:W-:Y:S02]  /*16aa0*/  MOV R192, R156 ;  /* 0x0000009c00c07202 */ /* 0x000fe40000000f00 */
.L_x_9557:
[----:B------:R-:W-:Y:S05]  /*16ab0*/  BSYNC B0 ;  /* 0x0000000000007941 */ /* 0x000fea0003800000 */
.L_x_9555:
        /* <DEDUP_REMOVED lines=16> */
.L_x_9561:
[----:B------:R-:W-:Y:S05]  /*16bc0*/  BSYNC B1 ;  /* 0x0000000000017941 */ /* 0x000fea0003800000 */
.L_x_9560:
        /* <DEDUP_REMOVED lines=44> */
.L_x_9559:
[----:B------:R-:W-:Y:S05]  /*16e90*/  BSYNC B0 ;  /* 0x0000000000007941 */ /* 0x000fea0003800000 */
.L_x_9558:
        /* <DEDUP_REMOVED lines=12> */
.L_x_9562:
        /* <DEDUP_REMOVED lines=12> */
.L_x_9565:
[----:B------:R-:W-:Y:S02]  /*17020*/  IMAD.MOV.U32 R193, RZ, RZ, R156 ;  /* 0x000000ffffc17224 */ /* 0x000fe400078e009c */
.L_x_9566:
[----:B------:R-:W-:Y:S05]  /*17030*/  BSYNC B0 ;  /* 0x0000000000007941 */ /* 0x000fea0003800000 */
.L_x_9564:
        /* <DEDUP_REMOVED lines=16> */
.L_x_9570:
[----:B------:R-:W-:Y:S05]  /*17140*/  BSYNC B1 ;  /* 0x0000000000017941 */ /* 0x000fea0003800000 */
.L_x_9569:
        /* <DEDUP_REMOVED lines=44> */
.L_x_9568:
[----:B------:R-:W-:Y:S05]  /*17410*/  BSYNC B0 ;  /* 0x0000000000007941 */ /* 0x000fea0003800000 */
.L_x_9567:
        /* <DEDUP_REMOVED lines=9> */
.L_x_9563:
[----:B------:R-:W-:Y:S01]  /*174b0*/  FADD.FTZ R162, RZ, R68 ;  /* 0x00000044ffa27221 */ /* 0x000fe20000010000 */
[----:B------:R-:W-:Y:S01]  /*174c0*/  SEL R164, RZ, 0x10000, P4 ;  /* 0x00010000ffa47807 */ /* 0x000fe20002000000 */
[----:B------:R-:W0:Y:S01]  /*174d0*/  S2R R190, SR_TID.X ;  /* 0x0000000000be7919 */ /* 0x000e220000002100 */
[----:B------:R-:W-:Y:S01]  /*174e0*/  SEL R165, RZ, 0x1000000, P5 ;  /* 0x01000000ffa57807 */ /* 0x000fe20002800000 */
[----:B------:R-:W-:Y:S01]  /*174f0*/  FADD.FTZ R163, R162, R69 ;  /* 0x00000045a2a37221 */ /* 0x000fe20000010000 */
[C---:B------:R-:W-:Y:S02]  /*17500*/  LOP3.LUT P4, RZ, R178.reuse, 0x1, RZ, 0xc0, !PT ;  /* 0x00000001b2ff7812 */ /* 0x040fe4000788c0ff */
        /* <DEDUP_REMOVED lines=9> */
[----:B------:R-:W-:Y:S01]  /*175a0*/  SEL R197, RZ, 0x1, P2 ;  /* 0x00000001ffc57807 */ /* 0x000fe20001000000 */
[----:B------:R-:W-:Y:S01]  /*175b0*/  FADD.FTZ R163, R162, R65 ;  /* 0x00000041a2a37221 */ /* 0x000fe20000010000 */
[----:B------:R-:W-:Y:S01]  /*175c0*/  LOP3.LUT P0, RZ, R178, 0x8, RZ, 0xc0, !PT ;  /* 0x00000008b2ff7812 */ /* 0x000fe2000780c0ff */
[----:B------:R-:W-:Y:S01]  /*175d0*/  IMAD.WIDE.U32 R166, R166, 0x1000000, RZ ;  /* 0x01000000a6a67825 */ /* 0x000fe200078e00ff */
[----:B------:R-:W-:Y:S02]  /*175e0*/  LOP3.LUT P6, RZ, R178, 0x20, RZ, 0xc0, !PT ;  /* 0x00000020b2ff7812 */ /* 0x000fe400078cc0ff */
[----:B------:R-:W-:Y:S01]  /*175f0*/  LOP3.LUT P1, RZ, R170, 0xff, RZ, 0xc0, !PT ;  /* 0x000000ffaaff7812 */ /* 0x000fe2000782c0ff */
[----:B------:R-:W-:Y:S01]  /*17600*/  FADD.FTZ R162, R163, R66 ;  /* 0x00000042a3a27221 */ /* 0x000fe20000010000 */
[----:B------:R-:W-:Y:S01]  /*17610*/  LOP3.LUT R197, R167, R195, R197, 0xfe, !PT ;  /* 0x000000c3a7c57212 */ /* 0x000fe200078efec5 */
[----:B------:R-:W-:Y:S01]  /*17620*/  IMAD.WIDE.U32 R164, R164, 0x100, RZ ;  /* 0x00000100a4a47825 */ /* 0x000fe200078e00ff */
[----:B------:R-:W-:-:S02]  /*17630*/  SEL R195, RZ, 0x1, P0 ;  /* 0x00000001ffc37807 */ /* 0x000fc40000000000 */
[----:B0-----:R-:W-:Y:S01]  /*17640*/  LOP3.LUT P0, RZ, R190, 0x1f, RZ, 0xc0, !PT ;  /* 0x0000001fbeff7812 */ /* 0x001fe2000780c0ff */
        /* <DEDUP_REMOVED lines=16> */
[----:B------:R-:W-:Y:S02]  /*17750*/  FADD.FTZ R194, R163, R50 ;  /* 0x00000032a3c27221 */ /* 0x000fe40000010000 */
[----:B------:R-:W-:-:S04]  /*17760*/  IMAD.WIDE.U32 R162, R162, 0x10000, RZ ;  /* 0x00010000a2a27825 */ /* 0x000fc800078e00ff */
[----:B------:R-:W-:Y:S01]  /*17770*/  FADD.FTZ R193, R194, R51 ;  /* 0x00000033c2c17221 */ /* 0x000fe20000010000 */
[----:B------:R-:W-:Y:S01]  /*17780*/  LOP3.LUT R162, R164, R166, R162, 0xfe, !PT ;  /* 0x000000a6a4a27212 */ /* 0x000fe200078efea2 */
[----:B------:R-:W-:Y:S01]  /*17790*/  IMAD.WIDE.U32 R166, R188, R191, c[0x0][0x188] ;  /* 0x00006200bca67625 */ /* 0x000fe200078e00bf */
[----:B------:R-:W-:Y:S02]  /*177a0*/  LOP3.LUT R163, R165, R197, R163, 0xfe, !PT ;  /* 0x000000c5a5a37212 */ /* 0x000fe400078efea3 */
[----:B------:R-:W-:Y:S01]  /*177b0*/  LOP3.LUT R162, R162, R195, RZ, 0xfc, !PT ;  /* 0x000000c3a2a27212 */ /* 0x000fe200078efcff */
[----:B------:R-:W-:Y:S01]  /*177c0*/  IMAD.WIDE.U32 R164, R188, R189, c[0x0][0x190] ;  /* 0x00006400bca47625 */ /* 0x000fe200078e00bd */
[----:B------:R0:W-:Y:S03]  /*177d0*/  STG.E.128 [R166.64], R44 ;  /* 0x0000002ca6007986 */ /* 0x0001e6000c101d04 */
[----:B------:R-:W-:Y:S01]  /*177e0*/  FADD.FTZ R194, R193, R44 ;  /* 0x0000002cc1c27221 */ /* 0x000fe20000010000 */
[----:B------:R0:W-:Y:S03]  /*177f0*/  STG.E.128 [R166.64+0x10], R116 ;  /* 0x00001074a6007986 */ /* 0x0001e6000c101d04 */
[----:B------:R-:W-:Y:S01]  /*17800*/  FADD.FTZ R193, R194, R45 ;  /* 0x0000002dc2c17221 */ /* 0x000fe20000010000 */
[----:B------:R0:W-:Y:S03]  /*17810*/  STG.E.64 [R164.64], R162 ;  /* 0x000000a2a4007986 */ /* 0x0001e6000c101b04 */
        /* <DEDUP_REMOVED lines=27> */
.L_x_9571:
[----:B0-----:R-:W-:Y:S01]  /*179d0*/  @!P1 IADD3 R191, R191, 0x4, RZ ;  /* 0x00000004bfbf9810 */ /* 0x001fe20007ffe0ff */
[----:B------:R-:W-:Y:S01]  /*179e0*/  FADD.FTZ R194, R194, R119 ;  /* 0x00000077c2c27221 */ /* 0x000fe20000010000 */
[----:B------:R-:W-:Y:S05]  /*179f0*/  BRA.DIV ~URZ, `(.L_x_9572) ;  /* 0x000019b27f007947 */ /* 0x000fea000b800000 */
[----:B------:R0:W1:Y:S02]  /*17a00*/  SHFL.BFLY PT, R162, R194, 0x1, 0x1f ;  /* 0x0c201f00c2a27f89 */ /* 0x00006400000e0000 */
.L_x_9576:
        /* <DEDUP_REMOVED lines=84> */
.L_x_9577:
[----:B------:R-:W2:Y:S01]  /*17f50*/  S2R R197, SR_TID.X ;  /* 0x0000000000c57919 */ /* 0x000ea20000002100 */
[----:B------:R-:W-:Y:S01]  /*17f60*/  @!P0 SHF.R.U32.HI R164, RZ, 0x5, R190 ;  /* 0x00000005ffa48819 */ /* 0x000fe200000116be */
[----:B-1----:R-:W-:Y:S01]  /*17f70*/  FADD.FTZ R163, R167, R194 ;  /* 0x000000c2a7a37221 */ /* 0x002fe20000010000 */
[----:B------:R-:W-:Y:S01]  /*17f80*/  WARPSYNC 0xffffffff ;  /* 0xffffffff00007948 */ /* 0x000fe20003800000 */
[----:B------:R-:W-:Y:S01]  /*17f90*/  IMAD.MOV.U32 R167, RZ, RZ, RZ ;  /* 0x000000ffffa77224 */ /* 0x000fe200078e00ff */
[----:B------:R-:W-:Y:S01]  /*17fa0*/  @!P0 LOP3.LUT R164, R164, 0x3, RZ, 0xc0, !PT ;  /* 0x00000003a4a48812 */ /* 0x000fe200078ec0ff */
[----:B------:R-:W-:Y:S01]  /*17fb0*/  ULDC.U8 UR6, c[0x0][0x1f0] ;  /* 0x00007c0000067ab9 */ /* 0x000fe20000000000 */
[----:B------:R-:W-:Y:S01]  /*17fc0*/  PRMT R210, RZ, 0x7610, R92 ;  /* 0x00007610ffd27816 */ /* 0x000fe2000000005c */
[----:B------:R-:W-:Y:S01]  /*17fd0*/  IMAD.SHL.U32 R217, R187, 0x10, RZ ;  /* 0x00000010bbd97824 */ /* 0x000fe200078e00ff */
        /* <DEDUP_REMOVED lines=23> */
[----:B------:R-:W1:Y:S01]  /*18150*/  SHFL.DOWN PT, R190, R167, 0x2, 0x1f ;  /* 0x08401f00a7be7f89 */ /* 0x000e6200000e0000 */
[----:B------:R-:W-:Y:S03]  /*18160*/  I2F R195, R167 ;  /* 0x000000a700c37306 */ /* 0x000fe60000201400 */
[----:B------:R-:W-:Y:S01]  /*18170*/  @!P1 LDS.64 R164, [R191.X8] ;  /* 0x00000000bfa49984 */ /* 0x000fe20000008a00 */
[----:B------:R-:W-:Y:S01]  /*18180*/  ISETP.NE.AND P1, PT, RZ, UR6, PT ;  /* 0x00000006ff007c0c */ /* 0x000fe2000bf25270 */
[----:B-1----:R-:W-:-:S03]  /*18190*/  IMAD.IADD R193, R190, 0x1, R167 ;  /* 0x00000001bec17824 */ /* 0x002fc600078e02a7 */
[----:B------:R-:W-:Y:S02]  /*181a0*/  I2F R190, R190 ;  /* 0x000000be00be7306 */ /* 0x000fe40000201400 */
[----:B------:R-:W1:Y:S06]  /*181b0*/  SHFL.DOWN PT, R196, R193, 0x1, 0x1f ;  /* 0x08201f00c1c47f89 */ /* 0x000e6c00000e0000 */
[----:B0-----:R-:W0:Y:S08]  /*181c0*/  I2F R194, R193 ;  /* 0x000000c100c27306 */ /* 0x001e300000201400 */
[----:B0-----:R-:W0:Y:S01]  /*181d0*/  MUFU.RCP R163, R194 ;  /* 0x000000c200a37308 */ /* 0x001e220000001000 */
[----:B-1----:R-:W-:Y:S01]  /*181e0*/  IMAD.IADD R191, R193, 0x1, R196 ;  /* 0x00000001c1bf7824 */ /* 0x002fe200078e02c4 */
[----:B------:R-:W-:Y:S01]  /*181f0*/  PRMT R193, RZ, 0x5410, R85 ;  /* 0x00005410ffc17816 */ /* 0x000fe20000000055 */
[----:B------:R-:W1:Y:S05]  /*18200*/  SHFL.DOWN PT, R189, R164, 0x2, 0x1f ;  /* 0x08401f00a4bd7f89 */ /* 0x000e6a00000e0000 */
[----:B------:R-:W2:Y:S01]  /*18210*/  I2F R191, R191 ;  /* 0x000000bf00bf7306 */ /* 0x000ea20000201400 */
[----:B------:R-:W3:Y:S07]  /*18220*/  SHFL.DOWN PT, R162, R165, 0x2, 0x1f ;  /* 0x08401f00a5a27f89 */ /* 0x000eee00000e0000 */
[----:B------:R-:W4:Y:S01]  /*18230*/  I2F R196, R196 ;  /* 0x000000c400c47306 */ /* 0x000f220000201400 */
[----:B-1----:R-:W-:-:S04]  /*18240*/  FMUL.FTZ R166, R189, R190 ;  /* 0x000000bebda67220 */ /* 0x002fc80000410000 */
[----:B------:R-:W-:Y:S02]  /*18250*/  FFMA.FTZ R166, R195, R164, R166 ;  /* 0x000000a4c3a67223 */ /* 0x000fe400000100a6 */
[----:B------:R-:W-:Y:S02]  /*18260*/  FADD.FTZ R164, -R189, R164 ;  /* 0x000000a4bda47221 */ /* 0x000fe40000010100 */
[----:B0-----:R-:W-:Y:S02]  /*18270*/  FMUL.FTZ R167, R163, R166 ;  /* 0x000000a6a3a77220 */ /* 0x001fe40000410000 */
[----:B------:R-:W-:Y:S02]  /*18280*/  FMUL.FTZ R164, R164, R164 ;  /* 0x000000a4a4a47220 */ /* 0x000fe40000410000 */
[----:B---3--:R-:W-:Y:S01]  /*18290*/  FADD.FTZ R162, R162, R165 ;  /* 0x000000a5a2a27221 */ /* 0x008fe20000010000 */
[----:B------:R-:W4:Y:S01]  /*182a0*/  SHFL.DOWN PT, R166, R167, 0x1, 0x1f ;  /* 0x08201f00a7a67f89 */ /* 0x000f2200000e0000 */
[----:B------:R-:W-:Y:S01]  /*182b0*/  FMUL.FTZ R164, R164, R195 ;  /* 0x000000c3a4a47220 */ /* 0x000fe20000410000 */
[----:B--2---:R-:W0:Y:S03]  /*182c0*/  MUFU.RCP R165, R191 ;  /* 0x000000bf00a57308 */ /* 0x004e260000001000 */
[----:B------:R-:W-:Y:S01]  /*182d0*/  FMUL.FTZ R164, R164, R190 ;  /* 0x000000bea4a47220 */ /* 0x000fe20000410000 */
[----:B------:R-:W-:-:S03]  /*182e0*/  SHF.R.U32.HI R190, RZ, 0x5, R197 ;  /* 0x00000005ffbe7819 */ /* 0x000fc600000116c5 */
[----:B------:R-:W-:Y:S01]  /*182f0*/  FFMA.FTZ R162, R163, R164, R162 ;  /* 0x000000a4a3a27223 */ /* 0x000fe200000100a2 */
[----:B------:R-:W-:-:S04]  /*18300*/  LOP3.LUT R190, R190, 0x3, RZ, 0xc0, !PT ;  /* 0x00000003bebe7812 */ /* 0x000fc800078ec0ff */
[----:B------:R-:W1:Y:S01]  /*18310*/  SHFL.DOWN PT, R163, R162, 0x1, 0x1f ;  /* 0x08201f00a2a37f89 */ /* 0x000e6200000e0000 */
[----:B------:R-:W-:Y:S02]  /*18320*/  LOP3.LUT P0, RZ, R190, 0x1f, R197, 0xf8, !PT ;  /* 0x0000001fbeff7812 */ /* 0x000fe4000780f8c5 */
[----:B------:R-:W-:Y:S01]  /*18330*/  PRMT R197, RZ, 0x7610, R91 ;  /* 0x00007610ffc57816 */ /* 0x000fe2000000005b */
[----:B----4-:R-:W-:Y:S02]  /*18340*/  FMUL.FTZ R164, R166, R196 ;  /* 0x000000c4a6a47220 */ /* 0x010fe40000410000 */
[----:B------:R-:W-:Y:S02]  /*18350*/  FADD.FTZ R166, R167, -R166 ;  /* 0x800000a6a7a67221 */ /* 0x000fe40000010000 */
[----:B------:R-:W-:Y:S02]  /*18360*/  FFMA.FTZ R164, R194, R167, R164 ;  /* 0x000000a7c2a47223 */ /* 0x000fe400000100a4 */
[----:B------:R-:W-:-:S02]  /*18370*/  FMUL.FTZ R167, R166, R166 ;  /* 0x000000a6a6a77220 */ /* 0x000fc40000410000 */
[----:B0-----:R-:W-:Y:S02]  /*18380*/  FMUL.FTZ R164, R165, R164 ;  /* 0x000000a4a5a47220 */ /* 0x001fe40000410000 */
[----:B------:R-:W-:Y:S02]  /*18390*/  FMUL.FTZ R167, R194, R167 ;  /* 0x000000a7c2a77220 */ /* 0x000fe40000410000 */
[----:B------:R-:W-:Y:S01]  /*183a0*/  IMAD.MOV.U32 R166, RZ, RZ, c[0x0][0x1e0] ;  /* 0x00007800ffa67624 */ /* 0x000fe200078e00ff */
[----:B------:R-:W0:Y:S01]  /*183b0*/  SHFL.IDX PT, R189, R164, RZ, 0x1f ;  /* 0x00001fffa4bd7589 */ /* 0x000e2200000e0000 */
[----:B-1----:R-:W-:Y:S02]  /*183c0*/  FADD.FTZ R162, R162, R163 ;  /* 0x000000a3a2a27221 */ /* 0x002fe40000010000 */
[----:B------:R-:W-:-:S04]  /*183d0*/  FMUL.FTZ R167, R167, R196 ;  /* 0x000000c4a7a77220 */ /* 0x000fc80000410000 */
[----:B------:R-:W-:Y:S01]  /*183e0*/  FFMA.FTZ R167, R165, R167, R162 ;  /* 0x000000a7a5a77223 */ /* 0x000fe200000100a2 */
[----:B------:R-:W-:-:S05]  /*183f0*/  @!P0 MOV R162, 0x4 ;  /* 0x0000000400a28802 */ /* 0x000fca0000000f00 */
[----:B------:R-:W1:Y:S01]  /*18400*/  SHFL.IDX PT, R167, R167, RZ, 0x1f ;  /* 0x00001fffa7a77589 */ /* 0x000e6200000e0000 */
[----:B------:R-:W-:Y:S01]  /*18410*/  @!P0 IMAD.WIDE R162, R157, R162, c[0x0][0x1a0] ;  /* 0x000068009da28625 */ /* 0x000fe200078e02a2 */
[----:B0-----:R-:W-:-:S04]  /*18420*/  FSEL R164, R189, RZ, !P1 ;  /* 0x000000ffbda47208 */ /* 0x001fc80004800000 */
[----:B------:R0:W-:Y:S01]  /*18430*/  @!P0 STG.E [R162.64], R189 ;  /* 0x000000bda2008986 */ /* 0x0001e2000c101904 */
[C---:B------:R-:W-:Y:S02]  /*18440*/  FADD.FTZ R165, -R164.reuse, R64 ;  /* 0x00000040a4a57221 */ /* 0x040fe40000010100 */
[----:B------:R-:W-:Y:S02]  /*18450*/  FMUL.FTZ R64, R189, R189 ;  /* 0x000000bdbd407220 */ /* 0x000fe40000410000 */
[C---:B------:R-:W-:Y:S02]  /*18460*/  FADD.FTZ R204, -R164.reuse, R60 ;  /* 0x0000003ca4cc7221 */ /* 0x040fe40000010100 */
[C---:B------:R-:W-:Y:S02]  /*18470*/  FADD.FTZ R195, -R164.reuse, R45 ;  /* 0x0000002da4c37221 */ /* 0x040fe40000010100 */
[----:B0-----:R-:W-:Y:S01]  /*18480*/  FADD.FTZ R162, -R164, R61 ;  /* 0x0000003da4a27221 */ /* 0x001fe20000010100 */
[----:B------:R-:W-:Y:S01]  /*18490*/  FSEL R61, R64, RZ, P1 ;  /* 0x000000ff403d7208 */ /* 0x000fe20000800000 */
[----:B-1----:R-:W-:-:S02]  /*184a0*/  FFMA.FTZ R60, R167, R166, c[0x0][0x228] ;  /* 0x00008a00a73c7623 */ /* 0x002fc400000100a6 */
[----:B------:R-:W-:Y:S02]  /*184b0*/  FADD.FTZ R64, -R164, R54 ;  /* 0x00000036a4407221 */ /* 0x000fe40000010100 */
[----:B------:R-:W-:Y:S02]  /*184c0*/  FADD.FTZ R60, R60, R61 ;  /* 0x0000003d3c3c7221 */ /* 0x000fe40000010000 */
[----:B------:R-:W-:Y:S02]  /*184d0*/  @!P0 IMAD.MOV.U32 R166, RZ, RZ, 0x4 ;  /* 0x00000004ffa68424 */ /* 0x000fe400078e00ff */
[----:B------:R-:W0:Y:S01]  /*184e0*/  MUFU.RSQ R54, R60 ;  /* 0x0000003c00367308 */ /* 0x000e220000001400 */
[C---:B------:R-:W-:Y:S02]  /*184f0*/  FADD.FTZ R189, -R164.reuse, R52 ;  /* 0x00000034a4bd7221 */ /* 0x040fe40000010100 */
[C---:B------:R-:W-:Y:S02]  /*18500*/  FADD.FTZ R52, -R164.reuse, R50 ;  /* 0x00000032a4347221 */ /* 0x040fe40000010100 */
[----:B------:R-:W-:-:S02]  /*18510*/  FADD.FTZ R50, -R164, R44 ;  /* 0x0000002ca4327221 */ /* 0x000fc40000010100 */
[----:B------:R-:W-:Y:S02]  /*18520*/  FADD.FTZ R58, -R164, R58 ;  /* 0x0000003aa43a7221 */ /* 0x000fe40000010100 */
[C---:B------:R-:W-:Y:S01]  /*18530*/  @!P0 IMAD.WIDE R44, R157.reuse, R166, c[0x0][0x1a8] ;  /* 0x00006a009d2c8625 */ /* 0x040fe200078e02a6 */
[----:B------:R-:W-:-:S03]  /*18540*/  IADD3 R157, R157, c[0x0][0x160], RZ ;  /* 0x000058009d9d7a10 */ /* 0x000fc60007ffe0ff */
[C---:B------:R-:W-:Y:S02]  /*18550*/  FADD.FTZ R163, -R164.reuse, R47 ;  /* 0x0000002fa4a37221 */ /* 0x040fe40000010100 */
[C---:B------:R-:W-:Y:S01]  /*18560*/  FADD.FTZ R47, -R164.reuse, R116 ;  /* 0x00000074a42f7221 */ /* 0x040fe20000010100 */
[----:B0-----:R0:W-:Y:S01]  /*18570*/  @!P0 STG.E [R44.64], R54 ;  /* 0x000000362c008986 */ /* 0x0011e2000c101904 */
[----:B------:R-:W-:Y:S02]  /*18580*/  FADD.FTZ R196, -R164, R53 ;  /* 0x00000035a4c47221 */ /* 0x000fe40000010100 */
[----:B------:R-:W-:Y:S01]  /*18590*/  FMUL.FTZ R116, R54, R58 ;  /* 0x0000003a36747220 */ /* 0x000fe20000410000 */
[----:B------:R-:W-:Y:S01]  /*185a0*/  PRMT R58, RZ, 0x5410, R98 ;  /* 0x00005410ff3a7816 */ /* 0x000fe20000000062 */
[C---:B------:R-:W-:Y:S02]  /*185b0*/  FADD.FTZ R53, -R164.reuse, R46 ;  /* 0x0000002ea4357221 */ /* 0x040fe40000010100 */
[----:B------:R-:W-:-:S02]  /*185c0*/  FADD.FTZ R61, -R164, R49 ;  /* 0x00000031a43d7221 */ /* 0x000fc40000010100 */
[----:B------:R-:W-:Y:S02]  /*185d0*/  FMUL.FTZ R46, R54, R165 ;  /* 0x000000a5362e7220 */ /* 0x000fe40000410000 */
[C---:B------:R-:W-:Y:S01]  /*185e0*/  FADD.FTZ R49, -R164.reuse, R51 ;  /* 0x00000033a4317221 */ /* 0x040fe20000010100 */
[----:B0-----:R-:W-:Y:S01]  /*185f0*/  PRMT R45, RZ, 0x5410, R114 ;  /* 0x00005410ff2d7816 */ /* 0x001fe20000000072 */
[----:B------:R-:W-:Y:S01]  /*18600*/  FADD.FTZ R65, -R164, R65 ;  /* 0x00000041a4417221 */ /* 0x000fe20000010100 */
[----:B------:R-:W-:Y:S01]  /*18610*/  PRMT R44, RZ, 0x7610, R115 ;  /* 0x00007610ff2c7816 */ /* 0x000fe20000000073 */
[----:B------:R-:W-:Y:S02]  /*18620*/  FFMA.FTZ R58, R46, R58, R29 ;  /* 0x0000003a2e3a7223 */ /* 0x000fe4000001001d */
[----:B------:R-:W-:Y:S01]  /*18630*/  FMUL.FTZ R60, R54, R49 ;  /* 0x00000031363c7220 */ /* 0x000fe20000410000 */
[----:B------:R-:W-:Y:S01]  /*18640*/  PRMT R49, RZ, 0x7610, R98 ;  /* 0x00007610ff317816 */ /* 0x000fe20000000062 */
[----:B------:R-:W-:Y:S01]  /*18650*/  FFMA.FTZ R46, R46, R45, R130 ;  /* 0x0000002d2e2e7223 */ /* 0x000fe20000010082 */
[----:B------:R-:W-:Y:S01]  /*18660*/  PRMT R45, RZ, 0x7610, R114 ;  /* 0x00007610ff2d7816 */ /* 0x000fe20000000072 */
[----:B------:R-:W-:-:S02]  /*18670*/  FADD.FTZ R57, -R164, R57 ;  /* 0x00000039a4397221 */ /* 0x000fc40000010100 */
[----:B------:R-:W-:Y:S02]  /*18680*/  FMUL.FTZ R51, R54, R65 ;  /* 0x0000004136337220 */ /* 0x000fe40000410000 */
[----:B------:R-:W-:Y:S02]  /*18690*/  FADD.FTZ R70, -R164, R70 ;  /* 0x00000046a4467221 */ /* 0x000fe40000010100 */
[----:B------:R-:W-:Y:S01]  /*186a0*/  FMUL.FTZ R191, R54, R57 ;  /* 0x0000003936bf7220 */ /* 0x000fe20000410000 */
[----:B------:R-:W-:Y:S01]  /*186b0*/  PRMT R57, RZ, 0x5410, R97 ;  /* 0x00005410ff397816 */ /* 0x000fe20000000061 */
[C---:B------:R-:W-:Y:S02]  /*186c0*/  FFMA.FTZ R49, R51.reuse, R49, R28 ;  /* 0x0000003133317223 */ /* 0x040fe4000001001c */
[----:B------:R-:W-:Y:S01]  /*186d0*/  FFMA.FTZ R45, R51, R45, R134 ;  /* 0x0000002d332d7223 */ /* 0x000fe20000010086 */
[----:B------:R-:W-:Y:S01]  /*186e0*/  PRMT R51, RZ, 0x5410, R113 ;  /* 0x00005410ff337816 */ /* 0x000fe20000000071 */
[----:B------:R-:W-:Y:S01]  /*186f0*/  FADD.FTZ R199, -R164, R63 ;  /* 0x0000003fa4c77221 */ /* 0x000fe20000010100 */
[----:B------:R-:W-:Y:S01]  /*18700*/  F2FP.BF16.PACK_AB R58, R49, R58 ;  /* 0x0000003a313a723e */ /* 0x000fe200000010ff */
[C---:B------:R-:W-:Y:S01]  /*18710*/  FMUL.FTZ R70, R54.reuse, R70 ;  /* 0x0000004636467220 */ /* 0x040fe20000410000 */
[----:B------:R-:W-:Y:S01]  /*18720*/  F2FP.BF16.PACK_AB R46, R45, R46 ;  /* 0x0000002e2d2e723e */ /* 0x000fe200000010ff */
[----:B------:R-:W-:-:S02]  /*18730*/  FMUL.FTZ R63, R54, R162 ;  /* 0x000000a2363f7220 */ /* 0x000fc40000410000 */
        /* <DEDUP_REMOVED lines=11> */
[C---:B------:R-:W-:Y:S01]  /*187f0*/  FADD.FTZ R166, -R164.reuse, R118 ;  /* 0x00000076a4a67221 */ /* 0x040fe20000010100 */
[----:B------:R-:W-:Y:S01]  /*18800*/  PRMT R118, RZ, 0x7610, R95 ;  /* 0x00007610ff767816 */ /* 0x000fe2000000005f */
[----:B------:R-:W-:-:S02]  /*18810*/  FADD.FTZ R167, -R164, R119 ;  /* 0x00000077a4a77221 */ /* 0x000fc40000010100 */
[----:B------:R-:W-:Y:S02]  /*18820*/  FMUL.FTZ R164, R54, R50 ;  /* 0x0000003236a47220 */ /* 0x000fe40000410000 */
[C---:B------:R-:W-:Y:S02]  /*18830*/  FFMA.FTZ R57, R70.reuse, R57, R31 ;  /* 0x0000003946397223 */ /* 0x040fe4000001001f */
[----:B------:R-:W-:Y:S01]  /*18840*/  FFMA.FTZ R50, R70, R51, R128 ;  /* 0x0000003346327223 */ /* 0x000fe20000010080 */
[----:B------:R-:W-:Y:S01]  /*18850*/  PRMT R70, RZ, 0x5410, R91 ;  /* 0x00005410ff467816 */ /* 0x000fe2000000005b */
[C---:B------:R-:W-:Y:S02]  /*18860*/  FFMA.FTZ R210, R63.reuse, R210, R24 ;  /* 0x000000d23fd27223 */ /* 0x040fe40000010018 */
[----:B------:R-:W-:Y:S01]  /*18870*/  FFMA.FTZ R205, R63, R205, R138 ;  /* 0x000000cd3fcd7223 */ /* 0x000fe2000001008a */
[----:B------:R-:W-:Y:S01]  /*18880*/  PRMT R63, RZ, 0x5410, R107 ;  /* 0x00005410ff3f7816 */ /* 0x000fe2000000006b */
[----:B------:R-:W-:-:S02]  /*18890*/  FMUL.FTZ R52, R54, R52 ;  /* 0x0000003436347220 */ /* 0x000fc40000410000 */
[----:B------:R-:W-:Y:S02]  /*188a0*/  FMUL.FTZ R117, R54, R68 ;  /* 0x0000004436757220 */ /* 0x000fe40000410000 */
[C---:B------:R-:W-:Y:S02]  /*188b0*/  FFMA.FTZ R70, R52.reuse, R70, R11 ;  /* 0x0000004634467223 */ /* 0x040fe4000001000b */
        /* <DEDUP_REMOVED lines=9> */
[C---:B------:R-:W-:Y:S01]  /*18950*/  FMUL.FTZ R194, R54.reuse, R56 ;  /* 0x0000003836c27220 */ /* 0x040fe20000410000 */
[----:B------:R-:W-:Y:S01]  /*18960*/  PRMT R56, RZ, 0x5410, R96 ;  /* 0x00005410ff387816 */ /* 0x000fe20000000060 */
[C---:B------:R-:W-:Y:S01]  /*18970*/  FMUL.FTZ R119, R54.reuse, R59 ;  /* 0x0000003b36777220 */ /* 0x040fe20000410000 */
[----:B------:R-:W-:Y:S01]  /*18980*/  PRMT R59, RZ, 0x5410, R99 ;  /* 0x00005410ff3b7816 */ /* 0x000fe20000000063 */
[----:B------:R-:W-:-:S02]  /*18990*/  FMUL.FTZ R189, R54, R189 ;  /* 0x000000bd36bd7220 */ /* 0x000fc40000410000 */
[C---:B------:R-:W-:Y:S02]  /*189a0*/  FMUL.FTZ R196, R54.reuse, R196 ;  /* 0x000000c436c47220 */ /* 0x040fe40000410000 */
[C---:B------:R-:W-:Y:S02]  /*189b0*/  FMUL.FTZ R64, R54.reuse, R64 ;  /* 0x0000004036407220 */ /* 0x040fe40000410000 */
[C---:B------:R-:W-:Y:S01]  /*189c0*/  FMUL.FTZ R65, R54.reuse, R55 ;  /* 0x0000003736417220 */ /* 0x040fe20000410000 */
[----:B------:R-:W-:Y:S01]  /*189d0*/  PRMT R55, RZ, 0x5410, R111 ;  /* 0x00005410ff377816 */ /* 0x000fe2000000006f */
[C---:B------:R-:W-:Y:S01]  /*189e0*/  FMUL.FTZ R62, R54.reuse, R48 ;  /* 0x00000030363e7220 */ /* 0x040fe20000410000 */
[----:B------:R-:W-:Y:S01]  /*189f0*/  PRMT R48, RZ, 0x7610, R99 ;  /* 0x00007610ff307816 */ /* 0x000fe20000000063 */
[C---:B------:R-:W-:Y:S02]  /*18a00*/  FMUL.FTZ R61, R54.reuse, R61 ;  /* 0x0000003d363d7220 */ /* 0x040fe40000410000 */
[----:B------:R-:W-:-:S02]  /*18a10*/  FMUL.FTZ R195, R54, R195 ;  /* 0x000000c336c37220 */ /* 0x000fc40000410000 */
[C---:B------:R-:W-:Y:S01]  /*18a20*/  FMUL.FTZ R162, R54.reuse, R53 ;  /* 0x0000003536a27220 */ /* 0x040fe20000410000 */
[----:B------:R-:W-:Y:S01]  /*18a30*/  PRMT R53, RZ, 0x5410, R112 ;  /* 0x00005410ff357816 */ /* 0x000fe20000000070 */
[C---:B------:R-:W-:Y:S02]  /*18a40*/  FMUL.FTZ R163, R54.reuse, R163 ;  /* 0x000000a336a37220 */ /* 0x040fe40000410000 */
[C---:B------:R-:W-:Y:S01]  /*18a50*/  FMUL.FTZ R165, R54.reuse, R47 ;  /* 0x0000002f36a57220 */ /* 0x040fe20000410000 */
[----:B------:R-:W-:Y:S01]  /*18a60*/  PRMT R47, RZ, 0x5410, R115 ;  /* 0x00005410ff2f7816 */ /* 0x000fe20000000073 */
[C---:B------:R-:W-:Y:S02]  /*18a70*/  FMUL.FTZ R190, R54.reuse, R190 ;  /* 0x000000be36be7220 */ /* 0x040fe40000410000 */
[C---:B------:R-:W-:Y:S02]  /*18a80*/  FMUL.FTZ R166, R54.reuse, R166 ;  /* 0x000000a636a67220 */ /* 0x040fe40000410000 */
[----:B------:R-:W-:Y:S01]  /*18a90*/  FMUL.FTZ R167, R54, R167 ;  /* 0x000000a736a77220 */ /* 0x000fe20000410000 */
[----:B------:R-:W-:Y:S01]  /*18aa0*/  PRMT R54, RZ, 0x7610, R113 ;  /* 0x00007610ff367816 */ /* 0x000fe20000000071 */
[----:B------:R-:W-:-:S02]  /*18ab0*/  FFMA.FTZ R197, R60, R197, R10 ;  /* 0x000000c53cc57223 */ /* 0x000fc4000001000a */
[----:B------:R-:W-:Y:S01]  /*18ac0*/  FFMA.FTZ R60, R60, R52, R153 ;  /* 0x000000343c3c7223 */ /* 0x000fe20000010099 */
[----:B------:R-:W-:Y:S01]  /*18ad0*/  PRMT R52, RZ, 0x7610, R106 ;  /* 0x00007610ff347816 */ /* 0x000fe2000000006a */
[C---:B------:R-:W-:Y:S02]  /*18ae0*/  FFMA.FTZ R59, R66.reuse, R59, R27 ;  /* 0x0000003b423b7223 */ /* 0x040fe4000001001b */
[----:B------:R-:W-:Y:S01]  /*18af0*/  FFMA.FTZ R47, R66, R47, R131 ;  /* 0x0000002f422f7223 */ /* 0x000fe20000010083 */
[----:B------:R-:W-:Y:S01]  /*18b00*/  PRMT R66, RZ, 0x5410, R109 ;  /* 0x00005410ff427816 */ /* 0x000fe2000000006d */
[C---:B------:R-:W-:Y:S01]  /*18b10*/  FFMA.FTZ R48, R67.reuse, R48, R26 ;  /* 0x0000003043307223 */ /* 0x040fe2000001001a */
[----:B------:R-:W-:Y:S01]  /*18b20*/  F2FP.BF16.PACK_AB R63, R60, R63 ;  /* 0x0000003f3c3f723e */ /* 0x000fe200000010ff */
        /* <DEDUP_REMOVED lines=28> */
[----:B------:R-:W-:-:S02]  /*18cf0*/  FFMA.FTZ R208, R199, R208, R22 ;  /* 0x000000d0c7d07223 */ /* 0x000fc40000010016 */
[----:B------:R-:W-:Y:S02]  /*18d00*/  FFMA.FTZ R209, R64, R209, R15 ;  /* 0x000000d140d17223 */ /* 0x000fe4000001000f */
[----:B------:R-:W-:Y:S01]  /*18d10*/  FFMA.FTZ R117, R117, R53, R0 ;  /* 0x0000003575757223 */ /* 0x000fe20000010000 */
[----:B------:R-:W-:Y:S01]  /*18d20*/  PRMT R53, RZ, 0x7610, R96 ;  /* 0x00007610ff357816 */ /* 0x000fe20000000060 */
[C---:B------:R-:W-:Y:S01]  /*18d30*/  FFMA.FTZ R118, R119.reuse, R118, R18 ;  /* 0x0000007677767223 */ /* 0x040fe20000010012 */
        /* <DEDUP_REMOVED lines=21> */
[C---:B------:R-:W-:Y:S01]  /*18e90*/  FFMA.FTZ R216, R196.reuse, R67, R16 ;  /* 0x00000043c4d87223 */ /* 0x040fe20000010010 */
[----:B------:R-:W-:Y:S01]  /*18ea0*/  PRMT R67, RZ, 0x5410, R87 ;  /* 0x00005410ff437816 */ /* 0x000fe20000000057 */
[----:B------:R-:W-:Y:S01]  /*18eb0*/  FFMA.FTZ R196, R196, R52, R145 ;  /* 0x00000034c4c47223 */ /* 0x000fe20000010091 */
[--C-:B------:R-:W-:Y:S01]  /*18ec0*/  PRMT R52, RZ, 0x7610, R103.reuse ;  /* 0x00007610ff347816 */ /* 0x100fe20000000067 */
[C---:B------:R-:W-:Y:S01]  /*18ed0*/  FFMA.FTZ R198, R191.reuse, R198, R20 ;  /* 0x000000c6bfc67223 */ /* 0x040fe20000010014 */
[----:B------:R-:W-:Y:S01]  /*18ee0*/  F2FP.BF16.PACK_AB R44, R202, R117 ;  /* 0x00000075ca2c723e */ /* 0x000fe200000010ff */
        /* <DEDUP_REMOVED lines=29> */
[----:B------:R-:W-:Y:S01]  /*190c0*/  IADD3 R52, P0, R217, c[0x0][0x208], RZ ;  /* 0x00008200d9347a10 */ /* 0x000fe20007f1e0ff */
[----:B------:R-:W-:Y:S01]  /*190d0*/  FFMA.FTZ R164, R164, R215, R154 ;  /* 0x000000d7a4a47223 */ /* 0x000fe2000001009a */
[----:B------:R-:W-:Y:S01]  /*190e0*/  SHF.R.U32.HI R215, RZ, 0x1c, R187 ;  /* 0x0000001cffd77819 */ /* 0x000fe200000116bb */
[----:B------:R-:W-:Y:S01]  /*190f0*/  IMAD.MOV.U32 R198, RZ, RZ, 0x10 ;  /* 0x00000010ffc67424 */ /* 0x000fe200078e00ff */
[----:B------:R-:W-:Y:S01]  /*19100*/  IADD3 R187, R187, 0x100, RZ ;  /* 0x00000100bbbb7810 */ /* 0x000fe20007ffe0ff */
[----:B------:R-:W-:Y:S01]  /*19110*/  FFMA.FTZ R200, R195, R48, R8 ;  /* 0x00000030c3c87223 */ /* 0x000fe20000010008 */
[----:B------:R-:W-:Y:S01]  /*19120*/  IADD3.X R53, R215, c[0x0][0x20c], RZ, P0, !PT ;  /* 0x00008300d7357a10 */ /* 0x000fe200007fe4ff */
[----:B------:R-:W-:Y:S01]  /*19130*/  IMAD.WIDE.U32 R118, R116, R198, c[0x0][0x208] ;  /* 0x0000820074767625 */ /* 0x000fe200078e00c6 */
[----:B------:R-:W-:-:S02]  /*19140*/  F2FP.BF16.PACK_AB R48, R210, R207 ;  /* 0x000000cfd230723e */ /* 0x000fc400000010ff */
[----:B------:R-:W-:Y:S01]  /*19150*/  F2FP.BF16.PACK_AB R64, R200, R211 ;  /* 0x000000d3c840723e */ /* 0x000fe200000010ff */
[----:B------:R0:W-:Y:S01]  /*19160*/  STG.E.128 [R52.64], R56 ;  /* 0x0000003834007986 */ /* 0x0001e2000c101d04 */
[----:B------:R-:W-:Y:S01]  /*19170*/  IMAD.WIDE.U32 R116, R116, R198, c[0x0][0x210] ;  /* 0x0000840074747625 */ /* 0x000fe200078e00c6 */
[----:B------:R-:W-:-:S03]  /*19180*/  F2FP.BF16.PACK_AB R65, R212, R193 ;  /* 0x000000c1d441723e */ /* 0x000fc600000010ff */
[----:B------:R-:W-:Y:S01]  /*19190*/  FFMA.FTZ R195, R195, R218, R171 ;  /* 0x000000dac3c37223 */ /* 0x000fe200000100ab */
[----:B0-----:R-:W-:Y:S02]  /*191a0*/  F2FP.BF16.PACK_AB R53, R199, R68 ;  /* 0x00000044c735723e */ /* 0x001fe400000010ff */
[----:B------:R-:W-:Y:S02]  /*191b0*/  IADD3 R68, P0, R217, c[0x0][0x210], RZ ;  /* 0x00008400d9447a10 */ /* 0x000fe40007f1e0ff */
[----:B------:R-:W-:Y:S02]  /*191c0*/  F2FP.BF16.PACK_AB R52, R205, R204 ;  /* 0x000000cccd34723e */ /* 0x000fe400000010ff */
[----:B------:R-:W-:Y:S02]  /*191d0*/  IADD3.X R69, R215, c[0x0][0x214], RZ, P0, !PT ;  /* 0x00008500d7457a10 */ /* 0x000fe400007fe4ff */
[----:B------:R-:W-:Y:S01]  /*191e0*/  F2FP.BF16.PACK_AB R59, R197, R70 ;  /* 0x00000046c53b723e */ /* 0x000fe200000010ff */
[----:B------:R-:W-:Y:S01]  /*191f0*/  IMAD.WIDE.U32 R70, R187, R198, c[0x0][0x208] ;  /* 0x00008200bb467625 */ /* 0x000fe200078e00c6 */
[----:B------:R-:W-:Y:S01]  /*19200*/  F2FP.BF16.PACK_AB R56, R216, R213 ;  /* 0x000000d5d838723e */ /* 0x000fe200000010ff */
[----:B------:R0:W-:Y:S01]  /*19210*/  STG.E.128 [R68.64], R44 ;  /* 0x0000002c44007986 */ /* 0x0001e2000c101d04 */
[----:B------:R-:W-:-:S02]  /*19220*/  F2FP.BF16.PACK_AB R57, R214, R209 ;  /* 0x000000d1d639723e */ /* 0x000fc400000010ff */
[----:B------:R-:W-:Y:S01]  /*19230*/  F2FP.BF16.PACK_AB R58, R206, R203 ;  /* 0x000000cbce3a723e */ /* 0x000fe200000010ff */
[----:B------:R1:W-:Y:S04]  /*19240*/  STG.E.128 [R118.64], R48 ;  /* 0x0000003076007986 */ /* 0x0003e8000c101d04 */
[----:B------:R2:W-:Y:S04]  /*19250*/  STG.E.128 [R116.64], R52 ;  /* 0x0000003474007986 */ /* 0x0005e8000c101d04 */
[----:B------:R3:W-:Y:S01]  /*19260*/  STG.E.128 [R70.64], R56 ;  /* 0x0000003846007986 */ /* 0x0007e2000c101d04 */
[----:B0-----:R-:W-:Y:S01]  /*19270*/  IMAD.SHL.U32 R44, R188, 0x10, RZ ;  /* 0x00000010bc2c7824 */ /* 0x001fe200078e00ff */
[----:B------:R-:W-:-:S02]  /*19280*/  SHF.R.U32.HI R188, RZ, 0x1c, R188 ;  /* 0x0000001cffbc7819 */ /* 0x000fc400000116bc */
[----:B------:R-:W-:Y:S02]  /*19290*/  F2FP.BF16.PACK_AB R47, R167, R166 ;  /* 0x000000a6a72f723e */ /* 0x000fe400000010ff */
[C---:B-1----:R-:W-:Y:S02]  /*192a0*/  IADD3 R50, P0, R44.reuse, c[0x0][0x208], RZ ;  /* 0x000082002c327a10 */ /* 0x042fe40007f1e0ff */
[----:B------:R-:W-:Y:S01]  /*192b0*/  IADD3 R48, P1, R44, c[0x0][0x210], RZ ;  /* 0x000084002c307a10 */ /* 0x000fe20007f3e0ff */
[----:B--2---:R-:W-:Y:S01]  /*192c0*/  IMAD.WIDE.U32 R52, R187, R198, c[0x0][0x210] ;  /* 0x00008400bb347625 */ /* 0x004fe200078e00c6 */
[----:B------:R-:W-:Y:S02]  /*192d0*/  IADD3.X R51, R188, c[0x0][0x20c], RZ, P0, !PT ;  /* 0x00008300bc337a10 */ /* 0x000fe400007fe4ff */
[----:B------:R-:W-:Y:S02]  /*192e0*/  F2FP.BF16.PACK_AB R46, R190, R165 ;  /* 0x000000a5be2e723e */ /* 0x000fe400000010ff */
[----:B------:R-:W-:Y:S01]  /*192f0*/  F2FP.BF16.PACK_AB R45, R163, R162 ;  /* 0x000000a2a32d723e */ /* 0x000fe200000010ff */
[----:B------:R3:W-:Y:S01]  /*19300*/  STG.E.128 [R52.64], R60 ;  /* 0x0000003c34007986 */ /* 0x0007e2000c101d04 */
[----:B------:R-:W-:-:S02]  /*19310*/  IADD3.X R49, R188, c[0x0][0x214], RZ, P1, !PT ;  /* 0x00008500bc317a10 */ /* 0x000fc40000ffe4ff */
[----:B------:R-:W-:Y:S01]  /*19320*/  F2FP.BF16.PACK_AB R44, R195, R164 ;  /* 0x000000a4c32c723e */ /* 0x000fe200000010ff */
[----:B------:R3:W-:Y:S01]  /*19330*/  STG.E.128 [R50.64], R64 ;  /* 0x0000004032007986 */ /* 0x0007e2000c101d04 */
[----:B------:R-:W-:Y:S02]  /*19340*/  ISETP.GE.AND P0, PT, R157, c[0x0][0x164], PT ;  /* 0x000059009d007a0c */ /* 0x000fe40003f06270 */
[----:B------:R-:W-:Y:S01]  /*19350*/  LOP3.LUT P1, RZ, R170, 0xff, RZ, 0xc0, !PT ;  /* 0x000000ffaaff7812 */ /* 0x000fe2000782c0ff */
[----:B------:R3:W-:Y:S03]  /*19360*/  STG.E.128 [R48.64], R44 ;  /* 0x0000002c30007986 */ /* 0x0007e6000c101d04 */
[----:B------:R-:W-:-:S07]  /*19370*/  SEL R170, RZ, 0x1, P1 ;  /* 0x00000001ffaa7807 */ /* 0x000fce0000800000 */
[----:B---3--:R-:W-:Y:S01]  /*19380*/  @P0 CALL.REL.NOINC `(.L_x_9574) ;  /* 0x0000001000000944 */ /* 0x008fe20003c00000 */
[----:B------:R-:W-:Y:S05]  /*19390*/  BRA `(.L_x_9575) ;  /* 0xfffe78b000007947 */ /* 0x000fea000383ffff */
.L_x_9574:
[----:B------:R-:W-:Y:S05]  /*193a0*/  EXIT ;  /* 0x000000000000794d */ /* 0x000fea0003800000 */
.L_x_9572:
[----:B------:R-:W-:Y:S01]  /*193b0*/  IMAD.MOV.U32 R167, RZ, RZ, 0x1 ;  /* 0x00000001ffa77424 */ /* 0x000fe200078e00ff */
[----:B------:R-:W-:Y:S01]  /*193c0*/  MOV R164, 0x19400 ;  /* 0x0001940000a47802 */ /* 0x000fe20000000f00 */
[----:B------:R-:W-:Y:S02]  /*193d0*/  IMAD.MOV.U32 R163, RZ, RZ, 0x1f ;  /* 0x0000001fffa37424 */ /* 0x000fe400078e00ff */
[----:B------:R-:W-:Y:S02]  /*193e0*/  IMAD.MOV.U32 R166, RZ, RZ, -0x1 ;  /* 0xffffffffffa67424 */ /* 0x000fe400078e00ff */
[----:B------:R-:W-:Y:S05]  /*193f0*/  CALL.REL.NOINC `($__internal_29_$__cuda_sm70_shflsync_bfly_p) ;  /* 0x0000079000007944 */ /* 0x000fea0003c00000 */
[----:B-1----:R-:W-:Y:S01]  /*19400*/  IMAD.MOV.U32 R162, RZ, RZ, R167 ;  /* 0x000000ffffa27224 */ /* 0x002fe200078e00a7 */
[----:B0-----:R-:W-:Y:S05]  /*19410*/  BRA `(.L_x_9576) ;  /* 0xffffe5f000007947 */ /* 0x001fea000383ffff */
.L_x_9573:
[----:B------:R-:W-:Y:S01]  /*19420*/  IMAD.MOV.U32 R167, RZ, RZ, 0x2 ;  /* 0x00000002ffa77424 */ /* 0x000fe200078e00ff */
[----:B------:R-:W-:Y:S01]  /*19430*/  MOV R164, 0x19470 ;  /* 0x0001947000a47802 */ /* 0x000fe20000000f00 */
[----:B------:R-:W-:Y:S02]  /*19440*/  IMAD.MOV.U32 R163, RZ, RZ, 0x1f ;  /* 0x0000001fffa37424 */ /* 0x000fe400078e00ff */
[----:B------:R-:W-:Y:S02]  /*19450*/  IMAD.MOV.U32 R166, RZ, RZ, -0x1 ;  /* 0xffffffffffa67424 */ /* 0x000fe400078e00ff */
[----:B------:R-:W-:Y:S05]  /*19460*/  CALL.REL.NOINC `($__internal_29_$__cuda_sm70_shflsync_bfly_p) ;  /* 0x0000072000007944 */ /* 0x000fea0003c00000 */
[----:B01----:R-:W-:Y:S01]  /*19470*/  FADD.FTZ R194, R194, R167 ;  /* 0x000000a7c2c27221 */ /* 0x003fe20000010000 */
[----:B------:R-:W-:Y:S01]  /*19480*/  HFMA2.MMA R167, -RZ, RZ, 0, 2.384185791015625e-07 ;  /* 0x00000004ffa77435 */ /* 0x000fe200000001ff */
[----:B------:R-:W-:Y:S01]  /*19490*/  IMAD.MOV.U32 R163, RZ, RZ, 0x1f ;  /* 0x0000001fffa37424 */ /* 0x000fe200078e00ff */
[----:B------:R-:W-:Y:S01]  /*194a0*/  MOV R164, 0x194d0 ;  /* 0x000194d000a47802 */ /* 0x000fe20000000f00 */
[----:B------:R-:W-:-:S03]  /*194b0*/  IMAD.MOV.U32 R166, RZ, RZ, -0x1 ;  /* 0xffffffffffa67424 */ /* 0x000fc600078e00ff */
[----:B------:R-:W-:Y:S05]  /*194c0*/  CALL.REL.NOINC `($__internal_29_$__cuda_sm70_shflsync_bfly_p) ;  /* 0x000006c000007944 */ /* 0x000fea0003c00000 */
[----:B01----:R-:W-:Y:S01]  /*194d0*/  FADD.FTZ R194, R194, R167 ;  /* 0x000000a7c2c27221 */ /* 0x003fe20000010000 */
[----:B------:R-:W-:Y:S01]  /*194e0*/  MOV R164, 0x19530 ;  /* 0x0001953000a47802 */ /* 0x000fe20000000f00 */
[----:B------:R-:W-:-:S02]  /*194f0*/  IMAD.MOV.U32 R167, RZ, RZ, 0x8 ;  /* 0x00000008ffa77424 */ /* 0x000fc400078e00ff */
[----:B------:R-:W-:Y:S02]  /*19500*/  IMAD.MOV.U32 R163, RZ, RZ, 0x1f ;  /* 0x0000001fffa37424 */ /* 0x000fe400078e00ff */
[----:B------:R-:W-:Y:S02]  /*19510*/  IMAD.MOV.U32 R166, RZ, RZ, -0x1 ;  /* 0xffffffffffa67424 */ /* 0x000fe400078e00ff */
[----:B------:R-:W-:Y:S05]  /*19520*/  CALL.REL.NOINC `($__internal_29_$__cuda_sm70_shflsync_bfly_p) ;  /* 0x0000066000007944 */ /* 0x000fea0003c00000 */
[----:B01----:R-:W-:Y:S01]  /*19530*/  FADD.FTZ R194, R194, R167 ;  /* 0x000000a7c2c27221 */ /* 0x003fe20000010000 */
[----:B------:R-:W-:Y:S01]  /*19540*/  MOV R164, 0x19590 ;  /* 0x0001959000a47802 */ /* 0x000fe20000000f00 */
[----:B------:R-:W-:Y:S02]  /*19550*/  IMAD.MOV.U32 R167, RZ, RZ, 0x10 ;  /* 0x00000010ffa77424 */ /* 0x000fe400078e00ff */
[----:B------:R-:W-:Y:S02]  /*19560*/  IMAD.MOV.U32 R163, RZ, RZ, 0x1f ;  /* 0x0000001fffa37424 */ /* 0x000fe400078e00ff */
[----:B------:R-:W-:Y:S02]  /*19570*/  IMAD.MOV.U32 R166, RZ, RZ, -0x1 ;  /* 0xffffffffffa67424 */ /* 0x000fe400078e00ff */
[----:B------:R-:W-:Y:S05]  /*19580*/  CALL.REL.NOINC `($__internal_29_$__cuda_sm70_shflsync_bfly_p) ;  /* 0x0000060000007944 */ /* 0x000fea0003c00000 */
        /* <DEDUP_REMOVED lines=70> */
[----:B------:R-:W-:Y:S05]  /*199f0*/  CALL.REL.NOINC `($__internal_29_$__cuda_sm70_shflsync_bfly_p) ;  /* 0x0000019000007944 */ /* 0x000fea0003c00000 */
[----:B01----:R-:W-:Y:S01]  /*19a00*/  FADD.FTZ R194, R194, R167 ;  /* 0x000000a7c2c27221 */ /* 0x003fe20000010000 */
[----:B------:R-:W-:Y:S01]  /*19a10*/  MOV R163, 0x1f ;  /* 0x0000001f00a37802 */ /* 0x000fe20000000f00 */
[----:B------:R-:W-:Y:S01]  /*19a20*/  IMAD.MOV.U32 R167, RZ, RZ, 0x2 ;  /* 0x00000002ffa77424 */ /* 0x000fe200078e00ff */
[----:B------:R-:W-:Y:S01]  /*19a30*/  MOV R164, 0x19a60 ;  /* 0x00019a6000a47802 */ /* 0x000fe20000000f00 */
[----:B------:R-:W-:-:S02]  /*19a40*/  IMAD.MOV.U32 R166, RZ, RZ, -0x1 ;  /* 0xffffffffffa67424 */ /* 0x000fc400078e00ff */
        /* <DEDUP_REMOVED lines=13> */
[----:B01----:R-:W-:Y:S01]  /*19b20*/  FADD.FTZ R194, R194, R167 ;  /* 0x000000a7c2c27221 */ /* 0x003fe20000010000 */
[----:B------:R-:W-:Y:S01]  /*19b30*/  MOV R164, 0x19b80 ;  /* 0x00019b8000a47802 */ /* 0x000fe20000000f00 */
[----:B------:R-:W-:-:S02]  /*19b40*/  IMAD.MOV.U32 R167, RZ, RZ, 0x10 ;  /* 0x00000010ffa77424 */ /* 0x000fc400078e00ff */
[----:B------:R-:W-:Y:S02]  /*19b50*/  IMAD.MOV.U32 R163, RZ, RZ, 0x1f ;  /* 0x0000001fffa37424 */ /* 0x000fe400078e00ff */
[----:B------:R-:W-:Y:S02]  /*19b60*/  IMAD.MOV.U32 R166, RZ, RZ, -0x1 ;  /* 0xffffffffffa67424 */ /* 0x000fe400078e00ff */
[----:B------:R-:W-:Y:S05]  /*19b70*/  CALL.REL.NOINC `($__internal_29_$__cuda_sm70_shflsync_bfly_p) ;  /* 0x0000001000007944 */ /* 0x000fea0003c00000 */
[----:B01----:R-:W-:Y:S05]  /*19b80*/  BRA `(.L_x_9577) ;  /* 0xffffe3c000007947 */ /* 0x003fea000383ffff */
        .weak           $__internal_29_$__cuda_sm70_shflsync_bfly_p
        .type           $__internal_29_$__cuda_sm70_shflsync_bfly_p,@function
        .size           $__internal_29_$__cuda_sm70_shflsync_bfly_p,(.L_x_26489 - $__internal_29_$__cuda_sm70_shflsync_bfly_p)
$__internal_29_$__cuda_sm70_shflsync_bfly_p:
[----:B------:R-:W-:Y:S01]  /*19b90*/  IMAD.MOV.U32 R165, RZ, RZ, 0x0 ;  /* 0x00000000ffa57424 */ /* 0x000fe200078e00ff */
[----:B------:R-:W-:Y:S04]  /*19ba0*/  WARPSYNC R166 ;  /* 0x000000a600007348 */ /* 0x000fe80003800000 */
[----:B------:R0:W1:Y:S01]  /*19bb0*/  SHFL.BFLY PT, R167, R194, R167, R163 ;  /* 0x0c0000a7c2a77389 */ /* 0x00006200000e00a3 */
[----:B------:R-:W-:Y:S05]  /*19bc0*/  RET.REL.NODEC R164 `(_ZN10layer_norm31ln_parallel_residual_fwd_kernelINS_13Kernel_traitsI13__nv_bfloat16S2_fS2_fjLj4096ELj1ELj1ELj4ELj16ENS_18Kernel_traits_baseILj4096ES2_S2_fS2_fjLj128EEEEELb1ELb0ELb1EEEvNS_9FwdParamsE) ;  /* 0xfffe6430a4007950 */ /* 0x000fea0003c3ffff */
.L_x_9578:
        /* <DEDUP_REMOVED lines=11> */
.L_x_26489:


//--------------------- .text._ZN10layer_norm31ln_parallel_residual_fwd_kernelINS_13Kernel_traitsI13__nv_bfloat16S2_fS2_fjLj4096ELj1ELj1ELj4ELj16ENS_18Kernel_traits_baseILj4096ES2_S2_fS2_fjLj128EEEEELb1ELb1ELb0EEEvNS_9FwdParamsE --------------------------
	.section	.text._ZN10layer_norm31ln_parallel_residual_fwd_kernelINS_13Kernel_traitsI13__nv_bfloat16S2_fS2_fjLj4096ELj1ELj1ELj4ELj16ENS_18Kernel_traits_baseILj4096ES2_S2_fS2_fjLj128EEEEELb1ELb1ELb0EEEvNS_9FwdParamsE,"ax",@progbits
	.sectioninfo	@"SHI_REGISTERS=153"
	.align	128
        .global         _ZN10layer_norm31ln_parallel_residual_fwd_kernelINS_13Kernel_traitsI13__nv_bfloat16S2_fS2_fjLj4096ELj1ELj1ELj4ELj16ENS_18Kernel_traits_baseILj4096ES2_S2_fS2_fjLj128EEEEELb1ELb1ELb0EEEvNS_9FwdParamsE
        .type           _ZN10layer_norm31ln_parallel_residual_fwd_kernelINS_13Kernel_traitsI13__nv_bfloat16S2_fS2_fjLj4096ELj1ELj1ELj4ELj16ENS_18Kernel_traits_baseILj4096ES2_S2_fS2_fjLj128EEEEELb1ELb1ELb0EEEvNS_9FwdParamsE,@function
        .size           _ZN10layer_norm31ln_parallel_residual_fwd_kernelINS_13Kernel_traitsI13__nv_bfloat16S2_fS2_fjLj4096ELj1ELj1ELj4ELj16ENS_18Kernel_traits_baseILj4096ES2_S2_fS2_fjLj128EEEEELb1ELb1ELb0EEEvNS_9FwdParamsE,(.L_x_26490 - _ZN10layer_norm31ln_parallel_residual_fwd_kernelINS_13Kernel_traitsI13__nv_bfloat16S2_fS2_fjLj4096ELj1ELj1ELj4ELj16ENS_18Kernel_traits_baseILj4096ES2_S2_fS2_fjLj128EEEEELb1ELb1ELb0EEEvNS_9FwdParamsE)
        .other          _ZN10layer_norm31ln_parallel_residual_fwd_kernelINS_13Kernel_traitsI13__nv_bfloat16S2_fS2_fjLj4096ELj1ELj1ELj4ELj16ENS_18Kernel_traits_baseILj4096ES2_S2_fS2_fjLj128EEEEELb1ELb1ELb0EEEvNS_9FwdParamsE,@"STO_CUDA_ENTRY STV_DEFAULT"
_ZN10layer_norm31ln_parallel_residual_fwd_kernelINS_13Kernel_traitsI13__nv_bfloat16S2_fS2_fjLj4096ELj1ELj1ELj4ELj16ENS_18Kernel_traits_baseILj4096ES2_S2_fS2_fjLj128EEEEELb1ELb1ELb0EEEvNS_9FwdParamsE:
.text._ZN10layer_norm31ln_parallel_residual_fwd_kernelINS_13Kernel_traitsI13__nv_bfloat16S2_fS2_fjLj4096ELj1ELj1ELj4ELj16ENS_18Kernel_traits_baseILj4096ES2_S2_fS2_fjLj128EEEEELb1ELb1ELb0EEEvNS_9FwdParamsE:
        /* <DEDUP_REMOVED lines=106> */
.L_x_9580:
[----:B0-----:R-:W-:Y:S05]  /*06a0*/  BSYNC B0 ;  /* 0x0000000000007941 */ /* 0x001fea0003800000 */
.L_x_9579:
        /* <DEDUP_REMOVED lines=13> */
.L_x_9582:
[----:B0-----:R-:W-:Y:S05]  /*0780*/  BSYNC B0 ;  /* 0x0000000000007941 */ /* 0x001fea0003800000 */
.L_x_9581:
        /* <DEDUP_REMOVED lines=13> */
.L_x_9584:
[----:B0-----:R-:W-:Y:S05]  /*0860*/  BSYNC B0 ;  /* 0x0000000000007941 */ /* 0x001fea0003800000 */
.L_x_9583:
        /* <DEDUP_REMOVED lines=12> */
.L_x_9586:
[----:B0-----:R-:W-:Y:S05]  /*0930*/  BSYNC B0 ;  /* 0x0000000000007941 */ /* 0x001fea0003800000 */
.L_x_9585:
[----:B------:R-:W-:Y:S02]  /*0940*/  ISETP.GE.AND P0, PT, R26, c[0x0][0x164], PT ;  /* 0x000059001a007a0c */ /* 0x000fe40003f06270 */
[----:B------:R-:W-:Y:S02]  /*0950*/  LOP3.LUT R122, R15, UR23, R8, 0x96, !PT ;  /* 0x000000170f7a7c12 */ /* 0x000fe4000f8e9608 */
        /* <DEDUP_REMOVED lines=22> */
[----:B------:R-:W-:Y:S01]  /*0ac0*/  PRMT R95, RZ, 0x7610, R43 ;  /* 0x00007610ff5f7816 */ /* 0x000fe2000000002b */
[----:B------:R-:W-:Y:S01]  /*0ad0*/  IMAD.SHL.U32 R43, R31, 0x20, RZ ;  /* 0x000000201f2b7824 */ /* 0x000fe200078e00ff */
[----:B------:R-:W-:Y:S01]  /*0ae0*/  PRMT R102, RZ, 0x5410, R32 ;  /* 0x00005410ff667816 */ /* 0x000fe20000000020 */
[----:B------:R-:W-:Y:S01]  /*0af0*/  IMAD.IADD R41, R41, 0x1, R42 ;  /* 0x0000000129297824 */ /* 0x000fe200078e022a */
[----:B------:R-:W-:Y:S01]  /*0b00*/  PRMT R106, RZ, 0x7610, R32 ;  /* 0x00007610ff6a7816 */ /* 0x000fe20000000020 */
[----:B------:R-:W-:Y:S01]  /*0b10*/  IMAD.HI.U32 R32, R124, -0x326172a9, RZ ;  /* 0xcd9e8d577c207827 */ /* 0x000fe200078e00ff */
[----:B------:R-:W-:-:S02]  /*0b20*/  LOP3.LUT R43, R43, 0x3e0, RZ, 0xc0, !PT ;  /* 0x000003e02b2b7812 */ /* 0x000fc400078ec0ff */
[--C-:B------:R-:W-:Y:S01]  /*0b30*/  PRMT R105, RZ, 0x5410, R33.reuse ;  /* 0x00005410ff697816 */ /* 0x100fe20000000021 */
[----:B------:R-:W-:Y:S01]  /*0b40*/  IMAD.SHL.U32 R41, R41, 0x8, RZ ;  /* 0x0000000829297824 */ /* 0x000fe200078e00ff */
[----:B------:R-:W-:Y:S01]  /*0b50*/  PRMT R108, RZ, 0x7610, R33 ;  /* 0x00007610ff6c7816 */ /* 0x000fe20000000021 */
[----:B------:R-:W-:Y:S01]  /*0b60*/  IMAD.IADD R43, R40, 0x1, -R43 ;  /* 0x00000001282b7824 */ /* 0x000fe200078e0a2b */
[--C-:B------:R-:W-:Y:S01]  /*0b70*/  PRMT R24, RZ, 0x5410, R16.reuse ;  /* 0x00005410ff187816 */ /* 0x100fe20000000010 */
[----:B------:R-:W-:Y:S01]  /*0b80*/  IMAD.HI.U32 R33, R122, -0x2daee0ad, RZ ;  /* 0xd2511f537a217827 */ /* 0x000fe200078e00ff */
[----:B------:R-:W-:Y:S01]  /*0b90*/  PRMT R25, RZ, 0x7610, R16 ;  /* 0x00007610ff197816 */ /* 0x000fe20000000010 */
[----:B------:R-:W0:Y:S01]  /*0ba0*/  I2F.U32 R41, R41 ;  /* 0x0000002900297306 */ /* 0x000e220000201000 */
[----:B------:R-:W-:Y:S01]  /*0bb0*/  IMNMX R43, RZ, R43, !PT ;  /* 0x0000002bff2b7217 */ /* 0x000fe20007800200 */
[----:B------:R-:W-:Y:S01]  /*0bc0*/  IMAD R124, R124, -0x326172a9, RZ ;  /* 0xcd9e8d577c7c7824 */ /* 0x000fe200078e02ff */
[----:B------:R-:W-:Y:S01]  /*0bd0*/  PRMT R22, RZ, 0x5410, R17 ;  /* 0x00005410ff167816 */ /* 0x000fe20000000011 */
[----:B------:R-:W-:Y:S01]  /*0be0*/  IMAD R122, R122, -0x2daee0ad, RZ ;  /* 0xd2511f537a7a7824 */ /* 0x000fe200078e02ff */
[----:B------:R-:W-:-:S02]  /*0bf0*/  IMNMX R43, R43, 0x20, PT ;  /* 0x000000202b2b7817 */ /* 0x000fc40003800200 */
[----:B------:R-:W-:Y:S02]  /*0c00*/  PRMT R23, RZ, 0x7610, R17 ;  /* 0x00007610ff177816 */ /* 0x000fe40000000011 */
[--C-:B------:R-:W-:Y:S01]  /*0c10*/  PRMT R20, RZ, 0x5410, R18.reuse ;  /* 0x00005410ff147816 */ /* 0x100fe20000000012 */
[----:B------:R-:W-:Y:S01]  /*0c20*/  IMAD.IADD R43, R42, 0x1, R43 ;  /* 0x000000012a2b7824 */ /* 0x000fe200078e022b */
[----:B------:R-:W-:Y:S02]  /*0c30*/  PRMT R21, RZ, 0x7610, R18 ;  /* 0x00007610ff157816 */ /* 0x000fe40000000012 */
[----:B------:R-:W-:Y:S02]  /*0c40*/  PRMT R18, RZ, 0x5410, R19 ;  /* 0x00005410ff127816 */ /* 0x000fe40000000013 */
        /* <DEDUP_REMOVED lines=38> */
[----:B------:R-:W-:-:S02]  /*0eb0*/  LOP3.LUT R115, R32, UR25, R115, 0x96, !PT ;  /* 0x0000001920737c12 */ /* 0x000fc4000f8e9673 */
[----:B------:R-:W-:Y:S02]  /*0ec0*/  LOP3.LUT R114, R33, UR26, R114, 0x96, !PT ;  /* 0x0000001a21727c12 */ /* 0x000fe4000f8e9672 */
[--C-:B------:R-:W-:Y:S02]  /*0ed0*/  PRMT R113, RZ, 0x5410, R36.reuse ;  /* 0x00005410ff717816 */ /* 0x100fe40000000024 */
[----:B------:R-:W-:Y:S02]  /*0ee0*/  PRMT R117, RZ, 0x7610, R36 ;  /* 0x00007610ff757816 */ /* 0x000fe40000000024 */
[----:B------:R-:W-:Y:S02]  /*0ef0*/  LOP3.LUT R121, R56, 0x3, RZ, 0xc0, !PT ;  /* 0x0000000338797812 */ /* 0x000fe400078ec0ff */
[----:B------:R-:W-:Y:S02]  /*0f00*/  SHF.L.U32 R118, R43, 0x3, RZ ;  /* 0x000000032b767819 */ /* 0x000fe400000006ff */
[----:B------:R-:W-:-:S02]  /*0f10*/  PRMT R120, RZ, 0x5410, R37 ;  /* 0x00005410ff787816 */ /* 0x000fc40000000025 */
[----:B------:R-:W-:Y:S02]  /*0f20*/  PRMT R123, RZ, 0x7610, R37 ;  /* 0x00007610ff7b7816 */ /* 0x000fe40000000025 */
[--C-:B------:R-:W-:Y:S02]  /*0f30*/  PRMT R126, RZ, 0x5410, R38.reuse ;  /* 0x00005410ff7e7816 */ /* 0x100fe40000000026 */
[----:B------:R-:W-:Y:S02]  /*0f40*/  PRMT R128, RZ, 0x7610, R38 ;  /* 0x00007610ff807816 */ /* 0x000fe40000000026 */
[--C-:B------:R-:W-:Y:S02]  /*0f50*/  PRMT R125, RZ, 0x5410, R39.reuse ;  /* 0x00005410ff7d7816 */ /* 0x100fe40000000027 */
[----:B01----:R-:W-:Y:S02]  /*0f60*/  PRMT R130, RZ, 0x7610, R39 ;  /* 0x00007610ff827816 */ /* 0x003fe40000000027 */
.L_x_10121:
        /* <DEDUP_REMOVED lines=37> */
.L_x_9590:
[----:B0-----:R-:W-:Y:S02]  /*11c0*/  IMAD.MOV.U32 R138, RZ, RZ, R124 ;  /* 0x000000ffff8a7224 */ /* 0x001fe400078e007c */
.L_x_9591:
[----:B------:R-:W-:Y:S05]  /*11d0*/  BSYNC B1 ;  /* 0x0000000000017941 */ /* 0x000fea0003800000 */
.L_x_9589:
        /* <DEDUP_REMOVED lines=16> */
.L_x_9595:
[----:B------:R-:W-:Y:S05]  /*12e0*/  BSYNC B2 ;  /* 0x0000000000027941 */ /* 0x000fea0003800000 */
.L_x_9594:
        /* <DEDUP_REMOVED lines=44> */
.L_x_9593:
[----:B------:R-:W-:Y:S05]  /*15b0*/  BSYNC B1 ;  /* 0x0000000000017941 */ /* 0x000fea0003800000 */
.L_x_9592:
        /* <DEDUP_REMOVED lines=17> */
.L_x_9596:
        /* <DEDUP_REMOVED lines=12> */
.L_x_9599:
[----:B------:R-:W-:Y:S02]  /*1790*/  IMAD.MOV.U32 R45, RZ, RZ, R124 ;  /* 0x000000ffff2d7224 */ /* 0x000fe400078e007c */
.L_x_9600:
[----:B------:R-:W-:Y:S05]  /*17a0*/  BSYNC B1 ;  /* 0x0000000000017941 */ /* 0x000fea0003800000 */
.L_x_9598:
        /* <DEDUP_REMOVED lines=16> */
.L_x_9604:
[----:B------:R-:W-:Y:S05]  /*18b0*/  BSYNC B2 ;  /* 0x0000000000027941 */ /* 0x000fea0003800000 */
.L_x_9603:
        /* <DEDUP_REMOVED lines=44> */
.L_x_9602:
[----:B------:R-:W-:Y:S05]  /*1b80*/  BSYNC B1 ;  /* 0x0000000000017941 */ /* 0x000fea0003800000 */
.L_x_9601:
        /* <DEDUP_REMOVED lines=9> */
.L_x_9597:
        /* <DEDUP_REMOVED lines=12> */
.L_x_9606:
[----:B------:R-:W-:Y:S02]  /*1ce0*/  IMAD.MOV.U32 R121, RZ, RZ, R124 ;  /* 0x000000ffff797224 */ /* 0x000fe400078e007c */
.L_x_9607:
[----:B------:R-:W-:Y:S05]  /*1cf0*/  BSYNC B1 ;  /* 0x0000000000017941 */ /* 0x000fea0003800000 */
.L_x_9605:
        /* <DEDUP_REMOVED lines=16> */
.L_x_9611:
[----:B------:R-:W-:Y:S05]  /*1e00*/  BSYNC B2 ;  /* 0x0000000000027941 */ /* 0x000fea0003800000 */
.L_x_9610:
        /* <DEDUP_REMOVED lines=44> */
.L_x_9609:
[----:B------:R-:W-:Y:S05]  /*20d0*/  BSYNC B1 ;  /* 0x0000000000017941 */ /* 0x000fea0003800000 */
.L_x_9608:
        /* <DEDUP_REMOVED lines=14> */
.L_x_9612:
        /* <DEDUP_REMOVED lines=12> */
.L_x_9615:
[----:B------:R-:W-:Y:S02]  /*2280*/  IMAD.MOV.U32 R48, RZ, RZ, R124 ;  /* 0x000000ffff307224 */ /* 0x000fe400078e007c */
.L_x_9616:
[----:B------:R-:W-:Y:S05]  /*2290*/  BSYNC B1 ;  /* 0x0000000000017941 */ /* 0x000fea0003800000 */
.L_x_9614:
        /* <DEDUP_REMOVED lines=16> */
.L_x_9620:
[----:B------:R-:W-:Y:S05]  /*23a0*/  BSYNC B2 ;  /* 0x0000000000027941 */ /* 0x000fea0003800000 */
.L_x_9619:
        /* <DEDUP_REMOVED lines=44> */
.L_x_9618:
[----:B------:R-:W-:Y:S05]  /*2670*/  BSYNC B1 ;  /* 0x0000000000017941 */ /* 0x000fea0003800000 */
.L_x_9617:
        /* <DEDUP_REMOVED lines=9> */
.L_x_9613:
        /* <DEDUP_REMOVED lines=12> */
.L_x_9622:
[----:B------:R-:W-:Y:S02]  /*27d0*/  IMAD.MOV.U32 R48, RZ, RZ, R124 ;  /* 0x000000ffff307224 */ /* 0x000fe400078e007c */
.L_x_9623:
[----:B------:R-:W-:Y:S05]  /*27e0*/  BSYNC B1 ;  /* 0x0000000000017941 */ /* 0x000fea0003800000 */
.L_x_9621:
        /* <DEDUP_REMOVED lines=16> */
.L_x_9627:
[----:B------:R-:W-:Y:S05]  /*28f0*/  BSYNC B2 ;  /* 0x0000000000027941 */ /* 0x000fea0003800000 */
.L_x_9626:
        /* <DEDUP_REMOVED lines=44> */
.L_x_9625:
[----:B------:R-:W-:Y:S05]  /*2bc0*/  BSYNC B1 ;  /* 0x0000000000017941 */ /* 0x000fea0003800000 */
.L_x_9624:
        /* <DEDUP_REMOVED lines=14> */
.L_x_9628:
        /* <DEDUP_REMOVED lines=12> */
.L_x_9631:
[----:B------:R-:W-:Y:S02]  /*2d70*/  MOV R47, R124 ;  /* 0x0000007c002f7202 */ /* 0x000fe40000000f00 */
.L_x_9632:
[----:B------:R-:W-:Y:S05]  /*2d80*/  BSYNC B1 ;  /* 0x0000000000017941 */ /* 0x000fea0003800000 */
.L_x_9630:
        /* <DEDUP_REMOVED lines=16> */
.L_x_9636:
[----:B------:R-:W-:Y:S05]  /*2e90*/  BSYNC B2 ;  /* 0x0000000000027941 */ /* 0x000fea0003800000 */
.L_x_9635:
        /* <DEDUP_REMOVED lines=44> */
.L_x_9634:
[----:B------:R-:W-:Y:S05]  /*3160*/  BSYNC B1 ;  /* 0x0000000000017941 */ /* 0x000fea0003800000 */
.L_x_9633:
        /* <DEDUP_REMOVED lines=9> */
.L_x_9629:
        /* <DEDUP_REMOVED lines=12> */
.L_x_9638:
[----:B------:R-:W-:Y:S02]  /*32c0*/  IMAD.MOV.U32 R48, RZ, RZ, R124 ;  /* 0x000000ffff307224 */ /* 0x000fe400078e007c */
.L_x_9639:
[----:B------:R-:W-:Y:S05]  /*32d0*/  BSYNC B1 ;  /* 0x0000000000017941 */ /* 0x000fea0003800000 */
.L_x_9637:
        /* <DEDUP_REMOVED lines=16> */
.L_x_9643:
[----:B------:R-:W-:Y:S05]  /*33e0*/  BSYNC B2 ;  /* 0x0000000000027941 */ /* 0x000fea0003800000 */
.L_x_9642:
        /* <DEDUP_REMOVED lines=44> */
.L_x_9641:
[----:B------:R-:W-:Y:S05]  /*36b0*/  BSYNC B1 ;  /* 0x0000000000017941 */ /* 0x000fea0003800000 */
.L_x_9640:
        /* <DEDUP_REMOVED lines=14> */
.L_x_9644:
        /* <DEDUP_REMOVED lines=12> */
.L_x_9647:
[----:B------:R-:W-:Y:S02]  /*3860*/  IMAD.MOV.U32 R121, RZ, RZ, R124 ;  /* 0x000000ffff797224 */ /* 0x000fe400078e007c */
.L_x_9648:
[----:B------:R-:W-:Y:S05]  /*3870*/  BSYNC B1 ;  /* 0x0000000000017941 */ /* 0x000fea0003800000 */
.L_x_9646:
        /* <DEDUP_REMOVED lines=16> */
.L_x_9652:
[----:B------:R-:W-:Y:S05]  /*3980*/  BSYNC B2 ;  /* 0x0000000000027941 */ /* 0x000fea0003800000 */
.L_x_9651:
        /* <DEDUP_REMOVED lines=44> */
.L_x_9650:
[----:B------:R-:W-:Y:S05]  /*3c50*/  BSYNC B1 ;  /* 0x0000000000017941 */ /* 0x000fea0003800000 */
.L_x_9649:
        /* <DEDUP_REMOVED lines=9> */
.L_x_9645:
        /* <DEDUP_REMOVED lines=12> */
.L_x_9654:
[----:B------:R-:W-:Y:S02]  /*3db0*/  IMAD.MOV.U32 R121, RZ, RZ, R124 ;  /* 0x000000ffff797224 */ /* 0x000fe400078e007c */
.L_x_9655:
[----:B------:R-:W-:Y:S05]  /*3dc0*/  BSYNC B1 ;  /* 0x0000000000017941 */ /* 0x000fea0003800000 */
.L_x_9653:
        /* <DEDUP_REMOVED lines=16> */
.L_x_9659:
[----:B------:R-:W-:Y:S05]  /*3ed0*/  BSYNC B2 ;  /* 0x0000000000027941 */ /* 0x000fea0003800000 */
.L_x_9658:
        /* <DEDUP_REMOVED lines=44> */
.L_x_9657:
[----:B------:R-:W-:Y:S05]  /*41a0*/  BSYNC B1 ;  /* 0x0000000000017941 */ /* 0x000fea0003800000 */
.L_x_9656:
        /* <DEDUP_REMOVED lines=12> */
.L_x_9660:
        /* <DEDUP_REMOVED lines=12> */
.L_x_9663:
[----:B------:R-:W-:Y:S02]  /*4330*/  IMAD.MOV.U32 R49, RZ, RZ, R124 ;  /* 0x000000ffff317224 */ /* 0x000fe400078e007c */
.L_x_9664:
[----:B------:R-:W-:Y:S05]  /*4340*/  BSYNC B1 ;  /* 0x0000000000017941 */ /* 0x000fea0003800000 */
.L_x_9662:
        /* <DEDUP_REMOVED lines=16> */
.L_x_9668:
[----:B------:R-:W-:Y:S05]  /*4450*/  BSYNC B2 ;  /* 0x0000000000027941 */ /* 0x000fea0003800000 */
.L_x_9667:
        /* <DEDUP_REMOVED lines=44> */
.L_x_9666:
[----:B------:R-:W-:Y:S05]  /*4720*/  BSYNC B1 ;  /* 0x0000000000017941 */ /* 0x000fea0003800000 */
.L_x_9665:
        /* <DEDUP_REMOVED lines=9> */
.L_x_9661:
        /* <DEDUP_REMOVED lines=12> */
.L_x_9670:
[----:B------:R-:W-:Y:S02]  /*4880*/  IMAD.MOV.U32 R121, RZ, RZ, R124 ;  /* 0x000000ffff797224 */ /* 0x000fe400078e007c */
.L_x_9671:
[----:B------:R-:W-:Y:S05]  /*4890*/  BSYNC B1 ;  /* 0x0000000000017941 */ /* 0x000fea0003800000 */
.L_x_9669:
        /* <DEDUP_REMOVED lines=16> */
.L_x_9675:
[----:B------:R-:W-:Y:S05]  /*49a0*/  BSYNC B2 ;  /* 0x0000000000027941 */ /* 0x000fea0003800000 */
.L_x_9674:
        /* <DEDUP_REMOVED lines=44> */
.L_x_9673:
[----:B------:R-:W-:Y:S05]  /*4c70*/  BSYNC B1 ;  /* 0x0000000000017941 */ /* 0x000fea0003800000 */
.L_x_9672:
        /* <DEDUP_REMOVED lines=12> */
.L_x_9676:
        /* <DEDUP_REMOVED lines=12> */
.L_x_9679:
[----:B------:R-:W-:Y:S02]  /*4e00*/  IMAD.MOV.U32 R50, RZ, RZ, R124 ;  /* 0x000000ffff327224 */ /* 0x000fe400078e007c */
.L_x_9680:
[----:B------:R-:W-:Y:S05]  /*4e10*/  BSYNC B1 ;  /* 0x0000000000017941 */ /* 0x000fea0003800000 */
.L_x_9678:
        /* <DEDUP_REMOVED lines=16> */
.L_x_9684:
[----:B------:R-:W-:Y:S05]  /*4f20*/  BSYNC B2 ;  /* 0x0000000000027941 */ /* 0x000fea0003800000 */
.L_x_9683:
        /* <DEDUP_REMOVED lines=44> */
.L_x_9682:
[----:B------:R-:W-:Y:S05]  /*51f0*/  BSYNC B1 ;  /* 0x0000000000017941 */ /* 0x000fea0003800000 */
.L_x_9681:
        /* <DEDUP_REMOVED lines=9> */
.L_x_9677:
        /* <DEDUP_REMOVED lines=12> */
.L_x_9686:
[----:B------:R-:W-:Y:S02]  /*5350*/  IMAD.MOV.U32 R121, RZ, RZ, R124 ;  /* 0x000000ffff797224 */ /* 0x000fe400078e007c */
.L_x_9687:
[----:B------:R-:W-:Y:S05]  /*5360*/  BSYNC B1 ;  /* 0x0000000000017941 */ /* 0x000fea0003800000 */
.L_x_9685:
        /* <DEDUP_REMOVED lines=16> */
.L_x_9691:
[----:B------:R-:W-:Y:S05]  /*5470*/  BSYNC B2 ;  /* 0x0000000000027941 */ /* 0x000fea0003800000 */
.L_x_9690:
        /* <DEDUP_REMOVED lines=44> */
.L_x_9689:
[----:B------:R-:W-:Y:S05]  /*5740*/  BSYNC B1 ;  /* 0x0000000000017941 */ /* 0x000fea0003800000 */
.L_x_9688:
        /* <DEDUP_REMOVED lines=12> */
.L_x_9692:
        /* <DEDUP_REMOVED lines=12> */
.L_x_9695:
[----:B------:R-:W-:Y:S02]  /*58d0*/  IMAD.MOV.U32 R121, RZ, RZ, R124 ;  /* 0x000000ffff797224 */ /* 0x000fe400078e007c */
.L_x_9696:
[----:B------:R-:W-:Y:S05]  /*58e0*/  BSYNC B1 ;  /* 0x0000000000017941 */ /* 0x000fea0003800000 */
.L_x_9694:
        /* <DEDUP_REMOVED lines=16> */
.L_x_9700:
[----:B------:R-:W-:Y:S05]  /*59f0*/  BSYNC B2 ;  /* 0x0000000000027941 */ /* 0x000fea0003800000 */
.L_x_9699:
        /* <DEDUP_REMOVED lines=44> */
.L_x_9698:
[----:B------:R-:W-:Y:S05]  /*5cc0*/  BSYNC B1 ;  /* 0x0000000000017941 */ /* 0x000fea0003800000 */
.L_x_9697:
        /* <DEDUP_REMOVED lines=9> */
.L_x_9693:
        /* <DEDUP_REMOVED lines=12> */
.L_x_9702:
[----:B------:R-:W-:Y:S02]  /*5e20*/  IMAD.MOV.U32 R121, RZ, RZ, R124 ;  /* 0x000000ffff797224 */ /* 0x000fe400078e007c */
.L_x_9703:
[----:B------:R-:W-:Y:S05]  /*5e30*/  BSYNC B1 ;  /* 0x0000000000017941 */ /* 0x000fea0003800000 */
.L_x_9701:
        /* <DEDUP_REMOVED lines=16> */
.L_x_9707:
[----:B------:R-:W-:Y:S05]  /*5f40*/  BSYNC B2 ;  /* 0x0000000000027941 */ /* 0x000fea0003800000 */
.L_x_9706:
        /* <DEDUP_REMOVED lines=44> */
.L_x_9705:
[----:B------:R-:W-:Y:S05]  /*6210*/  BSYNC B1 ;  /* 0x0000000000017941 */ /* 0x000fea0003800000 */
.L_x_9704:
        /* <DEDUP_REMOVED lines=12> */
.L_x_9708:
        /* <DEDUP_REMOVED lines=12> */
.L_x_9711:
[----:B------:R-:W-:Y:S02]  /*63a0*/  IMAD.MOV.U32 R141, RZ, RZ, R124 ;  /* 0x000000ffff8d7224 */ /* 0x000fe400078e007c */
.L_x_9712:
[----:B------:R-:W-:Y:S05]  /*63b0*/  BSYNC B1 ;  /* 0x0000000000017941 */ /* 0x000fea0003800000 */
.L_x_9710:
        /* <DEDUP_REMOVED lines=16> */
.L_x_9716:
[----:B------:R-:W-:Y:S05]  /*64c0*/  BSYNC B2 ;  /* 0x0000000000027941 */ /* 0x000fea0003800000 */
.L_x_9715:
        /* <DEDUP_REMOVED lines=44> */
.L_x_9714:
[----:B------:R-:W-:Y:S05]  /*6790*/  BSYNC B1 ;  /* 0x0000000000017941 */ /* 0x000fea0003800000 */
.L_x_9713:
        /* <DEDUP_REMOVED lines=9> */
.L_x_9709:
        /* <DEDUP_REMOVED lines=51> */
.L_x_9717:
[----:B------:R-:W-:Y:S02]  /*6b60*/  IADD3 R142, R137, 0x80, RZ ;  /* 0x00000080898e7810 */ /* 0x000fe40007ffe0ff */
.L_x_9588:
[----:B------:R-:W-:Y:S05]  /*6b70*/  BSYNC B0 ;  /* 0x0000000000007941 */ /* 0x000fea0003800000 */
.L_x_9587:
        /* <DEDUP_REMOVED lines=31> */
.L_x_9721:
[----:B-1----:R-:W-:Y:S02]  /*6d70*/  IMAD.MOV.U32 R138, RZ, RZ, R124 ;  /* 0x000000ffff8a7224 */ /* 0x002fe400078e007c */
.L_x_9722:
[----:B------:R-:W-:Y:S05]  /*6d80*/  BSYNC B1 ;  /* 0x0000000000017941 */ /* 0x000fea0003800000 */
.L_x_9720:
        /* <DEDUP_REMOVED lines=16> */
.L_x_9726:
[----:B------:R-:W-:Y:S05]  /*6e90*/  BSYNC B2 ;  /* 0x0000000000027941 */ /* 0x000fea0003800000 */
.L_x_9725:
        /* <DEDUP_REMOVED lines=44> */
.L_x_9724:
[----:B------:R-:W-:Y:S05]  /*7160*/  BSYNC B1 ;  /* 0x0000000000017941 */ /* 0x000fea0003800000 */
.L_x_9723:
        /* <DEDUP_REMOVED lines=17> */
.L_x_9727:
        /* <DEDUP_REMOVED lines=12> */
.L_x_9730:
[----:B------:R-:W-:Y:S02]  /*7340*/  IMAD.MOV.U32 R53, RZ, RZ, R124 ;  /* 0x000000ffff357224 */ /* 0x000fe400078e007c */
.L_x_9731:
[----:B------:R-:W-:Y:S05]  /*7350*/  BSYNC B1 ;  /* 0x0000000000017941 */ /* 0x000fea0003800000 */
.L_x_9729:
        /* <DEDUP_REMOVED lines=16> */
.L_x_9735:
[----:B------:R-:W-:Y:S05]  /*7460*/  BSYNC B2 ;  /* 0x0000000000027941 */ /* 0x000fea0003800000 */
.L_x_9734:
        /* <DEDUP_REMOVED lines=44> */
.L_x_9733:
[----:B------:R-:W-:Y:S05]  /*7730*/  BSYNC B1 ;  /* 0x0000000000017941 */ /* 0x000fea0003800000 */
.L_x_9732:
        /* <DEDUP_REMOVED lines=9> */
.L_x_9728:
        /* <DEDUP_REMOVED lines=12> */
.L_x_9737:
[----:B------:R-:W-:Y:S02]  /*7890*/  IMAD.MOV.U32 R121, RZ, RZ, R124 ;  /* 0x000000ffff797224 */ /* 0x000fe400078e007c */
.L_x_9738:
[----:B------:R-:W-:Y:S05]  /*78a0*/  BSYNC B1 ;  /* 0x0000000000017941 */ /* 0x000fea0003800000 */
.L_x_9736:
        /* <DEDUP_REMOVED lines=16> */
.L_x_9742:
[----:B------:R-:W-:Y:S05]  /*79b0*/  BSYNC B2 ;  /* 0x0000000000027941 */ /* 0x000fea0003800000 */
.L_x_9741:
        /* <DEDUP_REMOVED lines=44> */
.L_x_9740:
[----:B------:R-:W-:Y:S05]  /*7c80*/  BSYNC B1 ;  /* 0x0000000000017941 */ /* 0x000fea0003800000 */
.L_x_9739:
        /* <DEDUP_REMOVED lines=14> */
.L_x_9743:
        /* <DEDUP_REMOVED lines=12> */
.L_x_9746:
[----:B------:R-:W-:Y:S02]  /*7e30*/  IMAD.MOV.U32 R56, RZ, RZ, R124 ;  /* 0x000000ffff387224 */ /* 0x000fe400078e007c */
.L_x_9747:
[----:B------:R-:W-:Y:S05]  /*7e40*/  BSYNC B1 ;  /* 0x0000000000017941 */ /* 0x000fea0003800000 */
.L_x_9745:
        /* <DEDUP_REMOVED lines=16> */
.L_x_9751:
[----:B------:R-:W-:Y:S05]  /*7f50*/  BSYNC B2 ;  /* 0x0000000000027941 */ /* 0x000fea0003800000 */
.L_x_9750:
        /* <DEDUP_REMOVED lines=44> */
.L_x_9749:
[----:B------:R-:W-:Y:S05]  /*8220*/  BSYNC B1 ;  /* 0x0000000000017941 */ /* 0x000fea0003800000 */
.L_x_9748:
        /* <DEDUP_REMOVED lines=9> */
.L_x_9744:
        /* <DEDUP_REMOVED lines=12> */
.L_x_9753:
[----:B------:R-:W-:Y:S02]  /*8380*/  MOV R56, R124 ;  /* 0x0000007c00387202 */ /* 0x000fe40000000f00 */
.L_x_9754:
[----:B------:R-:W-:Y:S05]  /*8390*/  BSYNC B1 ;  /* 0x0000000000017941 */ /* 0x000fea0003800000 */
.L_x_9752:
        /* <DEDUP_REMOVED lines=16> */
.L_x_9758:
[----:B------:R-:W-:Y:S05]  /*84a0*/  BSYNC B2 ;  /* 0x0000000000027941 */ /* 0x000fea0003800000 */
.L_x_9757:
        /* <DEDUP_REMOVED lines=44> */
.L_x_9756:
[----:B------:R-:W-:Y:S05]  /*8770*/  BSYNC B1 ;  /* 0x0000000000017941 */ /* 0x000fea0003800000 */
.L_x_9755:
        /* <DEDUP_REMOVED lines=14> */
.L_x_9759:
        /* <DEDUP_REMOVED lines=12> */
.L_x_9762:
[----:B------:R-:W-:Y:S02]  /*8920*/  IMAD.MOV.U32 R55, RZ, RZ, R124 ;  /* 0x000000ffff377224 */ /* 0x000fe400078e007c */
.L_x_9763:
[----:B------:R-:W-:Y:S05]  /*8930*/  BSYNC B1 ;  /* 0x0000000000017941 */ /* 0x000fea0003800000 */
.L_x_9761:
        /* <DEDUP_REMOVED lines=16> */
.L_x_9767:
[----:B------:R-:W-:Y:S05]  /*8a40*/  BSYNC B2 ;  /* 0x0000000000027941 */ /* 0x000fea0003800000 */
.L_x_9766:
        /* <DEDUP_REMOVED lines=44> */
.L_x_9765:
[----:B------:R-:W-:Y:S05]  /*8d10*/  BSYNC B1 ;  /* 0x0000000000017941 */ /* 0x000fea0003800000 */
.L_x_9764:
        /* <DEDUP_REMOVED lines=9> */
.L_x_9760:
        /* <DEDUP_REMOVED lines=12> */
.L_x_9769:
[----:B------:R-:W-:Y:S02]  /*8e70*/  IMAD.MOV.U32 R56, RZ, RZ, R124 ;  /* 0x000000ffff387224 */ /* 0x000fe400078e007c */
.L_x_9770:
[----:B------:R-:W-:Y:S05]  /*8e80*/  BSYNC B1 ;  /* 0x0000000000017941 */ /* 0x000fea0003800000 */
.L_x_9768:
        /* <DEDUP_REMOVED lines=16> */
.L_x_9774:
[----:B------:R-:W-:Y:S05]  /*8f90*/  BSYNC B2 ;  /* 0x0000000000027941 */ /* 0x000fea0003800000 */
.L_x_9773:
        /* <DEDUP_REMOVED lines=44> */
.L_x_9772:
[----:B------:R-:W-:Y:S05]  /*9260*/  BSYNC B1 ;  /* 0x0000000000017941 */ /* 0x000fea0003800000 */
.L_x_9771:
        /* <DEDUP_REMOVED lines=14> */
.L_x_9775:
        /* <DEDUP_REMOVED lines=12> */
.L_x_9778:
[----:B------:R-:W-:Y:S02]  /*9410*/  IMAD.MOV.U32 R121, RZ, RZ, R124 ;  /* 0x000000ffff797224 */ /* 0x000fe400078e007c */
.L_x_9779:
[----:B------:R-:W-:Y:S05]  /*9420*/  BSYNC B1 ;  /* 0x0000000000017941 */ /* 0x000fea0003800000 */
.L_x_9777:
        /* <DEDUP_REMOVED lines=16> */
.L_x_9783:
[----:B------:R-:W-:Y:S05]  /*9530*/  BSYNC B2 ;  /* 0x0000000000027941 */ /* 0x000fea0003800000 */
.L_x_9782:
        /* <DEDUP_REMOVED lines=44> */
.L_x_9781:
[----:B------:R-:W-:Y:S05]  /*9800*/  BSYNC B1 ;  /* 0x0000000000017941 */ /* 0x000fea0003800000 */
.L_x_9780:
        /* <DEDUP_REMOVED lines=9> */
.L_x_9776:
        /* <DEDUP_REMOVED lines=12> */
.L_x_9785:
[----:B------:R-:W-:Y:S02]  /*9960*/  IMAD.MOV.U32 R121, RZ, RZ, R124 ;  /* 0x000000ffff797224 */ /* 0x000fe400078e007c */
.L_x_9786:
[----:B------:R-:W-:Y:S05]  /*9970*/  BSYNC B1 ;  /* 0x0000000000017941 */ /* 0x000fea0003800000 */
.L_x_9784:
        /* <DEDUP_REMOVED lines=16> */
.L_x_9790:
[----:B------:R-:W-:Y:S05]  /*9a80*/  BSYNC B2 ;  /* 0x0000000000027941 */ /* 0x000fea0003800000 */
.L_x_9789:
        /* <DEDUP_REMOVED lines=44> */
.L_x_9788:
[----:B------:R-:W-:Y:S05]  /*9d50*/  BSYNC B1 ;  /* 0x0000000000017941 */ /* 0x000fea0003800000 */
.L_x_9787:
        /* <DEDUP_REMOVED lines=12> */
.L_x_9791:
        /* <DEDUP_REMOVED lines=12> */
.L_x_9794:
[----:B------:R-:W-:Y:S02]  /*9ee0*/  IMAD.MOV.U32 R57, RZ, RZ, R124 ;  /* 0x000000ffff397224 */ /* 0x000fe400078e007c */
.L_x_9795:
[----:B------:R-:W-:Y:S05]  /*9ef0*/  BSYNC B1 ;  /* 0x0000000000017941 */ /* 0x000fea0003800000 */
.L_x_9793:
        /* <DEDUP_REMOVED lines=16> */
.L_x_9799:
[----:B------:R-:W-:Y:S05]  /*a000*/  BSYNC B2 ;  /* 0x0000000000027941 */ /* 0x000fea0003800000 */
.L_x_9798:
        /* <DEDUP_REMOVED lines=44> */
.L_x_9797:
[----:B------:R-:W-:Y:S05]  /*a2d0*/  BSYNC B1 ;  /* 0x0000000000017941 */ /* 0x000fea0003800000 */
.L_x_9796:
        /* <DEDUP_REMOVED lines=9> */
.L_x_9792:
        /* <DEDUP_REMOVED lines=12> */
.L_x_9801:
[----:B------:R-:W-:Y:S02]  /*a430*/  IMAD.MOV.U32 R121, RZ, RZ, R124 ;  /* 0x000000ffff797224 */ /* 0x000fe400078e007c */
.L_x_9802:
[----:B------:R-:W-:Y:S05]  /*a440*/  BSYNC B1 ;  /* 0x0000000000017941 */ /* 0x000fea0003800000 */
.L_x_9800:
        /* <DEDUP_REMOVED lines=16> */
.L_x_9806:
[----:B------:R-:W-:Y:S05]  /*a550*/  BSYNC B2 ;  /* 0x0000000000027941 */ /* 0x000fea0003800000 */
.L_x_9805:
        /* <DEDUP_REMOVED lines=44> */
.L_x_9804:
[----:B------:R-:W-:Y:S05]  /*a820*/  BSYNC B1 ;  /* 0x0000000000017941 */ /* 0x000fea0003800000 */
.L_x_9803:
        /* <DEDUP_REMOVED lines=12> */
.L_x_9807:
        /* <DEDUP_REMOVED lines=12> */
.L_x_9810:
[----:B------:R-:W-:Y:S02]  /*a9b0*/  IMAD.MOV.U32 R58, RZ, RZ, R124 ;  /* 0x000000ffff3a7224 */ /* 0x000fe400078e007c */
.L_x_9811:
[----:B------:R-:W-:Y:S05]  /*a9c0*/  BSYNC B1 ;  /* 0x0000000000017941 */ /* 0x000fea0003800000 */
.L_x_9809:
        /* <DEDUP_REMOVED lines=16> */
.L_x_9815:
[----:B------:R-:W-:Y:S05]  /*aad0*/  BSYNC B2 ;  /* 0x0000000000027941 */ /* 0x000fea0003800000 */
.L_x_9814:
        /* <DEDUP_REMOVED lines=42> */
[----:B------:R-:W-:Y:S01]  /*ad80*/  HFMA2.MMA R77, -RZ, RZ, 0, 0 ;  /* 0x00000000ff4d7435 */ /* 0x000fe200000001ff */
[----:B------:R-:W-:-:S05]  /*ad90*/  IMAD.MOV.U32 R122, RZ, RZ, R76 ;  /* 0x000000ffff7a7224 */ /* 0x000fca00078e004c */
.L_x_9813:
[----:B------:R-:W-:Y:S05]  /*ada0*/  BSYNC B1 ;  /* 0x0000000000017941 */ /* 0x000fea0003800000 */
.L_x_9812:
        /* <DEDUP_REMOVED lines=9> */
.L_x_9808:
        /* <DEDUP_REMOVED lines=12> */
.L_x_9817:
[----:B------:R-:W-:Y:S02]  /*af00*/  IMAD.MOV.U32 R121, RZ, RZ, R124 ;  /* 0x000000ffff797224 */ /* 0x000fe400078e007c */
.L_x_9818:
[----:B------:R-:W-:Y:S05]  /*af10*/  BSYNC B1 ;  /* 0x0000000000017941 */ /* 0x000fea0003800000 */
.L_x_9816:
        /* <DEDUP_REMOVED lines=16> */
.L_x_9822:
[----:B------:R-:W-:Y:S05]  /*b020*/  BSYNC B2 ;  /* 0x0000000000027941 */ /* 0x000fea0003800000 */
.L_x_9821:
        /* <DEDUP_REMOVED lines=44> */
.L_x_9820:
[----:B------:R-:W-:Y:S05]  /*b2f0*/  BSYNC B1 ;  /* 0x0000000000017941 */ /* 0x000fea0003800000 */
.L_x_9819:
        /* <DEDUP_REMOVED lines=12> */
.L_x_9823:
        /* <DEDUP_REMOVED lines=12> */
.L_x_9826:
[----:B------:R-:W-:Y:S02]  /*b480*/  IMAD.MOV.U32 R121, RZ, RZ, R124 ;  /* 0x000000ffff797224 */ /* 0x000fe400078e007c */
.L_x_9827:
[----:B------:R-:W-:Y:S05]  /*b490*/  BSYNC B1 ;  /* 0x0000000000017941 */ /* 0x000fea0003800000 */
.L_x_9825:
        /* <DEDUP_REMOVED lines=16> */
.L_x_9831:
[----:B------:R-:W-:Y:S05]  /*b5a0*/  BSYNC B2 ;  /* 0x0000000000027941 */ /* 0x000fea0003800000 */
.L_x_9830:
        /* <DEDUP_REMOVED lines=44> */
.L_x_9829:
[----:B------:R-:W-:Y:S05]  /*b870*/  BSYNC B1 ;  /* 0x0000000000017941 */ /* 0x000fea0003800000 */
.L_x_9828:
        /* <DEDUP_REMOVED lines=9> */
.L_x_9824:
        /* <DEDUP_REMOVED lines=12> */
.L_x_9833:
[----:B------:R-:W-:Y:S02]  /*b9d0*/  IMAD.MOV.U32 R121, RZ, RZ, R124 ;  /* 0x000000ffff797224 */ /* 0x000fe400078e007c */
.L_x_9834:
[----:B------:R-:W-:Y:S05]  /*b9e0*/  BSYNC B1 ;  /* 0x0000000000017941 */ /* 0x000fea0003800000 */
.L_x_9832:
        /* <DEDUP_REMOVED lines=16> */
.L_x_9838:
[----:B------:R-:W-:Y:S05]  /*baf0*/  BSYNC B2 ;  /* 0x0000000000027941 */ /* 0x000fea0003800000 */
.L_x_9837:
        /* <DEDUP_REMOVED lines=44> */
.L_x_9836:
[----:B------:R-:W-:Y:S05]  /*bdc0*/  BSYNC B1 ;  /* 0x0000000000017941 */ /* 0x000fea0003800000 */
.L_x_9835:
        /* <DEDUP_REMOVED lines=12> */
.L_x_9839:
        /* <DEDUP_REMOVED lines=12> */
.L_x_9842:
[----:B------:R-:W-:Y:S02]  /*bf50*/  IMAD.MOV.U32 R141, RZ, RZ, R124 ;  /* 0x000000ffff8d7224 */ /* 0x000fe400078e007c */
.L_x_9843:
[----:B------:R-:W-:Y:S05]  /*bf60*/  BSYNC B1 ;  /* 0x0000000000017941 */ /* 0x000fea0003800000 */
.L_x_9841:
        /* <DEDUP_REMOVED lines=16> */
.L_x_9847:
[----:B------:R-:W-:Y:S05]  /*c070*/  BSYNC B2 ;  /* 0x0000000000027941 */ /* 0x000fea0003800000 */
.L_x_9846:
        /* <DEDUP_REMOVED lines=44> */
.L_x_9845:
[----:B------:R-:W-:Y:S05]  /*c340*/  BSYNC B1 ;  /* 0x0000000000017941 */ /* 0x000fea0003800000 */
.L_x_9844:
        /* <DEDUP_REMOVED lines=9> */
.L_x_9840:
        /* <DEDUP_REMOVED lines=51> */
.L_x_9848:
[----:B------:R-:W-:Y:S02]  /*c710*/  IADD3 R142, R142, 0x80, RZ ;  /* 0x000000808e8e7810 */ /* 0x000fe40007ffe0ff */
.L_x_9719:
[----:B------:R-:W-:Y:S05]  /*c720*/  BSYNC B0 ;  /* 0x0000000000007941 */ /* 0x000fea0003800000 */
.L_x_9718:
        /* <DEDUP_REMOVED lines=31> */
.L_x_9852:
[----:B-1----:R-:W-:Y:S02]  /*c920*/  IMAD.MOV.U32 R138, RZ, RZ, R124 ;  /* 0x000000ffff8a7224 */ /* 0x002fe400078e007c */
.L_x_9853:
[----:B------:R-:W-:Y:S05]  /*c930*/  BSYNC B1 ;  /* 0x0000000000017941 */ /* 0x000fea0003800000 */
.L_x_9851:
        /* <DEDUP_REMOVED lines=16> */
.L_x_9857:
[----:B------:R-:W-:Y:S05]  /*ca40*/  BSYNC B2 ;  /* 0x0000000000027941 */ /* 0x000fea0003800000 */
.L_x_9856:
        /* <DEDUP_REMOVED lines=44> */
.L_x_9855:
[----:B------:R-:W-:Y:S05]  /*cd10*/  BSYNC B1 ;  /* 0x0000000000017941 */ /* 0x000fea0003800000 */
.L_x_9854:
        /* <DEDUP_REMOVED lines=17> */
.L_x_9858:
        /* <DEDUP_REMOVED lines=12> */
.L_x_9861:
[----:B------:R-:W-:Y:S02]  /*cef0*/  IMAD.MOV.U32 R61, RZ, RZ, R124 ;  /* 0x000000ffff3d7224 */ /* 0x000fe400078e007c */
.L_x_9862:
[----:B------:R-:W-:Y:S05]  /*cf00*/  BSYNC B1 ;  /* 0x0000000000017941 */ /* 0x000fea0003800000 */
.L_x_9860:
        /* <DEDUP_REMOVED lines=16> */
.L_x_9866:
[----:B------:R-:W-:Y:S05]  /*d010*/  BSYNC B2 ;  /* 0x0000000000027941 */ /* 0x000fea0003800000 */
.L_x_9865:
        /* <DEDUP_REMOVED lines=44> */
.L_x_9864:
[----:B------:R-:W-:Y:S05]  /*d2e0*/  BSYNC B1 ;  /* 0x0000000000017941 */ /* 0x000fea0003800000 */
.L_x_9863:
        /* <DEDUP_REMOVED lines=9> */
.L_x_9859:
        /* <DEDUP_REMOVED lines=12> */
.L_x_9868:
[----:B------:R-:W-:Y:S02]  /*d440*/  IMAD.MOV.U32 R121, RZ, RZ, R124 ;  /* 0x000000ffff797224 */ /* 0x000fe400078e007c */
.L_x_9869:
[----:B------:R-:W-:Y:S05]  /*d450*/  BSYNC B1 ;  /* 0x0000000000017941 */ /* 0x000fea0003800000 */
.L_x_9867:
        /* <DEDUP_REMOVED lines=16> */
.L_x_9873:
[----:B------:R-:W-:Y:S05]  /*d560*/  BSYNC B2 ;  /* 0x0000000000027941 */ /* 0x000fea0003800000 */
.L_x_9872:
        /* <DEDUP_REMOVED lines=44> */
.L_x_9871:
[----:B------:R-:W-:Y:S05]  /*d830*/  BSYNC B1 ;  /* 0x0000000000017941 */ /* 0x000fea0003800000 */
.L_x_9870:
        /* <DEDUP_REMOVED lines=14> */
.L_x_9874:
        /* <DEDUP_REMOVED lines=12> */
.L_x_9877:
[----:B------:R-:W-:Y:S02]  /*d9e0*/  IMAD.MOV.U32 R64, RZ, RZ, R124 ;  /* 0x000000ffff407224 */ /* 0x000fe400078e007c */
.L_x_9878:
[----:B------:R-:W-:Y:S05]  /*d9f0*/  BSYNC B1 ;  /* 0x0000000000017941 */ /* 0x000fea0003800000 */
.L_x_9876:
        /* <DEDUP_REMOVED lines=16> */
.L_x_9882:
[----:B------:R-:W-:Y:S05]  /*db00*/  BSYNC B2 ;  /* 0x0000000000027941 */ /* 0x000fea0003800000 */
.L_x_9881:
        /* <DEDUP_REMOVED lines=44> */
.L_x_9880:
[----:B------:R-:W-:Y:S05]  /*ddd0*/  BSYNC B1 ;  /* 0x0000000000017941 */ /* 0x000fea0003800000 */
.L_x_9879:
        /* <DEDUP_REMOVED lines=9> */
.L_x_9875:
        /* <DEDUP_REMOVED lines=12> */
.L_x_9884:
[----:B------:R-:W-:Y:S02]  /*df30*/  IMAD.MOV.U32 R64, RZ, RZ, R124 ;  /* 0x000000ffff407224 */ /* 0x000fe400078e007c */
.L_x_9885:
[----:B------:R-:W-:Y:S05]  /*df40*/  BSYNC B1 ;  /* 0x0000000000017941 */ /* 0x000fea0003800000 */
.L_x_9883:
        /* <DEDUP_REMOVED lines=16> */
.L_x_9889:
[----:B------:R-:W-:Y:S05]  /*e050*/  BSYNC B2 ;  /* 0x0000000000027941 */ /* 0x000fea0003800000 */
.L_x_9888:
        /* <DEDUP_REMOVED lines=44> */
.L_x_9887:
[----:B------:R-:W-:Y:S05]  /*e320*/  BSYNC B1 ;  /* 0x0000000000017941 */ /* 0x000fea0003800000 */
.L_x_9886:
        /* <DEDUP_REMOVED lines=14> */
.L_x_9890:
        /* <DEDUP_REMOVED lines=12> */
.L_x_9893:
[----:B------:R-:W-:Y:S02]  /*e4d0*/  IMAD.MOV.U32 R63, RZ, RZ, R124 ;  /* 0x000000ffff3f7224 */ /* 0x000fe400078e007c */
.L_x_9894:
[----:B------:R-:W-:Y:S05]  /*e4e0*/  BSYNC B1 ;  /* 0x0000000000017941 */ /* 0x000fea0003800000 */
.L_x_9892:
        /* <DEDUP_REMOVED lines=16> */
.L_x_9898:
[----:B------:R-:W-:Y:S05]  /*e5f0*/  BSYNC B2 ;  /* 0x0000000000027941 */ /* 0x000fea0003800000 */
.L_x_9897:
        /* <DEDUP_REMOVED lines=44> */
.L_x_9896:
[----:B------:R-:W-:Y:S05]  /*e8c0*/  BSYNC B1 ;  /* 0x0000000000017941 */ /* 0x000fea0003800000 */
.L_x_9895:
        /* <DEDUP_REMOVED lines=9> */
.L_x_9891:
        /* <DEDUP_REMOVED lines=12> */
.L_x_9900:
[----:B------:R-:W-:Y:S02]  /*ea20*/  IMAD.MOV.U32 R64, RZ, RZ, R124 ;  /* 0x000000ffff407224 */ /* 0x000fe400078e007c */
.L_x_9901:
[----:B------:R-:W-:Y:S05]  /*ea30*/  BSYNC B1 ;  /* 0x0000000000017941 */ /* 0x000fea0003800000 */
.L_x_9899:
        /* <DEDUP_REMOVED lines=16> */
.L_x_9905:
[----:B------:R-:W-:Y:S05]  /*eb40*/  BSYNC B2 ;  /* 0x0000000000027941 */ /* 0x000fea0003800000 */
.L_x_9904:
        /* <DEDUP_REMOVED lines=44> */
.L_x_9903:
[----:B------:R-:W-:Y:S05]  /*ee10*/  BSYNC B1 ;  /* 0x0000000000017941 */ /* 0x000fea0003800000 */
.L_x_9902:
        /* <DEDUP_REMOVED lines=14> */
.L_x_9906:
        /* <DEDUP_REMOVED lines=12> */
.L_x_9909:
[----:B------:R-:W-:Y:S02]  /*efc0*/  IMAD.MOV.U32 R121, RZ, RZ, R124 ;  /* 0x000000ffff797224 */ /* 0x000fe400078e007c */
.L_x_9910:
[----:B------:R-:W-:Y:S05]  /*efd0*/  BSYNC B1 ;  /* 0x0000000000017941 */ /* 0x000fea0003800000 */
.L_x_9908:
        /* <DEDUP_REMOVED lines=16> */
.L_x_9914:
[----:B------:R-:W-:Y:S05]  /*f0e0*/  BSYNC B2 ;  /* 0x0000000000027941 */ /* 0x000fea0003800000 */
.L_x_9913:
        /* <DEDUP_REMOVED lines=44> */
.L_x_9912:
[----:B------:R-:W-:Y:S05]  /*f3b0*/  BSYNC B1 ;  /* 0x0000000000017941 */ /* 0x000fea0003800000 */
.L_x_9911:
        /* <DEDUP_REMOVED lines=9> */
.L_x_9907:
        /* <DEDUP_REMOVED lines=12> */
.L_x_9916:
[----:B------:R-:W-:Y:S02]  /*f510*/  IMAD.MOV.U32 R121, RZ, RZ, R124 ;  /* 0x000000ffff797224 */ /* 0x000fe400078e007c */
.L_x_9917:
[----:B------:R-:W-:Y:S05]  /*f520*/  BSYNC B1 ;  /* 0x0000000000017941 */ /* 0x000fea0003800000 */
.L_x_9915:
        /* <DEDUP_REMOVED lines=16> */
.L_x_9921:
[----:B------:R-:W-:Y:S05]  /*f630*/  BSYNC B2 ;  /* 0x0000000000027941 */ /* 0x000fea0003800000 */
.L_x_9920:
        /* <DEDUP_REMOVED lines=44> */
.L_x_9919:
[----:B------:R-:W-:Y:S05]  /*f900*/  BSYNC B1 ;  /* 0x0000000000017941 */ /* 0x000fea0003800000 */
.L_x_9918:
        /* <DEDUP_REMOVED lines=12> */
.L_x_9922:
        /* <DEDUP_REMOVED lines=12> */
.L_x_9925:
[----:B------:R-:W-:Y:S02]  /*fa90*/  IMAD.MOV.U32 R65, RZ, RZ, R124 ;  /* 0x000000ffff417224 */ /* 0x000fe400078e007c */
.L_x_9926:
[----:B------:R-:W-:Y:S05]  /*faa0*/  BSYNC B1 ;  /* 0x0000000000017941 */ /* 0x000fea0003800000 */
.L_x_9924:
        /* <DEDUP_REMOVED lines=16> */
.L_x_9930:
[----:B------:R-:W-:Y:S05]  /*fbb0*/  BSYNC B2 ;  /* 0x0000000000027941 */ /* 0x000fea0003800000 */
.L_x_9929:
        /* <DEDUP_REMOVED lines=44> */
.L_x_9928:
[----:B------:R-:W-:Y:S05]  /*fe80*/  BSYNC B1 ;  /* 0x0000000000017941 */ /* 0x000fea0003800000 */
.L_x_9927:
        /* <DEDUP_REMOVED lines=9> */
.L_x_9923:
        /* <DEDUP_REMOVED lines=12> */
.L_x_9932:
[----:B------:R-:W-:Y:S02]  /*ffe0*/  IMAD.MOV.U32 R121, RZ, RZ, R124 ;  /* 0x000000ffff797224 */ /* 0x000fe400078e007c */
.L_x_9933:
[----:B------:R-:W-:Y:S05]  /*fff0*/  BSYNC B1 ;  /* 0x0000000000017941 */ /* 0x000fea0003800000 */
.L_x_9931:
        /* <DEDUP_REMOVED lines=16> */
.L_x_9937:
[----:B------:R-:W-:Y:S05]  /*10100*/  BSYNC B2 ;  /* 0x0000000000027941 */ /* 0x000fea0003800000 */
.L_x_9936:
        /* <DEDUP_REMOVED lines=44> */
.L_x_9935:
[----:B------:R-:W-:Y:S05]  /*103d0*/  BSYNC B1 ;  /* 0x0000000000017941 */ /* 0x000fea0003800000 */
.L_x_9934:
        /* <DEDUP_REMOVED lines=12> */
.L_x_9938:
        /* <DEDUP_REMOVED lines=12> */
.L_x_9941:
[----:B------:R-:W-:Y:S02]  /*10560*/  IMAD.MOV.U32 R66, RZ, RZ, R124 ;  /* 0x000000ffff427224 */ /* 0x000fe400078e007c */
.L_x_9942:
[----:B------:R-:W-:Y:S05]  /*10570*/  BSYNC B1 ;  /* 0x0000000000017941 */ /* 0x000fea0003800000 */
.L_x_9940:
        /* <DEDUP_REMOVED lines=16> */
.L_x_9946:
[----:B------:R-:W-:Y:S05]  /*10680*/  BSYNC B2 ;  /* 0x0000000000027941 */ /* 0x000fea0003800000 */
.L_x_9945:
        /* <DEDUP_REMOVED lines=44> */
.L_x_9944:
[----:B------:R-:W-:Y:S05]  /*10950*/  BSYNC B1 ;  /* 0x0000000000017941 */ /* 0x000fea0003800000 */
.L_x_9943:
        /* <DEDUP_REMOVED lines=9> */
.L_x_9939:
        /* <DEDUP_REMOVED lines=12> */
.L_x_9948:
[----:B------:R-:W-:Y:S02]  /*10ab0*/  IMAD.MOV.U32 R121, RZ, RZ, R124 ;  /* 0x000000ffff797224 */ /* 0x000fe400078e007c */
.L_x_9949:
[----:B------:R-:W-:Y:S05]  /*10ac0*/  BSYNC B1 ;  /* 0x0000000000017941 */ /* 0x000fea0003800000 */
.L_x_9947:
        /* <DEDUP_REMOVED lines=16> */
.L_x_9953:
[----:B------:R-:W-:Y:S05]  /*10bd0*/  BSYNC B2 ;  /* 0x0000000000027941 */ /* 0x000fea0003800000 */
.L_x_9952:
        /* <DEDUP_REMOVED lines=41> */
[----:B------:R-:W-:Y:S01]  /*10e70*/  MOV R122, R76 ;  /* 0x0000004c007a7202 */ /* 0x000fe20000000f00 */
[----:B------:R-:W-:Y:S01]  /*10e80*/  IMAD.MOV.U32 R76, RZ, RZ, RZ ;  /* 0x000000ffff4c7224 */ /* 0x000fe200078e00ff */
[----:B------:R-:W-:Y:S02]  /*10e90*/  LOP3.LUT R114, R77, UR26, R114, 0x96, !PT ;  /* 0x0000001a4d727c12 */ /* 0x000fe4000f8e9672 */
.L_x_9951:
[----:B------:R-:W-:Y:S05]  /*10ea0*/  BSYNC B1 ;  /* 0x0000000000017941 */ /* 0x000fea0003800000 */
.L_x_9950:
        /* <DEDUP_REMOVED lines=12> */
.L_x_9954:
        /* <DEDUP_REMOVED lines=12> */
.L_x_9957:
[----:B------:R-:W-:Y:S02]  /*11030*/  IMAD.MOV.U32 R121, RZ, RZ, R124 ;  /* 0x000000ffff797224 */ /* 0x000fe400078e007c */
.L_x_9958:
[----:B------:R-:W-:Y:S05]  /*11040*/  BSYNC B1 ;  /* 0x0000000000017941 */ /* 0x000fea0003800000 */
.L_x_9956:
        /* <DEDUP_REMOVED lines=16> */
.L_x_9962:
[----:B------:R-:W-:Y:S05]  /*11150*/  BSYNC B2 ;  /* 0x0000000000027941 */ /* 0x000fea0003800000 */
.L_x_9961:
        /* <DEDUP_REMOVED lines=44> */
.L_x_9960:
[----:B------:R-:W-:Y:S05]  /*11420*/  BSYNC B1 ;  /* 0x0000000000017941 */ /* 0x000fea0003800000 */
.L_x_9959:
        /* <DEDUP_REMOVED lines=9> */
.L_x_9955:
        /* <DEDUP_REMOVED lines=12> */
.L_x_9964:
[----:B------:R-:W-:Y:S02]  /*11580*/  IMAD.MOV.U32 R121, RZ, RZ, R124 ;  /* 0x000000ffff797224 */ /* 0x000fe400078e007c */
.L_x_9965:
[----:B------:R-:W-:Y:S05]  /*11590*/  BSYNC B1 ;  /* 0x0000000000017941 */ /* 0x000fea0003800000 */
.L_x_9963:
        /* <DEDUP_REMOVED lines=16> */
.L_x_9969:
[----:B------:R-:W-:Y:S05]  /*116a0*/  BSYNC B2 ;  /* 0x0000000000027941 */ /* 0x000fea0003800000 */
.L_x_9968:
        /* <DEDUP_REMOVED lines=44> */
.L_x_9967:
[----:B------:R-:W-:Y:S05]  /*11970*/  BSYNC B1 ;  /* 0x0000000000017941 */ /* 0x000fea0003800000 */
.L_x_9966:
        /* <DEDUP_REMOVED lines=12> */
.L_x_9970:
        /* <DEDUP_REMOVED lines=12> */
.L_x_9973:
[----:B------:R-:W-:Y:S02]  /*11b00*/  IMAD.MOV.U32 R141, RZ, RZ, R124 ;  /* 0x000000ffff8d7224 */ /* 0x000fe400078e007c */
.L_x_9974:
[----:B------:R-:W-:Y:S05]  /*11b10*/  BSYNC B1 ;  /* 0x0000000000017941 */ /* 0x000fea0003800000 */
.L_x_9972:
        /* <DEDUP_REMOVED lines=16> */
.L_x_9978:
[----:B------:R-:W-:Y:S05]  /*11c20*/  BSYNC B2 ;  /* 0x0000000000027941 */ /* 0x000fea0003800000 */
.L_x_9977:
        /* <DEDUP_REMOVED lines=44> */
.L_x_9976:
[----:B------:R-:W-:Y:S05]  /*11ef0*/  BSYNC B1 ;  /* 0x0000000000017941 */ /* 0x000fea0003800000 */
.L_x_9975:
        /* <DEDUP_REMOVED lines=9> */
.L_x_9971:
        /* <DEDUP_REMOVED lines=51> */
.L_x_9979:
[----:B------:R-:W-:Y:S02]  /*122c0*/  IADD3 R142, R142, 0x80, RZ ;  /* 0x000000808e8e7810 */ /* 0x000fe40007ffe0ff */
.L_x_9850:
[----:B------:R-:W-:Y:S05]  /*122d0*/  BSYNC B0 ;  /* 0x0000000000007941 */ /* 0x000fea0003800000 */
.L_x_9849:
        /* <DEDUP_REMOVED lines=31> */
.L_x_9983:
[----:B-1----:R-:W-:Y:S02]  /*124d0*/  MOV R138, R124 ;  /* 0x0000007c008a7202 */ /* 0x002fe40000000f00 */
.L_x_9984:
[----:B------:R-:W-:Y:S05]  /*124e0*/  BSYNC B1 ;  /* 0x0000000000017941 */ /* 0x000fea0003800000 */
.L_x_9982:
        /* <DEDUP_REMOVED lines=16> */
.L_x_9988:
[----:B------:R-:W-:Y:S05]  /*125f0*/  BSYNC B2 ;  /* 0x0000000000027941 */ /* 0x000fea0003800000 */
.L_x_9987:
        /* <DEDUP_REMOVED lines=44> */
.L_x_9986:
[----:B------:R-:W-:Y:S05]  /*128c0*/  BSYNC B1 ;  /* 0x0000000000017941 */ /* 0x000fea0003800000 */
.L_x_9985:
        /* <DEDUP_REMOVED lines=17> */
.L_x_9989:
        /* <DEDUP_REMOVED lines=12> */
.L_x_9992:
[----:B------:R-:W-:Y:S02]  /*12aa0*/  IMAD.MOV.U32 R69, RZ, RZ, R124 ;  /* 0x000000ffff457224 */ /* 0x000fe400078e007c */
.L_x_9993:
[----:B------:R-:W-:Y:S05]  /*12ab0*/  BSYNC B1 ;  /* 0x0000000000017941 */ /* 0x000fea0003800000 */
.L_x_9991:
        /* <DEDUP_REMOVED lines=16> */
.L_x_9997:
[----:B------:R-:W-:Y:S05]  /*12bc0*/  BSYNC B2 ;  /* 0x0000000000027941 */ /* 0x000fea0003800000 */
.L_x_9996:
        /* <DEDUP_REMOVED lines=44> */
.L_x_9995:
[----:B------:R-:W-:Y:S05]  /*12e90*/  BSYNC B1 ;  /* 0x0000000000017941 */ /* 0x000fea0003800000 */
.L_x_9994:
        /* <DEDUP_REMOVED lines=9> */
.L_x_9990:
        /* <DEDUP_REMOVED lines=12> */
.L_x_9999:
[----:B------:R-:W-:Y:S02]  /*12ff0*/  IMAD.MOV.U32 R121, RZ, RZ, R124 ;  /* 0x000000ffff797224 */ /* 0x000fe400078e007c */
.L_x_10000:
[----:B------:R-:W-:Y:S05]  /*13000*/  BSYNC B1 ;  /* 0x0000000000017941 */ /* 0x000fea0003800000 */
.L_x_9998:
        /* <DEDUP_REMOVED lines=16> */
.L_x_10004:
[----:B------:R-:W-:Y:S05]  /*13110*/  BSYNC B2 ;  /* 0x0000000000027941 */ /* 0x000fea0003800000 */
.L_x_10003:
        /* <DEDUP_REMOVED lines=44> */
.L_x_10002:
[----:B------:R-:W-:Y:S05]  /*133e0*/  BSYNC B1 ;  /* 0x0000000000017941 */ /* 0x000fea0003800000 */
.L_x_10001:
        /* <DEDUP_REMOVED lines=14> */
.L_x_10005:
        /* <DEDUP_REMOVED lines=12> */
.L_x_10008:
[----:B------:R-:W-:Y:S02]  /*13590*/  IMAD.MOV.U32 R72, RZ, RZ, R124 ;  /* 0x000000ffff487224 */ /* 0x000fe400078e007c */
.L_x_10009:
[----:B------:R-:W-:Y:S05]  /*135a0*/  BSYNC B1 ;  /* 0x0000000000017941 */ /* 0x000fea0003800000 */
.L_x_10007:
        /* <DEDUP_REMOVED lines=16> */
.L_x_10013:
[----:B------:R-:W-:Y:S05]  /*136b0*/  BSYNC B2 ;  /* 0x0000000000027941 */ /* 0x000fea0003800000 */
.L_x_10012:
        /* <DEDUP_REMOVED lines=44> */
.L_x_10011:
[----:B------:R-:W-:Y:S05]  /*13980*/  BSYNC B1 ;  /* 0x0000000000017941 */ /* 0x000fea0003800000 */
.L_x_10010:
        /* <DEDUP_REMOVED lines=9> */
.L_x_10006:
        /* <DEDUP_REMOVED lines=12> */
.L_x_10015:
[----:B------:R-:W-:Y:S02]  /*13ae0*/  IMAD.MOV.U32 R72, RZ, RZ, R124 ;  /* 0x000000ffff487224 */ /* 0x000fe400078e007c */
.L_x_10016:
[----:B------:R-:W-:Y:S05]  /*13af0*/  BSYNC B1 ;  /* 0x0000000000017941 */ /* 0x000fea0003800000 */
.L_x_10014:
        /* <DEDUP_REMOVED lines=16> */
.L_x_10020:
[----:B------:R-:W-:Y:S05]  /*13c00*/  BSYNC B2 ;  /* 0x0000000000027941 */ /* 0x000fea0003800000 */
.L_x_10019:
        /* <DEDUP_REMOVED lines=44> */
.L_x_10018:
[----:B------:R-:W-:Y:S05]  /*13ed0*/  BSYNC B1 ;  /* 0x0000000000017941 */ /* 0x000fea0003800000 */
.L_x_10017:
        /* <DEDUP_REMOVED lines=14> */
.L_x_10021:
        /* <DEDUP_REMOVED lines=12> */
.L_x_10024:
[----:B------:R-:W-:Y:S02]  /*14080*/  IMAD.MOV.U32 R71, RZ, RZ, R124 ;  /* 0x000000ffff477224 */ /* 0x000fe400078e007c */
.L_x_10025:
[----:B------:R-:W-:Y:S05]  /*14090*/  BSYNC B1 ;  /* 0x0000000000017941 */ /* 0x000fea0003800000 */
.L_x_10023:
        /* <DEDUP_REMOVED lines=16> */
.L_x_10029:
[----:B------:R-:W-:Y:S05]  /*141a0*/  BSYNC B2 ;  /* 0x0000000000027941 */ /* 0x000fea0003800000 */
.L_x_10028:
        /* <DEDUP_REMOVED lines=44> */
.L_x_10027:
[----:B------:R-:W-:Y:S05]  /*14470*/  BSYNC B1 ;  /* 0x0000000000017941 */ /* 0x000fea0003800000 */
.L_x_10026:
        /* <DEDUP_REMOVED lines=9> */
.L_x_10022:
        /* <DEDUP_REMOVED lines=12> */
.L_x_10031:
[----:B------:R-:W-:Y:S02]  /*145d0*/  IMAD.MOV.U32 R72, RZ, RZ, R124 ;  /* 0x000000ffff487224 */ /* 0x000fe400078e007c */
.L_x_10032:
[----:B------:R-:W-:Y:S05]  /*145e0*/  BSYNC B1 ;  /* 0x0000000000017941 */ /* 0x000fea0003800000 */
.L_x_10030:
        /* <DEDUP_REMOVED lines=16> */
.L_x_10036:
[----:B------:R-:W-:Y:S05]  /*146f0*/  BSYNC B2 ;  /* 0x0000000000027941 */ /* 0x000fea0003800000 */
.L_x_10035:
        /* <DEDUP_REMOVED lines=44> */
.L_x_10034:
[----:B------:R-:W-:Y:S05]  /*149c0*/  BSYNC B1 ;  /* 0x0000000000017941 */ /* 0x000fea0003800000 */
.L_x_10033:
        /* <DEDUP_REMOVED lines=14> */
.L_x_10037:
        /* <DEDUP_REMOVED lines=12> */
.L_x_10040:
[----:B------:R-:W-:Y:S02]  /*14b70*/  IMAD.MOV.U32 R121, RZ, RZ, R124 ;  /* 0x000000ffff797224 */ /* 0x000fe400078e007c */
.L_x_10041:
[----:B------:R-:W-:Y:S05]  /*14b80*/  BSYNC B1 ;  /* 0x0000000000017941 */ /* 0x000fea0003800000 */
.L_x_10039:
        /* <DEDUP_REMOVED lines=16> */
.L_x_10045:
[----:B------:R-:W-:Y:S05]  /*14c90*/  BSYNC B2 ;  /* 0x0000000000027941 */ /* 0x000fea0003800000 */
.L_x_10044:
        /* <DEDUP_REMOVED lines=44> */
.L_x_10043:
[----:B------:R-:W-:Y:S05]  /*14f60*/  BSYNC B1 ;  /* 0x0000000000017941 */ /* 0x000fea0003800000 */
.L_x_10042:
        /* <DEDUP_REMOVED lines=9> */
.L_x_10038:
        /* <DEDUP_REMOVED lines=12> */
.L_x_10047:
[----:B------:R-:W-:Y:S02]  /*150c0*/  IMAD.MOV.U32 R121, RZ, RZ, R124 ;  /* 0x000000ffff797224 */ /* 0x000fe400078e007c */
.L_x_10048:
[----:B------:R-:W-:Y:S05]  /*150d0*/  BSYNC B1 ;  /* 0x0000000000017941 */ /* 0x000fea0003800000 */
.L_x_10046:
        /* <DEDUP_REMOVED lines=16> */
.L_x_10052:
[----:B------:R-:W-:Y:S05]  /*151e0*/  BSYNC B2 ;  /* 0x0000000000027941 */ /* 0x000fea0003800000 */
.L_x_10051:
        /* <DEDUP_REMOVED lines=44> */
.L_x_10050:
[----:B------:R-:W-:Y:S05]  /*154b0*/  BSYNC B1 ;  /* 0x0000000000017941 */ /* 0x000fea0003800000 */
.L_x_10049:
        /* <DEDUP_REMOVED lines=12> */
.L_x_10053:
        /* <DEDUP_REMOVED lines=12> */
.L_x_10056:
[----:B------:R-:W-:Y:S02]  /*15640*/  IMAD.MOV.U32 R73, RZ, RZ, R124 ;  /* 0x000000ffff497224 */ /* 0x000fe400078e007c */
.L_x_10057:
[----:B------:R-:W-:Y:S05]  /*15650*/  BSYNC B1 ;  /* 0x0000000000017941 */ /* 0x000fea0003800000 */
.L_x_10055:
        /* <DEDUP_REMOVED lines=16> */
.L_x_10061:
[----:B------:R-:W-:Y:S05]  /*15760*/  BSYNC B2 ;  /* 0x0000000000027941 */ /* 0x000fea0003800000 */
.L_x_10060:
        /* <DEDUP_REMOVED lines=44> */
.L_x_10059:
[----:B------:R-:W-:Y:S05]  /*15a30*/  BSYNC B1 ;  /* 0x0000000000017941 */ /* 0x000fea0003800000 */
.L_x_10058:
        /* <DEDUP_REMOVED lines=9> */
.L_x_10054:
        /* <DEDUP_REMOVED lines=12> */
.L_x_10063:
[----:B------:R-:W-:Y:S02]  /*15b90*/  IMAD.MOV.U32 R121, RZ, RZ, R124 ;  /* 0x000000ffff797224 */ /* 0x000fe400078e007c */
.L_x_10064:
[----:B------:R-:W-:Y:S05]  /*15ba0*/  BSYNC B1 ;  /* 0x0000000000017941 */ /* 0x000fea0003800000 */
.L_x_10062:
        /* <DEDUP_REMOVED lines=16> */
.L_x_10068:
[----:B------:R-:W-:Y:S05]  /*15cb0*/  BSYNC B2 ;  /* 0x0000000000027941 */ /* 0x000fea0003800000 */
.L_x_10067:
        /* <DEDUP_REMOVED lines=44> */
.L_x_10066:
[----:B------:R-:W-:Y:S05]  /*15f80*/  BSYNC B1 ;  /* 0x0000000000017941 */ /* 0x000fea0003800000 */
.L_x_10065:
        /* <DEDUP_REMOVED lines=12> */
.L_x_10069:
        /* <DEDUP_REMOVED lines=12> */
.L_x_10072:
[----:B------:R-:W-:Y:S02]  /*16110*/  MOV R74, R124 ;  /* 0x0000007c004a7202 */ /* 0x000fe40000000f00 */
.L_x_10073:
[----:B------:R-:W-:Y:S05]  /*16120*/  BSYNC B1 ;  /* 0x0000000000017941 */ /* 0x000fea0003800000 */
.L_x_10071:
        /* <DEDUP_REMOVED lines=16> */
.L_x_10077:
[----:B------:R-:W-:Y:S05]  /*16230*/  BSYNC B2 ;  /* 0x0000000000027941 */ /* 0x000fea0003800000 */
.L_x_10076:
        /* <DEDUP_REMOVED lines=44> */
.L_x_10075:
[----:B------:R-:W-:Y:S05]  /*16500*/  BSYNC B1 ;  /* 0x0000000000017941 */ /* 0x000fea0003800000 */
.L_x_10074:
        /* <DEDUP_REMOVED lines=9> */
.L_x_10070:
        /* <DEDUP_REMOVED lines=12> */
.L_x_10079:
[----:B------:R-:W-:Y:S02]  /*16660*/  IMAD.MOV.U32 R121, RZ, RZ, R124 ;  /* 0x000000ffff797224 */ /* 0x000fe400078e007c */
.L_x_10080:
[----:B------:R-:W-:Y:S05]  /*16670*/  BSYNC B1 ;  /* 0x0000000000017941 */ /* 0x000fea0003800000 */
.L_x_10078:
        /* <DEDUP_REMOVED lines=16> */
.L_x_10084:
[----:B------:R-:W-:Y:S05]  /*16780*/  BSYNC B2 ;  /* 0x0000000000027941 */ /* 0x000fea0003800000 */
.L_x_10083:
        /* <DEDUP_REMOVED lines=44> */
.L_x_10082:
[----:B------:R-:W-:Y:S05]  /*16a50*/  BSYNC B1 ;  /* 0x0000000000017941 */ /* 0x000fea0003800000 */
.L_x_10081:
        /* <DEDUP_REMOVED lines=12> */
.L_x_10085:
        /* <DEDUP_REMOVED lines=12> */
.L_x_10088:
[----:B------:R-:W-:Y:S02]  /*16be0*/  IMAD.MOV.U32 R121, RZ, RZ, R124 ;  /* 0x000000ffff797224 */ /* 0x000fe400078e007c */
.L_x_10089:
[----:B------:R-:W-:Y:S05]  /*16bf0*/  BSYNC B1 ;  /* 0x0000000000017941 */ /* 0x000fea0003800000 */
.L_x_10087:
        /* <DEDUP_REMOVED lines=16> */
.L_x_10093:
[----:B------:R-:W-:Y:S05]  /*16d00*/  BSYNC B2 ;  /* 0x0000000000027941 */ /* 0x000fea0003800000 */
.L_x_10092:
        /* <DEDUP_REMOVED lines=44> */
.L_x_10091:
[----:B------:R-:W-:Y:S05]  /*16fd0*/  BSYNC B1 ;  /* 0x0000000000017941 */ /* 0x000fea0003800000 */
.L_x_10090:
        /* <DEDUP_REMOVED lines=9> */
.L_x_10086:
        /* <DEDUP_REMOVED lines=12> */
.L_x_10095:
[----:B------:R-:W-:Y:S02]  /*17130*/  IMAD.MOV.U32 R121, RZ, RZ, R124 ;  /* 0x000000ffff797224 */ /* 0x000fe400078e007c */
.L_x_10096:
[----:B------:R-:W-:Y:S05]  /*17140*/  BSYNC B1 ;  /* 0x0000000000017941 */ /* 0x000fea0003800000 */
.L_x_10094:
        /* <DEDUP_REMOVED lines=16> */
.L_x_10100:
[----:B------:R-:W-:Y:S05]  /*17250*/  BSYNC B2 ;  /* 0x0000000000027941 */ /* 0x000fea0003800000 */
.L_x_10099:
        /* <DEDUP_REMOVED lines=44> */
.L_x_10098:
[----:B------:R-:W-:Y:S05]  /*17520*/  BSYNC B1 ;  /* 0x0000000000017941 */ /* 0x000fea0003800000 */
.L_x_10097:
        /* <DEDUP_REMOVED lines=12> */
.L_x_10101:
        /* <DEDUP_REMOVED lines=12> */
.L_x_10104:
[----:B------:R-:W-:Y:S02]  /*176b0*/  IMAD.MOV.U32 R141, RZ, RZ, R124 ;  /* 0x000000ffff8d7224 */ /* 0x000fe400078e007c */
.L_x_10105:
[----:B------:R-:W-:Y:S05]  /*176c0*/  BSYNC B1 ;  /* 0x0000000000017941 */ /* 0x000fea0003800000 */
.L_x_10103:
        /* <DEDUP_REMOVED lines=16> */
.L_x_10109:
[----:B------:R-:W-:Y:S05]  /*177d0*/  BSYNC B2 ;  /* 0x0000000000027941 */ /* 0x000fea0003800000 */
.L_x_10108:
        /* <DEDUP_REMOVED lines=44> */
.L_x_10107:
[----:B------:R-:W-:Y:S05]  /*17aa0*/  BSYNC B1 ;  /* 0x0000000000017941 */ /* 0x000fea0003800000 */
.L_x_10106:
        /* <DEDUP_REMOVED lines=9> */
.L_x_10102:
        /* <DEDUP_REMOVED lines=51> */
.L_x_9981:
[----:B------:R-:W-:Y:S05]  /*17e70*/  BSYNC B0 ;  /* 0x0000000000007941 */ /* 0x000fea0003800000 */
.L_x_9980:
        /* <DEDUP_REMOVED lines=43> */
.L_x_10122:
        /* <DEDUP_REMOVED lines=86> */
.L_x_10123:
        /* <DEDUP_REMOVED lines=100> */
.L_x_10113:
[----:B------:R-:W-:Y:S05]  /*18cd0*/  BSYNC B0 ;  /* 0x0000000000007941 */ /* 0x000fea0003800000 */
.L_x_10112:
        /* <DEDUP_REMOVED lines=35> */
.L_x_10115:
[----:B------:R-:W-:Y:S05]  /*18f10*/  BSYNC B0 ;  /* 0x0000000000007941 */ /* 0x000fea0003800000 */
.L_x_10114:
        /* <DEDUP_REMOVED lines=35> */
.L_x_10117:
[----:B------:R-:W-:Y:S05]  /*19150*/  BSYNC B0 ;  /* 0x0000000000007941 */ /* 0x000fea0003800000 */
.L_x_10116:
        /* <DEDUP_REMOVED lines=34> */
.L_x_10119:
[----:B------:R-:W-:Y:S05]  /*19380*/  BSYNC B0 ;  /* 0x0000000000007941 */ /* 0x000fea0003800000 */
.L_x_10118:
[----:B------:R-:W-:Y:S02]  /*19390*/  IADD3 R26, R26, c[0x0][0x160], RZ ;  /* 0x000058001a1a7a10 */ /* 0x000fe40007ffe0ff */
[----:B------:R-:W-:Y:S02]  /*193a0*/  LOP3.LUT P1, RZ, R116, 0xff, RZ, 0xc0, !PT ;  /* 0x000000ff74ff7812 */ /* 0x000fe4000782c0ff */
[----:B------:R-:W-:Y:S02]  /*193b0*/  ISETP.GE.AND P0, PT, R26, c[0x0][0x164], PT ;  /* 0x000059001a007a0c */ /* 0x000fe40003f06270 */
[----:B------:R-:W-:-:S11]  /*193c0*/  SEL R116, RZ, 0x1, P1 ;  /* 0x00000001ff747807 */ /* 0x000fd60000800000 */
[----:B01----:R-:W-:Y:S01]  /*193d0*/  @P0 CALL.REL.NOINC `(.L_x_10120) ;  /* 0x0000001000000944 */ /* 0x003fe20003c00000 */
[----:B------:R-:W-:Y:S05]  /*193e0*/  BRA `(.L_x_10121) ;  /* 0xfffe7b8000007947 */ /* 0x000fea000383ffff */
.L_x_10120:
[----:B------:R-:W-:Y:S05]  /*193f0*/  EXIT ;  /* 0x000000000000794d */ /* 0x000fea0003800000 */
.L_x_10110:
[----:B------:R-:W-:Y:S01]  /*19400*/  IMAD.MOV.U32 R142, RZ, RZ, 0x1 ;  /* 0x00000001ff8e7424 */ /* 0x000fe200078e00ff */
[----:B------:R-:W-:Y:S01]  /*19410*/  MOV R78, 0x19450 ;  /* 0x00019450004e7802 */ /* 0x000fe20000000f00 */
[----:B------:R-:W-:Y:S02]  /*19420*/  IMAD.MOV.U32 R140, RZ, RZ, 0x1f ;  /* 0x0000001fff8c7424 */ /* 0x000fe400078e00ff */
[----:B------:R-:W-:Y:S02]  /*19430*/  IMAD.MOV.U32 R141, RZ, RZ, -0x1 ;  /* 0xffffffffff8d7424 */ /* 0x000fe400078e00ff */
[----:B------:R-:W-:Y:S05]  /*19440*/  CALL.REL.NOINC `($__internal_30_$__cuda_sm70_shflsync_bfly_p) ;  /* 0x000007c000007944 */ /* 0x000fea0003c00000 */
[----:B-1----:R-:W-:Y:S01]  /*19450*/  IMAD.MOV.U32 R76, RZ, RZ, R142 ;  /* 0x000000ffff4c7224 */ /* 0x002fe200078e008e */
[----:B0-----:R-:W-:Y:S05]  /*19460*/  BRA `(.L_x_10122) ;  /* 0xffffecc000007947 */ /* 0x001fea000383ffff */
.L_x_10111:
[----:B------:R-:W-:Y:S01]  /*19470*/  IMAD.MOV.U32 R142, RZ, RZ, 0x2 ;  /* 0x00000002ff8e7424 */ /* 0x000fe200078e00ff */
[----:B------:R-:W-:Y:S01]  /*19480*/  MOV R78, 0x194c0 ;  /* 0x000194c0004e7802 */ /* 0x000fe20000000f00 */
[----:B------:R-:W-:Y:S02]  /*19490*/  IMAD.MOV.U32 R140, RZ, RZ, 0x1f ;  /* 0x0000001fff8c7424 */ /* 0x000fe400078e00ff */
[----:B------:R-:W-:Y:S02]  /*194a0*/  IMAD.MOV.U32 R141, RZ, RZ, -0x1 ;  /* 0xffffffffff8d7424 */ /* 0x000fe400078e00ff */
[----:B------:R-:W-:Y:S05]  /*194b0*/  CALL.REL.NOINC `($__internal_30_$__cuda_sm70_shflsync_bfly_p) ;  /* 0x0000075000007944 */ /* 0x000fea0003c00000 */
[----:B01----:R-:W-:Y:S01]  /*194c0*/  FADD.FTZ R77, R77, R142 ;  /* 0x0000008e4d4d7221 */ /* 0x003fe20000010000 */
[----:B------:R-:W-:Y:S01]  /*194d0*/  MOV R78, 0x19520 ;  /* 0x00019520004e7802 */ /* 0x000fe20000000f00 */
[----:B------:R-:W-:-:S02]  /*194e0*/  IMAD.MOV.U32 R142, RZ, RZ, 0x4 ;  /* 0x00000004ff8e7424 */ /* 0x000fc400078e00ff */
[----:B------:R-:W-:Y:S02]  /*194f0*/  IMAD.MOV.U32 R140, RZ, RZ, 0x1f ;  /* 0x0000001fff8c7424 */ /* 0x000fe400078e00ff */
[----:B------:R-:W-:Y:S02]  /*19500*/  IMAD.MOV.U32 R141, RZ, RZ, -0x1 ;  /* 0xffffffffff8d7424 */ /* 0x000fe400078e00ff */
[----:B------:R-:W-:Y:S05]  /*19510*/  CALL.REL.NOINC `($__internal_30_$__cuda_sm70_shflsync_bfly_p) ;  /* 0x000006f000007944 */ /* 0x000fea0003c00000 */
[----:B01----:R-:W-:Y:S01]  /*19520*/  FADD.FTZ R77, R77, R142 ;  /* 0x0000008e4d4d7221 */ /* 0x003fe20000010000 */
[----:B------:R-:W-:Y:S01]  /*19530*/  MOV R78, 0x19580 ;  /* 0x00019580004e7802 */ /* 0x000fe20000000f00 */
[----:B------:R-:W-:Y:S02]  /*19540*/  IMAD.MOV.U32 R142, RZ, RZ, 0x8 ;  /* 0x00000008ff8e7424 */ /* 0x000fe400078e00ff */
[----:B------:R-:W-:Y:S02]  /*19550*/  IMAD.MOV.U32 R140, RZ, RZ, 0x1f ;  /* 0x0000001fff8c7424 */ /* 0x000fe400078e00ff */
[----:B------:R-:W-:Y:S02]  /*19560*/  IMAD.MOV.U32 R141, RZ, RZ, -0x1 ;  /* 0xffffffffff8d7424 */ /* 0x000fe400078e00ff */
[----:B------:R-:W-:Y:S05]  /*19570*/  CALL.REL.NOINC `($__internal_30_$__cuda_sm70_shflsync_bfly_p) ;  /* 0x0000069000007944 */ /* 0x000fea0003c00000 */
[----:B0-----:R-:W-:Y:S01]  /*19580*/  HFMA2.MMA R140, -RZ, RZ, 0, 1.847743988037109375e-06 ;  /* 0x0000001fff8c7435 */ /* 0x001fe200000001ff */
[----:B-1----:R-:W-:Y:S01]  /*19590*/  FADD.FTZ R77, R77, R142 ;  /* 0x0000008e4d4d7221 */ /* 0x002fe20000010000 */
[----:B------:R-:W-:Y:S01]  /*195a0*/  MOV R78, 0x195e0 ;  /* 0x000195e0004e7802 */ /* 0x000fe20000000f00 */
[----:B------:R-:W-:-:S02]  /*195b0*/  IMAD.MOV.U32 R142, RZ, RZ, 0x10 ;  /* 0x00000010ff8e7424 */ /* 0x000fc400078e00ff */
[----:B------:R-:W-:Y:S02]  /*195c0*/  IMAD.MOV.U32 R141, RZ, RZ, -0x1 ;  /* 0xffffffffff8d7424 */ /* 0x000fe400078e00ff */
[----:B------:R-:W-:Y:S05]  /*195d0*/  CALL.REL.NOINC `($__internal_30_$__cuda_sm70_shflsync_bfly_p) ;  /* 0x0000063000007944 */ /* 0x000fea0003c00000 */
        /* <DEDUP_REMOVED lines=72> */
[----:B------:R-:W-:Y:S05]  /*19a60*/  CALL.REL.NOINC `($__internal_30_$__cuda_sm70_shflsync_bfly_p) ;  /* 0x000001a000007944 */ /* 0x000fea0003c00000 */
[----:B01----:R-:W-:Y:S01]  /*19a70*/  FADD.FTZ R77, R77, R142 ;  /* 0x0000008e4d4d7221 */ /* 0x003fe20000010000 */
[----:B------:R-:W-:Y:S01]  /*19a80*/  MOV R78, 0x19ad0 ;  /* 0x00019ad0004e7802 */ /* 0x000fe20000000f00 */
[----:B------:R-:W-:Y:S02]  /*19a90*/  IMAD.MOV.U32 R142, RZ, RZ, 0x2 ;  /* 0x00000002ff8e7424 */ /* 0x000fe400078e00ff */
[----:B------:R-:W-:Y:S02]  /*19aa0*/  IMAD.MOV.U32 R140, RZ, RZ, 0x1f ;  /* 0x0000001fff8c7424 */ /* 0x000fe400078e00ff */
[----:B------:R-:W-:Y:S02]  /*19ab0*/  IMAD.MOV.U32 R141, RZ, RZ, -0x1 ;  /* 0xffffffffff8d7424 */ /* 0x000fe400078e00ff */
[----:B------:R-:W-:Y:S05]  /*19ac0*/  CALL.REL.NOINC `($__internal_30_$__cuda_sm70_shflsync_bfly_p) ;  /* 0x0000014000007944 */ /* 0x000fea0003c00000 */
[----:B01----:R-:W-:Y:S01]  /*19ad0*/  FADD.FTZ R77, R77, R142 ;  /* 0x0000008e4d4d7221 */ /* 0x003fe20000010000 */
[----:B------:R-:W-:Y:S01]  /*19ae0*/  MOV R78, 0x19b30 ;  /* 0x00019b30004e7802 */ /* 0x000fe20000000f00 */
[----:B------:R-:W-:Y:S02]  /*19af0*/  IMAD.MOV.U32 R142, RZ, RZ, 0x4 ;  /* 0x00000004ff8e7424 */ /* 0x000fe400078e00ff */
[----:B------:R-:W-:-:S02]  /*19b00*/  IMAD.MOV.U32 R140, RZ, RZ, 0x1f ;  /* 0x0000001fff8c7424 */ /* 0x000fc400078e00ff */
        /* <DEDUP_REMOVED lines=8> */
[----:B-1----:R-:W-:Y:S01]  /*19b90*/  FADD.FTZ R139, R77, R142 ;  /* 0x0000008e4d8b7221 */ /* 0x002fe20000010000 */
[----:B------:R-:W-:Y:S01]  /*19ba0*/  MOV R78, 0x19c00 ;  /* 0x00019c00004e7802 */ /* 0x000fe20000000f00 */
[----:B------:R-:W-:Y:S02]  /*19bb0*/  IMAD.MOV.U32 R142, RZ, RZ, 0x10 ;  /* 0x00000010ff8e7424 */ /* 0x000fe400078e00ff */
[----:B0-----:R-:W-:-:S02]  /*19bc0*/  IMAD.MOV.U32 R140, RZ, RZ, 0x1f ;  /* 0x0000001fff8c7424 */ /* 0x001fc400078e00ff */
[----:B------:R-:W-:Y:S02]  /*19bd0*/  IMAD.MOV.U32 R141, RZ, RZ, -0x1 ;  /* 0xffffffffff8d7424 */ /* 0x000fe400078e00ff */
[----:B------:R-:W-:Y:S02]  /*19be0*/  IMAD.MOV.U32 R77, RZ, RZ, R139 ;  /* 0x000000ffff4d7224 */ /* 0x000fe400078e008b */
[----:B------:R-:W-:Y:S05]  /*19bf0*/  CALL.REL.NOINC `($__internal_30_$__cuda_sm70_shflsync_bfly_p) ;  /* 0x0000001000007944 */ /* 0x000fea0003c00000 */
[----:B01----:R-:W-:Y:S05]  /*19c00*/  BRA `(.L_x_10123) ;  /* 0xffffea8000007947 */ /* 0x003fea000383ffff */
        .weak           $__internal_30_$__cuda_sm70_shflsync_bfly_p
        .type           $__internal_30_$__cuda_sm70_shflsync_bfly_p,@function
        .size           $__internal_30_$__cuda_sm70_shflsync_bfly_p,(.L_x_26490 - $__internal_30_$__cuda_sm70_shflsync_bfly_p)
$__internal_30_$__cuda_sm70_shflsync_bfly_p:
[----:B------:R-:W-:Y:S01]  /*19c10*/  IMAD.MOV.U32 R79, RZ, RZ, 0x0 ;  /* 0x00000000ff4f7424 */ /* 0x000fe200078e00ff */
[----:B------:R-:W-:Y:S04]  /*19c20*/  WARPSYNC R141 ;  /* 0x0000008d00007348 */ /* 0x000fe80003800000 */
[----:B------:R0:W1:Y:S01]  /*19c30*/  SHFL.BFLY PT, R142, R77, R142, R140 ;  /* 0x0c00008e4d8e7389 */ /* 0x00006200000e008c */
[----:B------:R-:W-:Y:S05]  /*19c40*/  RET.REL.NODEC R78 `(_ZN10layer_norm31ln_parallel_residual_fwd_kernelINS_13Kernel_traitsI13__nv_bfloat16S2_fS2_fjLj4096ELj1ELj1ELj4ELj16ENS_18Kernel_traits_baseILj4096ES2_S2_fS2_fjLj128EEEEELb1ELb1ELb0EEEvNS_9FwdParamsE) ;  /* 0xfffe63b04e007950 */ /* 0x000fea0003c3ffff */
.L_x_10124:
        /* <DEDUP_REMOVED lines=11> */
.L_x_26490:


//--------------------- .text._ZN10layer_norm31ln_parallel_residual_fwd_kernelINS_13Kernel_traitsI13__nv_bfloat16S2_fS2_fjLj4096ELj1ELj1ELj4ELj16ENS_18Kernel_traits_baseILj4096ES2_S2_fS2_fjLj128EEEEELb1ELb1ELb1EEEvNS_9FwdParamsE --------------------------
	.section	.text._ZN10layer_norm31ln_parallel_residual_fwd_kernelINS_13Kernel_traitsI13__nv_bfloat16S2_fS2_fjLj4096ELj1ELj1ELj4ELj16ENS_18Kernel_traits_baseILj4096ES2_S2_fS2_fjLj128EEEEELb1ELb1ELb1EEEvNS_9FwdParamsE,"ax",@progbits
	.sectioninfo	@"SHI_REGISTERS=128"
	.align	128
        .global         _ZN10layer_norm31ln_parallel_residual_fwd_kernelINS_13Kernel_traitsI13__nv_bfloat16S2_fS2_fjLj4096ELj1ELj1ELj4ELj16ENS_18Kernel_traits_baseILj4096ES2_S2_fS2_fjLj128EEEEELb1ELb1ELb1EEEvNS_9FwdParamsE
        .type           _ZN10layer_norm31ln_parallel_residual_fwd_kernelINS_13Kernel_traitsI13__nv_bfloat16S2_fS2_fjLj4096ELj1ELj1ELj4ELj16ENS_18Kernel_traits_baseILj4096ES2_S2_fS2_fjLj128EEEEELb1ELb1ELb1EEEvNS_9FwdParamsE,@function
        .size           _ZN10layer_norm31ln_parallel_residual_fwd_kernelINS_13Kernel_traitsI13__nv_bfloat16S2_fS2_fjLj4096ELj1ELj1ELj4ELj16ENS_18Kernel_traits_baseILj4096ES2_S2_fS2_fjLj128EEEEELb1ELb1ELb1EEEvNS_9FwdParamsE,(.L_x_26491 - _ZN10layer_norm31ln_parallel_residual_fwd_kernelINS_13Kernel_traitsI13__nv_bfloat16S2_fS2_fjLj4096ELj1ELj1ELj4ELj16ENS_18Kernel_traits_baseILj4096ES2_S2_fS2_fjLj128EEEEELb1ELb1ELb1EEEvNS_9FwdParamsE)
        .other          _ZN10layer_norm31ln_parallel_residual_fwd_kernelINS_13Kernel_traitsI13__nv_bfloat16S2_fS2_fjLj4096ELj1ELj1ELj4ELj16ENS_18Kernel_traits_baseILj4096ES2_S2_fS2_fjLj128EEEEELb1ELb1ELb1EEEvNS_9FwdParamsE,@"STO_CUDA_ENTRY STV_DEFAULT"
_ZN10layer_norm31ln_parallel_residual_fwd_kernelINS_13Kernel_traitsI13__nv_bfloat16S2_fS2_fjLj4096ELj1ELj1ELj4ELj16ENS_18Kernel_traits_baseILj4096ES2_S2_fS2_fjLj128EEEEELb1ELb1ELb1EEEvNS_9FwdParamsE:
.text._ZN10layer_norm31ln_parallel_residual_fwd_kernelINS_13Kernel_traitsI13__nv_bfloat16S2_fS2_fjLj4096ELj1ELj1ELj4ELj16ENS_18Kernel_traits_baseILj4096ES2_S2_fS2_fjLj128EEEEELb1ELb1ELb1EEEvNS_9FwdParamsE:
        /* <DEDUP_REMOVED lines=11> */
[----:B------:R-:W3:Y:S04]  /*00b0*/  @P0 LDG.E.64 R4, [R8.64] ;  /* 0x0000000608040981 */ /* 0x000ee8000c1e1b00 */
[----:B------:R-:W0:Y:S04]  /*00c0*/  S2R R31, SR_TID.X ;  /* 0x00000000001f7919 */ /* 0x000e280000002100 */
[----:B------:R-:W0:Y:S02]  /*00d0*/  S2R R23, SR_CTAID.X ;  /* 0x0000000000177919 */ /* 0x000e240000002500 */
[----:B0-----:R-:W-:-:S04]  /*00e0*/  IMAD R22, R23, c[0x0][0x0], R31 ;  /* 0x0000000017167a24 */ /* 0x001fc800078e021f */
[----:B------:R-:W-:Y:S01]  /*00f0*/  IMAD.WIDE.U32 R6, R22, -0x326172a9, RZ ;  /* 0xcd9e8d5716067825 */ /* 0x000fe200078e00ff */
[----:B--2---:R-:W0:Y:S01]  /*0100*/  @P0 R2UR UR4, R2 ;  /* 0x00000000020403c2 */ /* 0x004e2200000e0000 */
[----:B---3--:R-:W-:-:S07]  /*0110*/  @P0 IADD3 R0, P1, R4, c[0x0][0x240], RZ ;  /* 0x0000900004000a10 */ /* 0x008fce0007f3e0ff */
[----:B------:R1:W2:Y:S01]  /*0120*/  @P0 R2UR UR5, R3 ;  /* 0x00000000030503c2 */ /* 0x0002a200000e0000 */
        /* <DEDUP_REMOVED lines=12> */
[----:B------:R-:W-:-:S02]  /*01f0*/  UIADD3 UR10, UR5, -0x4498517b, URZ ;  /* 0xbb67ae85050a7890 */ /* 0x000fc4000fffe03f */
[----:B------:R-:W-:Y:S02]  /*0200*/  UIADD3 UR12, UR5, 0x76cf5d0a, URZ ;  /* 0x76cf5d0a050c7890 */ /* 0x000fe4000fffe03f */
[----:B------:R-:W-:Y:S01]  /*0210*/  IMAD.WIDE.U32 R8, R8, -0x326172a9, RZ ;  /* 0xcd9e8d5708087825 */ /* 0x000fe200078e00ff */
[----:B------:R-:W-:Y:S01]  /*0220*/  UIADD3 UR14, UR5, 0x32370b8f, URZ ;  /* 0x32370b8f050e7890 */ /* 0x000fe2000fffe03f */
[----:B------:R-:W-:Y:S02]  /*0230*/  LOP3.LUT R7, R3, UR10, R4, 0x96, !PT ;  /* 0x0000000a03077c12 */ /* 0x000fe4000f8e9604 */
[----:B------:R-:W-:Y:S01]  /*0240*/  IMAD.SHL.U32 R3, R31, 0x10, RZ ;  /* 0x000000101f037824 */ /* 0x000fe200078e00ff */
[----:B------:R-:W-:Y:S02]  /*0250*/  LOP3.LUT R4, R9, UR9, R6, 0x96, !PT ;  /* 0x0000000909047c12 */ /* 0x000fe4000f8e9606 */
[----:B------:R-:W-:Y:S02]  /*0260*/  IMAD.WIDE.U32 R6, R7, -0x326172a9, RZ ;  /* 0xcd9e8d5707067825 */ /* 0x000fe400078e00ff */
[----:B------:R-:W-:-:S02]  /*0270*/  LOP3.LUT R30, R3, 0x7f0, RZ, 0xc0, !PT ;  /* 0x000007f0031e7812 */ /* 0x000fc400078ec0ff */
[----:B------:R-:W-:Y:S01]  /*0280*/  IMAD.WIDE.U32 R4, R4, -0x2daee0ad, RZ ;  /* 0xd2511f5304047825 */ /* 0x000fe200078e00ff */
[----:B------:R-:W-:Y:S01]  /*0290*/  LOP3.LUT R3, R7, UR11, R8, 0x96, !PT ;  /* 0x0000000b07037c12 */ /* 0x000fe2000f8e9608 */
[----:B------:R-:W-:Y:S01]  /*02a0*/  UIADD3 UR15, UR4, 0x78dde6e4, URZ ;  /* 0x78dde6e4040f7890 */ /* 0x000fe2000fffe03f */
[----:B------:R-:W-:Y:S02]  /*02b0*/  IADD3 R12, P1, R30, c[0x0][0x218], RZ ;  /* 0x000086001e0c7a10 */ /* 0x000fe40007f3e0ff */
[----:B------:R-:W-:Y:S01]  /*02c0*/  LOP3.LUT R8, R5, UR12, R2, 0x96, !PT ;  /* 0x0000000c05087c12 */ /* 0x000fe2000f8e9602 */
[----:B------:R-:W-:-:S04]  /*02d0*/  IMAD.WIDE.U32 R2, R3, -0x2daee0ad, RZ ;  /* 0xd2511f5303027825 */ /* 0x000fc800078e00ff */
[----:B------:R-:W-:Y:S01]  /*02e0*/  IMAD.WIDE.U32 R8, R8, -0x326172a9, RZ ;  /* 0xcd9e8d5708087825 */ /* 0x000fe200078e00ff */
[----:B------:R-:W-:Y:S01]  /*02f0*/  LOP3.LUT R24, R3, UR14, R4, 0x96, !PT ;  /* 0x0000000e03187c12 */ /* 0x000fe2000f8e9604 */
[----:B------:R-:W-:Y:S02]  /*0300*/  UIADD3 UR16, UR5, -0x126145ec, URZ ;  /* 0xed9eba1405107890 */ /* 0x000fe4000fffe03f */
[----:B------:R-:W-:Y:S01]  /*0310*/  UIADD3 UR18, UR5, -0x56f99767, URZ ;  /* 0xa906689905127890 */ /* 0x000fe2000fffe03f */
[----:B------:R-:W-:Y:S01]  /*0320*/  LOP3.LUT R14, R9, UR13, R6, 0x96, !PT ;  /* 0x0000000d090e7c12 */ /* 0x000fe2000f8e9606 */
        /* <DEDUP_REMOVED lines=9> */
[----:B------:R-:W-:Y:S02]  /*03c0*/  UIADD3 UR20, UR5, 0x646e171e, URZ ;  /* 0x646e171e05147890 */ /* 0x000fe4000fffe03f */
[----:B------:R-:W-:Y:S01]  /*03d0*/  UIADD3 UR22, UR5, 0x1fd5c5a3, URZ ;  /* 0x1fd5c5a305167890 */ /* 0x000fe2000fffe03f */
[----:B------:R-:W-:Y:S01]  /*03e0*/  LOP3.LUT R14, R27, UR17, R24, 0x96, !PT ;  /* 0x000000111b0e7c12 */ /* 0x000fe2000f8e9618 */
[----:B------:R-:W-:-:S04]  /*03f0*/  IMAD.WIDE.U32 R24, R25, -0x326172a9, RZ ;  /* 0xcd9e8d5719187825 */ /* 0x000fc800078e00ff */
[----:B------:R-:W-:Y:S01]  /*0400*/  IMAD.X R13, RZ, RZ, c[0x0][0x21c], P1 ;  /* 0x00008700ff0d7624 */ /* 0x000fe200008e06ff */
[----:B------:R-:W-:Y:S01]  /*0410*/  LOP3.LUT R26, R25, UR19, R26, 0x96, !PT ;  /* 0x00000013191a7c12 */ /* 0x000fe2000f8e961a */
[----:B------:R-:W-:-:S03]  /*0420*/  IMAD.WIDE.U32 R14, R14, -0x2daee0ad, RZ ;  /* 0xd2511f530e0e7825 */ /* 0x000fc600078e00ff */
[----:B------:R0:W5:Y:S01]  /*0430*/  @P0 LDG.E.128 R16, [R12.64] ;  /* 0x000000060c100981 */ /* 0x000162000c1e1d00 */
[----:B------:R-:W-:Y:S01]  /*0440*/  IMAD.WIDE.U32 R26, R26, -0x2daee0ad, RZ ;  /* 0xd2511f531a1a7825 */ /* 0x000fe200078e00ff */
[----:B------:R-:W-:Y:S02]  /*0450*/  LOP3.LUT R28, R15, UR20, R2, 0x96, !PT ;  /* 0x000000140f1c7c12 */ /* 0x000fe4000f8e9602 */
[----:B------:R0:W5:Y:S02]  /*0460*/  @P0 LDG.E.128 R8, [R12.64+0x800] ;  /* 0x000800060c080981 */ /* 0x000164000c1e1d00 */
[----:B------:R-:W-:Y:S02]  /*0470*/  LOP3.LUT R2, R27, UR22, R14, 0x96, !PT ;  /* 0x000000161b027c12 */ /* 0x000fe4000f8e960e */
[----:B------:R0:W5:Y:S01]  /*0480*/  @P0 LDG.E.128 R4, [R12.64+0x1000] ;  /* 0x001000060c040981 */ /* 0x000162000c1e1d00 */
[----:B------:R-:W-:Y:S01]  /*0490*/  LEA.HI R3, R31, R23, RZ, 0x19 ;  /* 0x000000171f037211 */ /* 0x000fe200078fc8ff */
[----:B------:R-:W-:Y:S01]  /*04a0*/  UIADD3 UR21, UR4, 0x5384540f, URZ ;  /* 0x5384540f04157890 */ /* 0x000fe2000fffe03f */
[----:B------:R-:W-:Y:S01]  /*04b0*/  IMAD.WIDE.U32 R28, R28, -0x326172a9, RZ ;  /* 0xcd9e8d571c1c7825 */ /* 0x000fe200078e00ff */
[----:B0-----:R-:W5:Y:S01]  /*04c0*/  @P0 LDG.E.128 R12, [R12.64+0x1800] ;  /* 0x001800060c0c0981 */ /* 0x001f62000c1e1d00 */
[----:B------:R-:W-:-:S03]  /*04d0*/  ISETP.GE.AND P1, PT, R3, c[0x0][0x164], PT ;  /* 0x0000590003007a0c */ /* 0x000fc60003f26270 */
        /* <DEDUP_REMOVED lines=17> */
[----:B------:R-:W-:Y:S01]  /*05f0*/  @!P0 CS2R R10, SRZ ;  /* 0x00000000000a8805 */ /* 0x000fe2000001ff00 */
[----:B------:R-:W-:Y:S01]  /*0600*/  @!P0 CS2R R6, SRZ ;  /* 0x0000000000068805 */ /* 0x000fe2000001ff00 */
[----:B------:R-:W-:Y:S01]  /*0610*/  UIADD3 UR26, UR5, -0x695add53, URZ ;  /* 0x96a522ad051a7890 */ /* 0x000fe2000fffe03f */
[--C-:B------:R-:W-:Y:S01]  /*0620*/  PRMT R114, RZ, 0x5410, R9.reuse ;  /* 0x00005410ff727816 */ /* 0x100fe20000000009 */
[----:B------:R-:W-:Y:S01]  /*0630*/  IMAD R2, R2, -0x326172a9, RZ ;  /* 0xcd9e8d5702027824 */ /* 0x000fe200078e02ff */
[----:B------:R-:W-:Y:S01]  /*0640*/  PRMT R113, RZ, 0x7610, R9 ;  /* 0x00007610ff717816 */ /* 0x000fe20000000009 */
[----:B------:R-:W-:Y:S01]  /*0650*/  IMAD.HI.U32 R9, R23, -0x326172a9, RZ ;  /* 0xcd9e8d5717097827 */ /* 0x000fe200078e00ff */
[--C-:B------:R-:W-:Y:S01]  /*0660*/  PRMT R106, RZ, 0x5410, R5.reuse ;  /* 0x00005410ff6a7816 */ /* 0x100fe20000000005 */
[----:B------:R-:W-:Y:S01]  /*0670*/  @!P0 CS2R R12, SRZ ;  /* 0x00000000000c8805 */ /* 0x000fe2000001ff00 */
[----:B------:R-:W-:Y:S01]  /*0680*/  PRMT R105, RZ, 0x7610, R5 ;  /* 0x00007610ff697816 */ /* 0x000fe20000000005 */
[----:B------:R-:W-:Y:S01]  /*0690*/  @!P0 CS2R R16, SRZ ;  /* 0x0000000000108805 */ /* 0x000fe2000001ff00 */
[----:B------:R-:W-:Y:S01]  /*06a0*/  @!P0 CS2R R18, SRZ ;  /* 0x0000000000128805 */ /* 0x000fe2000001ff00 */
[----:B------:R-:W-:Y:S01]  /*06b0*/  IMAD R82, R82, -0x2daee0ad, RZ ;  /* 0xd2511f5352527824 */ /* 0x000fe200078e02ff */
[----:B------:R-:W-:Y:S01]  /*06c0*/  @!P0 CS2R R14, SRZ ;  /* 0x00000000000e8805 */ /* 0x000fe2000001ff00 */
[----:B------:R-:W-:Y:S01]  /*06d0*/  IMAD.HI.U32 R5, R27, -0x2daee0ad, RZ ;  /* 0xd2511f531b057827 */ /* 0x000fe200078e00ff */
[----:B------:R-:W-:Y:S01]  /*06e0*/  LOP3.LUT R2, R9, UR25, R2, 0x96, !PT ;  /* 0x0000001909027c12 */ /* 0x000fe2000f8e9602 */
[----:B------:R-:W-:Y:S01]  /*06f0*/  ULDC.U8 UR8, c[0x0][0x1f0] ;  /* 0x00007c0000087ab9 */ /* 0x000fe20000000000 */
[--C-:B------:R-:W-:Y:S01]  /*0700*/  PRMT R116, RZ, 0x5410, R8.reuse ;  /* 0x00005410ff747816 */ /* 0x100fe20000000008 */
[----:B------:R-:W-:Y:S01]  /*0710*/  IMAD R92, R27, -0x2daee0ad, RZ ;  /* 0xd2511f531b5c7824 */ /* 0x000fe200078e02ff */
[----:B------:R-:W-:Y:S01]  /*0720*/  PRMT R115, RZ, 0x7610, R8 ;  /* 0x00007610ff737816 */ /* 0x000fe20000000008 */
[----:B------:R-:W-:Y:S01]  /*0730*/  IMAD.MOV.U32 R8, RZ, RZ, 0x1 ;  /* 0x00000001ff087424 */ /* 0x000fe200078e00ff */
[----:B------:R-:W-:-:S02]  /*0740*/  PRMT R112, RZ, 0x5410, R10 ;  /* 0x00005410ff707816 */ /* 0x000fc4000000000a */
[----:B------:R-:W-:Y:S02]  /*0750*/  PRMT R111, RZ, 0x7610, R10 ;  /* 0x00007610ff6f7816 */ /* 0x000fe4000000000a */
[--C-:B------:R-:W-:Y:S02]  /*0760*/  PRMT R110, RZ, 0x5410, R11.reuse ;  /* 0x00005410ff6e7816 */ /* 0x100fe4000000000b */
[----:B------:R-:W-:Y:S02]  /*0770*/  PRMT R109, RZ, 0x7610, R11 ;  /* 0x00007610ff6d7816 */ /* 0x000fe4000000000b */
[--C-:B------:R-:W-:Y:S02]  /*0780*/  PRMT R108, RZ, 0x5410, R4.reuse ;  /* 0x00005410ff6c7816 */ /* 0x100fe40000000004 */
[----:B------:R-:W-:Y:S01]  /*0790*/  PRMT R107, RZ, 0x7610, R4 ;  /* 0x00007610ff6b7816 */ /* 0x000fe20000000004 */
[----:B------:R-:W-:Y:S01]  /*07a0*/  IMAD.MOV.U32 R4, RZ, RZ, R22 ;  /* 0x000000ffff047224 */ /* 0x000fe200078e0016 */
[----:B------:R-:W-:-:S02]  /*07b0*/  PRMT R104, RZ, 0x5410, R6 ;  /* 0x00005410ff687816 */ /* 0x000fc40000000006 */
[----:B------:R-:W-:Y:S01]  /*07c0*/  PRMT R103, RZ, 0x7610, R6 ;  /* 0x00007610ff677816 */ /* 0x000fe20000000006 */
[----:B------:R-:W-:Y:S01]  /*07d0*/  IMAD.MOV.U32 R6, RZ, RZ, R20 ;  /* 0x000000ffff067224 */ /* 0x000fe200078e0014 */
[--C-:B------:R-:W-:Y:S02]  /*07e0*/  PRMT R102, RZ, 0x5410, R7.reuse ;  /* 0x00005410ff667816 */ /* 0x100fe40000000007 */
[----:B------:R-:W-:Y:S01]  /*07f0*/  PRMT R101, RZ, 0x7610, R7 ;  /* 0x00007610ff657816 */ /* 0x000fe20000000007 */
[----:B------:R-:W-:Y:S01]  /*0800*/  IMAD.MOV.U32 R7, RZ, RZ, RZ ;  /* 0x000000ffff077224 */ /* 0x000fe200078e00ff */
[----:B------:R-:W-:Y:S02]  /*0810*/  LOP3.LUT R82, R5, UR26, R82, 0x96, !PT ;  /* 0x0000001a05527c12 */ /* 0x000fe4000f8e9652 */
[--C-:B------:R-:W-:Y:S02]  /*0820*/  PRMT R100, RZ, 0x5410, R12.reuse ;  /* 0x00005410ff647816 */ /* 0x100fe4000000000c */
[----:B------:R-:W-:-:S02]  /*0830*/  PRMT R99, RZ, 0x7610, R12 ;  /* 0x00007610ff637816 */ /* 0x000fc4000000000c */
[----:B------:R-:W-:Y:S01]  /*0840*/  LOP3.LUT R91, R0, 0x3, RZ, 0xc0, !PT ;  /* 0x00000003005b7812 */ /* 0x000fe200078ec0ff */
        /* <DEDUP_REMOVED lines=11> */
[----:B------:R-:W-:-:S02]  /*0900*/  MOV R5, R21 ;  /* 0x0000001500057202 */ /* 0x000fc40000000f00 */
[--C-:B------:R-:W-:Y:S02]  /*0910*/  PRMT R10, RZ, 0x5410, R14.reuse ;  /* 0x00005410ff0a7816 */ /* 0x100fe4000000000e */
[----:B------:R-:W-:Y:S02]  /*0920*/  PRMT R11, RZ, 0x7610, R14 ;  /* 0x00007610ff0b7816 */ /* 0x000fe4000000000e */
[--C-:B------:R-:W-:Y:S02]  /*0930*/  PRMT R12, RZ, 0x5410, R15.reuse ;  /* 0x00005410ff0c7816 */ /* 0x100fe4000000000f */
[----:B0-----:R-:W-:Y:S02]  /*0940*/  PRMT R13, RZ, 0x7610, R15 ;  /* 0x00007610ff0d7816 */ /* 0x001fe4000000000f */
.L_x_10644:
[----:B------:R-:W0:Y:S01]  /*0950*/  S2R R18, SR_TID.X ;  /* 0x0000000000127919 */ /* 0x000e220000002100 */
[----:B------:R-:W-:Y:S01]  /*0960*/  ISETP.NE.U32.AND P0, PT, RZ, c[0x0][0x180], PT ;  /* 0x00006000ff007a0c */ /* 0x000fe20003f05070 */
[----:B------:R-:W-:Y:S01]  /*0970*/  IMAD R16, R3, c[0x0][0x168], RZ ;  /* 0x00005a0003107a24 */ /* 0x000fe200078e02ff */
[----:B------:R-:W-:Y:S01]  /*0980*/  ISETP.NE.U32.AND P1, PT, RZ, c[0x0][0x178], PT ;  /* 0x00005e00ff007a0c */ /* 0x000fe20003f25070 */
[----:B------:R-:W-:Y:S01]  /*0990*/  IMAD.MOV.U32 R96, RZ, RZ, 0x10 ;  /* 0x00000010ff607424 */ /* 0x000fe200078e00ff */
[----:B------:R-:W-:-:S02]  /*09a0*/  ISETP.NE.AND.EX P0, PT, RZ, c[0x0][0x184], PT, P0 ;  /* 0x00006100ff007a0c */ /* 0x000fc40003f05300 */
[----:B------:R-:W-:Y:S02]  /*09b0*/  SHF.R.S32.HI R17, RZ, 0x1f, R16 ;  /* 0x0000001fff117819 */ /* 0x000fe40000011410 */
[----:B------:R-:W-:Y:S02]  /*09c0*/  ISETP.NE.AND.EX P2, PT, RZ, c[0x0][0x17c], PT, P1 ;  /* 0x00005f00ff007a0c */ /* 0x000fe40003f45310 */
[----:B------:R-:W-:Y:S02]  /*09d0*/  LEA.HI R17, R17, R16, RZ, 0x3 ;  /* 0x0000001011117211 */ /* 0x000fe400078f18ff */
[----:B------:R-:W-:Y:S01]  /*09e0*/  ISETP.NE.AND P1, PT, R91, 0x1, PT ;  /* 0x000000015b00780c */ /* 0x000fe20003f25270 */
[----:B------:R-:W-:Y:S01]  /*09f0*/  BSSY B0, `(.L_x_10125) ;  /* 0x0000017000007945 */ /* 0x000fe20003800000 */
[----:B------:R-:W-:Y:S02]  /*0a00*/  P2R R86, PR, RZ, 0x4 ;  /* 0x00000004ff567803 */ /* 0x000fe40000000000 */
[----:B0-----:R-:W-:Y:S01]  /*0a10*/  LOP3.LUT R16, R18, 0x7f, RZ, 0xc0, !PT ;  /* 0x0000007f12107812 */ /* 0x001fe200078ec0ff */
[----:B------:R-:W-:-:S03]  /*0a20*/  @P0 IMAD.MOV.U32 R18, RZ, RZ, 0x20 ;  /* 0x00000020ff120424 */ /* 0x000fc600078e00ff */
[----:B------:R-:W-:-:S05]  /*0a30*/  LEA.HI.SX32 R83, R17, R16, 0x1d ;  /* 0x0000001011537211 */ /* 0x000fca00078feaff */
[----:B------:R-:W-:-:S04]  /*0a40*/  @P2 IMAD.WIDE.U32 R16, R83, R96, c[0x0][0x178] ;  /* 0x00005e0053102625 */ /* 0x000fc800078e0060 */
[C---:B------:R-:W-:Y:S01]  /*0a50*/  @P0 IMAD.WIDE.U32 R18, R83.reuse, R18, c[0x0][0x180] ;  /* 0x0000600053120625 */ /* 0x040fe200078e0012 */
[----:B------:R0:W5:Y:S03]  /*0a60*/  @P2 LDG.E.128 R52, [R16.64] ;  /* 0x0000000610342981 */ /* 0x000166000c1e1d00 */
[----:B------:R-:W-:Y:S01]  /*0a70*/  IMAD.WIDE.U32 R20, R83, R96, c[0x0][0x170] ;  /* 0x00005c0053147625 */ /* 0x000fe200078e0060 */
[----:B------:R0:W5:Y:S04]  /*0a80*/  @P0 LDG.E.128 R48, [R18.64] ;  /* 0x0000000612300981 */ /* 0x000168000c1e1d00 */
[----:B------:R0:W5:Y:S04]  /*0a90*/  @P0 LDG.E.128 R44, [R18.64+0x10] ;  /* 0x00001006122c0981 */ /* 0x000168000c1e1d00 */
[----:B0-----:R0:W5:Y:S01]  /*0aa0*/  LDG.E.128 R16, [R20.64] ;  /* 0x0000000614107981 */ /* 0x001162000c1e1d00 */
        /* <DEDUP_REMOVED lines=10> */
.L_x_10126:
[----:B------:R-:W-:Y:S02]  /*0b50*/  IMAD.MOV.U32 R28, RZ, RZ, R0 ;  /* 0x000000ffff1c7224 */ /* 0x000fe400078e0000 */
.L_x_10127:
[----:B------:R-:W-:Y:S05]  /*0b60*/  BSYNC B0 ;  /* 0x0000000000007941 */ /* 0x000fea0003800000 */
.L_x_10125:
        /* <DEDUP_REMOVED lines=16> */
.L_x_10131:
[----:B------:R-:W-:Y:S05]  /*0c70*/  BSYNC B1 ;  /* 0x0000000000017941 */ /* 0x000fea0003800000 */
.L_x_10130:
        /* <DEDUP_REMOVED lines=43> */
.L_x_10129:
[----:B------:R-:W-:Y:S05]  /*0f30*/  BSYNC B0 ;  /* 0x0000000000007941 */ /* 0x000fea0003800000 */
.L_x_10128:
[----:B0-----:R-:W0:Y:S01]  /*0f40*/  I2F.U32 R20, R28 ;  /* 0x0000001c00147306 */ /* 0x001e220000201000 */
        /* <DEDUP_REMOVED lines=12> */
[----:B------:R-:W-:Y:S02]  /*1010*/  IMAD.MOV.U32 R23, RZ, RZ, R22 ;  /* 0x000000ffff177224 */ /* 0x000fe400078e0016 */
[----:B------:R-:W-:Y:S01]  /*1020*/  FADD.FTZ R40, R48, R40 ;  /* 0x0000002830287221 */ /* 0x000fe20000010000 */
[----:B------:R-:W-:Y:S05]  /*1030*/  BRA `(.L_x_10133) ;  /* 0x0000054000007947 */ /* 0x000fea0003800000 */
.L_x_10132:
        /* <DEDUP_REMOVED lines=12> */
.L_x_10135:
[----:B------:R-:W-:Y:S02]  /*1100*/  IMAD.MOV.U32 R21, RZ, RZ, R0 ;  /* 0x000000ffff157224 */ /* 0x000fe400078e0000 */
.L_x_10136:
[----:B------:R-:W-:Y:S05]  /*1110*/  BSYNC B0 ;  /* 0x0000000000007941 */ /* 0x000fea0003800000 */
.L_x_10134:
        /* <DEDUP_REMOVED lines=16> */
.L_x_10140:
[----:B------:R-:W-:Y:S05]  /*1220*/  BSYNC B1 ;  /* 0x0000000000017941 */ /* 0x000fea0003800000 */
.L_x_10139:
        /* <DEDUP_REMOVED lines=43> */
.L_x_10138:
[----:B------:R-:W-:Y:S05]  /*14e0*/  BSYNC B0 ;  /* 0x0000000000007941 */ /* 0x000fea0003800000 */
.L_x_10137:
        /* <DEDUP_REMOVED lines=9> */
.L_x_10133:
        /* <DEDUP_REMOVED lines=12> */
.L_x_10142:
[----:B------:R-:W-:Y:S02]  /*1640*/  IMAD.MOV.U32 R21, RZ, RZ, R0 ;  /* 0x000000ffff157224 */ /* 0x000fe400078e0000 */
.L_x_10143:
[----:B------:R-:W-:Y:S05]  /*1650*/  BSYNC B0 ;  /* 0x0000000000007941 */ /* 0x000fea0003800000 */
.L_x_10141:
        /* <DEDUP_REMOVED lines=16> */
.L_x_10147:
[----:B------:R-:W-:Y:S05]  /*1760*/  BSYNC B1 ;  /* 0x0000000000017941 */ /* 0x000fea0003800000 */
.L_x_10146:
        /* <DEDUP_REMOVED lines=43> */
.L_x_10145:
[----:B------:R-:W-:Y:S05]  /*1a20*/  BSYNC B0 ;  /* 0x0000000000007941 */ /* 0x000fea0003800000 */
.L_x_10144:
        /* <DEDUP_REMOVED lines=10> */
[----:B------:R-:W-:Y:S02]  /*1ad0*/  IMAD.MOV.U32 R23, RZ, RZ, R22 ;  /* 0x000000ffff177224 */ /* 0x000fe400078e0016 */
[----:B------:R-:W-:Y:S01]  /*1ae0*/  FADD.FTZ R41, R49, R41 ;  /* 0x0000002931297221 */ /* 0x000fe20000010000 */
[----:B------:R-:W-:Y:S05]  /*1af0*/  BRA `(.L_x_10149) ;  /* 0x0000055000007947 */ /* 0x000fea0003800000 */
.L_x_10148:
        /* <DEDUP_REMOVED lines=12> */
.L_x_10151:
[----:B------:R-:W-:Y:S02]  /*1bc0*/  IMAD.MOV.U32 R15, RZ, RZ, R0 ;  /* 0x000000ffff0f7224 */ /* 0x000fe400078e0000 */
.L_x_10152:
[----:B------:R-:W-:Y:S05]  /*1bd0*/  BSYNC B0 ;  /* 0x0000000000007941 */ /* 0x000fea0003800000 */
.L_x_10150:
        /* <DEDUP_REMOVED lines=16> */
.L_x_10156:
[----:B------:R-:W-:Y:S05]  /*1ce0*/  BSYNC B1 ;  /* 0x0000000000017941 */ /* 0x000fea0003800000 */
.L_x_10155:
        /* <DEDUP_REMOVED lines=43> */
.L_x_10154:
[----:B------:R-:W-:Y:S05]  /*1fa0*/  BSYNC B0 ;  /* 0x0000000000007941 */ /* 0x000fea0003800000 */
.L_x_10153:
        /* <DEDUP_REMOVED lines=8> */
[----:B------:R-:W-:-:S03]  /*2030*/  PRMT R15, R21, 0x7610, R15 ;  /* 0x00007610150f7816 */ /* 0x000fc6000000000f */
[----:B------:R-:W-:Y:S02]  /*2040*/  @P0 FADD.FTZ R41, R49, R41 ;  /* 0x0000002931290221 */ /* 0x000fe40000010000 */
.L_x_10149:
        /* <DEDUP_REMOVED lines=12> */
.L_x_10158:
[----:B------:R-:W-:Y:S02]  /*2110*/  IMAD.MOV.U32 R21, RZ, RZ, R0 ;  /* 0x000000ffff157224 */ /* 0x000fe400078e0000 */
.L_x_10159:
[----:B------:R-:W-:Y:S05]  /*2120*/  BSYNC B0 ;  /* 0x0000000000007941 */ /* 0x000fea0003800000 */
.L_x_10157:
        /* <DEDUP_REMOVED lines=16> */
.L_x_10163:
[----:B------:R-:W-:Y:S05]  /*2230*/  BSYNC B1 ;  /* 0x0000000000017941 */ /* 0x000fea0003800000 */
.L_x_10162:
        /* <DEDUP_REMOVED lines=43> */
.L_x_10161:
[----:B------:R-:W-:Y:S05]  /*24f0*/  BSYNC B0 ;  /* 0x0000000000007941 */ /* 0x000fea0003800000 */
.L_x_10160:
[----:B------:R0:W1:Y:S02]  /*2500*/  I2F.U32 R24, R21 ;  /* 0x0000001500187306 */ /* 0x0000640000201000 */
[----:B0-----:R-:W-:-:S05]  /*2510*/  PRMT R21, RZ, 0x5410, R17 ;  /* 0x00005410ff157816 */ /* 0x001fca0000000011 */
[----:B------:R-:W-:Y:S02]  /*2520*/  FMUL.FTZ R42, R21, c[0x0][0x1e8] ;  /* 0x00007a00152a7a20 */ /* 0x000fe40000410000 */
[----:B-1----:R-:W-:-:S05]  /*2530*/  FFMA.FTZ R24, R24, R85, 1.1641532182693481445e-10 ;  /* 0x2f00000018187423 */ /* 0x002fca0000010055 */
        /* <DEDUP_REMOVED lines=9> */
.L_x_10164:
        /* <DEDUP_REMOVED lines=12> */
.L_x_10167:
[----:B------:R-:W-:Y:S02]  /*2690*/  IMAD.MOV.U32 R30, RZ, RZ, R0 ;  /* 0x000000ffff1e7224 */ /* 0x000fe400078e0000 */
.L_x_10168:
[----:B------:R-:W-:Y:S05]  /*26a0*/  BSYNC B0 ;  /* 0x0000000000007941 */ /* 0x000fea0003800000 */
.L_x_10166:
        /* <DEDUP_REMOVED lines=16> */
.L_x_10172:
[----:B------:R-:W-:Y:S05]  /*27b0*/  BSYNC B1 ;  /* 0x0000000000017941 */ /* 0x000fea0003800000 */
.L_x_10171:
        /* <DEDUP_REMOVED lines=43> */
.L_x_10170:
[----:B------:R-:W-:Y:S05]  /*2a70*/  BSYNC B0 ;  /* 0x0000000000007941 */ /* 0x000fea0003800000 */
.L_x_10169:
        /* <DEDUP_REMOVED lines=9> */
.L_x_10165:
        /* <DEDUP_REMOVED lines=12> */
.L_x_10174:
[----:B------:R-:W-:Y:S02]  /*2bd0*/  IMAD.MOV.U32 R30, RZ, RZ, R0 ;  /* 0x000000ffff1e7224 */ /* 0x000fe400078e0000 */
.L_x_10175:
[----:B------:R-:W-:Y:S05]  /*2be0*/  BSYNC B0 ;  /* 0x0000000000007941 */ /* 0x000fea0003800000 */
.L_x_10173:
        /* <DEDUP_REMOVED lines=16> */
.L_x_10179:
[----:B------:R-:W-:Y:S05]  /*2cf0*/  BSYNC B1 ;  /* 0x0000000000017941 */ /* 0x000fea0003800000 */
.L_x_10178:
        /* <DEDUP_REMOVED lines=43> */
.L_x_10177:
[----:B------:R-:W-:Y:S05]  /*2fb0*/  BSYNC B0 ;  /* 0x0000000000007941 */ /* 0x000fea0003800000 */
.L_x_10176:
        /* <DEDUP_REMOVED lines=13> */
.L_x_10180:
        /* <DEDUP_REMOVED lines=12> */
.L_x_10183:
[----:B------:R-:W-:Y:S02]  /*3150*/  IMAD.MOV.U32 R30, RZ, RZ, R0 ;  /* 0x000000ffff1e7224 */ /* 0x000fe400078e0000 */
.L_x_10184:
[----:B------:R-:W-:Y:S05]  /*3160*/  BSYNC B0 ;  /* 0x0000000000007941 */ /* 0x000fea0003800000 */
.L_x_10182:
        /* <DEDUP_REMOVED lines=16> */
.L_x_10188:
[----:B------:R-:W-:Y:S05]  /*3270*/  BSYNC B1 ;  /* 0x0000000000017941 */ /* 0x000fea0003800000 */
.L_x_10187:
        /* <DEDUP_REMOVED lines=43> */
.L_x_10186:
[----:B------:R-:W-:Y:S05]  /*3530*/  BSYNC B0 ;  /* 0x0000000000007941 */ /* 0x000fea0003800000 */
.L_x_10185:
        /* <DEDUP_REMOVED lines=9> */
.L_x_10181:
        /* <DEDUP_REMOVED lines=12> */
.L_x_10190:
[----:B------:R-:W-:Y:S02]  /*3690*/  IMAD.MOV.U32 R30, RZ, RZ, R0 ;  /* 0x000000ffff1e7224 */ /* 0x000fe400078e0000 */
.L_x_10191:
[----:B------:R-:W-:Y:S05]  /*36a0*/  BSYNC B0 ;  /* 0x0000000000007941 */ /* 0x000fea0003800000 */
.L_x_10189:
        /* <DEDUP_REMOVED lines=16> */
.L_x_10195:
[----:B------:R-:W-:Y:S05]  /*37b0*/  BSYNC B1 ;  /* 0x0000000000017941 */ /* 0x000fea0003800000 */
.L_x_10194:
        /* <DEDUP_REMOVED lines=43> */
.L_x_10193:
[----:B------:R-:W-:Y:S05]  /*3a70*/  BSYNC B0 ;  /* 0x0000000000007941 */ /* 0x000fea0003800000 */
.L_x_10192:
        /* <DEDUP_REMOVED lines=12> */
.L_x_10196:
        /* <DEDUP_REMOVED lines=12> */
.L_x_10199:
[----:B------:R-:W-:Y:S02]  /*3c00*/  IMAD.MOV.U32 R30, RZ, RZ, R0 ;  /* 0x000000ffff1e7224 */ /* 0x000fe400078e0000 */
.L_x_10200:
[----:B------:R-:W-:Y:S05]  /*3c10*/  BSYNC B0 ;  /* 0x0000000000007941 */ /* 0x000fea0003800000 */
.L_x_10198:
        /* <DEDUP_REMOVED lines=16> */
.L_x_10204:
[----:B------:R-:W-:Y:S05]  /*3d20*/  BSYNC B1 ;  /* 0x0000000000017941 */ /* 0x000fea0003800000 */
.L_x_10203:
        /* <DEDUP_REMOVED lines=43> */
.L_x_10202:
[----:B------:R-:W-:Y:S05]  /*3fe0*/  BSYNC B0 ;  /* 0x0000000000007941 */ /* 0x000fea0003800000 */
.L_x_10201:
        /* <DEDUP_REMOVED lines=9> */
.L_x_10197:
        /* <DEDUP_REMOVED lines=12> */
.L_x_10206:
[----:B------:R-:W-:Y:S02]  /*4140*/  IMAD.MOV.U32 R30, RZ, RZ, R0 ;  /* 0x000000ffff1e7224 */ /* 0x000fe400078e0000 */
.L_x_10207:
[----:B------:R-:W-:Y:S05]  /*4150*/  BSYNC B0 ;  /* 0x0000000000007941 */ /* 0x000fea0003800000 */
.L_x_10205:
        /* <DEDUP_REMOVED lines=16> */
.L_x_10211:
[----:B------:R-:W-:Y:S05]  /*4260*/  BSYNC B1 ;  /* 0x0000000000017941 */ /* 0x000fea0003800000 */
.L_x_10210:
        /* <DEDUP_REMOVED lines=43> */
.L_x_10209:
[----:B------:R-:W-:Y:S05]  /*4520*/  BSYNC B0 ;  /* 0x0000000000007941 */ /* 0x000fea0003800000 */
.L_x_10208:
        /* <DEDUP_REMOVED lines=12> */
.L_x_10212:
        /* <DEDUP_REMOVED lines=12> */
.L_x_10215:
[----:B------:R-:W-:Y:S02]  /*46b0*/  IMAD.MOV.U32 R18, RZ, RZ, R0 ;  /* 0x000000ffff127224 */ /* 0x000fe400078e0000 */
.L_x_10216:
[----:B------:R-:W-:Y:S05]  /*46c0*/  BSYNC B0 ;  /* 0x0000000000007941 */ /* 0x000fea0003800000 */
.L_x_10214:
        /* <DEDUP_REMOVED lines=16> */
.L_x_10220:
[----:B------:R-:W-:Y:S05]  /*47d0*/  BSYNC B1 ;  /* 0x0000000000017941 */ /* 0x000fea0003800000 */
.L_x_10219:
        /* <DEDUP_REMOVED lines=43> */
.L_x_10218:
[----:B------:R-:W-:Y:S05]  /*4a90*/  BSYNC B0 ;  /* 0x0000000000007941 */ /* 0x000fea0003800000 */
.L_x_10217:
        /* <DEDUP_REMOVED lines=9> */
.L_x_10213:
        /* <DEDUP_REMOVED lines=12> */
.L_x_10222:
[----:B------:R-:W-:Y:S02]  /*4bf0*/  IMAD.MOV.U32 R18, RZ, RZ, R0 ;  /* 0x000000ffff127224 */ /* 0x000fe400078e0000 */
.L_x_10223:
[----:B------:R-:W-:Y:S05]  /*4c00*/  BSYNC B0 ;  /* 0x0000000000007941 */ /* 0x000fea0003800000 */
.L_x_10221:
        /* <DEDUP_REMOVED lines=16> */
.L_x_10227:
[----:B------:R-:W-:Y:S05]  /*4d10*/  BSYNC B1 ;  /* 0x0000000000017941 */ /* 0x000fea0003800000 */
.L_x_10226:
        /* <DEDUP_REMOVED lines=43> */
.L_x_10225:
[----:B------:R-:W-:Y:S05]  /*4fd0*/  BSYNC B0 ;  /* 0x0000000000007941 */ /* 0x000fea0003800000 */
.L_x_10224:
        /* <DEDUP_REMOVED lines=9> */
[----:B------:R-:W-:Y:S02]  /*5070*/  IMAD.MOV.U32 R23, RZ, RZ, R22 ;  /* 0x000000ffff177224 */ /* 0x000fe400078e0016 */
[----:B------:R-:W-:Y:S01]  /*5080*/  FADD.FTZ R38, R46, R38 ;  /* 0x000000262e267221 */ /* 0x000fe20000010000 */
[----:B------:R-:W-:Y:S05]  /*5090*/  BRA `(.L_x_10229) ;  /* 0x0000054000007947 */ /* 0x000fea0003800000 */
.L_x_10228:
        /* <DEDUP_REMOVED lines=12> */
.L_x_10231:
[----:B------:R-:W-:Y:S02]  /*5160*/  IMAD.MOV.U32 R18, RZ, RZ, R0 ;  /* 0x000000ffff127224 */ /* 0x000fe400078e0000 */
.L_x_10232:
[----:B------:R-:W-:Y:S05]  /*5170*/  BSYNC B0 ;  /* 0x0000000000007941 */ /* 0x000fea0003800000 */
.L_x_10230:
        /* <DEDUP_REMOVED lines=16> */
.L_x_10236:
[----:B------:R-:W-:Y:S05]  /*5280*/  BSYNC B1 ;  /* 0x0000000000017941 */ /* 0x000fea0003800000 */
.L_x_10235:
        /* <DEDUP_REMOVED lines=43> */
.L_x_10234:
[----:B------:R-:W-:Y:S05]  /*5540*/  BSYNC B0 ;  /* 0x0000000000007941 */ /* 0x000fea0003800000 */
.L_x_10233:
        /* <DEDUP_REMOVED lines=9> */
.L_x_10229:
        /* <DEDUP_REMOVED lines=12> */
.L_x_10238:
[----:B------:R-:W-:Y:S02]  /*56a0*/  IMAD.MOV.U32 R18, RZ, RZ, R0 ;  /* 0x000000ffff127224 */ /* 0x000fe400078e0000 */
.L_x_10239:
[----:B------:R-:W-:Y:S05]  /*56b0*/  BSYNC B0 ;  /* 0x0000000000007941 */ /* 0x000fea0003800000 */
.L_x_10237:
        /* <DEDUP_REMOVED lines=16> */
.L_x_10243:
[----:B------:R-:W-:Y:S05]  /*57c0*/  BSYNC B1 ;  /* 0x0000000000017941 */ /* 0x000fea0003800000 */
.L_x_10242:
        /* <DEDUP_REMOVED lines=43> */
.L_x_10241:
[----:B------:R-:W-:Y:S05]  /*5a80*/  BSYNC B0 ;  /* 0x0000000000007941 */ /* 0x000fea0003800000 */
.L_x_10240:
        /* <DEDUP_REMOVED lines=12> */
.L_x_10244:
        /* <DEDUP_REMOVED lines=12> */
.L_x_10247:
[----:B------:R-:W-:Y:S02]  /*5c10*/  IMAD.MOV.U32 R28, RZ, RZ, R0 ;  /* 0x000000ffff1c7224 */ /* 0x000fe400078e0000 */
.L_x_10248:
[----:B------:R-:W-:Y:S05]  /*5c20*/  BSYNC B0 ;  /* 0x0000000000007941 */ /* 0x000fea0003800000 */
.L_x_10246:
        /* <DEDUP_REMOVED lines=18> */
.L_x_10252:
[----:B------:R-:W-:Y:S05]  /*5d50*/  BSYNC B1 ;  /* 0x0000000000017941 */ /* 0x000fea0003800000 */
.L_x_10251:
        /* <DEDUP_REMOVED lines=43> */
.L_x_10250:
[----:B------:R-:W-:Y:S05]  /*6010*/  BSYNC B0 ;  /* 0x0000000000007941 */ /* 0x000fea0003800000 */
.L_x_10249:
        /* <DEDUP_REMOVED lines=9> */
.L_x_10245:
[----:B------:R-:W-:Y:S01]  /*60b0*/  P2R R22, PR, RZ, 0x2 ;  /* 0x00000002ff167803 */ /* 0x000fe20000000000 */
[----:B------:R-:W-:Y:S01]  /*60c0*/  HFMA2.MMA R125, -RZ, RZ, 0, 4.76837158203125e-07 ;  /* 0x00000008ff7d7435 */ /* 0x000fe200000001ff */
[----:B------:R-:W-:Y:S01]  /*60d0*/  ISETP.NE.AND P1, PT, R17, RZ, PT ;  /* 0x000000ff1100720c */ /* 0x000fe20003f25270 */
[----:B------:R-:W-:Y:S01]  /*60e0*/  IMAD.MOV.U32 R97, RZ, RZ, 0x20 ;  /* 0x00000020ff617424 */ /* 0x000fe200078e00ff */
[----:B------:R-:W-:Y:S02]  /*60f0*/  SEL R17, RZ, 0x10000, P4 ;  /* 0x00010000ff117807 */ /* 0x000fe40002000000 */
[----:B------:R-:W-:Y:S02]  /*6100*/  SEL R18, RZ, 0x100, P3 ;  /* 0x00000100ff127807 */ /* 0x000fe40001800000 */
[----:B------:R-:W-:Y:S02]  /*6110*/  SEL R19, RZ, 0x1000000, P5 ;  /* 0x01000000ff137807 */ /* 0x000fe40002800000 */
[----:B------:R-:W-:-:S02]  /*6120*/  ISETP.NE.AND P4, PT, R16, RZ, PT ;  /* 0x000000ff1000720c */ /* 0x000fc40003f85270 */
[----:B------:R-:W-:Y:S02]  /*6130*/  ISETP.NE.AND P3, PT, R21, RZ, PT ;  /* 0x000000ff1500720c */ /* 0x000fe40003f65270 */
[----:B------:R-:W-:Y:S02]  /*6140*/  ISETP.NE.AND P5, PT, R20, RZ, PT ;  /* 0x000000ff1400720c */ /* 0x000fe40003fa5270 */
[----:B------:R-:W-:Y:S02]  /*6150*/  SEL R20, RZ, 0x1, P1 ;  /* 0x00000001ff147807 */ /* 0x000fe40000800000 */
[----:B------:R-:W-:Y:S02]  /*6160*/  ISETP.NE.AND P1, PT, R22, RZ, PT ;  /* 0x000000ff1600720c */ /* 0x000fe40003f25270 */
[----:B------:R-:W-:Y:S01]  /*6170*/  SEL R22, RZ, 0x1, P3 ;  /* 0x00000001ff167807 */ /* 0x000fe20001800000 */
[----:B------:R-:W-:Y:S01]  /*6180*/  IMAD.WIDE.U32 R20, R20, 0x1000000, RZ ;  /* 0x0100000014147825 */ /* 0x000fe200078e00ff */
[----:B------:R-:W-:-:S02]  /*6190*/  SEL R16, RZ, 0x1, P4 ;  /* 0x00000001ff107807 */ /* 0x000fc40002000000 */
[----:B------:R-:W-:Y:S01]  /*61a0*/  LOP3.LUT R18, R18, R19, R17, 0xfe, !PT ;  /* 0x0000001312127212 */ /* 0x000fe200078efe11 */
[----:B------:R-:W-:Y:S01]  /*61b0*/  IMAD.WIDE.U32 R22, R22, 0x10000, RZ ;  /* 0x0001000016167825 */ /* 0x000fe200078e00ff */
[----:B------:R-:W-:Y:S02]  /*61c0*/  SEL R25, RZ, 0x1, P2 ;  /* 0x00000001ff197807 */ /* 0x000fe40001000000 */
[----:B------:R-:W-:Y:S01]  /*61d0*/  ISETP.NE.AND P6, PT, R86, RZ, PT ;  /* 0x000000ff5600720c */ /* 0x000fe20003fc5270 */
[----:B------:R-:W-:Y:S01]  /*61e0*/  IMAD.WIDE.U32 R16, R16, 0x100, RZ ;  /* 0x0000010010107825 */ /* 0x000fe200078e00ff */
[----:B------:R-:W-:Y:S02]  /*61f0*/  LOP3.LUT R25, R21, R18, R25, 0xfe, !PT ;  /* 0x0000001215197212 */ /* 0x000fe400078efe19 */
[----:B------:R-:W-:Y:S01]  /*6200*/  SEL R21, RZ, 0x1, P5 ;  /* 0x00000001ff157807 */ /* 0x000fe20002800000 */
[----:B------:R-:W-:Y:S01]  /*6210*/  IMAD.WIDE.U32 R18, R83, R97, c[0x0][0x188] ;  /* 0x0000620053127625 */ /* 0x000fe200078e0061 */
[----:B------:R-:W-:-:S02]  /*6220*/  LOP3.LUT R20, R16, R20, R22, 0xfe, !PT ;  /* 0x0000001410147212 */ /* 0x000fc400078efe16 */
[----:B------:R-:W-:Y:S01]  /*6230*/  LOP3.LUT R23, R17, R25, R23, 0xfe, !PT ;  /* 0x0000001911177212 */ /* 0x000fe200078efe17 */
[C---:B------:R-:W-:Y:S01]  /*6240*/  IMAD.WIDE.U32 R24, R83.reuse, R125, c[0x0][0x190] ;  /* 0x0000640053187625 */ /* 0x040fe200078e007d */
[----:B------:R-:W-:Y:S01]  /*6250*/  LOP3.LUT R22, R20, R21, RZ, 0xfc, !PT ;  /* 0x0000001514167212 */ /* 0x000fe200078efcff */
[----:B------:R-:W-:Y:S01]  /*6260*/  STG.E.128 [R18.64], R40 ;  /* 0x0000002812007986 */ /* 0x000fe2000c101d06 */
[----:B------:R-:W-:-:S03]  /*6270*/  IADD3 R73, R83, 0x80, RZ ;  /* 0x0000008053497810 */ /* 0x000fc60007ffe0ff */
[----:B------:R0:W-:Y:S02]  /*6280*/  STG.E.128 [R18.64+0x10], R36 ;  /* 0x0000102412007986 */ /* 0x0001e4000c101d06 */
[CC--:B------:R-:W-:Y:S02]  /*6290*/  @P6 IMAD.WIDE.U32 R16, R73.reuse, R96.reuse, c[0x0][0x178] ;  /* 0x00005e0049106625 */ /* 0x0c0fe400078e0060 */
[----:B------:R1:W-:Y:S02]  /*62a0*/  STG.E.64 [R24.64], R22 ;  /* 0x0000001618007986 */ /* 0x0003e4000c101b06 */
[----:B------:R-:W-:-:S04]  /*62b0*/  IMAD.WIDE.U32 R20, R73, R96, c[0x0][0x170] ;  /* 0x00005c0049147625 */ /* 0x000fc800078e0060 */
[----:B0-----:R-:W-:Y:S01]  /*62c0*/  @P0 IMAD.WIDE.U32 R18, R73, R97, c[0x0][0x180] ;  /* 0x0000600049120625 */ /* 0x001fe200078e0061 */
[----:B------:R-:W-:Y:S05]  /*62d0*/  @!P6 BRA `(.L_x_10253) ;  /* 0x000001300000e947 */ /* 0x000fea0003800000 */
[----:B-1----:R-:W-:Y:S01]  /*62e0*/  IMAD.U32 R22, R80, 0x10000, RZ ;  /* 0x0001000050167824 */ /* 0x002fe200078e00ff */
        /* <DEDUP_REMOVED lines=18> */
.L_x_10253:
[----:B-1----:R1:W5:Y:S04]  /*6410*/  @P6 LDG.E.128 R52, [R16.64] ;  /* 0x0000000610346981 */ /* 0x002368000c1e1d00 */
[----:B------:R1:W5:Y:S04]  /*6420*/  @P0 LDG.E.128 R48, [R18.64] ;  /* 0x0000000612300981 */ /* 0x000368000c1e1d00 */
[----:B------:R1:W5:Y:S04]  /*6430*/  @P0 LDG.E.128 R44, [R18.64+0x10] ;  /* 0x00001006122c0981 */ /* 0x000368000c1e1d00 */
        /* <DEDUP_REMOVED lines=13> */
.L_x_10255:
[----:B-1----:R-:W-:Y:S02]  /*6510*/  IMAD.MOV.U32 R28, RZ, RZ, R0 ;  /* 0x000000ffff1c7224 */ /* 0x002fe400078e0000 */
.L_x_10256:
[----:B------:R-:W-:Y:S05]  /*6520*/  BSYNC B0 ;  /* 0x0000000000007941 */ /* 0x000fea0003800000 */
.L_x_10254:
        /* <DEDUP_REMOVED lines=16> */
.L_x_10260:
[----:B------:R-:W-:Y:S05]  /*6630*/  BSYNC B1 ;  /* 0x0000000000017941 */ /* 0x000fea0003800000 */
.L_x_10259:
        /* <DEDUP_REMOVED lines=43> */
.L_x_10258:
[----:B------:R-:W-:Y:S05]  /*68f0*/  BSYNC B0 ;  /* 0x0000000000007941 */ /* 0x000fea0003800000 */
.L_x_10257:
        /* <DEDUP_REMOVED lines=10> */
[----:B------:R-:W-:Y:S01]  /*69a0*/  MOV R23, R22 ;  /* 0x0000001600177202 */ /* 0x000fe20000000f00 */
[----:B------:R-:W-:Y:S01]  /*69b0*/  FADD.FTZ R32, R48, R32 ;  /* 0x0000002030207221 */ /* 0x000fe20000010000 */
[----:B------:R-:W-:Y:S05]  /*69c0*/  BRA `(.L_x_10262) ;  /* 0x0000055000007947 */ /* 0x000fea0003800000 */
.L_x_10261:
        /* <DEDUP_REMOVED lines=12> */
.L_x_10264:
[----:B------:R-:W-:Y:S02]  /*6a90*/  IMAD.MOV.U32 R14, RZ, RZ, R0 ;  /* 0x000000ffff0e7224 */ /* 0x000fe400078e0000 */
.L_x_10265:
[----:B------:R-:W-:Y:S05]  /*6aa0*/  BSYNC B0 ;  /* 0x0000000000007941 */ /* 0x000fea0003800000 */
.L_x_10263:
        /* <DEDUP_REMOVED lines=16> */
.L_x_10269:
[----:B------:R-:W-:Y:S05]  /*6bb0*/  BSYNC B1 ;  /* 0x0000000000017941 */ /* 0x000fea0003800000 */
.L_x_10268:
        /* <DEDUP_REMOVED lines=43> */
.L_x_10267:
[----:B------:R-:W-:Y:S05]  /*6e70*/  BSYNC B0 ;  /* 0x0000000000007941 */ /* 0x000fea0003800000 */
.L_x_10266:
        /* <DEDUP_REMOVED lines=8> */
[----:B------:R-:W-:-:S04]  /*6f00*/  FADD.FTZ R32, R32, R25 ;  /* 0x0000001920207221 */ /* 0x000fc80000010000 */
[----:B------:R-:W-:Y:S02]  /*6f10*/  @P0 FADD.FTZ R32, R48, R32 ;  /* 0x0000002030200221 */ /* 0x000fe40000010000 */
.L_x_10262:
        /* <DEDUP_REMOVED lines=12> */
.L_x_10271:
[----:B------:R-:W-:Y:S02]  /*6fe0*/  IMAD.MOV.U32 R21, RZ, RZ, R0 ;  /* 0x000000ffff157224 */ /* 0x000fe400078e0000 */
.L_x_10272:
[----:B------:R-:W-:Y:S05]  /*6ff0*/  BSYNC B0 ;  /* 0x0000000000007941 */ /* 0x000fea0003800000 */
.L_x_10270:
        /* <DEDUP_REMOVED lines=16> */
.L_x_10276:
[----:B------:R-:W-:Y:S05]  /*7100*/  BSYNC B1 ;  /* 0x0000000000017941 */ /* 0x000fea0003800000 */
.L_x_10275:
        /* <DEDUP_REMOVED lines=43> */
.L_x_10274:
[----:B------:R-:W-:Y:S05]  /*73c0*/  BSYNC B0 ;  /* 0x0000000000007941 */ /* 0x000fea0003800000 */
.L_x_10273:
        /* <DEDUP_REMOVED lines=13> */
.L_x_10277:
        /* <DEDUP_REMOVED lines=12> */
.L_x_10280:
[----:B------:R-:W-:Y:S02]  /*7560*/  IMAD.MOV.U32 R15, RZ, RZ, R0 ;  /* 0x000000ffff0f7224 */ /* 0x000fe400078e0000 */
.L_x_10281:
[----:B------:R-:W-:Y:S05]  /*7570*/  BSYNC B0 ;  /* 0x0000000000007941 */ /* 0x000fea0003800000 */
.L_x_10279:
        /* <DEDUP_REMOVED lines=16> */
.L_x_10285:
[----:B------:R-:W-:Y:S05]  /*7680*/  BSYNC B1 ;  /* 0x0000000000017941 */ /* 0x000fea0003800000 */
.L_x_10284:
        /* <DEDUP_REMOVED lines=43> */
.L_x_10283:
[----:B------:R-:W-:Y:S05]  /*7940*/  BSYNC B0 ;  /* 0x0000000000007941 */ /* 0x000fea0003800000 */
.L_x_10282:
        /* <DEDUP_REMOVED lines=10> */
.L_x_10278:
        /* <DEDUP_REMOVED lines=12> */
.L_x_10287:
[----:B------:R-:W-:Y:S02]  /*7ab0*/  MOV R21, R0 ;  /* 0x0000000000157202 */ /* 0x000fe40000000f00 */
.L_x_10288:
[----:B------:R-:W-:Y:S05]  /*7ac0*/  BSYNC B0 ;  /* 0x0000000000007941 */ /* 0x000fea0003800000 */
.L_x_10286:
        /* <DEDUP_REMOVED lines=16> */
.L_x_10292:
[----:B------:R-:W-:Y:S05]  /*7bd0*/  BSYNC B1 ;  /* 0x0000000000017941 */ /* 0x000fea0003800000 */
.L_x_10291:
        /* <DEDUP_REMOVED lines=43> */
.L_x_10290:
[----:B------:R-:W-:Y:S05]  /*7e90*/  BSYNC B0 ;  /* 0x0000000000007941 */ /* 0x000fea0003800000 */
.L_x_10289:
        /* <DEDUP_REMOVED lines=13> */
.L_x_10293:
        /* <DEDUP_REMOVED lines=12> */
.L_x_10296:
[----:B------:R-:W-:Y:S02]  /*8030*/  MOV R30, R0 ;  /* 0x00000000001e7202 */ /* 0x000fe40000000f00 */
.L_x_10297:
[----:B------:R-:W-:Y:S05]  /*8040*/  BSYNC B0 ;  /* 0x0000000000007941 */ /* 0x000fea0003800000 */
.L_x_10295:
        /* <DEDUP_REMOVED lines=16> */
.L_x_10301:
[----:B------:R-:W-:Y:S05]  /*8150*/  BSYNC B1 ;  /* 0x0000000000017941 */ /* 0x000fea0003800000 */
.L_x_10300:
        /* <DEDUP_REMOVED lines=43> */
.L_x_10299:
[----:B------:R-:W-:Y:S05]  /*8410*/  BSYNC B0 ;  /* 0x0000000000007941 */ /* 0x000fea0003800000 */
.L_x_10298:
        /* <DEDUP_REMOVED lines=9> */
.L_x_10294:
        /* <DEDUP_REMOVED lines=12> */
.L_x_10303:
[----:B------:R-:W-:Y:S02]  /*8570*/  IMAD.MOV.U32 R30, RZ, RZ, R0 ;  /* 0x000000ffff1e7224 */ /* 0x000fe400078e0000 */
.L_x_10304:
[----:B------:R-:W-:Y:S05]  /*8580*/  BSYNC B0 ;  /* 0x0000000000007941 */ /* 0x000fea0003800000 */
.L_x_10302:
        /* <DEDUP_REMOVED lines=16> */
.L_x_10308:
[----:B------:R-:W-:Y:S05]  /*8690*/  BSYNC B1 ;  /* 0x0000000000017941 */ /* 0x000fea0003800000 */
.L_x_10307:
        /* <DEDUP_REMOVED lines=43> */
.L_x_10306:
[----:B------:R-:W-:Y:S05]  /*8950*/  BSYNC B0 ;  /* 0x0000000000007941 */ /* 0x000fea0003800000 */
.L_x_10305:
        /* <DEDUP_REMOVED lines=13> */
.L_x_10309:
        /* <DEDUP_REMOVED lines=12> */
.L_x_10312:
[----:B------:R-:W-:Y:S02]  /*8af0*/  IMAD.MOV.U32 R30, RZ, RZ, R0 ;  /* 0x000000ffff1e7224 */ /* 0x000fe400078e0000 */
.L_x_10313:
[----:B------:R-:W-:Y:S05]  /*8b00*/  BSYNC B0 ;  /* 0x0000000000007941 */ /* 0x000fea0003800000 */
.L_x_10311:
        /* <DEDUP_REMOVED lines=16> */
.L_x_10317:
[----:B------:R-:W-:Y:S05]  /*8c10*/  BSYNC B1 ;  /* 0x0000000000017941 */ /* 0x000fea0003800000 */
.L_x_10316:
        /* <DEDUP_REMOVED lines=43> */
.L_x_10315:
[----:B------:R-:W-:Y:S05]  /*8ed0*/  BSYNC B0 ;  /* 0x0000000000007941 */ /* 0x000fea0003800000 */
.L_x_10314:
        /* <DEDUP_REMOVED lines=9> */
.L_x_10310:
        /* <DEDUP_REMOVED lines=12> */
.L_x_10319:
[----:B------:R-:W-:Y:S02]  /*9030*/  IMAD.MOV.U32 R30, RZ, RZ, R0 ;  /* 0x000000ffff1e7224 */ /* 0x000fe400078e0000 */
.L_x_10320:
[----:B------:R-:W-:Y:S05]  /*9040*/  BSYNC B0 ;  /* 0x0000000000007941 */ /* 0x000fea0003800000 */
.L_x_10318:
        /* <DEDUP_REMOVED lines=16> */
.L_x_10324:
[----:B------:R-:W-:Y:S05]  /*9150*/  BSYNC B1 ;  /* 0x0000000000017941 */ /* 0x000fea0003800000 */
.L_x_10323:
        /* <DEDUP_REMOVED lines=43> */
.L_x_10322:
[----:B------:R-:W-:Y:S05]  /*9410*/  BSYNC B0 ;  /* 0x0000000000007941 */ /* 0x000fea0003800000 */
.L_x_10321:
        /* <DEDUP_REMOVED lines=12> */
.L_x_10325:
        /* <DEDUP_REMOVED lines=12> */
.L_x_10328:
[----:B------:R-:W-:Y:S02]  /*95a0*/  IMAD.MOV.U32 R29, RZ, RZ, R0 ;  /* 0x000000ffff1d7224 */ /* 0x000fe400078e0000 */
.L_x_10329:
[----:B------:R-:W-:Y:S05]  /*95b0*/  BSYNC B0 ;  /* 0x0000000000007941 */ /* 0x000fea0003800000 */
.L_x_10327:
        /* <DEDUP_REMOVED lines=16> */
.L_x_10333:
[----:B------:R-:W-:Y:S05]  /*96c0*/  BSYNC B1 ;  /* 0x0000000000017941 */ /* 0x000fea0003800000 */
.L_x_10332:
        /* <DEDUP_REMOVED lines=43> */
.L_x_10331:
[----:B------:R-:W-:Y:S05]  /*9980*/  BSYNC B0 ;  /* 0x0000000000007941 */ /* 0x000fea0003800000 */
.L_x_10330:
        /* <DEDUP_REMOVED lines=9> */
.L_x_10326:
        /* <DEDUP_REMOVED lines=12> */
.L_x_10335:
[----:B------:R-:W-:Y:S02]  /*9ae0*/  IMAD.MOV.U32 R29, RZ, RZ, R0 ;  /* 0x000000ffff1d7224 */ /* 0x000fe400078e0000 */
.L_x_10336:
[----:B------:R-:W-:Y:S05]  /*9af0*/  BSYNC B0 ;  /* 0x0000000000007941 */ /* 0x000fea0003800000 */
.L_x_10334:
        /* <DEDUP_REMOVED lines=16> */
.L_x_10340:
[----:B------:R-:W-:Y:S05]  /*9c00*/  BSYNC B1 ;  /* 0x0000000000017941 */ /* 0x000fea0003800000 */
.L_x_10339:
        /* <DEDUP_REMOVED lines=43> */
.L_x_10338:
[----:B------:R-:W-:Y:S05]  /*9ec0*/  BSYNC B0 ;  /* 0x0000000000007941 */ /* 0x000fea0003800000 */
.L_x_10337:
        /* <DEDUP_REMOVED lines=12> */
.L_x_10341:
        /* <DEDUP_REMOVED lines=12> */
.L_x_10344:
[----:B------:R-:W-:Y:S02]  /*a050*/  IMAD.MOV.U32 R18, RZ, RZ, R0 ;  /* 0x000000ffff127224 */ /* 0x000fe400078e0000 */
.L_x_10345:
[----:B------:R-:W-:Y:S05]  /*a060*/  BSYNC B0 ;  /* 0x0000000000007941 */ /* 0x000fea0003800000 */
.L_x_10343:
        /* <DEDUP_REMOVED lines=16> */
.L_x_10349:
[----:B------:R-:W-:Y:S05]  /*a170*/  BSYNC B1 ;  /* 0x0000000000017941 */ /* 0x000fea0003800000 */
.L_x_10348:
        /* <DEDUP_REMOVED lines=43> */
.L_x_10347:
[----:B------:R-:W-:Y:S05]  /*a430*/  BSYNC B0 ;  /* 0x0000000000007941 */ /* 0x000fea0003800000 */
.L_x_10346:
        /* <DEDUP_REMOVED lines=9> */
.L_x_10342:
        /* <DEDUP_REMOVED lines=12> */
.L_x_10351:
[----:B------:R-:W-:Y:S02]  /*a590*/  IMAD.MOV.U32 R18, RZ, RZ, R0 ;  /* 0x000000ffff127224 */ /* 0x000fe400078e0000 */
.L_x_10352:
[----:B------:R-:W-:Y:S05]  /*a5a0*/  BSYNC B0 ;  /* 0x0000000000007941 */ /* 0x000fea0003800000 */
.L_x_10350:
        /* <DEDUP_REMOVED lines=16> */
.L_x_10356:
[----:B------:R-:W-:Y:S05]  /*a6b0*/  BSYNC B1 ;  /* 0x0000000000017941 */ /* 0x000fea0003800000 */
.L_x_10355:
        /* <DEDUP_REMOVED lines=43> */
.L_x_10354:
[----:B------:R-:W-:Y:S05]  /*a970*/  BSYNC B0 ;  /* 0x0000000000007941 */ /* 0x000fea0003800000 */
.L_x_10353:
        /* <DEDUP_REMOVED lines=12> */
.L_x_10357:
        /* <DEDUP_REMOVED lines=12> */
.L_x_10360:
[----:B------:R-:W-:Y:S02]  /*ab00*/  IMAD.MOV.U32 R18, RZ, RZ, R0 ;  /* 0x000000ffff127224 */ /* 0x000fe400078e0000 */
.L_x_10361:
[----:B------:R-:W-:Y:S05]  /*ab10*/  BSYNC B0 ;  /* 0x0000000000007941 */ /* 0x000fea0003800000 */
.L_x_10359:
        /* <DEDUP_REMOVED lines=16> */
.L_x_10365:
[----:B------:R-:W-:Y:S05]  /*ac20*/  BSYNC B1 ;  /* 0x0000000000017941 */ /* 0x000fea0003800000 */
.L_x_10364:
        /* <DEDUP_REMOVED lines=43> */
.L_x_10363:
[----:B------:R-:W-:Y:S05]  /*aee0*/  BSYNC B0 ;  /* 0x0000000000007941 */ /* 0x000fea0003800000 */
.L_x_10362:
        /* <DEDUP_REMOVED lines=9> */
.L_x_10358:
        /* <DEDUP_REMOVED lines=12> */
.L_x_10367:
[----:B------:R-:W-:Y:S02]  /*b040*/  IMAD.MOV.U32 R18, RZ, RZ, R0 ;  /* 0x000000ffff127224 */ /* 0x000fe400078e0000 */
.L_x_10368:
[----:B------:R-:W-:Y:S05]  /*b050*/  BSYNC B0 ;  /* 0x0000000000007941 */ /* 0x000fea0003800000 */
.L_x_10366:
        /* <DEDUP_REMOVED lines=16> */
.L_x_10372:
[----:B------:R-:W-:Y:S05]  /*b160*/  BSYNC B1 ;  /* 0x0000000000017941 */ /* 0x000fea0003800000 */
.L_x_10371:
        /* <DEDUP_REMOVED lines=43> */
.L_x_10370:
[----:B------:R-:W-:Y:S05]  /*b420*/  BSYNC B0 ;  /* 0x0000000000007941 */ /* 0x000fea0003800000 */
.L_x_10369:
        /* <DEDUP_REMOVED lines=12> */
.L_x_10373:
        /* <DEDUP_REMOVED lines=12> */
.L_x_10376:
[----:B------:R-:W-:Y:S02]  /*b5b0*/  IMAD.MOV.U32 R72, RZ, RZ, R0 ;  /* 0x000000ffff487224 */ /* 0x000fe400078e0000 */
.L_x_10377:
[----:B------:R-:W-:Y:S05]  /*b5c0*/  BSYNC B0 ;  /* 0x0000000000007941 */ /* 0x000fea0003800000 */
.L_x_10375:
        /* <DEDUP_REMOVED lines=18> */
.L_x_10381:
[----:B------:R-:W-:Y:S05]  /*b6f0*/  BSYNC B1 ;  /* 0x0000000000017941 */ /* 0x000fea0003800000 */
.L_x_10380:
        /* <DEDUP_REMOVED lines=43> */
.L_x_10379:
[----:B------:R-:W-:Y:S05]  /*b9b0*/  BSYNC B0 ;  /* 0x0000000000007941 */ /* 0x000fea0003800000 */
.L_x_10378:
        /* <DEDUP_REMOVED lines=9> */
.L_x_10374:
[----:B------:R-:W-:Y:S02]  /*ba50*/  P2R R19, PR, RZ, 0x2 ;  /* 0x00000002ff137803 */ /* 0x000fe40000000000 */
[----:B------:R-:W-:Y:S02]  /*ba60*/  ISETP.NE.AND P1, PT, R17, RZ, PT ;  /* 0x000000ff1100720c */ /* 0x000fe40003f25270 */
[----:B------:R-:W-:Y:S02]  /*ba70*/  SEL R17, RZ, 0x10000, P4 ;  /* 0x00010000ff117807 */ /* 0x000fe40002000000 */
[----:B------:R-:W-:Y:S02]  /*ba80*/  SEL R24, RZ, 0x100, P3 ;  /* 0x00000100ff187807 */ /* 0x000fe40001800000 */
        /* <DEDUP_REMOVED lines=9> */
[----:B------:R-:W-:Y:S01]  /*bb20*/  SEL R25, RZ, 0x1, P2 ;  /* 0x00000001ff197807 */ /* 0x000fe20001000000 */
[----:B------:R-:W-:Y:S01]  /*bb30*/  IMAD.WIDE.U32 R22, R22, 0x10000, RZ ;  /* 0x0001000016167825 */ /* 0x000fe200078e00ff */
[----:B------:R-:W-:Y:S02]  /*bb40*/  ISETP.NE.AND P1, PT, R19, RZ, PT ;  /* 0x000000ff1300720c */ /* 0x000fe40003f25270 */
[----:B------:R-:W-:Y:S01]  /*bb50*/  LOP3.LUT R25, R21, R24, R25, 0xfe, !PT ;  /* 0x0000001815197212 */ /* 0x000fe200078efe19 */
[----:B------:R-:W-:Y:S01]  /*bb60*/  IMAD.WIDE.U32 R16, R16, 0x100, RZ ;  /* 0x0000010010107825 */ /* 0x000fe200078e00ff */
[----:B------:R-:W-:Y:S02]  /*bb70*/  SEL R21, RZ, 0x1, P5 ;  /* 0x00000001ff157807 */ /* 0x000fe40002800000 */
[----:B------:R-:W-:Y:S01]  /*bb80*/  ISETP.NE.AND P6, PT, R86, RZ, PT ;  /* 0x000000ff5600720c */ /* 0x000fe20003fc5270 */
[----:B------:R-:W-:Y:S01]  /*bb90*/  IMAD.WIDE.U32 R18, R73, R97, c[0x0][0x188] ;  /* 0x0000620049127625 */ /* 0x000fe200078e0061 */
[----:B------:R-:W-:-:S02]  /*bba0*/  LOP3.LUT R20, R16, R20, R22, 0xfe, !PT ;  /* 0x0000001410147212 */ /* 0x000fc400078efe16 */
[----:B------:R-:W-:Y:S01]  /*bbb0*/  LOP3.LUT R23, R17, R25, R23, 0xfe, !PT ;  /* 0x0000001911177212 */ /* 0x000fe200078efe17 */
[----:B------:R-:W-:Y:S01]  /*bbc0*/  IMAD.WIDE.U32 R24, R73, R125, c[0x0][0x190] ;  /* 0x0000640049187625 */ /* 0x000fe200078e007d */
        /* <DEDUP_REMOVED lines=16> */
[----:B------:R-:W-:Y:S02]  /*bcd0*/  LOP3.LUT R25, R22, 0xff00, R25, 0xf8, !PT ;  /* 0x0000ff0016197812 */ /* 0x000fe400078ef819 */
[----:B------:R-:W-:Y:S01]  /*bce0*/  LOP3.LUT R26, R15, 0xff, RZ, 0xc0, !PT ;  /* 0x000000ff0f1a7812 */ /* 0x000fe200078ec0ff */
[----:B------:R-:W-:Y:S01]  /*bcf0*/  IMAD.WIDE.U32 R22, R23, 0x1000000, RZ ;  /* 0x0100000017167825 */ /* 0x000fe200078e00ff */
[----:B------:R-:W-:-:S03]  /*bd00*/  LOP3.LUT R75, R25, 0xff, R78, 0xf8, !PT ;  /* 0x000000ff194b7812 */ /* 0x000fc600078ef84e */
[----:B------:R-:W-:-:S04]  /*bd10*/  IMAD.WIDE.U32 R24, R24, 0x10000, RZ ;  /* 0x0001000018187825 */ /* 0x000fc800078e00ff */
[----:B------:R-:W-:Y:S01]  /*bd20*/  IMAD.WIDE.U32 R26, R26, 0x100, RZ ;  /* 0x000001001a1a7825 */ /* 0x000fe200078e00ff */
[----:B------:R-:W-:-:S04]  /*bd30*/  LOP3.LUT R75, R25, R75, R23, 0xfe, !PT ;  /* 0x0000004b194b7212 */ /* 0x000fc800078efe17 */
[----:B------:R-:W-:Y:S01]  /*bd40*/  LOP3.LUT R23, R26, R22, R24, 0xfe, !PT ;  /* 0x000000161a177212 */ /* 0x000fe200078efe18 */
[----:B------:R-:W-:-:S03]  /*bd50*/  IMAD.WIDE.U32 R24, R73, R125, c[0x0][0x198] ;  /* 0x0000660049187625 */ /* 0x000fc600078e007d */
[----:B------:R-:W-:Y:S02]  /*bd60*/  LOP3.LUT R22, R23, 0xff, R14, 0xf8, !PT ;  /* 0x000000ff17167812 */ /* 0x000fe400078ef80e */
[----:B------:R-:W-:-:S05]  /*bd70*/  LOP3.LUT R23, R75, R27, RZ, 0xfc, !PT ;  /* 0x0000001b4b177212 */ /* 0x000fca00078efcff */
[----:B------:R0:W-:Y:S02]  /*bd80*/  STG.E.64 [R24.64], R22 ;  /* 0x0000001618007986 */ /* 0x0001e4000c101b06 */
.L_x_10382:
        /* <DEDUP_REMOVED lines=16> */
.L_x_10384:
[----:B-1----:R-:W-:Y:S02]  /*be90*/  MOV R73, R0 ;  /* 0x0000000000497202 */ /* 0x002fe40000000f00 */
.L_x_10385:
[----:B------:R-:W-:Y:S05]  /*bea0*/  BSYNC B0 ;  /* 0x0000000000007941 */ /* 0x000fea0003800000 */
.L_x_10383:
        /* <DEDUP_REMOVED lines=16> */
.L_x_10389:
[----:B------:R-:W-:Y:S05]  /*bfb0*/  BSYNC B1 ;  /* 0x0000000000017941 */ /* 0x000fea0003800000 */
.L_x_10388:
        /* <DEDUP_REMOVED lines=43> */
.L_x_10387:
[----:B------:R-:W-:Y:S05]  /*c270*/  BSYNC B0 ;  /* 0x0000000000007941 */ /* 0x000fea0003800000 */
.L_x_10386:
        /* <DEDUP_REMOVED lines=13> */
.L_x_10390:
        /* <DEDUP_REMOVED lines=12> */
.L_x_10393:
[----:B------:R-:W-:Y:S02]  /*c410*/  MOV R14, R0 ;  /* 0x00000000000e7202 */ /* 0x000fe40000000f00 */
.L_x_10394:
[----:B------:R-:W-:Y:S05]  /*c420*/  BSYNC B0 ;  /* 0x0000000000007941 */ /* 0x000fea0003800000 */
.L_x_10392:
        /* <DEDUP_REMOVED lines=16> */
.L_x_10398:
[----:B------:R-:W-:Y:S05]  /*c530*/  BSYNC B1 ;  /* 0x0000000000017941 */ /* 0x000fea0003800000 */
.L_x_10397:
        /* <DEDUP_REMOVED lines=43> */
.L_x_10396:
[----:B------:R-:W-:Y:S05]  /*c7f0*/  BSYNC B0 ;  /* 0x0000000000007941 */ /* 0x000fea0003800000 */
.L_x_10395:
        /* <DEDUP_REMOVED lines=10> */
.L_x_10391:
        /* <DEDUP_REMOVED lines=12> */
.L_x_10400:
[----:B------:R-:W-:Y:S02]  /*c960*/  IMAD.MOV.U32 R25, RZ, RZ, R0 ;  /* 0x000000ffff197224 */ /* 0x000fe400078e0000 */
.L_x_10401:
[----:B------:R-:W-:Y:S05]  /*c970*/  BSYNC B0 ;  /* 0x0000000000007941 */ /* 0x000fea0003800000 */
.L_x_10399:
        /* <DEDUP_REMOVED lines=16> */
.L_x_10405:
[----:B------:R-:W-:Y:S05]  /*ca80*/  BSYNC B1 ;  /* 0x0000000000017941 */ /* 0x000fea0003800000 */
.L_x_10404:
        /* <DEDUP_REMOVED lines=43> */
.L_x_10403:
[----:B------:R-:W-:Y:S05]  /*cd40*/  BSYNC B0 ;  /* 0x0000000000007941 */ /* 0x000fea0003800000 */
.L_x_10402:
        /* <DEDUP_REMOVED lines=13> */
.L_x_10406:
        /* <DEDUP_REMOVED lines=12> */
.L_x_10409:
[----:B------:R-:W-:Y:S02]  /*cee0*/  IMAD.MOV.U32 R15, RZ, RZ, R0 ;  /* 0x000000ffff0f7224 */ /* 0x000fe400078e0000 */
.L_x_10410:
[----:B------:R-:W-:Y:S05]  /*cef0*/  BSYNC B0 ;  /* 0x0000000000007941 */ /* 0x000fea0003800000 */
.L_x_10408:
        /* <DEDUP_REMOVED lines=16> */
.L_x_10414:
[----:B------:R-:W-:Y:S05]  /*d000*/  BSYNC B1 ;  /* 0x0000000000017941 */ /* 0x000fea0003800000 */
.L_x_10413:
        /* <DEDUP_REMOVED lines=43> */
.L_x_10412:
[----:B------:R-:W-:Y:S05]  /*d2c0*/  BSYNC B0 ;  /* 0x0000000000007941 */ /* 0x000fea0003800000 */
.L_x_10411:
        /* <DEDUP_REMOVED lines=10> */
.L_x_10407:
        /* <DEDUP_REMOVED lines=12> */
.L_x_10416:
[----:B------:R-:W-:Y:S02]  /*d430*/  IMAD.MOV.U32 R84, RZ, RZ, R0 ;  /* 0x000000ffff547224 */ /* 0x000fe400078e0000 */
.L_x_10417:
[----:B------:R-:W-:Y:S05]  /*d440*/  BSYNC B0 ;  /* 0x0000000000007941 */ /* 0x000fea0003800000 */
.L_x_10415:
        /* <DEDUP_REMOVED lines=16> */
.L_x_10421:
[----:B------:R-:W-:Y:S05]  /*d550*/  BSYNC B1 ;  /* 0x0000000000017941 */ /* 0x000fea0003800000 */
.L_x_10420:
        /* <DEDUP_REMOVED lines=43> */
.L_x_10419:
[----:B------:R-:W-:Y:S05]  /*d810*/  BSYNC B0 ;  /* 0x0000000000007941 */ /* 0x000fea0003800000 */
.L_x_10418:
        /* <DEDUP_REMOVED lines=13> */
.L_x_10422:
        /* <DEDUP_REMOVED lines=12> */
.L_x_10425:
[----:B------:R-:W-:Y:S02]  /*d9b0*/  IMAD.MOV.U32 R27, RZ, RZ, R0 ;  /* 0x000000ffff1b7224 */ /* 0x000fe400078e0000 */
.L_x_10426:
[----:B------:R-:W-:Y:S05]  /*d9c0*/  BSYNC B0 ;  /* 0x0000000000007941 */ /* 0x000fea0003800000 */
.L_x_10424:
        /* <DEDUP_REMOVED lines=16> */
.L_x_10430:
[----:B------:R-:W-:Y:S05]  /*dad0*/  BSYNC B1 ;  /* 0x0000000000017941 */ /* 0x000fea0003800000 */
.L_x_10429:
        /* <DEDUP_REMOVED lines=43> */
.L_x_10428:
[----:B------:R-:W-:Y:S05]  /*dd90*/  BSYNC B0 ;  /* 0x0000000000007941 */ /* 0x000fea0003800000 */
.L_x_10427:
        /* <DEDUP_REMOVED lines=9> */
.L_x_10423:
        /* <DEDUP_REMOVED lines=12> */
.L_x_10432:
[----:B------:R-:W-:Y:S02]  /*def0*/  IMAD.MOV.U32 R27, RZ, RZ, R0 ;  /* 0x000000ffff1b7224 */ /* 0x000fe400078e0000 */
.L_x_10433:
[----:B------:R-:W-:Y:S05]  /*df00*/  BSYNC B0 ;  /* 0x0000000000007941 */ /* 0x000fea0003800000 */
.L_x_10431:
        /* <DEDUP_REMOVED lines=16> */
.L_x_10437:
[----:B------:R-:W-:Y:S05]  /*e010*/  BSYNC B1 ;  /* 0x0000000000017941 */ /* 0x000fea0003800000 */
.L_x_10436:
        /* <DEDUP_REMOVED lines=43> */
.L_x_10435:
[----:B------:R-:W-:Y:S05]  /*e2d0*/  BSYNC B0 ;  /* 0x0000000000007941 */ /* 0x000fea0003800000 */
.L_x_10434:
        /* <DEDUP_REMOVED lines=13> */
.L_x_10438:
        /* <DEDUP_REMOVED lines=12> */
.L_x_10441:
[----:B------:R-:W-:Y:S02]  /*e470*/  IMAD.MOV.U32 R75, RZ, RZ, R0 ;  /* 0x000000ffff4b7224 */ /* 0x000fe400078e0000 */
.L_x_10442:
[----:B------:R-:W-:Y:S05]  /*e480*/  BSYNC B0 ;  /* 0x0000000000007941 */ /* 0x000fea0003800000 */
.L_x_10440:
        /* <DEDUP_REMOVED lines=16> */
.L_x_10446:
[----:B------:R-:W-:Y:S05]  /*e590*/  BSYNC B1 ;  /* 0x0000000000017941 */ /* 0x000fea0003800000 */
.L_x_10445:
        /* <DEDUP_REMOVED lines=43> */
.L_x_10444:
[----:B------:R-:W-:Y:S05]  /*e850*/  BSYNC B0 ;  /* 0x0000000000007941 */ /* 0x000fea0003800000 */
.L_x_10443:
        /* <DEDUP_REMOVED lines=9> */
.L_x_10439:
        /* <DEDUP_REMOVED lines=12> */
.L_x_10448:
[----:B------:R-:W-:Y:S02]  /*e9b0*/  IMAD.MOV.U32 R75, RZ, RZ, R0 ;  /* 0x000000ffff4b7224 */ /* 0x000fe400078e0000 */
.L_x_10449:
[----:B------:R-:W-:Y:S05]  /*e9c0*/  BSYNC B0 ;  /* 0x0000000000007941 */ /* 0x000fea0003800000 */
.L_x_10447:
        /* <DEDUP_REMOVED lines=16> */
.L_x_10453:
[----:B------:R-:W-:Y:S05]  /*ead0*/  BSYNC B1 ;  /* 0x0000000000017941 */ /* 0x000fea0003800000 */
.L_x_10452:
        /* <DEDUP_REMOVED lines=43> */
.L_x_10451:
[----:B------:R-:W-:Y:S05]  /*ed90*/  BSYNC B0 ;  /* 0x0000000000007941 */ /* 0x000fea0003800000 */
.L_x_10450:
        /* <DEDUP_REMOVED lines=12> */
.L_x_10454:
        /* <DEDUP_REMOVED lines=12> */
.L_x_10457:
[----:B------:R-:W-:Y:S02]  /*ef20*/  IMAD.MOV.U32 R21, RZ, RZ, R0 ;  /* 0x000000ffff157224 */ /* 0x000fe400078e0000 */
.L_x_10458:
[----:B------:R-:W-:Y:S05]  /*ef30*/  BSYNC B0 ;  /* 0x0000000000007941 */ /* 0x000fea0003800000 */
.L_x_10456:
        /* <DEDUP_REMOVED lines=16> */
.L_x_10462:
[----:B------:R-:W-:Y:S05]  /*f040*/  BSYNC B1 ;  /* 0x0000000000017941 */ /* 0x000fea0003800000 */
.L_x_10461:
        /* <DEDUP_REMOVED lines=43> */
.L_x_10460:
[----:B------:R-:W-:Y:S05]  /*f300*/  BSYNC B0 ;  /* 0x0000000000007941 */ /* 0x000fea0003800000 */
.L_x_10459:
        /* <DEDUP_REMOVED lines=9> */
.L_x_10455:
        /* <DEDUP_REMOVED lines=12> */
.L_x_10464:
[----:B------:R-:W-:Y:S02]  /*f460*/  IMAD.MOV.U32 R21, RZ, RZ, R0 ;  /* 0x000000ffff157224 */ /* 0x000fe400078e0000 */
.L_x_10465:
[----:B------:R-:W-:Y:S05]  /*f470*/  BSYNC B0 ;  /* 0x0000000000007941 */ /* 0x000fea0003800000 */
.L_x_10463:
        /* <DEDUP_REMOVED lines=16> */
.L_x_10469:
[----:B------:R-:W-:Y:S05]  /*f580*/  BSYNC B1 ;  /* 0x0000000000017941 */ /* 0x000fea0003800000 */
.L_x_10468:
        /* <DEDUP_REMOVED lines=43> */
.L_x_10467:
[----:B------:R-:W-:Y:S05]  /*f840*/  BSYNC B0 ;  /* 0x0000000000007941 */ /* 0x000fea0003800000 */
.L_x_10466:
        /* <DEDUP_REMOVED lines=12> */
.L_x_10470:
        /* <DEDUP_REMOVED lines=12> */
.L_x_10473:
[----:B------:R-:W-:Y:S02]  /*f9d0*/  IMAD.MOV.U32 R18, RZ, RZ, R0 ;  /* 0x000000ffff127224 */ /* 0x000fe400078e0000 */
.L_x_10474:
[----:B------:R-:W-:Y:S05]  /*f9e0*/  BSYNC B0 ;  /* 0x0000000000007941 */ /* 0x000fea0003800000 */
.L_x_10472:
        /* <DEDUP_REMOVED lines=16> */
.L_x_10478:
[----:B------:R-:W-:Y:S05]  /*faf0*/  BSYNC B1 ;  /* 0x0000000000017941 */ /* 0x000fea0003800000 */
.L_x_10477:
        /* <DEDUP_REMOVED lines=43> */
.L_x_10476:
[----:B------:R-:W-:Y:S05]  /*fdb0*/  BSYNC B0 ;  /* 0x0000000000007941 */ /* 0x000fea0003800000 */
.L_x_10475:
        /* <DEDUP_REMOVED lines=9> */
.L_x_10471:
        /* <DEDUP_REMOVED lines=12> */
.L_x_10480:
[----:B------:R-:W-:Y:S02]  /*ff10*/  IMAD.MOV.U32 R18, RZ, RZ, R0 ;  /* 0x000000ffff127224 */ /* 0x000fe400078e0000 */
.L_x_10481:
[----:B------:R-:W-:Y:S05]  /*ff20*/  BSYNC B0 ;  /* 0x0000000000007941 */ /* 0x000fea0003800000 */
.L_x_10479:
        /* <DEDUP_REMOVED lines=16> */
.L_x_10485:
[----:B------:R-:W-:Y:S05]  /*10030*/  BSYNC B1 ;  /* 0x0000000000017941 */ /* 0x000fea0003800000 */
.L_x_10484:
        /* <DEDUP_REMOVED lines=43> */
.L_x_10483:
[----:B------:R-:W-:Y:S05]  /*102f0*/  BSYNC B0 ;  /* 0x0000000000007941 */ /* 0x000fea0003800000 */
.L_x_10482:
        /* <DEDUP_REMOVED lines=12> */
.L_x_10486:
        /* <DEDUP_REMOVED lines=12> */
.L_x_10489:
[----:B------:R-:W-:Y:S02]  /*10480*/  IMAD.MOV.U32 R18, RZ, RZ, R0 ;  /* 0x000000ffff127224 */ /* 0x000fe400078e0000 */
.L_x_10490:
[----:B------:R-:W-:Y:S05]  /*10490*/  BSYNC B0 ;  /* 0x0000000000007941 */ /* 0x000fea0003800000 */
.L_x_10488:
        /* <DEDUP_REMOVED lines=16> */
.L_x_10494:
[----:B------:R-:W-:Y:S05]  /*105a0*/  BSYNC B1 ;  /* 0x0000000000017941 */ /* 0x000fea0003800000 */
.L_x_10493:
        /* <DEDUP_REMOVED lines=43> */
.L_x_10492:
[----:B------:R-:W-:Y:S05]  /*10860*/  BSYNC B0 ;  /* 0x0000000000007941 */ /* 0x000fea0003800000 */
.L_x_10491:
[----:B------:R-:W0:Y:S02]  /*10870*/  I2F.U32 R18, R18 ;  /* 0x0000001200127306 */ /* 0x000e240000201000 */
[----:B0-----:R-:W-:Y:S01]  /*10880*/  FFMA.FTZ R75, R18, R85, 1.1641532182693481445e-10 ;  /* 0x2f000000124b7423 */ /* 0x001fe20000010055 */
[----:B------:R-:W-:-:S04]  /*10890*/  PRMT R18, RZ, 0x5410, R55 ;  /* 0x00005410ff127816 */ /* 0x000fc80000000037 */
[----:B------:R-:W-:Y:S01]  /*108a0*/  FSETP.GTU.FTZ.AND P5, PT, R75, c[0x0][0x1e4], PT ;  /* 0x000079004b007a0b */ /* 0x000fe20003fbc000 */
[----:B------:R-:W-:-:S05]  /*108b0*/  FMUL.FTZ R80, R18, c[0x0][0x1e8] ;  /* 0x00007a0012507a20 */ /* 0x000fca0000410000 */
[----:B------:R-:W-:Y:S02]  /*108c0*/  FSEL R75, R80, RZ, !P5 ;  /* 0x000000ff504b7208 */ /* 0x000fe40006800000 */
[----:B------:R-:W-:-:S03]  /*108d0*/  SEL R80, RZ, 0x1, P5 ;  /* 0x00000001ff507807 */ /* 0x000fc60002800000 */
[----:B------:R-:W-:-:S04]  /*108e0*/  FADD.FTZ R22, R22, R75 ;  /* 0x0000004b16167221 */ /* 0x000fc80000010000 */
[----:B------:R-:W-:Y:S02]  /*108f0*/  @P0 FADD.FTZ R22, R46, R22 ;  /* 0x000000162e160221 */ /* 0x000fe40000010000 */
.L_x_10487:
        /* <DEDUP_REMOVED lines=12> */
.L_x_10496:
[----:B------:R-:W-:Y:S02]  /*109c0*/  IMAD.MOV.U32 R18, RZ, RZ, R0 ;  /* 0x000000ffff127224 */ /* 0x000fe400078e0000 */
.L_x_10497:
[----:B------:R-:W-:Y:S05]  /*109d0*/  BSYNC B0 ;  /* 0x0000000000007941 */ /* 0x000fea0003800000 */
.L_x_10495:
        /* <DEDUP_REMOVED lines=16> */
.L_x_10501:
[----:B------:R-:W-:Y:S05]  /*10ae0*/  BSYNC B1 ;  /* 0x0000000000017941 */ /* 0x000fea0003800000 */
.L_x_10500:
        /* <DEDUP_REMOVED lines=43> */
.L_x_10499:
[----:B------:R-:W-:Y:S05]  /*10da0*/  BSYNC B0 ;  /* 0x0000000000007941 */ /* 0x000fea0003800000 */
.L_x_10498:
        /* <DEDUP_REMOVED lines=12> */
.L_x_10502:
        /* <DEDUP_REMOVED lines=12> */
.L_x_10505:
[----:B------:R-:W-:Y:S02]  /*10f30*/  IMAD.MOV.U32 R75, RZ, RZ, R0 ;  /* 0x000000ffff4b7224 */ /* 0x000fe400078e0000 */
.L_x_10506:
[----:B------:R-:W-:Y:S05]  /*10f40*/  BSYNC B0 ;  /* 0x0000000000007941 */ /* 0x000fea0003800000 */
.L_x_10504:
        /* <DEDUP_REMOVED lines=16> */
[----:B------:R-:W-:-:S04]  /*11050*/  ISETP.NE.AND P0, PT, R2, RZ, PT ;  /* 0x000000ff0200720c */ /* 0x000fc80003f05270 */
[----:B------:R-:W-:-:S04]  /*11060*/  @!P6 MOV R7, R18 ;  /* 0x000000120007e202 */ /* 0x000fc80000000f00 */
.L_x_10510:
[----:B------:R-:W-:Y:S05]  /*11070*/  BSYNC B1 ;  /* 0x0000000000017941 */ /* 0x000fea0003800000 */
.L_x_10509:
        /* <DEDUP_REMOVED lines=43> */
.L_x_10508:
[----:B------:R-:W-:Y:S05]  /*11330*/  BSYNC B0 ;  /* 0x0000000000007941 */ /* 0x000fea0003800000 */
.L_x_10507:
        /* <DEDUP_REMOVED lines=9> */
.L_x_10503:
[----:B------:R-:W-:Y:S02]  /*113d0*/  P2R R75, PR, RZ, 0x1 ;  /* 0x00000001ff4b7803 */ /* 0x000fe40000000000 */
[----:B------:R-:W-:Y:S02]  /*113e0*/  ISETP.NE.AND P0, PT, R17, RZ, PT ;  /* 0x000000ff1100720c */ /* 0x000fe40003f05270 */
[----:B------:R-:W-:Y:S02]  /*113f0*/  SEL R17, RZ, 0x10000, P4 ;  /* 0x00010000ff117807 */ /* 0x000fe40002000000 */
[----:B------:R-:W-:Y:S02]  /*11400*/  ISETP.NE.AND P4, PT, R16, RZ, PT ;  /* 0x000000ff1000720c */ /* 0x000fe40003f85270 */
[----:B------:R-:W-:Y:S02]  /*11410*/  SEL R19, RZ, 0x1000000, P5 ;  /* 0x01000000ff137807 */ /* 0x000fe40002800000 */
[----:B------:R-:W-:-:S02]  /*11420*/  SEL R18, RZ, 0x100, P3 ;  /* 0x00000100ff127807 */ /* 0x000fc40001800000 */
[----:B------:R-:W-:Y:S02]  /*11430*/  SEL R16, RZ, 0x1, P0 ;  /* 0x00000001ff107807 */ /* 0x000fe40000000000 */
[----:B------:R-:W-:Y:S02]  /*11440*/  LOP3.LUT R18, R18, R19, R17, 0xfe, !PT ;  /* 0x0000001312127212 */ /* 0x000fe400078efe11 */
[----:B------:R-:W-:Y:S01]  /*11450*/  SEL R19, RZ, 0x1, P2 ;  /* 0x00000001ff137807 */ /* 0x000fe20001000000 */
[----:B------:R-:W-:Y:S01]  /*11460*/  IMAD.WIDE.U32 R16, R16, 0x1000000, RZ ;  /* 0x0100000010107825 */ /* 0x000fe200078e00ff */
[----:B------:R-:W-:Y:S02]  /*11470*/  ISETP.NE.AND P3, PT, R74, RZ, PT ;  /* 0x000000ff4a00720c */ /* 0x000fe40003f65270 */
[----:B------:R-:W-:Y:S02]  /*11480*/  SEL R74, RZ, 0x1, P4 ;  /* 0x00000001ff4a7807 */ /* 0x000fe40002000000 */
[----:B------:R-:W-:-:S02]  /*11490*/  LOP3.LUT R17, R17, R18, R19, 0xfe, !PT ;  /* 0x0000001211117212 */ /* 0x000fc400078efe13 */
[----:B------:R-:W-:Y:S02]  /*114a0*/  SEL R18, RZ, 0x1, P3 ;  /* 0x00000001ff127807 */ /* 0x000fe40001800000 */
[----:B------:R-:W-:Y:S01]  /*114b0*/  ISETP.NE.AND P0, PT, R75, RZ, PT ;  /* 0x000000ff4b00720c */ /* 0x000fe20003f05270 */
[----:B------:R-:W-:Y:S01]  /*114c0*/  IMAD.WIDE.U32 R74, R74, 0x100, RZ ;  /* 0x000001004a4a7825 */ /* 0x000fe200078e00ff */
[----:B------:R-:W-:Y:S02]  /*114d0*/  ISETP.NE.AND P6, PT, R86, RZ, PT ;  /* 0x000000ff5600720c */ /* 0x000fe40003fc5270 */
[----:B------:R-:W-:Y:S01]  /*114e0*/  ISETP.NE.AND P5, PT, R73, RZ, PT ;  /* 0x000000ff4900720c */ /* 0x000fe20003fa5270 */
[----:B------:R-:W-:Y:S01]  /*114f0*/  IMAD.WIDE.U32 R18, R18, 0x10000, RZ ;  /* 0x0001000012127825 */ /* 0x000fe200078e00ff */
[----:B------:R-:W-:Y:S02]  /*11500*/  IADD3 R84, R83, 0x180, RZ ;  /* 0x0000018053547810 */ /* 0x000fe40007ffe0ff */
[----:B------:R-:W-:-:S02]  /*11510*/  SEL R73, RZ, 0x1, P5 ;  /* 0x00000001ff497807 */ /* 0x000fc40002800000 */
[----:B------:R-:W-:Y:S02]  /*11520*/  LOP3.LUT R18, R74, R16, R18, 0xfe, !PT ;  /* 0x000000104a127212 */ /* 0x000fe400078efe12 */
[----:B------:R-:W-:Y:S01]  /*11530*/  LOP3.LUT R19, R75, R17, R19, 0xfe, !PT ;  /* 0x000000114b137212 */ /* 0x000fe200078efe13 */
[----:B------:R-:W-:Y:S01]  /*11540*/  IMAD.WIDE.U32 R16, R72, R97, c[0x0][0x188] ;  /* 0x0000620048107625 */ /* 0x000fe200078e0061 */
[----:B------:R-:W-:-:S04]  /*11550*/  LOP3.LUT R18, R18, R73, RZ, 0xfc, !PT ;  /* 0x0000004912127212 */ /* 0x000fc800078efcff */
[----:B------:R-:W-:Y:S04]  /*11560*/  STG.E.128 [R16.64], R24 ;  /* 0x0000001810007986 */ /* 0x000fe8000c101d06 */
[----:B------:R0:W-:Y:S02]  /*11570*/  STG.E.128 [R16.64+0x10], R20 ;  /* 0x0000101410007986 */ /* 0x0001e4000c101d06 */
[----:B0-----:R-:W-:-:S05]  /*11580*/  IMAD.WIDE.U32 R16, R72, R125, c[0x0][0x190] ;  /* 0x0000640048107625 */ /* 0x001fca00078e007d */
[----:B------:R0:W-:Y:S02]  /*11590*/  STG.E.64 [R16.64], R18 ;  /* 0x0000001210007986 */ /* 0x0001e4000c101b06 */
[----:B0-----:R-:W-:Y:S01]  /*115a0*/  @P6 IMAD.WIDE.U32 R16, R84, R96, c[0x0][0x178] ;  /* 0x00005e0054106625 */ /* 0x001fe200078e0060 */
        /* <DEDUP_REMOVED lines=16> */
[----:B------:R-:W-:Y:S01]  /*116b0*/  LOP3.LUT R89, R73, R89, RZ, 0xfc, !PT ;  /* 0x0000005949597212 */ /* 0x000fe200078efcff */
[----:B------:R-:W-:Y:S01]  /*116c0*/  IMAD.WIDE.U32 R72, R72, R125, c[0x0][0x198] ;  /* 0x0000660048487625 */ /* 0x000fe200078e007d */
[----:B------:R-:W-:-:S05]  /*116d0*/  LOP3.LUT R88, R19, 0xff, R14, 0xf8, !PT ;  /* 0x000000ff13587812 */ /* 0x000fca00078ef80e */
[----:B------:R0:W-:Y:S02]  /*116e0*/  STG.E.64 [R72.64], R88 ;  /* 0x0000005848007986 */ /* 0x0001e4000c101b06 */
.L_x_10511:
[C---:B0-----:R-:W-:Y:S01]  /*116f0*/  IMAD.WIDE.U32 R72, R84.reuse, R96, c[0x0][0x170] ;  /* 0x00005c0054487625 */ /* 0x041fe200078e0060 */
[----:B------:R0:W5:Y:S03]  /*11700*/  @P6 LDG.E.128 R52, [R16.64] ;  /* 0x0000000610346981 */ /* 0x000166000c1e1d00 */
[----:B------:R-:W-:Y:S02]  /*11710*/  @P0 IMAD.WIDE.U32 R18, R84, R97, c[0x0][0x180] ;  /* 0x0000600054120625 */ /* 0x000fe400078e0061 */
[----:B------:R-:W5:Y:S04]  /*11720*/  LDG.E.128 R72, [R72.64] ;  /* 0x0000000648487981 */ /* 0x000f68000c1e1d00 */
[----:B------:R0:W5:Y:S04]  /*11730*/  @P0 LDG.E.128 R48, [R18.64] ;  /* 0x0000000612300981 */ /* 0x000168000c1e1d00 */
[----:B------:R0:W5:Y:S01]  /*11740*/  @P0 LDG.E.128 R44, [R18.64+0x10] ;  /* 0x00001006122c0981 */ /* 0x000162000c1e1d00 */
[C---:B------:R-:W-:Y:S01]  /*11750*/  ISETP.NE.AND P2, PT, R87.reuse, 0x1, PT ;  /* 0x000000015700780c */ /* 0x040fe20003f45270 */
[----:B------:R-:W-:Y:S01]  /*11760*/  BSSY B0, `(.L_x_10512) ;  /* 0x000000c000007945 */ /* 0x000fe20003800000 */
        /* <DEDUP_REMOVED lines=10> */
.L_x_10513:
[----:B0-----:R-:W-:Y:S02]  /*11810*/  IMAD.MOV.U32 R18, RZ, RZ, R0 ;  /* 0x000000ffff127224 */ /* 0x001fe400078e0000 */
.L_x_10514:
[----:B------:R-:W-:Y:S05]  /*11820*/  BSYNC B0 ;  /* 0x0000000000007941 */ /* 0x000fea0003800000 */
.L_x_10512:
        /* <DEDUP_REMOVED lines=16> */
.L_x_10518:
[----:B------:R-:W-:Y:S05]  /*11930*/  BSYNC B1 ;  /* 0x0000000000017941 */ /* 0x000fea0003800000 */
.L_x_10517:
[----:B------:R-:W-:Y:S01]  /*11940*/  LOP3.LUT R0, R0, UR5, R7, 0x96, !PT ;  /* 0x0000000500007c12 */ /* 0x000fe2000f8e9607 */
[----:B------:R-:W-:-:S04]  /*11950*/  IMAD.HI.U32 R17, R4, -0x326172a9, RZ ;  /* 0xcd9e8d5704117827 */ /* 0x000fc800078e00ff */
[----:B------:R-:W-:Y:S01]  /*11960*/  IMAD R19, R4, -0x326172a9, RZ ;  /* 0xcd9e8d5704137824 */ /* 0x000fe200078e02ff */
[----:B------:R-:W-:Y:S01]  /*11970*/  LOP3.LUT R17, R17, UR4, R6, 0x96, !PT ;  /* 0x0000000411117c12 */ /* 0x000fe2000f8e9606 */
[----:B------:R-:W-:-:S04]  /*11980*/  IMAD.WIDE.U32 R88, R0, -0x326172a9, RZ ;  /* 0xcd9e8d5700587825 */ /* 0x000fc800078e00ff */
[----:B------:R-:W-:Y:S01]  /*11990*/  IMAD.WIDE.U32 R90, R17, -0x2daee0ad, RZ ;  /* 0xd2511f53115a7825 */ /* 0x000fe200078e00ff */
[----:B------:R-:W-:-:S03]  /*119a0*/  LOP3.LUT R16, R89, UR9, R19, 0x96, !PT ;  /* 0x0000000959107c12 */ /* 0x000fc6000f8e9613 */
[----:B------:R-:W-:Y:S02]  /*119b0*/  IMAD R19, R5, -0x2daee0ad, RZ ;  /* 0xd2511f5305137824 */ /* 0x000fe400078e02ff */
[----:B------:R-:W-:-:S03]  /*119c0*/  IMAD.WIDE.U32 R16, R16, -0x2daee0ad, RZ ;  /* 0xd2511f5310107825 */ /* 0x000fc600078e00ff */
[----:B------:R-:W-:Y:S02]  /*119d0*/  LOP3.LUT R19, R91, UR10, R19, 0x96, !PT ;  /* 0x0000000a5b137c12 */ /* 0x000fe4000f8e9613 */
[----:B------:R-:W-:-:S03]  /*119e0*/  LOP3.LUT R89, R17, UR12, R90, 0x96, !PT ;  /* 0x0000000c11597c12 */ /* 0x000fc6000f8e965a */
        /* <DEDUP_REMOVED lines=28> */
[----:B------:R-:W-:Y:S02]  /*11bb0*/  MOV R0, R88 ;  /* 0x0000005800007202 */ /* 0x000fe40000000f00 */
[----:B------:R-:W-:Y:S01]  /*11bc0*/  LOP3.LUT R2, R89, UR25, R90, 0x96, !PT ;  /* 0x0000001959027c12 */ /* 0x000fe2000f8e965a */
[----:B------:R-:W-:Y:S01]  /*11bd0*/  IMAD.MOV.U32 R88, RZ, RZ, RZ ;  /* 0x000000ffff587224 */ /* 0x000fe200078e00ff */
[----:B------:R-:W-:Y:S02]  /*11be0*/  LOP3.LUT R82, R93, UR26, R16, 0x96, !PT ;  /* 0x0000001a5d527c12 */ /* 0x000fe4000f8e9610 */
.L_x_10516:
[----:B------:R-:W-:Y:S05]  /*11bf0*/  BSYNC B0 ;  /* 0x0000000000007941 */ /* 0x000fea0003800000 */
.L_x_10515:
[----:B------:R-:W0:Y:S02]  /*11c00*/  I2F.U32 R16, R18 ;  /* 0x0000001200107306 */ /* 0x000e240000201000 */
[----:B0-----:R-:W-:-:S05]  /*11c10*/  FFMA.FTZ R16, R16, R85, 1.1641532182693481445e-10 ;  /* 0x2f00000010107423 */ /* 0x001fca0000010055 */
[----:B------:R-:W-:Y:S02]  /*11c20*/  FSETP.GTU.FTZ.AND P2, PT, R16, c[0x0][0x1e4], PT ;  /* 0x0000790010007a0b */ /* 0x000fe40003f5c000 */
[----:B-----5:R-:W-:Y:S02]  /*11c30*/  PRMT R16, RZ, 0x5410, R72 ;  /* 0x00005410ff107816 */ /* 0x020fe40000000048 */
[----:B------:R-:W-:-:S03]  /*11c40*/  P2R R87, PR, RZ, 0x4 ;  /* 0x00000004ff577803 */ /* 0x000fc60000000000 */
        /* <DEDUP_REMOVED lines=8> */
.L_x_10519:
        /* <DEDUP_REMOVED lines=12> */
.L_x_10522:
[----:B------:R-:W-:Y:S02]  /*11d90*/  IMAD.MOV.U32 R14, RZ, RZ, R0 ;  /* 0x000000ffff0e7224 */ /* 0x000fe400078e0000 */
.L_x_10523:
[----:B------:R-:W-:Y:S05]  /*11da0*/  BSYNC B0 ;  /* 0x0000000000007941 */ /* 0x000fea0003800000 */
.L_x_10521:
        /* <DEDUP_REMOVED lines=16> */
.L_x_10527:
[----:B------:R-:W-:Y:S05]  /*11eb0*/  BSYNC B1 ;  /* 0x0000000000017941 */ /* 0x000fea0003800000 */
.L_x_10526:
        /* <DEDUP_REMOVED lines=36> */
[----:B------:R-:W-:Y:S01]  /*12100*/  IMAD.MOV.U32 R19, RZ, RZ, RZ ;  /* 0x000000ffff137224 */ /* 0x000fe200078e00ff */
[----:B------:R-:W-:Y:S01]  /*12110*/  LOP3.LUT R92, R91, UR23, R88, 0x96, !PT ;  /* 0x000000175b5c7c12 */ /* 0x000fe2000f8e9658 */
[----:B------:R-:W-:-:S04]  /*12120*/  IMAD.WIDE.U32 R88, R89, -0x326172a9, RZ ;  /* 0xcd9e8d5759587825 */ /* 0x000fc800078e00ff */
[----:B------:R-:W-:Y:S01]  /*12130*/  IMAD.WIDE.U32 R92, R92, -0x2daee0ad, RZ ;  /* 0xd2511f535c5c7825 */ /* 0x000fe200078e00ff */
[----:B------:R-:W-:Y:S02]  /*12140*/  LOP3.LUT R2, R89, UR25, R90, 0x96, !PT ;  /* 0x0000001959027c12 */ /* 0x000fe4000f8e965a */
[----:B------:R-:W-:Y:S02]  /*12150*/  MOV R0, R88 ;  /* 0x0000005800007202 */ /* 0x000fe40000000f00 */
[----:B------:R-:W-:Y:S02]  /*12160*/  LOP3.LUT R82, R93, UR26, R18, 0x96, !PT ;  /* 0x0000001a5d527c12 */ /* 0x000fe4000f8e9612 */
.L_x_10525:
[----:B------:R-:W-:Y:S05]  /*12170*/  BSYNC B0 ;  /* 0x0000000000007941 */ /* 0x000fea0003800000 */
.L_x_10524:
[----:B------:R-:W0:Y:S02]  /*12180*/  I2F.U32 R14, R14 ;  /* 0x0000000e000e7306 */ /* 0x000e240000201000 */
[----:B0-----:R-:W-:Y:S01]  /*12190*/  FFMA.FTZ R17, R14, R85, 1.1641532182693481445e-10 ;  /* 0x2f0000000e117423 */ /* 0x001fe20000010055 */
[----:B------:R-:W-:-:S04]  /*121a0*/  PRMT R14, RZ, 0x5410, R52 ;  /* 0x00005410ff0e7816 */ /* 0x000fc80000000034 */
[----:B------:R-:W-:Y:S01]  /*121b0*/  FSETP.GTU.FTZ.AND P2, PT, R17, c[0x0][0x1e4], PT ;  /* 0x0000790011007a0b */ /* 0x000fe20003f5c000 */
[----:B------:R-:W-:-:S05]  /*121c0*/  FMUL.FTZ R17, R14, c[0x0][0x1e8] ;  /* 0x00007a000e117a20 */ /* 0x000fca0000410000 */
[----:B------:R-:W-:-:S05]  /*121d0*/  FSEL R17, R17, RZ, !P2 ;  /* 0x000000ff11117208 */ /* 0x000fca0005000000 */
[----:B------:R-:W-:Y:S01]  /*121e0*/  FADD.FTZ R16, R16, R17 ;  /* 0x0000001110107221 */ /* 0x000fe20000010000 */
[----:B------:R-:W-:-:S03]  /*121f0*/  SEL R17, RZ, 0x1, P2 ;  /* 0x00000001ff117807 */ /* 0x000fc60001000000 */
[----:B------:R-:W-:Y:S01]  /*12200*/  @P0 FADD.FTZ R16, R48, R16 ;  /* 0x0000001030100221 */ /* 0x000fe20000010000 */
[----:B------:R-:W-:Y:S02]  /*12210*/  PRMT R14, R17, 0x7610, R14 ;  /* 0x00007610110e7816 */ /* 0x000fe4000000000e */
.L_x_10520:
        /* <DEDUP_REMOVED lines=12> */
.L_x_10529:
[----:B------:R-:W-:Y:S02]  /*122e0*/  IMAD.MOV.U32 R17, RZ, RZ, R0 ;  /* 0x000000ffff117224 */ /* 0x000fe400078e0000 */
.L_x_10530:
[----:B------:R-:W-:Y:S05]  /*122f0*/  BSYNC B0 ;  /* 0x0000000000007941 */ /* 0x000fea0003800000 */
.L_x_10528:
        /* <DEDUP_REMOVED lines=16> */
.L_x_10534:
[----:B------:R-:W-:Y:S05]  /*12400*/  BSYNC B1 ;  /* 0x0000000000017941 */ /* 0x000fea0003800000 */
.L_x_10533:
[----:B------:R-:W-:Y:S01]  /*12410*/  LOP3.LUT R0, R0, UR5, R7, 0x96, !PT ;  /* 0x0000000500007c12 */ /* 0x000fe2000f8e9607 */
[----:B------:R-:W-:-:S04]  /*12420*/  IMAD.HI.U32 R19, R4, -0x326172a9, RZ ;  /* 0xcd9e8d5704137827 */ /* 0x000fc800078e00ff */
[----:B------:R-:W-:Y:S01]  /*12430*/  IMAD R91, R4, -0x326172a9, RZ ;  /* 0xcd9e8d57045b7824 */ /* 0x000fe200078e02ff */
[----:B------:R-:W-:Y:S01]  /*12440*/  LOP3.LUT R19, R19, UR4, R6, 0x96, !PT ;  /* 0x0000000413137c12 */ /* 0x000fe2000f8e9606 */
[----:B------:R-:W-:-:S05]  /*12450*/  IMAD.WIDE.U32 R88, R0, -0x326172a9, RZ ;  /* 0xcd9e8d5700587825 */ /* 0x000fca00078e00ff */
[----:B------:R-:W-:Y:S01]  /*12460*/  LOP3.LUT R18, R89, UR9, R91, 0x96, !PT ;  /* 0x0000000959127c12 */ /* 0x000fe2000f8e965b */
[----:B------:R-:W-:Y:S02]  /*12470*/  IMAD R89, R5, -0x2daee0ad, RZ ;  /* 0xd2511f5305597824 */ /* 0x000fe400078e02ff */
        /* <DEDUP_REMOVED lines=32> */
[----:B------:R-:W-:-:S03]  /*12680*/  LOP3.LUT R2, R89, UR25, R90, 0x96, !PT ;  /* 0x0000001959027c12 */ /* 0x000fc6000f8e965a */
[----:B------:R-:W-:Y:S01]  /*12690*/  IMAD.MOV.U32 R0, RZ, RZ, R88 ;  /* 0x000000ffff007224 */ /* 0x000fe200078e0058 */
[----:B------:R-:W-:Y:S01]  /*126a0*/  LOP3.LUT R82, R93, UR26, R18, 0x96, !PT ;  /* 0x0000001a5d527c12 */ /* 0x000fe2000f8e9612 */
[----:B------:R-:W-:Y:S02]  /*126b0*/  IMAD.MOV.U32 R18, RZ, RZ, RZ ;  /* 0x000000ffff127224 */ /* 0x000fe400078e00ff */
.L_x_10532:
[----:B------:R-:W-:Y:S05]  /*126c0*/  BSYNC B0 ;  /* 0x0000000000007941 */ /* 0x000fea0003800000 */
.L_x_10531:
        /* <DEDUP_REMOVED lines=13> */
.L_x_10535:
        /* <DEDUP_REMOVED lines=12> */
.L_x_10538:
[----:B------:R-:W-:Y:S02]  /*12860*/  IMAD.MOV.U32 R15, RZ, RZ, R0 ;  /* 0x000000ffff0f7224 */ /* 0x000fe400078e0000 */
.L_x_10539:
[----:B------:R-:W-:Y:S05]  /*12870*/  BSYNC B0 ;  /* 0x0000000000007941 */ /* 0x000fea0003800000 */
.L_x_10537:
        /* <DEDUP_REMOVED lines=16> */
.L_x_10543:
[----:B------:R-:W-:Y:S05]  /*12980*/  BSYNC B1 ;  /* 0x0000000000017941 */ /* 0x000fea0003800000 */
.L_x_10542:
        /* <DEDUP_REMOVED lines=39> */
[----:B------:R-:W-:Y:S01]  /*12c00*/  IMAD.MOV.U32 R0, RZ, RZ, R90 ;  /* 0x000000ffff007224 */ /* 0x000fe200078e005a */
[----:B------:R-:W-:Y:S01]  /*12c10*/  LOP3.LUT R2, R91, UR25, R92, 0x96, !PT ;  /* 0x000000195b027c12 */ /* 0x000fe2000f8e965c */
[----:B------:R-:W-:-:S05]  /*12c20*/  IMAD.WIDE.U32 R92, R93, -0x2daee0ad, RZ ;  /* 0xd2511f535d5c7825 */ /* 0x000fca00078e00ff */
[----:B------:R-:W-:Y:S02]  /*12c30*/  LOP3.LUT R82, R93, UR26, R18, 0x96, !PT ;  /* 0x0000001a5d527c12 */ /* 0x000fe4000f8e9612 */
.L_x_10541:
[----:B------:R-:W-:Y:S05]  /*12c40*/  BSYNC B0 ;  /* 0x0000000000007941 */ /* 0x000fea0003800000 */
.L_x_10540:
[----:B------:R0:W1:Y:S02]  /*12c50*/  I2F.U32 R18, R15 ;  /* 0x0000000f00127306 */ /* 0x0000640000201000 */
[----:B0-----:R-:W-:Y:S01]  /*12c60*/  PRMT R15, RZ, 0x7610, R52 ;  /* 0x00007610ff0f7816 */ /* 0x001fe20000000034 */
[----:B-1----:R-:W-:-:S05]  /*12c70*/  FFMA.FTZ R18, R18, R85, 1.1641532182693481445e-10 ;  /* 0x2f00000012127423 */ /* 0x002fca0000010055 */
[----:B------:R-:W-:Y:S01]  /*12c80*/  FSETP.GTU.FTZ.AND P2, PT, R18, c[0x0][0x1e4], PT ;  /* 0x0000790012007a0b */ /* 0x000fe20003f5c000 */
[----:B------:R-:W-:-:S05]  /*12c90*/  FMUL.FTZ R18, R15, c[0x0][0x1e8] ;  /* 0x00007a000f127a20 */ /* 0x000fca0000410000 */
[----:B------:R-:W-:-:S05]  /*12ca0*/  FSEL R18, R18, RZ, !P2 ;  /* 0x000000ff12127208 */ /* 0x000fca0005000000 */
[----:B------:R-:W-:Y:S01]  /*12cb0*/  FADD.FTZ R17, R17, R18 ;  /* 0x0000001211117221 */ /* 0x000fe20000010000 */
[----:B------:R-:W-:-:S03]  /*12cc0*/  SEL R18, RZ, 0x1, P2 ;  /* 0x00000001ff127807 */ /* 0x000fc60001000000 */
[----:B------:R-:W-:Y:S01]  /*12cd0*/  @P0 FADD.FTZ R17, R49, R17 ;  /* 0x0000001131110221 */ /* 0x000fe20000010000 */
[----:B------:R-:W-:Y:S02]  /*12ce0*/  PRMT R15, R18, 0x7610, R15 ;  /* 0x00007610120f7816 */ /* 0x000fe4000000000f */
.L_x_10536:
        /* <DEDUP_REMOVED lines=12> */
.L_x_10545:
[----:B------:R-:W-:Y:S02]  /*12db0*/  IMAD.MOV.U32 R72, RZ, RZ, R0 ;  /* 0x000000ffff487224 */ /* 0x000fe400078e0000 */
.L_x_10546:
[----:B------:R-:W-:Y:S05]  /*12dc0*/  BSYNC B0 ;  /* 0x0000000000007941 */ /* 0x000fea0003800000 */
.L_x_10544:
        /* <DEDUP_REMOVED lines=16> */
.L_x_10550:
[----:B------:R-:W-:Y:S05]  /*12ed0*/  BSYNC B1 ;  /* 0x0000000000017941 */ /* 0x000fea0003800000 */
.L_x_10549:
        /* <DEDUP_REMOVED lines=40> */
[----:B------:R-:W-:-:S04]  /*13160*/  IMAD.WIDE.U32 R92, R93, -0x2daee0ad, RZ ;  /* 0xd2511f535d5c7825 */ /* 0x000fc800078e00ff */
[----:B------:R-:W-:Y:S01]  /*13170*/  IMAD.MOV.U32 R90, RZ, RZ, RZ ;  /* 0x000000ffff5a7224 */ /* 0x000fe200078e00ff */
[----:B------:R-:W-:Y:S02]  /*13180*/  LOP3.LUT R82, R93, UR26, R18, 0x96, !PT ;  /* 0x0000001a5d527c12 */ /* 0x000fe4000f8e9612 */
.L_x_10548:
[----:B------:R-:W-:Y:S05]  /*13190*/  BSYNC B0 ;  /* 0x0000000000007941 */ /* 0x000fea0003800000 */
.L_x_10547:
[----:B------:R-:W0:Y:S02]  /*131a0*/  I2F.U32 R18, R72 ;  /* 0x0000004800127306 */ /* 0x000e240000201000 */
[----:B0-----:R-:W-:-:S05]  /*131b0*/  FFMA.FTZ R18, R18, R85, 1.1641532182693481445e-10 ;  /* 0x2f00000012127423 */ /* 0x001fca0000010055 */
[----:B------:R-:W-:Y:S02]  /*131c0*/  FSETP.GTU.FTZ.AND P2, PT, R18, c[0x0][0x1e4], PT ;  /* 0x0000790012007a0b */ /* 0x000fe40003f5c000 */
[----:B------:R-:W-:Y:S02]  /*131d0*/  PRMT R18, RZ, 0x5410, R73 ;  /* 0x00005410ff127816 */ /* 0x000fe40000000049 */
        /* <DEDUP_REMOVED lines=9> */
.L_x_10551:
        /* <DEDUP_REMOVED lines=12> */
.L_x_10554:
[----:B------:R-:W-:Y:S02]  /*13330*/  IMAD.MOV.U32 R19, RZ, RZ, R0 ;  /* 0x000000ffff137224 */ /* 0x000fe400078e0000 */
.L_x_10555:
[----:B------:R-:W-:Y:S05]  /*13340*/  BSYNC B0 ;  /* 0x0000000000007941 */ /* 0x000fea0003800000 */
.L_x_10553:
        /* <DEDUP_REMOVED lines=16> */
.L_x_10559:
[----:B------:R-:W-:Y:S05]  /*13450*/  BSYNC B1 ;  /* 0x0000000000017941 */ /* 0x000fea0003800000 */
.L_x_10558:
        /* <DEDUP_REMOVED lines=43> */
.L_x_10557:
[----:B------:R-:W-:Y:S05]  /*13710*/  BSYNC B0 ;  /* 0x0000000000007941 */ /* 0x000fea0003800000 */
.L_x_10556:
        /* <DEDUP_REMOVED lines=9> */
.L_x_10552:
        /* <DEDUP_REMOVED lines=12> */
.L_x_10561:
[----:B------:R-:W-:Y:S02]  /*13870*/  IMAD.MOV.U32 R19, RZ, RZ, R0 ;  /* 0x000000ffff137224 */ /* 0x000fe400078e0000 */
.L_x_10562:
[----:B------:R-:W-:Y:S05]  /*13880*/  BSYNC B0 ;  /* 0x0000000000007941 */ /* 0x000fea0003800000 */
.L_x_10560:
        /* <DEDUP_REMOVED lines=16> */
.L_x_10566:
[----:B------:R-:W-:Y:S05]  /*13990*/  BSYNC B1 ;  /* 0x0000000000017941 */ /* 0x000fea0003800000 */
.L_x_10565:
        /* <DEDUP_REMOVED lines=43> */
.L_x_10564:
[----:B------:R-:W-:Y:S05]  /*13c50*/  BSYNC B0 ;  /* 0x0000000000007941 */ /* 0x000fea0003800000 */
.L_x_10563:
        /* <DEDUP_REMOVED lines=13> */
.L_x_10567:
        /* <DEDUP_REMOVED lines=12> */
.L_x_10570:
[----:B------:R-:W-:Y:S02]  /*13df0*/  IMAD.MOV.U32 R77, RZ, RZ, R0 ;  /* 0x000000ffff4d7224 */ /* 0x000fe400078e0000 */
.L_x_10571:
[----:B------:R-:W-:Y:S05]  /*13e00*/  BSYNC B0 ;  /* 0x0000000000007941 */ /* 0x000fea0003800000 */
.L_x_10569:
        /* <DEDUP_REMOVED lines=16> */
.L_x_10575:
[----:B------:R-:W-:Y:S05]  /*13f10*/  BSYNC B1 ;  /* 0x0000000000017941 */ /* 0x000fea0003800000 */
.L_x_10574:
        /* <DEDUP_REMOVED lines=40> */
[----:B------:R-:W-:-:S05]  /*141a0*/  IMAD.WIDE.U32 R92, R73, -0x2daee0ad, RZ ;  /* 0xd2511f53495c7825 */ /* 0x000fca00078e00ff */
[----:B------:R-:W-:Y:S01]  /*141b0*/  LOP3.LUT R82, R93, UR26, R72, 0x96, !PT ;  /* 0x0000001a5d527c12 */ /* 0x000fe2000f8e9648 */
[----:B------:R-:W-:Y:S02]  /*141c0*/  IMAD.MOV.U32 R72, RZ, RZ, RZ ;  /* 0x000000ffff487224 */ /* 0x000fe400078e00ff */
.L_x_10573:
[----:B------:R-:W-:Y:S05]  /*141d0*/  BSYNC B0 ;  /* 0x0000000000007941 */ /* 0x000fea0003800000 */
.L_x_10572:
        /* <DEDUP_REMOVED lines=10> */
.L_x_10568:
        /* <DEDUP_REMOVED lines=12> */
.L_x_10577:
[----:B------:R-:W-:Y:S02]  /*14340*/  IMAD.MOV.U32 R91, RZ, RZ, R0 ;  /* 0x000000ffff5b7224 */ /* 0x000fe400078e0000 */
.L_x_10578:
[----:B------:R-:W-:Y:S05]  /*14350*/  BSYNC B0 ;  /* 0x0000000000007941 */ /* 0x000fea0003800000 */
.L_x_10576:
        /* <DEDUP_REMOVED lines=16> */
.L_x_10582:
[----:B------:R-:W-:Y:S05]  /*14460*/  BSYNC B1 ;  /* 0x0000000000017941 */ /* 0x000fea0003800000 */
.L_x_10581:
        /* <DEDUP_REMOVED lines=43> */
.L_x_10580:
[----:B------:R-:W-:Y:S05]  /*14720*/  BSYNC B0 ;  /* 0x0000000000007941 */ /* 0x000fea0003800000 */
.L_x_10579:
        /* <DEDUP_REMOVED lines=12> */
.L_x_10583:
        /* <DEDUP_REMOVED lines=12> */
.L_x_10586:
[----:B------:R-:W-:Y:S02]  /*148b0*/  IMAD.MOV.U32 R73, RZ, RZ, R0 ;  /* 0x000000ffff497224 */ /* 0x000fe400078e0000 */
.L_x_10587:
[----:B------:R-:W-:Y:S05]  /*148c0*/  BSYNC B0 ;  /* 0x0000000000007941 */ /* 0x000fea0003800000 */
.L_x_10585:
        /* <DEDUP_REMOVED lines=16> */
.L_x_10591:
[----:B------:R-:W-:Y:S05]  /*149d0*/  BSYNC B1 ;  /* 0x0000000000017941 */ /* 0x000fea0003800000 */
.L_x_10590:
        /* <DEDUP_REMOVED lines=43> */
.L_x_10589:
[----:B------:R-:W-:Y:S05]  /*14c90*/  BSYNC B0 ;  /* 0x0000000000007941 */ /* 0x000fea0003800000 */
.L_x_10588:
        /* <DEDUP_REMOVED lines=9> */
.L_x_10584:
        /* <DEDUP_REMOVED lines=12> */
.L_x_10593:
[----:B------:R-:W-:Y:S02]  /*14df0*/  IMAD.MOV.U32 R73, RZ, RZ, R0 ;  /* 0x000000ffff497224 */ /* 0x000fe400078e0000 */
.L_x_10594:
[----:B------:R-:W-:Y:S05]  /*14e00*/  BSYNC B0 ;  /* 0x0000000000007941 */ /* 0x000fea0003800000 */
.L_x_10592:
        /* <DEDUP_REMOVED lines=16> */
.L_x_10598:
[----:B------:R-:W-:Y:S05]  /*14f10*/  BSYNC B1 ;  /* 0x0000000000017941 */ /* 0x000fea0003800000 */
.L_x_10597:
        /* <DEDUP_REMOVED lines=9> */
[----:B------:R-:W-:Y:S01]  /*14fb0*/  LOP3.LUT R97, R97, UR10, R93, 0x96, !PT ;  /* 0x0000000a61617c12 */ /* 0x000fe2000f8e965d */
[----:B------:R-:W-:Y:S01]  /*14fc0*/  IMAD.MOV.U32 R91, RZ, RZ, RZ ;  /* 0x000000ffff5b7224 */ /* 0x000fe200078e00ff */
        /* <DEDUP_REMOVED lines=31> */
[----:B------:R-:W-:Y:S02]  /*151c0*/  LOP3.LUT R82, R93, UR26, R94, 0x96, !PT ;  /* 0x0000001a5d527c12 */ /* 0x000fe4000f8e965e */
.L_x_10596:
[----:B------:R-:W-:Y:S05]  /*151d0*/  BSYNC B0 ;  /* 0x0000000000007941 */ /* 0x000fea0003800000 */
.L_x_10595:
        /* <DEDUP_REMOVED lines=12> */
.L_x_10599:
        /* <DEDUP_REMOVED lines=12> */
.L_x_10602:
[----:B------:R-:W-:Y:S02]  /*15360*/  IMAD.MOV.U32 R74, RZ, RZ, R0 ;  /* 0x000000ffff4a7224 */ /* 0x000fe400078e0000 */
.L_x_10603:
[----:B------:R-:W-:Y:S05]  /*15370*/  BSYNC B0 ;  /* 0x0000000000007941 */ /* 0x000fea0003800000 */
.L_x_10601:
        /* <DEDUP_REMOVED lines=16> */
.L_x_10607:
[----:B------:R-:W-:Y:S05]  /*15480*/  BSYNC B1 ;  /* 0x0000000000017941 */ /* 0x000fea0003800000 */
.L_x_10606:
        /* <DEDUP_REMOVED lines=43> */
.L_x_10605:
[----:B------:R-:W-:Y:S05]  /*15740*/  BSYNC B0 ;  /* 0x0000000000007941 */ /* 0x000fea0003800000 */
.L_x_10604:
        /* <DEDUP_REMOVED lines=9> */
.L_x_10600:
        /* <DEDUP_REMOVED lines=12> */
.L_x_10609:
[----:B------:R-:W-:Y:S02]  /*158a0*/  IMAD.MOV.U32 R74, RZ, RZ, R0 ;  /* 0x000000ffff4a7224 */ /* 0x000fe400078e0000 */
.L_x_10610:
[----:B------:R-:W-:Y:S05]  /*158b0*/  BSYNC B0 ;  /* 0x0000000000007941 */ /* 0x000fea0003800000 */
.L_x_10608:
        /* <DEDUP_REMOVED lines=16> */
.L_x_10614:
[----:B------:R-:W-:Y:S05]  /*159c0*/  BSYNC B1 ;  /* 0x0000000000017941 */ /* 0x000fea0003800000 */
.L_x_10613:
[----:B------:R-:W-:Y:S01]  /*159d0*/  LOP3.LUT R0, R0, UR5, R7, 0x96, !PT ;  /* 0x0000000500007c12 */ /* 0x000fe2000f8e9607 */
[----:B------:R-:W-:-:S04]  /*159e0*/  IMAD.HI.U32 R91, R4, -0x326172a9, RZ ;  /* 0xcd9e8d57045b7827 */ /* 0x000fc800078e00ff */
[----:B------:R-:W-:Y:S01]  /*159f0*/  IMAD R95, R4, -0x326172a9, RZ ;  /* 0xcd9e8d57045f7824 */ /* 0x000fe200078e02ff */
[----:B------:R-:W-:Y:S01]  /*15a00*/  LOP3.LUT R91, R91, UR4, R6, 0x96, !PT ;  /* 0x000000045b5b7c12 */ /* 0x000fe2000f8e9606 */
[----:B------:R-:W-:-:S04]  /*15a10*/  IMAD.WIDE.U32 R92, R0, -0x326172a9, RZ ;  /* 0xcd9e8d57005c7825 */ /* 0x000fc800078e00ff */
[----:B------:R-:W-:Y:S01]  /*15a20*/  IMAD.WIDE.U32 R96, R91, -0x2daee0ad, RZ ;  /* 0xd2511f535b607825 */ /* 0x000fe200078e00ff */
[----:B------:R-:W-:Y:S01]  /*15a30*/  LOP3.LUT R95, R93, UR9, R95, 0x96, !PT ;  /* 0x000000095d5f7c12 */ /* 0x000fe2000f8e965f */
[----:B------:R-:W-:Y:S02]  /*15a40*/  HFMA2.MMA R91, -RZ, RZ, 0, 0 ;  /* 0x00000000ff5b7435 */ /* 0x000fe400000001ff */
        /* <DEDUP_REMOVED lines=35> */
.L_x_10612:
[----:B------:R-:W-:Y:S05]  /*15c80*/  BSYNC B0 ;  /* 0x0000000000007941 */ /* 0x000fea0003800000 */
.L_x_10611:
        /* <DEDUP_REMOVED lines=12> */
.L_x_10615:
        /* <DEDUP_REMOVED lines=12> */
.L_x_10618:
[----:B------:R-:W-:Y:S02]  /*15e10*/  IMAD.MOV.U32 R80, RZ, RZ, R0 ;  /* 0x000000ffff507224 */ /* 0x000fe400078e0000 */
.L_x_10619:
[----:B------:R-:W-:Y:S05]  /*15e20*/  BSYNC B0 ;  /* 0x0000000000007941 */ /* 0x000fea0003800000 */
.L_x_10617:
        /* <DEDUP_REMOVED lines=16> */
.L_x_10623:
[----:B------:R-:W-:Y:S05]  /*15f30*/  BSYNC B1 ;  /* 0x0000000000017941 */ /* 0x000fea0003800000 */
.L_x_10622:
        /* <DEDUP_REMOVED lines=42> */
[----:B------:R-:W-:Y:S02]  /*161e0*/  MOV R94, RZ ;  /* 0x000000ff005e7202 */ /* 0x000fe40000000f00 */
.L_x_10621:
[----:B------:R-:W-:Y:S05]  /*161f0*/  BSYNC B0 ;  /* 0x0000000000007941 */ /* 0x000fea0003800000 */
.L_x_10620:
        /* <DEDUP_REMOVED lines=10> */
.L_x_10616:
        /* <DEDUP_REMOVED lines=12> */
.L_x_10625:
[----:B------:R-:W-:Y:S02]  /*16360*/  IMAD.MOV.U32 R91, RZ, RZ, R0 ;  /* 0x000000ffff5b7224 */ /* 0x000fe400078e0000 */
.L_x_10626:
[----:B------:R-:W-:Y:S05]  /*16370*/  BSYNC B0 ;  /* 0x0000000000007941 */ /* 0x000fea0003800000 */
.L_x_10624:
        /* <DEDUP_REMOVED lines=16> */
.L_x_10630:
[----:B------:R-:W-:Y:S05]  /*16480*/  BSYNC B1 ;  /* 0x0000000000017941 */ /* 0x000fea0003800000 */
.L_x_10629:
        /* <DEDUP_REMOVED lines=43> */
.L_x_10628:
[----:B------:R-:W-:Y:S05]  /*16740*/  BSYNC B0 ;  /* 0x0000000000007941 */ /* 0x000fea0003800000 */
.L_x_10627:
        /* <DEDUP_REMOVED lines=12> */
.L_x_10631:
        /* <DEDUP_REMOVED lines=12> */
.L_x_10634:
[----:B------:R-:W-:Y:S02]  /*168d0*/  IMAD.MOV.U32 R81, RZ, RZ, R0 ;  /* 0x000000ffff517224 */ /* 0x000fe400078e0000 */
.L_x_10635:
[----:B------:R-:W-:Y:S05]  /*168e0*/  BSYNC B0 ;  /* 0x0000000000007941 */ /* 0x000fea0003800000 */
.L_x_10633:
        /* <DEDUP_REMOVED lines=16> */
.L_x_10639:
[----:B------:R-:W-:Y:S05]  /*169f0*/  BSYNC B1 ;  /* 0x0000000000017941 */ /* 0x000fea0003800000 */
.L_x_10638:
        /* <DEDUP_REMOVED lines=43> */
.L_x_10637:
[----:B------:R-:W-:Y:S05]  /*16cb0*/  BSYNC B0 ;  /* 0x0000000000007941 */ /* 0x000fea0003800000 */
.L_x_10636:
[----:B------:R0:W1:Y:S02]  /*16cc0*/  I2F.U32 R94, R81 ;  /* 0x00000051005e7306 */ /* 0x0000640000201000 */
[----:B0-----:R-:W-:Y:S01]  /*16cd0*/  PRMT R81, RZ, 0x7610, R55 ;  /* 0x00007610ff517816 */ /* 0x001fe20000000037 */
[----:B-1----:R-:W-:-:S04]  /*16ce0*/  FFMA.FTZ R94, R94, R85, 1.1641532182693481445e-10 ;  /* 0x2f0000005e5e7423 */ /* 0x002fc80000010055 */
[----:B------:R-:W-:Y:S01]  /*16cf0*/  FMUL.FTZ R85, R81, c[0x0][0x1e8] ;  /* 0x00007a0051557a20 */ /* 0x000fe20000410000 */
[----:B------:R-:W-:-:S04]  /*16d00*/  FSETP.GTU.FTZ.AND P1, PT, R94, c[0x0][0x1e4], PT ;  /* 0x000079005e007a0b */ /* 0x000fc80003f3c000 */
[----:B------:R-:W-:Y:S02]  /*16d10*/  FSEL R94, R85, RZ, !P1 ;  /* 0x000000ff555e7208 */ /* 0x000fe40004800000 */
[----:B------:R-:W-:-:S03]  /*16d20*/  SEL R85, RZ, 0x1, P1 ;  /* 0x00000001ff557807 */ /* 0x000fc60000800000 */
[----:B------:R-:W-:Y:S01]  /*16d30*/  FADD.FTZ R75, R75, R94 ;  /* 0x0000005e4b4b7221 */ /* 0x000fe20000010000 */
[----:B------:R-:W-:-:S03]  /*16d40*/  PRMT R81, R85, 0x7610, R81 ;  /* 0x0000761055517816 */ /* 0x000fc60000000051 */
[----:B------:R-:W-:Y:S02]  /*16d50*/  @P0 FADD.FTZ R75, R47, R75 ;  /* 0x0000004b2f4b0221 */ /* 0x000fe40000010000 */
.L_x_10632:
[----:B------:R-:W-:Y:S01]  /*16d60*/  ISETP.NE.AND P6, PT, R89, RZ, PT ;  /* 0x000000ff5900720c */ /* 0x000fe20003fc5270 */
[----:B------:R-:W-:Y:S01]  /*16d70*/  IMAD.MOV.U32 R93, RZ, RZ, 0x20 ;  /* 0x00000020ff5d7424 */ /* 0x000fe200078e00ff */
[----:B------:R-:W-:Y:S02]  /*16d80*/  SEL R89, RZ, 0x1000000, P5 ;  /* 0x01000000ff597807 */ /* 0x000fe40002800000 */
[----:B------:R-:W-:Y:S02]  /*16d90*/  ISETP.NE.AND P5, PT, R88, RZ, PT ;  /* 0x000000ff5800720c */ /* 0x000fe40003fa5270 */
[----:B------:R-:W-:Y:S02]  /*16da0*/  SEL R85, RZ, 0x10000, P4 ;  /* 0x00010000ff557807 */ /* 0x000fe40002000000 */
[----:B------:R-:W-:Y:S02]  /*16db0*/  SEL R88, RZ, 0x100, P3 ;  /* 0x00000100ff587807 */ /* 0x000fe40001800000 */
[----:B------:R-:W-:-:S02]  /*16dc0*/  ISETP.NE.AND P4, PT, R90, RZ, PT ;  /* 0x000000ff5a00720c */ /* 0x000fc40003f85270 */
[----:B------:R-:W-:Y:S02]  /*16dd0*/  ISETP.NE.AND P1, PT, R87, RZ, PT ;  /* 0x000000ff5700720c */ /* 0x000fe40003f25270 */
[----:B------:R-:W-:Y:S01]  /*16de0*/  ISETP.NE.AND P0, PT, R86, RZ, PT ;  /* 0x000000ff5600720c */ /* 0x000fe20003f05270 */
[----:B------:R-:W-:Y:S01]  /*16df0*/  IMAD.WIDE.U32 R86, R84, R93, c[0x0][0x188] ;  /* 0x0000620054567625 */ /* 0x000fe200078e005d */
[----:B------:R-:W-:Y:S02]  /*16e00*/  LOP3.LUT R88, R88, R89, R85, 0xfe, !PT ;  /* 0x0000005958587212 */ /* 0x000fe400078efe55 */
[----:B------:R-:W-:Y:S02]  /*16e10*/  SEL R85, RZ, 0x1, P4 ;  /* 0x00000001ff557807 */ /* 0x000fe40002000000 */
[----:B------:R-:W-:Y:S01]  /*16e20*/  STG.E.128 [R86.64], R16 ;  /* 0x0000001056007986 */ /* 0x000fe2000c101d06 */
[----:B------:R-:W-:-:S03]  /*16e30*/  SEL R94, RZ, 0x1, P6 ;  /* 0x00000001ff5e7807 */ /* 0x000fc60003000000 */
[----:B------:R0:W-:Y:S02]  /*16e40*/  STG.E.128 [R86.64+0x10], R72 ;  /* 0x0000104856007986 */ /* 0x0001e4000c101d06 */
[----:B------:R-:W-:-:S04]  /*16e50*/  IMAD.WIDE.U32 R94, R94, 0x100, RZ ;  /* 0x000001005e5e7825 */ /* 0x000fc800078e00ff */
[----:B0-----:R-:W-:Y:S01]  /*16e60*/  IMAD.WIDE.U32 R86, R85, 0x1000000, RZ ;  /* 0x0100000055567825 */ /* 0x001fe200078e00ff */
[----:B------:R-:W-:-:S04]  /*16e70*/  SEL R85, RZ, 0x1, P2 ;  /* 0x00000001ff557807 */ /* 0x000fc80001000000 */
[----:B------:R-:W-:Y:S02]  /*16e80*/  LOP3.LUT R85, R87, R88, R85, 0xfe, !PT ;  /* 0x0000005857557212 */ /* 0x000fe400078efe55 */
[----:B------:R-:W-:-:S05]  /*16e90*/  SEL R88, RZ, 0x1, P5 ;  /* 0x00000001ff587807 */ /* 0x000fca0002800000 */
[----:B------:R-:W-:-:S05]  /*16ea0*/  IMAD.WIDE.U32 R88, R88, 0x10000, RZ ;  /* 0x0001000058587825 */ /* 0x000fca00078e00ff */
[----:B------:R-:W-:Y:S02]  /*16eb0*/  LOP3.LUT R89, R95, R85, R89, 0xfe, !PT ;  /* 0x000000555f597212 */ /* 0x000fe400078efe59 */
[----:B------:R-:W-:Y:S02]  /*16ec0*/  LOP3.LUT R86, R94, R86, R88, 0xfe, !PT ;  /* 0x000000565e567212 */ /* 0x000fe400078efe58 */
[----:B------:R-:W-:-:S04]  /*16ed0*/  SEL R85, RZ, 0x1, P1 ;  /* 0x00000001ff557807 */ /* 0x000fc80000800000 */
[----:B------:R-:W-:Y:S01]  /*16ee0*/  LOP3.LUT R88, R86, R85, RZ, 0xfc, !PT ;  /* 0x0000005556587212 */ /* 0x000fe200078efcff */
[----:B------:R-:W-:-:S05]  /*16ef0*/  IMAD.WIDE.U32 R86, R84, R125, c[0x0][0x190] ;  /* 0x0000640054567625 */ /* 0x000fca00078e007d */
[----:B------:R0:W-:Y:S01]  /*16f00*/  STG.E.64 [R86.64], R88 ;  /* 0x0000005856007986 */ /* 0x0001e2000c101b06 */
[----:B------:R-:W-:Y:S05]  /*16f10*/  @!P0 BRA `(.L_x_10640) ;  /* 0x0000013000008947 */ /* 0x000fea0003800000 */
[----:B------:R-:W-:Y:S02]  /*16f20*/  SHF.L.U32 R85, R80, 0x10, RZ ;  /* 0x0000001050557819 */ /* 0x000fe400000006ff */
[----:B0-----:R-:W-:Y:S02]  /*16f30*/  LOP3.LUT R88, R76, 0xff, RZ, 0xc0, !PT ;  /* 0x000000ff4c587812 */ /* 0x001fe400078ec0ff */
        /* <DEDUP_REMOVED lines=17> */
.L_x_10640:
[----:B0-----:R-:W-:Y:S01]  /*17050*/  FADD.FTZ R86, RZ, R40 ;  /* 0x00000028ff567221 */ /* 0x001fe20000010000 */
[----:B------:R-:W0:Y:S01]  /*17060*/  S2R R88, SR_TID.X ;  /* 0x0000000000587919 */ /* 0x000e220000002100 */
[----:B------:R-:W-:Y:S02]  /*17070*/  LOP3.LUT P1, RZ, R8, 0xff, RZ, 0xc0, !PT ;  /* 0x000000ff08ff7812 */ /* 0x000fe4000782c0ff */
[----:B------:R-:W-:-:S04]  /*17080*/  FADD.FTZ R85, R86, R41 ;  /* 0x0000002956557221 */ /* 0x000fc80000010000 */
[----:B------:R-:W-:-:S04]  /*17090*/  FADD.FTZ R86, R85, R42 ;  /* 0x0000002a55567221 */ /* 0x000fc80000010000 */
[----:B------:R-:W-:-:S04]  /*170a0*/  FADD.FTZ R85, R86, R43 ;  /* 0x0000002b56557221 */ /* 0x000fc80000010000 */
[----:B------:R-:W-:-:S04]  /*170b0*/  FADD.FTZ R86, R85, R36 ;  /* 0x0000002455567221 */ /* 0x000fc80000010000 */
[----:B------:R-:W-:-:S04]  /*170c0*/  FADD.FTZ R85, R86, R37 ;  /* 0x0000002556557221 */ /* 0x000fc80000010000 */
        /* <DEDUP_REMOVED lines=29> */
[----:B------:R-:W-:Y:S01]  /*172a0*/  FADD.FTZ R86, R86, R75 ;  /* 0x0000004b56567221 */ /* 0x000fe20000010000 */
[----:B------:R-:W-:Y:S05]  /*172b0*/  BRA.DIV ~URZ, `(.L_x_10641) ;  /* 0x000013a27f007947 */ /* 0x000fea000b800000 */
[----:B------:R0:W1:Y:S02]  /*172c0*/  SHFL.BFLY PT, R87, R86, 0x1, 0x1f ;  /* 0x0c201f0056577f89 */ /* 0x00006400000e0000 */
.L_x_10645:
[----:B-1----:R-:W-:Y:S01]  /*172d0*/  FADD.FTZ R90, R86, R87 ;  /* 0x00000057565a7221 */ /* 0x002fe20000010000 */
[----:B------:R-:W-:Y:S05]  /*172e0*/  BRA.DIV ~URZ, `(.L_x_10642) ;  /* 0x000013e27f007947 */ /* 0x000fea000b800000 */
[----:B------:R-:W1:Y:S02]  /*172f0*/  SHFL.BFLY PT, R87, R90, 0x2, 0x1f ;  /* 0x0c401f005a577f89 */ /* 0x000e6400000e0000 */
[----:B-1----:R-:W-:-:S05]  /*17300*/  FADD.FTZ R87, R90, R87 ;  /* 0x000000575a577221 */ /* 0x002fca0000010000 */
[----:B0-----:R-:W0:Y:S02]  /*17310*/  SHFL.BFLY PT, R86, R87, 0x4, 0x1f ;  /* 0x0c801f0057567f89 */ /* 0x001e2400000e0000 */
        /* <DEDUP_REMOVED lines=79> */
.L_x_10646:
[----:B------:R-:W2:Y:S01]  /*17810*/  S2R R93, SR_TID.X ;  /* 0x00000000005d7919 */ /* 0x000ea20000002100 */
[----:B-1----:R-:W-:Y:S01]  /*17820*/  FADD.FTZ R87, R87, R90 ;  /* 0x0000005a57577221 */ /* 0x002fe20000010000 */
[----:B------:R-:W-:Y:S01]  /*17830*/  WARPSYNC 0xffffffff ;  /* 0xffffffff00007948 */ /* 0x000fe20003800000 */
[----:B0-----:R-:W-:Y:S01]  /*17840*/  IMAD.MOV.U32 R90, RZ, RZ, RZ ;  /* 0x000000ffff5a7224 */ /* 0x001fe200078e00ff */
[----:B--2---:R-:W-:Y:S02]  /*17850*/  SHF.R.U32.HI R88, RZ, 0x5, R93 ;  /* 0x00000005ff587819 */ /* 0x004fe4000001165d */
[----:B------:R-:W-:Y:S02]  /*17860*/  LOP3.LUT R94, R93, 0x1f, RZ, 0xc0, !PT ;  /* 0x0000001f5d5e7812 */ /* 0x000fe400078ec0ff */
        /* <DEDUP_REMOVED lines=8> */
[----:B------:R-:W-:Y:S01]  /*178f0*/  I2F R93, R90 ;  /* 0x0000005a005d7306 */ /* 0x000fe20000201400 */
[----:B0-----:R-:W-:Y:S01]  /*17900*/  CS2R R86, SRZ ;  /* 0x0000000000567805 */ /* 0x001fe2000001ff00 */
[----:B------:R-:W0:Y:S05]  /*17910*/  SHFL.DOWN PT, R95, R90, 0x2, 0x1f ;  /* 0x08401f005a5f7f89 */ /* 0x000e2a00000e0000 */
[----:B------:R-:W1:Y:S01]  /*17920*/  @!P1 LDS.64 R86, [R94.X8] ;  /* 0x000000005e569984 */ /* 0x000e620000008a00 */
[----:B------:R-:W-:Y:S01]  /*17930*/  ISETP.NE.AND P1, PT, RZ, UR8, PT ;  /* 0x00000008ff007c0c */ /* 0x000fe2000bf25270 */
[----:B0-----:R-:W0:Y:S01]  /*17940*/  I2F R85, R95 ;  /* 0x0000005f00557306 */ /* 0x001e220000201400 */
[----:B------:R-:W-:-:S05]  /*17950*/  IMAD.IADD R88, R95, 0x1, R90 ;  /* 0x000000015f587824 */ /* 0x000fca00078e025a */
[----:B------:R-:W-:Y:S04]  /*17960*/  SHFL.DOWN PT, R97, R88, 0x1, 0x1f ;  /* 0x08201f0058617f89 */ /* 0x000fe800000e0000 */
[----:B-1----:R-:W1:Y:S02]  /*17970*/  SHFL.DOWN PT, R96, R86, 0x2, 0x1f ;  /* 0x08401f0056607f89 */ /* 0x002e6400000e0000 */
[C---:B-1----:R-:W-:Y:S02]  /*17980*/  FADD.FTZ R89, -R96.reuse, R86 ;  /* 0x0000005660597221 */ /* 0x042fe40000010100 */
[----:B0-----:R-:W-:Y:S02]  /*17990*/  FMUL.FTZ R96, R96, R85 ;  /* 0x0000005560607220 */ /* 0x001fe40000410000 */
[----:B------:R-:W-:-:S02]  /*179a0*/  FMUL.FTZ R94, R89, R89 ;  /* 0x00000059595e7220 */ /* 0x000fc40000410000 */
[----:B------:R-:W-:Y:S02]  /*179b0*/  FFMA.FTZ R89, R93, R86, R96 ;  /* 0x000000565d597223 */ /* 0x000fe40000010060 */
[----:B------:R-:W0:Y:S01]  /*179c0*/  I2F R86, R88 ;  /* 0x0000005800567306 */ /* 0x000e220000201400 */
[----:B------:R-:W-:Y:S02]  /*179d0*/  FMUL.FTZ R96, R94, R93 ;  /* 0x0000005d5e607220 */ /* 0x000fe40000410000 */
[----:B------:R-:W1:Y:S02]  /*179e0*/  SHFL.DOWN PT, R94, R87, 0x2, 0x1f ;  /* 0x08401f00575e7f89 */ /* 0x000e6400000e0000 */
[----:B------:R-:W-:-:S03]  /*179f0*/  FMUL.FTZ R95, R96, R85 ;  /* 0x00000055605f7220 */ /* 0x000fc60000410000 */
[----:B0-----:R-:W0:Y:S01]  /*17a00*/  MUFU.RCP R96, R86 ;  /* 0x0000005600607308 */ /* 0x001e220000001000 */
[----:B-1----:R-:W-:Y:S02]  /*17a10*/  FADD.FTZ R85, R94, R87 ;  /* 0x000000575e557221 */ /* 0x002fe40000010000 */
[----:B------:R-:W-:Y:S02]  /*17a20*/  IMAD.IADD R94, R88, 0x1, R97 ;  /* 0x00000001585e7824 */ /* 0x000fe400078e0261 */
[----:B0-----:R-:W-:-:S03]  /*17a30*/  FMUL.FTZ R93, R96, R89 ;  /* 0x00000059605d7220 */ /* 0x001fc60000410000 */
[----:B------:R-:W-:Y:S01]  /*17a40*/  I2F R89, R97 ;  /* 0x0000006100597306 */ /* 0x000fe20000201400 */
[----:B------:R-:W-:Y:S01]  /*17a50*/  FFMA.FTZ R85, R96, R95, R85 ;  /* 0x0000005f60557223 */ /* 0x000fe20000010055 */
[----:B------:R-:W0:Y:S06]  /*17a60*/  SHFL.DOWN PT, R90, R93, 0x1, 0x1f ;  /* 0x08201f005d5a7f89 */ /* 0x000e2c00000e0000 */
[----:B------:R-:W1:Y:S08]  /*17a70*/  I2F R94, R94 ;  /* 0x0000005e005e7306 */ /* 0x000e700000201400 */
[----:B-1----:R1:W2:Y:S01]  /*17a80*/  MUFU.RCP R88, R94 ;  /* 0x0000005e00587308 */ /* 0x0022a20000001000 */
[----:B0-----:R-:W-:-:S02]  /*17a90*/  FMUL.FTZ R87, R90, R89 ;  /* 0x000000595a577220 */ /* 0x001fc40000410000 */
[----:B------:R-:W-:Y:S02]  /*17aa0*/  FADD.FTZ R95, R93, -R90 ;  /* 0x8000005a5d5f7221 */ /* 0x000fe40000010000 */
[----:B------:R-:W0:Y:S01]  /*17ab0*/  SHFL.DOWN PT, R90, R85, 0x1, 0x1f ;  /* 0x08201f00555a7f89 */ /* 0x000e2200000e0000 */
[----:B------:R-:W-:Y:S01]  /*17ac0*/  FFMA.FTZ R87, R86, R93, R87 ;  /* 0x0000005d56577223 */ /* 0x000fe20000010057 */
[--C-:B------:R-:W-:Y:S01]  /*17ad0*/  PRMT R93, RZ, 0x5410, R58.reuse ;  /* 0x00005410ff5d7816 */ /* 0x100fe2000000003a */
[----:B------:R-:W-:Y:S01]  /*17ae0*/  FMUL.FTZ R95, R95, R95 ;  /* 0x0000005f5f5f7220 */ /* 0x000fe20000410000 */
[----:B-1----:R-:W-:-:S03]  /*17af0*/  PRMT R94, RZ, 0x7610, R58 ;  /* 0x00007610ff5e7816 */ /* 0x002fc6000000003a */
[----:B------:R-:W-:Y:S01]  /*17b00*/  FMUL.FTZ R86, R86, R95 ;  /* 0x0000005f56567220 */ /* 0x000fe20000410000 */
[----:B------:R-:W-:-:S03]  /*17b10*/  PRMT R95, RZ, 0x5410, R57 ;  /* 0x00005410ff5f7816 */ /* 0x000fc60000000039 */
[----:B------:R-:W-:Y:S02]  /*17b20*/  FMUL.FTZ R86, R86, R89 ;  /* 0x0000005956567220 */ /* 0x000fe40000410000 */
[----:B0-----:R-:W-:Y:S02]  /*17b30*/  FADD.FTZ R89, R85, R90 ;  /* 0x0000005a55597221 */ /* 0x001fe40000010000 */
[C---:B--2---:R-:W-:Y:S02]  /*17b40*/  FMUL.FTZ R90, R88.reuse, R87 ;  /* 0x00000057585a7220 */ /* 0x044fe40000410000 */
[----:B------:R-:W-:Y:S02]  /*17b50*/  FFMA.FTZ R88, R88, R86, R89 ;  /* 0x0000005658587223 */ /* 0x000fe40000010059 */
[----:B------:R-:W-:Y:S01]  /*17b60*/  IMAD.MOV.U32 R85, RZ, RZ, c[0x0][0x1e0] ;  /* 0x00007800ff557624 */ /* 0x000fe200078e00ff */
[----:B------:R0:W1:Y:S04]  /*17b70*/  SHFL.IDX PT, R89, R90, RZ, 0x1f ;  /* 0x00001fff5a597589 */ /* 0x00006800000e0000 */
[----:B------:R-:W2:Y:S01]  /*17b80*/  SHFL.IDX PT, R88, R88, RZ, 0x1f ;  /* 0x00001fff58587589 */ /* 0x000ea200000e0000 */
[----:B0-----:R-:W-:Y:S01]  /*17b90*/  PRMT R90, RZ, 0x7610, R60 ;  /* 0x00007610ff5a7816 */ /* 0x001fe2000000003c */
[----:B-1----:R-:W-:-:S02]  /*17ba0*/  FMUL.FTZ R86, R89, R89 ;  /* 0x0000005959567220 */ /* 0x002fc40000410000 */
[----:B--2---:R-:W-:-:S03]  /*17bb0*/  FFMA.FTZ R85, R88, R85, c[0x0][0x228] ;  /* 0x00008a0058557623 */ /* 0x004fc60000010055 */
[----:B------:R-:W-:Y:S01]  /*17bc0*/  FSEL R86, R86, RZ, P1 ;  /* 0x000000ff56567208 */ /* 0x000fe20000800000 */
[----:B------:R-:W-:-:S04]  /*17bd0*/  @!P0 IMAD.MOV.U32 R88, RZ, RZ, 0x4 ;  /* 0x00000004ff588424 */ /* 0x000fc800078e00ff */
[----:B------:R-:W-:Y:S02]  /*17be0*/  FADD.FTZ R85, R85, R86 ;  /* 0x0000005655557221 */ /* 0x000fe40000010000 */
[----:B------:R-:W-:-:S04]  /*17bf0*/  @!P0 IMAD.MOV.U32 R86, RZ, RZ, 0x4 ;  /* 0x00000004ff568424 */ /* 0x000fc800078e00ff */
[----:B------:R-:W0:Y:S01]  /*17c00*/  MUFU.RSQ R85, R85 ;  /* 0x0000005500557308 */ /* 0x000e220000001400 */
[----:B------:R-:W-:-:S05]  /*17c10*/  @!P0 IMAD.WIDE R86, R3, R86, c[0x0][0x1a0] ;  /* 0x0000680003568625 */ /* 0x000fca00078e0256 */
[----:B------:R1:W-:Y:S02]  /*17c20*/  @!P0 STG.E [R86.64], R89 ;  /* 0x0000005956008986 */ /* 0x0003e4000c101906 */
[C---:B-1----:R-:W-:Y:S01]  /*17c30*/  @!P0 IMAD.WIDE R86, R3.reuse, R88, c[0x0][0x1a8] ;  /* 0x00006a0003568625 */ /* 0x042fe200078e0258 */
[----:B------:R-:W-:-:S04]  /*17c40*/  IADD3 R3, R3, c[0x0][0x160], RZ ;  /* 0x0000580003037a10 */ /* 0x000fc80007ffe0ff */
[----:B0-----:R0:W-:Y:S02]  /*17c50*/  @!P0 STG.E [R86.64], R85 ;  /* 0x0000005556008986 */ /* 0x0011e4000c101906 */
[----:B0-----:R-:W-:-:S05]  /*17c60*/  FSEL R86, R89, RZ, !P1 ;  /* 0x000000ff59567208 */ /* 0x001fca0004800000 */
[C---:B------:R-:W-:Y:S02]  /*17c70*/  FADD.FTZ R38, -R86.reuse, R38 ;  /* 0x0000002656267221 */ /* 0x040fe40000010100 */
[C---:B------:R-:W-:Y:S02]  /*17c80*/  FADD.FTZ R39, -R86.reuse, R39 ;  /* 0x0000002756277221 */ /* 0x040fe40000010100 */
[----:B------:R-:W-:Y:S02]  /*17c90*/  FMUL.FTZ R87, R85, R38 ;  /* 0x0000002655577220 */ /* 0x000fe40000410000 */
        /* <DEDUP_REMOVED lines=29> */
[----:B------:R-:W-:Y:S01]  /*17e70*/  FADD.FTZ R75, -R86, R75 ;  /* 0x0000004b564b7221 */ /* 0x000fe20000010100 */
[--C-:B------:R-:W-:Y:S01]  /*17e80*/  PRMT R86, RZ, 0x7610, R71.reuse ;  /* 0x00007610ff567816 */ /* 0x100fe20000000047 */
[C---:B------:R-:W-:Y:S01]  /*17e90*/  FMUL.FTZ R38, R85.reuse, R39 ;  /* 0x0000002755267220 */ /* 0x040fe20000410000 */
[----:B------:R-:W-:Y:S01]  /*17ea0*/  PRMT R39, RZ, 0x5410, R71 ;  /* 0x00005410ff277816 */ /* 0x000fe20000000047 */
[----:B------:R-:W-:Y:S02]  /*17eb0*/  FMUL.FTZ R36, R85, R36 ;  /* 0x0000002455247220 */ /* 0x000fe40000410000 */
[----:B------:R-:W-:-:S02]  /*17ec0*/  FFMA.FTZ R38, R38, R86, R117 ;  /* 0x0000005626267223 */ /* 0x000fc40000010075 */
[----:B------:R-:W-:Y:S02]  /*17ed0*/  FFMA.FTZ R39, R87, R39, R118 ;  /* 0x0000002757277223 */ /* 0x000fe40000010076 */
[C---:B------:R-:W-:Y:S02]  /*17ee0*/  FMUL.FTZ R86, R85.reuse, R19 ;  /* 0x0000001355567220 */ /* 0x040fe40000410000 */
[C---:B------:R-:W-:Y:S01]  /*17ef0*/  FMUL.FTZ R37, R85.reuse, R37 ;  /* 0x0000002555257220 */ /* 0x040fe20000410000 */
[----:B------:R-:W-:Y:S01]  /*17f00*/  F2FP.BF16.PACK_AB R19, R38, R39 ;  /* 0x000000272613723e */ /* 0x000fe200000010ff */
[C---:B------:R-:W-:Y:S01]  /*17f10*/  FMUL.FTZ R42, R85.reuse, R42 ;  /* 0x0000002a552a7220 */ /* 0x040fe20000410000 */
[--C-:B------:R-:W-:Y:S01]  /*17f20*/  PRMT R39, RZ, 0x5410, R70.reuse ;  /* 0x00005410ff277816 */ /* 0x100fe20000000046 */
[C---:B------:R-:W-:Y:S01]  /*17f30*/  FMUL.FTZ R43, R85.reuse, R43 ;  /* 0x0000002b552b7220 */ /* 0x040fe20000410000 */
[----:B------:R-:W-:Y:S01]  /*17f40*/  PRMT R38, RZ, 0x7610, R70 ;  /* 0x00007610ff267816 */ /* 0x000fe20000000046 */
[----:B------:R-:W-:-:S02]  /*17f50*/  FMUL.FTZ R40, R85, R40 ;  /* 0x0000002855287220 */ /* 0x000fc40000410000 */
[----:B------:R-:W-:Y:S01]  /*17f60*/  FFMA.FTZ R36, R36, R39, R120 ;  /* 0x0000002724247223 */ /* 0x000fe20000010078 */
[----:B------:R-:W-:Y:S01]  /*17f70*/  PRMT R39, RZ, 0x5410, R69 ;  /* 0x00005410ff277816 */ /* 0x000fe20000000045 */
[----:B------:R-:W-:Y:S01]  /*17f80*/  FFMA.FTZ R37, R37, R38, R119 ;  /* 0x0000002625257223 */ /* 0x000fe20000010077 */
[----:B------:R-:W-:Y:S01]  /*17f90*/  PRMT R38, RZ, 0x7610, R69 ;  /* 0x00007610ff267816 */ /* 0x000fe20000000045 */
[----:B------:R-:W-:Y:S02]  /*17fa0*/  FMUL.FTZ R41, R85, R41 ;  /* 0x0000002955297220 */ /* 0x000fe40000410000 */
[----:B------:R-:W-:Y:S01]  /*17fb0*/  FFMA.FTZ R42, R42, R39, R122 ;  /* 0x000000272a2a7223 */ /* 0x000fe2000001007a */
[--C-:B------:R-:W-:Y:S01]  /*17fc0*/  PRMT R39, RZ, 0x5410, R68.reuse ;  /* 0x00005410ff277816 */ /* 0x100fe20000000044 */
[----:B------:R-:W-:Y:S01]  /*17fd0*/  FFMA.FTZ R43, R43, R38, R121 ;  /* 0x000000262b2b7223 */ /* 0x000fe20000010079 */
[----:B------:R-:W-:Y:S01]  /*17fe0*/  PRMT R38, RZ, 0x7610, R68 ;  /* 0x00007610ff267816 */ /* 0x000fe20000000044 */
[----:B------:R-:W-:-:S02]  /*17ff0*/  FMUL.FTZ R32, R85, R32 ;  /* 0x0000002055207220 */ /* 0x000fc40000410000 */
[----:B------:R-:W-:Y:S01]  /*18000*/  FFMA.FTZ R40, R40, R39, R124 ;  /* 0x0000002728287223 */ /* 0x000fe2000001007c */
[----:B------:R-:W-:Y:S01]  /*18010*/  PRMT R39, RZ, 0x5410, R67 ;  /* 0x00005410ff277816 */ /* 0x000fe20000000043 */
        /* <DEDUP_REMOVED lines=68> */
[----:B------:R-:W-:Y:S01]  /*18460*/  LEA R34, P0, R83, c[0x0][0x208], 0x4 ;  /* 0x0000820053227a11 */ /* 0x000fe200078020ff */
[----:B------:R-:W-:Y:S01]  /*18470*/  FFMA.FTZ R94, R73, R94, R11 ;  /* 0x0000005e495e7223 */ /* 0x000fe2000001000b */
[C---:B------:R-:W-:Y:S01]  /*18480*/  IADD3 R36, R83.reuse, 0x80, RZ ;  /* 0x0000008053247810 */ /* 0x040fe20007ffe0ff */
[----:B------:R-:W-:Y:S01]  /*18490*/  IMAD.MOV.U32 R39, RZ, RZ, 0x10 ;  /* 0x00000010ff277424 */ /* 0x000fe200078e00ff */
[----:B------:R-:W-:Y:S01]  /*184a0*/  IADD3 R38, R83, 0x100, RZ ;  /* 0x0000010053267810 */ /* 0x000fe20007ffe0ff */
[----:B------:R-:W-:Y:S01]  /*184b0*/  FFMA.FTZ R73, R17, R16, R99 ;  /* 0x0000001011497223 */ /* 0x000fe20000010063 */
[----:B------:R-:W-:Y:S01]  /*184c0*/  F2FP.BF16.PACK_AB R20, R33, R32 ;  /* 0x000000202114723e */ /* 0x000fe200000010ff */
[----:B------:R-:W-:Y:S01]  /*184d0*/  IMAD.WIDE.U32 R36, R36, R39, c[0x0][0x208] ;  /* 0x0000820024247625 */ /* 0x000fe200078e0027 */
[----:B------:R-:W-:-:S02]  /*184e0*/  LEA R32, P1, R84, c[0x0][0x208], 0x4 ;  /* 0x0000820054207a11 */ /* 0x000fc400078220ff */
[----:B------:R-:W-:Y:S01]  /*184f0*/  F2FP.BF16.PACK_AB R17, R43, R42 ;  /* 0x0000002a2b11723e */ /* 0x000fe200000010ff */
[----:B------:R-:W-:Y:S01]  /*18500*/  IMAD.WIDE.U32 R38, R38, R39, c[0x0][0x208] ;  /* 0x0000820026267625 */ /* 0x000fe200078e0027 */
[----:B------:R-:W-:Y:S02]  /*18510*/  F2FP.BF16.PACK_AB R16, R41, R40 ;  /* 0x000000282910723e */ /* 0x000fe400000010ff */
[----:B------:R-:W-:Y:S02]  /*18520*/  LEA.HI.X R35, R83, c[0x0][0x20c], RZ, 0x4, P0 ;  /* 0x0000830053237a11 */ /* 0x000fe400000f24ff */
[----:B------:R-:W-:Y:S02]  /*18530*/  F2FP.BF16.PACK_AB R22, R29, R28 ;  /* 0x0000001c1d16723e */ /* 0x000fe400000010ff */
[----:B------:R-:W-:Y:S01]  /*18540*/  F2FP.BF16.PACK_AB R26, R87, R85 ;  /* 0x00000055571a723e */ /* 0x000fe200000010ff */
[----:B------:R0:W-:Y:S01]  /*18550*/  STG.E.128 [R34.64], R16 ;  /* 0x0000001022007986 */ /* 0x0001e2000c101d06 */
[----:B------:R-:W-:-:S02]  /*18560*/  F2FP.BF16.PACK_AB R25, R89, R88 ;  /* 0x000000585919723e */ /* 0x000fc400000010ff */
[----:B------:R-:W-:Y:S01]  /*18570*/  F2FP.BF16.PACK_AB R24, R90, R24 ;  /* 0x000000185a18723e */ /* 0x000fe200000010ff */
[----:B------:R0:W-:Y:S01]  /*18580*/  STG.E.128 [R36.64], R20 ;  /* 0x0000001424007986 */ /* 0x0001e2000c101d06 */
[----:B------:R-:W-:Y:S02]  /*18590*/  F2FP.BF16.PACK_AB R31, R75, R74 ;  /* 0x0000004a4b1f723e */ /* 0x000fe400000010ff */
[----:B------:R-:W-:Y:S01]  /*185a0*/  F2FP.BF16.PACK_AB R30, R94, R93 ;  /* 0x0000005d5e1e723e */ /* 0x000fe200000010ff */
[----:B------:R0:W-:Y:S01]  /*185b0*/  STG.E.128 [R38.64], R24 ;  /* 0x0000001826007986 */ /* 0x0001e2000c101d06 */
[----:B------:R-:W-:Y:S02]  /*185c0*/  F2FP.BF16.PACK_AB R29, R86, R95 ;  /* 0x0000005f561d723e */ /* 0x000fe400000010ff */
[----:B------:R-:W-:Y:S02]  /*185d0*/  F2FP.BF16.PACK_AB R28, R73, R72 ;  /* 0x00000048491c723e */ /* 0x000fe400000010ff */
[----:B------:R-:W-:-:S02]  /*185e0*/  LEA.HI.X R33, R84, c[0x0][0x20c], RZ, 0x4, P1 ;  /* 0x0000830054217a11 */ /* 0x000fc400008f24ff */
[----:B------:R-:W-:Y:S02]  /*185f0*/  ISETP.GE.AND P0, PT, R3, c[0x0][0x164], PT ;  /* 0x0000590003007a0c */ /* 0x000fe40003f06270 */
[----:B------:R-:W-:Y:S01]  /*18600*/  LOP3.LUT P1, RZ, R8, 0xff, RZ, 0xc0, !PT ;  /* 0x000000ff08ff7812 */ /* 0x000fe2000782c0ff */
[----:B------:R0:W-:Y:S03]  /*18610*/  STG.E.128 [R32.64], R28 ;  /* 0x0000001c20007986 */ /* 0x0001e6000c101d06 */
[----:B------:R-:W-:-:S07]  /*18620*/  SEL R8, RZ, 0x1, P1 ;  /* 0x00000001ff087807 */ /* 0x000fce0000800000 */
[----:B0-----:R-:W-:Y:S01]  /*18630*/  @P0 CALL.REL.NOINC `(.L_x_10643) ;  /* 0x0000001000000944 */ /* 0x001fe20003c00000 */
[----:B------:R-:W-:Y:S05]  /*18640*/  BRA `(.L_x_10644) ;  /* 0xfffe830000007947 */ /* 0x000fea000383ffff */
.L_x_10643:
[----:B------:R-:W-:Y:S05]  /*18650*/  EXIT ;  /* 0x000000000000794d */ /* 0x000fea0003800000 */
.L_x_10641:
[----:B------:R-:W-:Y:S01]  /*18660*/  MOV R90, R86 ;  /* 0x00000056005a7202 */ /* 0x000fe20000000f00 */
[----:B------:R-:W-:Y:S01]  /*18670*/  IMAD.MOV.U32 R87, RZ, RZ, 0x1 ;  /* 0x00000001ff577424 */ /* 0x000fe200078e00ff */
[----:B------:R-:W-:Y:S01]  /*18680*/  MOV R88, 0x186c0 ;  /* 0x000186c000587802 */ /* 0x000fe20000000f00 */
[----:B------:R-:W-:Y:S02]  /*18690*/  IMAD.MOV.U32 R94, RZ, RZ, 0x1f ;  /* 0x0000001fff5e7424 */ /* 0x000fe400078e00ff */
[----:B------:R-:W-:Y:S02]  /*186a0*/  IMAD.MOV.U32 R93, RZ, RZ, -0x1 ;  /* 0xffffffffff5d7424 */ /* 0x000fe400078e00ff */
[----:B------:R-:W-:Y:S05]  /*186b0*/  CALL.REL.NOINC `($__internal_31_$__cuda_sm70_shflsync_bfly_p) ;  /* 0x0000078000007944 */ /* 0x000fea0003c00000 */
[----:B01----:R-:W-:Y:S05]  /*186c0*/  BRA `(.L_x_10645) ;  /* 0xffffec0000007947 */ /* 0x003fea000383ffff */
.L_x_10642:
[----:B------:R-:W-:Y:S01]  /*186d0*/  IMAD.MOV.U32 R87, RZ, RZ, 0x2 ;  /* 0x00000002ff577424 */ /* 0x000fe200078e00ff */
[----:B------:R-:W-:Y:S01]  /*186e0*/  MOV R88, 0x18720 ;  /* 0x0001872000587802 */ /* 0x000fe20000000f00 */
[----:B------:R-:W-:Y:S02]  /*186f0*/  IMAD.MOV.U32 R94, RZ, RZ, 0x1f ;  /* 0x0000001fff5e7424 */ /* 0x000fe400078e00ff */
[----:B------:R-:W-:Y:S02]  /*18700*/  IMAD.MOV.U32 R93, RZ, RZ, -0x1 ;  /* 0xffffffffff5d7424 */ /* 0x000fe400078e00ff */
[----:B0-----:R-:W-:Y:S05]  /*18710*/  CALL.REL.NOINC `($__internal_31_$__cuda_sm70_shflsync_bfly_p) ;  /* 0x0000072000007944 */ /* 0x001fea0003c00000 */
[----:B01----:R-:W-:Y:S01]  /*18720*/  FADD.FTZ R90, R90, R87 ;  /* 0x000000575a5a7221 */ /* 0x003fe20000010000 */
[----:B------:R-:W-:Y:S01]  /*18730*/  MOV R88, 0x18780 ;  /* 0x0001878000587802 */ /* 0x000fe20000000f00 */
[----:B------:R-:W-:-:S02]  /*18740*/  IMAD.MOV.U32 R87, RZ, RZ, 0x4 ;  /* 0x00000004ff577424 */ /* 0x000fc400078e00ff */
[----:B------:R-:W-:Y:S02]  /*18750*/  IMAD.MOV.U32 R94, RZ, RZ, 0x1f ;  /* 0x0000001fff5e7424 */ /* 0x000fe400078e00ff */
[----:B------:R-:W-:Y:S02]  /*18760*/  IMAD.MOV.U32 R93, RZ, RZ, -0x1 ;  /* 0xffffffffff5d7424 */ /* 0x000fe400078e00ff */
[----:B------:R-:W-:Y:S05]  /*18770*/  CALL.REL.NOINC `($__internal_31_$__cuda_sm70_shflsync_bfly_p) ;  /* 0x000006c000007944 */ /* 0x000fea0003c00000 */
[----:B0-----:R-:W-:Y:S01]  /*18780*/  HFMA2.MMA R94, -RZ, RZ, 0, 1.847743988037109375e-06 ;  /* 0x0000001fff5e7435 */ /* 0x001fe200000001ff */
[----:B-1----:R-:W-:Y:S01]  /*18790*/  FADD.FTZ R90, R90, R87 ;  /* 0x000000575a5a7221 */ /* 0x002fe20000010000 */
[----:B------:R-:W-:Y:S01]  /*187a0*/  MOV R88, 0x187e0 ;  /* 0x000187e000587802 */ /* 0x000fe20000000f00 */
[----:B------:R-:W-:Y:S02]  /*187b0*/  IMAD.MOV.U32 R87, RZ, RZ, 0x8 ;  /* 0x00000008ff577424 */ /* 0x000fe400078e00ff */
[----:B------:R-:W-:Y:S02]  /*187c0*/  IMAD.MOV.U32 R93, RZ, RZ, -0x1 ;  /* 0xffffffffff5d7424 */ /* 0x000fe400078e00ff */
[----:B------:R-:W-:Y:S05]  /*187d0*/  CALL.REL.NOINC `($__internal_31_$__cuda_sm70_shflsync_bfly_p) ;  /* 0x0000066000007944 */ /* 0x000fea0003c00000 */
[----:B01----:R-:W-:Y:S01]  /*187e0*/  FADD.FTZ R90, R90, R87 ;  /* 0x000000575a5a7221 */ /* 0x003fe20000010000 */
[----:B------:R-:W-:Y:S01]  /*187f0*/  MOV R88, 0x18840 ;  /* 0x0001884000587802 */ /* 0x000fe20000000f00 */
[----:B------:R-:W-:Y:S02]  /*18800*/  IMAD.MOV.U32 R87, RZ, RZ, 0x10 ;  /* 0x00000010ff577424 */ /* 0x000fe400078e00ff */
[----:B------:R-:W-:-:S02]  /*18810*/  IMAD.MOV.U32 R94, RZ, RZ, 0x1f ;  /* 0x0000001fff5e7424 */ /* 0x000fc400078e00ff */
[----:B------:R-:W-:Y:S02]  /*18820*/  IMAD.MOV.U32 R93, RZ, RZ, -0x1 ;  /* 0xffffffffff5d7424 */ /* 0x000fe400078e00ff */
[----:B------:R-:W-:Y:S05]  /*18830*/  CALL.REL.NOINC `($__internal_31_$__cuda_sm70_shflsync_bfly_p) ;  /* 0x0000060000007944 */ /* 0x000fea0003c00000 */
[----:B-1----:R-:W-:Y:S02]  /*18840*/  FADD.FTZ R86, R90, R87 ;  /* 0x000000575a567221 */ /* 0x002fe40000010000 */
[----:B0-----:R-:W-:Y:S02]  /*18850*/  IMAD.MOV.U32 R94, RZ, RZ, 0x1f ;  /* 0x0000001fff5e7424 */ /* 0x001fe400078e00ff */
[----:B------:R-:W-:Y:S02]  /*18860*/  FMUL.FTZ R86, R86, 0.0009765625 ;  /* 0x3a80000056567820 */ /* 0x000fe40000410000 */
[----:B------:R-:W-:Y:S02]  /*18870*/  IMAD.MOV.U32 R93, RZ, RZ, -0x1 ;  /* 0xffffffffff5d7424 */ /* 0x000fe400078e00ff */
[C---:B------:R-:W-:Y:S02]  /*18880*/  FADD.FTZ R87, -R86.reuse, R40 ;  /* 0x0000002856577221 */ /* 0x040fe40000010100 */
[----:B------:R-:W-:-:S02]  /*18890*/  FADD.FTZ R88, -R86, R41 ;  /* 0x0000002956587221 */ /* 0x000fc40000010100 */
[----:B------:R-:W-:Y:S02]  /*188a0*/  FFMA.FTZ R87, R87, R87, RZ ;  /* 0x0000005757577223 */ /* 0x000fe400000100ff */
[----:B------:R-:W-:Y:S02]  /*188b0*/  FADD.FTZ R90, -R86, R75 ;  /* 0x0000004b565a7221 */ /* 0x000fe40000010100 */
        /* <DEDUP_REMOVED lines=59> */
[----:B------:R-:W-:-:S03]  /*18c70*/  MOV R88, 0x18cb0 ;  /* 0x00018cb000587802 */ /* 0x000fc60000000f00 */
[----:B------:R-:W-:Y:S02]  /*18c80*/  FFMA.FTZ R90, R90, R90, R87 ;  /* 0x0000005a5a5a7223 */ /* 0x000fe40000010057 */
[----:B------:R-:W-:Y:S02]  /*18c90*/  IMAD.MOV.U32 R87, RZ, RZ, 0x1 ;  /* 0x00000001ff577424 */ /* 0x000fe400078e00ff */
[----:B------:R-:W-:Y:S05]  /*18ca0*/  CALL.REL.NOINC `($__internal_31_$__cuda_sm70_shflsync_bfly_p) ;  /* 0x0000019000007944 */ /* 0x000fea0003c00000 */
[----:B01----:R-:W-:Y:S01]  /*18cb0*/  FADD.FTZ R90, R90, R87 ;  /* 0x000000575a5a7221 */ /* 0x003fe20000010000 */
[----:B------:R-:W-:Y:S01]  /*18cc0*/  MOV R88, 0x18d10 ;  /* 0x00018d1000587802 */ /* 0x000fe20000000f00 */
[----:B------:R-:W-:Y:S02]  /*18cd0*/  IMAD.MOV.U32 R87, RZ, RZ, 0x2 ;  /* 0x00000002ff577424 */ /* 0x000fe400078e00ff */
[----:B------:R-:W-:Y:S02]  /*18ce0*/  IMAD.MOV.U32 R94, RZ, RZ, 0x1f ;  /* 0x0000001fff5e7424 */ /* 0x000fe400078e00ff */
[----:B------:R-:W-:Y:S02]  /*18cf0*/  IMAD.MOV.U32 R93, RZ, RZ, -0x1 ;  /* 0xffffffffff5d7424 */ /* 0x000fe400078e00ff */
[----:B------:R-:W-:Y:S05]  /*18d00*/  CALL.REL.NOINC `($__internal_31_$__cuda_sm70_shflsync_bfly_p) ;  /* 0x0000013000007944 */ /* 0x000fea0003c00000 */
[----:B01----:R-:W-:Y:S01]  /*18d10*/  FADD.FTZ R90, R90, R87 ;  /* 0x000000575a5a7221 */ /* 0x003fe20000010000 */
[----:B------:R-:W-:Y:S01]  /*18d20*/  MOV R87, 0x4 ;  /* 0x0000000400577802 */ /* 0x000fe20000000f00 */
[----:B------:R-:W-:Y:S01]  /*18d30*/  IMAD.MOV.U32 R94, RZ, RZ, 0x1f ;  /* 0x0000001fff5e7424 */ /* 0x000fe200078e00ff */
[----:B------:R-:W-:Y:S01]  /*18d40*/  MOV R88, 0x18d70 ;  /* 0x00018d7000587802 */ /* 0x000fe20000000f00 */
[----:B------:R-:W-:-:S02]  /*18d50*/  IMAD.MOV.U32 R93, RZ, RZ, -0x1 ;  /* 0xffffffffff5d7424 */ /* 0x000fc400078e00ff */
[----:B------:R-:W-:Y:S05]  /*18d60*/  CALL.REL.NOINC `($__internal_31_$__cuda_sm70_shflsync_bfly_p) ;  /* 0x000000d000007944 */ /* 0x000fea0003c00000 */
[----:B01----:R-:W-:Y:S01]  /*18d70*/  FADD.FTZ R90, R90, R87 ;  /* 0x000000575a5a7221 */ /* 0x003fe20000010000 */
[----:B------:R-:W-:Y:S01]  /*18d80*/  MOV R88, 0x18dd0 ;  /* 0x00018dd000587802 */ /* 0x000fe20000000f00 */
[----:B------:R-:W-:-:S02]  /*18d90*/  IMAD.MOV.U32 R87, RZ, RZ, 0x8 ;  /* 0x00000008ff577424 */ /* 0x000fc400078e00ff */
[----:B------:R-:W-:Y:S02]  /*18da0*/  IMAD.MOV.U32 R94, RZ, RZ, 0x1f ;  /* 0x0000001fff5e7424 */ /* 0x000fe400078e00ff */
[----:B------:R-:W-:Y:S02]  /*18db0*/  IMAD.MOV.U32 R93, RZ, RZ, -0x1 ;  /* 0xffffffffff5d7424 */ /* 0x000fe400078e00ff */
[----:B------:R-:W-:Y:S05]  /*18dc0*/  CALL.REL.NOINC `($__internal_31_$__cuda_sm70_shflsync_bfly_p) ;  /* 0x0000007000007944 */ /* 0x000fea0003c00000 */
[----:B01----:R-:W-:Y:S01]  /*18dd0*/  FADD.FTZ R90, R90, R87 ;  /* 0x000000575a5a7221 */ /* 0x003fe20000010000 */
[----:B------:R-:W-:Y:S01]  /*18de0*/  MOV R88, 0x18e30 ;  /* 0x00018e3000587802 */ /* 0x000fe20000000f00 */
[----:B------:R-:W-:Y:S02]  /*18df0*/  IMAD.MOV.U32 R87, RZ, RZ, 0x10 ;  /* 0x00000010ff577424 */ /* 0x000fe400078e00ff */
[----:B------:R-:W-:Y:S02]  /*18e00*/  IMAD.MOV.U32 R94, RZ, RZ, 0x1f ;  /* 0x0000001fff5e7424 */ /* 0x000fe400078e00ff */
[----:B------:R-:W-:Y:S02]  /*18e10*/  IMAD.MOV.U32 R93, RZ, RZ, -0x1 ;  /* 0xffffffffff5d7424 */ /* 0x000fe400078e00ff */
[----:B------:R-:W-:Y:S05]  /*18e20*/  CALL.REL.NOINC `($__internal_31_$__cuda_sm70_shflsync_bfly_p) ;  /* 0x0000001000007944 */ /* 0x000fea0003c00000 */
[----:B01----:R-:W-:Y:S05]  /*18e30*/  BRA `(.L_x_10646) ;  /* 0xffffe9d000007947 */ /* 0x003fea000383ffff */
        .weak           $__internal_31_$__cuda_sm70_shflsync_bfly_p
        .type           $__internal_31_$__cuda_sm70_shflsync_bfly_p,@function
        .size           $__internal_31_$__cuda_sm70_shflsync_bfly_p,(.L_x_26491 - $__internal_31_$__cuda_sm70_shflsync_bfly_p)
$__internal_31_$__cuda_sm70_shflsync_bfly_p:
[----:B------:R-:W-:Y:S01]  /*18e40*/  IMAD.MOV.U32 R89, RZ, RZ, 0x0 ;  /* 0x00000000ff597424 */ /* 0x000fe200078e00ff */
[----:B------:R-:W-:Y:S04]  /*18e50*/  WARPSYNC R93 ;  /* 0x0000005d00007348 */ /* 0x000fe80003800000 */
[----:B------:R0:W1:Y:S01]  /*18e60*/  SHFL.BFLY PT, R87, R90, R87, R94 ;  /* 0x0c0000575a577389 */ /* 0x00006200000e005e */
[----:B------:R-:W-:Y:S05]  /*18e70*/  RET.REL.NODEC R88 `(_ZN10layer_norm31ln_parallel_residual_fwd_kernelINS_13Kernel_traitsI13__nv_bfloat16S2_fS2_fjLj4096ELj1ELj1ELj4ELj16ENS_18Kernel_traits_baseILj4096ES2_S2_fS2_fjLj128EEEEELb1ELb1ELb1EEEvNS_9FwdParamsE) ;  /* 0xfffe718058007950 */ /* 0x000fea0003c3ffff */
.L_x_10647:
        /* <DEDUP_REMOVED lines=16> */
.L_x_26491:


//--------------------- .text._ZN10layer_norm31ln_parallel_residual_fwd_kernelINS_13Kernel_traitsIf13__nv_bfloat16fS2_fjLj4096ELj1ELj1ELj4ELj16ENS_18Kernel_traits_baseILj4096EfS2_fS2_fjLj128EEEEELb0ELb0ELb0EEEvNS_9FwdParamsE --------------------------
	.section	.text._ZN10layer_norm31ln_parallel_residual_fwd_kernelINS_13Kernel_traitsIf13__nv_bfloat16fS2_fjLj4096ELj1ELj1ELj4ELj16ENS_18Kernel_traits_baseILj4096EfS2_fS2_fjLj128EEEEELb0ELb0ELb0EEEvNS_9FwdParamsE,"ax",@progbits
	.sectioninfo	@"SHI_REGISTERS=202"
	.align	128
        .global         _ZN10layer_norm31ln_parallel_residual_fwd_kernelINS_13Kernel_traitsIf13__nv_bfloat16fS2_fjLj4096ELj1ELj1ELj4ELj16ENS_18Kernel_traits_baseILj4096EfS2_fS2_fjLj128EEEEELb0ELb0ELb0EEEvNS_9FwdParamsE
        .type           _ZN10layer_norm31ln_parallel_residual_fwd_kernelINS_13Kernel_traitsIf13__nv_bfloat16fS2_fjLj4096ELj1ELj1ELj4ELj16ENS_18Kernel_traits_baseILj4096EfS2_fS2_fjLj128EEEEELb0ELb0ELb0EEEvNS_9FwdParamsE,@function
        .size           _ZN10layer_norm31ln_parallel_residual_fwd_kernelINS_13Kernel_traitsIf13__nv_bfloat16fS2_fjLj4096ELj1ELj1ELj4ELj16ENS_18Kernel_traits_baseILj4096EfS2_fS2_fjLj128EEEEELb0ELb0ELb0EEEvNS_9FwdParamsE,(.L_x_26492 - _ZN10layer_norm31ln_parallel_residual_fwd_kernelINS_13Kernel_traitsIf13__nv_bfloat16fS2_fjLj4096ELj1ELj1ELj4ELj16ENS_18Kernel_traits_baseILj4096EfS2_fS2_fjLj128EEEEELb0ELb0ELb0EEEvNS_9FwdParamsE)
        .other          _ZN10layer_norm31ln_parallel_residual_fwd_kernelINS_13Kernel_traitsIf13__nv_bfloat16fS2_fjLj4096ELj1ELj1ELj4ELj16ENS_18Kernel_traits_baseILj4096EfS2_fS2_fjLj128EEEEELb0ELb0ELb0EEEvNS_9FwdParamsE,@"STO_CUDA_ENTRY STV_DEFAULT"
_ZN10layer_norm31ln_parallel_residual_fwd_kernelINS_13Kernel_traitsIf13__nv_bfloat16fS2_fjLj4096ELj1ELj1ELj4ELj16ENS_18Kernel_traits_baseILj4096EfS2_fS2_fjLj128EEEEELb0ELb0ELb0EEEvNS_9FwdParamsE:
.text._ZN10layer_norm31ln_parallel_residual_fwd_kernelINS_13Kernel_traitsIf13__nv_bfloat16fS2_fjLj4096ELj1ELj1ELj4ELj16ENS_18Kernel_traits_baseILj4096EfS2_fS2_fjLj128EEEEELb0ELb0ELb0EEEvNS_9FwdParamsE:
        /* <DEDUP_REMOVED lines=23> */
[----:B------:R-:W-:Y:S01]  /*0170*/  HFMA2.MMA R37, -RZ, RZ, 0, 1.9073486328125e-06 ;  /* 0x00000020ff257435 */ /* 0x000fe200000001ff */
[----:B------:R-:W-:-:S08]  /*0180*/  SHF.L.U32 R38, R128, 0x5, RZ ;  /* 0x0000000580267819 */ /* 0x000fd000000006ff */
[----:B------:R-:W-:-:S04]  /*0190*/  @P0 LEA R12, P6, R128, c[0x0][0x218], 0x5 ;  /* 0x00008600800c0a11 */ /* 0x000fc800078c28ff */
[----:B------:R-:W-:Y:S02]  /*01a0*/  @P0 LEA.HI.X R13, R128, c[0x0][0x21c], RZ, 0x5, P6 ;  /* 0x00008700800d0a11 */ /* 0x000fe400030f2cff */
        /* <DEDUP_REMOVED lines=9> */
[----:B------:R-:W-:Y:S01]  /*0240*/  @P5 IADD3.X R41, R14, c[0x0][0x224], RZ, P6, !PT ;  /* 0x000089000e295a10 */ /* 0x000fe200037fe4ff */
[----:B------:R-:W-:Y:S01]  /*0250*/  IMAD.WIDE.U32 R36, R128, R37, c[0x0][0x1b0] ;  /* 0x00006c0080247625 */ /* 0x000fe200078e0025 */
[----:B------:R-:W-:-:S03]  /*0260*/  IADD3.X R39, R14, c[0x0][0x1bc], RZ, P0, !PT ;  /* 0x00006f000e277a10 */ /* 0x000fc600007fe4ff */
[----:B------:R1:W5:Y:S04]  /*0270*/  @P5 LDG.E.128 R20, [R40.64] ;  /* 0x0000000428145981 */ /* 0x000368000c1e1d00 */
[----:B------:R1:W5:Y:S04]  /*0280*/  @P5 LDG.E.128 R16, [R40.64+0x10] ;  /* 0x0000100428105981 */ /* 0x000368000c1e1d00 */
[----:B0-----:R1:W5:Y:S04]  /*0290*/  LDG.E.128 R12, [R36.64] ;  /* 0x00000004240c7981 */ /* 0x001368000c1e1d00 */
[----:B------:R1:W5:Y:S04]  /*02a0*/  LDG.E.128 R24, [R36.64+0x10] ;  /* 0x0000100424187981 */ /* 0x000368000c1e1d00 */
[----:B------:R1:W5:Y:S04]  /*02b0*/  LDG.E.128 R28, [R38.64] ;  /* 0x00000004261c7981 */ /* 0x000368000c1e1d00 */
[----:B------:R1:W5:Y:S01]  /*02c0*/  LDG.E.128 R32, [R38.64+0x10] ;  /* 0x0000100426207981 */ /* 0x000362000c1e1d00 */
[----:B------:R-:W-:-:S03]  /*02d0*/  LOP3.LUT R128, R128, 0x80, RZ, 0xfc, !PT ;  /* 0x0000008080807812 */ /* 0x000fc600078efcff */
.L_x_10649:
[----:B------:R-:W-:Y:S05]  /*02e0*/  BSYNC B0 ;  /* 0x0000000000007941 */ /* 0x000fea0003800000 */
.L_x_10648:
[----:B------:R-:W-:Y:S01]  /*02f0*/  BSSY B0, `(.L_x_10650) ;  /* 0x0000021000007945 */ /* 0x000fe20003800000 */
[----:B------:R-:W-:Y:S05]  /*0300*/  @!P3 BRA `(.L_x_10651) ;  /* 0x000001f00000b947 */ /* 0x000fea0003800000 */
[----:B------:R-:W-:Y:S01]  /*0310*/  ISETP.NE.U32.AND P0, PT, RZ, c[0x0][0x218], PT ;  /* 0x00008600ff007a0c */ /* 0x000fe20003f05070 */
[----:B-1----:R-:W-:Y:S01]  /*0320*/  CS2R R38, SRZ ;  /* 0x0000000000267805 */ /* 0x002fe2000001ff00 */
        /* <DEDUP_REMOVED lines=8> */
[----:B------:R-:W-:Y:S02]  /*03b0*/  @P0 LEA.HI.X R49, R128, c[0x0][0x21c], RZ, 0x5, P6 ;  /* 0x0000870080310a11 */ /* 0x000fe400030f2cff */
[----:B------:R-:W-:Y:S02]  /*03c0*/  MOV R73, 0x20 ;  /* 0x0000002000497802 */ /* 0x000fe40000000f00 */
[----:B------:R-:W-:Y:S01]  /*03d0*/  @P5 IADD3 R70, P6, R68, c[0x0][0x220], RZ ;  /* 0x0000880044465a10 */ /* 0x000fe20007fde0ff */
[----:B------:R0:W5:Y:S01]  /*03e0*/  @P0 LDG.E.128 R36, [R48.64] ;  /* 0x0000000430240981 */ /* 0x000162000c1e1d00 */
[----:B------:R-:W-:-:S03]  /*03f0*/  SHF.L.U64.HI R52, R128, 0x5, RZ ;  /* 0x0000000580347819 */ /* 0x000fc600000102ff */
[----:B------:R0:W5:Y:S01]  /*0400*/  @P0 LDG.E.128 R40, [R48.64+0x10] ;  /* 0x0000100430280981 */ /* 0x000162000c1e1d00 */
[----:B------:R-:W-:Y:S01]  /*0410*/  IADD3 R68, P0, R68, c[0x0][0x1b8], RZ ;  /* 0x00006e0044447a10 */ /* 0x000fe20007f1e0ff */
[----:B------:R-:W-:Y:S01]  /*0420*/  CS2R R46, SRZ ;  /* 0x00000000002e7805 */ /* 0x000fe2000001ff00 */
[----:B------:R-:W-:Y:S01]  /*0430*/  CS2R R44, SRZ ;  /* 0x00000000002c7805 */ /* 0x000fe2000001ff00 */
[----:B------:R-:W-:Y:S01]  /*0440*/  CS2R R50, SRZ ;  /* 0x0000000000327805 */ /* 0x000fe2000001ff00 */
[----:B------:R-:W-:Y:S01]  /*0450*/  @P5 IADD3.X R71, R52, c[0x0][0x224], RZ, P6, !PT ;  /* 0x0000890034475a10 */ /* 0x000fe200037fe4ff */
[----:B------:R-:W-:Y:S01]  /*0460*/  IMAD.WIDE.U32 R72, R128, R73, c[0x0][0x1b0] ;  /* 0x00006c0080487625 */ /* 0x000fe200078e0049 */
[----:B------:R-:W-:Y:S01]  /*0470*/  IADD3.X R69, R52, c[0x0][0x1bc], RZ, P0, !PT ;  /* 0x00006f0034457a10 */ /* 0x000fe200007fe4ff */
[----:B0-----:R-:W-:Y:S02]  /*0480*/  CS2R R48, SRZ ;  /* 0x0000000000307805 */ /* 0x001fe4000001ff00 */
[----:B------:R0:W5:Y:S04]  /*0490*/  @P5 LDG.E.128 R44, [R70.64] ;  /* 0x00000004462c5981 */ /* 0x000168000c1e1d00 */
[----:B------:R0:W5:Y:S04]  /*04a0*/  LDG.E.128 R52, [R72.64] ;  /* 0x0000000448347981 */ /* 0x000168000c1e1d00 */
[----:B------:R0:W5:Y:S04]  /*04b0*/  @P5 LDG.E.128 R48, [R70.64+0x10] ;  /* 0x0000100446305981 */ /* 0x000168000c1e1d00 */
[----:B------:R0:W5:Y:S04]  /*04c0*/  LDG.E.128 R56, [R72.64+0x10] ;  /* 0x0000100448387981 */ /* 0x000168000c1e1d00 */
[----:B------:R0:W5:Y:S04]  /*04d0*/  LDG.E.128 R60, [R68.64] ;  /* 0x00000004443c7981 */ /* 0x000168000c1e1d00 */
[----:B------:R0:W5:Y:S01]  /*04e0*/  LDG.E.128 R64, [R68.64+0x10] ;  /* 0x0000100444407981 */ /* 0x000162000c1e1d00 */
[----:B------:R-:W-:-:S03]  /*04f0*/  IADD3 R128, R128, 0x80, RZ ;  /* 0x0000008080807810 */ /* 0x000fc60007ffe0ff */
.L_x_10651:
[----:B------:R-:W-:Y:S05]  /*0500*/  BSYNC B0 ;  /* 0x0000000000007941 */ /* 0x000fea0003800000 */
.L_x_10650:
[----:B------:R-:W-:Y:S01]  /*0510*/  BSSY B0, `(.L_x_10652) ;  /* 0x0000021000007945 */ /* 0x000fe20003800000 */
[----:B------:R-:W-:Y:S05]  /*0520*/  @!P2 BRA `(.L_x_10653) ;  /* 0x000001f00000a947 */ /* 0x000fea0003800000 */
[----:B------:R-:W-:Y:S01]  /*0530*/  ISETP.NE.U32.AND P0, PT, RZ, c[0x0][0x218], PT ;  /* 0x00008600ff007a0c */ /* 0x000fe20003f05070 */
[----:B0-----:R-:W-:Y:S01]  /*0540*/  CS2R R70, SRZ ;  /* 0x0000000000467805 */ /* 0x001fe2000001ff00 */
        /* <DEDUP_REMOVED lines=21> */
[----:B0-----:R-:W-:-:S02]  /*06a0*/  CS2R R80, SRZ ;  /* 0x0000000000507805 */ /* 0x001fc4000001ff00 */
[----:B------:R0:W5:Y:S04]  /*06b0*/  @P5 LDG.E.128 R76, [R98.64] ;  /* 0x00000004624c5981 */ /* 0x000168000c1e1d00 */
[----:B------:R0:W5:Y:S04]  /*06c0*/  LDG.E.128 R84, [R104.64] ;  /* 0x0000000468547981 */ /* 0x000168000c1e1d00 */
[----:B------:R0:W5:Y:S04]  /*06d0*/  @P5 LDG.E.128 R80, [R98.64+0x10] ;  /* 0x0000100462505981 */ /* 0x000168000c1e1d00 */
[----:B------:R0:W5:Y:S04]  /*06e0*/  LDG.E.128 R88, [R104.64+0x10] ;  /* 0x0000100468587981 */ /* 0x000168000c1e1d00 */
[----:B------:R0:W5:Y:S04]  /*06f0*/  LDG.E.128 R92, [R96.64] ;  /* 0x00000004605c7981 */ /* 0x000168000c1e1d00 */
[----:B------:R0:W5:Y:S01]  /*0700*/  LDG.E.128 R100, [R96.64+0x10] ;  /* 0x0000100460647981 */ /* 0x000162000c1e1d00 */
[----:B------:R-:W-:-:S03]  /*0710*/  IADD3 R128, R128, 0x80, RZ ;  /* 0x0000008080807810 */ /* 0x000fc60007ffe0ff */
.L_x_10653:
[----:B------:R-:W-:Y:S05]  /*0720*/  BSYNC B0 ;  /* 0x0000000000007941 */ /* 0x000fea0003800000 */
.L_x_10652:
        /* <DEDUP_REMOVED lines=16> */
[----:B------:R-:W-:-:S03]  /*0830*/  SHF.R.U32.HI R110, RZ, 0x1b, R128 ;  /* 0x0000001bff6e7819 */ /* 0x000fc60000011680 */
        /* <DEDUP_REMOVED lines=14> */
[----:B------:R2:W5:Y:S02]  /*0920*/  LDG.E.128 R136, [R130.64+0x10] ;  /* 0x0000100482887981 */ /* 0x000564000c1e1d00 */
.L_x_10655:
[----:B------:R-:W-:Y:S05]  /*0930*/  BSYNC B0 ;  /* 0x0000000000007941 */ /* 0x000fea0003800000 */
.L_x_10654:
[----:B------:R-:W3:Y:S02]  /*0940*/  S2UR UR6, SR_CTAID.X ;  /* 0x00000000000679c3 */ /* 0x000ee40000002500 */
[----:B---3--:R-:W-:-:S04]  /*0950*/  LEA.HI R176, R0, UR6, RZ, 0x19 ;  /* 0x0000000600b07c11 */ /* 0x008fc8000f8fc8ff */
[----:B------:R-:W-:-:S13]  /*0960*/  ISETP.GE.AND P0, PT, R176, c[0x0][0x164], PT ;  /* 0x00005900b0007a0c */ /* 0x000fda0003f06270 */
[----:B------:R-:W-:Y:S05]  /*0970*/  @P0 EXIT ;  /* 0x000000000000094d */ /* 0x000fea0003800000 */
[----:B------:R-:W-:Y:S01]  /*0980*/  SHF.R.S32.HI R3, RZ, 0x3, R3 ;  /* 0x00000003ff037819 */ /* 0x000fe20000011403 */
[----:B------:R-:W-:Y:S01]  /*0990*/  HFMA2.MMA R177, -RZ, RZ, 0, 5.9604644775390625e-08 ;  /* 0x00000001ffb17435 */ /* 0x000fe200000001ff */
[----:B--2---:R-:W-:Y:S01]  /*09a0*/  LOP3.LUT R129, R0, 0x60, RZ, 0xc0, !PT ;  /* 0x0000006000817812 */ /* 0x004fe200078ec0ff */
[----:B------:R-:W-:Y:S01]  /*09b0*/  ULDC.U8 UR6, c[0x0][0x1f0] ;  /* 0x00007c0000067ab9 */ /* 0x000fe20000000000 */
[----:B------:R-:W-:Y:S02]  /*09c0*/  LOP3.LUT R128, R3, 0x7f, RZ, 0xc0, !PT ;  /* 0x0000007f03807812 */ /* 0x000fe400078ec0ff */
[----:B------:R-:W-:Y:S02]  /*09d0*/  SHF.R.U32.HI R3, RZ, 0x2, R3 ;  /* 0x00000002ff037819 */ /* 0x000fe40000011603 */
[----:B------:R-:W-:Y:S02]  /*09e0*/  IADD3 R129, R128, -R129, RZ ;  /* 0x8000008180817210 */ /* 0x000fe40007ffe0ff */
[----:B------:R-:W-:-:S02]  /*09f0*/  LOP3.LUT R130, R3, 0x3fffffe0, RZ, 0xc0, !PT ;  /* 0x3fffffe003827812 */ /* 0x000fc400078ec0ff */
[----:B------:R-:W-:Y:S02]  /*0a00*/  IMNMX R129, RZ, R129, !PT ;  /* 0x00000081ff817217 */ /* 0x000fe40007800200 */
[----:B------:R-:W-:Y:S02]  /*0a10*/  SHF.L.U32 R131, R0, 0x5, RZ ;  /* 0x0000000500837819 */ /* 0x000fe400000006ff */
[----:B------:R-:W-:Y:S02]  /*0a20*/  IMNMX R129, R129, 0x20, PT ;  /* 0x0000002081817817 */ /* 0x000fe40003800200 */
[----:B------:R-:W-:Y:S02]  /*0a30*/  LOP3.LUT R131, R131, 0x3e0, RZ, 0xc0, !PT ;  /* 0x000003e083837812 */ /* 0x000fe400078ec0ff */
[----:B------:R-:W-:Y:S02]  /*0a40*/  IADD3 R129, R129, R130, RZ ;  /* 0x0000008281817210 */ /* 0x000fe40007ffe0ff */
[----:B------:R-:W-:-:S02]  /*0a50*/  IADD3 R131, R128, -R131, RZ ;  /* 0x8000008380837210 */ /* 0x000fc40007ffe0ff */
[----:B------:R-:W-:Y:S02]  /*0a60*/  SHF.L.U32 R129, R129, 0x3, RZ ;  /* 0x0000000381817819 */ /* 0x000fe400000006ff */
[----:B------:R-:W-:Y:S02]  /*0a70*/  IMNMX R131, RZ, R131, !PT ;  /* 0x00000083ff837217 */ /* 0x000fe40007800200 */
[----:B------:R-:W2:Y:S02]  /*0a80*/  I2F.U32 R3, R129 ;  /* 0x0000008100037306 */ /* 0x000ea40000201000 */
[----:B------:R-:W-:-:S04]  /*0a90*/  IMNMX R131, R131, 0x20, PT ;  /* 0x0000002083837817 */ /* 0x000fc80003800200 */
[----:B------:R-:W-:-:S04]  /*0aa0*/  IADD3 R131, R130, R131, RZ ;  /* 0x0000008382837210 */ /* 0x000fc80007ffe0ff */
[----:B------:R-:W-:Y:S01]  /*0ab0*/  SHF.L.U32 R178, R131, 0x3, RZ ;  /* 0x0000000383b27819 */ /* 0x000fe200000006ff */
[----:B--2---:R-:W2:Y:S06]  /*0ac0*/  MUFU.RCP R3, R3 ;  /* 0x0000000300037308 */ /* 0x004eac0000001000 */
.L_x_10739:
        /* <DEDUP_REMOVED lines=13> */
[----:B------:R-:W-:-:S05]  /*0ba0*/  IMAD.WIDE.U32 R168, R179, R168, c[0x0][0x170] ;  /* 0x00005c00b3a87625 */ /* 0x000fca00078e00a8 */
[----:B------:R-:W3:Y:S01]  /*0bb0*/  LDG.E.128 R180, [R168.64] ;  /* 0x00000004a8b47981 */ /* 0x000ee2000c1e1d00 */
[----:B------:R-:W-:-:S04]  /*0bc0*/  @P5 LEA R172, P6, R179, c[0x0][0x178], 0x4 ;  /* 0x00005e00b3ac5a11 */ /* 0x000fc800078c20ff */
        /* <DEDUP_REMOVED lines=8> */
[----:B---3--:R-:W-:-:S11]  /*0c50*/  PRMT R168, RZ, 0x5410, R180 ;  /* 0x00005410ffa87816 */ /* 0x008fd600000000b4 */
[----:B------:R-:W-:Y:S05]  /*0c60*/  @P5 BRA `(.L_x_10658) ;  /* 0x0000003000005947 */ /* 0x000fea0003800000 */
[----:B----4-:R-:W-:Y:S05]  /*0c70*/  @!P0 BRA `(.L_x_10659) ;  /* 0x0000005000008947 */ /* 0x010fea0003800000 */
[----:B-----5:R-:W-:Y:S01]  /*0c80*/  FADD.FTZ R168, R128, R168 ;  /* 0x000000a880a87221 */ /* 0x020fe20000010000 */
[----:B------:R-:W-:Y:S05]  /*0c90*/  BRA `(.L_x_10659) ;  /* 0x0000003000007947 */ /* 0x000fea0003800000 */
.L_x_10658:
[----:B----45:R-:W-:-:S05]  /*0ca0*/  PRMT R169, RZ, 0x5410, R132 ;  /* 0x00005410ffa97816 */ /* 0x030fca0000000084 */
[----:B------:R-:W-:-:S04]  /*0cb0*/  FADD.FTZ R168, R169, R168 ;  /* 0x000000a8a9a87221 */ /* 0x000fc80000010000 */
[----:B------:R-:W-:Y:S02]  /*0cc0*/  @P0 FADD.FTZ R168, R128, R168 ;  /* 0x000000a880a80221 */ /* 0x000fe40000010000 */
.L_x_10659:
[----:B------:R-:W-:Y:S01]  /*0cd0*/  PRMT R169, RZ, 0x7610, R180 ;  /* 0x00007610ffa97816 */ /* 0x000fe200000000b4 */
[----:B------:R-:W-:Y:S05]  /*0ce0*/  @P5 BRA `(.L_x_10660) ;  /* 0x0000003000005947 */ /* 0x000fea0003800000 */
[----:B------:R-:W-:Y:S05]  /*0cf0*/  @!P0 BRA `(.L_x_10661) ;  /* 0x0000005000008947 */ /* 0x000fea0003800000 */
[----:B-----5:R-:W-:Y:S01]  /*0d00*/  FADD.FTZ R169, R129, R169 ;  /* 0x000000a981a97221 */ /* 0x020fe20000010000 */
[----:B------:R-:W-:Y:S05]  /*0d10*/  BRA `(.L_x_10661) ;  /* 0x0000003000007947 */ /* 0x000fea0003800000 */
.L_x_10660:
[----:B-----5:R-:W-:-:S05]  /*0d20*/  PRMT R170, RZ, 0x7610, R132 ;  /* 0x00007610ffaa7816 */ /* 0x020fca0000000084 */
[----:B------:R-:W-:-:S04]  /*0d30*/  FADD.FTZ R169, R170, R169 ;  /* 0x000000a9aaa97221 */ /* 0x000fc80000010000 */
[----:B------:R-:W-:Y:S02]  /*0d40*/  @P0 FADD.FTZ R169, R129, R169 ;  /* 0x000000a981a90221 */ /* 0x000fe40000010000 */
.L_x_10661:
[----:B------:R-:W-:Y:S01]  /*0d50*/  PRMT R170, RZ, 0x5410, R181 ;  /* 0x00005410ffaa7816 */ /* 0x000fe200000000b5 */
[----:B------:R-:W-:Y:S05]  /*0d60*/  @P5 BRA `(.L_x_10662) ;  /* 0x0000003000005947 */ /* 0x000fea0003800000 */
[----:B------:R-:W-:Y:S05]  /*0d70*/  @!P0 BRA `(.L_x_10663) ;  /* 0x0000005000008947 */ /* 0x000fea0003800000 */
[----:B-----5:R-:W-:Y:S01]  /*0d80*/  FADD.FTZ R170, R130, R170 ;  /* 0x000000aa82aa7221 */ /* 0x020fe20000010000 */
[----:B------:R-:W-:Y:S05]  /*0d90*/  BRA `(.L_x_10663) ;  /* 0x0000003000007947 */ /* 0x000fea0003800000 */
.L_x_10662:
[----:B-----5:R-:W-:-:S05]  /*0da0*/  PRMT R171, RZ, 0x5410, R133 ;  /* 0x00005410ffab7816 */ /* 0x020fca0000000085 */
[----:B------:R-:W-:-:S04]  /*0db0*/  FADD.FTZ R170, R171, R170 ;  /* 0x000000aaabaa7221 */ /* 0x000fc80000010000 */
[----:B------:R-:W-:Y:S02]  /*0dc0*/  @P0 FADD.FTZ R170, R130, R170 ;  /* 0x000000aa82aa0221 */ /* 0x000fe40000010000 */
.L_x_10663:
[----:B------:R-:W-:Y:S01]  /*0dd0*/  PRMT R171, RZ, 0x7610, R181 ;  /* 0x00007610ffab7816 */ /* 0x000fe200000000b5 */
[----:B------:R-:W-:Y:S05]  /*0de0*/  @P5 BRA `(.L_x_10664) ;  /* 0x0000003000005947 */ /* 0x000fea0003800000 */
[----:B------:R-:W-:Y:S05]  /*0df0*/  @!P0 BRA `(.L_x_10665) ;  /* 0x0000005000008947 */ /* 0x000fea0003800000 */
[----:B-----5:R-:W-:Y:S01]  /*0e00*/  FADD.FTZ R171, R131, R171 ;  /* 0x000000ab83ab7221 */ /* 0x020fe20000010000 */
[----:B------:R-:W-:Y:S05]  /*0e10*/  BRA `(.L_x_10665) ;  /* 0x0000003000007947 */ /* 0x000fea0003800000 */
.L_x_10664:
[----:B-----5:R-:W-:-:S05]  /*0e20*/  PRMT R172, RZ, 0x7610, R133 ;  /* 0x00007610ffac7816 */ /* 0x020fca0000000085 */
[----:B------:R-:W-:-:S04]  /*0e30*/  FADD.FTZ R171, R172, R171 ;  /* 0x000000abacab7221 */ /* 0x000fc80000010000 */
[----:B------:R-:W-:Y:S02]  /*0e40*/  @P0 FADD.FTZ R171, R131, R171 ;  /* 0x000000ab83ab0221 */ /* 0x000fe40000010000 */
.L_x_10665:
[----:B------:R-:W-:Y:S01]  /*0e50*/  PRMT R172, RZ, 0x5410, R182 ;  /* 0x00005410ffac7816 */ /* 0x000fe200000000b6 */
[----:B------:R-:W-:Y:S05]  /*0e60*/  @P5 BRA `(.L_x_10666) ;  /* 0x0000003000005947 */ /* 0x000fea0003800000 */
[----:B------:R-:W-:Y:S05]  /*0e70*/  @!P0 BRA `(.L_x_10667) ;  /* 0x0000005000008947 */ /* 0x000fea0003800000 */
[----:B-----5:R-:W-:Y:S01]  /*0e80*/  FADD.FTZ R172, R140, R172 ;  /* 0x000000ac8cac7221 */ /* 0x020fe20000010000 */
[----:B------:R-:W-:Y:S05]  /*0e90*/  BRA `(.L_x_10667) ;  /* 0x0000003000007947 */ /* 0x000fea0003800000 */
.L_x_10666:
[----:B-----5:R-:W-:-:S05]  /*0ea0*/  PRMT R173, RZ, 0x5410, R134 ;  /* 0x00005410ffad7816 */ /* 0x020fca0000000086 */
[----:B------:R-:W-:-:S04]  /*0eb0*/  FADD.FTZ R172, R173, R172 ;  /* 0x000000acadac7221 */ /* 0x000fc80000010000 */
[----:B------:R-:W-:Y:S02]  /*0ec0*/  @P0 FADD.FTZ R172, R140, R172 ;  /* 0x000000ac8cac0221 */ /* 0x000fe40000010000 */
.L_x_10667:
[----:B------:R-:W-:Y:S01]  /*0ed0*/  PRMT R173, RZ, 0x7610, R182 ;  /* 0x00007610ffad7816 */ /* 0x000fe200000000b6 */
[----:B------:R-:W-:Y:S05]  /*0ee0*/  @P5 BRA `(.L_x_10668) ;  /* 0x0000003000005947 */ /* 0x000fea0003800000 */
[----:B------:R-:W-:Y:S05]  /*0ef0*/  @!P0 BRA `(.L_x_10669) ;  /* 0x0000005000008947 */ /* 0x000fea0003800000 */
[----:B-----5:R-:W-:Y:S01]  /*0f00*/  FADD.FTZ R173, R141, R173 ;  /* 0x000000ad8dad7221 */ /* 0x020fe20000010000 */
[----:B------:R-:W-:Y:S05]  /*0f10*/  BRA `(.L_x_10669) ;  /* 0x0000003000007947 */ /* 0x000fea0003800000 */
.L_x_10668:
[----:B-----5:R-:W-:-:S05]  /*0f20*/  PRMT R174, RZ, 0x7610, R134 ;  /* 0x00007610ffae7816 */ /* 0x020fca0000000086 */
[----:B------:R-:W-:-:S04]  /*0f30*/  FADD.FTZ R173, R174, R173 ;  /* 0x000000adaead7221 */ /* 0x000fc80000010000 */
[----:B------:R-:W-:Y:S02]  /*0f40*/  @P0 FADD.FTZ R173, R141, R173 ;  /* 0x000000ad8dad0221 */ /* 0x000fe40000010000 */
.L_x_10669:
[----:B------:R-:W-:Y:S01]  /*0f50*/  PRMT R174, RZ, 0x5410, R183 ;  /* 0x00005410ffae7816 */ /* 0x000fe200000000b7 */
[----:B------:R-:W-:Y:S05]  /*0f60*/  @P5 BRA `(.L_x_10670) ;  /* 0x0000003000005947 */ /* 0x000fea0003800000 */
[----:B------:R-:W-:Y:S05]  /*0f70*/  @!P0 BRA `(.L_x_10671) ;  /* 0x0000005000008947 */ /* 0x000fea0003800000 */
[----:B-----5:R-:W-:Y:S01]  /*0f80*/  FADD.FTZ R174, R142, R174 ;  /* 0x000000ae8eae7221 */ /* 0x020fe20000010000 */
[----:B------:R-:W-:Y:S05]  /*0f90*/  BRA `(.L_x_10671) ;  /* 0x0000003000007947 */ /* 0x000fea0003800000 */
.L_x_10670:
[----:B-----5:R-:W-:-:S05]  /*0fa0*/  PRMT R175, RZ, 0x5410, R135 ;  /* 0x00005410ffaf7816 */ /* 0x020fca0000000087 */
[----:B------:R-:W-:-:S04]  /*0fb0*/  FADD.FTZ R174, R175, R174 ;  /* 0x000000aeafae7221 */ /* 0x000fc80000010000 */
[----:B------:R-:W-:Y:S02]  /*0fc0*/  @P0 FADD.FTZ R174, R142, R174 ;  /* 0x000000ae8eae0221 */ /* 0x000fe40000010000 */
.L_x_10671:
[----:B------:R-:W-:Y:S01]  /*0fd0*/  PRMT R175, RZ, 0x7610, R183 ;  /* 0x00007610ffaf7816 */ /* 0x000fe200000000b7 */
[----:B------:R-:W-:Y:S05]  /*0fe0*/  @P5 BRA `(.L_x_10672) ;  /* 0x0000003000005947 */ /* 0x000fea0003800000 */
[----:B------:R-:W-:Y:S05]  /*0ff0*/  @!P0 BRA `(.L_x_10673) ;  /* 0x0000005000008947 */ /* 0x000fea0003800000 */
[----:B-----5:R-:W-:Y:S01]  /*1000*/  FADD.FTZ R175, R143, R175 ;  /* 0x000000af8faf7221 */ /* 0x020fe20000010000 */
[----:B------:R-:W-:Y:S05]  /*1010*/  BRA `(.L_x_10673) ;  /* 0x0000003000007947 */ /* 0x000fea0003800000 */
.L_x_10672:
[----:B-----5:R-:W-:-:S05]  /*1020*/  PRMT R180, RZ, 0x7610, R135 ;  /* 0x00007610ffb47816 */ /* 0x020fca0000000087 */
[----:B------:R-:W-:-:S04]  /*1030*/  FADD.FTZ R175, R180, R175 ;  /* 0x000000afb4af7221 */ /* 0x000fc80000010000 */
[----:B------:R-:W-:Y:S02]  /*1040*/  @P0 FADD.FTZ R175, R143, R175 ;  /* 0x000000af8faf0221 */ /* 0x000fe40000010000 */
.L_x_10673:
[C---:B------:R-:W-:Y:S02]  /*1050*/  LEA R180, P0, R179.reuse, c[0x0][0x188], 0x5 ;  /* 0x00006200b3b47a11 */ /* 0x040fe400078028ff */
[C---:B------:R-:W-:Y:S02]  /*1060*/  IADD3 R182, R179.reuse, 0x80, RZ ;  /* 0x00000080b3b67810 */ /* 0x040fe40007ffe0ff */
[----:B------:R-:W-:-:S05]  /*1070*/  LEA.HI.X R181, R179, c[0x0][0x18c], RZ, 0x5, P0 ;  /* 0x00006300b3b57a11 */ /* 0x000fca00000f2cff */
[----:B------:R3:W-:Y:S04]  /*1080*/  STG.E.128 [R180.64], R168 ;  /* 0x000000a8b4007986 */ /* 0x0007e8000c101d04 */
[----:B------:R3:W-:Y:S02]  /*1090*/  STG.E.128 [R180.64+0x10], R172 ;  /* 0x000010acb4007986 */ /* 0x0007e4000c101d04 */
.L_x_10657:
[----:B------:R-:W-:Y:S05]  /*10a0*/  BSYNC B0 ;  /* 0x0000000000007941 */ /* 0x000fea0003800000 */
.L_x_10656:
        /* <DEDUP_REMOVED lines=8> */
[C---:B------:R-:W-:Y:S01]  /*1130*/  @P5 LEA R148, P6, R182.reuse, c[0x0][0x178], 0x4 ;  /* 0x00005e00b6945a11 */ /* 0x040fe200078c20ff */
[----:B------:R-:W4:Y:S03]  /*1140*/  LDG.E.128 R184, [R144.64] ;  /* 0x0000000490b87981 */ /* 0x000f26000c1e1d00 */
        /* <DEDUP_REMOVED lines=8> */
[----:B----4-:R-:W-:-:S11]  /*11d0*/  PRMT R144, RZ, 0x5410, R184 ;  /* 0x00005410ff907816 */ /* 0x010fd600000000b8 */
[----:B------:R-:W-:Y:S05]  /*11e0*/  @P5 BRA `(.L_x_10676) ;  /* 0x0000003000005947 */ /* 0x000fea0003800000 */
[----:B0-----:R-:W-:Y:S05]  /*11f0*/  @!P0 BRA `(.L_x_10677) ;  /* 0x0000005000008947 */ /* 0x001fea0003800000 */
[----:B-----5:R-:W-:Y:S01]  /*1200*/  FADD.FTZ R144, R128, R144 ;  /* 0x0000009080907221 */ /* 0x020fe20000010000 */
[----:B------:R-:W-:Y:S05]  /*1210*/  BRA `(.L_x_10677) ;  /* 0x0000003000007947 */ /* 0x000fea0003800000 */
.L_x_10676:
[----:B0----5:R-:W-:-:S05]  /*1220*/  PRMT R145, RZ, 0x5410, R132 ;  /* 0x00005410ff917816 */ /* 0x021fca0000000084 */
[----:B------:R-:W-:-:S04]  /*1230*/  FADD.FTZ R144, R145, R144 ;  /* 0x0000009091907221 */ /* 0x000fc80000010000 */
[----:B------:R-:W-:Y:S02]  /*1240*/  @P0 FADD.FTZ R144, R128, R144 ;  /* 0x0000009080900221 */ /* 0x000fe40000010000 */
.L_x_10677:
[----:B------:R-:W-:Y:S01]  /*1250*/  PRMT R145, RZ, 0x7610, R184 ;  /* 0x00007610ff917816 */ /* 0x000fe200000000b8 */
[----:B------:R-:W-:Y:S05]  /*1260*/  @P5 BRA `(.L_x_10678) ;  /* 0x0000003000005947 */ /* 0x000fea0003800000 */
[----:B------:R-:W-:Y:S05]  /*1270*/  @!P0 BRA `(.L_x_10679) ;  /* 0x0000005000008947 */ /* 0x000fea0003800000 */
[----:B-----5:R-:W-:Y:S01]  /*1280*/  FADD.FTZ R145, R129, R145 ;  /* 0x0000009181917221 */ /* 0x020fe20000010000 */
[----:B------:R-:W-:Y:S05]  /*1290*/  BRA `(.L_x_10679) ;  /* 0x0000003000007947 */ /* 0x000fea0003800000 */
.L_x_10678:
[----:B-----5:R-:W-:-:S05]  /*12a0*/  PRMT R146, RZ, 0x7610, R132 ;  /* 0x00007610ff927816 */ /* 0x020fca0000000084 */
[----:B------:R-:W-:-:S04]  /*12b0*/  FADD.FTZ R145, R146, R145 ;  /* 0x0000009192917221 */ /* 0x000fc80000010000 */
[----:B------:R-:W-:Y:S02]  /*12c0*/  @P0 FADD.FTZ R145, R129, R145 ;  /* 0x0000009181910221 */ /* 0x000fe40000010000 */
.L_x_10679:
[----:B------:R-:W-:Y:S01]  /*12d0*/  PRMT R146, RZ, 0x5410, R185 ;  /* 0x00005410ff927816 */ /* 0x000fe200000000b9 */
[----:B------:R-:W-:Y:S05]  /*12e0*/  @P5 BRA `(.L_x_10680) ;  /* 0x0000003000005947 */ /* 0x000fea0003800000 */
[----:B------:R-:W-:Y:S05]  /*12f0*/  @!P0 BRA `(.L_x_10681) ;  /* 0x0000005000008947 */ /* 0x000fea0003800000 */
[----:B-----5:R-:W-:Y:S01]  /*1300*/  FADD.FTZ R146, R130, R146 ;  /* 0x0000009282927221 */ /* 0x020fe20000010000 */
[----:B------:R-:W-:Y:S05]  /*1310*/  BRA `(.L_x_10681) ;  /* 0x0000003000007947 */ /* 0x000fea0003800000 */
.L_x_10680:
[----:B-----5:R-:W-:-:S05]  /*1320*/  PRMT R147, RZ, 0x5410, R133 ;  /* 0x00005410ff937816 */ /* 0x020fca0000000085 */
[----:B------:R-:W-:-:S04]  /*1330*/  FADD.FTZ R146, R147, R146 ;  /* 0x0000009293927221 */ /* 0x000fc80000010000 */
[----:B------:R-:W-:Y:S02]  /*1340*/  @P0 FADD.FTZ R146, R130, R146 ;  /* 0x0000009282920221 */ /* 0x000fe40000010000 */
.L_x_10681:
[----:B------:R-:W-:Y:S01]  /*1350*/  PRMT R147, RZ, 0x7610, R185 ;  /* 0x00007610ff937816 */ /* 0x000fe200000000b9 */
[----:B------:R-:W-:Y:S05]  /*1360*/  @P5 BRA `(.L_x_10682) ;  /* 0x0000003000005947 */ /* 0x000fea0003800000 */
[----:B------:R-:W-:Y:S05]  /*1370*/  @!P0 BRA `(.L_x_10683) ;  /* 0x0000005000008947 */ /* 0x000fea0003800000 */
[----:B-----5:R-:W-:Y:S01]  /*1380*/  FADD.FTZ R147, R131, R147 ;  /* 0x0000009383937221 */ /* 0x020fe20000010000 */
[----:B------:R-:W-:Y:S05]  /*1390*/  BRA `(.L_x_10683) ;  /* 0x0000003000007947 */ /* 0x000fea0003800000 */
.L_x_10682:
[----:B-----5:R-:W-:-:S05]  /*13a0*/  PRMT R148, RZ, 0x7610, R133 ;  /* 0x00007610ff947816 */ /* 0x020fca0000000085 */
[----:B------:R-:W-:-:S04]  /*13b0*/  FADD.FTZ R147, R148, R147 ;  /* 0x0000009394937221 */ /* 0x000fc80000010000 */
[----:B------:R-:W-:Y:S02]  /*13c0*/  @P0 FADD.FTZ R147, R131, R147 ;  /* 0x0000009383930221 */ /* 0x000fe40000010000 */
.L_x_10683:
[----:B------:R-:W-:Y:S01]  /*13d0*/  PRMT R148, RZ, 0x5410, R186 ;  /* 0x00005410ff947816 */ /* 0x000fe200000000ba */
[----:B------:R-:W-:Y:S05]  /*13e0*/  @P5 BRA `(.L_x_10684) ;  /* 0x0000003000005947 */ /* 0x000fea0003800000 */
[----:B------:R-:W-:Y:S05]  /*13f0*/  @!P0 BRA `(.L_x_10685) ;  /* 0x0000005000008947 */ /* 0x000fea0003800000 */
[----:B-----5:R-:W-:Y:S01]  /*1400*/  FADD.FTZ R148, R140, R148 ;  /* 0x000000948c947221 */ /* 0x020fe20000010000 */
[----:B------:R-:W-:Y:S05]  /*1410*/  BRA `(.L_x_10685) ;  /* 0x0000003000007947 */ /* 0x000fea0003800000 */
.L_x_10684:
[----:B-----5:R-:W-:-:S05]  /*1420*/  PRMT R149, RZ, 0x5410, R134 ;  /* 0x00005410ff957816 */ /* 0x020fca0000000086 */
[----:B------:R-:W-:-:S04]  /*1430*/  FADD.FTZ R148, R149, R148 ;  /* 0x0000009495947221 */ /* 0x000fc80000010000 */
[----:B------:R-:W-:Y:S02]  /*1440*/  @P0 FADD.FTZ R148, R140, R148 ;  /* 0x000000948c940221 */ /* 0x000fe40000010000 */
.L_x_10685:
[----:B------:R-:W-:Y:S01]  /*1450*/  PRMT R149, RZ, 0x7610, R186 ;  /* 0x00007610ff957816 */ /* 0x000fe200000000ba */
[----:B------:R-:W-:Y:S05]  /*1460*/  @P5 BRA `(.L_x_10686) ;  /* 0x0000003000005947 */ /* 0x000fea0003800000 */
[----:B------:R-:W-:Y:S05]  /*1470*/  @!P0 BRA `(.L_x_10687) ;  /* 0x0000005000008947 */ /* 0x000fea0003800000 */
[----:B-----5:R-:W-:Y:S01]  /*1480*/  FADD.FTZ R149, R141, R149 ;  /* 0x000000958d957221 */ /* 0x020fe20000010000 */
[----:B------:R-:W-:Y:S05]  /*1490*/  BRA `(.L_x_10687) ;  /* 0x0000003000007947 */ /* 0x000fea0003800000 */
.L_x_10686:
[----:B-----5:R-:W-:-:S05]  /*14a0*/  PRMT R150, RZ, 0x7610, R134 ;  /* 0x00007610ff967816 */ /* 0x020fca0000000086 */
[----:B------:R-:W-:-:S04]  /*14b0*/  FADD.FTZ R149, R150, R149 ;  /* 0x0000009596957221 */ /* 0x000fc80000010000 */
[----:B------:R-:W-:Y:S02]  /*14c0*/  @P0 FADD.FTZ R149, R141, R149 ;  /* 0x000000958d950221 */ /* 0x000fe40000010000 */
.L_x_10687:
[----:B------:R-:W-:Y:S01]  /*14d0*/  PRMT R150, RZ, 0x5410, R187 ;  /* 0x00005410ff967816 */ /* 0x000fe200000000bb */
[----:B------:R-:W-:Y:S05]  /*14e0*/  @P5 BRA `(.L_x_10688) ;  /* 0x0000003000005947 */ /* 0x000fea0003800000 */
[----:B------:R-:W-:Y:S05]  /*14f0*/  @!P0 BRA `(.L_x_10689) ;  /* 0x0000005000008947 */ /* 0x000fea0003800000 */
[----:B-----5:R-:W-:Y:S01]  /*1500*/  FADD.FTZ R150, R142, R150 ;  /* 0x000000968e967221 */ /* 0x020fe20000010000 */
[----:B------:R-:W-:Y:S05]  /*1510*/  BRA `(.L_x_10689) ;  /* 0x0000003000007947 */ /* 0x000fea0003800000 */
.L_x_10688:
[----:B-----5:R-:W-:-:S05]  /*1520*/  PRMT R151, RZ, 0x5410, R135 ;  /* 0x00005410ff977816 */ /* 0x020fca0000000087 */
[----:B------:R-:W-:-:S04]  /*1530*/  FADD.FTZ R150, R151, R150 ;  /* 0x0000009697967221 */ /* 0x000fc80000010000 */
[----:B------:R-:W-:Y:S02]  /*1540*/  @P0 FADD.FTZ R150, R142, R150 ;  /* 0x000000968e960221 */ /* 0x000fe40000010000 */
.L_x_10689:
[----:B------:R-:W-:Y:S01]  /*1550*/  PRMT R151, RZ, 0x7610, R187 ;  /* 0x00007610ff977816 */ /* 0x000fe200000000bb */
[----:B------:R-:W-:Y:S05]  /*1560*/  @P5 BRA `(.L_x_10690) ;  /* 0x0000003000005947 */ /* 0x000fea0003800000 */
[----:B------:R-:W-:Y:S05]  /*1570*/  @!P0 BRA `(.L_x_10691) ;  /* 0x0000005000008947 */ /* 0x000fea0003800000 */
[----:B-----5:R-:W-:Y:S01]  /*1580*/  FADD.FTZ R151, R143, R151 ;  /* 0x000000978f977221 */ /* 0x020fe20000010000 */
[----:B------:R-:W-:Y:S05]  /*1590*/  BRA `(.L_x_10691) ;  /* 0x0000003000007947 */ /* 0x000fea0003800000 */
.L_x_10690:
[----:B---3-5:R-:W-:-:S05]  /*15a0*/  PRMT R180, RZ, 0x7610, R135 ;  /* 0x00007610ffb47816 */ /* 0x028fca0000000087 */
[----:B------:R-:W-:-:S04]  /*15b0*/  FADD.FTZ R151, R180, R151 ;  /* 0x00000097b4977221 */ /* 0x000fc80000010000 */
[----:B------:R-:W-:Y:S02]  /*15c0*/  @P0 FADD.FTZ R151, R143, R151 ;  /* 0x000000978f970221 */ /* 0x000fe40000010000 */
.L_x_10691:
[----:B---3--:R-:W-:-:S04]  /*15d0*/  LEA R180, P0, R182, c[0x0][0x188], 0x5 ;  /* 0x00006200b6b47a11 */ /* 0x008fc800078028ff */
[C---:B------:R-:W-:Y:S02]  /*15e0*/  LEA.HI.X R181, R182.reuse, c[0x0][0x18c], RZ, 0x5, P0 ;  /* 0x00006300b6b57a11 */ /* 0x040fe400000f2cff */
[----:B------:R-:W-:-:S03]  /*15f0*/  IADD3 R182, R182, 0x80, RZ ;  /* 0x00000080b6b67810 */ /* 0x000fc60007ffe0ff */
[----:B------:R0:W-:Y:S04]  /*1600*/  STG.E.128 [R180.64], R144 ;  /* 0x00000090b4007986 */ /* 0x0001e8000c101d04 */
[----:B------:R0:W-:Y:S02]  /*1610*/  STG.E.128 [R180.64+0x10], R148 ;  /* 0x00001094b4007986 */ /* 0x0001e4000c101d04 */
.L_x_10675:
[----:B------:R-:W-:Y:S05]  /*1620*/  BSYNC B0 ;  /* 0x0000000000007941 */ /* 0x000fea0003800000 */
.L_x_10674:
        /* <DEDUP_REMOVED lines=8> */
[----:B------:R-:W4:Y:S02]  /*16b0*/  LDG.E.128 R156, [R156.64] ;  /* 0x000000049c9c7981 */ /* 0x000f24000c1e1d00 */
        /* <DEDUP_REMOVED lines=9> */
[----:B----4-:R-:W-:-:S04]  /*1750*/  PRMT R152, RZ, 0x5410, R156 ;  /* 0x00005410ff987816 */ /* 0x010fc8000000009c */
[----:B------:R-:W-:Y:S05]  /*1760*/  @P5 BRA `(.L_x_10694) ;  /* 0x0000003000005947 */ /* 0x000fea0003800000 */
[----:B0-----:R-:W-:Y:S05]  /*1770*/  @!P0 BRA `(.L_x_10695) ;  /* 0x0000005000008947 */ /* 0x001fea0003800000 */
[----:B-----5:R-:W-:Y:S01]  /*1780*/  FADD.FTZ R152, R128, R152 ;  /* 0x0000009880987221 */ /* 0x020fe20000010000 */
[----:B------:R-:W-:Y:S05]  /*1790*/  BRA `(.L_x_10695) ;  /* 0x0000003000007947 */ /* 0x000fea0003800000 */
.L_x_10694:
[----:B0----5:R-:W-:-:S05]  /*17a0*/  PRMT R153, RZ, 0x5410, R132 ;  /* 0x00005410ff997816 */ /* 0x021fca0000000084 */
[----:B------:R-:W-:-:S04]  /*17b0*/  FADD.FTZ R152, R153, R152 ;  /* 0x0000009899987221 */ /* 0x000fc80000010000 */
[----:B------:R-:W-:Y:S02]  /*17c0*/  @P0 FADD.FTZ R152, R128, R152 ;  /* 0x0000009880980221 */ /* 0x000fe40000010000 */
.L_x_10695:
[----:B------:R-:W-:Y:S01]  /*17d0*/  PRMT R153, RZ, 0x7610, R156 ;  /* 0x00007610ff997816 */ /* 0x000fe2000000009c */
[----:B------:R-:W-:Y:S05]  /*17e0*/  @P5 BRA `(.L_x_10696) ;  /* 0x0000003000005947 */ /* 0x000fea0003800000 */
[----:B------:R-:W-:Y:S05]  /*17f0*/  @!P0 BRA `(.L_x_10697) ;  /* 0x0000005000008947 */ /* 0x000fea0003800000 */
[----:B-----5:R-:W-:Y:S01]  /*1800*/  FADD.FTZ R153, R129, R153 ;  /* 0x0000009981997221 */ /* 0x020fe20000010000 */
[----:B------:R-:W-:Y:S05]  /*1810*/  BRA `(.L_x_10697) ;  /* 0x0000003000007947 */ /* 0x000fea0003800000 */
.L_x_10696:
[----:B-----5:R-:W-:-:S05]  /*1820*/  PRMT R154, RZ, 0x7610, R132 ;  /* 0x00007610ff9a7816 */ /* 0x020fca0000000084 */
[----:B------:R-:W-:-:S04]  /*1830*/  FADD.FTZ R153, R154, R153 ;  /* 0x000000999a997221 */ /* 0x000fc80000010000 */
[----:B------:R-:W-:Y:S02]  /*1840*/  @P0 FADD.FTZ R153, R129, R153 ;  /* 0x0000009981990221 */ /* 0x000fe40000010000 */
.L_x_10697:
[----:B------:R-:W-:Y:S01]  /*1850*/  PRMT R154, RZ, 0x5410, R157 ;  /* 0x00005410ff9a7816 */ /* 0x000fe2000000009d */
[----:B------:R-:W-:Y:S05]  /*1860*/  @P5 BRA `(.L_x_10698) ;  /* 0x0000003000005947 */ /* 0x000fea0003800000 */
[----:B------:R-:W-:Y:S05]  /*1870*/  @!P0 BRA `(.L_x_10699) ;  /* 0x0000005000008947 */ /* 0x000fea0003800000 */
[----:B-----5:R-:W-:Y:S01]  /*1880*/  FADD.FTZ R154, R130, R154 ;  /* 0x0000009a829a7221 */ /* 0x020fe20000010000 */
[----:B------:R-:W-:Y:S05]  /*1890*/  BRA `(.L_x_10699) ;  /* 0x0000003000007947 */ /* 0x000fea0003800000 */
.L_x_10698:
[----:B-----5:R-:W-:-:S05]  /*18a0*/  PRMT R155, RZ, 0x5410, R133 ;  /* 0x00005410ff9b7816 */ /* 0x020fca0000000085 */
[----:B------:R-:W-:-:S04]  /*18b0*/  FADD.FTZ R154, R155, R154 ;  /* 0x0000009a9b9a7221 */ /* 0x000fc80000010000 */
[----:B------:R-:W-:Y:S02]  /*18c0*/  @P0 FADD.FTZ R154, R130, R154 ;  /* 0x0000009a829a0221 */ /* 0x000fe40000010000 */
.L_x_10699:
[----:B------:R-:W-:Y:S01]  /*18d0*/  PRMT R155, RZ, 0x7610, R157 ;  /* 0x00007610ff9b7816 */ /* 0x000fe2000000009d */
[----:B------:R-:W-:Y:S05]  /*18e0*/  @P5 BRA `(.L_x_10700) ;  /* 0x0000003000005947 */ /* 0x000fea0003800000 */
[----:B------:R-:W-:Y:S05]  /*18f0*/  @!P0 BRA `(.L_x_10701) ;  /* 0x0000005000008947 */ /* 0x000fea0003800000 */
[----:B-----5:R-:W-:Y:S01]  /*1900*/  FADD.FTZ R155, R131, R155 ;  /* 0x0000009b839b7221 */ /* 0x020fe20000010000 */
[----:B------:R-:W-:Y:S05]  /*1910*/  BRA `(.L_x_10701) ;  /* 0x0000003000007947 */ /* 0x000fea0003800000 */
.L_x_10700:
[----:B-----5:R-:W-:-:S05]  /*1920*/  PRMT R156, RZ, 0x7610, R133 ;  /* 0x00007610ff9c7816 */ /* 0x020fca0000000085 */
[----:B------:R-:W-:-:S04]  /*1930*/  FADD.FTZ R155, R156, R155 ;  /* 0x0000009b9c9b7221 */ /* 0x000fc80000010000 */
[----:B------:R-:W-:Y:S02]  /*1940*/  @P0 FADD.FTZ R155, R131, R155 ;  /* 0x0000009b839b0221 */ /* 0x000fe40000010000 */
.L_x_10701:
[----:B------:R-:W-:Y:S01]  /*1950*/  PRMT R156, RZ, 0x5410, R158 ;  /* 0x00005410ff9c7816 */ /* 0x000fe2000000009e */
[----:B------:R-:W-:Y:S05]  /*1960*/  @P5 BRA `(.L_x_10702) ;  /* 0x0000003000005947 */ /* 0x000fea0003800000 */
[----:B------:R-:W-:Y:S05]  /*1970*/  @!P0 BRA `(.L_x_10703) ;  /* 0x0000005000008947 */ /* 0x000fea0003800000 */
[----:B-----5:R-:W-:Y:S01]  /*1980*/  FADD.FTZ R156, R140, R156 ;  /* 0x0000009c8c9c7221 */ /* 0x020fe20000010000 */
[----:B------:R-:W-:Y:S05]  /*1990*/  BRA `(.L_x_10703) ;  /* 0x0000003000007947 */ /* 0x000fea0003800000 */
.L_x_10702:
[----:B-----5:R-:W-:-:S05]  /*19a0*/  PRMT R157, RZ, 0x5410, R134 ;  /* 0x00005410ff9d7816 */ /* 0x020fca0000000086 */
[----:B------:R-:W-:-:S04]  /*19b0*/  FADD.FTZ R156, R157, R156 ;  /* 0x0000009c9d9c7221 */ /* 0x000fc80000010000 */
[----:B------:R-:W-:Y:S02]  /*19c0*/  @P0 FADD.FTZ R156, R140, R156 ;  /* 0x0000009c8c9c0221 */ /* 0x000fe40000010000 */
.L_x_10703:
[----:B------:R-:W-:Y:S01]  /*19d0*/  PRMT R157, RZ, 0x7610, R158 ;  /* 0x00007610ff9d7816 */ /* 0x000fe2000000009e */
[----:B------:R-:W-:Y:S05]  /*19e0*/  @P5 BRA `(.L_x_10704) ;  /* 0x0000003000005947 */ /* 0x000fea0003800000 */
[----:B------:R-:W-:Y:S05]  /*19f0*/  @!P0 BRA `(.L_x_10705) ;  /* 0x0000005000008947 */ /* 0x000fea0003800000 */
[----:B-----5:R-:W-:Y:S01]  /*1a00*/  FADD.FTZ R157, R141, R157 ;  /* 0x0000009d8d9d7221 */ /* 0x020fe20000010000 */
[----:B------:R-:W-:Y:S05]  /*1a10*/  BRA `(.L_x_10705) ;  /* 0x0000003000007947 */ /* 0x000fea0003800000 */
.L_x_10704:
[----:B-----5:R-:W-:-:S05]  /*1a20*/  PRMT R158, RZ, 0x7610, R134 ;  /* 0x00007610ff9e7816 */ /* 0x020fca0000000086 */
[----:B------:R-:W-:-:S04]  /*1a30*/  FADD.FTZ R157, R158, R157 ;  /* 0x0000009d9e9d7221 */ /* 0x000fc80000010000 */
[----:B------:R-:W-:Y:S02]  /*1a40*/  @P0 FADD.FTZ R157, R141, R157 ;  /* 0x0000009d8d9d0221 */ /* 0x000fe40000010000 */
.L_x_10705:
[----:B------:R-:W-:Y:S01]  /*1a50*/  PRMT R158, RZ, 0x5410, R159 ;  /* 0x00005410ff9e7816 */ /* 0x000fe2000000009f */
[----:B------:R-:W-:Y:S05]  /*1a60*/  @P5 BRA `(.L_x_10706) ;  /* 0x0000003000005947 */ /* 0x000fea0003800000 */
[----:B------:R-:W-:Y:S05]  /*1a70*/  @!P0 BRA `(.L_x_10707) ;  /* 0x0000005000008947 */ /* 0x000fea0003800000 */
[----:B-----5:R-:W-:Y:S01]  /*1a80*/  FADD.FTZ R158, R142, R158 ;  /* 0x0000009e8e9e7221 */ /* 0x020fe20000010000 */
[----:B------:R-:W-:Y:S05]  /*1a90*/  BRA `(.L_x_10707) ;  /* 0x0000003000007947 */ /* 0x000fea0003800000 */
.L_x_10706:
[----:B---3-5:R-:W-:-:S05]  /*1aa0*/  PRMT R181, RZ, 0x5410, R135 ;  /* 0x00005410ffb57816 */ /* 0x028fca0000000087 */
[----:B------:R-:W-:-:S04]  /*1ab0*/  FADD.FTZ R158, R181, R158 ;  /* 0x0000009eb59e7221 */ /* 0x000fc80000010000 */
[----:B------:R-:W-:Y:S02]  /*1ac0*/  @P0 FADD.FTZ R158, R142, R158 ;  /* 0x0000009e8e9e0221 */ /* 0x000fe40000010000 */
.L_x_10707:
[----:B------:R-:W-:Y:S01]  /*1ad0*/  PRMT R159, RZ, 0x7610, R159 ;  /* 0x00007610ff9f7816 */ /* 0x000fe2000000009f */
[----:B------:R-:W-:Y:S05]  /*1ae0*/  @P5 BRA `(.L_x_10708) ;  /* 0x0000003000005947 */ /* 0x000fea0003800000 */
[----:B------:R-:W-:Y:S05]  /*1af0*/  @!P0 BRA `(.L_x_10709) ;  /* 0x0000005000008947 */ /* 0x000fea0003800000 */
[----:B-----5:R-:W-:Y:S01]  /*1b00*/  FADD.FTZ R159, R143, R159 ;  /* 0x0000009f8f9f7221 */ /* 0x020fe20000010000 */
[----:B------:R-:W-:Y:S05]  /*1b10*/  BRA `(.L_x_10709) ;  /* 0x0000003000007947 */ /* 0x000fea0003800000 */
.L_x_10708:
[----:B---3-5:R-:W-:-:S05]  /*1b20*/  PRMT R180, RZ, 0x7610, R135 ;  /* 0x00007610ffb47816 */ /* 0x028fca0000000087 */
[----:B------:R-:W-:-:S04]  /*1b30*/  FADD.FTZ R159, R180, R159 ;  /* 0x0000009fb49f7221 */ /* 0x000fc80000010000 */
[----:B------:R-:W-:Y:S02]  /*1b40*/  @P0 FADD.FTZ R159, R143, R159 ;  /* 0x0000009f8f9f0221 */ /* 0x000fe40000010000 */
.L_x_10709:
[----:B---3--:R-:W-:-:S04]  /*1b50*/  LEA R180, P0, R182, c[0x0][0x188], 0x5 ;  /* 0x00006200b6b47a11 */ /* 0x008fc800078028ff */
[C---:B------:R-:W-:Y:S02]  /*1b60*/  LEA.HI.X R181, R182.reuse, c[0x0][0x18c], RZ, 0x5, P0 ;  /* 0x00006300b6b57a11 */ /* 0x040fe400000f2cff */
[----:B------:R-:W-:-:S03]  /*1b70*/  IADD3 R182, R182, 0x80, RZ ;  /* 0x00000080b6b67810 */ /* 0x000fc60007ffe0ff */
[----:B------:R0:W-:Y:S04]  /*1b80*/  STG.E.128 [R180.64], R152 ;  /* 0x00000098b4007986 */ /* 0x0001e8000c101d04 */
[----:B------:R0:W-:Y:S02]  /*1b90*/  STG.E.128 [R180.64+0x10], R156 ;  /* 0x0000109cb4007986 */ /* 0x0001e4000c101d04 */
.L_x_10693:
[----:B------:R-:W-:Y:S05]  /*1ba0*/  BSYNC B0 ;  /* 0x0000000000007941 */ /* 0x000fea0003800000 */
.L_x_10692:
        /* <DEDUP_REMOVED lines=23> */
.L_x_10712:
[----:B0----5:R-:W-:-:S05]  /*1d20*/  PRMT R161, RZ, 0x5410, R132 ;  /* 0x00005410ffa17816 */ /* 0x021fca0000000084 */
[----:B------:R-:W-:-:S04]  /*1d30*/  FADD.FTZ R160, R161, R160 ;  /* 0x000000a0a1a07221 */ /* 0x000fc80000010000 */
[----:B------:R-:W-:Y:S02]  /*1d40*/  @P0 FADD.FTZ R160, R128, R160 ;  /* 0x000000a080a00221 */ /* 0x000fe40000010000 */
.L_x_10713:
[----:B------:R-:W-:Y:S01]  /*1d50*/  PRMT R161, RZ, 0x7610, R184 ;  /* 0x00007610ffa17816 */ /* 0x000fe200000000b8 */
[----:B------:R-:W-:Y:S05]  /*1d60*/  @P5 BRA `(.L_x_10714) ;  /* 0x0000003000005947 */ /* 0x000fea0003800000 */
[----:B------:R-:W-:Y:S05]  /*1d70*/  @!P0 BRA `(.L_x_10715) ;  /* 0x0000005000008947 */ /* 0x000fea0003800000 */
[----:B-----5:R-:W-:Y:S01]  /*1d80*/  FADD.FTZ R161, R129, R161 ;  /* 0x000000a181a17221 */ /* 0x020fe20000010000 */
[----:B------:R-:W-:Y:S05]  /*1d90*/  BRA `(.L_x_10715) ;  /* 0x0000003000007947 */ /* 0x000fea0003800000 */
.L_x_10714:
[----:B-----5:R-:W-:-:S05]  /*1da0*/  PRMT R162, RZ, 0x7610, R132 ;  /* 0x00007610ffa27816 */ /* 0x020fca0000000084 */
[----:B------:R-:W-:-:S04]  /*1db0*/  FADD.FTZ R161, R162, R161 ;  /* 0x000000a1a2a17221 */ /* 0x000fc80000010000 */
[----:B------:R-:W-:Y:S02]  /*1dc0*/  @P0 FADD.FTZ R161, R129, R161 ;  /* 0x000000a181a10221 */ /* 0x000fe40000010000 */
.L_x_10715:
[----:B------:R-:W-:Y:S01]  /*1dd0*/  PRMT R162, RZ, 0x5410, R185 ;  /* 0x00005410ffa27816 */ /* 0x000fe200000000b9 */
[----:B------:R-:W-:Y:S05]  /*1de0*/  @P5 BRA `(.L_x_10716) ;  /* 0x0000003000005947 */ /* 0x000fea0003800000 */
[----:B------:R-:W-:Y:S05]  /*1df0*/  @!P0 BRA `(.L_x_10717) ;  /* 0x0000005000008947 */ /* 0x000fea0003800000 */
[----:B-----5:R-:W-:Y:S01]  /*1e00*/  FADD.FTZ R162, R130, R162 ;  /* 0x000000a282a27221 */ /* 0x020fe20000010000 */
[----:B------:R-:W-:Y:S05]  /*1e10*/  BRA `(.L_x_10717) ;  /* 0x0000003000007947 */ /* 0x000fea0003800000 */
.L_x_10716:
[----:B-----5:R-:W-:-:S05]  /*1e20*/  PRMT R163, RZ, 0x5410, R133 ;  /* 0x00005410ffa37816 */ /* 0x020fca0000000085 */
[----:B------:R-:W-:-:S04]  /*1e30*/  FADD.FTZ R162, R163, R162 ;  /* 0x000000a2a3a27221 */ /* 0x000fc80000010000 */
[----:B------:R-:W-:Y:S02]  /*1e40*/  @P0 FADD.FTZ R162, R130, R162 ;  /* 0x000000a282a20221 */ /* 0x000fe40000010000 */
.L_x_10717:
[----:B------:R-:W-:Y:S01]  /*1e50*/  PRMT R163, RZ, 0x7610, R185 ;  /* 0x00007610ffa37816 */ /* 0x000fe200000000b9 */
[----:B------:R-:W-:Y:S05]  /*1e60*/  @P5 BRA `(.L_x_10718) ;  /* 0x0000003000005947 */ /* 0x000fea0003800000 */
[----:B------:R-:W-:Y:S05]  /*1e70*/  @!P0 BRA `(.L_x_10719) ;  /* 0x0000005000008947 */ /* 0x000fea0003800000 */
[----:B-----5:R-:W-:Y:S01]  /*1e80*/  FADD.FTZ R163, R131, R163 ;  /* 0x000000a383a37221 */ /* 0x020fe20000010000 */
[----:B------:R-:W-:Y:S05]  /*1e90*/  BRA `(.L_x_10719) ;  /* 0x0000003000007947 */ /* 0x000fea0003800000 */
.L_x_10718:
[----:B-----5:R-:W-:-:S05]  /*1ea0*/  PRMT R164, RZ, 0x7610, R133 ;  /* 0x00007610ffa47816 */ /* 0x020fca0000000085 */
[----:B------:R-:W-:-:S04]  /*1eb0*/  FADD.FTZ R163, R164, R163 ;  /* 0x000000a3a4a37221 */ /* 0x000fc80000010000 */
[----:B------:R-:W-:Y:S02]  /*1ec0*/  @P0 FADD.FTZ R163, R131, R163 ;  /* 0x000000a383a30221 */ /* 0x000fe40000010000 */
.L_x_10719:
[----:B------:R-:W-:Y:S01]  /*1ed0*/  PRMT R164, RZ, 0x5410, R186 ;  /* 0x00005410ffa47816 */ /* 0x000fe200000000ba */
[----:B------:R-:W-:Y:S05]  /*1ee0*/  @P5 BRA `(.L_x_10720) ;  /* 0x0000003000005947 */ /* 0x000fea0003800000 */
[----:B------:R-:W-:Y:S05]  /*1ef0*/  @!P0 BRA `(.L_x_10721) ;  /* 0x0000005000008947 */ /* 0x000fea0003800000 */
[----:B-----5:R-:W-:Y:S01]  /*1f00*/  FADD.FTZ R164, R140, R164 ;  /* 0x000000a48ca47221 */ /* 0x020fe20000010000 */
[----:B------:R-:W-:Y:S05]  /*1f10*/  BRA `(.L_x_10721) ;  /* 0x0000003000007947 */ /* 0x000fea0003800000 */
.L_x_10720:
[----:B-----5:R-:W-:-:S05]  /*1f20*/  PRMT R165, RZ, 0x5410, R134 ;  /* 0x00005410ffa57816 */ /* 0x020fca0000000086 */
[----:B------:R-:W-:-:S04]  /*1f30*/  FADD.FTZ R164, R165, R164 ;  /* 0x000000a4a5a47221 */ /* 0x000fc80000010000 */
[----:B------:R-:W-:Y:S02]  /*1f40*/  @P0 FADD.FTZ R164, R140, R164 ;  /* 0x000000a48ca40221 */ /* 0x000fe40000010000 */
.L_x_10721:
[----:B------:R-:W-:Y:S01]  /*1f50*/  PRMT R165, RZ, 0x7610, R186 ;  /* 0x00007610ffa57816 */ /* 0x000fe200000000ba */
[----:B------:R-:W-:Y:S05]  /*1f60*/  @P5 BRA `(.L_x_10722) ;  /* 0x0000003000005947 */ /* 0x000fea0003800000 */
[----:B------:R-:W-:Y:S05]  /*1f70*/  @!P0 BRA `(.L_x_10723) ;  /* 0x0000005000008947 */ /* 0x000fea0003800000 */
[----:B-----5:R-:W-:Y:S01]  /*1f80*/  FADD.FTZ R165, R141, R165 ;  /* 0x000000a58da57221 */ /* 0x020fe20000010000 */
[----:B------:R-:W-:Y:S05]  /*1f90*/  BRA `(.L_x_10723) ;  /* 0x0000003000007947 */ /* 0x000fea0003800000 */
.L_x_10722:
[----:B-----5:R-:W-:-:S05]  /*1fa0*/  PRMT R166, RZ, 0x7610, R134 ;  /* 0x00007610ffa67816 */ /* 0x020fca0000000086 */
[----:B------:R-:W-:-:S04]  /*1fb0*/  FADD.FTZ R165, R166, R165 ;  /* 0x000000a5a6a57221 */ /* 0x000fc80000010000 */
[----:B------:R-:W-:Y:S02]  /*1fc0*/  @P0 FADD.FTZ R165, R141, R165 ;  /* 0x000000a58da50221 */ /* 0x000fe40000010000 */
.L_x_10723:
[----:B------:R-:W-:Y:S01]  /*1fd0*/  PRMT R166, RZ, 0x5410, R187 ;  /* 0x00005410ffa67816 */ /* 0x000fe200000000bb */
[----:B------:R-:W-:Y:S05]  /*1fe0*/  @P5 BRA `(.L_x_10724) ;  /* 0x0000003000005947 */ /* 0x000fea0003800000 */
[----:B------:R-:W-:Y:S05]  /*1ff0*/  @!P0 BRA `(.L_x_10725) ;  /* 0x0000005000008947 */ /* 0x000fea0003800000 */
[----:B-----5:R-:W-:Y:S01]  /*2000*/  FADD.FTZ R166, R142, R166 ;  /* 0x000000a68ea67221 */ /* 0x020fe20000010000 */
[----:B------:R-:W-:Y:S05]  /*2010*/  BRA `(.L_x_10725) ;  /* 0x0000003000007947 */ /* 0x000fea0003800000 */
.L_x_10724:
[----:B-----5:R-:W-:-:S05]  /*2020*/  PRMT R167, RZ, 0x5410, R135 ;  /* 0x00005410ffa77816 */ /* 0x020fca0000000087 */
[----:B------:R-:W-:-:S04]  /*2030*/  FADD.FTZ R166, R167, R166 ;  /* 0x000000a6a7a67221 */ /* 0x000fc80000010000 */
[----:B------:R-:W-:Y:S02]  /*2040*/  @P0 FADD.FTZ R166, R142, R166 ;  /* 0x000000a68ea60221 */ /* 0x000fe40000010000 */
.L_x_10725:
[----:B------:R-:W-:Y:S01]  /*2050*/  PRMT R167, RZ, 0x7610, R187 ;  /* 0x00007610ffa77816 */ /* 0x000fe200000000bb */
[----:B------:R-:W-:Y:S05]  /*2060*/  @P5 BRA `(.L_x_10726) ;  /* 0x0000003000005947 */ /* 0x000fea0003800000 */
[----:B------:R-:W-:Y:S05]  /*2070*/  @!P0 BRA `(.L_x_10727) ;  /* 0x0000005000008947 */ /* 0x000fea0003800000 */
[----:B-----5:R-:W-:Y:S01]  /*2080*/  FADD.FTZ R167, R143, R167 ;  /* 0x000000a78fa77221 */ /* 0x020fe20000010000 */
[----:B------:R-:W-:Y:S05]  /*2090*/  BRA `(.L_x_10727) ;  /* 0x0000003000007947 */ /* 0x000fea0003800000 */
.L_x_10726:
[----:B---3-5:R-:W-:-:S05]  /*20a0*/  PRMT R180, RZ, 0x7610, R135 ;  /* 0x00007610ffb47816 */ /* 0x028fca0000000087 */
[----:B------:R-:W-:-:S04]  /*20b0*/  FADD.FTZ R167, R180, R167 ;  /* 0x000000a7b4a77221 */ /* 0x000fc80000010000 */
[----:B------:R-:W-:Y:S02]  /*20c0*/  @P0 FADD.FTZ R167, R143, R167 ;  /* 0x000000a78fa70221 */ /* 0x000fe40000010000 */
.L_x_10727:
[----:B---3--:R-:W-:-:S04]  /*20d0*/  LEA R180, P0, R182, c[0x0][0x188], 0x5 ;  /* 0x00006200b6b47a11 */ /* 0x008fc800078028ff */
[----:B------:R-:W-:-:S05]  /*20e0*/  LEA.HI.X R181, R182, c[0x0][0x18c], RZ, 0x5, P0 ;  /* 0x00006300b6b57a11 */ /* 0x000fca00000f2cff */
[----:B------:R0:W-:Y:S04]  /*20f0*/  STG.E.128 [R180.64], R160 ;  /* 0x000000a0b4007986 */ /* 0x0001e8000c101d04 */
[----:B------:R0:W-:Y:S02]  /*2100*/  STG.E.128 [R180.64+0x10], R164 ;  /* 0x000010a4b4007986 */ /* 0x0001e4000c101d04 */
.L_x_10711:
[----:B------:R-:W-:Y:S05]  /*2110*/  BSYNC B0 ;  /* 0x0000000000007941 */ /* 0x000fea0003800000 */
.L_x_10710:
[----:B0--3--:R-:W-:Y:S01]  /*2120*/  FADD.FTZ R180, RZ, R168 ;  /* 0x000000a8ffb47221 */ /* 0x009fe20000010000 */
        /* <DEDUP_REMOVED lines=40> */
[----:B------:R0:W3:Y:S02]  /*23b0*/  SHFL.BFLY PT, R180, R181, 0x1, 0x1f ;  /* 0x0c201f00b5b47f89 */ /* 0x0000e400000e0000 */
.L_x_10740:
[----:B0--3--:R-:W-:Y:S01]  /*23c0*/  FADD.FTZ R181, R181, R180 ;  /* 0x000000b4b5b57221 */ /* 0x009fe20000010000 */
        /* <DEDUP_REMOVED lines=9> */
[----:B--2---:R-:W-:-:S04]  /*2460*/  FMUL.FTZ R180, R3, R180 ;  /* 0x000000b403b47220 */ /* 0x004fc80000410000 */
        /* <DEDUP_REMOVED lines=74> */
.L_x_10741:
[----:B------:R-:W-:Y:S01]  /*2910*/  LOP3.LUT P0, RZ, R0, 0x1f, RZ, 0xc0, !PT ;  /* 0x0000001f00ff7812 */ /* 0x000fe2000780c0ff */
[----:B--2---:R-:W-:Y:S01]  /*2920*/  FADD.FTZ R181, R188, R183 ;  /* 0x000000b7bcb57221 */ /* 0x004fe20000010000 */
        /* <DEDUP_REMOVED lines=13> */
[----:B------:R-:W-:-:S04]  /*2a00*/  @!P0 MOV R182, R178 ;  /* 0x000000b200b68202 */ /* 0x000fc80000000f00 */
[----:B------:R-:W-:Y:S01]  /*2a10*/  I2F R190, R182 ;  /* 0x000000b600be7306 */ /* 0x000fe20000201400 */
[----:B------:R-:W0:Y:S04]  /*2a20*/  SHFL.DOWN PT, R183, R182, 0x2, 0x1f ;  /* 0x08401f00b6b77f89 */ /* 0x000e2800000e0000 */
[----:B------:R2:W3:Y:S01]  /*2a30*/  @!P0 LDS.64 R180, [R187.X8] ;  /* 0x00000000bbb48984 */ /* 0x0004e20000008a00 */
[----:B------:R-:W-:Y:S02]  /*2a40*/  LOP3.LUT P0, RZ, R185, 0x1f, R0, 0xf8, !PT ;  /* 0x0000001fb9ff7812 */ /* 0x000fe4000780f800 */
[----:B0-----:R-:W-:Y:S01]  /*2a50*/  IADD3 R186, R183, R182, RZ ;  /* 0x000000b6b7ba7210 */ /* 0x001fe20007ffe0ff */
[----:B------:R-:W-:Y:S04]  /*2a60*/  I2F R192, R183 ;  /* 0x000000b700c07306 */ /* 0x000fe80000201400 */
[----:B------:R-:W0:Y:S04]  /*2a70*/  SHFL.DOWN PT, R193, R186, 0x1, 0x1f ;  /* 0x08201f00bac17f89 */ /* 0x000e2800000e0000 */
[----:B------:R-:W2:Y:S08]  /*2a80*/  I2F R188, R186 ;  /* 0x000000ba00bc7306 */ /* 0x000eb00000201400 */
[----:B--2---:R-:W-:Y:S01]  /*2a90*/  MUFU.RCP R187, R188 ;  /* 0x000000bc00bb7308 */ /* 0x004fe20000001000 */
[----:B---3--:R-:W2:Y:S01]  /*2aa0*/  SHFL.DOWN PT, R189, R180, 0x2, 0x1f ;  /* 0x08401f00b4bd7f89 */ /* 0x008ea200000e0000 */
[----:B0-----:R-:W-:-:S03]  /*2ab0*/  IADD3 R182, R186, R193, RZ ;  /* 0x000000c1bab67210 */ /* 0x001fc60007ffe0ff */
[----:B------:R-:W0:Y:S03]  /*2ac0*/  SHFL.DOWN PT, R184, R181, 0x2, 0x1f ;  /* 0x08401f00b5b87f89 */ /* 0x000e2600000e0000 */
[----:B------:R-:W-:Y:S08]  /*2ad0*/  I2F R193, R193 ;  /* 0x000000c100c17306 */ /* 0x000ff00000201400 */
[----:B------:R-:W3:Y:S01]  /*2ae0*/  I2F R182, R182 ;  /* 0x000000b600b67306 */ /* 0x000ee20000201400 */
[----:B--2---:R-:W-:-:S02]  /*2af0*/  FMUL.FTZ R191, R189, R192 ;  /* 0x000000c0bdbf7220 */ /* 0x004fc40000410000 */
[----:B------:R-:W-:Y:S02]  /*2b00*/  FADD.FTZ R189, -R189, R180 ;  /* 0x000000b4bdbd7221 */ /* 0x000fe40000010100 */
[----:B------:R-:W-:Y:S02]  /*2b10*/  FFMA.FTZ R194, R190, R180, R191 ;  /* 0x000000b4bec27223 */ /* 0x000fe400000100bf */
[----:B------:R-:W-:Y:S01]  /*2b20*/  FMUL.FTZ R189, R189, R189 ;  /* 0x000000bdbdbd7220 */ /* 0x000fe20000410000 */
[----:B---3--:R-:W2:Y:S01]  /*2b30*/  MUFU.RCP R183, R182 ;  /* 0x000000b600b77308 */ /* 0x008ea20000001000 */
[----:B------:R-:W-:Y:S02]  /*2b40*/  FMUL.FTZ R191, R187, R194 ;  /* 0x000000c2bbbf7220 */ /* 0x000fe40000410000 */
[----:B------:R-:W-:Y:S02]  /*2b50*/  FMUL.FTZ R189, R189, R190 ;  /* 0x000000bebdbd7220 */ /* 0x000fe40000410000 */
[----:B0-----:R-:W-:Y:S01]  /*2b60*/  FADD.FTZ R184, R184, R181 ;  /* 0x000000b5b8b87221 */ /* 0x001fe20000010000 */
[----:B------:R-:W0:Y:S01]  /*2b70*/  SHFL.DOWN PT, R180, R191, 0x1, 0x1f ;  /* 0x08201f00bfb47f89 */ /* 0x000e2200000e0000 */
[----:B------:R-:W-:-:S04]  /*2b80*/  FMUL.FTZ R189, R189, R192 ;  /* 0x000000c0bdbd7220 */ /* 0x000fc80000410000 */
[----:B------:R-:W-:-:S05]  /*2b90*/  FFMA.FTZ R184, R187, R189, R184 ;  /* 0x000000bdbbb87223 */ /* 0x000fca00000100b8 */
[----:B------:R-:W3:Y:S01]  /*2ba0*/  SHFL.DOWN PT, R181, R184, 0x1, 0x1f ;  /* 0x08201f00b8b57f89 */ /* 0x000ee200000e0000 */
[----:B0-----:R-:W-:Y:S02]  /*2bb0*/  FADD.FTZ R186, R191, -R180 ;  /* 0x800000b4bfba7221 */ /* 0x001fe40000010000 */
[----:B------:R-:W-:Y:S02]  /*2bc0*/  FMUL.FTZ R180, R180, R193 ;  /* 0x000000c1b4b47220 */ /* 0x000fe40000410000 */
[----:B------:R-:W-:Y:S02]  /*2bd0*/  FMUL.FTZ R187, R186, R186 ;  /* 0x000000bababb7220 */ /* 0x000fe40000410000 */
[C---:B------:R-:W-:Y:S02]  /*2be0*/  FFMA.FTZ R180, R188.reuse, R191, R180 ;  /* 0x000000bfbcb47223 */ /* 0x040fe400000100b4 */
[----:B------:R-:W-:Y:S02]  /*2bf0*/  FMUL.FTZ R187, R188, R187 ;  /* 0x000000bbbcbb7220 */ /* 0x000fe40000410000 */
[----:B--2---:R-:W-:-:S02]  /*2c00*/  FMUL.FTZ R186, R183, R180 ;  /* 0x000000b4b7ba7220 */ /* 0x004fc40000410000 */
[----:B---3--:R-:W-:Y:S02]  /*2c10*/  FADD.FTZ R180, R184, R181 ;  /* 0x000000b5b8b47221 */ /* 0x008fe40000010000 */
[----:B------:R-:W-:Y:S01]  /*2c20*/  FMUL.FTZ R187, R187, R193 ;  /* 0x000000c1bbbb7220 */ /* 0x000fe20000410000 */
[----:B------:R-:W0:Y:S03]  /*2c30*/  SHFL.IDX PT, R189, R186, RZ, 0x1f ;  /* 0x00001fffbabd7589 */ /* 0x000e2600000e0000 */
[----:B------:R-:W-:Y:S01]  /*2c40*/  FFMA.FTZ R180, R183, R187, R180 ;  /* 0x000000bbb7b47223 */ /* 0x000fe200000100b4 */
[----:B------:R-:W-:-:S05]  /*2c50*/  MOV R183, c[0x0][0x1e0] ;  /* 0x0000780000b77a02 */ /* 0x000fca0000000f00 */
[----:B------:R-:W2:Y:S01]  /*2c60*/  SHFL.IDX PT, R180, R180, RZ, 0x1f ;  /* 0x00001fffb4b47589 */ /* 0x000ea200000e0000 */
[C---:B0-----:R-:W-:Y:S01]  /*2c70*/  FMUL.FTZ R181, R189.reuse, R189 ;  /* 0x000000bdbdb57220 */ /* 0x041fe20000410000 */
[----:B------:R-:W-:-:S04]  /*2c80*/  FSEL R185, R189, RZ, !P5 ;  /* 0x000000ffbdb97208 */ /* 0x000fc80006800000 */
[----:B------:R-:W-:Y:S01]  /*2c90*/  FSEL R182, R181, RZ, P5 ;  /* 0x000000ffb5b67208 */ /* 0x000fe20002800000 */
[----:B--2---:R-:W-:Y:S01]  /*2ca0*/  FFMA.FTZ R181, R180, R183, c[0x0][0x228] ;  /* 0x00008a00b4b57623 */ /* 0x004fe200000100b7 */
[----:B------:R-:W-:-:S03]  /*2cb0*/  @!P0 MOV R183, 0x4 ;  /* 0x0000000400b78802 */ /* 0x000fc60000000f00 */
        /* <DEDUP_REMOVED lines=8> */
[--C-:B--2---:R-:W-:Y:S01]  /*2d40*/  FADD.FTZ R181, R168, -R185.reuse ;  /* 0x800000b9a8b57221 */ /* 0x104fe20000010000 */
[----:B------:R-:W-:Y:S01]  /*2d50*/  MOV R198, 0x10 ;  /* 0x0000001000c67802 */ /* 0x000fe20000000f00 */
        /* <DEDUP_REMOVED lines=38> */
[----:B------:R-:W-:-:S03]  /*2fc0*/  IMAD.WIDE.U32 R186, R179, R198, c[0x0][0x208] ;  /* 0x00008200b3ba7625 */ /* 0x000fc600078e00c6 */
[----:B------:R-:W-:Y:S01]  /*2fd0*/  F2FP.BF16.PACK_AB R191, R196, R191 ;  /* 0x000000bfc4bf723e */ /* 0x000fe200000010ff */
[C---:B------:R-:W-:Y:S01]  /*2fe0*/  IMAD.WIDE.U32 R192, R179.reuse, R198, c[0x0][0x210] ;  /* 0x00008400b3c07625 */ /* 0x040fe200078e00c6 */
[----:B------:R0:W-:Y:S01]  /*2ff0*/  STG.E.128 [R186.64], R180 ;  /* 0x000000b4ba007986 */ /* 0x0001e2000c101d04 */
[----:B------:R-:W-:-:S03]  /*3000*/  IADD3 R179, R179, 0x80, RZ ;  /* 0x00000080b3b37810 */ /* 0x000fc60007ffe0ff */
[----:B------:R0:W-:Y:S04]  /*3010*/  STG.E.128 [R192.64], R188 ;  /* 0x000000bcc0007986 */ /* 0x0001e8000c101d04 */
.L_x_10731:
[----:B------:R-:W-:Y:S05]  /*3020*/  BSYNC B0 ;  /* 0x0000000000007941 */ /* 0x000fea0003800000 */
.L_x_10730:
[----:B------:R-:W-:Y:S01]  /*3030*/  BSSY B0, `(.L_x_10732) ;  /* 0x0000030000007945 */ /* 0x000fe20003800000 */
[----:B------:R-:W-:Y:S05]  /*3040*/  @!P3 BRA `(.L_x_10733) ;  /* 0x000002e00000b947 */ /* 0x000fea0003800000 */
[--C-:B0-2---:R-:W-:Y:S01]  /*3050*/  FADD.FTZ R181, R144, -R185.reuse ;  /* 0x800000b990b57221 */ /* 0x105fe20000010000 */
        /* <DEDUP_REMOVED lines=45> */
.L_x_10733:
[----:B------:R-:W-:Y:S05]  /*3330*/  BSYNC B0 ;  /* 0x0000000000007941 */ /* 0x000fea0003800000 */
.L_x_10732:
[----:B------:R-:W-:Y:S01]  /*3340*/  BSSY B0, `(.L_x_10734) ;  /* 0x0000030000007945 */ /* 0x000fe20003800000 */
[----:B------:R-:W-:Y:S05]  /*3350*/  @!P2 BRA `(.L_x_10735) ;  /* 0x000002e00000a947 */ /* 0x000fea0003800000 */
[--C-:B0-2---:R-:W-:Y:S01]  /*3360*/  FADD.FTZ R181, R152, -R185.reuse ;  /* 0x800000b998b57221 */ /* 0x105fe20000010000 */
        /* <DEDUP_REMOVED lines=45> */
.L_x_10735:
[----:B------:R-:W-:Y:S05]  /*3640*/  BSYNC B0 ;  /* 0x0000000000007941 */ /* 0x000fea0003800000 */
.L_x_10734:
        /* <DEDUP_REMOVED lines=47> */
.L_x_10737:
[----:B------:R-:W-:Y:S05]  /*3940*/  BSYNC B0 ;  /* 0x0000000000007941 */ /* 0x000fea0003800000 */
.L_x_10736:
[----:B------:R-:W-:Y:S02]  /*3950*/  IADD3 R176, R176, c[0x0][0x160], RZ ;  /* 0x00005800b0b07a10 */ /* 0x000fe40007ffe0ff */
[----:B------:R-:W-:Y:S02]  /*3960*/  LOP3.LUT P5, RZ, R177, 0xff, RZ, 0xc0, !PT ;  /* 0x000000ffb1ff7812 */ /* 0x000fe400078ac0ff */
[----:B------:R-:W-:-:S02]  /*3970*/  ISETP.GE.AND P0, PT, R176, c[0x0][0x164], PT ;  /* 0x00005900b0007a0c */ /* 0x000fc40003f06270 */
[----:B------:R-:W-:-:S11]  /*3980*/  SEL R177, RZ, 0x1, P5 ;  /* 0x00000001ffb17807 */ /* 0x000fd60002800000 */
[----:B012--5:R-:W-:Y:S01]  /*3990*/  @P0 CALL.REL.NOINC `(.L_x_10738) ;  /* 0x0000001000000944 */ /* 0x027fe20003c00000 */
[----:B------:R-:W-:Y:S05]  /*39a0*/  BRA `(.L_x_10739) ;  /* 0xffffd12000007947 */ /* 0x000fea000383ffff */
.L_x_10738:
[----:B------:R-:W-:Y:S05]  /*39b0*/  EXIT ;  /* 0x000000000000794d */ /* 0x000fea0003800000 */
.L_x_10728:
[----:B------:R-:W-:Y:S01]  /*39c0*/  HFMA2.MMA R186, -RZ, RZ, 0, 1.847743988037109375e-06 ;  /* 0x0000001fffba7435 */ /* 0x000fe200000001ff */
[----:B------:R-:W-:Y:S02]  /*39d0*/  MOV R188, 0x1 ;  /* 0x0000000100bc7802 */ /* 0x000fe40000000f00 */
[----:B------:R-:W-:Y:S02]  /*39e0*/  MOV R187, 0xffffffff ;  /* 0xffffffff00bb7802 */ /* 0x000fe40000000f00 */
[----:B------:R-:W-:Y:S02]  /*39f0*/  MOV R184, 0x3a10 ;  /* 0x00003a1000b87802 */ /* 0x000fe40000000f00 */
[----:B-12--5:R-:W-:Y:S05]  /*3a00*/  CALL.REL.NOINC `($__internal_32_$__cuda_sm70_shflsync_bfly_p) ;  /* 0x000007b000007944 */ /* 0x026fea0003c00000 */
[----:B-1----:R-:W-:Y:S01]  /*3a10*/  MOV R180, R188 ;  /* 0x000000bc00b47202 */ /* 0x002fe20000000f00 */
[----:B0-----:R-:W-:Y:S05]  /*3a20*/  BRA `(.L_x_10740) ;  /* 0xffffe99000007947 */ /* 0x001fea000383ffff */
.L_x_10729:
[----:B------:R-:W-:Y:S01]  /*3a30*/  HFMA2.MMA R188, -RZ, RZ, 0, 1.1920928955078125e-07 ;  /* 0x00000002ffbc7435 */ /* 0x000fe200000001ff */
[----:B------:R-:W-:Y:S02]  /*3a40*/  MOV R186, 0x1f ;  /* 0x0000001f00ba7802 */ /* 0x000fe40000000f00 */
[----:B------:R-:W-:Y:S02]  /*3a50*/  MOV R187, 0xffffffff ;  /* 0xffffffff00bb7802 */ /* 0x000fe40000000f00 */
[----:B------:R-:W-:-:S02]  /*3a60*/  MOV R184, 0x3a80 ;  /* 0x00003a8000b87802 */ /* 0x000fc40000000f00 */
[----:B-12--5:R-:W-:Y:S05]  /*3a70*/  CALL.REL.NOINC `($__internal_32_$__cuda_sm70_shflsync_bfly_p) ;  /* 0x0000074000007944 */ /* 0x026fea0003c00000 */
[----:B01----:R-:W-:Y:S01]  /*3a80*/  FADD.FTZ R181, R181, R188 ;  /* 0x000000bcb5b57221 */ /* 0x003fe20000010000 */
[----:B------:R-:W-:Y:S01]  /*3a90*/  HFMA2.MMA R188, -RZ, RZ, 0, 2.384185791015625e-07 ;  /* 0x00000004ffbc7435 */ /* 0x000fe200000001ff */
[----:B------:R-:W-:-:S02]  /*3aa0*/  MOV R186, 0x1f ;  /* 0x0000001f00ba7802 */ /* 0x000fc40000000f00 */
[----:B------:R-:W-:Y:S02]  /*3ab0*/  MOV R187, 0xffffffff ;  /* 0xffffffff00bb7802 */ /* 0x000fe40000000f00 */
[----:B------:R-:W-:Y:S02]  /*3ac0*/  MOV R184, 0x3ae0 ;  /* 0x00003ae000b87802 */ /* 0x000fe40000000f00 */
[----:B------:R-:W-:Y:S05]  /*3ad0*/  CALL.REL.NOINC `($__internal_32_$__cuda_sm70_shflsync_bfly_p) ;  /* 0x000006e000007944 */ /* 0x000fea0003c00000 */
[----:B01----:R-:W-:Y:S01]  /*3ae0*/  FADD.FTZ R181, R181, R188 ;  /* 0x000000bcb5b57221 */ /* 0x003fe20000010000 */
[----:B------:R-:W-:Y:S01]  /*3af0*/  HFMA2.MMA R188, -RZ, RZ, 0, 4.76837158203125e-07 ;  /* 0x00000008ffbc7435 */ /* 0x000fe200000001ff */
[----:B------:R-:W-:Y:S02]  /*3b00*/  MOV R186, 0x1f ;  /* 0x0000001f00ba7802 */ /* 0x000fe40000000f00 */
[----:B------:R-:W-:Y:S02]  /*3b10*/  MOV R187, 0xffffffff ;  /* 0xffffffff00bb7802 */ /* 0x000fe40000000f00 */
[----:B------:R-:W-:Y:S02]  /*3b20*/  MOV R184, 0x3b40 ;  /* 0x00003b4000b87802 */ /* 0x000fe40000000f00 */
[----:B------:R-:W-:Y:S05]  /*3b30*/  CALL.REL.NOINC `($__internal_32_$__cuda_sm70_shflsync_bfly_p) ;  /* 0x0000068000007944 */ /* 0x000fea0003c00000 */
[----:B01----:R-:W-:Y:S01]  /*3b40*/  FADD.FTZ R181, R181, R188 ;  /* 0x000000bcb5b57221 */ /* 0x003fe20000010000 */
[----:B------:R-:W-:Y:S01]  /*3b50*/  HFMA2.MMA R188, -RZ, RZ, 0, 9.5367431640625e-07 ;  /* 0x00000010ffbc7435 */ /* 0x000fe200000001ff */
[----:B------:R-:W-:-:S02]  /*3b60*/  MOV R186, 0x1f ;  /* 0x0000001f00ba7802 */ /* 0x000fc40000000f00 */
[----:B------:R-:W-:Y:S02]  /*3b70*/  MOV R187, 0xffffffff ;  /* 0xffffffff00bb7802 */ /* 0x000fe40000000f00 */
[----:B------:R-:W-:Y:S02]  /*3b80*/  MOV R184, 0x3ba0 ;  /* 0x00003ba000b87802 */ /* 0x000fe40000000f00 */
[----:B------:R-:W-:Y:S05]  /*3b90*/  CALL.REL.NOINC `($__internal_32_$__cuda_sm70_shflsync_bfly_p) ;  /* 0x0000062000007944 */ /* 0x000fea0003c00000 */
[----:B-1----:R-:W-:Y:S01]  /*3ba0*/  FADD.FTZ R180, R181, R188 ;  /* 0x000000bcb5b47221 */ /* 0x002fe20000010000 */
[----:B------:R-:W-:Y:S01]  /*3bb0*/  HFMA2.MMA R188, -RZ, RZ, 0, 5.9604644775390625e-08 ;  /* 0x00000001ffbc7435 */ /* 0x000fe200000001ff */
[----:B0-----:R-:W-:Y:S02]  /*3bc0*/  MOV R187, 0xffffffff ;  /* 0xffffffff00bb7802 */ /* 0x001fe40000000f00 */
        /* <DEDUP_REMOVED lines=66> */
[----:B------:R-:W-:Y:S01]  /*3ff0*/  @P6 FFMA.FTZ R181, R183, R183, R184 ;  /* 0x000000b7b7b56223 */ /* 0x000fe200000100b8 */
[----:B------:R-:W-:Y:S02]  /*4000*/  MOV R184, 0x4020 ;  /* 0x0000402000b87802 */ /* 0x000fe40000000f00 */
[----:B------:R-:W-:Y:S05]  /*4010*/  CALL.REL.NOINC `($__internal_32_$__cuda_sm70_shflsync_bfly_p) ;  /* 0x000001a000007944 */ /* 0x000fea0003c00000 */
[----:B01----:R-:W-:Y:S01]  /*4020*/  FADD.FTZ R181, R181, R188 ;  /* 0x000000bcb5b57221 */ /* 0x003fe20000010000 */
[----:B------:R-:W-:Y:S01]  /*4030*/  HFMA2.MMA R188, -RZ, RZ, 0, 1.1920928955078125e-07 ;  /* 0x00000002ffbc7435 */ /* 0x000fe200000001ff */
[----:B------:R-:W-:Y:S02]  /*4040*/  MOV R186, 0x1f ;  /* 0x0000001f00ba7802 */ /* 0x000fe40000000f00 */
[----:B------:R-:W-:Y:S02]  /*4050*/  MOV R187, 0xffffffff ;  /* 0xffffffff00bb7802 */ /* 0x000fe40000000f00 */
[----:B------:R-:W-:Y:S02]  /*4060*/  MOV R184, 0x4080 ;  /* 0x0000408000b87802 */ /* 0x000fe40000000f00 */
[----:B------:R-:W-:Y:S05]  /*4070*/  CALL.REL.NOINC `($__internal_32_$__cuda_sm70_shflsync_bfly_p) ;  /* 0x0000014000007944 */ /* 0x000fea0003c00000 */
[----:B01----:R-:W-:Y:S01]  /*4080*/  FADD.FTZ R181, R181, R188 ;  /* 0x000000bcb5b57221 */ /* 0x003fe20000010000 */
[----:B------:R-:W-:Y:S01]  /*4090*/  HFMA2.MMA R188, -RZ, RZ, 0, 2.384185791015625e-07 ;  /* 0x00000004ffbc7435 */ /* 0x000fe200000001ff */
[----:B------:R-:W-:Y:S02]  /*40a0*/  MOV R186, 0x1f ;  /* 0x0000001f00ba7802 */ /* 0x000fe40000000f00 */
[----:B------:R-:W-:-:S02]  /*40b0*/  MOV R187, 0xffffffff ;  /* 0xffffffff00bb7802 */ /* 0x000fc40000000f00 */
        /* <DEDUP_REMOVED lines=8> */
[----:B-1----:R-:W-:Y:S01]  /*4140*/  FADD.FTZ R183, R181, R188 ;  /* 0x000000bcb5b77221 */ /* 0x002fe20000010000 */
[----:B------:R-:W-:Y:S01]  /*4150*/  HFMA2.MMA R188, -RZ, RZ, 0, 9.5367431640625e-07 ;  /* 0x00000010ffbc7435 */ /* 0x000fe200000001ff */
[----:B0-----:R-:W-:Y:S02]  /*4160*/  MOV R186, 0x1f ;  /* 0x0000001f00ba7802 */ /* 0x001fe40000000f00 */
[----:B------:R-:W-:-:S02]  /*4170*/  MOV R187, 0xffffffff ;  /* 0xffffffff00bb7802 */ /* 0x000fc40000000f00 */
[----:B------:R-:W-:Y:S02]  /*4180*/  MOV R181, R183 ;  /* 0x000000b700b57202 */ /* 0x000fe40000000f00 */
[----:B------:R-:W-:Y:S02]  /*4190*/  MOV R184, 0x41b0 ;  /* 0x000041b000b87802 */ /* 0x000fe40000000f00 */
[----:B------:R-:W-:Y:S05]  /*41a0*/  CALL.REL.NOINC `($__internal_32_$__cuda_sm70_shflsync_bfly_p) ;  /* 0x0000001000007944 */ /* 0x000fea0003c00000 */
[----:B01----:R-:W-:Y:S05]  /*41b0*/  BRA `(.L_x_10741) ;  /* 0xffffe75000007947 */ /* 0x003fea000383ffff */
        .weak           $__internal_32_$__cuda_sm70_shflsync_bfly_p
        .type           $__internal_32_$__cuda_sm70_shflsync_bfly_p,@function
        .size           $__internal_32_$__cuda_sm70_shflsync_bfly_p,(.L_x_26492 - $__internal_32_$__cuda_sm70_shflsync_bfly_p)
$__internal_32_$__cuda_sm70_shflsync_bfly_p:
[----:B------:R-:W-:Y:S01]  /*41c0*/  HFMA2.MMA R185, -RZ, RZ, 0, 0 ;  /* 0x00000000ffb97435 */ /* 0x000fe200000001ff */
[----:B------:R-:W-:Y:S04]  /*41d0*/  WARPSYNC R187 ;  /* 0x000000bb00007348 */ /* 0x000fe80003800000 */
[----:B------:R0:W1:Y:S01]  /*41e0*/  SHFL.BFLY PT, R188, R181, R188, R186 ;  /* 0x0c0000bcb5bc7389 */ /* 0x00006200000e00ba */
[----:B------:R-:W-:Y:S05]  /*41f0*/  RET.REL.NODEC R184 `(_ZN10layer_norm31ln_parallel_residual_fwd_kernelINS_13Kernel_traitsIf13__nv_bfloat16fS2_fjLj4096ELj1ELj1ELj4ELj16ENS_18Kernel_traits_baseILj4096EfS2_fS2_fjLj128EEEEELb0ELb0ELb0EEEvNS_9FwdParamsE) ;  /* 0xffffbe00b8007950 */ /* 0x000fea0003c3ffff */
.L_x_10742:
        /* <DEDUP_REMOVED lines=16> */
.L_x_26492:


//--------------------- .text._ZN10layer_norm31ln_parallel_residual_fwd_kernelINS_13Kernel_traitsIf13__nv_bfloat16fS2_fjLj4096ELj1ELj1ELj4ELj16ENS_18Kernel_traits_baseILj4096EfS2_fS2_fjLj128EEEEELb0ELb0ELb1EEEvNS_9FwdParamsE --------------------------
	.section	.text._ZN10layer_norm31ln_parallel_residual_fwd_kernelINS_13Kernel_traitsIf13__nv_bfloat16fS2_fjLj4096ELj1ELj1ELj4ELj16ENS_18Kernel_traits_baseILj4096EfS2_fS2_fjLj128EEEEELb0ELb0ELb1EEEvNS_9FwdParamsE,"ax",@progbits
	.sectioninfo	@"SHI_REGISTERS=226"
	.align	128
        .global         _ZN10layer_norm31ln_parallel_residual_fwd_kernelINS_13Kernel_traitsIf13__nv_bfloat16fS2_fjLj4096ELj1ELj1ELj4ELj16ENS_18Kernel_traits_baseILj4096EfS2_fS2_fjLj128EEEEELb0ELb0ELb1EEEvNS_9FwdParamsE
        .type           _ZN10layer_norm31ln_parallel_residual_fwd_kernelINS_13Kernel_traitsIf13__nv_bfloat16fS2_fjLj4096ELj1ELj1ELj4ELj16ENS_18Kernel_traits_baseILj4096EfS2_fS2_fjLj128EEEEELb0ELb0ELb1EEEvNS_9FwdParamsE,@function
        .size           _ZN10layer_norm31ln_parallel_residual_fwd_kernelINS_13Kernel_traitsIf13__nv_bfloat16fS2_fjLj4096ELj1ELj1ELj4ELj16ENS_18Kernel_traits_baseILj4096EfS2_fS2_fjLj128EEEEELb0ELb0ELb1EEEvNS_9FwdParamsE,(.L_x_26493 - _ZN10layer_norm31ln_parallel_residual_fwd_kernelINS_13Kernel_traitsIf13__nv_bfloat16fS2_fjLj4096ELj1ELj1ELj4ELj16ENS_18Kernel_traits_baseILj4096EfS2_fS2_fjLj128EEEEELb0ELb0ELb1EEEvNS_9FwdParamsE)
        .other          _ZN10layer_norm31ln_parallel_residual_fwd_kernelINS_13Kernel_traitsIf13__nv_bfloat16fS2_fjLj4096ELj1ELj1ELj4ELj16ENS_18Kernel_traits_baseILj4096EfS2_fS2_fjLj128EEEEELb0ELb0ELb1EEEvNS_9FwdParamsE,@"STO_CUDA_ENTRY STV_DEFAULT"
_ZN10layer_norm31ln_parallel_residual_fwd_kernelINS_13Kernel_traitsIf13__nv_bfloat16fS2_fjLj4096ELj1ELj1ELj4ELj16ENS_18Kernel_traits_baseILj4096EfS2_fS2_fjLj128EEEEELb0ELb0ELb1EEEvNS_9FwdParamsE:
.text._ZN10layer_norm31ln_parallel_residual_fwd_kernelINS_13Kernel_traitsIf13__nv_bfloat16fS2_fjLj4096ELj1ELj1ELj4ELj16ENS_18Kernel_traits_baseILj4096EfS2_fS2_fjLj128EEEEELb0ELb0ELb1EEEvNS_9FwdParamsE:
        /* <DEDUP_REMOVED lines=56> */
[----:B------:R-:W-:-:S02]  /*0380*/  SHF.R.U32.HI R152, RZ, 0x7, R0 ;  /* 0x00000007ff987819 */ /* 0x000fc40000011600 */
[----:B------:R-:W-:Y:S01]  /*0390*/  IADD3 R132, P2, R132, c[0x0][0x1b0], RZ ;  /* 0x00006c0084847a10 */ /* 0x000fe20007f5e0ff */
[----:B------:R1:W5:Y:S01]  /*03a0*/  @P0 LDG.E.128 R36, [R68.64] ;  /* 0x0000000444240981 */ /* 0x000362000c1e1d00 */
[----:B------:R-:W-:Y:S02]  /*03b0*/  IADD3 R134, P3, R134, c[0x0][0x1b8], RZ ;  /* 0x00006e0086867a10 */ /* 0x000fe40007f7e0ff */
[----:B------:R-:W-:Y:S01]  /*03c0*/  IADD3.X R133, RZ, c[0x0][0x1b4], RZ, P2, !PT ;  /* 0x00006d00ff857a10 */ /* 0x000fe200017fe4ff */
[----:B------:R1:W5:Y:S01]  /*03d0*/  @P0 LDG.E.128 R40, [R68.64+0x10] ;  /* 0x0000100444280981 */ /* 0x000362000c1e1d00 */
[----:B------:R-:W-:-:S03]  /*03e0*/  IADD3.X R135, RZ, c[0x0][0x1bc], RZ, P3, !PT ;  /* 0x00006f00ff877a10 */ /* 0x000fc60001ffe4ff */
[----:B------:R1:W5:Y:S04]  /*03f0*/  @P0 LDG.E.128 R44, [R68.64+0x1000] ;  /* 0x00100004442c0981 */ /* 0x000368000c1e1d00 */
[----:B------:R1:W5:Y:S04]  /*0400*/  @P0 LDG.E.128 R48, [R68.64+0x1010] ;  /* 0x0010100444300981 */ /* 0x000368000c1e1d00 */
[----:B------:R1:W5:Y:S04]  /*0410*/  @P0 LDG.E.128 R52, [R68.64+0x2000] ;  /* 0x0020000444340981 */ /* 0x000368000c1e1d00 */
[----:B------:R1:W5:Y:S01]  /*0420*/  @P0 LDG.E.128 R56, [R68.64+0x2010] ;  /* 0x0020100444380981 */ /* 0x000362000c1e1d00 */
[----:B0-----:R-:W-:-:S03]  /*0430*/  IADD3 R3, R152, UR6, RZ ;  /* 0x0000000698037c10 */ /* 0x001fc6000fffe0ff */
        /* <DEDUP_REMOVED lines=20> */
[----:B------:R-:W-:Y:S01]  /*0580*/  SHF.R.U32.HI R155, RZ, 0x5, R0 ;  /* 0x00000005ff9b7819 */ /* 0x000fe20000011600 */
[----:B------:R-:W-:Y:S01]  /*0590*/  HFMA2.MMA R154, -RZ, RZ, 0, 5.9604644775390625e-08 ;  /* 0x00000001ff9a7435 */ /* 0x000fe200000001ff */
[----:B------:R-:W-:Y:S01]  /*05a0*/  LEA R152, R152, 0x4, 0x2 ;  /* 0x0000000498987811 */ /* 0x000fe200078e10ff */
[----:B------:R-:W-:Y:S01]  /*05b0*/  ULDC.U8 UR6, c[0x0][0x1f0] ;  /* 0x00007c0000067ab9 */ /* 0x000fe20000000000 */
[----:B------:R-:W-:-:S02]  /*05c0*/  LOP3.LUT R153, R0, 0x1f, RZ, 0xc0, !PT ;  /* 0x0000001f00997812 */ /* 0x000fc400078ec0ff */
[----:B------:R-:W-:Y:S02]  /*05d0*/  LOP3.LUT R155, R155, 0x3, RZ, 0xc0, !PT ;  /* 0x000000039b9b7812 */ /* 0x000fe400078ec0ff */
.L_x_10810:
[----:B------:R-:W-:Y:S01]  /*05e0*/  IMAD R144, R3, c[0x0][0x168], RZ ;  /* 0x00005a0003907a24 */ /* 0x000fe200078e02ff */
[----:B------:R-:W-:Y:S02]  /*05f0*/  ISETP.NE.U32.AND P0, PT, RZ, c[0x0][0x178], PT ;  /* 0x00005e00ff007a0c */ /* 0x000fe40003f05070 */
[----:B------:R-:W-:Y:S02]  /*0600*/  ISETP.NE.U32.AND P1, PT, RZ, c[0x0][0x180], PT ;  /* 0x00006000ff007a0c */ /* 0x000fe40003f25070 */
[----:B------:R-:W-:Y:S02]  /*0610*/  ISETP.NE.AND.EX P0, PT, RZ, c[0x0][0x17c], PT, P0 ;  /* 0x00005f00ff007a0c */ /* 0x000fe40003f05300 */
[----:B------:R-:W-:Y:S02]  /*0620*/  ISETP.NE.AND.EX P1, PT, RZ, c[0x0][0x184], PT, P1 ;  /* 0x00006100ff007a0c */ /* 0x000fe40003f25310 */
[----:B------:R-:W-:Y:S02]  /*0630*/  SHF.R.S32.HI R145, RZ, 0x1f, R144 ;  /* 0x0000001fff917819 */ /* 0x000fe40000011490 */
[----:B------:R-:W-:-:S02]  /*0640*/  MOV R180, 0x10 ;  /* 0x0000001000b47802 */ /* 0x000fc40000000f00 */
        /* <DEDUP_REMOVED lines=8> */
[----:B0----5:R0:W5:Y:S04]  /*06d0*/  @P0 LDG.E.128 R132, [R148.64] ;  /* 0x0000000494840981 */ /* 0x021168000c1e1d00 */
        /* <DEDUP_REMOVED lines=9> */
.L_x_10743:
[----:B0----5:R-:W-:-:S05]  /*0770*/  PRMT R145, RZ, 0x5410, R132 ;  /* 0x00005410ff917816 */ /* 0x021fca0000000084 */
[----:B------:R-:W-:-:S04]  /*0780*/  FADD.FTZ R144, R144, R145 ;  /* 0x0000009190907221 */ /* 0x000fc80000010000 */
[----:B------:R-:W-:Y:S02]  /*0790*/  @P1 FADD.FTZ R144, R136, R144 ;  /* 0x0000009088901221 */ /* 0x000fe40000010000 */
.L_x_10744:
[----:B------:R-:W-:Y:S01]  /*07a0*/  PRMT R145, RZ, 0x7610, R156 ;  /* 0x00007610ff917816 */ /* 0x000fe2000000009c */
[----:B------:R-:W-:Y:S05]  /*07b0*/  @P2 BRA `(.L_x_10745) ;  /* 0x0000003000002947 */ /* 0x000fea0003800000 */
[----:B------:R-:W-:Y:S05]  /*07c0*/  @!P1 BRA `(.L_x_10746) ;  /* 0x0000005000009947 */ /* 0x000fea0003800000 */
[----:B-----5:R-:W-:Y:S01]  /*07d0*/  FADD.FTZ R145, R137, R145 ;  /* 0x0000009189917221 */ /* 0x020fe20000010000 */
[----:B------:R-:W-:Y:S05]  /*07e0*/  BRA `(.L_x_10746) ;  /* 0x0000003000007947 */ /* 0x000fea0003800000 */
.L_x_10745:
[----:B-----5:R-:W-:-:S05]  /*07f0*/  PRMT R146, RZ, 0x7610, R132 ;  /* 0x00007610ff927816 */ /* 0x020fca0000000084 */
[----:B------:R-:W-:-:S04]  /*0800*/  FADD.FTZ R145, R145, R146 ;  /* 0x0000009291917221 */ /* 0x000fc80000010000 */
[----:B------:R-:W-:Y:S02]  /*0810*/  @P1 FADD.FTZ R145, R137, R145 ;  /* 0x0000009189911221 */ /* 0x000fe40000010000 */
.L_x_10746:
[----:B------:R-:W-:Y:S01]  /*0820*/  PRMT R146, RZ, 0x5410, R157 ;  /* 0x00005410ff927816 */ /* 0x000fe2000000009d */
[----:B------:R-:W-:Y:S05]  /*0830*/  @P2 BRA `(.L_x_10747) ;  /* 0x0000003000002947 */ /* 0x000fea0003800000 */
[----:B------:R-:W-:Y:S05]  /*0840*/  @!P1 BRA `(.L_x_10748) ;  /* 0x0000005000009947 */ /* 0x000fea0003800000 */
[----:B-----5:R-:W-:Y:S01]  /*0850*/  FADD.FTZ R146, R138, R146 ;  /* 0x000000928a927221 */ /* 0x020fe20000010000 */
[----:B------:R-:W-:Y:S05]  /*0860*/  BRA `(.L_x_10748) ;  /* 0x0000003000007947 */ /* 0x000fea0003800000 */
.L_x_10747:
[----:B-----5:R-:W-:-:S05]  /*0870*/  PRMT R147, RZ, 0x5410, R133 ;  /* 0x00005410ff937816 */ /* 0x020fca0000000085 */
[----:B------:R-:W-:-:S04]  /*0880*/  FADD.FTZ R146, R146, R147 ;  /* 0x0000009392927221 */ /* 0x000fc80000010000 */
[----:B------:R-:W-:Y:S02]  /*0890*/  @P1 FADD.FTZ R146, R138, R146 ;  /* 0x000000928a921221 */ /* 0x000fe40000010000 */
.L_x_10748:
[----:B------:R-:W-:Y:S01]  /*08a0*/  PRMT R147, RZ, 0x7610, R157 ;  /* 0x00007610ff937816 */ /* 0x000fe2000000009d */
[----:B------:R-:W-:Y:S05]  /*08b0*/  @P2 BRA `(.L_x_10749) ;  /* 0x0000003000002947 */ /* 0x000fea0003800000 */
[----:B------:R-:W-:Y:S05]  /*08c0*/  @!P1 BRA `(.L_x_10750) ;  /* 0x0000005000009947 */ /* 0x000fea0003800000 */
[----:B-----5:R-:W-:Y:S01]  /*08d0*/  FADD.FTZ R147, R139, R147 ;  /* 0x000000938b937221 */ /* 0x020fe20000010000 */
[----:B------:R-:W-:Y:S05]  /*08e0*/  BRA `(.L_x_10750) ;  /* 0x0000003000007947 */ /* 0x000fea0003800000 */
.L_x_10749:
[----:B-----5:R-:W-:-:S05]  /*08f0*/  PRMT R148, RZ, 0x7610, R133 ;  /* 0x00007610ff947816 */ /* 0x020fca0000000085 */
[----:B------:R-:W-:-:S04]  /*0900*/  FADD.FTZ R147, R147, R148 ;  /* 0x0000009493937221 */ /* 0x000fc80000010000 */
[----:B------:R-:W-:Y:S02]  /*0910*/  @P1 FADD.FTZ R147, R139, R147 ;  /* 0x000000938b931221 */ /* 0x000fe40000010000 */
.L_x_10750:
[----:B------:R-:W-:Y:S01]  /*0920*/  PRMT R148, RZ, 0x5410, R158 ;  /* 0x00005410ff947816 */ /* 0x000fe2000000009e */
[----:B------:R-:W-:Y:S05]  /*0930*/  @P2 BRA `(.L_x_10751) ;  /* 0x0000003000002947 */ /* 0x000fea0003800000 */
[----:B------:R-:W-:Y:S05]  /*0940*/  @!P1 BRA `(.L_x_10752) ;  /* 0x0000005000009947 */ /* 0x000fea0003800000 */
[----:B-----5:R-:W-:Y:S01]  /*0950*/  FADD.FTZ R148, R140, R148 ;  /* 0x000000948c947221 */ /* 0x020fe20000010000 */
[----:B------:R-:W-:Y:S05]  /*0960*/  BRA `(.L_x_10752) ;  /* 0x0000003000007947 */ /* 0x000fea0003800000 */
.L_x_10751:
[----:B-----5:R-:W-:-:S05]  /*0970*/  PRMT R149, RZ, 0x5410, R134 ;  /* 0x00005410ff957816 */ /* 0x020fca0000000086 */
[----:B------:R-:W-:-:S04]  /*0980*/  FADD.FTZ R148, R148, R149 ;  /* 0x0000009594947221 */ /* 0x000fc80000010000 */
[----:B------:R-:W-:Y:S02]  /*0990*/  @P1 FADD.FTZ R148, R140, R148 ;  /* 0x000000948c941221 */ /* 0x000fe40000010000 */
.L_x_10752:
[----:B------:R-:W-:Y:S01]  /*09a0*/  PRMT R149, RZ, 0x7610, R158 ;  /* 0x00007610ff957816 */ /* 0x000fe2000000009e */
[----:B------:R-:W-:Y:S05]  /*09b0*/  @P2 BRA `(.L_x_10753) ;  /* 0x0000003000002947 */ /* 0x000fea0003800000 */
[----:B------:R-:W-:Y:S05]  /*09c0*/  @!P1 BRA `(.L_x_10754) ;  /* 0x0000005000009947 */ /* 0x000fea0003800000 */
[----:B-----5:R-:W-:Y:S01]  /*09d0*/  FADD.FTZ R149, R141, R149 ;  /* 0x000000958d957221 */ /* 0x020fe20000010000 */
[----:B------:R-:W-:Y:S05]  /*09e0*/  BRA `(.L_x_10754) ;  /* 0x0000003000007947 */ /* 0x000fea0003800000 */
.L_x_10753:
[----:B-----5:R-:W-:-:S05]  /*09f0*/  PRMT R150, RZ, 0x7610, R134 ;  /* 0x00007610ff967816 */ /* 0x020fca0000000086 */
[----:B------:R-:W-:-:S04]  /*0a00*/  FADD.FTZ R149, R149, R150 ;  /* 0x0000009695957221 */ /* 0x000fc80000010000 */
[----:B------:R-:W-:Y:S02]  /*0a10*/  @P1 FADD.FTZ R149, R141, R149 ;  /* 0x000000958d951221 */ /* 0x000fe40000010000 */
.L_x_10754:
[----:B------:R-:W-:Y:S01]  /*0a20*/  PRMT R150, RZ, 0x5410, R159 ;  /* 0x00005410ff967816 */ /* 0x000fe2000000009f */
[----:B------:R-:W-:Y:S05]  /*0a30*/  @P2 BRA `(.L_x_10755) ;  /* 0x0000003000002947 */ /* 0x000fea0003800000 */
[----:B------:R-:W-:Y:S05]  /*0a40*/  @!P1 BRA `(.L_x_10756) ;  /* 0x0000005000009947 */ /* 0x000fea0003800000 */
[----:B-----5:R-:W-:Y:S01]  /*0a50*/  FADD.FTZ R150, R142, R150 ;  /* 0x000000968e967221 */ /* 0x020fe20000010000 */
[----:B------:R-:W-:Y:S05]  /*0a60*/  BRA `(.L_x_10756) ;  /* 0x0000003000007947 */ /* 0x000fea0003800000 */
.L_x_10755:
[----:B-----5:R-:W-:-:S05]  /*0a70*/  PRMT R151, RZ, 0x5410, R135 ;  /* 0x00005410ff977816 */ /* 0x020fca0000000087 */
[----:B------:R-:W-:-:S04]  /*0a80*/  FADD.FTZ R150, R150, R151 ;  /* 0x0000009796967221 */ /* 0x000fc80000010000 */
[----:B------:R-:W-:Y:S02]  /*0a90*/  @P1 FADD.FTZ R150, R142, R150 ;  /* 0x000000968e961221 */ /* 0x000fe40000010000 */
.L_x_10756:
[----:B------:R-:W-:Y:S01]  /*0aa0*/  PRMT R151, RZ, 0x7610, R159 ;  /* 0x00007610ff977816 */ /* 0x000fe2000000009f */
[----:B------:R-:W-:Y:S05]  /*0ab0*/  @P2 BRA `(.L_x_10757) ;  /* 0x0000003000002947 */ /* 0x000fea0003800000 */
[----:B------:R-:W-:Y:S05]  /*0ac0*/  @!P1 BRA `(.L_x_10758) ;  /* 0x0000005000009947 */ /* 0x000fea0003800000 */
[----:B-----5:R-:W-:Y:S01]  /*0ad0*/  FADD.FTZ R151, R143, R151 ;  /* 0x000000978f977221 */ /* 0x020fe20000010000 */
[----:B------:R-:W-:Y:S05]  /*0ae0*/  BRA `(.L_x_10758) ;  /* 0x0000003000007947 */ /* 0x000fea0003800000 */
.L_x_10757:
[----:B-----5:R-:W-:-:S05]  /*0af0*/  PRMT R156, RZ, 0x7610, R135 ;  /* 0x00007610ff9c7816 */ /* 0x020fca0000000087 */
[----:B------:R-:W-:-:S04]  /*0b00*/  FADD.FTZ R151, R151, R156 ;  /* 0x0000009c97977221 */ /* 0x000fc80000010000 */
[----:B------:R-:W-:Y:S02]  /*0b10*/  @P1 FADD.FTZ R151, R143, R151 ;  /* 0x000000978f971221 */ /* 0x000fe40000010000 */
.L_x_10758:
[C---:B------:R-:W-:Y:S02]  /*0b20*/  LEA R156, P3, R175.reuse, c[0x0][0x188], 0x5 ;  /* 0x00006200af9c7a11 */ /* 0x040fe400078628ff */
[C---:B------:R-:W-:Y:S02]  /*0b30*/  IADD3 R174, R175.reuse, 0x80, RZ ;  /* 0x00000080afae7810 */ /* 0x040fe40007ffe0ff */
[----:B------:R-:W-:Y:S02]  /*0b40*/  LEA.HI.X R157, R175, c[0x0][0x18c], RZ, 0x5, P3 ;  /* 0x00006300af9d7a11 */ /* 0x000fe400018f2cff */
[C---:B------:R-:W-:Y:S01]  /*0b50*/  @P0 LEA R162, P3, R174.reuse, c[0x0][0x178], 0x4 ;  /* 0x00005e00aea20a11 */ /* 0x040fe200078620ff */
[C---:B------:R-:W-:Y:S01]  /*0b60*/  IMAD.WIDE.U32 R158, R174.reuse, R180, c[0x0][0x170] ;  /* 0x00005c00ae9e7625 */ /* 0x040fe200078e00b4 */
[C---:B------:R-:W-:Y:S01]  /*0b70*/  @P1 LEA R160, P4, R174.reuse, c[0x0][0x180], 0x5 ;  /* 0x00006000aea01a11 */ /* 0x040fe200078828ff */
[----:B------:R0:W-:Y:S01]  /*0b80*/  STG.E.128 [R156.64], R144 ;  /* 0x000000909c007986 */ /* 0x0001e2000c101d04 */
[----:B------:R-:W-:-:S02]  /*0b90*/  @P0 LEA.HI.X R163, R174, c[0x0][0x17c], RZ, 0x4, P3 ;  /* 0x00005f00aea30a11 */ /* 0x000fc400018f24ff */
[----:B------:R-:W-:Y:S01]  /*0ba0*/  @P1 LEA.HI.X R161, R174, c[0x0][0x184], RZ, 0x5, P4 ;  /* 0x00006100aea11a11 */ /* 0x000fe200020f2cff */
[----:B------:R0:W-:Y:S04]  /*0bb0*/  STG.E.128 [R156.64+0x10], R148 ;  /* 0x000010949c007986 */ /* 0x0001e8000c101d04 */
[----:B------:R-:W2:Y:S04]  /*0bc0*/  LDG.E.128 R164, [R158.64] ;  /* 0x000000049ea47981 */ /* 0x000ea8000c1e1d00 */
[----:B-----5:R0:W5:Y:S04]  /*0bd0*/  @P0 LDG.E.128 R132, [R162.64] ;  /* 0x00000004a2840981 */ /* 0x020168000c1e1d00 */
[----:B------:R2:W5:Y:S04]  /*0be0*/  @P1 LDG.E.128 R136, [R160.64] ;  /* 0x00000004a0881981 */ /* 0x000568000c1e1d00 */
[----:B------:R2:W5:Y:S02]  /*0bf0*/  @P1 LDG.E.128 R140, [R160.64+0x10] ;  /* 0x00001004a08c1981 */ /* 0x000564000c1e1d00 */
[----:B--2---:R-:W-:Y:S01]  /*0c00*/  PRMT R160, RZ, 0x5410, R164 ;  /* 0x00005410ffa07816 */ /* 0x004fe200000000a4 */
[----:B------:R-:W-:Y:S05]  /*0c10*/  @P2 BRA `(.L_x_10759) ;  /* 0x0000003000002947 */ /* 0x000fea0003800000 */
[----:B0-----:R-:W-:Y:S05]  /*0c20*/  @!P1 BRA `(.L_x_10760) ;  /* 0x0000005000009947 */ /* 0x001fea0003800000 */
[----:B-----5:R-:W-:Y:S01]  /*0c30*/  FADD.FTZ R160, R136, R160 ;  /* 0x000000a088a07221 */ /* 0x020fe20000010000 */
[----:B------:R-:W-:Y:S05]  /*0c40*/  BRA `(.L_x_10760) ;  /* 0x0000003000007947 */ /* 0x000fea0003800000 */
.L_x_10759:
[----:B0----5:R-:W-:-:S05]  /*0c50*/  PRMT R157, RZ, 0x5410, R132 ;  /* 0x00005410ff9d7816 */ /* 0x021fca0000000084 */
[----:B------:R-:W-:-:S04]  /*0c60*/  FADD.FTZ R160, R157, R160 ;  /* 0x000000a09da07221 */ /* 0x000fc80000010000 */
[----:B------:R-:W-:Y:S02]  /*0c70*/  @P1 FADD.FTZ R160, R136, R160 ;  /* 0x000000a088a01221 */ /* 0x000fe40000010000 */
.L_x_10760:
[----:B------:R-:W-:Y:S01]  /*0c80*/  PRMT R161, RZ, 0x7610, R164 ;  /* 0x00007610ffa17816 */ /* 0x000fe200000000a4 */
[----:B------:R-:W-:Y:S05]  /*0c90*/  @P2 BRA `(.L_x_10761) ;  /* 0x0000003000002947 */ /* 0x000fea0003800000 */
[----:B------:R-:W-:Y:S05]  /*0ca0*/  @!P1 BRA `(.L_x_10762) ;  /* 0x0000005000009947 */ /* 0x000fea0003800000 */
[----:B-----5:R-:W-:Y:S01]  /*0cb0*/  FADD.FTZ R161, R137, R161 ;  /* 0x000000a189a17221 */ /* 0x020fe20000010000 */
[----:B------:R-:W-:Y:S05]  /*0cc0*/  BRA `(.L_x_10762) ;  /* 0x0000003000007947 */ /* 0x000fea0003800000 */
.L_x_10761:
[----:B-----5:R-:W-:-:S05]  /*0cd0*/  PRMT R156, RZ, 0x7610, R132 ;  /* 0x00007610ff9c7816 */ /* 0x020fca0000000084 */
[----:B------:R-:W-:-:S04]  /*0ce0*/  FADD.FTZ R161, R156, R161 ;  /* 0x000000a19ca17221 */ /* 0x000fc80000010000 */
[----:B------:R-:W-:Y:S02]  /*0cf0*/  @P1 FADD.FTZ R161, R137, R161 ;  /* 0x000000a189a11221 */ /* 0x000fe40000010000 */
.L_x_10762:
[----:B------:R-:W-:Y:S01]  /*0d00*/  PRMT R162, RZ, 0x5410, R165 ;  /* 0x00005410ffa27816 */ /* 0x000fe200000000a5 */
[----:B------:R-:W-:Y:S05]  /*0d10*/  @P2 BRA `(.L_x_10763) ;  /* 0x0000003000002947 */ /* 0x000fea0003800000 */
[----:B------:R-:W-:Y:S05]  /*0d20*/  @!P1 BRA `(.L_x_10764) ;  /* 0x0000005000009947 */ /* 0x000fea0003800000 */
[----:B-----5:R-:W-:Y:S01]  /*0d30*/  FADD.FTZ R162, R138, R162 ;  /* 0x000000a28aa27221 */ /* 0x020fe20000010000 */
[----:B------:R-:W-:Y:S05]  /*0d40*/  BRA `(.L_x_10764) ;  /* 0x0000003000007947 */ /* 0x000fea0003800000 */
.L_x_10763:
[----:B-----5:R-:W-:-:S05]  /*0d50*/  PRMT R157, RZ, 0x5410, R133 ;  /* 0x00005410ff9d7816 */ /* 0x020fca0000000085 */
[----:B------:R-:W-:-:S04]  /*0d60*/  FADD.FTZ R162, R157, R162 ;  /* 0x000000a29da27221 */ /* 0x000fc80000010000 */
[----:B------:R-:W-:Y:S02]  /*0d70*/  @P1 FADD.FTZ R162, R138, R162 ;  /* 0x000000a28aa21221 */ /* 0x000fe40000010000 */
.L_x_10764:
[----:B------:R-:W-:Y:S01]  /*0d80*/  PRMT R163, RZ, 0x7610, R165 ;  /* 0x00007610ffa37816 */ /* 0x000fe200000000a5 */
[----:B------:R-:W-:Y:S05]  /*0d90*/  @P2 BRA `(.L_x_10765) ;  /* 0x0000003000002947 */ /* 0x000fea0003800000 */
[----:B------:R-:W-:Y:S05]  /*0da0*/  @!P1 BRA `(.L_x_10766) ;  /* 0x0000005000009947 */ /* 0x000fea0003800000 */
[----:B-----5:R-:W-:Y:S01]  /*0db0*/  FADD.FTZ R163, R139, R163 ;  /* 0x000000a38ba37221 */ /* 0x020fe20000010000 */
[----:B------:R-:W-:Y:S05]  /*0dc0*/  BRA `(.L_x_10766) ;  /* 0x0000003000007947 */ /* 0x000fea0003800000 */
.L_x_10765:
[----:B-----5:R-:W-:-:S05]  /*0dd0*/  PRMT R156, RZ, 0x7610, R133 ;  /* 0x00007610ff9c7816 */ /* 0x020fca0000000085 */
[----:B------:R-:W-:-:S04]  /*0de0*/  FADD.FTZ R163, R156, R163 ;  /* 0x000000a39ca37221 */ /* 0x000fc80000010000 */
[----:B------:R-:W-:Y:S02]  /*0df0*/  @P1 FADD.FTZ R163, R139, R163 ;  /* 0x000000a38ba31221 */ /* 0x000fe40000010000 */
.L_x_10766:
[----:B------:R-:W-:Y:S01]  /*0e00*/  PRMT R156, RZ, 0x5410, R166 ;  /* 0x00005410ff9c7816 */ /* 0x000fe200000000a6 */
[----:B------:R-:W-:Y:S05]  /*0e10*/  @P2 BRA `(.L_x_10767) ;  /* 0x0000003000002947 */ /* 0x000fea0003800000 */
[----:B------:R-:W-:Y:S05]  /*0e20*/  @!P1 BRA `(.L_x_10768) ;  /* 0x0000005000009947 */ /* 0x000fea0003800000 */
[----:B-----5:R-:W-:Y:S01]  /*0e30*/  FADD.FTZ R156, R140, R156 ;  /* 0x0000009c8c9c7221 */ /* 0x020fe20000010000 */
[----:B------:R-:W-:Y:S05]  /*0e40*/  BRA `(.L_x_10768) ;  /* 0x0000003000007947 */ /* 0x000fea0003800000 */
.L_x_10767:
[----:B-----5:R-:W-:-:S05]  /*0e50*/  PRMT R157, RZ, 0x5410, R134 ;  /* 0x00005410ff9d7816 */ /* 0x020fca0000000086 */
[----:B------:R-:W-:-:S04]  /*0e60*/  FADD.FTZ R156, R157, R156 ;  /* 0x0000009c9d9c7221 */ /* 0x000fc80000010000 */
[----:B------:R-:W-:Y:S02]  /*0e70*/  @P1 FADD.FTZ R156, R140, R156 ;  /* 0x0000009c8c9c1221 */ /* 0x000fe40000010000 */
.L_x_10768:
[----:B------:R-:W-:Y:S01]  /*0e80*/  PRMT R157, RZ, 0x7610, R166 ;  /* 0x00007610ff9d7816 */ /* 0x000fe200000000a6 */
[----:B------:R-:W-:Y:S05]  /*0e90*/  @P2 BRA `(.L_x_10769) ;  /* 0x0000003000002947 */ /* 0x000fea0003800000 */
[----:B------:R-:W-:Y:S05]  /*0ea0*/  @!P1 BRA `(.L_x_10770) ;  /* 0x0000005000009947 */ /* 0x000fea0003800000 */
[----:B-----5:R-:W-:Y:S01]  /*0eb0*/  FADD.FTZ R157, R141, R157 ;  /* 0x0000009d8d9d7221 */ /* 0x020fe20000010000 */
[----:B------:R-:W-:Y:S05]  /*0ec0*/  BRA `(.L_x_10770) ;  /* 0x0000003000007947 */ /* 0x000fea0003800000 */
.L_x_10769:
[----:B-----5:R-:W-:-:S05]  /*0ed0*/  PRMT R158, RZ, 0x7610, R134 ;  /* 0x00007610ff9e7816 */ /* 0x020fca0000000086 */
[----:B------:R-:W-:-:S04]  /*0ee0*/  FADD.FTZ R157, R158, R157 ;  /* 0x0000009d9e9d7221 */ /* 0x000fc80000010000 */
[----:B------:R-:W-:Y:S02]  /*0ef0*/  @P1 FADD.FTZ R157, R141, R157 ;  /* 0x0000009d8d9d1221 */ /* 0x000fe40000010000 */
.L_x_10770:
[----:B------:R-:W-:Y:S01]  /*0f00*/  PRMT R158, RZ, 0x5410, R167 ;  /* 0x00005410ff9e7816 */ /* 0x000fe200000000a7 */
[----:B------:R-:W-:Y:S05]  /*0f10*/  @P2 BRA `(.L_x_10771) ;  /* 0x0000003000002947 */ /* 0x000fea0003800000 */
[----:B------:R-:W-:Y:S05]  /*0f20*/  @!P1 BRA `(.L_x_10772) ;  /* 0x0000005000009947 */ /* 0x000fea0003800000 */
[----:B-----5:R-:W-:Y:S01]  /*0f30*/  FADD.FTZ R158, R142, R158 ;  /* 0x0000009e8e9e7221 */ /* 0x020fe20000010000 */
[----:B------:R-:W-:Y:S05]  /*0f40*/  BRA `(.L_x_10772) ;  /* 0x0000003000007947 */ /* 0x000fea0003800000 */
.L_x_10771:
[----:B-----5:R-:W-:-:S05]  /*0f50*/  PRMT R159, RZ, 0x5410, R135 ;  /* 0x00005410ff9f7816 */ /* 0x020fca0000000087 */
[----:B------:R-:W-:-:S04]  /*0f60*/  FADD.FTZ R158, R159, R158 ;  /* 0x0000009e9f9e7221 */ /* 0x000fc80000010000 */
[----:B------:R-:W-:Y:S02]  /*0f70*/  @P1 FADD.FTZ R158, R142, R158 ;  /* 0x0000009e8e9e1221 */ /* 0x000fe40000010000 */
.L_x_10772:
[----:B------:R-:W-:Y:S01]  /*0f80*/  PRMT R159, RZ, 0x7610, R167 ;  /* 0x00007610ff9f7816 */ /* 0x000fe200000000a7 */
[----:B------:R-:W-:Y:S05]  /*0f90*/  @P2 BRA `(.L_x_10773) ;  /* 0x0000003000002947 */ /* 0x000fea0003800000 */
[----:B------:R-:W-:Y:S05]  /*0fa0*/  @!P1 BRA `(.L_x_10774) ;  /* 0x0000005000009947 */ /* 0x000fea0003800000 */
[----:B-----5:R-:W-:Y:S01]  /*0fb0*/  FADD.FTZ R159, R143, R159 ;  /* 0x0000009f8f9f7221 */ /* 0x020fe20000010000 */
[----:B------:R-:W-:Y:S05]  /*0fc0*/  BRA `(.L_x_10774) ;  /* 0x0000003000007947 */ /* 0x000fea0003800000 */
.L_x_10773:
[----:B-----5:R-:W-:-:S05]  /*0fd0*/  PRMT R164, RZ, 0x7610, R135 ;  /* 0x00007610ffa47816 */ /* 0x020fca0000000087 */
[----:B------:R-:W-:-:S04]  /*0fe0*/  FADD.FTZ R159, R164, R159 ;  /* 0x0000009fa49f7221 */ /* 0x000fc80000010000 */
[----:B------:R-:W-:Y:S02]  /*0ff0*/  @P1 FADD.FTZ R159, R143, R159 ;  /* 0x0000009f8f9f1221 */ /* 0x000fe40000010000 */
.L_x_10774:
[C---:B------:R-:W-:Y:S02]  /*1000*/  LEA R164, P3, R174.reuse, c[0x0][0x188], 0x5 ;  /* 0x00006200aea47a11 */ /* 0x040fe400078628ff */
[----:B------:R-:W-:Y:S02]  /*1010*/  IADD3 R173, R175, 0x100, RZ ;  /* 0x00000100afad7810 */ /* 0x000fe40007ffe0ff */
        /* <DEDUP_REMOVED lines=17> */
.L_x_10775:
[----:B0----5:R-:W-:-:S05]  /*1130*/  PRMT R165, RZ, 0x5410, R132 ;  /* 0x00005410ffa57816 */ /* 0x021fca0000000084 */
[----:B------:R-:W-:-:S04]  /*1140*/  FADD.FTZ R168, R165, R168 ;  /* 0x000000a8a5a87221 */ /* 0x000fc80000010000 */
[----:B------:R-:W-:Y:S02]  /*1150*/  @P1 FADD.FTZ R168, R136, R168 ;  /* 0x000000a888a81221 */ /* 0x000fe40000010000 */
.L_x_10776:
[----:B------:R-:W-:Y:S01]  /*1160*/  PRMT R169, RZ, 0x7610, R176 ;  /* 0x00007610ffa97816 */ /* 0x000fe200000000b0 */
[----:B------:R-:W-:Y:S05]  /*1170*/  @P2 BRA `(.L_x_10777) ;  /* 0x0000003000002947 */ /* 0x000fea0003800000 */
[----:B------:R-:W-:Y:S05]  /*1180*/  @!P1 BRA `(.L_x_10778) ;  /* 0x0000005000009947 */ /* 0x000fea0003800000 */
[----:B-----5:R-:W-:Y:S01]  /*1190*/  FADD.FTZ R169, R137, R169 ;  /* 0x000000a989a97221 */ /* 0x020fe20000010000 */
[----:B------:R-:W-:Y:S05]  /*11a0*/  BRA `(.L_x_10778) ;  /* 0x0000003000007947 */ /* 0x000fea0003800000 */
.L_x_10777:
[----:B-----5:R-:W-:-:S05]  /*11b0*/  PRMT R164, RZ, 0x7610, R132 ;  /* 0x00007610ffa47816 */ /* 0x020fca0000000084 */
[----:B------:R-:W-:-:S04]  /*11c0*/  FADD.FTZ R169, R164, R169 ;  /* 0x000000a9a4a97221 */ /* 0x000fc80000010000 */
[----:B------:R-:W-:Y:S02]  /*11d0*/  @P1 FADD.FTZ R169, R137, R169 ;  /* 0x000000a989a91221 */ /* 0x000fe40000010000 */
.L_x_10778:
[----:B------:R-:W-:Y:S01]  /*11e0*/  PRMT R170, RZ, 0x5410, R177 ;  /* 0x00005410ffaa7816 */ /* 0x000fe200000000b1 */
[----:B------:R-:W-:Y:S05]  /*11f0*/  @P2 BRA `(.L_x_10779) ;  /* 0x0000003000002947 */ /* 0x000fea0003800000 */
[----:B------:R-:W-:Y:S05]  /*1200*/  @!P1 BRA `(.L_x_10780) ;  /* 0x0000005000009947 */ /* 0x000fea0003800000 */
[----:B-----5:R-:W-:Y:S01]  /*1210*/  FADD.FTZ R170, R138, R170 ;  /* 0x000000aa8aaa7221 */ /* 0x020fe20000010000 */
[----:B------:R-:W-:Y:S05]  /*1220*/  BRA `(.L_x_10780) ;  /* 0x0000003000007947 */ /* 0x000fea0003800000 */
.L_x_10779:
[----:B-----5:R-:W-:-:S05]  /*1230*/  PRMT R165, RZ, 0x5410, R133 ;  /* 0x00005410ffa57816 */ /* 0x020fca0000000085 */
[----:B------:R-:W-:-:S04]  /*1240*/  FADD.FTZ R170, R165, R170 ;  /* 0x000000aaa5aa7221 */ /* 0x000fc80000010000 */
[----:B------:R-:W-:Y:S02]  /*1250*/  @P1 FADD.FTZ R170, R138, R170 ;  /* 0x000000aa8aaa1221 */ /* 0x000fe40000010000 */
.L_x_10780:
[----:B------:R-:W-:Y:S01]  /*1260*/  PRMT R171, RZ, 0x7610, R177 ;  /* 0x00007610ffab7816 */ /* 0x000fe200000000b1 */
[----:B------:R-:W-:Y:S05]  /*1270*/  @P2 BRA `(.L_x_10781) ;  /* 0x0000003000002947 */ /* 0x000fea0003800000 */
[----:B------:R-:W-:Y:S05]  /*1280*/  @!P1 BRA `(.L_x_10782) ;  /* 0x0000005000009947 */ /* 0x000fea0003800000 */
[----:B-----5:R-:W-:Y:S01]  /*1290*/  FADD.FTZ R171, R139, R171 ;  /* 0x000000ab8bab7221 */ /* 0x020fe20000010000 */
[----:B------:R-:W-:Y:S05]  /*12a0*/  BRA `(.L_x_10782) ;  /* 0x0000003000007947 */ /* 0x000fea0003800000 */
.L_x_10781:
[----:B-----5:R-:W-:-:S05]  /*12b0*/  PRMT R164, RZ, 0x7610, R133 ;  /* 0x00007610ffa47816 */ /* 0x020fca0000000085 */
[----:B------:R-:W-:-:S04]  /*12c0*/  FADD.FTZ R171, R164, R171 ;  /* 0x000000aba4ab7221 */ /* 0x000fc80000010000 */
[----:B------:R-:W-:Y:S02]  /*12d0*/  @P1 FADD.FTZ R171, R139, R171 ;  /* 0x000000ab8bab1221 */ /* 0x000fe40000010000 */
.L_x_10782:
[----:B------:R-:W-:Y:S01]  /*12e0*/  PRMT R164, RZ, 0x5410, R178 ;  /* 0x00005410ffa47816 */ /* 0x000fe200000000b2 */
[----:B------:R-:W-:Y:S05]  /*12f0*/  @P2 BRA `(.L_x_10783) ;  /* 0x0000003000002947 */ /* 0x000fea0003800000 */
[----:B------:R-:W-:Y:S05]  /*1300*/  @!P1 BRA `(.L_x_10784) ;  /* 0x0000005000009947 */ /* 0x000fea0003800000 */
[----:B-----5:R-:W-:Y:S01]  /*1310*/  FADD.FTZ R164, R140, R164 ;  /* 0x000000a48ca47221 */ /* 0x020fe20000010000 */
[----:B------:R-:W-:Y:S05]  /*1320*/  BRA `(.L_x_10784) ;  /* 0x0000003000007947 */ /* 0x000fea0003800000 */
.L_x_10783:
[----:B-----5:R-:W-:-:S05]  /*1330*/  PRMT R165, RZ, 0x5410, R134 ;  /* 0x00005410ffa57816 */ /* 0x020fca0000000086 */
[----:B------:R-:W-:-:S04]  /*1340*/  FADD.FTZ R164, R165, R164 ;  /* 0x000000a4a5a47221 */ /* 0x000fc80000010000 */
[----:B------:R-:W-:Y:S02]  /*1350*/  @P1 FADD.FTZ R164, R140, R164 ;  /* 0x000000a48ca41221 */ /* 0x000fe40000010000 */
.L_x_10784:
[----:B------:R-:W-:Y:S01]  /*1360*/  PRMT R165, RZ, 0x7610, R178 ;  /* 0x00007610ffa57816 */ /* 0x000fe200000000b2 */
[----:B------:R-:W-:Y:S05]  /*1370*/  @P2 BRA `(.L_x_10785) ;  /* 0x0000003000002947 */ /* 0x000fea0003800000 */
[----:B------:R-:W-:Y:S05]  /*1380*/  @!P1 BRA `(.L_x_10786) ;  /* 0x0000005000009947 */ /* 0x000fea0003800000 */
[----:B-----5:R-:W-:Y:S01]  /*1390*/  FADD.FTZ R165, R141, R165 ;  /* 0x000000a58da57221 */ /* 0x020fe20000010000 */
[----:B------:R-:W-:Y:S05]  /*13a0*/  BRA `(.L_x_10786) ;  /* 0x0000003000007947 */ /* 0x000fea0003800000 */
.L_x_10785:
[----:B-----5:R-:W-:-:S05]  /*13b0*/  PRMT R166, RZ, 0x7610, R134 ;  /* 0x00007610ffa67816 */ /* 0x020fca0000000086 */
[----:B------:R-:W-:-:S04]  /*13c0*/  FADD.FTZ R165, R166, R165 ;  /* 0x000000a5a6a57221 */ /* 0x000fc80000010000 */
[----:B------:R-:W-:Y:S02]  /*13d0*/  @P1 FADD.FTZ R165, R141, R165 ;  /* 0x000000a58da51221 */ /* 0x000fe40000010000 */
.L_x_10786:
[----:B------:R-:W-:Y:S01]  /*13e0*/  PRMT R166, RZ, 0x5410, R179 ;  /* 0x00005410ffa67816 */ /* 0x000fe200000000b3 */
[----:B------:R-:W-:Y:S05]  /*13f0*/  @P2 BRA `(.L_x_10787) ;  /* 0x0000003000002947 */ /* 0x000fea0003800000 */
[----:B------:R-:W-:Y:S05]  /*1400*/  @!P1 BRA `(.L_x_10788) ;  /* 0x0000005000009947 */ /* 0x000fea0003800000 */
[----:B-----5:R-:W-:Y:S01]  /*1410*/  FADD.FTZ R166, R142, R166 ;  /* 0x000000a68ea67221 */ /* 0x020fe20000010000 */
[----:B------:R-:W-:Y:S05]  /*1420*/  BRA `(.L_x_10788) ;  /* 0x0000003000007947 */ /* 0x000fea0003800000 */
.L_x_10787:
[----:B-----5:R-:W-:-:S05]  /*1430*/  PRMT R167, RZ, 0x5410, R135 ;  /* 0x00005410ffa77816 */ /* 0x020fca0000000087 */
[----:B------:R-:W-:-:S04]  /*1440*/  FADD.FTZ R166, R167, R166 ;  /* 0x000000a6a7a67221 */ /* 0x000fc80000010000 */
[----:B------:R-:W-:Y:S02]  /*1450*/  @P1 FADD.FTZ R166, R142, R166 ;  /* 0x000000a68ea61221 */ /* 0x000fe40000010000 */
.L_x_10788:
[----:B------:R-:W-:Y:S01]  /*1460*/  PRMT R167, RZ, 0x7610, R179 ;  /* 0x00007610ffa77816 */ /* 0x000fe200000000b3 */
[----:B------:R-:W-:Y:S05]  /*1470*/  @P2 BRA `(.L_x_10789) ;  /* 0x0000003000002947 */ /* 0x000fea0003800000 */
[----:B------:R-:W-:Y:S05]  /*1480*/  @!P1 BRA `(.L_x_10790) ;  /* 0x0000005000009947 */ /* 0x000fea0003800000 */
[----:B-----5:R-:W-:Y:S01]  /*1490*/  FADD.FTZ R167, R143, R167 ;  /* 0x000000a78fa77221 */ /* 0x020fe20000010000 */
[----:B------:R-:W-:Y:S05]  /*14a0*/  BRA `(.L_x_10790) ;  /* 0x0000003000007947 */ /* 0x000fea0003800000 */
.L_x_10789:
[----:B-----5:R-:W-:-:S05]  /*14b0*/  PRMT R172, RZ, 0x7610, R135 ;  /* 0x00007610ffac7816 */ /* 0x020fca0000000087 */
[----:B------:R-:W-:-:S04]  /*14c0*/  FADD.FTZ R167, R172, R167 ;  /* 0x000000a7aca77221 */ /* 0x000fc80000010000 */
[----:B------:R-:W-:Y:S02]  /*14d0*/  @P1 FADD.FTZ R167, R143, R167 ;  /* 0x000000a78fa71221 */ /* 0x000fe40000010000 */
.L_x_10790:
[----:B------:R-:W-:Y:S02]  /*14e0*/  IADD3 R172, R175, 0x180, RZ ;  /* 0x00000180afac7810 */ /* 0x000fe40007ffe0ff */
[C---:B------:R-:W-:Y:S02]  /*14f0*/  LEA R176, P3, R173.reuse, c[0x0][0x188], 0x5 ;  /* 0x00006200adb07a11 */ /* 0x040fe400078628ff */
[C---:B------:R-:W-:Y:S01]  /*1500*/  @P1 LEA R178, P4, R172.reuse, c[0x0][0x180], 0x5 ;  /* 0x00006000acb21a11 */ /* 0x040fe200078828ff */
[C---:B------:R-:W-:Y:S01]  /*1510*/  IMAD.WIDE.U32 R180, R172.reuse, R180, c[0x0][0x170] ;  /* 0x00005c00acb47625 */ /* 0x040fe200078e00b4 */
        /* <DEDUP_REMOVED lines=15> */
.L_x_10791:
[----:B-1---5:R-:W-:-:S05]  /*1610*/  PRMT R177, RZ, 0x5410, R132 ;  /* 0x00005410ffb17816 */ /* 0x022fca0000000084 */
[----:B------:R-:W-:-:S04]  /*1620*/  FADD.FTZ R176, R177, R176 ;  /* 0x000000b0b1b07221 */ /* 0x000fc80000010000 */
[----:B------:R-:W-:Y:S02]  /*1630*/  @P1 FADD.FTZ R176, R136, R176 ;  /* 0x000000b088b01221 */ /* 0x000fe40000010000 */
.L_x_10792:
[----:B------:R-:W-:Y:S01]  /*1640*/  PRMT R177, RZ, 0x7610, R180 ;  /* 0x00007610ffb17816 */ /* 0x000fe200000000b4 */
[----:B------:R-:W-:Y:S05]  /*1650*/  @P2 BRA `(.L_x_10793) ;  /* 0x0000003000002947 */ /* 0x000fea0003800000 */
[----:B------:R-:W-:Y:S05]  /*1660*/  @!P1 BRA `(.L_x_10794) ;  /* 0x0000005000009947 */ /* 0x000fea0003800000 */
[----:B-----5:R-:W-:Y:S01]  /*1670*/  FADD.FTZ R177, R137, R177 ;  /* 0x000000b189b17221 */ /* 0x020fe20000010000 */
[----:B------:R-:W-:Y:S05]  /*1680*/  BRA `(.L_x_10794) ;  /* 0x0000003000007947 */ /* 0x000fea0003800000 */
.L_x_10793:
[----:B-----5:R-:W-:-:S05]  /*1690*/  PRMT R178, RZ, 0x7610, R132 ;  /* 0x00007610ffb27816 */ /* 0x020fca0000000084 */
[----:B------:R-:W-:-:S04]  /*16a0*/  FADD.FTZ R177, R178, R177 ;  /* 0x000000b1b2b17221 */ /* 0x000fc80000010000 */
[----:B------:R-:W-:Y:S02]  /*16b0*/  @P1 FADD.FTZ R177, R137, R177 ;  /* 0x000000b189b11221 */ /* 0x000fe40000010000 */
.L_x_10794:
[----:B------:R-:W-:Y:S01]  /*16c0*/  PRMT R178, RZ, 0x5410, R181 ;  /* 0x00005410ffb27816 */ /* 0x000fe200000000b5 */
[----:B------:R-:W-:Y:S05]  /*16d0*/  @P2 BRA `(.L_x_10795) ;  /* 0x0000003000002947 */ /* 0x000fea0003800000 */
[----:B------:R-:W-:Y:S05]  /*16e0*/  @!P1 BRA `(.L_x_10796) ;  /* 0x0000005000009947 */ /* 0x000fea0003800000 */
[----:B-----5:R-:W-:Y:S01]  /*16f0*/  FADD.FTZ R178, R138, R178 ;  /* 0x000000b28ab27221 */ /* 0x020fe20000010000 */
[----:B------:R-:W-:Y:S05]  /*1700*/  BRA `(.L_x_10796) ;  /* 0x0000003000007947 */ /* 0x000fea0003800000 */
.L_x_10795:
[----:B-----5:R-:W-:-:S05]  /*1710*/  PRMT R179, RZ, 0x5410, R133 ;  /* 0x00005410ffb37816 */ /* 0x020fca0000000085 */
[----:B------:R-:W-:-:S04]  /*1720*/  FADD.FTZ R178, R179, R178 ;  /* 0x000000b2b3b27221 */ /* 0x000fc80000010000 */
[----:B------:R-:W-:Y:S02]  /*1730*/  @P1 FADD.FTZ R178, R138, R178 ;  /* 0x000000b28ab21221 */ /* 0x000fe40000010000 */
.L_x_10796:
[----:B------:R-:W-:Y:S01]  /*1740*/  PRMT R179, RZ, 0x7610, R181 ;  /* 0x00007610ffb37816 */ /* 0x000fe200000000b5 */
[----:B------:R-:W-:Y:S05]  /*1750*/  @P2 BRA `(.L_x_10797) ;  /* 0x0000003000002947 */ /* 0x000fea0003800000 */
[----:B------:R-:W-:Y:S05]  /*1760*/  @!P1 BRA `(.L_x_10798) ;  /* 0x0000005000009947 */ /* 0x000fea0003800000 */
[----:B-----5:R-:W-:Y:S01]  /*1770*/  FADD.FTZ R179, R139, R179 ;  /* 0x000000b38bb37221 */ /* 0x020fe20000010000 */
[----:B------:R-:W-:Y:S05]  /*1780*/  BRA `(.L_x_10798) ;  /* 0x0000003000007947 */ /* 0x000fea0003800000 */
.L_x_10797:
[----:B-----5:R-:W-:-:S05]  /*1790*/  PRMT R180, RZ, 0x7610, R133 ;  /* 0x00007610ffb47816 */ /* 0x020fca0000000085 */
[----:B------:R-:W-:-:S04]  /*17a0*/  FADD.FTZ R179, R180, R179 ;  /* 0x000000b3b4b37221 */ /* 0x000fc80000010000 */
[----:B------:R-:W-:Y:S02]  /*17b0*/  @P1 FADD.FTZ R179, R139, R179 ;  /* 0x000000b38bb31221 */ /* 0x000fe40000010000 */
.L_x_10798:
[----:B------:R-:W-:Y:S01]  /*17c0*/  PRMT R180, RZ, 0x5410, R182 ;  /* 0x00005410ffb47816 */ /* 0x000fe200000000b6 */
[----:B------:R-:W-:Y:S05]  /*17d0*/  @P2 BRA `(.L_x_10799) ;  /* 0x0000003000002947 */ /* 0x000fea0003800000 */
[----:B------:R-:W-:Y:S05]  /*17e0*/  @!P1 BRA `(.L_x_10800) ;  /* 0x0000005000009947 */ /* 0x000fea0003800000 */
[----:B-----5:R-:W-:Y:S01]  /*17f0*/  FADD.FTZ R180, R140, R180 ;  /* 0x000000b48cb47221 */ /* 0x020fe20000010000 */
[----:B------:R-:W-:Y:S05]  /*1800*/  BRA `(.L_x_10800) ;  /* 0x0000003000007947 */ /* 0x000fea0003800000 */
.L_x_10799:
[----:B-----5:R-:W-:-:S05]  /*1810*/  PRMT R181, RZ, 0x5410, R134 ;  /* 0x00005410ffb57816 */ /* 0x020fca0000000086 */
[----:B------:R-:W-:-:S04]  /*1820*/  FADD.FTZ R180, R181, R180 ;  /* 0x000000b4b5b47221 */ /* 0x000fc80000010000 */
[----:B------:R-:W-:Y:S02]  /*1830*/  @P1 FADD.FTZ R180, R140, R180 ;  /* 0x000000b48cb41221 */ /* 0x000fe40000010000 */
.L_x_10800:
[----:B------:R-:W-:Y:S01]  /*1840*/  PRMT R181, RZ, 0x7610, R182 ;  /* 0x00007610ffb57816 */ /* 0x000fe200000000b6 */
[----:B------:R-:W-:Y:S05]  /*1850*/  @P2 BRA `(.L_x_10801) ;  /* 0x0000003000002947 */ /* 0x000fea0003800000 */
[----:B------:R-:W-:Y:S05]  /*1860*/  @!P1 BRA `(.L_x_10802) ;  /* 0x0000005000009947 */ /* 0x000fea0003800000 */
[----:B-----5:R-:W-:Y:S01]  /*1870*/  FADD.FTZ R181, R141, R181 ;  /* 0x000000b58db57221 */ /* 0x020fe20000010000 */
[----:B------:R-:W-:Y:S05]  /*1880*/  BRA `(.L_x_10802) ;  /* 0x0000003000007947 */ /* 0x000fea0003800000 */
.L_x_10801:
[----:B-----5:R-:W-:-:S05]  /*1890*/  PRMT R182, RZ, 0x7610, R134 ;  /* 0x00007610ffb67816 */ /* 0x020fca0000000086 */
[----:B------:R-:W-:-:S04]  /*18a0*/  FADD.FTZ R181, R182, R181 ;  /* 0x000000b5b6b57221 */ /* 0x000fc80000010000 */
[----:B------:R-:W-:Y:S02]  /*18b0*/  @P1 FADD.FTZ R181, R141, R181 ;  /* 0x000000b58db51221 */ /* 0x000fe40000010000 */
.L_x_10802:
[----:B------:R-:W-:Y:S01]  /*18c0*/  PRMT R182, RZ, 0x5410, R183 ;  /* 0x00005410ffb67816 */ /* 0x000fe200000000b7 */
[----:B------:R-:W-:Y:S05]  /*18d0*/  @P2 BRA `(.L_x_10803) ;  /* 0x0000003000002947 */ /* 0x000fea0003800000 */
[----:B------:R-:W-:Y:S05]  /*18e0*/  @!P1 BRA `(.L_x_10804) ;  /* 0x0000005000009947 */ /* 0x000fea0003800000 */
[----:B-----5:R-:W-:Y:S01]  /*18f0*/  FADD.FTZ R182, R142, R182 ;  /* 0x000000b68eb67221 */ /* 0x020fe20000010000 */
[----:B------:R-:W-:Y:S05]  /*1900*/  BRA `(.L_x_10804) ;  /* 0x0000003000007947 */ /* 0x000fea0003800000 */
.L_x_10803:
[----:B-----5:R-:W-:-:S05]  /*1910*/  PRMT R185, RZ, 0x5410, R135 ;  /* 0x00005410ffb97816 */ /* 0x020fca0000000087 */
[----:B------:R-:W-:-:S04]  /*1920*/  FADD.FTZ R182, R185, R182 ;  /* 0x000000b6b9b67221 */ /* 0x000fc80000010000 */
[----:B------:R-:W-:Y:S02]  /*1930*/  @P1 FADD.FTZ R182, R142, R182 ;  /* 0x000000b68eb61221 */ /* 0x000fe40000010000 */
.L_x_10804:
[----:B------:R-:W-:Y:S01]  /*1940*/  PRMT R183, RZ, 0x7610, R183 ;  /* 0x00007610ffb77816 */ /* 0x000fe200000000b7 */
[----:B------:R-:W-:Y:S05]  /*1950*/  @P2 BRA `(.L_x_10805) ;  /* 0x0000003000002947 */ /* 0x000fea0003800000 */
[----:B------:R-:W-:Y:S05]  /*1960*/  @!P1 BRA `(.L_x_10806) ;  /* 0x0000005000009947 */ /* 0x000fea0003800000 */
[----:B-----5:R-:W-:Y:S01]  /*1970*/  FADD.FTZ R183, R143, R183 ;  /* 0x000000b78fb77221 */ /* 0x020fe20000010000 */
[----:B------:R-:W-:Y:S05]  /*1980*/  BRA `(.L_x_10806) ;  /* 0x0000003000007947 */ /* 0x000fea0003800000 */
.L_x_10805:
[----:B-----5:R-:W-:-:S05]  /*1990*/  PRMT R184, RZ, 0x7610, R135 ;  /* 0x00007610ffb87816 */ /* 0x020fca0000000087 */
[----:B------:R-:W-:-:S04]  /*19a0*/  FADD.FTZ R183, R184, R183 ;  /* 0x000000b7b8b77221 */ /* 0x000fc80000010000 */
[----:B------:R-:W-:Y:S02]  /*19b0*/  @P1 FADD.FTZ R183, R143, R183 ;  /* 0x000000b78fb71221 */ /* 0x000fe40000010000 */
.L_x_10806:
[----:B------:R-:W-:Y:S01]  /*19c0*/  FADD.FTZ R184, RZ, R144 ;  /* 0x00000090ffb87221 */ /* 0x000fe20000010000 */
[----:B------:R-:W0:Y:S03]  /*19d0*/  S2R R188, SR_TID.X ;  /* 0x0000000000bc7919 */ /* 0x000e260000002100 */
        /* <DEDUP_REMOVED lines=28> */
[----:B------:R1:W-:Y:S02]  /*1ba0*/  STG.E.128 [R184.64], R176 ;  /* 0x000000b0b8007986 */ /* 0x0003e4000c101d04 */
[----:B------:R-:W-:Y:S02]  /*1bb0*/  FADD.FTZ R186, R187, R178 ;  /* 0x000000b2bbba7221 */ /* 0x000fe40000010000 */
[----:B------:R1:W-:Y:S02]  /*1bc0*/  STG.E.128 [R184.64+0x10], R180 ;  /* 0x000010b4b8007986 */ /* 0x0003e4000c101d04 */
        /* <DEDUP_REMOVED lines=9> */
[----:B-1----:R0:W1:Y:S02]  /*1c60*/  SHFL.BFLY PT, R184, R187, 0x1, 0x1f ;  /* 0x0c201f00bbb87f89 */ /* 0x00206400000e0000 */
.L_x_10811:
        /* <DEDUP_REMOVED lines=84> */
.L_x_10812:
[C---:B------:R-:W-:Y:S01]  /*21b0*/  ISETP.NE.AND P0, PT, R153.reuse, RZ, PT ;  /* 0x000000ff9900720c */ /* 0x040fe20003f05270 */
[----:B-1----:R-:W-:Y:S01]  /*21c0*/  FADD.FTZ R185, R192, R187 ;  /* 0x000000bbc0b97221 */ /* 0x002fe20000010000 */
[----:B------:R-:W-:Y:S01]  /*21d0*/  WARPSYNC 0xffffffff ;  /* 0xffffffff00007948 */ /* 0x000fe20003800000 */
[----:B------:R-:W-:Y:S01]  /*21e0*/  ISETP.GT.U32.AND P1, PT, R153, 0x3, PT ;  /* 0x000000039900780c */ /* 0x000fe20003f24070 */
[----:B------:R-:W-:-:S09]  /*21f0*/  CS2R R188, SRZ ;  /* 0x0000000000bc7805 */ /* 0x000fd2000001ff00 */
[----:B0-----:R-:W-:-:S03]  /*2200*/  @!P0 IADD3 R187, R155, R186, RZ ;  /* 0x000000ba9bbb8210 */ /* 0x001fc60007ffe0ff */
[----:B------:R-:W-:Y:S01]  /*2210*/  @!P1 IADD3 R190, R153, R186, RZ ;  /* 0x000000ba99be9210 */ /* 0x000fe20007ffe0ff */
[----:B------:R-:W-:Y:S01]  /*2220*/  HFMA2.MMA R186, -RZ, RZ, 0, 0 ;  /* 0x00000000ffba7435 */ /* 0x000fe200000001ff */
[----:B------:R-:W-:Y:S04]  /*2230*/  @!P0 STS.64 [R187.X8], R184 ;  /* 0x000000b8bb008388 */ /* 0x000fe80000008a00 */
[----:B------:R-:W-:Y:S01]  /*2240*/  BAR.SYNC.DEFER_BLOCKING 0x0 ;  /* 0x0000000000007b1d */ /* 0x000fe20000010000 */
[----:B------:R-:W-:Y:S02]  /*2250*/  @!P1 MOV R186, 0x400 ;  /* 0x0000040000ba9802 */ /* 0x000fe40000000f00 */
[----:B------:R-:W-:-:S03]  /*2260*/  LOP3.LUT P0, RZ, R155, 0x1f, R0, 0xf8, !PT ;  /* 0x0000001f9bff7812 */ /* 0x000fc6000780f800 */
[----:B------:R-:W0:Y:S01]  /*2270*/  SHFL.DOWN PT, R191, R186, 0x2, 0x1f ;  /* 0x08401f00babf7f89 */ /* 0x000e2200000e0000 */
[----:B------:R-:W-:Y:S03]  /*2280*/  I2F R195, R186 ;  /* 0x000000ba00c37306 */ /* 0x000fe60000201400 */
[----:B------:R-:W1:Y:S01]  /*2290*/  @!P1 LDS.64 R188, [R190.X8] ;  /* 0x00000000bebc9984 */ /* 0x000e620000008a00 */
[----:B------:R-:W-:Y:S02]  /*22a0*/  ISETP.NE.AND P1, PT, RZ, UR6, PT ;  /* 0x00000006ff007c0c */ /* 0x000fe4000bf25270 */
[----:B0-----:R-:W-:Y:S02]  /*22b0*/  IADD3 R192, R191, R186, RZ ;  /* 0x000000babfc07210 */ /* 0x001fe40007ffe0ff */
        /* <DEDUP_REMOVED lines=17> */
[----:B------:R-:W-:-:S03]  /*23d0*/  SHF.L.U32 R192, R175, 0x4, RZ ;  /* 0x00000004afc07819 */ /* 0x000fc600000006ff */
[----:B------:R-:W-:Y:S01]  /*23e0*/  FFMA.FTZ R184, R185, R193, R184 ;  /* 0x000000c1b9b87223 */ /* 0x000fe200000100b8 */
[----:B------:R-:W1:Y:S04]  /*23f0*/  I2F R190, R190 ;  /* 0x000000be00be7306 */ /* 0x000e680000201400 */
[----:B------:R-:W2:Y:S04]  /*2400*/  SHFL.DOWN PT, R185, R184, 0x1, 0x1f ;  /* 0x08201f00b8b97f89 */ /* 0x000ea800000e0000 */
[----:B-1----:R1:W3:Y:S01]  /*2410*/  MUFU.RCP R188, R190 ;  /* 0x000000be00bc7308 */ /* 0x0022e20000001000 */
[----:B0-----:R-:W-:-:S02]  /*2420*/  FADD.FTZ R189, R187, -R186 ;  /* 0x800000babbbd7221 */ /* 0x001fc40000010000 */
[----:B------:R-:W-:Y:S02]  /*2430*/  FMUL.FTZ R186, R186, R197 ;  /* 0x000000c5baba7220 */ /* 0x000fe40000410000 */
[----:B------:R-:W-:Y:S02]  /*2440*/  FMUL.FTZ R189, R189, R189 ;  /* 0x000000bdbdbd7220 */ /* 0x000fe40000410000 */
[C---:B------:R-:W-:Y:S01]  /*2450*/  FFMA.FTZ R187, R194.reuse, R187, R186 ;  /* 0x000000bbc2bb7223 */ /* 0x040fe200000100ba */
[----:B-1----:R-:W-:Y:S01]  /*2460*/  MOV R190, c[0x0][0x1e0] ;  /* 0x0000780000be7a02 */ /* 0x002fe20000000f00 */
[----:B------:R-:W-:Y:S02]  /*2470*/  FMUL.FTZ R189, R194, R189 ;  /* 0x000000bdc2bd7220 */ /* 0x000fe40000410000 */
[----:B--2---:R-:W-:Y:S01]  /*2480*/  FADD.FTZ R185, R184, R185 ;  /* 0x000000b9b8b97221 */ /* 0x004fe20000010000 */
[----:B------:R-:W-:Y:S01]  /*2490*/  @!P0 MOV R184, 0x4 ;  /* 0x0000000400b88802 */ /* 0x000fe20000000f00 */
[----:B------:R-:W-:-:S02]  /*24a0*/  FMUL.FTZ R189, R189, R197 ;  /* 0x000000c5bdbd7220 */ /* 0x000fc40000410000 */
[C---:B---3--:R-:W-:Y:S02]  /*24b0*/  FMUL.FTZ R187, R188.reuse, R187 ;  /* 0x000000bbbcbb7220 */ /* 0x048fe40000410000 */
[----:B------:R-:W-:Y:S02]  /*24c0*/  FFMA.FTZ R189, R188, R189, R185 ;  /* 0x000000bdbcbd7223 */ /* 0x000fe400000100b9 */
[----:B------:R-:W-:Y:S01]  /*24d0*/  @!P0 IMAD.WIDE R184, R3, R184, c[0x0][0x1a0] ;  /* 0x0000680003b88625 */ /* 0x000fe200078e02b8 */
[----:B------:R-:W0:Y:S04]  /*24e0*/  SHFL.IDX PT, R197, R187, RZ, 0x1f ;  /* 0x00001fffbbc57589 */ /* 0x000e2800000e0000 */
[----:B------:R-:W1:Y:S01]  /*24f0*/  SHFL.IDX PT, R195, R189, RZ, 0x1f ;  /* 0x00001fffbdc37589 */ /* 0x000e6200000e0000 */
[C---:B0-----:R-:W-:Y:S01]  /*2500*/  FSEL R188, R197.reuse, RZ, !P1 ;  /* 0x000000ffc5bc7208 */ /* 0x041fe20004800000 */
[----:B------:R-:W-:-:S02]  /*2510*/  FMUL.FTZ R186, R197, R197 ;  /* 0x000000c5c5ba7220 */ /* 0x000fc40000410000 */
[----:B------:R0:W-:Y:S02]  /*2520*/  @!P0 STG.E [R184.64], R197 ;  /* 0x000000c5b8008986 */ /* 0x0001e4000c101904 */
[----:B------:R-:W-:Y:S01]  /*2530*/  FADD.FTZ R191, -R188, R145 ;  /* 0x00000091bcbf7221 */ /* 0x000fe20000010100 */
[----:B------:R-:W-:Y:S01]  /*2540*/  FSEL R145, R186, RZ, P1 ;  /* 0x000000ffba917208 */ /* 0x000fe20000800000 */
[C---:B------:R-:W-:Y:S02]  /*2550*/  FADD.FTZ R187, -R188.reuse, R144 ;  /* 0x00000090bcbb7221 */ /* 0x040fe40000010100 */
[----:B-1----:R-:W-:Y:S02]  /*2560*/  FFMA.FTZ R144, R195, R190, c[0x0][0x228] ;  /* 0x00008a00c3907623 */ /* 0x002fe400000100be */
[----:B------:R-:W-:Y:S01]  /*2570*/  FADD.FTZ R193, -R188, R146 ;  /* 0x00000092bcc17221 */ /* 0x000fe20000010100 */
[----:B------:R-:W-:Y:S01]  /*2580*/  @!P0 MOV R146, 0x4 ;  /* 0x0000000400928802 */ /* 0x000fe20000000f00 */
[----:B------:R-:W-:-:S02]  /*2590*/  FADD.FTZ R144, R144, R145 ;  /* 0x0000009190907221 */ /* 0x000fc40000010000 */
[C---:B0-----:R-:W-:Y:S02]  /*25a0*/  FADD.FTZ R185, -R188.reuse, R150 ;  /* 0x00000096bcb97221 */ /* 0x041fe40000010100 */
[----:B------:R-:W0:Y:S01]  /*25b0*/  MUFU.RSQ R150, R144 ;  /* 0x0000009000967308 */ /* 0x000e220000001400 */
[C---:B------:R-:W-:Y:S02]  /*25c0*/  FADD.FTZ R201, -R188.reuse, R156 ;  /* 0x0000009cbcc97221 */ /* 0x040fe40000010100 */
[C---:B------:R-:W-:Y:S02]  /*25d0*/  FADD.FTZ R195, -R188.reuse, R148 ;  /* 0x00000094bcc37221 */ /* 0x040fe40000010100 */
[C---:B------:R-:W-:Y:S02]  /*25e0*/  FADD.FTZ R149, -R188.reuse, R149 ;  /* 0x00000095bc957221 */ /* 0x040fe40000010100 */
[C---:B------:R-:W-:Y:S02]  /*25f0*/  FADD.FTZ R189, -R188.reuse, R147 ;  /* 0x00000093bcbd7221 */ /* 0x040fe40000010100 */
[----:B------:R-:W-:-:S02]  /*2600*/  FADD.FTZ R151, -R188, R151 ;  /* 0x00000097bc977221 */ /* 0x000fc40000010100 */
[C---:B------:R-:W-:Y:S01]  /*2610*/  @!P0 IMAD.WIDE R146, R3.reuse, R146, c[0x0][0x1a8] ;  /* 0x00006a0003928625 */ /* 0x040fe200078e0292 */
[----:B------:R-:W-:-:S03]  /*2620*/  IADD3 R3, R3, c[0x0][0x160], RZ ;  /* 0x0000580003037a10 */ /* 0x000fc60007ffe0ff */
[----:B------:R-:W-:Y:S01]  /*2630*/  FADD.FTZ R215, -R188, R166 ;  /* 0x000000a6bcd77221 */ /* 0x000fe20000010100 */
[----:B0-----:R0:W-:Y:S01]  /*2640*/  @!P0 STG.E [R146.64], R150 ;  /* 0x0000009692008986 */ /* 0x0011e2000c101904 */
[----:B------:R-:W-:Y:S01]  /*2650*/  FMUL.FTZ R187, R150, R187 ;  /* 0x000000bb96bb7220 */ /* 0x000fe20000410000 */
[----:B------:R-:W-:Y:S01]  /*2660*/  IADD3 R148, P0, R192, c[0x0][0x208], RZ ;  /* 0x00008200c0947a10 */ /* 0x000fe20007f1e0ff */
[----:B------:R-:W-:Y:S02]  /*2670*/  FMUL.FTZ R156, R150, R191 ;  /* 0x000000bf969c7220 */ /* 0x000fe40000410000 */
[----:B------:R-:W-:Y:S02]  /*2680*/  FADD.FTZ R191, -R188, R180 ;  /* 0x000000b4bcbf7221 */ /* 0x000fe40000010100 */
[----:B------:R-:W-:Y:S02]  /*2690*/  FFMA.FTZ R144, R68, R187, R4 ;  /* 0x000000bb44907223 */ /* 0x000fe40000010004 */
[----:B------:R-:W-:-:S02]  /*26a0*/  FFMA.FTZ R145, R69, R156, R5 ;  /* 0x0000009c45917223 */ /* 0x000fc40000010005 */
[C---:B------:R-:W-:Y:S02]  /*26b0*/  FMUL.FTZ R195, R150.reuse, R195 ;  /* 0x000000c396c37220 */ /* 0x040fe40000410000 */
[----:B------:R-:W-:Y:S01]  /*26c0*/  FMUL.FTZ R180, R150, R149 ;  /* 0x0000009596b47220 */ /* 0x000fe20000410000 */
[----:B------:R-:W-:Y:S01]  /*26d0*/  F2FP.BF16.PACK_AB R144, R145, R144 ;  /* 0x000000909190723e */ /* 0x000fe200000010ff */
[----:B------:R-:W-:Y:S02]  /*26e0*/  FADD.FTZ R203, -R188, R158 ;  /* 0x0000009ebccb7221 */ /* 0x000fe40000010100 */
[C---:B------:R-:W-:Y:S02]  /*26f0*/  FMUL.FTZ R185, R150.reuse, R185 ;  /* 0x000000b996b97220 */ /* 0x040fe40000410000 */
[C---:B------:R-:W-:Y:S02]  /*2700*/  FMUL.FTZ R166, R150.reuse, R151 ;  /* 0x0000009796a67220 */ /* 0x040fe40000410000 */
[----:B------:R-:W-:-:S02]  /*2710*/  FMUL.FTZ R193, R150, R193 ;  /* 0x000000c196c17220 */ /* 0x000fc40000410000 */
[----:B------:R-:W-:Y:S01]  /*2720*/  FMUL.FTZ R158, R150, R189 ;  /* 0x000000bd969e7220 */ /* 0x000fe20000410000 */
[----:B------:R-:W-:Y:S01]  /*2730*/  SHF.R.U32.HI R189, RZ, 0x1c, R175 ;  /* 0x0000001cffbd7819 */ /* 0x000fe200000116af */
[----:B------:R-:W-:Y:S02]  /*2740*/  FADD.FTZ R199, -R188, R162 ;  /* 0x000000a2bcc77221 */ /* 0x000fe40000010100 */
[----:B0-----:R-:W-:Y:S02]  /*2750*/  FFMA.FTZ R146, R72, R195, R8 ;  /* 0x000000c348927223 */ /* 0x001fe40000010008 */
[----:B------:R-:W-:Y:S02]  /*2760*/  FFMA.FTZ R147, R73, R180, R9 ;  /* 0x000000b449937223 */ /* 0x000fe40000010009 */
[----:B------:R-:W-:Y:S02]  /*2770*/  FADD.FTZ R197, -R188, R160 ;  /* 0x000000a0bcc57221 */ /* 0x000fe40000010100 */
[----:B------:R-:W-:Y:S01]  /*2780*/  FFMA.FTZ R149, R74, R185, R10 ;  /* 0x000000b94a957223 */ /* 0x000fe2000001000a */
[----:B------:R-:W-:Y:S01]  /*2790*/  F2FP.BF16.PACK_AB R146, R147, R146 ;  /* 0x000000929392723e */ /* 0x000fe200000010ff */
[----:B------:R-:W-:-:S02]  /*27a0*/  FFMA.FTZ R162, R75, R166, R11 ;  /* 0x000000a64ba27223 */ /* 0x000fc4000001000b */
[----:B------:R-:W-:Y:S02]  /*27b0*/  FFMA.FTZ R145, R70, R193, R6 ;  /* 0x000000c146917223 */ /* 0x000fe40000010006 */
[----:B------:R-:W-:Y:S01]  /*27c0*/  FFMA.FTZ R160, R71, R158, R7 ;  /* 0x0000009e47a07223 */ /* 0x000fe20000010007 */
[----:B------:R-:W-:Y:S01]  /*27d0*/  F2FP.BF16.PACK_AB R147, R162, R149 ;  /* 0x00000095a293723e */ /* 0x000fe200000010ff */
[C---:B------:R-:W-:Y:S01]  /*27e0*/  FADD.FTZ R163, -R188.reuse, R163 ;  /* 0x000000a3bca37221 */ /* 0x040fe20000010100 */
[----:B------:R-:W-:Y:S01]  /*27f0*/  IADD3.X R149, R189, c[0x0][0x20c], RZ, P0, !PT ;  /* 0x00008300bd957a10 */ /* 0x000fe200007fe4ff */
[----:B------:R-:W-:Y:S01]  /*2800*/  FADD.FTZ R161, -R188, R161 ;  /* 0x000000a1bca17221 */ /* 0x000fe20000010100 */
[----:B------:R-:W-:Y:S01]  /*2810*/  F2FP.BF16.PACK_AB R145, R160, R145 ;  /* 0x00000091a091723e */ /* 0x000fe200000010ff */
[C---:B------:R-:W-:Y:S02]  /*2820*/  FADD.FTZ R157, -R188.reuse, R157 ;  /* 0x0000009dbc9d7221 */ /* 0x040fe40000010100 */
[----:B------:R-:W-:-:S02]  /*2830*/  FADD.FTZ R179, -R188, R179 ;  /* 0x000000b3bcb37221 */ /* 0x000fc40000010100 */
[----:B------:R-:W-:Y:S01]  /*2840*/  FADD.FTZ R159, -R188, R159 ;  /* 0x0000009fbc9f7221 */ /* 0x000fe20000010100 */
[----:B------:R0:W-:Y:S01]  /*2850*/  STG.E.128 [R148.64], R144 ;  /* 0x0000009094007986 */ /* 0x0001e2000c101d04 */
[C---:B------:R-:W-:Y:S02]  /*2860*/  FMUL.FTZ R199, R150.reuse, R199 ;  /* 0x000000c796c77220 */ /* 0x040fe40000410000 */
[----:B------:R-:W-:Y:S02]  /*2870*/  FMUL.FTZ R186, R150, R163 ;  /* 0x000000a396ba7220 */ /* 0x000fe40000410000 */
[----:B------:R-:W-:Y:S02]  /*2880*/  FADD.FTZ R223, -R188, R182 ;  /* 0x000000b6bcdf7221 */ /* 0x000fe40000010100 */
[C---:B------:R-:W-:Y:S02]  /*2890*/  FMUL.FTZ R197, R150.reuse, R197 ;  /* 0x000000c596c57220 */ /* 0x040fe40000410000 */
        /* <DEDUP_REMOVED lines=13> */
[----:B------:R-:W-:Y:S01]  /*2970*/  FFMA.FTZ R151, R106, R185, R42 ;  /* 0x000000b96a977223 */ /* 0x000fe2000001002a */
[----:B------:R-:W-:Y:S01]  /*2980*/  SHF.R.U32.HI R185, RZ, 0x1c, R174 ;  /* 0x0000001cffb97819 */ /* 0x000fe200000116ae */
[----:B------:R-:W-:Y:S02]  /*2990*/  FFMA.FTZ R182, R107, R166, R43 ;  /* 0x000000a66bb67223 */ /* 0x000fe4000001002b */
[C---:B------:R-:W-:Y:S02]  /*29a0*/  FMUL.FTZ R188, R150.reuse, R157 ;  /* 0x0000009d96bc7220 */ /* 0x040fe40000410000 */
[----:B------:R-:W-:Y:S01]  /*29b0*/  FMUL.FTZ R160, R150, R179 ;  /* 0x000000b396a07220 */ /* 0x000fe20000410000 */
[----:B------:R-:W-:Y:S01]  /*29c0*/  F2FP.BF16.PACK_AB R151, R182, R151 ;  /* 0x00000097b697723e */ /* 0x000fe200000010ff */
[----:B------:R-:W-:Y:S01]  /*29d0*/  FMUL.FTZ R190, R150, R159 ;  /* 0x0000009f96be7220 */ /* 0x000fe20000410000 */
[----:B------:R-:W-:Y:S01]  /*29e0*/  SHF.L.U32 R182, R174, 0x4, RZ ;  /* 0x00000004aeb67819 */ /* 0x000fe200000006ff */
[----:B------:R-:W-:-:S02]  /*29f0*/  FFMA.FTZ R157, R105, R180, R41 ;  /* 0x000000b4699d7223 */ /* 0x000fc40000010029 */
[----:B------:R-:W-:Y:S02]  /*2a00*/  FFMA.FTZ R179, R78, R199, R14 ;  /* 0x000000c74eb37223 */ /* 0x000fe4000001000e */
[----:B0-----:R-:W-:Y:S02]  /*2a10*/  FFMA.FTZ R146, R79, R186, R15 ;  /* 0x000000ba4f927223 */ /* 0x001fe4000001000f */
[----:B------:R-:W-:Y:S02]  /*2a20*/  FFMA.FTZ R187, R100, R187, R36 ;  /* 0x000000bb64bb7223 */ /* 0x000fe40000010024 */
[----:B------:R-:W-:Y:S01]  /*2a30*/  FFMA.FTZ R156, R101, R156, R37 ;  /* 0x0000009c659c7223 */ /* 0x000fe20000010025 */
[----:B------:R-:W-:Y:S01]  /*2a40*/  F2FP.BF16.PACK_AB R145, R146, R179 ;  /* 0x000000b39291723e */ /* 0x000fe200000010ff */
[----:B------:R-:W-:Y:S02]  /*2a50*/  FFMA.FTZ R193, R102, R193, R38 ;  /* 0x000000c166c17223 */ /* 0x000fe40000010026 */
[----:B------:R-:W-:Y:S01]  /*2a60*/  FFMA.FTZ R158, R103, R158, R39 ;  /* 0x0000009e679e7223 */ /* 0x000fe20000010027 */
[----:B------:R-:W-:Y:S01]  /*2a70*/  F2FP.BF16.PACK_AB R148, R156, R187 ;  /* 0x000000bb9c94723e */ /* 0x000fe200000010ff */
[----:B------:R-:W-:Y:S01]  /*2a80*/  FFMA.FTZ R159, R76, R197, R12 ;  /* 0x000000c54c9f7223 */ /* 0x000fe2000001000c */
[----:B------:R-:W-:Y:S01]  /*2a90*/  IADD3 R156, P0, R192, c[0x0][0x210], RZ ;  /* 0x00008400c09c7a10 */ /* 0x000fe20007f1e0ff */
[----:B------:R-:W-:Y:S01]  /*2aa0*/  FFMA.FTZ R180, R77, R184, R13 ;  /* 0x000000b84db47223 */ /* 0x000fe2000001000d */
[----:B------:R-:W-:Y:S01]  /*2ab0*/  F2FP.BF16.PACK_AB R149, R158, R193 ;  /* 0x000000c19e95723e */ /* 0x000fe200000010ff */
[----:B------:R-:W-:-:S02]  /*2ac0*/  FMUL.FTZ R201, R150, R201 ;  /* 0x000000c996c97220 */ /* 0x000fc40000410000 */
[----:B------:R-:W-:Y:S01]  /*2ad0*/  FMUL.FTZ R203, R150, R203 ;  /* 0x000000cb96cb7220 */ /* 0x000fe20000410000 */
[----:B------:R-:W-:Y:S01]  /*2ae0*/  F2FP.BF16.PACK_AB R144, R180, R159 ;  /* 0x0000009fb490723e */ /* 0x000fe200000010ff */
[----:B------:R-:W-:Y:S01]  /*2af0*/  FMUL.FTZ R176, R150, R165 ;  /* 0x000000a596b07220 */ /* 0x000fe20000410000 */
[----:B------:R-:W-:Y:S01]  /*2b00*/  IADD3 R180, P1, R182, c[0x0][0x208], RZ ;  /* 0x00008200b6b47a10 */ /* 0x000fe20007f3e0ff */
        /* <DEDUP_REMOVED lines=11> */
[C---:B------:R-:W-:Y:S01]  /*2bc0*/  FMUL.FTZ R164, R150.reuse, R181 ;  /* 0x000000b596a47220 */ /* 0x040fe20000410000 */
[----:B------:R-:W-:Y:S01]  /*2bd0*/  IADD3.X R181, R185, c[0x0][0x20c], RZ, P1, !PT ;  /* 0x00008300b9b57a10 */ /* 0x000fe20000ffe4ff */
[C---:B------:R-:W-:Y:S02]  /*2be0*/  FMUL.FTZ R167, R150.reuse, R223 ;  /* 0x000000df96a77220 */ /* 0x040fe40000410000 */
[----:B------:R-:W-:Y:S02]  /*2bf0*/  FMUL.FTZ R166, R150, R183 ;  /* 0x000000b796a67220 */ /* 0x000fe40000410000 */
[----:B------:R-:W-:Y:S02]  /*2c00*/  FFMA.FTZ R150, R104, R195, R40 ;  /* 0x000000c368967223 */ /* 0x000fe40000010028 */
[----:B------:R-:W-:-:S02]  /*2c10*/  FFMA.FTZ R146, R80, R201, R16 ;  /* 0x000000c950927223 */ /* 0x000fc40000010010 */
[----:B------:R-:W-:Y:S01]  /*2c20*/  FFMA.FTZ R147, R81, R188, R17 ;  /* 0x000000bc51937223 */ /* 0x000fe20000010011 */
[----:B------:R-:W-:Y:S01]  /*2c30*/  F2FP.BF16.PACK_AB R150, R157, R150 ;  /* 0x000000969d96723e */ /* 0x000fe200000010ff */
[----:B------:R-:W-:Y:S01]  /*2c40*/  FFMA.FTZ R158, R82, R203, R18 ;  /* 0x000000cb529e7223 */ /* 0x000fe20000010012 */
[----:B------:R-:W-:Y:S01]  /*2c50*/  IADD3.X R157, R189, c[0x0][0x214], RZ, P0, !PT ;  /* 0x00008500bd9d7a10 */ /* 0x000fe200007fe4ff */
[----:B------:R-:W-:Y:S01]  /*2c60*/  FFMA.FTZ R159, R83, R190, R19 ;  /* 0x000000be539f7223 */ /* 0x000fe20000010013 */
[----:B------:R-:W-:Y:S01]  /*2c70*/  F2FP.BF16.PACK_AB R146, R147, R146 ;  /* 0x000000929392723e */ /* 0x000fe200000010ff */
[----:B------:R-:W-:Y:S02]  /*2c80*/  FFMA.FTZ R179, R113, R188, R49 ;  /* 0x000000bc71b37223 */ /* 0x000fe40000010031 */
[----:B------:R0:W-:Y:S01]  /*2c90*/  STG.E.128 [R156.64], R148 ;  /* 0x000000949c007986 */ /* 0x0001e2000c101d04 */
[----:B------:R-:W-:Y:S01]  /*2ca0*/  F2FP.BF16.PACK_AB R147, R159, R158 ;  /* 0x0000009e9f93723e */ /* 0x000fe200000010ff */
[----:B------:R-:W-:-:S02]  /*2cb0*/  FFMA.FTZ R158, R112, R201, R48 ;  /* 0x000000c9709e7223 */ /* 0x000fc40000010030 */
[----:B------:R-:W-:Y:S02]  /*2cc0*/  FFMA.FTZ R159, R114, R203, R50 ;  /* 0x000000cb729f7223 */ /* 0x000fe40000010032 */
[----:B------:R1:W-:Y:S01]  /*2cd0*/  STG.E.128 [R180.64], R144 ;  /* 0x00000090b4007986 */ /* 0x0003e2000c101d04 */
[----:B------:R-:W-:Y:S01]  /*2ce0*/  F2FP.BF16.PACK_AB R158, R179, R158 ;  /* 0x0000009eb39e723e */ /* 0x000fe200000010ff */
[----:B------:R-:W-:Y:S01]  /*2cf0*/  FFMA.FTZ R190, R115, R190, R51 ;  /* 0x000000be73be7223 */ /* 0x000fe20000010033 */
[----:B------:R-:W-:Y:S01]  /*2d00*/  SHF.L.U32 R179, R173, 0x4, RZ ;  /* 0x00000004adb37819 */ /* 0x000fe200000006ff */
[----:B------:R-:W-:Y:S02]  /*2d10*/  FFMA.FTZ R197, R108, R197, R44 ;  /* 0x000000c56cc57223 */ /* 0x000fe4000001002c */
[----:B------:R-:W-:Y:S01]  /*2d20*/  FFMA.FTZ R184, R109, R184, R45 ;  /* 0x000000b86db87223 */ /* 0x000fe2000001002d */
[----:B------:R-:W-:Y:S01]  /*2d30*/  F2FP.BF16.PACK_AB R159, R190, R159 ;  /* 0x0000009fbe9f723e */ /* 0x000fe200000010ff */
[----:B------:R-:W-:-:S02]  /*2d40*/  FFMA.FTZ R199, R110, R199, R46 ;  /* 0x000000c76ec77223 */ /* 0x000fc4000001002e */
[----:B------:R-:W-:Y:S02]  /*2d50*/  FFMA.FTZ R186, R111, R186, R47 ;  /* 0x000000ba6fba7223 */ /* 0x000fe4000001002f */
[----:B0-----:R-:W-:Y:S01]  /*2d60*/  FFMA.FTZ R148, R86, R171, R22 ;  /* 0x000000ab56947223 */ /* 0x001fe20000010016 */
[----:B------:R-:W-:Y:S01]  /*2d70*/  F2FP.BF16.PACK_AB R156, R184, R197 ;  /* 0x000000c5b89c723e */ /* 0x000fe200000010ff */
[----:B------:R-:W-:Y:S01]  /*2d80*/  FFMA.FTZ R174, R84, R169, R20 ;  /* 0x000000a954ae7223 */ /* 0x000fe20000010014 */
[----:B------:R-:W-:Y:S01]  /*2d90*/  F2FP.BF16.PACK_AB R157, R186, R199 ;  /* 0x000000c7ba9d723e */ /* 0x000fe200000010ff */
[----:B------:R-:W-:Y:S02]  /*2da0*/  FFMA.FTZ R183, R85, R168, R21 ;  /* 0x000000a855b77223 */ /* 0x000fe40000010015 */
[----:B-1----:R-:W-:Y:S01]  /*2db0*/  FFMA.FTZ R145, R87, R170, R23 ;  /* 0x000000aa57917223 */ /* 0x002fe20000010017 */
[----:B------:R-:W-:Y:S01]  /*2dc0*/  IADD3 R180, P1, R179, c[0x0][0x208], RZ ;  /* 0x00008200b3b47a10 */ /* 0x000fe20007f3e0ff */
        /* <DEDUP_REMOVED lines=9> */
[----:B------:R-:W-:Y:S01]  /*2e60*/  F2FP.BF16.PACK_AB R146, R147, R146 ;  /* 0x000000929392723e */ /* 0x000fe200000010ff */
[----:B------:R-:W-:Y:S01]  /*2e70*/  FFMA.FTZ R168, R117, R168, R53 ;  /* 0x000000a875a87223 */ /* 0x000fe20000010035 */
[----:B------:R-:W-:Y:S01]  /*2e80*/  IADD3.X R149, R185, c[0x0][0x214], RZ, P0, !PT ;  /* 0x00008500b9957a10 */ /* 0x000fe200007fe4ff */
[----:B------:R-:W-:Y:S01]  /*2e90*/  FFMA.FTZ R178, R123, R178, R59 ;  /* 0x000000b27bb27223 */ /* 0x000fe2000001003b */
[----:B------:R-:W-:Y:S01]  /*2ea0*/  F2FP.BF16.PACK_AB R147, R151, R150 ;  /* 0x000000969793723e */ /* 0x000fe200000010ff */
[----:B------:R-:W-:Y:S01]  /*2eb0*/  FFMA.FTZ R151, R122, R177, R58 ;  /* 0x000000b17a977223 */ /* 0x000fe2000001003a */
[----:B------:R-:W-:Y:S01]  /*2ec0*/  IADD3.X R181, R182, c[0x0][0x20c], RZ, P1, !PT ;  /* 0x00008300b6b57a10 */ /* 0x000fe20000ffe4ff */
[----:B------:R0:W-:Y:S01]  /*2ed0*/  STG.E.128 [R148.64], R156 ;  /* 0x0000009c94007986 */ /* 0x0001e2000c101d04 */
[----:B------:R-:W-:-:S02]  /*2ee0*/  FFMA.FTZ R171, R118, R171, R54 ;  /* 0x000000ab76ab7223 */ /* 0x000fc40000010036 */
[----:B------:R-:W-:Y:S01]  /*2ef0*/  FFMA.FTZ R170, R119, R170, R55 ;  /* 0x000000aa77aa7223 */ /* 0x000fe20000010037 */
[----:B------:R1:W-:Y:S01]  /*2f00*/  STG.E.128 [R180.64], R144 ;  /* 0x00000090b4007986 */ /* 0x0003e2000c101d04 */
[----:B------:R-:W-:Y:S01]  /*2f10*/  FFMA.FTZ R150, R120, R175, R56 ;  /* 0x000000af78967223 */ /* 0x000fe20000010038 */
[----:B------:R-:W-:Y:S01]  /*2f20*/  F2FP.BF16.PACK_AB R151, R178, R151 ;  /* 0x00000097b297723e */ /* 0x000fe200000010ff */
[----:B------:R-:W-:Y:S02]  /*2f30*/  FFMA.FTZ R173, R121, R176, R57 ;  /* 0x000000b079ad7223 */ /* 0x000fe40000010039 */
[----:B------:R-:W-:Y:S02]  /*2f40*/  FFMA.FTZ R174, R92, R163, R28 ;  /* 0x000000a35cae7223 */ /* 0x000fe4000001001c */
[----:B------:R-:W-:Y:S01]  /*2f50*/  FFMA.FTZ R175, R93, R162, R29 ;  /* 0x000000a25daf7223 */ /* 0x000fe2000001001d */
[----:B------:R-:W-:Y:S01]  /*2f60*/  F2FP.BF16.PACK_AB R150, R173, R150 ;  /* 0x00000096ad96723e */ /* 0x000fe200000010ff */
[----:B0-----:R-:W-:Y:S01]  /*2f70*/  FFMA.FTZ R156, R94, R161, R30 ;  /* 0x000000a15e9c7223 */ /* 0x001fe2000001001e */
[----:B------:R-:W-:Y:S01]  /*2f80*/  F2FP.BF16.PACK_AB R148, R168, R169 ;  /* 0x000000a9a894723e */ /* 0x000fe200000010ff */
[----:B------:R-:W-:Y:S01]  /*2f90*/  FFMA.FTZ R159, R130, R167, R66 ;  /* 0x000000a7829f7223 */ /* 0x000fe20000010042 */
[----:B------:R-:W-:Y:S01]  /*2fa0*/  F2FP.BF16.PACK_AB R149, R170, R171 ;  /* 0x000000abaa95723e */ /* 0x000fe200000010ff */
[----:B-1----:R-:W-:Y:S01]  /*2fb0*/  FFMA.FTZ R145, R95, R160, R31 ;  /* 0x000000a05f917223 */ /* 0x002fe2000001001f */
[----:B------:R-:W-:Y:S01]  /*2fc0*/  F2FP.BF16.PACK_AB R144, R175, R174 ;  /* 0x000000aeaf90723e */ /* 0x000fe200000010ff */
[----:B------:R-:W-:-:S02]  /*2fd0*/  FFMA.FTZ R146, R96, R165, R32 ;  /* 0x000000a560927223 */ /* 0x000fc40000010020 */
[----:B------:R-:W-:Y:S01]  /*2fe0*/  FFMA.FTZ R147, R97, R164, R33 ;  /* 0x000000a461937223 */ /* 0x000fe20000010021 */
[----:B------:R-:W-:Y:S01]  /*2ff0*/  F2FP.BF16.PACK_AB R145, R145, R156 ;  /* 0x0000009c9191723e */ /* 0x000fe200000010ff */
[----:B------:R-:W-:Y:S02]  /*3000*/  FFMA.FTZ R156, R98, R167, R34 ;  /* 0x000000a7629c7223 */ /* 0x000fe40000010022 */
[----:B------:R-:W-:Y:S01]  /*3010*/  FFMA.FTZ R158, R128, R165, R64 ;  /* 0x000000a5809e7223 */ /* 0x000fe20000010040 */
[----:B------:R-:W-:Y:S01]  /*3020*/  SHF.L.U32 R165, R172, 0x4, RZ ;  /* 0x00000004aca57819 */ /* 0x000fe200000006ff */
[----:B------:R-:W-:Y:S01]  /*3030*/  FFMA.FTZ R157, R129, R164, R65 ;  /* 0x000000a4819d7223 */ /* 0x000fe20000010041 */
[----:B------:R-:W-:Y:S01]  /*3040*/  F2FP.BF16.PACK_AB R146, R147, R146 ;  /* 0x000000929392723e */ /* 0x000fe200000010ff */
[-C--:B------:R-:W-:Y:S01]  /*3050*/  FFMA.FTZ R167, R99, R166.reuse, R35 ;  /* 0x000000a663a77223 */ /* 0x080fe20000010023 */
        /* <DEDUP_REMOVED lines=8> */
[----:B------:R-:W-:Y:S01]  /*30e0*/  SHF.R.U32.HI R172, RZ, 0x1c, R172 ;  /* 0x0000001cffac7819 */ /* 0x000fe200000116ac */
[----:B------:R-:W-:Y:S01]  /*30f0*/  FFMA.FTZ R168, R127, R160, R63 ;  /* 0x000000a07fa87223 */ /* 0x000fe2000001003f */
[----:B------:R-:W-:-:S02]  /*3100*/  IADD3 R166, P1, R165, c[0x0][0x208], RZ ;  /* 0x00008200a5a67a10 */ /* 0x000fc40007f3e0ff */
[----:B------:R-:W-:Y:S02]  /*3110*/  IADD3 R160, P2, R165, c[0x0][0x210], RZ ;  /* 0x00008400a5a07a10 */ /* 0x000fe40007f5e0ff */
[----:B------:R-:W-:Y:S02]  /*3120*/  IADD3.X R165, R182, c[0x0][0x214], RZ, P0, !PT ;  /* 0x00008500b6a57a10 */ /* 0x000fe400007fe4ff */
[----:B------:R-:W-:Y:S02]  /*3130*/  IADD3.X R167, R172, c[0x0][0x20c], RZ, P1, !PT ;  /* 0x00008300aca77a10 */ /* 0x000fe40000ffe4ff */
[----:B------:R-:W-:Y:S01]  /*3140*/  F2FP.BF16.PACK_AB R156, R161, R156 ;  /* 0x0000009ca19c723e */ /* 0x000fe200000010ff */
[----:B------:R0:W-:Y:S01]  /*3150*/  STG.E.128 [R164.64], R148 ;  /* 0x00000094a4007986 */ /* 0x0001e2000c101d04 */
[----:B------:R-:W-:Y:S02]  /*3160*/  F2FP.BF16.PACK_AB R157, R168, R157 ;  /* 0x0000009da89d723e */ /* 0x000fe400000010ff */
[----:B------:R-:W-:Y:S01]  /*3170*/  IADD3.X R161, R172, c[0x0][0x214], RZ, P2, !PT ;  /* 0x00008500aca17a10 */ /* 0x000fe200017fe4ff */
[----:B------:R0:W-:Y:S01]  /*3180*/  STG.E.128 [R166.64], R144 ;  /* 0x00000090a6007986 */ /* 0x0001e2000c101d04 */
[----:B------:R-:W-:-:S02]  /*3190*/  ISETP.GE.AND P0, PT, R3, c[0x0][0x164], PT ;  /* 0x0000590003007a0c */ /* 0x000fc40003f06270 */
[----:B------:R-:W-:Y:S01]  /*31a0*/  LOP3.LUT P1, RZ, R154, 0xff, RZ, 0xc0, !PT ;  /* 0x000000ff9aff7812 */ /* 0x000fe2000782c0ff */
[----:B------:R0:W-:Y:S03]  /*31b0*/  STG.E.128 [R160.64], R156 ;  /* 0x0000009ca0007986 */ /* 0x0001e6000c101d04 */
[----:B------:R-:W-:-:S07]  /*31c0*/  SEL R154, RZ, 0x1, P1 ;  /* 0x00000001ff9a7807 */ /* 0x000fce0000800000 */
[----:B0----5:R-:W-:Y:S01]  /*31d0*/  @P0 CALL.REL.NOINC `(.L_x_10809) ;  /* 0x0000001000000944 */ /* 0x021fe20003c00000 */
[----:B------:R-:W-:Y:S05]  /*31e0*/  BRA `(.L_x_10810) ;  /* 0xffffd3f000007947 */ /* 0x000fea000383ffff */
.L_x_10809:
[----:B------:R-:W-:Y:S05]  /*31f0*/  EXIT ;  /* 0x000000000000794d */ /* 0x000fea0003800000 */
.L_x_10807:
[----:B-1----:R-:W-:Y:S01]  /*3200*/  HFMA2.MMA R192, -RZ, RZ, 0, 5.9604644775390625e-08 ;  /* 0x00000001ffc07435 */ /* 0x002fe200000001ff */
[----:B------:R-:W-:Y:S02]  /*3210*/  MOV R185, 0x1f ;  /* 0x0000001f00b97802 */ /* 0x000fe40000000f00 */
[----:B------:R-:W-:Y:S02]  /*3220*/  MOV R190, 0xffffffff ;  /* 0xffffffff00be7802 */ /* 0x000fe40000000f00 */
[----:B------:R-:W-:Y:S02]  /*3230*/  MOV R188, 0x3250 ;  /* 0x0000325000bc7802 */ /* 0x000fe40000000f00 */
[----:B-----5:R-:W-:Y:S05]  /*3240*/  CALL.REL.NOINC `($__internal_33_$__cuda_sm70_shflsync_bfly_p) ;  /* 0x0000079000007944 */ /* 0x020fea0003c00000 */
[----:B-1----:R-:W-:Y:S01]  /*3250*/  MOV R184, R192 ;  /* 0x000000c000b87202 */ /* 0x002fe20000000f00 */
[----:B0-----:R-:W-:Y:S05]  /*3260*/  BRA `(.L_x_10811) ;  /* 0xffffea0000007947 */ /* 0x001fea000383ffff */
.L_x_10808:
[----:B------:R-:W-:Y:S01]  /*3270*/  HFMA2.MMA R192, -RZ, RZ, 0, 1.1920928955078125e-07 ;  /* 0x00000002ffc07435 */ /* 0x000fe200000001ff */
[----:B------:R-:W-:Y:S02]  /*3280*/  MOV R185, 0x1f ;  /* 0x0000001f00b97802 */ /* 0x000fe40000000f00 */
[----:B------:R-:W-:Y:S02]  /*3290*/  MOV R190, 0xffffffff ;  /* 0xffffffff00be7802 */ /* 0x000fe40000000f00 */
[----:B------:R-:W-:-:S02]  /*32a0*/  MOV R188, 0x32c0 ;  /* 0x000032c000bc7802 */ /* 0x000fc40000000f00 */
[----:B-----5:R-:W-:Y:S05]  /*32b0*/  CALL.REL.NOINC `($__internal_33_$__cuda_sm70_shflsync_bfly_p) ;  /* 0x0000072000007944 */ /* 0x020fea0003c00000 */
[----:B01----:R-:W-:Y:S01]  /*32c0*/  FADD.FTZ R187, R187, R192 ;  /* 0x000000c0bbbb7221 */ /* 0x003fe20000010000 */
[----:B------:R-:W-:Y:S01]  /*32d0*/  HFMA2.MMA R192, -RZ, RZ, 0, 2.384185791015625e-07 ;  /* 0x00000004ffc07435 */ /* 0x000fe200000001ff */
[----:B------:R-:W-:-:S02]  /*32e0*/  MOV R185, 0x1f ;  /* 0x0000001f00b97802 */ /* 0x000fc40000000f00 */
[----:B------:R-:W-:Y:S02]  /*32f0*/  MOV R190, 0xffffffff ;  /* 0xffffffff00be7802 */ /* 0x000fe40000000f00 */
[----:B------:R-:W-:Y:S02]  /*3300*/  MOV R188, 0x3320 ;  /* 0x0000332000bc7802 */ /* 0x000fe40000000f00 */
[----:B------:R-:W-:Y:S05]  /*3310*/  CALL.REL.NOINC `($__internal_33_$__cuda_sm70_shflsync_bfly_p) ;  /* 0x000006c000007944 */ /* 0x000fea0003c00000 */
[----:B01----:R-:W-:Y:S01]  /*3320*/  FADD.FTZ R187, R187, R192 ;  /* 0x000000c0bbbb7221 */ /* 0x003fe20000010000 */
[----:B------:R-:W-:Y:S01]  /*3330*/  HFMA2.MMA R192, -RZ, RZ, 0, 4.76837158203125e-07 ;  /* 0x00000008ffc07435 */ /* 0x000fe200000001ff */
[----:B------:R-:W-:Y:S02]  /*3340*/  MOV R185, 0x1f ;  /* 0x0000001f00b97802 */ /* 0x000fe40000000f00 */
[----:B------:R-:W-:Y:S02]  /*3350*/  MOV R190, 0xffffffff ;  /* 0xffffffff00be7802 */ /* 0x000fe40000000f00 */
[----:B------:R-:W-:Y:S02]  /*3360*/  MOV R188, 0x3380 ;  /* 0x0000338000bc7802 */ /* 0x000fe40000000f00 */
[----:B------:R-:W-:Y:S05]  /*3370*/  CALL.REL.NOINC `($__internal_33_$__cuda_sm70_shflsync_bfly_p) ;  /* 0x0000066000007944 */ /* 0x000fea0003c00000 */
[----:B01----:R-:W-:Y:S01]  /*3380*/  FADD.FTZ R187, R187, R192 ;  /* 0x000000c0bbbb7221 */ /* 0x003fe20000010000 */
[----:B------:R-:W-:Y:S01]  /*3390*/  HFMA2.MMA R192, -RZ, RZ, 0, 9.5367431640625e-07 ;  /* 0x00000010ffc07435 */ /* 0x000fe200000001ff */
[----:B------:R-:W-:-:S02]  /*33a0*/  MOV R185, 0x1f ;  /* 0x0000001f00b97802 */ /* 0x000fc40000000f00 */
[----:B------:R-:W-:Y:S02]  /*33b0*/  MOV R190, 0xffffffff ;  /* 0xffffffff00be7802 */ /* 0x000fe40000000f00 */
[----:B------:R-:W-:Y:S02]  /*33c0*/  MOV R188, 0x33e0 ;  /* 0x000033e000bc7802 */ /* 0x000fe40000000f00 */
[----:B------:R-:W-:Y:S05]  /*33d0*/  CALL.REL.NOINC `($__internal_33_$__cuda_sm70_shflsync_bfly_p) ;  /* 0x0000060000007944 */ /* 0x000fea0003c00000 */
        /* <DEDUP_REMOVED lines=70> */
[----:B------:R-:W-:Y:S05]  /*3840*/  CALL.REL.NOINC `($__internal_33_$__cuda_sm70_shflsync_bfly_p) ;  /* 0x0000019000007944 */ /* 0x000fea0003c00000 */
[----:B01----:R-:W-:Y:S01]  /*3850*/  FADD.FTZ R187, R187, R192 ;  /* 0x000000c0bbbb7221 */ /* 0x003fe20000010000 */
[----:B------:R-:W-:Y:S01]  /*3860*/  HFMA2.MMA R192, -RZ, RZ, 0, 1.1920928955078125e-07 ;  /* 0x00000002ffc07435 */ /* 0x000fe200000001ff */
[----:B------:R-:W-:Y:S02]  /*3870*/  MOV R185, 0x1f ;  /* 0x0000001f00b97802 */ /* 0x000fe40000000f00 */
[----:B------:R-:W-:Y:S02]  /*3880*/  MOV R190, 0xffffffff ;  /* 0xffffffff00be7802 */ /* 0x000fe40000000f00 */
[----:B------:R-:W-:Y:S02]  /*3890*/  MOV R188, 0x38b0 ;  /* 0x000038b000bc7802 */ /* 0x000fe40000000f00 */
[----:B------:R-:W-:Y:S05]  /*38a0*/  CALL.REL.NOINC `($__internal_33_$__cuda_sm70_shflsync_bfly_p) ;  /* 0x0000013000007944 */ /* 0x000fea0003c00000 */
        /* <DEDUP_REMOVED lines=18> */
[----:B01----:R-:W-:Y:S05]  /*39d0*/  BRA `(.L_x_10812) ;  /* 0xffffe7d000007947 */ /* 0x003fea000383ffff */
        .weak           $__internal_33_$__cuda_sm70_shflsync_bfly_p
        .type           $__internal_33_$__cuda_sm70_shflsync_bfly_p,@function
        .size           $__internal_33_$__cuda_sm70_shflsync_bfly_p,(.L_x_26493 - $__internal_33_$__cuda_sm70_shflsync_bfly_p)
$__internal_33_$__cuda_sm70_shflsync_bfly_p:
[----:B------:R-:W-:Y:S01]  /*39e0*/  HFMA2.MMA R189, -RZ, RZ, 0, 0 ;  /* 0x00000000ffbd7435 */ /* 0x000fe200000001ff */
[----:B------:R-:W-:Y:S04]  /*39f0*/  WARPSYNC R190 ;  /* 0x000000be00007348 */ /* 0x000fe80003800000 */
[----:B------:R0:W1:Y:S01]  /*3a00*/  SHFL.BFLY PT, R192, R187, R192, R185 ;  /* 0x0c0000c0bbc07389 */ /* 0x00006200000e00b9 */
[----:B------:R-:W-:Y:S05]  /*3a10*/  RET.REL.NODEC R188 `(_ZN10layer_norm31ln_parallel_residual_fwd_kernelINS_13Kernel_traitsIf13__nv_bfloat16fS2_fjLj4096ELj1ELj1ELj4ELj16ENS_18Kernel_traits_baseILj4096EfS2_fS2_fjLj128EEEEELb0ELb0ELb1EEEvNS_9FwdParamsE) ;  /* 0xffffc5e0bc007950 */ /* 0x000fea0003c3ffff */
.L_x_10813:
        /* <DEDUP_REMOVED lines=14> */
.L_x_26493:


//--------------------- .text._ZN10layer_norm31ln_parallel_residual_fwd_kernelINS_13Kernel_traitsIf13__nv_bfloat16fS2_fjLj4096ELj1ELj1ELj4ELj16ENS_18Kernel_traits_baseILj4096EfS2_fS2_fjLj128EEEEELb0ELb1ELb0EEEvNS_9FwdParamsE --------------------------
	.section	.text._ZN10layer_norm31ln_parallel_residual_fwd_kernelINS_13Kernel_traitsIf13__nv_bfloat16fS2_fjLj4096ELj1ELj1ELj4ELj16ENS_18Kernel_traits_baseILj4096EfS2_fS2_fjLj128EEEEELb0ELb1ELb0EEEvNS_9FwdParamsE,"ax",@progbits
	.sectioninfo	@"SHI_REGISTERS=128"
	.align	128
        .global         _ZN10layer_norm31ln_parallel_residual_fwd_kernelINS_13Kernel_traitsIf13__nv_bfloat16fS2_fjLj4096ELj1ELj1ELj4ELj16ENS_18Kernel_traits_baseILj4096EfS2_fS2_fjLj128EEEEELb0ELb1ELb0EEEvNS_9FwdParamsE
        .type           _ZN10layer_norm31ln_parallel_residual_fwd_kernelINS_13Kernel_traitsIf13__nv_bfloat16fS2_fjLj4096ELj1ELj1ELj4ELj16ENS_18Kernel_traits_baseILj4096EfS2_fS2_fjLj128EEEEELb0ELb1ELb0EEEvNS_9FwdParamsE,@function
        .size           _ZN10layer_norm31ln_parallel_residual_fwd_kernelINS_13Kernel_traitsIf13__nv_bfloat16fS2_fjLj4096ELj1ELj1ELj4ELj16ENS_18Kernel_traits_baseILj4096EfS2_fS2_fjLj128EEEEELb0ELb1ELb0EEEvNS_9FwdParamsE,(.L_x_26494 - _ZN10layer_norm31ln_parallel_residual_fwd_kernelINS_13Kernel_traitsIf13__nv_bfloat16fS2_fjLj4096ELj1ELj1ELj4ELj16ENS_18Kernel_traits_baseILj4096EfS2_fS2_fjLj128EEEEELb0ELb1ELb0EEEvNS_9FwdParamsE)
        .other          _ZN10layer_norm31ln_parallel_residual_fwd_kernelINS_13Kernel_traitsIf13__nv_bfloat16fS2_fjLj4096ELj1ELj1ELj4ELj16ENS_18Kernel_traits_baseILj4096EfS2_fS2_fjLj128EEEEELb0ELb1ELb0EEEvNS_9FwdParamsE,@"STO_CUDA_ENTRY STV_DEFAULT"
_ZN10layer_norm31ln_parallel_residual_fwd_kernelINS_13Kernel_traitsIf13__nv_bfloat16fS2_fjLj4096ELj1ELj1ELj4ELj16ENS_18Kernel_traits_baseILj4096EfS2_fS2_fjLj128EEEEELb0ELb1ELb0EEEvNS_9FwdParamsE:
.text._ZN10layer_norm31ln_parallel_residual_fwd_kernelINS_13Kernel_traitsIf13__nv_bfloat16fS2_fjLj4096ELj1ELj1ELj4ELj16ENS_18Kernel_traits_baseILj4096EfS2_fS2_fjLj128EEEEELb0ELb1ELb0EEEvNS_9FwdParamsE:
        /* <DEDUP_REMOVED lines=16> */
[----:B------:R-:W-:Y:S01]  /*0100*/  HFMA2.MMA R3, -RZ, RZ, 0, 1.9073486328125e-06 ;  /* 0x00000020ff037435 */ /* 0x000fe200000001ff */
        /* <DEDUP_REMOVED lines=12> */
[----:B------:R-:W-:-:S03]  /*01d0*/  LOP3.LUT R56, R56, 0x80, RZ, 0xfc, !PT ;  /* 0x0000008038387812 */ /* 0x000fc600078efcff */
.L_x_10815:
[----:B------:R-:W-:Y:S05]  /*01e0*/  BSYNC B0 ;  /* 0x0000000000007941 */ /* 0x000fea0003800000 */
.L_x_10814:
[----:B------:R-:W-:Y:S01]  /*01f0*/  BSSY B0, `(.L_x_10816) ;  /* 0x0000011000007945 */ /* 0x000fe20003800000 */
[----:B------:R-:W-:Y:S05]  /*0200*/  @!P3 BRA `(.L_x_10817) ;  /* 0x000000f00000b947 */ /* 0x000fea0003800000 */
[----:B------:R-:W-:Y:S01]  /*0210*/  ISETP.NE.U32.AND P0, PT, RZ, c[0x0][0x218], PT ;  /* 0x00008600ff007a0c */ /* 0x000fe20003f05070 */
[----:B------:R-:W-:Y:S01]  /*0220*/  CS2R R22, SRZ ;  /* 0x0000000000167805 */ /* 0x000fe2000001ff00 */
[----:B------:R-:W-:Y:S01]  /*0230*/  MOV R37, 0x20 ;  /* 0x0000002000257802 */ /* 0x000fe20000000f00 */
[----:B0-----:R-:W-:Y:S01]  /*0240*/  CS2R R20, SRZ ;  /* 0x0000000000147805 */ /* 0x001fe2000001ff00 */
        /* <DEDUP_REMOVED lines=11> */
.L_x_10817:
[----:B------:R-:W-:Y:S05]  /*0300*/  BSYNC B0 ;  /* 0x0000000000007941 */ /* 0x000fea0003800000 */
.L_x_10816:
[----:B------:R-:W-:Y:S01]  /*0310*/  BSSY B0, `(.L_x_10818) ;  /* 0x0000011000007945 */ /* 0x000fe20003800000 */
[----:B------:R-:W-:Y:S05]  /*0320*/  @!P2 BRA `(.L_x_10819) ;  /* 0x000000f00000a947 */ /* 0x000fea0003800000 */
[----:B------:R-:W-:Y:S01]  /*0330*/  ISETP.NE.U32.AND P0, PT, RZ, c[0x0][0x218], PT ;  /* 0x00008600ff007a0c */ /* 0x000fe20003f05070 */
[----:B------:R-:W-:Y:S01]  /*0340*/  HFMA2.MMA R53, -RZ, RZ, 0, 1.9073486328125e-06 ;  /* 0x00000020ff357435 */ /* 0x000fe200000001ff */
[----:B------:R-:W-:Y:S01]  /*0350*/  CS2R R38, SRZ ;  /* 0x0000000000267805 */ /* 0x000fe2000001ff00 */
[----:B0-----:R-:W-:Y:S01]  /*0360*/  CS2R R36, SRZ ;  /* 0x0000000000247805 */ /* 0x001fe2000001ff00 */
        /* <DEDUP_REMOVED lines=11> */
.L_x_10819:
[----:B------:R-:W-:Y:S05]  /*0420*/  BSYNC B0 ;  /* 0x0000000000007941 */ /* 0x000fea0003800000 */
.L_x_10818:
[----:B------:R-:W-:Y:S01]  /*0430*/  BSSY B0, `(.L_x_10820) ;  /* 0x0000010000007945 */ /* 0x000fe20003800000 */
[----:B------:R-:W-:Y:S05]  /*0440*/  @!P1 BRA `(.L_x_10821) ;  /* 0x000000e000009947 */ /* 0x000fea0003800000 */
[----:B------:R-:W-:Y:S01]  /*0450*/  ISETP.NE.U32.AND P0, PT, RZ, c[0x0][0x218], PT ;  /* 0x00008600ff007a0c */ /* 0x000fe20003f05070 */
[----:B------:R-:W-:Y:S01]  /*0460*/  CS2R R54, SRZ ;  /* 0x0000000000367805 */ /* 0x000fe2000001ff00 */
[----:B0-----:R-:W-:Y:S01]  /*0470*/  MOV R3, 0x20 ;  /* 0x0000002000037802 */ /* 0x001fe20000000f00 */
[----:B------:R-:W-:Y:S01]  /*0480*/  CS2R R52, SRZ ;  /* 0x0000000000347805 */ /* 0x000fe2000001ff00 */
[----:B------:R-:W-:Y:S01]  /*0490*/  ISETP.NE.AND.EX P0, PT, RZ, c[0x0][0x21c], PT, P0 ;  /* 0x00008700ff007a0c */ /* 0x000fe20003f05300 */
[----:B------:R-:W-:-:S02]  /*04a0*/  CS2R R58, SRZ ;  /* 0x00000000003a7805 */ /* 0x000fc4000001ff00 */
[----:B------:R-:W-:-:S05]  /*04b0*/  IMAD.WIDE.U32 R2, R56, R3, c[0x0][0x1b0] ;  /* 0x00006c0038027625 */ /* 0x000fca00078e0003 */
[----:B------:R0:W5:Y:S04]  /*04c0*/  LDG.E.128 R60, [R2.64] ;  /* 0x00000004023c7981 */ /* 0x000168000c1e1d00 */
[----:B------:R0:W5:Y:S01]  /*04d0*/  LDG.E.128 R64, [R2.64+0x10] ;  /* 0x0000100402407981 */ /* 0x000162000c1e1d00 */
[----:B------:R-:W-:-:S04]  /*04e0*/  @P0 LEA R68, P5, R56, c[0x0][0x218], 0x5 ;  /* 0x0000860038440a11 */ /* 0x000fc800078a28ff */
[----:B------:R-:W-:Y:S02]  /*04f0*/  @P0 LEA.HI.X R69, R56, c[0x0][0x21c], RZ, 0x5, P5 ;  /* 0x0000870038450a11 */ /* 0x000fe400028f2cff */
[----:B------:R-:W-:-:S03]  /*0500*/  CS2R R56, SRZ ;  /* 0x0000000000387805 */ /* 0x000fc6000001ff00 */
[----:B------:R0:W5:Y:S04]  /*0510*/  @P0 LDG.E.128 R52, [R68.64] ;  /* 0x0000000444340981 */ /* 0x000168000c1e1d00 */
[----:B------:R0:W5:Y:S02]  /*0520*/  @P0 LDG.E.128 R56, [R68.64+0x10] ;  /* 0x0000100444380981 */ /* 0x000164000c1e1d00 */
.L_x_10821:
[----:B------:R-:W-:Y:S05]  /*0530*/  BSYNC B0 ;  /* 0x0000000000007941 */ /* 0x000fea0003800000 */
.L_x_10820:
[----:B------:R-:W1:Y:S02]  /*0540*/  S2UR UR6, SR_CTAID.X ;  /* 0x00000000000679c3 */ /* 0x000e640000002500 */
[----:B-1----:R-:W-:-:S04]  /*0550*/  LEA.HI R118, R0, UR6, RZ, 0x19 ;  /* 0x0000000600767c11 */ /* 0x002fc8000f8fc8ff */
[----:B------:R-:W-:-:S13]  /*0560*/  ISETP.GE.AND P0, PT, R118, c[0x0][0x164], PT ;  /* 0x0000590076007a0c */ /* 0x000fda0003f06270 */
[----:B------:R-:W-:Y:S05]  /*0570*/  @P0 EXIT ;  /* 0x000000000000094d */ /* 0x000fea0003800000 */
[----:B------:R-:W-:Y:S01]  /*0580*/  SHF.R.S32.HI R70, RZ, 0x3, R70 ;  /* 0x00000003ff467819 */ /* 0x000fe20000011446 */
[----:B------:R-:W-:Y:S01]  /*0590*/  ULDC.U8 UR6, c[0x0][0x1f0] ;  /* 0x00007c0000067ab9 */ /* 0x000fe20000000000 */
[----:B0-----:R-:W-:Y:S02]  /*05a0*/  LOP3.LUT R3, R0, 0x60, RZ, 0xc0, !PT ;  /* 0x0000006000037812 */ /* 0x001fe400078ec0ff */
[----:B------:R-:W-:Y:S02]  /*05b0*/  LOP3.LUT R2, R70, 0x7f, RZ, 0xc0, !PT ;  /* 0x0000007f46027812 */ /* 0x000fe400078ec0ff */
[----:B------:R-:W-:Y:S02]  /*05c0*/  SHF.R.U32.HI R70, RZ, 0x2, R70 ;  /* 0x00000002ff467819 */ /* 0x000fe40000011646 */
[----:B------:R-:W-:Y:S02]  /*05d0*/  IADD3 R3, R2, -R3, RZ ;  /* 0x8000000302037210 */ /* 0x000fe40007ffe0ff */
[----:B------:R-:W-:-:S02]  /*05e0*/  LOP3.LUT R70, R70, 0x3fffffe0, RZ, 0xc0, !PT ;  /* 0x3fffffe046467812 */ /* 0x000fc400078ec0ff */
[----:B------:R-:W-:-:S04]  /*05f0*/  IMNMX R3, RZ, R3, !PT ;  /* 0x00000003ff037217 */ /* 0x000fc80007800200 */
[----:B------:R-:W-:-:S04]  /*0600*/  IMNMX R3, R3, 0x20, PT ;  /* 0x0000002003037817 */ /* 0x000fc80003800200 */
[----:B------:R-:W-:-:S04]  /*0610*/  IADD3 R3, R3, R70, RZ ;  /* 0x0000004603037210 */ /* 0x000fc80007ffe0ff */
[----:B------:R-:W-:Y:S02]  /*0620*/  SHF.L.U32 R68, R3, 0x3, RZ ;  /* 0x0000000303447819 */ /* 0x000fe400000006ff */
[----:B------:R-:W-:-:S04]  /*0630*/  SHF.L.U32 R3, R0, 0x5, RZ ;  /* 0x0000000500037819 */ /* 0x000fc800000006ff */
[----:B------:R-:W0:Y:S01]  /*0640*/  I2F.U32 R68, R68 ;  /* 0x0000004400447306 */ /* 0x000e220000201000 */
[----:B------:R-:W-:-:S04]  /*0650*/  LOP3.LUT R3, R3, 0x3e0, RZ, 0xc0, !PT ;  /* 0x000003e003037812 */ /* 0x000fc800078ec0ff */
[----:B------:R-:W-:Y:S01]  /*0660*/  IADD3 R3, R2, -R3, RZ ;  /* 0x8000000302037210 */ /* 0x000fe20007ffe0ff */
[----:B------:R-:W-:-:S03]  /*0670*/  HFMA2.MMA R2, -RZ, RZ, 0, 5.9604644775390625e-08 ;  /* 0x00000001ff027435 */ /* 0x000fc600000001ff */
[----:B------:R-:W-:-:S04]  /*0680*/  IMNMX R3, RZ, R3, !PT ;  /* 0x00000003ff037217 */ /* 0x000fc80007800200 */
[----:B------:R-:W-:Y:S01]  /*0690*/  IMNMX R3, R3, 0x20, PT ;  /* 0x0000002003037817 */ /* 0x000fe20003800200 */
[----:B0-----:R0:W1:Y:S03]  /*06a0*/  MUFU.RCP R117, R68 ;  /* 0x0000004400757308 */ /* 0x0010660000001000 */
[----:B------:R-:W-:Y:S02]  /*06b0*/  IADD3 R116, R70, R3, RZ ;  /* 0x0000000346747210 */ /* 0x000fe40007ffe0ff */
[----:B------:R-:W-:Y:S02]  /*06c0*/  PRMT R3, R2, 0x7610, R3 ;  /* 0x0000761002037816 */ /* 0x000fe40000000003 */
[----:B------:R-:W-:Y:S02]  /*06d0*/  SHF.L.U32 R116, R116, 0x3, RZ ;  /* 0x0000000374747819 */ /* 0x000fe400000006ff */
.L_x_10905:
        /* <DEDUP_REMOVED lines=18> */
[----:B0-----:R0:W5:Y:S01]  /*0800*/  @P5 LDG.E.128 R68, [R82.64] ;  /* 0x0000000452445981 */ /* 0x001162000c1e1d00 */
        /* <DEDUP_REMOVED lines=10> */
.L_x_10824:
[----:B0----5:R-:W-:-:S05]  /*08b0*/  PRMT R81, RZ, 0x5410, R68 ;  /* 0x00005410ff517816 */ /* 0x021fca0000000044 */
[----:B------:R-:W-:-:S04]  /*08c0*/  FADD.FTZ R80, R81, R80 ;  /* 0x0000005051507221 */ /* 0x000fc80000010000 */
[----:B------:R-:W-:Y:S02]  /*08d0*/  @P0 FADD.FTZ R80, R72, R80 ;  /* 0x0000005048500221 */ /* 0x000fe40000010000 */
.L_x_10825:
[----:B------:R-:W-:Y:S01]  /*08e0*/  PRMT R81, RZ, 0x7610, R84 ;  /* 0x00007610ff517816 */ /* 0x000fe20000000054 */
[----:B------:R-:W-:Y:S05]  /*08f0*/  @P5 BRA `(.L_x_10826) ;  /* 0x0000003000005947 */ /* 0x000fea0003800000 */
[----:B------:R-:W-:Y:S05]  /*0900*/  @!P0 BRA `(.L_x_10827) ;  /* 0x0000005000008947 */ /* 0x000fea0003800000 */
[----:B-----5:R-:W-:Y:S01]  /*0910*/  FADD.FTZ R81, R73, R81 ;  /* 0x0000005149517221 */ /* 0x020fe20000010000 */
[----:B------:R-:W-:Y:S05]  /*0920*/  BRA `(.L_x_10827) ;  /* 0x0000003000007947 */ /* 0x000fea0003800000 */
.L_x_10826:
[----:B-----5:R-:W-:-:S05]  /*0930*/  PRMT R82, RZ, 0x7610, R68 ;  /* 0x00007610ff527816 */ /* 0x020fca0000000044 */
[----:B------:R-:W-:-:S04]  /*0940*/  FADD.FTZ R81, R82, R81 ;  /* 0x0000005152517221 */ /* 0x000fc80000010000 */
[----:B------:R-:W-:Y:S02]  /*0950*/  @P0 FADD.FTZ R81, R73, R81 ;  /* 0x0000005149510221 */ /* 0x000fe40000010000 */
.L_x_10827:
[----:B------:R-:W-:Y:S01]  /*0960*/  PRMT R82, RZ, 0x5410, R85 ;  /* 0x00005410ff527816 */ /* 0x000fe20000000055 */
[----:B------:R-:W-:Y:S05]  /*0970*/  @P5 BRA `(.L_x_10828) ;  /* 0x0000003000005947 */ /* 0x000fea0003800000 */
[----:B------:R-:W-:Y:S05]  /*0980*/  @!P0 BRA `(.L_x_10829) ;  /* 0x0000005000008947 */ /* 0x000fea0003800000 */
[----:B-----5:R-:W-:Y:S01]  /*0990*/  FADD.FTZ R82, R74, R82 ;  /* 0x000000524a527221 */ /* 0x020fe20000010000 */
[----:B------:R-:W-:Y:S05]  /*09a0*/  BRA `(.L_x_10829) ;  /* 0x0000003000007947 */ /* 0x000fea0003800000 */
.L_x_10828:
[----:B-----5:R-:W-:-:S05]  /*09b0*/  PRMT R83, RZ, 0x5410, R69 ;  /* 0x00005410ff537816 */ /* 0x020fca0000000045 */
[----:B------:R-:W-:-:S04]  /*09c0*/  FADD.FTZ R82, R83, R82 ;  /* 0x0000005253527221 */ /* 0x000fc80000010000 */
[----:B------:R-:W-:Y:S02]  /*09d0*/  @P0 FADD.FTZ R82, R74, R82 ;  /* 0x000000524a520221 */ /* 0x000fe40000010000 */
.L_x_10829:
[----:B------:R-:W-:Y:S01]  /*09e0*/  PRMT R83, RZ, 0x7610, R85 ;  /* 0x00007610ff537816 */ /* 0x000fe20000000055 */
[----:B------:R-:W-:Y:S05]  /*09f0*/  @P5 BRA `(.L_x_10830) ;  /* 0x0000003000005947 */ /* 0x000fea0003800000 */
[----:B------:R-:W-:Y:S05]  /*0a00*/  @!P0 BRA `(.L_x_10831) ;  /* 0x0000005000008947 */ /* 0x000fea0003800000 */
[----:B-----5:R-:W-:Y:S01]  /*0a10*/  FADD.FTZ R83, R75, R83 ;  /* 0x000000534b537221 */ /* 0x020fe20000010000 */
[----:B------:R-:W-:Y:S05]  /*0a20*/  BRA `(.L_x_10831) ;  /* 0x0000003000007947 */ /* 0x000fea0003800000 */
.L_x_10830:
[----:B-----5:R-:W-:-:S05]  /*0a30*/  PRMT R84, RZ, 0x7610, R69 ;  /* 0x00007610ff547816 */ /* 0x020fca0000000045 */
[----:B------:R-:W-:-:S04]  /*0a40*/  FADD.FTZ R83, R84, R83 ;  /* 0x0000005354537221 */ /* 0x000fc80000010000 */
[----:B------:R-:W-:Y:S02]  /*0a50*/  @P0 FADD.FTZ R83, R75, R83 ;  /* 0x000000534b530221 */ /* 0x000fe40000010000 */
.L_x_10831:
[----:B------:R-:W-:Y:S01]  /*0a60*/  PRMT R84, RZ, 0x5410, R86 ;  /* 0x00005410ff547816 */ /* 0x000fe20000000056 */
[----:B------:R-:W-:Y:S05]  /*0a70*/  @P5 BRA `(.L_x_10832) ;  /* 0x0000003000005947 */ /* 0x000fea0003800000 */
[----:B------:R-:W-:Y:S05]  /*0a80*/  @!P0 BRA `(.L_x_10833) ;  /* 0x0000005000008947 */ /* 0x000fea0003800000 */
[----:B-----5:R-:W-:Y:S01]  /*0a90*/  FADD.FTZ R84, R76, R84 ;  /* 0x000000544c547221 */ /* 0x020fe20000010000 */
[----:B------:R-:W-:Y:S05]  /*0aa0*/  BRA `(.L_x_10833) ;  /* 0x0000003000007947 */ /* 0x000fea0003800000 */
.L_x_10832:
[----:B-----5:R-:W-:-:S05]  /*0ab0*/  PRMT R85, RZ, 0x5410, R70 ;  /* 0x00005410ff557816 */ /* 0x020fca0000000046 */
[----:B------:R-:W-:-:S04]  /*0ac0*/  FADD.FTZ R84, R85, R84 ;  /* 0x0000005455547221 */ /* 0x000fc80000010000 */
[----:B------:R-:W-:Y:S02]  /*0ad0*/  @P0 FADD.FTZ R84, R76, R84 ;  /* 0x000000544c540221 */ /* 0x000fe40000010000 */
.L_x_10833:
[----:B------:R-:W-:Y:S01]  /*0ae0*/  PRMT R85, RZ, 0x7610, R86 ;  /* 0x00007610ff557816 */ /* 0x000fe20000000056 */
[----:B------:R-:W-:Y:S05]  /*0af0*/  @P5 BRA `(.L_x_10834) ;  /* 0x0000003000005947 */ /* 0x000fea0003800000 */
[----:B------:R-:W-:Y:S05]  /*0b00*/  @!P0 BRA `(.L_x_10835) ;  /* 0x0000005000008947 */ /* 0x000fea0003800000 */
[----:B-----5:R-:W-:Y:S01]  /*0b10*/  FADD.FTZ R85, R77, R85 ;  /* 0x000000554d557221 */ /* 0x020fe20000010000 */
[----:B------:R-:W-:Y:S05]  /*0b20*/  BRA `(.L_x_10835) ;  /* 0x0000003000007947 */ /* 0x000fea0003800000 */
.L_x_10834:
[----:B-----5:R-:W-:-:S05]  /*0b30*/  PRMT R86, RZ, 0x7610, R70 ;  /* 0x00007610ff567816 */ /* 0x020fca0000000046 */
[----:B------:R-:W-:-:S04]  /*0b40*/  FADD.FTZ R85, R86, R85 ;  /* 0x0000005556557221 */ /* 0x000fc80000010000 */
[----:B------:R-:W-:Y:S02]  /*0b50*/  @P0 FADD.FTZ R85, R77, R85 ;  /* 0x000000554d550221 */ /* 0x000fe40000010000 */
.L_x_10835:
[----:B------:R-:W-:Y:S01]  /*0b60*/  PRMT R86, RZ, 0x5410, R87 ;  /* 0x00005410ff567816 */ /* 0x000fe20000000057 */
[----:B------:R-:W-:Y:S05]  /*0b70*/  @P5 BRA `(.L_x_10836) ;  /* 0x0000003000005947 */ /* 0x000fea0003800000 */
[----:B------:R-:W-:Y:S05]  /*0b80*/  @!P0 BRA `(.L_x_10837) ;  /* 0x0000005000008947 */ /* 0x000fea0003800000 */
[----:B-----5:R-:W-:Y:S01]  /*0b90*/  FADD.FTZ R86, R78, R86 ;  /* 0x000000564e567221 */ /* 0x020fe20000010000 */
[----:B------:R-:W-:Y:S05]  /*0ba0*/  BRA `(.L_x_10837) ;  /* 0x0000003000007947 */ /* 0x000fea0003800000 */
.L_x_10836:
[----:B-----5:R-:W-:-:S05]  /*0bb0*/  PRMT R113, RZ, 0x5410, R71 ;  /* 0x00005410ff717816 */ /* 0x020fca0000000047 */
[----:B------:R-:W-:-:S04]  /*0bc0*/  FADD.FTZ R86, R113, R86 ;  /* 0x0000005671567221 */ /* 0x000fc80000010000 */
[----:B------:R-:W-:Y:S02]  /*0bd0*/  @P0 FADD.FTZ R86, R78, R86 ;  /* 0x000000564e560221 */ /* 0x000fe40000010000 */
.L_x_10837:
[----:B------:R-:W-:Y:S01]  /*0be0*/  PRMT R87, RZ, 0x7610, R87 ;  /* 0x00007610ff577816 */ /* 0x000fe20000000057 */
[----:B------:R-:W-:Y:S05]  /*0bf0*/  @P5 BRA `(.L_x_10838) ;  /* 0x0000003000005947 */ /* 0x000fea0003800000 */
[----:B------:R-:W-:Y:S05]  /*0c00*/  @!P0 BRA `(.L_x_10839) ;  /* 0x0000005000008947 */ /* 0x000fea0003800000 */
[----:B-----5:R-:W-:Y:S01]  /*0c10*/  FADD.FTZ R87, R79, R87 ;  /* 0x000000574f577221 */ /* 0x020fe20000010000 */
[----:B------:R-:W-:Y:S05]  /*0c20*/  BRA `(.L_x_10839) ;  /* 0x0000003000007947 */ /* 0x000fea0003800000 */
.L_x_10838:
[----:B-----5:R-:W-:-:S05]  /*0c30*/  PRMT R112, RZ, 0x7610, R71 ;  /* 0x00007610ff707816 */ /* 0x020fca0000000047 */
[----:B------:R-:W-:-:S04]  /*0c40*/  FADD.FTZ R87, R112, R87 ;  /* 0x0000005770577221 */ /* 0x000fc80000010000 */
[----:B------:R-:W-:Y:S02]  /*0c50*/  @P0 FADD.FTZ R87, R79, R87 ;  /* 0x000000574f570221 */ /* 0x000fe40000010000 */
.L_x_10839:
[C---:B------:R-:W-:Y:S02]  /*0c60*/  LEA R114, P0, R2.reuse, c[0x0][0x188], 0x5 ;  /* 0x0000620002727a11 */ /* 0x040fe400078028ff */
[C---:B------:R-:W-:Y:S02]  /*0c70*/  IADD3 R112, R2.reuse, 0x80, RZ ;  /* 0x0000008002707810 */ /* 0x040fe40007ffe0ff */
[----:B------:R-:W-:-:S05]  /*0c80*/  LEA.HI.X R115, R2, c[0x0][0x18c], RZ, 0x5, P0 ;  /* 0x0000630002737a11 */ /* 0x000fca00000f2cff */
[----:B------:R0:W-:Y:S04]  /*0c90*/  STG.E.128 [R114.64], R80 ;  /* 0x0000005072007986 */ /* 0x0001e8000c101d04 */
[----:B------:R0:W-:Y:S02]  /*0ca0*/  STG.E.128 [R114.64+0x10], R84 ;  /* 0x0000105472007986 */ /* 0x0001e4000c101d04 */
.L_x_10823:
[----:B------:R-:W-:Y:S05]  /*0cb0*/  BSYNC B0 ;  /* 0x0000000000007941 */ /* 0x000fea0003800000 */
.L_x_10822:
        /* <DEDUP_REMOVED lines=12> */
[----:B0----5:R0:W5:Y:S01]  /*0d80*/  @P5 LDG.E.128 R68, [R90.64] ;  /* 0x000000045a445981 */ /* 0x021162000c1e1d00 */
        /* <DEDUP_REMOVED lines=10> */
.L_x_10842:
[----:B0----5:R-:W-:-:S05]  /*0e30*/  PRMT R89, RZ, 0x5410, R68 ;  /* 0x00005410ff597816 */ /* 0x021fca0000000044 */
[----:B------:R-:W-:-:S04]  /*0e40*/  FADD.FTZ R88, R89, R88 ;  /* 0x0000005859587221 */ /* 0x000fc80000010000 */
[----:B------:R-:W-:Y:S02]  /*0e50*/  @P0 FADD.FTZ R88, R72, R88 ;  /* 0x0000005848580221 */ /* 0x000fe40000010000 */
.L_x_10843:
[----:B------:R-:W-:Y:S01]  /*0e60*/  PRMT R89, RZ, 0x7610, R92 ;  /* 0x00007610ff597816 */ /* 0x000fe2000000005c */
[----:B------:R-:W-:Y:S05]  /*0e70*/  @P5 BRA `(.L_x_10844) ;  /* 0x0000003000005947 */ /* 0x000fea0003800000 */
[----:B------:R-:W-:Y:S05]  /*0e80*/  @!P0 BRA `(.L_x_10845) ;  /* 0x0000005000008947 */ /* 0x000fea0003800000 */
[----:B-----5:R-:W-:Y:S01]  /*0e90*/  FADD.FTZ R89, R73, R89 ;  /* 0x0000005949597221 */ /* 0x020fe20000010000 */
[----:B------:R-:W-:Y:S05]  /*0ea0*/  BRA `(.L_x_10845) ;  /* 0x0000003000007947 */ /* 0x000fea0003800000 */
.L_x_10844:
[----:B-----5:R-:W-:-:S05]  /*0eb0*/  PRMT R90, RZ, 0x7610, R68 ;  /* 0x00007610ff5a7816 */ /* 0x020fca0000000044 */
[----:B------:R-:W-:-:S04]  /*0ec0*/  FADD.FTZ R89, R90, R89 ;  /* 0x000000595a597221 */ /* 0x000fc80000010000 */
[----:B------:R-:W-:Y:S02]  /*0ed0*/  @P0 FADD.FTZ R89, R73, R89 ;  /* 0x0000005949590221 */ /* 0x000fe40000010000 */
.L_x_10845:
[----:B------:R-:W-:Y:S01]  /*0ee0*/  PRMT R90, RZ, 0x5410, R93 ;  /* 0x00005410ff5a7816 */ /* 0x000fe2000000005d */
[----:B------:R-:W-:Y:S05]  /*0ef0*/  @P5 BRA `(.L_x_10846) ;  /* 0x0000003000005947 */ /* 0x000fea0003800000 */
[----:B------:R-:W-:Y:S05]  /*0f00*/  @!P0 BRA `(.L_x_10847) ;  /* 0x0000005000008947 */ /* 0x000fea0003800000 */
[----:B-----5:R-:W-:Y:S01]  /*0f10*/  FADD.FTZ R90, R74, R90 ;  /* 0x0000005a4a5a7221 */ /* 0x020fe20000010000 */
[----:B------:R-:W-:Y:S05]  /*0f20*/  BRA `(.L_x_10847) ;  /* 0x0000003000007947 */ /* 0x000fea0003800000 */
.L_x_10846:
[----:B-----5:R-:W-:-:S05]  /*0f30*/  PRMT R91, RZ, 0x5410, R69 ;  /* 0x00005410ff5b7816 */ /* 0x020fca0000000045 */
[----:B------:R-:W-:-:S04]  /*0f40*/  FADD.FTZ R90, R91, R90 ;  /* 0x0000005a5b5a7221 */ /* 0x000fc80000010000 */
[----:B------:R-:W-:Y:S02]  /*0f50*/  @P0 FADD.FTZ R90, R74, R90 ;  /* 0x0000005a4a5a0221 */ /* 0x000fe40000010000 */
.L_x_10847:
[----:B------:R-:W-:Y:S01]  /*0f60*/  PRMT R91, RZ, 0x7610, R93 ;  /* 0x00007610ff5b7816 */ /* 0x000fe2000000005d */
[----:B------:R-:W-:Y:S05]  /*0f70*/  @P5 BRA `(.L_x_10848) ;  /* 0x0000003000005947 */ /* 0x000fea0003800000 */
[----:B------:R-:W-:Y:S05]  /*0f80*/  @!P0 BRA `(.L_x_10849) ;  /* 0x0000005000008947 */ /* 0x000fea0003800000 */
[----:B-----5:R-:W-:Y:S01]  /*0f90*/  FADD.FTZ R91, R75, R91 ;  /* 0x0000005b4b5b7221 */ /* 0x020fe20000010000 */
[----:B------:R-:W-:Y:S05]  /*0fa0*/  BRA `(.L_x_10849) ;  /* 0x0000003000007947 */ /* 0x000fea0003800000 */
.L_x_10848:
[----:B-----5:R-:W-:-:S05]  /*0fb0*/  PRMT R92, RZ, 0x7610, R69 ;  /* 0x00007610ff5c7816 */ /* 0x020fca0000000045 */
[----:B------:R-:W-:-:S04]  /*0fc0*/  FADD.FTZ R91, R92, R91 ;  /* 0x0000005b5c5b7221 */ /* 0x000fc80000010000 */
[----:B------:R-:W-:Y:S02]  /*0fd0*/  @P0 FADD.FTZ R91, R75, R91 ;  /* 0x0000005b4b5b0221 */ /* 0x000fe40000010000 */
.L_x_10849:
[----:B------:R-:W-:Y:S01]  /*0fe0*/  PRMT R92, RZ, 0x5410, R94 ;  /* 0x00005410ff5c7816 */ /* 0x000fe2000000005e */
[----:B------:R-:W-:Y:S05]  /*0ff0*/  @P5 BRA `(.L_x_10850) ;  /* 0x0000003000005947 */ /* 0x000fea0003800000 */
[----:B------:R-:W-:Y:S05]  /*1000*/  @!P0 BRA `(.L_x_10851) ;  /* 0x0000005000008947 */ /* 0x000fea0003800000 */
[----:B-----5:R-:W-:Y:S01]  /*1010*/  FADD.FTZ R92, R76, R92 ;  /* 0x0000005c4c5c7221 */ /* 0x020fe20000010000 */
[----:B------:R-:W-:Y:S05]  /*1020*/  BRA `(.L_x_10851) ;  /* 0x0000003000007947 */ /* 0x000fea0003800000 */
.L_x_10850:
[----:B-----5:R-:W-:-:S05]  /*1030*/  PRMT R93, RZ, 0x5410, R70 ;  /* 0x00005410ff5d7816 */ /* 0x020fca0000000046 */
[----:B------:R-:W-:-:S04]  /*1040*/  FADD.FTZ R92, R93, R92 ;  /* 0x0000005c5d5c7221 */ /* 0x000fc80000010000 */
[----:B------:R-:W-:Y:S02]  /*1050*/  @P0 FADD.FTZ R92, R76, R92 ;  /* 0x0000005c4c5c0221 */ /* 0x000fe40000010000 */
.L_x_10851:
[----:B------:R-:W-:Y:S01]  /*1060*/  PRMT R93, RZ, 0x7610, R94 ;  /* 0x00007610ff5d7816 */ /* 0x000fe2000000005e */
[----:B------:R-:W-:Y:S05]  /*1070*/  @P5 BRA `(.L_x_10852) ;  /* 0x0000003000005947 */ /* 0x000fea0003800000 */
[----:B------:R-:W-:Y:S05]  /*1080*/  @!P0 BRA `(.L_x_10853) ;  /* 0x0000005000008947 */ /* 0x000fea0003800000 */
[----:B-----5:R-:W-:Y:S01]  /*1090*/  FADD.FTZ R93, R77, R93 ;  /* 0x0000005d4d5d7221 */ /* 0x020fe20000010000 */
[----:B------:R-:W-:Y:S05]  /*10a0*/  BRA `(.L_x_10853) ;  /* 0x0000003000007947 */ /* 0x000fea0003800000 */
.L_x_10852:
[----:B-----5:R-:W-:-:S05]  /*10b0*/  PRMT R94, RZ, 0x7610, R70 ;  /* 0x00007610ff5e7816 */ /* 0x020fca0000000046 */
[----:B------:R-:W-:-:S04]  /*10c0*/  FADD.FTZ R93, R94, R93 ;  /* 0x0000005d5e5d7221 */ /* 0x000fc80000010000 */
[----:B------:R-:W-:Y:S02]  /*10d0*/  @P0 FADD.FTZ R93, R77, R93 ;  /* 0x0000005d4d5d0221 */ /* 0x000fe40000010000 */
.L_x_10853:
[----:B------:R-:W-:Y:S01]  /*10e0*/  PRMT R94, RZ, 0x5410, R95 ;  /* 0x00005410ff5e7816 */ /* 0x000fe2000000005f */
[----:B------:R-:W-:Y:S05]  /*10f0*/  @P5 BRA `(.L_x_10854) ;  /* 0x0000003000005947 */ /* 0x000fea0003800000 */
[----:B------:R-:W-:Y:S05]  /*1100*/  @!P0 BRA `(.L_x_10855) ;  /* 0x0000005000008947 */ /* 0x000fea0003800000 */
[----:B-----5:R-:W-:Y:S01]  /*1110*/  FADD.FTZ R94, R78, R94 ;  /* 0x0000005e4e5e7221 */ /* 0x020fe20000010000 */
[----:B------:R-:W-:Y:S05]  /*1120*/  BRA `(.L_x_10855) ;  /* 0x0000003000007947 */ /* 0x000fea0003800000 */
.L_x_10854:
[----:B-----5:R-:W-:-:S05]  /*1130*/  PRMT R113, RZ, 0x5410, R71 ;  /* 0x00005410ff717816 */ /* 0x020fca0000000047 */
[----:B------:R-:W-:-:S04]  /*1140*/  FADD.FTZ R94, R113, R94 ;  /* 0x0000005e715e7221 */ /* 0x000fc80000010000 */
[----:B------:R-:W-:Y:S02]  /*1150*/  @P0 FADD.FTZ R94, R78, R94 ;  /* 0x0000005e4e5e0221 */ /* 0x000fe40000010000 */
.L_x_10855:
[----:B------:R-:W-:Y:S01]  /*1160*/  PRMT R95, RZ, 0x7610, R95 ;  /* 0x00007610ff5f7816 */ /* 0x000fe2000000005f */
[----:B------:R-:W-:Y:S05]  /*1170*/  @P5 BRA `(.L_x_10856) ;  /* 0x0000003000005947 */ /* 0x000fea0003800000 */
[----:B------:R-:W-:Y:S05]  /*1180*/  @!P0 BRA `(.L_x_10857) ;  /* 0x0000005000008947 */ /* 0x000fea0003800000 */
[----:B-----5:R-:W-:Y:S01]  /*1190*/  FADD.FTZ R95, R79, R95 ;  /* 0x0000005f4f5f7221 */ /* 0x020fe20000010000 */
[----:B------:R-:W-:Y:S05]  /*11a0*/  BRA `(.L_x_10857) ;  /* 0x0000003000007947 */ /* 0x000fea0003800000 */
.L_x_10856:
[----:B-----5:R-:W-:-:S05]  /*11b0*/  PRMT R114, RZ, 0x7610, R71 ;  /* 0x00007610ff727816 */ /* 0x020fca0000000047 */
[----:B------:R-:W-:-:S04]  /*11c0*/  FADD.FTZ R95, R114, R95 ;  /* 0x0000005f725f7221 */ /* 0x000fc80000010000 */
[----:B------:R-:W-:Y:S02]  /*11d0*/  @P0 FADD.FTZ R95, R79, R95 ;  /* 0x0000005f4f5f0221 */ /* 0x000fe40000010000 */
.L_x_10857:
[----:B------:R-:W-:-:S04]  /*11e0*/  LEA R114, P0, R112, c[0x0][0x188], 0x5 ;  /* 0x0000620070727a11 */ /* 0x000fc800078028ff */
[C---:B------:R-:W-:Y:S02]  /*11f0*/  LEA.HI.X R115, R112.reuse, c[0x0][0x18c], RZ, 0x5, P0 ;  /* 0x0000630070737a11 */ /* 0x040fe400000f2cff */
[----:B------:R-:W-:-:S03]  /*1200*/  IADD3 R112, R112, 0x80, RZ ;  /* 0x0000008070707810 */ /* 0x000fc60007ffe0ff */
[----:B------:R0:W-:Y:S04]  /*1210*/  STG.E.128 [R114.64], R88 ;  /* 0x0000005872007986 */ /* 0x0001e8000c101d04 */
[----:B------:R0:W-:Y:S02]  /*1220*/  STG.E.128 [R114.64+0x10], R92 ;  /* 0x0000105c72007986 */ /* 0x0001e4000c101d04 */
.L_x_10841:
[----:B------:R-:W-:Y:S05]  /*1230*/  BSYNC B0 ;  /* 0x0000000000007941 */ /* 0x000fea0003800000 */
.L_x_10840:
        /* <DEDUP_REMOVED lines=23> */
.L_x_10860:
[----:B0----5:R-:W-:-:S05]  /*13b0*/  PRMT R97, RZ, 0x5410, R68 ;  /* 0x00005410ff617816 */ /* 0x021fca0000000044 */
[----:B------:R-:W-:-:S04]  /*13c0*/  FADD.FTZ R96, R97, R96 ;  /* 0x0000006061607221 */ /* 0x000fc80000010000 */
[----:B------:R-:W-:Y:S02]  /*13d0*/  @P0 FADD.FTZ R96, R72, R96 ;  /* 0x0000006048600221 */ /* 0x000fe40000010000 */
.L_x_10861:
[----:B------:R-:W-:Y:S01]  /*13e0*/  PRMT R97, RZ, 0x7610, R100 ;  /* 0x00007610ff617816 */ /* 0x000fe20000000064 */
[----:B------:R-:W-:Y:S05]  /*13f0*/  @P5 BRA `(.L_x_10862) ;  /* 0x0000003000005947 */ /* 0x000fea0003800000 */
[----:B------:R-:W-:Y:S05]  /*1400*/  @!P0 BRA `(.L_x_10863) ;  /* 0x0000005000008947 */ /* 0x000fea0003800000 */
[----:B-----5:R-:W-:Y:S01]  /*1410*/  FADD.FTZ R97, R73, R97 ;  /* 0x0000006149617221 */ /* 0x020fe20000010000 */
[----:B------:R-:W-:Y:S05]  /*1420*/  BRA `(.L_x_10863) ;  /* 0x0000003000007947 */ /* 0x000fea0003800000 */
.L_x_10862:
[----:B-----5:R-:W-:-:S05]  /*1430*/  PRMT R98, RZ, 0x7610, R68 ;  /* 0x00007610ff627816 */ /* 0x020fca0000000044 */
[----:B------:R-:W-:-:S04]  /*1440*/  FADD.FTZ R97, R98, R97 ;  /* 0x0000006162617221 */ /* 0x000fc80000010000 */
[----:B------:R-:W-:Y:S02]  /*1450*/  @P0 FADD.FTZ R97, R73, R97 ;  /* 0x0000006149610221 */ /* 0x000fe40000010000 */
.L_x_10863:
[----:B------:R-:W-:Y:S01]  /*1460*/  PRMT R98, RZ, 0x5410, R101 ;  /* 0x00005410ff627816 */ /* 0x000fe20000000065 */
[----:B------:R-:W-:Y:S05]  /*1470*/  @P5 BRA `(.L_x_10864) ;  /* 0x0000003000005947 */ /* 0x000fea0003800000 */
[----:B------:R-:W-:Y:S05]  /*1480*/  @!P0 BRA `(.L_x_10865) ;  /* 0x0000005000008947 */ /* 0x000fea0003800000 */
[----:B-----5:R-:W-:Y:S01]  /*1490*/  FADD.FTZ R98, R74, R98 ;  /* 0x000000624a627221 */ /* 0x020fe20000010000 */
[----:B------:R-:W-:Y:S05]  /*14a0*/  BRA `(.L_x_10865) ;  /* 0x0000003000007947 */ /* 0x000fea0003800000 */
.L_x_10864:
[----:B-----5:R-:W-:-:S05]  /*14b0*/  PRMT R99, RZ, 0x5410, R69 ;  /* 0x00005410ff637816 */ /* 0x020fca0000000045 */
[----:B------:R-:W-:-:S04]  /*14c0*/  FADD.FTZ R98, R99, R98 ;  /* 0x0000006263627221 */ /* 0x000fc80000010000 */
[----:B------:R-:W-:Y:S02]  /*14d0*/  @P0 FADD.FTZ R98, R74, R98 ;  /* 0x000000624a620221 */ /* 0x000fe40000010000 */
.L_x_10865:
[----:B------:R-:W-:Y:S01]  /*14e0*/  PRMT R99, RZ, 0x7610, R101 ;  /* 0x00007610ff637816 */ /* 0x000fe20000000065 */
[----:B------:R-:W-:Y:S05]  /*14f0*/  @P5 BRA `(.L_x_10866) ;  /* 0x0000003000005947 */ /* 0x000fea0003800000 */
[----:B------:R-:W-:Y:S05]  /*1500*/  @!P0 BRA `(.L_x_10867) ;  /* 0x0000005000008947 */ /* 0x000fea0003800000 */
[----:B-----5:R-:W-:Y:S01]  /*1510*/  FADD.FTZ R99, R75, R99 ;  /* 0x000000634b637221 */ /* 0x020fe20000010000 */
[----:B------:R-:W-:Y:S05]  /*1520*/  BRA `(.L_x_10867) ;  /* 0x0000003000007947 */ /* 0x000fea0003800000 */
.L_x_10866:
[----:B-----5:R-:W-:-:S05]  /*1530*/  PRMT R100, RZ, 0x7610, R69 ;  /* 0x00007610ff647816 */ /* 0x020fca0000000045 */
[----:B------:R-:W-:-:S04]  /*1540*/  FADD.FTZ R99, R100, R99 ;  /* 0x0000006364637221 */ /* 0x000fc80000010000 */
[----:B------:R-:W-:Y:S02]  /*1550*/  @P0 FADD.FTZ R99, R75, R99 ;  /* 0x000000634b630221 */ /* 0x000fe40000010000 */
.L_x_10867:
[----:B------:R-:W-:Y:S01]  /*1560*/  PRMT R100, RZ, 0x5410, R102 ;  /* 0x00005410ff647816 */ /* 0x000fe20000000066 */
[----:B------:R-:W-:Y:S05]  /*1570*/  @P5 BRA `(.L_x_10868) ;  /* 0x0000003000005947 */ /* 0x000fea0003800000 */
[----:B------:R-:W-:Y:S05]  /*1580*/  @!P0 BRA `(.L_x_10869) ;  /* 0x0000005000008947 */ /* 0x000fea0003800000 */
[----:B-----5:R-:W-:Y:S01]  /*1590*/  FADD.FTZ R100, R76, R100 ;  /* 0x000000644c647221 */ /* 0x020fe20000010000 */
[----:B------:R-:W-:Y:S05]  /*15a0*/  BRA `(.L_x_10869) ;  /* 0x0000003000007947 */ /* 0x000fea0003800000 */
.L_x_10868:
[----:B-----5:R-:W-:-:S05]  /*15b0*/  PRMT R101, RZ, 0x5410, R70 ;  /* 0x00005410ff657816 */ /* 0x020fca0000000046 */
[----:B------:R-:W-:-:S04]  /*15c0*/  FADD.FTZ R100, R101, R100 ;  /* 0x0000006465647221 */ /* 0x000fc80000010000 */
[----:B------:R-:W-:Y:S02]  /*15d0*/  @P0 FADD.FTZ R100, R76, R100 ;  /* 0x000000644c640221 */ /* 0x000fe40000010000 */
.L_x_10869:
[----:B------:R-:W-:Y:S01]  /*15e0*/  PRMT R101, RZ, 0x7610, R102 ;  /* 0x00007610ff657816 */ /* 0x000fe20000000066 */
[----:B------:R-:W-:Y:S05]  /*15f0*/  @P5 BRA `(.L_x_10870) ;  /* 0x0000003000005947 */ /* 0x000fea0003800000 */
[----:B------:R-:W-:Y:S05]  /*1600*/  @!P0 BRA `(.L_x_10871) ;  /* 0x0000005000008947 */ /* 0x000fea0003800000 */
[----:B-----5:R-:W-:Y:S01]  /*1610*/  FADD.FTZ R101, R77, R101 ;  /* 0x000000654d657221 */ /* 0x020fe20000010000 */
[----:B------:R-:W-:Y:S05]  /*1620*/  BRA `(.L_x_10871) ;  /* 0x0000003000007947 */ /* 0x000fea0003800000 */
.L_x_10870:
[----:B-----5:R-:W-:-:S05]  /*1630*/  PRMT R102, RZ, 0x7610, R70 ;  /* 0x00007610ff667816 */ /* 0x020fca0000000046 */
[----:B------:R-:W-:-:S04]  /*1640*/  FADD.FTZ R101, R102, R101 ;  /* 0x0000006566657221 */ /* 0x000fc80000010000 */
[----:B------:R-:W-:Y:S02]  /*1650*/  @P0 FADD.FTZ R101, R77, R101 ;  /* 0x000000654d650221 */ /* 0x000fe40000010000 */
.L_x_10871:
[----:B------:R-:W-:Y:S01]  /*1660*/  PRMT R102, RZ, 0x5410, R103 ;  /* 0x00005410ff667816 */ /* 0x000fe20000000067 */
[----:B------:R-:W-:Y:S05]  /*1670*/  @P5 BRA `(.L_x_10872) ;  /* 0x0000003000005947 */ /* 0x000fea0003800000 */
[----:B------:R-:W-:Y:S05]  /*1680*/  @!P0 BRA `(.L_x_10873) ;  /* 0x0000005000008947 */ /* 0x000fea0003800000 */
[----:B-----5:R-:W-:Y:S01]  /*1690*/  FADD.FTZ R102, R78, R102 ;  /* 0x000000664e667221 */ /* 0x020fe20000010000 */
[----:B------:R-:W-:Y:S05]  /*16a0*/  BRA `(.L_x_10873) ;  /* 0x0000003000007947 */ /* 0x000fea0003800000 */
.L_x_10872:
[----:B-----5:R-:W-:-:S05]  /*16b0*/  PRMT R113, RZ, 0x5410, R71 ;  /* 0x00005410ff717816 */ /* 0x020fca0000000047 */
[----:B------:R-:W-:-:S04]  /*16c0*/  FADD.FTZ R102, R113, R102 ;  /* 0x0000006671667221 */ /* 0x000fc80000010000 */
[----:B------:R-:W-:Y:S02]  /*16d0*/  @P0 FADD.FTZ R102, R78, R102 ;  /* 0x000000664e660221 */ /* 0x000fe40000010000 */
.L_x_10873:
[----:B------:R-:W-:Y:S01]  /*16e0*/  PRMT R103, RZ, 0x7610, R103 ;  /* 0x00007610ff677816 */ /* 0x000fe20000000067 */
[----:B------:R-:W-:Y:S05]  /*16f0*/  @P5 BRA `(.L_x_10874) ;  /* 0x0000003000005947 */ /* 0x000fea0003800000 */
[----:B------:R-:W-:Y:S05]  /*1700*/  @!P0 BRA `(.L_x_10875) ;  /* 0x0000005000008947 */ /* 0x000fea0003800000 */
[----:B-----5:R-:W-:Y:S01]  /*1710*/  FADD.FTZ R103, R79, R103 ;  /* 0x000000674f677221 */ /* 0x020fe20000010000 */
[----:B------:R-:W-:Y:S05]  /*1720*/  BRA `(.L_x_10875) ;  /* 0x0000003000007947 */ /* 0x000fea0003800000 */
.L_x_10874:
[----:B-----5:R-:W-:-:S05]  /*1730*/  PRMT R114, RZ, 0x7610, R71 ;  /* 0x00007610ff727816 */ /* 0x020fca0000000047 */
[----:B------:R-:W-:-:S04]  /*1740*/  FADD.FTZ R103, R114, R103 ;  /* 0x0000006772677221 */ /* 0x000fc80000010000 */
[----:B------:R-:W-:Y:S02]  /*1750*/  @P0 FADD.FTZ R103, R79, R103 ;  /* 0x000000674f670221 */ /* 0x000fe40000010000 */
.L_x_10875:
[----:B------:R-:W-:-:S04]  /*1760*/  LEA R114, P0, R112, c[0x0][0x188], 0x5 ;  /* 0x0000620070727a11 */ /* 0x000fc800078028ff */
[C---:B------:R-:W-:Y:S02]  /*1770*/  LEA.HI.X R115, R112.reuse, c[0x0][0x18c], RZ, 0x5, P0 ;  /* 0x0000630070737a11 */ /* 0x040fe400000f2cff */
[----:B------:R-:W-:-:S03]  /*1780*/  IADD3 R112, R112, 0x80, RZ ;  /* 0x0000008070707810 */ /* 0x000fc60007ffe0ff */
[----:B------:R0:W-:Y:S04]  /*1790*/  STG.E.128 [R114.64], R96 ;  /* 0x0000006072007986 */ /* 0x0001e8000c101d04 */
[----:B------:R0:W-:Y:S02]  /*17a0*/  STG.E.128 [R114.64+0x10], R100 ;  /* 0x0000106472007986 */ /* 0x0001e4000c101d04 */
.L_x_10859:
[----:B------:R-:W-:Y:S05]  /*17b0*/  BSYNC B0 ;  /* 0x0000000000007941 */ /* 0x000fea0003800000 */
.L_x_10858:
        /* <DEDUP_REMOVED lines=23> */
.L_x_10878:
[----:B0----5:R-:W-:-:S05]  /*1930*/  PRMT R105, RZ, 0x5410, R68 ;  /* 0x00005410ff697816 */ /* 0x021fca0000000044 */
[----:B------:R-:W-:-:S04]  /*1940*/  FADD.FTZ R104, R105, R104 ;  /* 0x0000006869687221 */ /* 0x000fc80000010000 */
[----:B------:R-:W-:Y:S02]  /*1950*/  @P0 FADD.FTZ R104, R72, R104 ;  /* 0x0000006848680221 */ /* 0x000fe40000010000 */
.L_x_10879:
[----:B------:R-:W-:Y:S01]  /*1960*/  PRMT R105, RZ, 0x7610, R108 ;  /* 0x00007610ff697816 */ /* 0x000fe2000000006c */
[----:B------:R-:W-:Y:S05]  /*1970*/  @P5 BRA `(.L_x_10880) ;  /* 0x0000003000005947 */ /* 0x000fea0003800000 */
[----:B------:R-:W-:Y:S05]  /*1980*/  @!P0 BRA `(.L_x_10881) ;  /* 0x0000005000008947 */ /* 0x000fea0003800000 */
[----:B-----5:R-:W-:Y:S01]  /*1990*/  FADD.FTZ R105, R73, R105 ;  /* 0x0000006949697221 */ /* 0x020fe20000010000 */
[----:B------:R-:W-:Y:S05]  /*19a0*/  BRA `(.L_x_10881) ;  /* 0x0000003000007947 */ /* 0x000fea0003800000 */
.L_x_10880:
[----:B-----5:R-:W-:-:S05]  /*19b0*/  PRMT R106, RZ, 0x7610, R68 ;  /* 0x00007610ff6a7816 */ /* 0x020fca0000000044 */
[----:B------:R-:W-:-:S04]  /*19c0*/  FADD.FTZ R105, R106, R105 ;  /* 0x000000696a697221 */ /* 0x000fc80000010000 */
[----:B------:R-:W-:Y:S02]  /*19d0*/  @P0 FADD.FTZ R105, R73, R105 ;  /* 0x0000006949690221 */ /* 0x000fe40000010000 */
.L_x_10881:
[----:B------:R-:W-:Y:S01]  /*19e0*/  PRMT R106, RZ, 0x5410, R109 ;  /* 0x00005410ff6a7816 */ /* 0x000fe2000000006d */
[----:B------:R-:W-:Y:S05]  /*19f0*/  @P5 BRA `(.L_x_10882) ;  /* 0x0000003000005947 */ /* 0x000fea0003800000 */
[----:B------:R-:W-:Y:S05]  /*1a00*/  @!P0 BRA `(.L_x_10883) ;  /* 0x0000005000008947 */ /* 0x000fea0003800000 */
[----:B-----5:R-:W-:Y:S01]  /*1a10*/  FADD.FTZ R106, R74, R106 ;  /* 0x0000006a4a6a7221 */ /* 0x020fe20000010000 */
[----:B------:R-:W-:Y:S05]  /*1a20*/  BRA `(.L_x_10883) ;  /* 0x0000003000007947 */ /* 0x000fea0003800000 */
.L_x_10882:
[----:B-----5:R-:W-:-:S05]  /*1a30*/  PRMT R107, RZ, 0x5410, R69 ;  /* 0x00005410ff6b7816 */ /* 0x020fca0000000045 */
[----:B------:R-:W-:-:S04]  /*1a40*/  FADD.FTZ R106, R107, R106 ;  /* 0x0000006a6b6a7221 */ /* 0x000fc80000010000 */
[----:B------:R-:W-:Y:S02]  /*1a50*/  @P0 FADD.FTZ R106, R74, R106 ;  /* 0x0000006a4a6a0221 */ /* 0x000fe40000010000 */
.L_x_10883:
[----:B------:R-:W-:Y:S01]  /*1a60*/  PRMT R107, RZ, 0x7610, R109 ;  /* 0x00007610ff6b7816 */ /* 0x000fe2000000006d */
[----:B------:R-:W-:Y:S05]  /*1a70*/  @P5 BRA `(.L_x_10884) ;  /* 0x0000003000005947 */ /* 0x000fea0003800000 */
[----:B------:R-:W-:Y:S05]  /*1a80*/  @!P0 BRA `(.L_x_10885) ;  /* 0x0000005000008947 */ /* 0x000fea0003800000 */
[----:B-----5:R-:W-:Y:S01]  /*1a90*/  FADD.FTZ R107, R75, R107 ;  /* 0x0000006b4b6b7221 */ /* 0x020fe20000010000 */
[----:B------:R-:W-:Y:S05]  /*1aa0*/  BRA `(.L_x_10885) ;  /* 0x0000003000007947 */ /* 0x000fea0003800000 */
.L_x_10884:
[----:B-----5:R-:W-:-:S05]  /*1ab0*/  PRMT R108, RZ, 0x7610, R69 ;  /* 0x00007610ff6c7816 */ /* 0x020fca0000000045 */
[----:B------:R-:W-:-:S04]  /*1ac0*/  FADD.FTZ R107, R108, R107 ;  /* 0x0000006b6c6b7221 */ /* 0x000fc80000010000 */
[----:B------:R-:W-:Y:S02]  /*1ad0*/  @P0 FADD.FTZ R107, R75, R107 ;  /* 0x0000006b4b6b0221 */ /* 0x000fe40000010000 */
.L_x_10885:
[----:B------:R-:W-:Y:S01]  /*1ae0*/  PRMT R108, RZ, 0x5410, R110 ;  /* 0x00005410ff6c7816 */ /* 0x000fe2000000006e */
[----:B------:R-:W-:Y:S05]  /*1af0*/  @P5 BRA `(.L_x_10886) ;  /* 0x0000003000005947 */ /* 0x000fea0003800000 */
[----:B------:R-:W-:Y:S05]  /*1b00*/  @!P0 BRA `(.L_x_10887) ;  /* 0x0000005000008947 */ /* 0x000fea0003800000 */
[----:B-----5:R-:W-:Y:S01]  /*1b10*/  FADD.FTZ R108, R76, R108 ;  /* 0x0000006c4c6c7221 */ /* 0x020fe20000010000 */
[----:B------:R-:W-:Y:S05]  /*1b20*/  BRA `(.L_x_10887) ;  /* 0x0000003000007947 */ /* 0x000fea0003800000 */
.L_x_10886:
[----:B-----5:R-:W-:-:S05]  /*1b30*/  PRMT R109, RZ, 0x5410, R70 ;  /* 0x00005410ff6d7816 */ /* 0x020fca0000000046 */
[----:B------:R-:W-:-:S04]  /*1b40*/  FADD.FTZ R108, R109, R108 ;  /* 0x0000006c6d6c7221 */ /* 0x000fc80000010000 */
[----:B------:R-:W-:Y:S02]  /*1b50*/  @P0 FADD.FTZ R108, R76, R108 ;  /* 0x0000006c4c6c0221 */ /* 0x000fe40000010000 */
.L_x_10887:
[----:B------:R-:W-:Y:S01]  /*1b60*/  PRMT R109, RZ, 0x7610, R110 ;  /* 0x00007610ff6d7816 */ /* 0x000fe2000000006e */
[----:B------:R-:W-:Y:S05]  /*1b70*/  @P5 BRA `(.L_x_10888) ;  /* 0x0000003000005947 */ /* 0x000fea0003800000 */
[----:B------:R-:W-:Y:S05]  /*1b80*/  @!P0 BRA `(.L_x_10889) ;  /* 0x0000005000008947 */ /* 0x000fea0003800000 */
[----:B-----5:R-:W-:Y:S01]  /*1b90*/  FADD.FTZ R109, R77, R109 ;  /* 0x0000006d4d6d7221 */ /* 0x020fe20000010000 */
[----:B------:R-:W-:Y:S05]  /*1ba0*/  BRA `(.L_x_10889) ;  /* 0x0000003000007947 */ /* 0x000fea0003800000 */
.L_x_10888:
[----:B-----5:R-:W-:-:S05]  /*1bb0*/  PRMT R110, RZ, 0x7610, R70 ;  /* 0x00007610ff6e7816 */ /* 0x020fca0000000046 */
[----:B------:R-:W-:-:S04]  /*1bc0*/  FADD.FTZ R109, R110, R109 ;  /* 0x0000006d6e6d7221 */ /* 0x000fc80000010000 */
[----:B------:R-:W-:Y:S02]  /*1bd0*/  @P0 FADD.FTZ R109, R77, R109 ;  /* 0x0000006d4d6d0221 */ /* 0x000fe40000010000 */
.L_x_10889:
[----:B------:R-:W-:Y:S01]  /*1be0*/  PRMT R110, RZ, 0x5410, R111 ;  /* 0x00005410ff6e7816 */ /* 0x000fe2000000006f */
[----:B------:R-:W-:Y:S05]  /*1bf0*/  @P5 BRA `(.L_x_10890) ;  /* 0x0000003000005947 */ /* 0x000fea0003800000 */
[----:B------:R-:W-:Y:S05]  /*1c00*/  @!P0 BRA `(.L_x_10891) ;  /* 0x0000005000008947 */ /* 0x000fea0003800000 */
[----:B-----5:R-:W-:Y:S01]  /*1c10*/  FADD.FTZ R110, R78, R110 ;  /* 0x0000006e4e6e7221 */ /* 0x020fe20000010000 */
[----:B------:R-:W-:Y:S05]  /*1c20*/  BRA `(.L_x_10891) ;  /* 0x0000003000007947 */ /* 0x000fea0003800000 */
.L_x_10890:
[----:B-----5:R-:W-:-:S05]  /*1c30*/  PRMT R113, RZ, 0x5410, R71 ;  /* 0x00005410ff717816 */ /* 0x020fca0000000047 */
[----:B------:R-:W-:-:S04]  /*1c40*/  FADD.FTZ R110, R113, R110 ;  /* 0x0000006e716e7221 */ /* 0x000fc80000010000 */
[----:B------:R-:W-:Y:S02]  /*1c50*/  @P0 FADD.FTZ R110, R78, R110 ;  /* 0x0000006e4e6e0221 */ /* 0x000fe40000010000 */
.L_x_10891:
[----:B------:R-:W-:Y:S01]  /*1c60*/  PRMT R111, RZ, 0x7610, R111 ;  /* 0x00007610ff6f7816 */ /* 0x000fe2000000006f */
[----:B------:R-:W-:Y:S05]  /*1c70*/  @P5 BRA `(.L_x_10892) ;  /* 0x0000003000005947 */ /* 0x000fea0003800000 */
[----:B------:R-:W-:Y:S05]  /*1c80*/  @!P0 BRA `(.L_x_10893) ;  /* 0x0000005000008947 */ /* 0x000fea0003800000 */
[----:B-----5:R-:W-:Y:S01]  /*1c90*/  FADD.FTZ R111, R79, R111 ;  /* 0x0000006f4f6f7221 */ /* 0x020fe20000010000 */
[----:B------:R-:W-:Y:S05]  /*1ca0*/  BRA `(.L_x_10893) ;  /* 0x0000003000007947 */ /* 0x000fea0003800000 */
.L_x_10892:
[----:B-----5:R-:W-:-:S05]  /*1cb0*/  PRMT R114, RZ, 0x7610, R71 ;  /* 0x00007610ff727816 */ /* 0x020fca0000000047 */
[----:B------:R-:W-:-:S04]  /*1cc0*/  FADD.FTZ R111, R114, R111 ;  /* 0x0000006f726f7221 */ /* 0x000fc80000010000 */
[----:B------:R-:W-:Y:S02]  /*1cd0*/  @P0 FADD.FTZ R111, R79, R111 ;  /* 0x0000006f4f6f0221 */ /* 0x000fe40000010000 */
.L_x_10893:
[----:B------:R-:W-:-:S04]  /*1ce0*/  LEA R114, P0, R112, c[0x0][0x188], 0x5 ;  /* 0x0000620070727a11 */ /* 0x000fc800078028ff */
[----:B------:R-:W-:-:S05]  /*1cf0*/  LEA.HI.X R115, R112, c[0x0][0x18c], RZ, 0x5, P0 ;  /* 0x0000630070737a11 */ /* 0x000fca00000f2cff */
[----:B------:R0:W-:Y:S04]  /*1d00*/  STG.E.128 [R114.64], R104 ;  /* 0x0000006872007986 */ /* 0x0001e8000c101d04 */
[----:B------:R0:W-:Y:S02]  /*1d10*/  STG.E.128 [R114.64+0x10], R108 ;  /* 0x0000106c72007986 */ /* 0x0001e4000c101d04 */
.L_x_10877:
[----:B------:R-:W-:Y:S05]  /*1d20*/  BSYNC B0 ;  /* 0x0000000000007941 */ /* 0x000fea0003800000 */
.L_x_10876:
        /* <DEDUP_REMOVED lines=42> */
.L_x_10906:
[----:B---3--:R-:W-:Y:S01]  /*1fd0*/  FADD.FTZ R122, R123, R113 ;  /* 0x000000717b7a7221 */ /* 0x008fe20000010000 */
[----:B------:R-:W-:Y:S05]  /*1fe0*/  BRA.DIV ~URZ, `(.L_x_10895) ;  /* 0x000012d27f007947 */ /* 0x000fea000b800000 */
[----:B------:R-:W3:Y:S02]  /*1ff0*/  SHFL.BFLY PT, R113, R122, 0x2, 0x1f ;  /* 0x0c401f007a717f89 */ /* 0x000ee400000e0000 */
[----:B---3--:R-:W-:-:S05]  /*2000*/  FADD.FTZ R113, R122, R113 ;  /* 0x000000717a717221 */ /* 0x008fca0000010000 */
[----:B------:R-:W3:Y:S02]  /*2010*/  SHFL.BFLY PT, R112, R113, 0x4, 0x1f ;  /* 0x0c801f0071707f89 */ /* 0x000ee400000e0000 */
[----:B0--3--:R-:W-:-:S05]  /*2020*/  FADD.FTZ R114, R113, R112 ;  /* 0x0000007071727221 */ /* 0x009fca0000010000 */
        /* <DEDUP_REMOVED lines=79> */
.L_x_10907:
        /* <DEDUP_REMOVED lines=12> */
[----:B0-----:R-:W-:Y:S01]  /*25e0*/  HFMA2.MMA R122, -RZ, RZ, 0, 0 ;  /* 0x00000000ff7a7435 */ /* 0x001fe200000001ff */
[----:B------:R-:W-:Y:S02]  /*25f0*/  ISETP.NE.AND P5, PT, RZ, UR6, PT ;  /* 0x00000006ff007c0c */ /* 0x000fe4000bfa5270 */
[----:B------:R-:W-:Y:S03]  /*2600*/  BSSY B0, `(.L_x_10896) ;  /* 0x0000055000007945 */ /* 0x000fe60003800000 */
[----:B------:R-:W-:-:S05]  /*2610*/  @!P0 MOV R122, R116 ;  /* 0x00000074007a8202 */ /* 0x000fca0000000f00 */
[----:B--2---:R-:W0:Y:S04]  /*2620*/  SHFL.DOWN PT, R123, R122, 0x2, 0x1f ;  /* 0x08401f007a7b7f89 */ /* 0x004e2800000e0000 */
        /* <DEDUP_REMOVED lines=50> */
[--C-:B-1----:R-:W-:Y:S01]  /*2950*/  FADD.FTZ R112, R80, -R120.reuse ;  /* 0x8000007850707221 */ /* 0x102fe20000010000 */
[----:B------:R-:W-:Y:S01]  /*2960*/  MOV R123, 0x10 ;  /* 0x00000010007b7802 */ /* 0x000fe20000000f00 */
[--C-:B------:R-:W-:Y:S02]  /*2970*/  FADD.FTZ R122, R82, -R120.reuse ;  /* 0x80000078527a7221 */ /* 0x100fe40000010000 */
[----:B------:R-:W-:Y:S02]  /*2980*/  FMUL.FTZ R113, R121, R112 ;  /* 0x0000007079717220 */ /* 0x000fe40000410000 */
[----:B------:R-:W-:-:S02]  /*2990*/  FADD.FTZ R112, R81, -R120 ;  /* 0x8000007851707221 */ /* 0x000fc40000010000 */
[----:B------:R-:W-:Y:S02]  /*29a0*/  FADD.FTZ R124, R83, -R120 ;  /* 0x80000078537c7221 */ /* 0x000fe40000010000 */
        /* <DEDUP_REMOVED lines=8> */
[--C-:B------:R-:W-:Y:S02]  /*2a30*/  FADD.FTZ R114, R84, -R120.reuse ;  /* 0x8000007854727221 */ /* 0x100fe40000010000 */
[----:B------:R-:W-:Y:S01]  /*2a40*/  FADD.FTZ R122, R85, -R120 ;  /* 0x80000078557a7221 */ /* 0x000fe20000010000 */
[----:B------:R-:W-:Y:S01]  /*2a50*/  F2FP.BF16.PACK_AB R113, R124, R115 ;  /* 0x000000737c71723e */ /* 0x000fe200000010ff */
[C---:B------:R-:W-:Y:S02]  /*2a60*/  FMUL.FTZ R115, R121.reuse, R114 ;  /* 0x0000007279737220 */ /* 0x040fe40000410000 */
[----:B------:R-:W-:-:S02]  /*2a70*/  FMUL.FTZ R122, R121, R122 ;  /* 0x0000007a797a7220 */ /* 0x000fc40000410000 */
[----:B------:R-:W-:Y:S02]  /*2a80*/  FFMA.FTZ R114, R16, R115, R8 ;  /* 0x0000007310727223 */ /* 0x000fe40000010008 */
[----:B------:R-:W-:Y:S02]  /*2a90*/  FFMA.FTZ R115, R17, R122, R9 ;  /* 0x0000007a11737223 */ /* 0x000fe40000010009 */
[--C-:B------:R-:W-:Y:S02]  /*2aa0*/  FADD.FTZ R122, R86, -R120.reuse ;  /* 0x80000078567a7221 */ /* 0x100fe40000010000 */
[----:B------:R-:W-:Y:S01]  /*2ab0*/  FADD.FTZ R124, R87, -R120 ;  /* 0x80000078577c7221 */ /* 0x000fe20000010000 */
[----:B------:R-:W-:Y:S01]  /*2ac0*/  F2FP.BF16.PACK_AB R114, R115, R114 ;  /* 0x000000727372723e */ /* 0x000fe200000010ff */
[C---:B------:R-:W-:Y:S02]  /*2ad0*/  FMUL.FTZ R115, R121.reuse, R122 ;  /* 0x0000007a79737220 */ /* 0x040fe40000410000 */
[----:B------:R-:W-:-:S02]  /*2ae0*/  FMUL.FTZ R124, R121, R124 ;  /* 0x0000007c797c7220 */ /* 0x000fc40000410000 */
[----:B------:R-:W-:Y:S02]  /*2af0*/  FFMA.FTZ R115, R18, R115, R10 ;  /* 0x0000007312737223 */ /* 0x000fe4000001000a */
[----:B------:R-:W-:Y:S02]  /*2b00*/  FFMA.FTZ R124, R19, R124, R11 ;  /* 0x0000007c137c7223 */ /* 0x000fe4000001000b */
[C---:B------:R-:W-:Y:S01]  /*2b10*/  IMAD.WIDE.U32 R122, R2.reuse, R123, c[0x0][0x208] ;  /* 0x00008200027a7625 */ /* 0x040fe200078e007b */
[----:B------:R-:W-:Y:S02]  /*2b20*/  IADD3 R2, R2, 0x80, RZ ;  /* 0x0000008002027810 */ /* 0x000fe40007ffe0ff */
[----:B------:R-:W-:-:S05]  /*2b30*/  F2FP.BF16.PACK_AB R115, R124, R115 ;  /* 0x000000737c73723e */ /* 0x000fca00000010ff */
[----:B------:R0:W-:Y:S02]  /*2b40*/  STG.E.128 [R122.64], R112 ;  /* 0x000000707a007986 */ /* 0x0001e4000c101d04 */
.L_x_10897:
[----:B------:R-:W-:Y:S05]  /*2b50*/  BSYNC B0 ;  /* 0x0000000000007941 */ /* 0x000fea0003800000 */
.L_x_10896:
[----:B------:R-:W-:Y:S01]  /*2b60*/  BSSY B0, `(.L_x_10898) ;  /* 0x0000022000007945 */ /* 0x000fe20003800000 */
[----:B------:R-:W-:Y:S05]  /*2b70*/  @!P3 BRA `(.L_x_10899) ;  /* 0x000002000000b947 */ /* 0x000fea0003800000 */
[--C-:B01----:R-:W-:Y:S01]  /*2b80*/  FADD.FTZ R112, R88, -R120.reuse ;  /* 0x8000007858707221 */ /* 0x103fe20000010000 */
[----:B------:R-:W-:Y:S01]  /*2b90*/  HFMA2.MMA R123, -RZ, RZ, 0, 9.5367431640625e-07 ;  /* 0x00000010ff7b7435 */ /* 0x000fe200000001ff */
[--C-:B------:R-:W-:Y:S02]  /*2ba0*/  FADD.FTZ R122, R90, -R120.reuse ;  /* 0x800000785a7a7221 */ /* 0x100fe40000010000 */
[----:B------:R-:W-:Y:S02]  /*2bb0*/  FMUL.FTZ R113, R121, R112 ;  /* 0x0000007079717220 */ /* 0x000fe40000410000 */
        /* <DEDUP_REMOVED lines=28> */
.L_x_10899:
[----:B------:R-:W-:Y:S05]  /*2d80*/  BSYNC B0 ;  /* 0x0000000000007941 */ /* 0x000fea0003800000 */
.L_x_10898:
[----:B------:R-:W-:Y:S01]  /*2d90*/  BSSY B0, `(.L_x_10900) ;  /* 0x0000022000007945 */ /* 0x000fe20003800000 */
[----:B------:R-:W-:Y:S05]  /*2da0*/  @!P2 BRA `(.L_x_10901) ;  /* 0x000002000000a947 */ /* 0x000fea0003800000 */
[--C-:B01----:R-:W-:Y:S01]  /*2db0*/  FADD.FTZ R112, R96, -R120.reuse ;  /* 0x8000007860707221 */ /* 0x103fe20000010000 */
[----:B------:R-:W-:Y:S01]  /*2dc0*/  MOV R123, 0x10 ;  /* 0x00000010007b7802 */ /* 0x000fe20000000f00 */
        /* <DEDUP_REMOVED lines=30> */
.L_x_10901:
[----:B------:R-:W-:Y:S05]  /*2fb0*/  BSYNC B0 ;  /* 0x0000000000007941 */ /* 0x000fea0003800000 */
.L_x_10900:
[----:B------:R-:W-:Y:S01]  /*2fc0*/  BSSY B0, `(.L_x_10902) ;  /* 0x0000021000007945 */ /* 0x000fe20003800000 */
[----:B------:R-:W-:Y:S05]  /*2fd0*/  @!P1 BRA `(.L_x_10903) ;  /* 0x000001f000009947 */ /* 0x000fea0003800000 */
[--C-:B------:R-:W-:Y:S02]  /*2fe0*/  FADD.FTZ R125, R105, -R120.reuse ;  /* 0x80000078697d7221 */ /* 0x100fe40000010000 */
[--C-:B01----:R-:W-:Y:S02]  /*2ff0*/  FADD.FTZ R112, R108, -R120.reuse ;  /* 0x800000786c707221 */ /* 0x103fe40000010000 */
        /* <DEDUP_REMOVED lines=22> */
[----:B------:R-:W-:Y:S01]  /*3160*/  HFMA2.MMA R121, -RZ, RZ, 0, 9.5367431640625e-07 ;  /* 0x00000010ff797435 */ /* 0x000fe200000001ff */
[----:B------:R-:W-:Y:S02]  /*3170*/  FFMA.FTZ R114, R65, R114, R57 ;  /* 0x0000007241727223 */ /* 0x000fe40000010039 */
[----:B------:R-:W-:-:S03]  /*3180*/  FFMA.FTZ R124, R63, R124, R55 ;  /* 0x0000007c3f7c7223 */ /* 0x000fc60000010037 */
[----:B------:R-:W-:Y:S02]  /*3190*/  F2FP.BF16.PACK_AB R114, R114, R125 ;  /* 0x0000007d7272723e */ /* 0x000fe400000010ff */
[----:B------:R-:W-:Y:S02]  /*31a0*/  F2FP.BF16.PACK_AB R113, R124, R113 ;  /* 0x000000717c71723e */ /* 0x000fe400000010ff */
[----:B------:R-:W-:-:S05]  /*31b0*/  IMAD.WIDE.U32 R120, R2, R121, c[0x0][0x208] ;  /* 0x0000820002787625 */ /* 0x000fca00078e0079 */
[----:B------:R0:W-:Y:S02]  /*31c0*/  STG.E.128 [R120.64], R112 ;  /* 0x0000007078007986 */ /* 0x0001e4000c101d04 */
.L_x_10903:
[----:B------:R-:W-:Y:S05]  /*31d0*/  BSYNC B0 ;  /* 0x0000000000007941 */ /* 0x000fea0003800000 */
.L_x_10902:
[----:B------:R-:W-:Y:S02]  /*31e0*/  IADD3 R118, R118, c[0x0][0x160], RZ ;  /* 0x0000580076767a10 */ /* 0x000fe40007ffe0ff */
[----:B------:R-:W-:Y:S02]  /*31f0*/  LOP3.LUT P5, RZ, R3, 0xff, RZ, 0xc0, !PT ;  /* 0x000000ff03ff7812 */ /* 0x000fe400078ac0ff */
[----:B------:R-:W-:Y:S02]  /*3200*/  ISETP.GE.AND P0, PT, R118, c[0x0][0x164], PT ;  /* 0x0000590076007a0c */ /* 0x000fe40003f06270 */
[----:B------:R-:W-:-:S11]  /*3210*/  SEL R3, RZ, 0x1, P5 ;  /* 0x00000001ff037807 */ /* 0x000fd60002800000 */
[----:B01---5:R-:W-:Y:S01]  /*3220*/  @P0 CALL.REL.NOINC `(.L_x_10904) ;  /* 0x0000001000000944 */ /* 0x023fe20003c00000 */
[----:B------:R-:W-:Y:S05]  /*3230*/  BRA `(.L_x_10905) ;  /* 0xffffd4a000007947 */ /* 0x000fea000383ffff */
.L_x_10904:
[----:B------:R-:W-:Y:S05]  /*3240*/  EXIT ;  /* 0x000000000000794d */ /* 0x000fea0003800000 */
.L_x_10894:
[----:B------:R-:W-:Y:S01]  /*3250*/  HFMA2.MMA R121, -RZ, RZ, 0, 5.9604644775390625e-08 ;  /* 0x00000001ff797435 */ /* 0x000fe200000001ff */
[----:B------:R-:W-:Y:S02]  /*3260*/  MOV R122, R123 ;  /* 0x0000007b007a7202 */ /* 0x000fe40000000f00 */
[----:B------:R-:W-:Y:S02]  /*3270*/  MOV R124, 0x1f ;  /* 0x0000001f007c7802 */ /* 0x000fe40000000f00 */
[----:B------:R-:W-:Y:S02]  /*3280*/  MOV R113, 0xffffffff ;  /* 0xffffffff00717802 */ /* 0x000fe40000000f00 */
[----:B0-----:R-:W-:Y:S02]  /*3290*/  MOV R114, 0x32b0 ;  /* 0x000032b000727802 */ /* 0x001fe40000000f00 */
[----:B-1---5:R-:W-:Y:S05]  /*32a0*/  CALL.REL.NOINC `($__internal_34_$__cuda_sm70_shflsync_bfly_p) ;  /* 0x0000079000007944 */ /* 0x022fea0003c00000 */
[----:B01----:R-:W-:Y:S05]  /*32b0*/  BRA `(.L_x_10906) ;  /* 0xffffed1000007947 */ /* 0x003fea000383ffff */
.L_x_10895:
[----:B------:R-:W-:Y:S01]  /*32c0*/  HFMA2.MMA R121, -RZ, RZ, 0, 1.1920928955078125e-07 ;  /* 0x00000002ff797435 */ /* 0x000fe200000001ff */
[----:B------:R-:W-:Y:S02]  /*32d0*/  MOV R124, 0x1f ;  /* 0x0000001f007c7802 */ /* 0x000fe40000000f00 */
[----:B------:R-:W-:-:S02]  /*32e0*/  MOV R113, 0xffffffff ;  /* 0xffffffff00717802 */ /* 0x000fc40000000f00 */
[----:B0-----:R-:W-:Y:S02]  /*32f0*/  MOV R114, 0x3310 ;  /* 0x0000331000727802 */ /* 0x001fe40000000f00 */
[----:B-12--5:R-:W-:Y:S05]  /*3300*/  CALL.REL.NOINC `($__internal_34_$__cuda_sm70_shflsync_bfly_p) ;  /* 0x0000073000007944 */ /* 0x026fea0003c00000 */
[----:B0-----:R-:W-:Y:S01]  /*3310*/  HFMA2.MMA R121, -RZ, RZ, 0, 2.384185791015625e-07 ;  /* 0x00000004ff797435 */ /* 0x001fe200000001ff */
[----:B-1----:R-:W-:Y:S01]  /*3320*/  FADD.FTZ R122, R122, R113 ;  /* 0x000000717a7a7221 */ /* 0x002fe20000010000 */
[----:B------:R-:W-:Y:S02]  /*3330*/  MOV R124, 0x1f ;  /* 0x0000001f007c7802 */ /* 0x000fe40000000f00 */
[----:B------:R-:W-:Y:S02]  /*3340*/  MOV R113, 0xffffffff ;  /* 0xffffffff00717802 */ /* 0x000fe40000000f00 */
[----:B------:R-:W-:Y:S02]  /*3350*/  MOV R114, 0x3370 ;  /* 0x0000337000727802 */ /* 0x000fe40000000f00 */
[----:B------:R-:W-:Y:S05]  /*3360*/  CALL.REL.NOINC `($__internal_34_$__cuda_sm70_shflsync_bfly_p) ;  /* 0x000006d000007944 */ /* 0x000fea0003c00000 */
[----:B0-----:R-:W-:Y:S01]  /*3370*/  HFMA2.MMA R121, -RZ, RZ, 0, 4.76837158203125e-07 ;  /* 0x00000008ff797435 */ /* 0x001fe200000001ff */
[----:B-1----:R-:W-:Y:S01]  /*3380*/  FADD.FTZ R122, R122, R113 ;  /* 0x000000717a7a7221 */ /* 0x002fe20000010000 */
[----:B------:R-:W-:Y:S02]  /*3390*/  MOV R124, 0x1f ;  /* 0x0000001f007c7802 */ /* 0x000fe40000000f00 */
[----:B------:R-:W-:-:S02]  /*33a0*/  MOV R113, 0xffffffff ;  /* 0xffffffff00717802 */ /* 0x000fc40000000f00 */
[----:B------:R-:W-:Y:S02]  /*33b0*/  MOV R114, 0x33d0 ;  /* 0x000033d000727802 */ /* 0x000fe40000000f00 */
[----:B------:R-:W-:Y:S05]  /*33c0*/  CALL.REL.NOINC `($__internal_34_$__cuda_sm70_shflsync_bfly_p) ;  /* 0x0000067000007944 */ /* 0x000fea0003c00000 */
[----:B0-----:R-:W-:Y:S01]  /*33d0*/  HFMA2.MMA R121, -RZ, RZ, 0, 9.5367431640625e-07 ;  /* 0x00000010ff797435 */ /* 0x001fe200000001ff */
[----:B-1----:R-:W-:Y:S01]  /*33e0*/  FADD.FTZ R122, R122, R113 ;  /* 0x000000717a7a7221 */ /* 0x002fe20000010000 */
[----:B------:R-:W-:Y:S02]  /*33f0*/  MOV R124, 0x1f ;  /* 0x0000001f007c7802 */ /* 0x000fe40000000f00 */
[----:B------:R-:W-:Y:S02]  /*3400*/  MOV R113, 0xffffffff ;  /* 0xffffffff00717802 */ /* 0x000fe40000000f00 */
[----:B------:R-:W-:Y:S02]  /*3410*/  MOV R114, 0x3430 ;  /* 0x0000343000727802 */ /* 0x000fe40000000f00 */
[----:B------:R-:W-:Y:S05]  /*3420*/  CALL.REL.NOINC `($__internal_34_$__cuda_sm70_shflsync_bfly_p) ;  /* 0x0000061000007944 */ /* 0x000fea0003c00000 */
        /* <DEDUP_REMOVED lines=71> */
[----:B------:R-:W-:Y:S05]  /*38a0*/  CALL.REL.NOINC `($__internal_34_$__cuda_sm70_shflsync_bfly_p) ;  /* 0x0000019000007944 */ /* 0x000fea0003c00000 */
[----:B0-----:R-:W-:Y:S01]  /*38b0*/  HFMA2.MMA R121, -RZ, RZ, 0, 1.1920928955078125e-07 ;  /* 0x00000002ff797435 */ /* 0x001fe200000001ff */
[----:B-1----:R-:W-:Y:S01]  /*38c0*/  FADD.FTZ R122, R122, R113 ;  /* 0x000000717a7a7221 */ /* 0x002fe20000010000 */
[----:B------:R-:W-:Y:S02]  /*38d0*/  MOV R124, 0x1f ;  /* 0x0000001f007c7802 */ /* 0x000fe40000000f00 */
[----:B------:R-:W-:Y:S02]  /*38e0*/  MOV R113, 0xffffffff ;  /* 0xffffffff00717802 */ /* 0x000fe40000000f00 */
[----:B------:R-:W-:Y:S02]  /*38f0*/  MOV R114, 0x3910 ;  /* 0x0000391000727802 */ /* 0x000fe40000000f00 */
[----:B------:R-:W-:Y:S05]  /*3900*/  CALL.REL.NOINC `($__internal_34_$__cuda_sm70_shflsync_bfly_p) ;  /* 0x0000013000007944 */ /* 0x000fea0003c00000 */
[----:B0-----:R-:W-:Y:S01]  /*3910*/  HFMA2.MMA R121, -RZ, RZ, 0, 2.384185791015625e-07 ;  /* 0x00000004ff797435 */ /* 0x001fe200000001ff */
[----:B-1----:R-:W-:Y:S01]  /*3920*/  FADD.FTZ R122, R122, R113 ;  /* 0x000000717a7a7221 */ /* 0x002fe20000010000 */
[----:B------:R-:W-:-:S02]  /*3930*/  MOV R124, 0x1f ;  /* 0x0000001f007c7802 */ /* 0x000fc40000000f00 */
[----:B------:R-:W-:Y:S02]  /*3940*/  MOV R113, 0xffffffff ;  /* 0xffffffff00717802 */ /* 0x000fe40000000f00 */
[----:B------:R-:W-:Y:S02]  /*3950*/  MOV R114, 0x3970 ;  /* 0x0000397000727802 */ /* 0x000fe40000000f00 */
[----:B------:R-:W-:Y:S05]  /*3960*/  CALL.REL.NOINC `($__internal_34_$__cuda_sm70_shflsync_bfly_p) ;  /* 0x000000d000007944 */ /* 0x000fea0003c00000 */
[----:B0-----:R-:W-:Y:S01]  /*3970*/  HFMA2.MMA R121, -RZ, RZ, 0, 4.76837158203125e-07 ;  /* 0x00000008ff797435 */ /* 0x001fe200000001ff */
[----:B-1----:R-:W-:Y:S01]  /*3980*/  FADD.FTZ R122, R122, R113 ;  /* 0x000000717a7a7221 */ /* 0x002fe20000010000 */
[----:B------:R-:W-:Y:S02]  /*3990*/  MOV R124, 0x1f ;  /* 0x0000001f007c7802 */ /* 0x000fe40000000f00 */
[----:B------:R-:W-:Y:S02]  /*39a0*/  MOV R113, 0xffffffff ;  /* 0xffffffff00717802 */ /* 0x000fe40000000f00 */
[----:B------:R-:W-:Y:S02]  /*39b0*/  MOV R114, 0x39d0 ;  /* 0x000039d000727802 */ /* 0x000fe40000000f00 */
[----:B------:R-:W-:Y:S05]  /*39c0*/  CALL.REL.NOINC `($__internal_34_$__cuda_sm70_shflsync_bfly_p) ;  /* 0x0000007000007944 */ /* 0x000fea0003c00000 */
[----:B0-----:R-:W-:Y:S01]  /*39d0*/  HFMA2.MMA R121, -RZ, RZ, 0, 9.5367431640625e-07 ;  /* 0x00000010ff797435 */ /* 0x001fe200000001ff */
[----:B-1----:R-:W-:Y:S01]  /*39e0*/  FADD.FTZ R122, R122, R113 ;  /* 0x000000717a7a7221 */ /* 0x002fe20000010000 */
[----:B------:R-:W-:-:S02]  /*39f0*/  MOV R124, 0x1f ;  /* 0x0000001f007c7802 */ /* 0x000fc40000000f00 */
[----:B------:R-:W-:Y:S02]  /*3a00*/  MOV R113, 0xffffffff ;  /* 0xffffffff00717802 */ /* 0x000fe40000000f00 */
[----:B------:R-:W-:Y:S02]  /*3a10*/  MOV R114, 0x3a30 ;  /* 0x00003a3000727802 */ /* 0x000fe40000000f00 */
[----:B------:R-:W-:Y:S05]  /*3a20*/  CALL.REL.NOINC `($__internal_34_$__cuda_sm70_shflsync_bfly_p) ;  /* 0x0000001000007944 */ /* 0x000fea0003c00000 */
[----:B01----:R-:W-:Y:S05]  /*3a30*/  BRA `(.L_x_10907) ;  /* 0xffffeae000007947 */ /* 0x003fea000383ffff */
        .weak           $__internal_34_$__cuda_sm70_shflsync_bfly_p
        .type           $__internal_34_$__cuda_sm70_shflsync_bfly_p,@function
        .size           $__internal_34_$__cuda_sm70_shflsync_bfly_p,(.L_x_26494 - $__internal_34_$__cuda_sm70_shflsync_bfly_p)
$__internal_34_$__cuda_sm70_shflsync_bfly_p:
[----:B------:R-:W-:Y:S01]  /*3a40*/  HFMA2.MMA R115, -RZ, RZ, 0, 0 ;  /* 0x00000000ff737435 */ /* 0x000fe200000001ff */
[----:B------:R-:W-:Y:S04]  /*3a50*/  WARPSYNC R113 ;  /* 0x0000007100007348 */ /* 0x000fe80003800000 */
[----:B------:R0:W1:Y:S01]  /*3a60*/  SHFL.BFLY PT, R113, R122, R121, R124 ;  /* 0x0c0000797a717389 */ /* 0x00006200000e007c */
[----:B------:R-:W-:Y:S05]  /*3a70*/  RET.REL.NODEC R114 `(_ZN10layer_norm31ln_parallel_residual_fwd_kernelINS_13Kernel_traitsIf13__nv_bfloat16fS2_fjLj4096ELj1ELj1ELj4ELj16ENS_18Kernel_traits_baseILj4096EfS2_fS2_fjLj128EEEEELb0ELb1ELb0EEEvNS_9FwdParamsE) ;  /* 0xffffc58072007950 */ /* 0x000fea0003c3ffff */
.L_x_10908:
        /* <DEDUP_REMOVED lines=16> */
.L_x_26494:


//--------------------- .text._ZN10layer_norm31ln_parallel_residual_fwd_kernelINS_13Kernel_traitsIf13__nv_bfloat16fS2_fjLj4096ELj1ELj1ELj4ELj16ENS_18Kernel_traits_baseILj4096EfS2_fS2_fjLj128EEEEELb0ELb1ELb1EEEvNS_9FwdParamsE --------------------------
	.section	.text._ZN10layer_norm31ln_parallel_residual_fwd_kernelINS_13Kernel_traitsIf13__nv_bfloat16fS2_fjLj4096ELj1ELj1ELj4ELj16ENS_18Kernel_traits_baseILj4096EfS2_fS2_fjLj128EEEEELb0ELb1ELb1EEEvNS_9FwdParamsE,"ax",@progbits
	.sectioninfo	@"SHI_REGISTERS=128"
	.align	128
        .global         _ZN10layer_norm31ln_parallel_residual_fwd_kernelINS_13Kernel_traitsIf13__nv_bfloat16fS2_fjLj4096ELj1ELj1ELj4ELj16ENS_18Kernel_traits_baseILj4096EfS2_fS2_fjLj128EEEEELb0ELb1ELb1EEEvNS_9FwdParamsE
        .type           _ZN10layer_norm31ln_parallel_residual_fwd_kernelINS_13Kernel_traitsIf13__nv_bfloat16fS2_fjLj4096ELj1ELj1ELj4ELj16ENS_18Kernel_traits_baseILj4096EfS2_fS2_fjLj128EEEEELb0ELb1ELb1EEEvNS_9FwdParamsE,@function
        .size           _ZN10layer_norm31ln_parallel_residual_fwd_kernelINS_13Kernel_traitsIf13__nv_bfloat16fS2_fjLj4096ELj1ELj1ELj4ELj16ENS_18Kernel_traits_baseILj4096EfS2_fS2_fjLj128EEEEELb0ELb1ELb1EEEvNS_9FwdParamsE,(.L_x_26495 - _ZN10layer_norm31ln_parallel_residual_fwd_kernelINS_13Kernel_traitsIf13__nv_bfloat16fS2_fjLj4096ELj1ELj1ELj4ELj16ENS_18Kernel_traits_baseILj4096EfS2_fS2_fjLj128EEEEELb0ELb1ELb1EEEvNS_9FwdParamsE)
        .other          _ZN10layer_norm31ln_parallel_residual_fwd_kernelINS_13Kernel_traitsIf13__nv_bfloat16fS2_fjLj4096ELj1ELj1ELj4ELj16ENS_18Kernel_traits_baseILj4096EfS2_fS2_fjLj128EEEEELb0ELb1ELb1EEEvNS_9FwdParamsE,@"STO_CUDA_ENTRY STV_DEFAULT"
_ZN10layer_norm31ln_parallel_residual_fwd_kernelINS_13Kernel_traitsIf13__nv_bfloat16fS2_fjLj4096ELj1ELj1ELj4ELj16ENS_18Kernel_traits_baseILj4096EfS2_fS2_fjLj128EEEEELb0ELb1ELb1EEEvNS_9FwdParamsE:
.text._ZN10layer_norm31ln_parallel_residual_fwd_kernelINS_13Kernel_traitsIf13__nv_bfloat16fS2_fjLj4096ELj1ELj1ELj4ELj16ENS_18Kernel_traits_baseILj4096EfS2_fS2_fjLj128EEEEELb0ELb1ELb1EEEvNS_9FwdParamsE:
        /* <DEDUP_REMOVED lines=23> */
[----:B------:R-:W-:-:S04]  /*0170*/  LOP3.LUT R4, R2, 0xfe0, RZ, 0xc0, !PT ;  /* 0x00000fe002047812 */ /* 0x000fc800078ec0ff */
[C---:B------:R-:W-:Y:S02]  /*0180*/  IADD3 R2, P2, R4.reuse, c[0x0][0x218], RZ ;  /* 0x0000860004027a10 */ /* 0x040fe40007f5e0ff */
[----:B------:R-:W-:Y:S02]  /*0190*/  IADD3 R4, P1, R4, c[0x0][0x1b0], RZ ;  /* 0x00006c0004047a10 */ /* 0x000fe40007f3e0ff */
[----:B------:R-:W-:Y:S02]  /*01a0*/  IADD3.X R3, RZ, c[0x0][0x21c], RZ, P2, !PT ;  /* 0x00008700ff037a10 */ /* 0x000fe400017fe4ff */
[----:B------:R-:W-:-:S03]  /*01b0*/  IADD3.X R5, RZ, c[0x0][0x1b4], RZ, P1, !PT ;  /* 0x00006d00ff057a10 */ /* 0x000fc60000ffe4ff */
[----:B------:R0:W5:Y:S01]  /*01c0*/  @P0 LDG.E.128 R104, [R2.64] ;  /* 0x0000000402680981 */ /* 0x000162000c1e1d00 */
[----:B-1----:R-:W-:-:S03]  /*01d0*/  LEA.HI R6, R0, UR6, RZ, 0x19 ;  /* 0x0000000600067c11 */ /* 0x002fc6000f8fc8ff */
        /* <DEDUP_REMOVED lines=17> */
[----:B0-----:R-:W-:Y:S01]  /*02f0*/  HFMA2.MMA R2, -RZ, RZ, 0, 5.9604644775390625e-08 ;  /* 0x00000001ff027435 */ /* 0x001fe200000001ff */
[----:B------:R-:W-:Y:S01]  /*0300*/  MOV R3, R6 ;  /* 0x0000000600037202 */ /* 0x000fe20000000f00 */
[----:B------:R-:W-:-:S04]  /*0310*/  ULDC.U8 UR6, c[0x0][0x1f0] ;  /* 0x00007c0000067ab9 */ /* 0x000fc80000000000 */
.L_x_10976:
[----:B-1----:R-:W-:Y:S01]  /*0320*/  IMAD R4, R3, c[0x0][0x168], RZ ;  /* 0x00005a0003047a24 */ /* 0x002fe200078e02ff */
[----:B------:R-:W-:-:S02]  /*0330*/  ISETP.NE.U32.AND P0, PT, RZ, c[0x0][0x180], PT ;  /* 0x00006000ff007a0c */ /* 0x000fc40003f05070 */
[----:B------:R-:W-:Y:S02]  /*0340*/  ISETP.NE.U32.AND P1, PT, RZ, c[0x0][0x178], PT ;  /* 0x00005e00ff007a0c */ /* 0x000fe40003f25070 */
[----:B------:R-:W-:Y:S02]  /*0350*/  SHF.R.S32.HI R5, RZ, 0x1f, R4 ;  /* 0x0000001fff057819 */ /* 0x000fe40000011404 */
[----:B------:R-:W-:Y:S02]  /*0360*/  ISETP.NE.AND.EX P0, PT, RZ, c[0x0][0x184], PT, P0 ;  /* 0x00006100ff007a0c */ /* 0x000fe40003f05300 */
[----:B------:R-:W-:Y:S02]  /*0370*/  LEA.HI R5, R5, R4, RZ, 0x3 ;  /* 0x0000000405057211 */ /* 0x000fe400078f18ff */
[----:B------:R-:W-:Y:S02]  /*0380*/  LOP3.LUT R112, R0, 0x7f, RZ, 0xc0, !PT ;  /* 0x0000007f00707812 */ /* 0x000fe400078ec0ff */
[----:B------:R-:W-:-:S02]  /*0390*/  ISETP.NE.AND.EX P1, PT, RZ, c[0x0][0x17c], PT, P1 ;  /* 0x00005f00ff007a0c */ /* 0x000fc40003f25310 */
[----:B------:R-:W-:Y:S02]  /*03a0*/  LEA.HI.SX32 R112, R5, R112, 0x1d ;  /* 0x0000007005707211 */ /* 0x000fe400078feaff */
[----:B------:R-:W-:-:S03]  /*03b0*/  MOV R5, 0x10 ;  /* 0x0000001000057802 */ /* 0x000fc60000000f00 */
[----:B------:R-:W-:Y:S02]  /*03c0*/  @P0 MOV R9, 0x20 ;  /* 0x0000002000090802 */ /* 0x000fe40000000f00 */
[----:B------:R-:W-:-:S04]  /*03d0*/  IMAD.WIDE.U32 R24, R112, R5, c[0x0][0x170] ;  /* 0x00005c0070187625 */ /* 0x000fc800078e0005 */
[C---:B------:R-:W-:Y:S02]  /*03e0*/  @P1 IMAD.WIDE.U32 R6, R112.reuse, R5, c[0x0][0x178] ;  /* 0x00005e0070061625 */ /* 0x040fe400078e0005 */
[----:B------:R-:W2:Y:S02]  /*03f0*/  LDG.E.128 R24, [R24.64] ;  /* 0x0000000418187981 */ /* 0x000ea4000c1e1d00 */
[----:B------:R-:W-:Y:S02]  /*0400*/  @P0 IMAD.WIDE.U32 R8, R112, R9, c[0x0][0x180] ;  /* 0x0000600070080625 */ /* 0x000fe400078e0009 */
        /* <DEDUP_REMOVED lines=10> */
.L_x_10909:
[----:B0----5:R-:W-:-:S05]  /*04b0*/  PRMT R7, RZ, 0x5410, R40 ;  /* 0x00005410ff077816 */ /* 0x021fca0000000028 */
[----:B------:R-:W-:-:S04]  /*04c0*/  FADD.FTZ R28, R28, R7 ;  /* 0x000000071c1c7221 */ /* 0x000fc80000010000 */
[----:B------:R-:W-:Y:S02]  /*04d0*/  @P0 FADD.FTZ R28, R36, R28 ;  /* 0x0000001c241c0221 */ /* 0x000fe40000010000 */
.L_x_10910:
[----:B------:R-:W-:Y:S01]  /*04e0*/  PRMT R29, RZ, 0x7610, R24 ;  /* 0x00007610ff1d7816 */ /* 0x000fe20000000018 */
[----:B------:R-:W-:Y:S05]  /*04f0*/  @P2 BRA `(.L_x_10911) ;  /* 0x0000003000002947 */ /* 0x000fea0003800000 */
[----:B------:R-:W-:Y:S05]  /*0500*/  @!P0 BRA `(.L_x_10912) ;  /* 0x0000005000008947 */ /* 0x000fea0003800000 */
[----:B-----5:R-:W-:Y:S01]  /*0510*/  FADD.FTZ R29, R37, R29 ;  /* 0x0000001d251d7221 */ /* 0x020fe20000010000 */
[----:B------:R-:W-:Y:S05]  /*0520*/  BRA `(.L_x_10912) ;  /* 0x0000003000007947 */ /* 0x000fea0003800000 */
.L_x_10911:
[----:B-----5:R-:W-:-:S05]  /*0530*/  PRMT R4, RZ, 0x7610, R40 ;  /* 0x00007610ff047816 */ /* 0x020fca0000000028 */
[----:B------:R-:W-:-:S04]  /*0540*/  FADD.FTZ R29, R29, R4 ;  /* 0x000000041d1d7221 */ /* 0x000fc80000010000 */
[----:B------:R-:W-:Y:S02]  /*0550*/  @P0 FADD.FTZ R29, R37, R29 ;  /* 0x0000001d251d0221 */ /* 0x000fe40000010000 */
.L_x_10912:
[----:B------:R-:W-:Y:S01]  /*0560*/  PRMT R30, RZ, 0x5410, R25 ;  /* 0x00005410ff1e7816 */ /* 0x000fe20000000019 */
[----:B------:R-:W-:Y:S05]  /*0570*/  @P2 BRA `(.L_x_10913) ;  /* 0x0000003000002947 */ /* 0x000fea0003800000 */
[----:B------:R-:W-:Y:S05]  /*0580*/  @!P0 BRA `(.L_x_10914) ;  /* 0x0000005000008947 */ /* 0x000fea0003800000 */
[----:B-----5:R-:W-:Y:S01]  /*0590*/  FADD.FTZ R30, R38, R30 ;  /* 0x0000001e261e7221 */ /* 0x020fe20000010000 */
[----:B------:R-:W-:Y:S05]  /*05a0*/  BRA `(.L_x_10914) ;  /* 0x0000003000007947 */ /* 0x000fea0003800000 */
.L_x_10913:
[----:B-----5:R-:W-:-:S05]  /*05b0*/  PRMT R7, RZ, 0x5410, R41 ;  /* 0x00005410ff077816 */ /* 0x020fca0000000029 */
[----:B------:R-:W-:-:S04]  /*05c0*/  FADD.FTZ R30, R30, R7 ;  /* 0x000000071e1e7221 */ /* 0x000fc80000010000 */
[----:B------:R-:W-:Y:S02]  /*05d0*/  @P0 FADD.FTZ R30, R38, R30 ;  /* 0x0000001e261e0221 */ /* 0x000fe40000010000 */
.L_x_10914:
[----:B------:R-:W-:Y:S01]  /*05e0*/  PRMT R31, RZ, 0x7610, R25 ;  /* 0x00007610ff1f7816 */ /* 0x000fe20000000019 */
[----:B------:R-:W-:Y:S05]  /*05f0*/  @P2 BRA `(.L_x_10915) ;  /* 0x0000003000002947 */ /* 0x000fea0003800000 */
[----:B------:R-:W-:Y:S05]  /*0600*/  @!P0 BRA `(.L_x_10916) ;  /* 0x0000005000008947 */ /* 0x000fea0003800000 */
[----:B-----5:R-:W-:Y:S01]  /*0610*/  FADD.FTZ R31, R39, R31 ;  /* 0x0000001f271f7221 */ /* 0x020fe20000010000 */
[----:B------:R-:W-:Y:S05]  /*0620*/  BRA `(.L_x_10916) ;  /* 0x0000003000007947 */ /* 0x000fea0003800000 */
.L_x_10915:
[----:B-----5:R-:W-:-:S05]  /*0630*/  PRMT R4, RZ, 0x7610, R41 ;  /* 0x00007610ff047816 */ /* 0x020fca0000000029 */
[----:B------:R-:W-:-:S04]  /*0640*/  FADD.FTZ R31, R31, R4 ;  /* 0x000000041f1f7221 */ /* 0x000fc80000010000 */
[----:B------:R-:W-:Y:S02]  /*0650*/  @P0 FADD.FTZ R31, R39, R31 ;  /* 0x0000001f271f0221 */ /* 0x000fe40000010000 */
.L_x_10916:
[----:B------:R-:W-:Y:S01]  /*0660*/  PRMT R24, RZ, 0x5410, R26 ;  /* 0x00005410ff187816 */ /* 0x000fe2000000001a */
[----:B------:R-:W-:Y:S05]  /*0670*/  @P2 BRA `(.L_x_10917) ;  /* 0x0000003000002947 */ /* 0x000fea0003800000 */
[----:B------:R-:W-:Y:S05]  /*0680*/  @!P0 BRA `(.L_x_10918) ;  /* 0x0000005000008947 */ /* 0x000fea0003800000 */
[----:B-----5:R-:W-:Y:S01]  /*0690*/  FADD.FTZ R24, R32, R24 ;  /* 0x0000001820187221 */ /* 0x020fe20000010000 */
[----:B------:R-:W-:Y:S05]  /*06a0*/  BRA `(.L_x_10918) ;  /* 0x0000003000007947 */ /* 0x000fea0003800000 */
.L_x_10917:
[----:B-----5:R-:W-:-:S05]  /*06b0*/  PRMT R7, RZ, 0x5410, R42 ;  /* 0x00005410ff077816 */ /* 0x020fca000000002a */
[----:B------:R-:W-:-:S04]  /*06c0*/  FADD.FTZ R24, R24, R7 ;  /* 0x0000000718187221 */ /* 0x000fc80000010000 */
[----:B------:R-:W-:Y:S02]  /*06d0*/  @P0 FADD.FTZ R24, R32, R24 ;  /* 0x0000001820180221 */ /* 0x000fe40000010000 */
.L_x_10918:
[----:B------:R-:W-:Y:S01]  /*06e0*/  PRMT R25, RZ, 0x7610, R26 ;  /* 0x00007610ff197816 */ /* 0x000fe2000000001a */
[----:B------:R-:W-:Y:S05]  /*06f0*/  @P2 BRA `(.L_x_10919) ;  /* 0x0000003000002947 */ /* 0x000fea0003800000 */
[----:B------:R-:W-:Y:S05]  /*0700*/  @!P0 BRA `(.L_x_10920) ;  /* 0x0000005000008947 */ /* 0x000fea0003800000 */
[----:B-----5:R-:W-:Y:S01]  /*0710*/  FADD.FTZ R25, R33, R25 ;  /* 0x0000001921197221 */ /* 0x020fe20000010000 */
[----:B------:R-:W-:Y:S05]  /*0720*/  BRA `(.L_x_10920) ;  /* 0x0000003000007947 */ /* 0x000fea0003800000 */
.L_x_10919:
[----:B-----5:R-:W-:-:S05]  /*0730*/  PRMT R4, RZ, 0x7610, R42 ;  /* 0x00007610ff047816 */ /* 0x020fca000000002a */
[----:B------:R-:W-:-:S04]  /*0740*/  FADD.FTZ R25, R25, R4 ;  /* 0x0000000419197221 */ /* 0x000fc80000010000 */
[----:B------:R-:W-:Y:S02]  /*0750*/  @P0 FADD.FTZ R25, R33, R25 ;  /* 0x0000001921190221 */ /* 0x000fe40000010000 */
.L_x_10920:
[----:B------:R-:W-:Y:S01]  /*0760*/  PRMT R26, RZ, 0x5410, R27 ;  /* 0x00005410ff1a7816 */ /* 0x000fe2000000001b */
[----:B------:R-:W-:Y:S05]  /*0770*/  @P2 BRA `(.L_x_10921) ;  /* 0x0000003000002947 */ /* 0x000fea0003800000 */
[----:B------:R-:W-:Y:S05]  /*0780*/  @!P0 BRA `(.L_x_10922) ;  /* 0x0000005000008947 */ /* 0x000fea0003800000 */
[----:B-----5:R-:W-:Y:S01]  /*0790*/  FADD.FTZ R26, R34, R26 ;  /* 0x0000001a221a7221 */ /* 0x020fe20000010000 */
[----:B------:R-:W-:Y:S05]  /*07a0*/  BRA `(.L_x_10922) ;  /* 0x0000003000007947 */ /* 0x000fea0003800000 */
.L_x_10921:
[----:B-----5:R-:W-:-:S05]  /*07b0*/  PRMT R7, RZ, 0x5410, R43 ;  /* 0x00005410ff077816 */ /* 0x020fca000000002b */
[----:B------:R-:W-:-:S04]  /*07c0*/  FADD.FTZ R26, R26, R7 ;  /* 0x000000071a1a7221 */ /* 0x000fc80000010000 */
[----:B------:R-:W-:Y:S02]  /*07d0*/  @P0 FADD.FTZ R26, R34, R26 ;  /* 0x0000001a221a0221 */ /* 0x000fe40000010000 */
.L_x_10922:
[----:B------:R-:W-:Y:S01]  /*07e0*/  PRMT R27, RZ, 0x7610, R27 ;  /* 0x00007610ff1b7816 */ /* 0x000fe2000000001b */
[----:B------:R-:W-:Y:S05]  /*07f0*/  @P2 BRA `(.L_x_10923) ;  /* 0x0000003000002947 */ /* 0x000fea0003800000 */
[----:B------:R-:W-:Y:S05]  /*0800*/  @!P0 BRA `(.L_x_10924) ;  /* 0x0000005000008947 */ /* 0x000fea0003800000 */
[----:B-----5:R-:W-:Y:S01]  /*0810*/  FADD.FTZ R27, R35, R27 ;  /* 0x0000001b231b7221 */ /* 0x020fe20000010000 */
[----:B------:R-:W-:Y:S05]  /*0820*/  BRA `(.L_x_10924) ;  /* 0x0000003000007947 */ /* 0x000fea0003800000 */
.L_x_10923:
[----:B-----5:R-:W-:-:S05]  /*0830*/  PRMT R4, RZ, 0x7610, R43 ;  /* 0x00007610ff047816 */ /* 0x020fca000000002b */
[----:B------:R-:W-:-:S04]  /*0840*/  FADD.FTZ R27, R27, R4 ;  /* 0x000000041b1b7221 */ /* 0x000fc80000010000 */
[----:B------:R-:W-:Y:S02]  /*0850*/  @P0 FADD.FTZ R27, R35, R27 ;  /* 0x0000001b231b0221 */ /* 0x000fe40000010000 */
.L_x_10924:
[----:B------:R-:W-:Y:S01]  /*0860*/  HFMA2.MMA R115, -RZ, RZ, 0, 1.9073486328125e-06 ;  /* 0x00000020ff737435 */ /* 0x000fe200000001ff */
[----:B------:R-:W-:-:S05]  /*0870*/  IADD3 R4, R112, 0x80, RZ ;  /* 0x0000008070047810 */ /* 0x000fca0007ffe0ff */
[----:B------:R-:W-:-:S04]  /*0880*/  IMAD.WIDE.U32 R16, R4, R5, c[0x0][0x170] ;  /* 0x00005c0004107625 */ /* 0x000fc800078e0005 */
[----:B------:R-:W-:-:S04]  /*0890*/  IMAD.WIDE.U32 R6, R112, R115, c[0x0][0x188] ;  /* 0x0000620070067625 */ /* 0x000fc800078e0073 */
[C---:B------:R-:W-:Y:S01]  /*08a0*/  @P1 IMAD.WIDE.U32 R8, R4.reuse, R5, c[0x0][0x178] ;  /* 0x00005e0004081625 */ /* 0x040fe200078e0005 */
[----:B------:R0:W-:Y:S03]  /*08b0*/  STG.E.128 [R6.64], R28 ;  /* 0x0000001c06007986 */ /* 0x0001e6000c101d04 */
[----:B------:R-:W-:Y:S01]  /*08c0*/  @P0 IMAD.WIDE.U32 R10, R4, R115, c[0x0][0x180] ;  /* 0x00006000040a0625 */ /* 0x000fe200078e0073 */
        /* <DEDUP_REMOVED lines=10> */
.L_x_10925:
[----:B0----5:R-:W-:-:S05]  /*0970*/  PRMT R7, RZ, 0x5410, R40 ;  /* 0x00005410ff077816 */ /* 0x021fca0000000028 */
[----:B------:R-:W-:-:S04]  /*0980*/  FADD.FTZ R20, R7, R20 ;  /* 0x0000001407147221 */ /* 0x000fc80000010000 */
[----:B------:R-:W-:Y:S02]  /*0990*/  @P0 FADD.FTZ R20, R36, R20 ;  /* 0x0000001424140221 */ /* 0x000fe40000010000 */
.L_x_10926:
[----:B------:R-:W-:Y:S01]  /*09a0*/  PRMT R21, RZ, 0x7610, R16 ;  /* 0x00007610ff157816 */ /* 0x000fe20000000010 */
[----:B------:R-:W-:Y:S05]  /*09b0*/  @P2 BRA `(.L_x_10927) ;  /* 0x0000003000002947 */ /* 0x000fea0003800000 */
[----:B------:R-:W-:Y:S05]  /*09c0*/  @!P0 BRA `(.L_x_10928) ;  /* 0x0000005000008947 */ /* 0x000fea0003800000 */
[----:B-----5:R-:W-:Y:S01]  /*09d0*/  FADD.FTZ R21, R37, R21 ;  /* 0x0000001525157221 */ /* 0x020fe20000010000 */
[----:B------:R-:W-:Y:S05]  /*09e0*/  BRA `(.L_x_10928) ;  /* 0x0000003000007947 */ /* 0x000fea0003800000 */
.L_x_10927:
[----:B-----5:R-:W-:-:S05]  /*09f0*/  PRMT R6, RZ, 0x7610, R40 ;  /* 0x00007610ff067816 */ /* 0x020fca0000000028 */
[----:B------:R-:W-:-:S04]  /*0a00*/  FADD.FTZ R21, R6, R21 ;  /* 0x0000001506157221 */ /* 0x000fc80000010000 */
[----:B------:R-:W-:Y:S02]  /*0a10*/  @P0 FADD.FTZ R21, R37, R21 ;  /* 0x0000001525150221 */ /* 0x000fe40000010000 */
.L_x_10928:
[----:B------:R-:W-:Y:S01]  /*0a20*/  PRMT R22, RZ, 0x5410, R17 ;  /* 0x00005410ff167816 */ /* 0x000fe20000000011 */
[----:B------:R-:W-:Y:S05]  /*0a30*/  @P2 BRA `(.L_x_10929) ;  /* 0x0000003000002947 */ /* 0x000fea0003800000 */
[----:B------:R-:W-:Y:S05]  /*0a40*/  @!P0 BRA `(.L_x_10930) ;  /* 0x0000005000008947 */ /* 0x000fea0003800000 */
[----:B-----5:R-:W-:Y:S01]  /*0a50*/  FADD.FTZ R22, R38, R22 ;  /* 0x0000001626167221 */ /* 0x020fe20000010000 */
[----:B------:R-:W-:Y:S05]  /*0a60*/  BRA `(.L_x_10930) ;  /* 0x0000003000007947 */ /* 0x000fea0003800000 */
.L_x_10929:
[----:B-----5:R-:W-:-:S05]  /*0a70*/  PRMT R7, RZ, 0x5410, R41 ;  /* 0x00005410ff077816 */ /* 0x020fca0000000029 */
[----:B------:R-:W-:-:S04]  /*0a80*/  FADD.FTZ R22, R7, R22 ;  /* 0x0000001607167221 */ /* 0x000fc80000010000 */
[----:B------:R-:W-:Y:S02]  /*0a90*/  @P0 FADD.FTZ R22, R38, R22 ;  /* 0x0000001626160221 */ /* 0x000fe40000010000 */
.L_x_10930:
[----:B------:R-:W-:Y:S01]  /*0aa0*/  PRMT R23, RZ, 0x7610, R17 ;  /* 0x00007610ff177816 */ /* 0x000fe20000000011 */
[----:B------:R-:W-:Y:S05]  /*0ab0*/  @P2 BRA `(.L_x_10931) ;  /* 0x0000003000002947 */ /* 0x000fea0003800000 */
[----:B------:R-:W-:Y:S05]  /*0ac0*/  @!P0 BRA `(.L_x_10932) ;  /* 0x0000005000008947 */ /* 0x000fea0003800000 */
[----:B-----5:R-:W-:Y:S01]  /*0ad0*/  FADD.FTZ R23, R39, R23 ;  /* 0x0000001727177221 */ /* 0x020fe20000010000 */
[----:B------:R-:W-:Y:S05]  /*0ae0*/  BRA `(.L_x_10932) ;  /* 0x0000003000007947 */ /* 0x000fea0003800000 */
.L_x_10931:
[----:B-----5:R-:W-:-:S05]  /*0af0*/  PRMT R6, RZ, 0x7610, R41 ;  /* 0x00007610ff067816 */ /* 0x020fca0000000029 */
[----:B------:R-:W-:-:S04]  /*0b00*/  FADD.FTZ R23, R6, R23 ;  /* 0x0000001706177221 */ /* 0x000fc80000010000 */
[----:B------:R-:W-:Y:S02]  /*0b10*/  @P0 FADD.FTZ R23, R39, R23 ;  /* 0x0000001727170221 */ /* 0x000fe40000010000 */
.L_x_10932:
[----:B------:R-:W-:Y:S01]  /*0b20*/  PRMT R16, RZ, 0x5410, R18 ;  /* 0x00005410ff107816 */ /* 0x000fe20000000012 */
[----:B------:R-:W-:Y:S05]  /*0b30*/  @P2 BRA `(.L_x_10933) ;  /* 0x0000003000002947 */ /* 0x000fea0003800000 */
[----:B------:R-:W-:Y:S05]  /*0b40*/  @!P0 BRA `(.L_x_10934) ;  /* 0x0000005000008947 */ /* 0x000fea0003800000 */
[----:B-----5:R-:W-:Y:S01]  /*0b50*/  FADD.FTZ R16, R32, R16 ;  /* 0x0000001020107221 */ /* 0x020fe20000010000 */
[----:B------:R-:W-:Y:S05]  /*0b60*/  BRA `(.L_x_10934) ;  /* 0x0000003000007947 */ /* 0x000fea0003800000 */
.L_x_10933:
[----:B-----5:R-:W-:-:S05]  /*0b70*/  PRMT R7, RZ, 0x5410, R42 ;  /* 0x00005410ff077816 */ /* 0x020fca000000002a */
[----:B------:R-:W-:-:S04]  /*0b80*/  FADD.FTZ R16, R7, R16 ;  /* 0x0000001007107221 */ /* 0x000fc80000010000 */
[----:B------:R-:W-:Y:S02]  /*0b90*/  @P0 FADD.FTZ R16, R32, R16 ;  /* 0x0000001020100221 */ /* 0x000fe40000010000 */
.L_x_10934:
[----:B------:R-:W-:Y:S01]  /*0ba0*/  PRMT R17, RZ, 0x7610, R18 ;  /* 0x00007610ff117816 */ /* 0x000fe20000000012 */
[----:B------:R-:W-:Y:S05]  /*0bb0*/  @P2 BRA `(.L_x_10935) ;  /* 0x0000003000002947 */ /* 0x000fea0003800000 */
[----:B------:R-:W-:Y:S05]  /*0bc0*/  @!P0 BRA `(.L_x_10936) ;  /* 0x0000005000008947 */ /* 0x000fea0003800000 */
[----:B-----5:R-:W-:Y:S01]  /*0bd0*/  FADD.FTZ R17, R33, R17 ;  /* 0x0000001121117221 */ /* 0x020fe20000010000 */
[----:B------:R-:W-:Y:S05]  /*0be0*/  BRA `(.L_x_10936) ;  /* 0x0000003000007947 */ /* 0x000fea0003800000 */
.L_x_10935:
[----:B-----5:R-:W-:-:S05]  /*0bf0*/  PRMT R6, RZ, 0x7610, R42 ;  /* 0x00007610ff067816 */ /* 0x020fca000000002a */
[----:B------:R-:W-:-:S04]  /*0c00*/  FADD.FTZ R17, R6, R17 ;  /* 0x0000001106117221 */ /* 0x000fc80000010000 */
[----:B------:R-:W-:Y:S02]  /*0c10*/  @P0 FADD.FTZ R17, R33, R17 ;  /* 0x0000001121110221 */ /* 0x000fe40000010000 */
.L_x_10936:
[----:B------:R-:W-:Y:S01]  /*0c20*/  PRMT R18, RZ, 0x5410, R19 ;  /* 0x00005410ff127816 */ /* 0x000fe20000000013 */
[----:B------:R-:W-:Y:S05]  /*0c30*/  @P2 BRA `(.L_x_10937) ;  /* 0x0000003000002947 */ /* 0x000fea0003800000 */
[----:B------:R-:W-:Y:S05]  /*0c40*/  @!P0 BRA `(.L_x_10938) ;  /* 0x0000005000008947 */ /* 0x000fea0003800000 */
[----:B-----5:R-:W-:Y:S01]  /*0c50*/  FADD.FTZ R18, R34, R18 ;  /* 0x0000001222127221 */ /* 0x020fe20000010000 */
[----:B------:R-:W-:Y:S05]  /*0c60*/  BRA `(.L_x_10938) ;  /* 0x0000003000007947 */ /* 0x000fea0003800000 */
.L_x_10937:
[----:B-----5:R-:W-:-:S05]  /*0c70*/  PRMT R7, RZ, 0x5410, R43 ;  /* 0x00005410ff077816 */ /* 0x020fca000000002b */
[----:B------:R-:W-:-:S04]  /*0c80*/  FADD.FTZ R18, R7, R18 ;  /* 0x0000001207127221 */ /* 0x000fc80000010000 */
[----:B------:R-:W-:Y:S02]  /*0c90*/  @P0 FADD.FTZ R18, R34, R18 ;  /* 0x0000001222120221 */ /* 0x000fe40000010000 */
.L_x_10938:
[----:B------:R-:W-:Y:S01]  /*0ca0*/  PRMT R19, RZ, 0x7610, R19 ;  /* 0x00007610ff137816 */ /* 0x000fe20000000013 */
[----:B------:R-:W-:Y:S05]  /*0cb0*/  @P2 BRA `(.L_x_10939) ;  /* 0x0000003000002947 */ /* 0x000fea0003800000 */
[----:B------:R-:W-:Y:S05]  /*0cc0*/  @!P0 BRA `(.L_x_10940) ;  /* 0x0000005000008947 */ /* 0x000fea0003800000 */
[----:B-----5:R-:W-:Y:S01]  /*0cd0*/  FADD.FTZ R19, R35, R19 ;  /* 0x0000001323137221 */ /* 0x020fe20000010000 */
[----:B------:R-:W-:Y:S05]  /*0ce0*/  BRA `(.L_x_10940) ;  /* 0x0000003000007947 */ /* 0x000fea0003800000 */
.L_x_10939:
[----:B-----5:R-:W-:-:S05]  /*0cf0*/  PRMT R6, RZ, 0x7610, R43 ;  /* 0x00007610ff067816 */ /* 0x020fca000000002b */
[----:B------:R-:W-:-:S04]  /*0d00*/  FADD.FTZ R19, R6, R19 ;  /* 0x0000001306137221 */ /* 0x000fc80000010000 */
[----:B------:R-:W-:Y:S02]  /*0d10*/  @P0 FADD.FTZ R19, R35, R19 ;  /* 0x0000001323130221 */ /* 0x000fe40000010000 */
.L_x_10940:
[----:B------:R-:W-:Y:S01]  /*0d20*/  IADD3 R113, R112, 0x100, RZ ;  /* 0x0000010070717810 */ /* 0x000fe20007ffe0ff */
[----:B------:R-:W-:-:S04]  /*0d30*/  IMAD.WIDE.U32 R6, R4, R115, c[0x0][0x188] ;  /* 0x0000620004067625 */ /* 0x000fc800078e0073 */
[C---:B------:R-:W-:Y:S01]  /*0d40*/  IMAD.WIDE.U32 R8, R113.reuse, R5, c[0x0][0x170] ;  /* 0x00005c0071087625 */ /* 0x040fe200078e0005 */
[----:B------:R0:W-:Y:S03]  /*0d50*/  STG.E.128 [R6.64], R20 ;  /* 0x0000001406007986 */ /* 0x0001e6000c101d04 */
[C---:B------:R-:W-:Y:S01]  /*0d60*/  @P0 IMAD.WIDE.U32 R14, R113.reuse, R115, c[0x0][0x180] ;  /* 0x00006000710e0625 */ /* 0x040fe200078e0073 */
[----:B------:R0:W-:Y:S03]  /*0d70*/  STG.E.128 [R6.64+0x10], R16 ;  /* 0x0000101006007986 */ /* 0x0001e6000c101d04 */
[----:B------:R-:W-:Y:S01]  /*0d80*/  @P1 IMAD.WIDE.U32 R12, R113, R5, c[0x0][0x178] ;  /* 0x00005e00710c1625 */ /* 0x000fe200078e0005 */
        /* <DEDUP_REMOVED lines=9> */
.L_x_10941:
[----:B0----5:R-:W-:-:S05]  /*0e20*/  PRMT R7, RZ, 0x5410, R40 ;  /* 0x00005410ff077816 */ /* 0x021fca0000000028 */
[----:B------:R-:W-:-:S04]  /*0e30*/  FADD.FTZ R12, R7, R12 ;  /* 0x0000000c070c7221 */ /* 0x000fc80000010000 */
[----:B------:R-:W-:Y:S02]  /*0e40*/  @P0 FADD.FTZ R12, R36, R12 ;  /* 0x0000000c240c0221 */ /* 0x000fe40000010000 */
.L_x_10942:
[----:B------:R-:W-:Y:S01]  /*0e50*/  PRMT R13, RZ, 0x7610, R8 ;  /* 0x00007610ff0d7816 */ /* 0x000fe20000000008 */
[----:B------:R-:W-:Y:S05]  /*0e60*/  @P2 BRA `(.L_x_10943) ;  /* 0x0000003000002947 */ /* 0x000fea0003800000 */
[----:B------:R-:W-:Y:S05]  /*0e70*/  @!P0 BRA `(.L_x_10944) ;  /* 0x0000005000008947 */ /* 0x000fea0003800000 */
[----:B-----5:R-:W-:Y:S01]  /*0e80*/  FADD.FTZ R13, R37, R13 ;  /* 0x0000000d250d7221 */ /* 0x020fe20000010000 */
[----:B------:R-:W-:Y:S05]  /*0e90*/  BRA `(.L_x_10944) ;  /* 0x0000003000007947 */ /* 0x000fea0003800000 */
.L_x_10943:
[----:B-----5:R-:W-:-:S05]  /*0ea0*/  PRMT R4, RZ, 0x7610, R40 ;  /* 0x00007610ff047816 */ /* 0x020fca0000000028 */
[----:B------:R-:W-:-:S04]  /*0eb0*/  FADD.FTZ R13, R4, R13 ;  /* 0x0000000d040d7221 */ /* 0x000fc80000010000 */
[----:B------:R-:W-:Y:S02]  /*0ec0*/  @P0 FADD.FTZ R13, R37, R13 ;  /* 0x0000000d250d0221 */ /* 0x000fe40000010000 */
.L_x_10944:
[----:B------:R-:W-:Y:S01]  /*0ed0*/  PRMT R14, RZ, 0x5410, R9 ;  /* 0x00005410ff0e7816 */ /* 0x000fe20000000009 */
[----:B------:R-:W-:Y:S05]  /*0ee0*/  @P2 BRA `(.L_x_10945) ;  /* 0x0000003000002947 */ /* 0x000fea0003800000 */
[----:B------:R-:W-:Y:S05]  /*0ef0*/  @!P0 BRA `(.L_x_10946) ;  /* 0x0000005000008947 */ /* 0x000fea0003800000 */
[----:B-----5:R-:W-:Y:S01]  /*0f00*/  FADD.FTZ R14, R38, R14 ;  /* 0x0000000e260e7221 */ /* 0x020fe20000010000 */
[----:B------:R-:W-:Y:S05]  /*0f10*/  BRA `(.L_x_10946) ;  /* 0x0000003000007947 */ /* 0x000fea0003800000 */
.L_x_10945:
[----:B-----5:R-:W-:-:S05]  /*0f20*/  PRMT R7, RZ, 0x5410, R41 ;  /* 0x00005410ff077816 */ /* 0x020fca0000000029 */
[----:B------:R-:W-:-:S04]  /*0f30*/  FADD.FTZ R14, R7, R14 ;  /* 0x0000000e070e7221 */ /* 0x000fc80000010000 */
[----:B------:R-:W-:Y:S02]  /*0f40*/  @P0 FADD.FTZ R14, R38, R14 ;  /* 0x0000000e260e0221 */ /* 0x000fe40000010000 */
.L_x_10946:
[----:B------:R-:W-:Y:S01]  /*0f50*/  PRMT R15, RZ, 0x7610, R9 ;  /* 0x00007610ff0f7816 */ /* 0x000fe20000000009 */
[----:B------:R-:W-:Y:S05]  /*0f60*/  @P2 BRA `(.L_x_10947) ;  /* 0x0000003000002947 */ /* 0x000fea0003800000 */
[----:B------:R-:W-:Y:S05]  /*0f70*/  @!P0 BRA `(.L_x_10948) ;  /* 0x0000005000008947 */ /* 0x000fea0003800000 */
[----:B-----5:R-:W-:Y:S01]  /*0f80*/  FADD.FTZ R15, R39, R15 ;  /* 0x0000000f270f7221 */ /* 0x020fe20000010000 */
[----:B------:R-:W-:Y:S05]  /*0f90*/  BRA `(.L_x_10948) ;  /* 0x0000003000007947 */ /* 0x000fea0003800000 */
.L_x_10947:
[----:B-----5:R-:W-:-:S05]  /*0fa0*/  PRMT R4, RZ, 0x7610, R41 ;  /* 0x00007610ff047816 */ /* 0x020fca0000000029 */
[----:B------:R-:W-:-:S04]  /*0fb0*/  FADD.FTZ R15, R4, R15 ;  /* 0x0000000f040f7221 */ /* 0x000fc80000010000 */
[----:B------:R-:W-:Y:S02]  /*0fc0*/  @P0 FADD.FTZ R15, R39, R15 ;  /* 0x0000000f270f0221 */ /* 0x000fe40000010000 */
.L_x_10948:
[----:B------:R-:W-:Y:S01]  /*0fd0*/  PRMT R8, RZ, 0x5410, R10 ;  /* 0x00005410ff087816 */ /* 0x000fe2000000000a */
[----:B------:R-:W-:Y:S05]  /*0fe0*/  @P2 BRA `(.L_x_10949) ;  /* 0x0000003000002947 */ /* 0x000fea0003800000 */
[----:B------:R-:W-:Y:S05]  /*0ff0*/  @!P0 BRA `(.L_x_10950) ;  /* 0x0000005000008947 */ /* 0x000fea0003800000 */
[----:B-----5:R-:W-:Y:S01]  /*1000*/  FADD.FTZ R8, R32, R8 ;  /* 0x0000000820087221 */ /* 0x020fe20000010000 */
[----:B------:R-:W-:Y:S05]  /*1010*/  BRA `(.L_x_10950) ;  /* 0x0000003000007947 */ /* 0x000fea0003800000 */
.L_x_10949:
[----:B-----5:R-:W-:-:S05]  /*1020*/  PRMT R7, RZ, 0x5410, R42 ;  /* 0x00005410ff077816 */ /* 0x020fca000000002a */
[----:B------:R-:W-:-:S04]  /*1030*/  FADD.FTZ R8, R7, R8 ;  /* 0x0000000807087221 */ /* 0x000fc80000010000 */
[----:B------:R-:W-:Y:S02]  /*1040*/  @P0 FADD.FTZ R8, R32, R8 ;  /* 0x0000000820080221 */ /* 0x000fe40000010000 */
.L_x_10950:
[----:B------:R-:W-:Y:S01]  /*1050*/  PRMT R9, RZ, 0x7610, R10 ;  /* 0x00007610ff097816 */ /* 0x000fe2000000000a */
[----:B------:R-:W-:Y:S05]  /*1060*/  @P2 BRA `(.L_x_10951) ;  /* 0x0000003000002947 */ /* 0x000fea0003800000 */
[----:B------:R-:W-:Y:S05]  /*1070*/  @!P0 BRA `(.L_x_10952) ;  /* 0x0000005000008947 */ /* 0x000fea0003800000 */
[----:B-----5:R-:W-:Y:S01]  /*1080*/  FADD.FTZ R9, R33, R9 ;  /* 0x0000000921097221 */ /* 0x020fe20000010000 */
[----:B------:R-:W-:Y:S05]  /*1090*/  BRA `(.L_x_10952) ;  /* 0x0000003000007947 */ /* 0x000fea0003800000 */
.L_x_10951:
[----:B-----5:R-:W-:-:S05]  /*10a0*/  PRMT R4, RZ, 0x7610, R42 ;  /* 0x00007610ff047816 */ /* 0x020fca000000002a */
[----:B------:R-:W-:-:S04]  /*10b0*/  FADD.FTZ R9, R4, R9 ;  /* 0x0000000904097221 */ /* 0x000fc80000010000 */
[----:B------:R-:W-:Y:S02]  /*10c0*/  @P0 FADD.FTZ R9, R33, R9 ;  /* 0x0000000921090221 */ /* 0x000fe40000010000 */
.L_x_10952:
[----:B------:R-:W-:Y:S01]  /*10d0*/  PRMT R10, RZ, 0x5410, R11 ;  /* 0x00005410ff0a7816 */ /* 0x000fe2000000000b */
[----:B------:R-:W-:Y:S05]  /*10e0*/  @P2 BRA `(.L_x_10953) ;  /* 0x0000003000002947 */ /* 0x000fea0003800000 */
[----:B------:R-:W-:Y:S05]  /*10f0*/  @!P0 BRA `(.L_x_10954) ;  /* 0x0000005000008947 */ /* 0x000fea0003800000 */
[----:B-----5:R-:W-:Y:S01]  /*1100*/  FADD.FTZ R10, R34, R10 ;  /* 0x0000000a220a7221 */ /* 0x020fe20000010000 */
[----:B------:R-:W-:Y:S05]  /*1110*/  BRA `(.L_x_10954) ;  /* 0x0000003000007947 */ /* 0x000fea0003800000 */
.L_x_10953:
[----:B-----5:R-:W-:-:S05]  /*1120*/  PRMT R7, RZ, 0x5410, R43 ;  /* 0x00005410ff077816 */ /* 0x020fca000000002b */
[----:B------:R-:W-:-:S04]  /*1130*/  FADD.FTZ R10, R7, R10 ;  /* 0x0000000a070a7221 */ /* 0x000fc80000010000 */
[----:B------:R-:W-:Y:S02]  /*1140*/  @P0 FADD.FTZ R10, R34, R10 ;  /* 0x0000000a220a0221 */ /* 0x000fe40000010000 */
.L_x_10954:
[----:B------:R-:W-:Y:S01]  /*1150*/  PRMT R11, RZ, 0x7610, R11 ;  /* 0x00007610ff0b7816 */ /* 0x000fe2000000000b */
[----:B------:R-:W-:Y:S05]  /*1160*/  @P2 BRA `(.L_x_10955) ;  /* 0x0000003000002947 */ /* 0x000fea0003800000 */
[----:B------:R-:W-:Y:S05]  /*1170*/  @!P0 BRA `(.L_x_10956) ;  /* 0x0000005000008947 */ /* 0x000fea0003800000 */
[----:B-----5:R-:W-:Y:S01]  /*1180*/  FADD.FTZ R11, R35, R11 ;  /* 0x0000000b230b7221 */ /* 0x020fe20000010000 */
[----:B------:R-:W-:Y:S05]  /*1190*/  BRA `(.L_x_10956) ;  /* 0x0000003000007947 */ /* 0x000fea0003800000 */
.L_x_10955:
[----:B-----5:R-:W-:-:S05]  /*11a0*/  PRMT R4, RZ, 0x7610, R43 ;  /* 0x00007610ff047816 */ /* 0x020fca000000002b */
[----:B------:R-:W-:-:S04]  /*11b0*/  FADD.FTZ R11, R4, R11 ;  /* 0x0000000b040b7221 */ /* 0x000fc80000010000 */
[----:B------:R-:W-:Y:S02]  /*11c0*/  @P0 FADD.FTZ R11, R35, R11 ;  /* 0x0000000b230b0221 */ /* 0x000fe40000010000 */
.L_x_10956:
[C---:B------:R-:W-:Y:S02]  /*11d0*/  IADD3 R6, R112.reuse, 0x100, RZ ;  /* 0x0000010070067810 */ /* 0x040fe40007ffe0ff */
[----:B------:R-:W-:-:S03]  /*11e0*/  IADD3 R114, R112, 0x180, RZ ;  /* 0x0000018070727810 */ /* 0x000fc60007ffe0ff */
[----:B------:R-:W-:-:S04]  /*11f0*/  IMAD.WIDE.U32 R6, R6, R115, c[0x0][0x188] ;  /* 0x0000620006067625 */ /* 0x000fc800078e0073 */
[CC--:B------:R-:W-:Y:S01]  /*1200*/  IMAD.WIDE.U32 R108, R114.reuse, R5.reuse, c[0x0][0x170] ;  /* 0x00005c00726c7625 */ /* 0x0c0fe200078e0005 */
[----:B------:R0:W-:Y:S03]  /*1210*/  STG.E.128 [R6.64], R12 ;  /* 0x0000000c06007986 */ /* 0x0001e6000c101d04 */
[C---:B------:R-:W-:Y:S01]  /*1220*/  @P1 IMAD.WIDE.U32 R116, R114.reuse, R5, c[0x0][0x178] ;  /* 0x00005e0072741625 */ /* 0x040fe200078e0005 */
[----:B------:R0:W-:Y:S03]  /*1230*/  STG.E.128 [R6.64+0x10], R8 ;  /* 0x0000100806007986 */ /* 0x0001e6000c101d04 */
[----:B------:R-:W-:Y:S01]  /*1240*/  @P0 IMAD.WIDE.U32 R4, R114, R115, c[0x0][0x180] ;  /* 0x0000600072040625 */ /* 0x000fe200078e0073 */
        /* <DEDUP_REMOVED lines=9> */
.L_x_10957:
[----:B0----5:R-:W-:-:S05]  /*12e0*/  PRMT R5, RZ, 0x5410, R40 ;  /* 0x00005410ff057816 */ /* 0x021fca0000000028 */
[----:B------:R-:W-:-:S04]  /*12f0*/  FADD.FTZ R4, R5, R4 ;  /* 0x0000000405047221 */ /* 0x000fc80000010000 */
[----:B------:R-:W-:Y:S02]  /*1300*/  @P0 FADD.FTZ R4, R36, R4 ;  /* 0x0000000424040221 */ /* 0x000fe40000010000 */
.L_x_10958:
[----:B------:R-:W-:Y:S01]  /*1310*/  PRMT R5, RZ, 0x7610, R108 ;  /* 0x00007610ff057816 */ /* 0x000fe2000000006c */
[----:B------:R-:W-:Y:S05]  /*1320*/  @P2 BRA `(.L_x_10959) ;  /* 0x0000003000002947 */ /* 0x000fea0003800000 */
[----:B------:R-:W-:Y:S05]  /*1330*/  @!P0 BRA `(.L_x_10960) ;  /* 0x0000005000008947 */ /* 0x000fea0003800000 */
[----:B-----5:R-:W-:Y:S01]  /*1340*/  FADD.FTZ R5, R37, R5 ;  /* 0x0000000525057221 */ /* 0x020fe20000010000 */
[----:B------:R-:W-:Y:S05]  /*1350*/  BRA `(.L_x_10960) ;  /* 0x0000003000007947 */ /* 0x000fea0003800000 */
.L_x_10959:
[----:B-----5:R-:W-:-:S05]  /*1360*/  PRMT R6, RZ, 0x7610, R40 ;  /* 0x00007610ff067816 */ /* 0x020fca0000000028 */
[----:B------:R-:W-:-:S04]  /*1370*/  FADD.FTZ R5, R6, R5 ;  /* 0x0000000506057221 */ /* 0x000fc80000010000 */
[----:B------:R-:W-:Y:S02]  /*1380*/  @P0 FADD.FTZ R5, R37, R5 ;  /* 0x0000000525050221 */ /* 0x000fe40000010000 */
.L_x_10960:
[----:B------:R-:W-:Y:S01]  /*1390*/  PRMT R6, RZ, 0x5410, R109 ;  /* 0x00005410ff067816 */ /* 0x000fe2000000006d */
[----:B------:R-:W-:Y:S05]  /*13a0*/  @P2 BRA `(.L_x_10961) ;  /* 0x0000003000002947 */ /* 0x000fea0003800000 */
[----:B------:R-:W-:Y:S05]  /*13b0*/  @!P0 BRA `(.L_x_10962) ;  /* 0x0000005000008947 */ /* 0x000fea0003800000 */
[----:B-----5:R-:W-:Y:S01]  /*13c0*/  FADD.FTZ R6, R38, R6 ;  /* 0x0000000626067221 */ /* 0x020fe20000010000 */
[----:B------:R-:W-:Y:S05]  /*13d0*/  BRA `(.L_x_10962) ;  /* 0x0000003000007947 */ /* 0x000fea0003800000 */
.L_x_10961:
[----:B-----5:R-:W-:-:S05]  /*13e0*/  PRMT R7, RZ, 0x5410, R41 ;  /* 0x00005410ff077816 */ /* 0x020fca0000000029 */
[----:B------:R-:W-:-:S04]  /*13f0*/  FADD.FTZ R6, R7, R6 ;  /* 0x0000000607067221 */ /* 0x000fc80000010000 */
[----:B------:R-:W-:Y:S02]  /*1400*/  @P0 FADD.FTZ R6, R38, R6 ;  /* 0x0000000626060221 */ /* 0x000fe40000010000 */
.L_x_10962:
[----:B------:R-:W-:Y:S01]  /*1410*/  PRMT R7, RZ, 0x7610, R109 ;  /* 0x00007610ff077816 */ /* 0x000fe2000000006d */
[----:B------:R-:W-:Y:S05]  /*1420*/  @P2 BRA `(.L_x_10963) ;  /* 0x0000003000002947 */ /* 0x000fea0003800000 */
[----:B------:R-:W-:Y:S05]  /*1430*/  @!P0 BRA `(.L_x_10964) ;  /* 0x0000005000008947 */ /* 0x000fea0003800000 */
[----:B-----5:R-:W-:Y:S01]  /*1440*/  FADD.FTZ R7, R39, R7 ;  /* 0x0000000727077221 */ /* 0x020fe20000010000 */
[----:B------:R-:W-:Y:S05]  /*1450*/  BRA `(.L_x_10964) ;  /* 0x0000003000007947 */ /* 0x000fea0003800000 */
.L_x_10963:
[----:B-----5:R-:W-:-:S05]  /*1460*/  PRMT R108, RZ, 0x7610, R41 ;  /* 0x00007610ff6c7816 */ /* 0x020fca0000000029 */
[----:B------:R-:W-:-:S04]  /*1470*/  FADD.FTZ R7, R108, R7 ;  /* 0x000000076c077221 */ /* 0x000fc80000010000 */
[----:B------:R-:W-:Y:S02]  /*1480*/  @P0 FADD.FTZ R7, R39, R7 ;  /* 0x0000000727070221 */ /* 0x000fe40000010000 */
.L_x_10964:
[----:B------:R-:W-:Y:S01]  /*1490*/  PRMT R108, RZ, 0x5410, R110 ;  /* 0x00005410ff6c7816 */ /* 0x000fe2000000006e */
[----:B------:R-:W-:Y:S05]  /*14a0*/  @P2 BRA `(.L_x_10965) ;  /* 0x0000003000002947 */ /* 0x000fea0003800000 */
[----:B------:R-:W-:Y:S05]  /*14b0*/  @!P0 BRA `(.L_x_10966) ;  /* 0x0000005000008947 */ /* 0x000fea0003800000 */
[----:B-----5:R-:W-:Y:S01]  /*14c0*/  FADD.FTZ R108, R32, R108 ;  /* 0x0000006c206c7221 */ /* 0x020fe20000010000 */
[----:B------:R-:W-:Y:S05]  /*14d0*/  BRA `(.L_x_10966) ;  /* 0x0000003000007947 */ /* 0x000fea0003800000 */
.L_x_10965:
[----:B-----5:R-:W-:-:S05]  /*14e0*/  PRMT R109, RZ, 0x5410, R42 ;  /* 0x00005410ff6d7816 */ /* 0x020fca000000002a */
[----:B------:R-:W-:-:S04]  /*14f0*/  FADD.FTZ R108, R109, R108 ;  /* 0x0000006c6d6c7221 */ /* 0x000fc80000010000 */
[----:B------:R-:W-:Y:S02]  /*1500*/  @P0 FADD.FTZ R108, R32, R108 ;  /* 0x0000006c206c0221 */ /* 0x000fe40000010000 */
.L_x_10966:
[----:B------:R-:W-:Y:S01]  /*1510*/  PRMT R109, RZ, 0x7610, R110 ;  /* 0x00007610ff6d7816 */ /* 0x000fe2000000006e */
[----:B------:R-:W-:Y:S05]  /*1520*/  @P2 BRA `(.L_x_10967) ;  /* 0x0000003000002947 */ /* 0x000fea0003800000 */
[----:B------:R-:W-:Y:S05]  /*1530*/  @!P0 BRA `(.L_x_10968) ;  /* 0x0000005000008947 */ /* 0x000fea0003800000 */
[----:B-----5:R-:W-:Y:S01]  /*1540*/  FADD.FTZ R109, R33, R109 ;  /* 0x0000006d216d7221 */ /* 0x020fe20000010000 */
[----:B------:R-:W-:Y:S05]  /*1550*/  BRA `(.L_x_10968) ;  /* 0x0000003000007947 */ /* 0x000fea0003800000 */
.L_x_10967:
[----:B-----5:R-:W-:-:S05]  /*1560*/  PRMT R110, RZ, 0x7610, R42 ;  /* 0x00007610ff6e7816 */ /* 0x020fca000000002a */
[----:B------:R-:W-:-:S04]  /*1570*/  FADD.FTZ R109, R110, R109 ;  /* 0x0000006d6e6d7221 */ /* 0x000fc80000010000 */
[----:B------:R-:W-:Y:S02]  /*1580*/  @P0 FADD.FTZ R109, R33, R109 ;  /* 0x0000006d216d0221 */ /* 0x000fe40000010000 */
.L_x_10968:
[----:B------:R-:W-:Y:S01]  /*1590*/  PRMT R110, RZ, 0x5410, R111 ;  /* 0x00005410ff6e7816 */ /* 0x000fe2000000006f */
[----:B------:R-:W-:Y:S05]  /*15a0*/  @P2 BRA `(.L_x_10969) ;  /* 0x0000003000002947 */ /* 0x000fea0003800000 */
[----:B------:R-:W-:Y:S05]  /*15b0*/  @!P0 BRA `(.L_x_10970) ;  /* 0x0000005000008947 */ /* 0x000fea0003800000 */
[----:B-----5:R-:W-:Y:S01]  /*15c0*/  FADD.FTZ R110, R34, R110 ;  /* 0x0000006e226e7221 */ /* 0x020fe20000010000 */
[----:B------:R-:W-:Y:S05]  /*15d0*/  BRA `(.L_x_10970) ;  /* 0x0000003000007947 */ /* 0x000fea0003800000 */
.L_x_10969:
[----:B-----5:R-:W-:-:S05]  /*15e0*/  PRMT R117, RZ, 0x5410, R43 ;  /* 0x00005410ff757816 */ /* 0x020fca000000002b */
[----:B------:R-:W-:-:S04]  /*15f0*/  FADD.FTZ R110, R117, R110 ;  /* 0x0000006e756e7221 */ /* 0x000fc80000010000 */
[----:B------:R-:W-:Y:S02]  /*1600*/  @P0 FADD.FTZ R110, R34, R110 ;  /* 0x0000006e226e0221 */ /* 0x000fe40000010000 */
.L_x_10970:
[----:B------:R-:W-:Y:S01]  /*1610*/  PRMT R111, RZ, 0x7610, R111 ;  /* 0x00007610ff6f7816 */ /* 0x000fe2000000006f */
[----:B------:R-:W-:Y:S05]  /*1620*/  @P2 BRA `(.L_x_10971) ;  /* 0x0000003000002947 */ /* 0x000fea0003800000 */
[----:B------:R-:W-:Y:S05]  /*1630*/  @!P0 BRA `(.L_x_10972) ;  /* 0x0000005000008947 */ /* 0x000fea0003800000 */
[----:B-----5:R-:W-:Y:S01]  /*1640*/  FADD.FTZ R111, R35, R111 ;  /* 0x0000006f236f7221 */ /* 0x020fe20000010000 */
[----:B------:R-:W-:Y:S05]  /*1650*/  BRA `(.L_x_10972) ;  /* 0x0000003000007947 */ /* 0x000fea0003800000 */
.L_x_10971:
[----:B-----5:R-:W-:-:S05]  /*1660*/  PRMT R116, RZ, 0x7610, R43 ;  /* 0x00007610ff747816 */ /* 0x020fca000000002b */
[----:B------:R-:W-:-:S04]  /*1670*/  FADD.FTZ R111, R116, R111 ;  /* 0x0000006f746f7221 */ /* 0x000fc80000010000 */
[----:B------:R-:W-:Y:S02]  /*1680*/  @P0 FADD.FTZ R111, R35, R111 ;  /* 0x0000006f236f0221 */ /* 0x000fe40000010000 */
.L_x_10972:
[----:B------:R-:W-:Y:S01]  /*1690*/  IADD3 R116, R112, 0x180, RZ ;  /* 0x0000018070747810 */ /* 0x000fe20007ffe0ff */
[----:B------:R-:W-:Y:S01]  /*16a0*/  FADD.FTZ R118, RZ, R28 ;  /* 0x0000001cff767221 */ /* 0x000fe20000010000 */
[----:B------:R-:W-:Y:S02]  /*16b0*/  LOP3.LUT P1, RZ, R2, 0xff, RZ, 0xc0, !PT ;  /* 0x000000ff02ff7812 */ /* 0x000fe4000782c0ff */
[----:B------:R-:W-:Y:S01]  /*16c0*/  LOP3.LUT P0, RZ, R0, 0x1f, RZ, 0xc0, !PT ;  /* 0x0000001f00ff7812 */ /* 0x000fe2000780c0ff */
[----:B------:R-:W-:-:S04]  /*16d0*/  IMAD.WIDE.U32 R116, R116, R115, c[0x0][0x188] ;  /* 0x0000620074747625 */ /* 0x000fc800078e0073 */
[----:B------:R-:W-:Y:S01]  /*16e0*/  FADD.FTZ R115, R118, R29 ;  /* 0x0000001d76737221 */ /* 0x000fe20000010000 */
[----:B------:R-:W-:Y:S03]  /*16f0*/  STG.E.128 [R116.64], R4 ;  /* 0x0000000474007986 */ /* 0x000fe6000c101d04 */
[----:B------:R-:W-:Y:S01]  /*1700*/  FADD.FTZ R118, R115, R30 ;  /* 0x0000001e73767221 */ /* 0x000fe20000010000 */
[----:B------:R0:W-:Y:S03]  /*1710*/  STG.E.128 [R116.64+0x10], R108 ;  /* 0x0000106c74007986 */ /* 0x0001e6000c101d04 */
[----:B------:R-:W-:-:S04]  /*1720*/  FADD.FTZ R115, R118, R31 ;  /* 0x0000001f76737221 */ /* 0x000fc80000010000 */
[----:B------:R-:W-:-:S04]  /*1730*/  FADD.FTZ R118, R115, R24 ;  /* 0x0000001873767221 */ /* 0x000fc80000010000 */
[----:B------:R-:W-:-:S04]  /*1740*/  FADD.FTZ R115, R118, R25 ;  /* 0x0000001976737221 */ /* 0x000fc80000010000 */
        /* <DEDUP_REMOVED lines=31> */
.L_x_10977:
        /* <DEDUP_REMOVED lines=84> */
.L_x_10978:
[----:B------:R-:W-:Y:S01]  /*1e80*/  SHF.R.U32.HI R121, RZ, 0x5, R0 ;  /* 0x00000005ff797819 */ /* 0x000fe20000011600 */
[----:B-1----:R-:W-:Y:S01]  /*1e90*/  FADD.FTZ R117, R117, R120 ;  /* 0x0000007875757221 */ /* 0x002fe20000010000 */
[----:B------:R-:W-:Y:S01]  /*1ea0*/  WARPSYNC 0xffffffff ;  /* 0xffffffff00007948 */ /* 0x000fe20003800000 */
[----:B------:R-:W-:Y:S02]  /*1eb0*/  LOP3.LUT R118, R0, 0x1f, RZ, 0xc0, !PT ;  /* 0x0000001f00767812 */ /* 0x000fe400078ec0ff */
[----:B------:R-:W-:Y:S02]  /*1ec0*/  LOP3.LUT R121, R121, 0x3, RZ, 0xc0, !PT ;  /* 0x0000000379797812 */ /* 0x000fe400078ec0ff */
[----:B------:R-:W-:Y:S02]  /*1ed0*/  ISETP.GT.U32.AND P1, PT, R118, 0x3, PT ;  /* 0x000000037600780c */ /* 0x000fe40003f24070 */
[----:B0-----:R-:W-:Y:S02]  /*1ee0*/  @!P0 IADD3 R120, R115, R121, RZ ;  /* 0x0000007973788210 */ /* 0x001fe40007ffe0ff */
[----:B------:R-:W-:-:S03]  /*1ef0*/  MOV R122, RZ ;  /* 0x000000ff007a7202 */ /* 0x000fc60000000f00 */
[----:B------:R0:W-:Y:S04]  /*1f00*/  @!P0 STS.64 [R120.X8], R116 ;  /* 0x0000007478008388 */ /* 0x0001e80000008a00 */
[----:B------:R-:W-:Y:S01]  /*1f10*/  BAR.SYNC.DEFER_BLOCKING 0x0 ;  /* 0x0000000000007b1d */ /* 0x000fe20000010000 */
[----:B------:R-:W-:Y:S02]  /*1f20*/  LOP3.LUT P0, RZ, R121, 0x1f, R0, 0xf8, !PT ;  /* 0x0000001f79ff7812 */ /* 0x000fe4000780f800 */
[----:B------:R-:W-:Y:S02]  /*1f30*/  @!P1 IADD3 R123, R115, R118, RZ ;  /* 0x00000076737b9210 */ /* 0x000fe40007ffe0ff */
[----:B------:R-:W-:Y:S01]  /*1f40*/  CS2R R118, SRZ ;  /* 0x0000000000767805 */ /* 0x000fe2000001ff00 */
[----:B------:R-:W-:-:S04]  /*1f50*/  @!P1 MOV R122, 0x400 ;  /* 0x00000400007a9802 */ /* 0x000fc80000000f00 */
[----:B0-----:R-:W-:Y:S01]  /*1f60*/  I2F R117, R122 ;  /* 0x0000007a00757306 */ /* 0x001fe20000201400 */
[----:B------:R-:W0:Y:S04]  /*1f70*/  SHFL.DOWN PT, R125, R122, 0x2, 0x1f ;  /* 0x08401f007a7d7f89 */ /* 0x000e2800000e0000 */
[----:B------:R-:W1:Y:S01]  /*1f80*/  @!P1 LDS.64 R118, [R123.X8] ;  /* 0x000000007b769984 */ /* 0x000e620000008a00 */
[----:B------:R-:W-:Y:S02]  /*1f90*/  ISETP.NE.AND P1, PT, RZ, UR6, PT ;  /* 0x00000006ff007c0c */ /* 0x000fe4000bf25270 */
[----:B0-----:R-:W0:Y:S01]  /*1fa0*/  I2F R115, R125 ;  /* 0x0000007d00737306 */ /* 0x001e220000201400 */
[----:B------:R-:W-:-:S05]  /*1fb0*/  IADD3 R116, R125, R122, RZ ;  /* 0x0000007a7d747210 */ /* 0x000fca0007ffe0ff */
[----:B------:R-:W-:Y:S04]  /*1fc0*/  SHFL.DOWN PT, R123, R116, 0x1, 0x1f ;  /* 0x08201f00747b7f89 */ /* 0x000fe800000e0000 */
[----:B-1----:R-:W1:Y:S02]  /*1fd0*/  SHFL.DOWN PT, R124, R118, 0x2, 0x1f ;  /* 0x08401f00767c7f89 */ /* 0x002e6400000e0000 */
[C---:B-1----:R-:W-:Y:S02]  /*1fe0*/  FADD.FTZ R120, -R124.reuse, R118 ;  /* 0x000000767c787221 */ /* 0x042fe40000010100 */
[----:B0-----:R-:W-:Y:S02]  /*1ff0*/  FMUL.FTZ R121, R124, R115 ;  /* 0x000000737c797220 */ /* 0x001fe40000410000 */
[----:B------:R-:W-:-:S02]  /*2000*/  FMUL.FTZ R124, R120, R120 ;  /* 0x00000078787c7220 */ /* 0x000fc40000410000 */
[----:B------:R-:W-:Y:S02]  /*2010*/  FFMA.FTZ R120, R117, R118, R121 ;  /* 0x0000007675787223 */ /* 0x000fe40000010079 */
[----:B------:R-:W-:Y:S01]  /*2020*/  FMUL.FTZ R121, R124, R117 ;  /* 0x000000757c797220 */ /* 0x000fe20000410000 */
[----:B------:R-:W-:Y:S01]  /*2030*/  I2F R118, R123 ;  /* 0x0000007b00767306 */ /* 0x000fe20000201400 */
[----:B------:R-:W0:Y:S02]  /*2040*/  SHFL.DOWN PT, R124, R119, 0x2, 0x1f ;  /* 0x08401f00777c7f89 */ /* 0x000e2400000e0000 */
[----:B------:R-:W-:-:S05]  /*2050*/  FMUL.FTZ R121, R121, R115 ;  /* 0x0000007379797220 */ /* 0x000fca0000410000 */
[----:B------:R-:W1:Y:S08]  /*2060*/  I2F R117, R116 ;  /* 0x0000007400757306 */ /* 0x000e700000201400 */
[----:B-1----:R-:W1:Y:S01]  /*2070*/  MUFU.RCP R115, R117 ;  /* 0x0000007500737308 */ /* 0x002e620000001000 */
[----:B0-----:R-:W-:Y:S02]  /*2080*/  FADD.FTZ R124, R124, R119 ;  /* 0x000000777c7c7221 */ /* 0x001fe40000010000 */
[----:B-1----:R-:W-:-:S02]  /*2090*/  FMUL.FTZ R120, R115, R120 ;  /* 0x0000007873787220 */ /* 0x002fc40000410000 */
[----:B------:R-:W-:Y:S01]  /*20a0*/  FFMA.FTZ R115, R115, R121, R124 ;  /* 0x0000007973737223 */ /* 0x000fe2000001007c */
[----:B------:R-:W-:Y:S02]  /*20b0*/  IADD3 R124, R116, R123, RZ ;  /* 0x0000007b747c7210 */ /* 0x000fe40007ffe0ff */
[----:B------:R-:W0:Y:S04]  /*20c0*/  SHFL.DOWN PT, R121, R120, 0x1, 0x1f ;  /* 0x08201f0078797f89 */ /* 0x000e2800000e0000 */
[----:B------:R-:W1:Y:S01]  /*20d0*/  I2F R124, R124 ;  /* 0x0000007c007c7306 */ /* 0x000e620000201400 */
[----:B------:R-:W2:Y:S07]  /*20e0*/  SHFL.DOWN PT, R122, R115, 0x1, 0x1f ;  /* 0x08201f00737a7f89 */ /* 0x000eae00000e0000 */
[----:B-1----:R-:W1:Y:S01]  /*20f0*/  MUFU.RCP R116, R124 ;  /* 0x0000007c00747308 */ /* 0x002e620000001000 */
[----:B0-----:R-:W-:-:S02]  /*2100*/  FMUL.FTZ R119, R121, R118 ;  /* 0x0000007679777220 */ /* 0x001fc40000410000 */
[----:B------:R-:W-:Y:S02]  /*2110*/  FADD.FTZ R121, R120, -R121 ;  /* 0x8000007978797221 */ /* 0x000fe40000010000 */
[----:B------:R-:W-:Y:S02]  /*2120*/  FFMA.FTZ R119, R117, R120, R119 ;  /* 0x0000007875777223 */ /* 0x000fe40000010077 */
[----:B------:R-:W-:-:S04]  /*2130*/  FMUL.FTZ R121, R121, R121 ;  /* 0x0000007979797220 */ /* 0x000fc80000410000 */
[----:B------:R-:W-:Y:S02]  /*2140*/  FMUL.FTZ R121, R117, R121 ;  /* 0x0000007975797220 */ /* 0x000fe40000410000 */
[C---:B-1----:R-:W-:Y:S02]  /*2150*/  FMUL.FTZ R120, R116.reuse, R119 ;  /* 0x0000007774787220 */ /* 0x042fe40000410000 */
[----:B------:R-:W-:Y:S01]  /*2160*/  FMUL.FTZ R121, R121, R118 ;  /* 0x0000007679797220 */ /* 0x000fe20000410000 */
[----:B------:R-:W-:Y:S01]  /*2170*/  @!P0 MOV R118, 0x4 ;  /* 0x0000000400768802 */ /* 0x000fe20000000f00 */
[----:B--2---:R-:W-:Y:S01]  /*2180*/  FADD.FTZ R117, R115, R122 ;  /* 0x0000007a73757221 */ /* 0x004fe20000010000 */
[----:B------:R-:W0:Y:S03]  /*2190*/  SHFL.IDX PT, R123, R120, RZ, 0x1f ;  /* 0x00001fff787b7589 */ /* 0x000e2600000e0000 */
[----:B------:R-:W-:Y:S01]  /*21a0*/  FFMA.FTZ R117, R116, R121, R117 ;  /* 0x0000007974757223 */ /* 0x000fe20000010075 */
[----:B------:R-:W-:Y:S01]  /*21b0*/  MOV R116, c[0x0][0x1e0] ;  /* 0x0000780000747a02 */ /* 0x000fe20000000f00 */
[----:B------:R-:W-:-:S04]  /*21c0*/  @!P0 IMAD.WIDE R118, R3, R118, c[0x0][0x1a0] ;  /* 0x0000680003768625 */ /* 0x000fc800078e0276 */
[----:B------:R-:W1:Y:S01]  /*21d0*/  SHFL.IDX PT, R117, R117, RZ, 0x1f ;  /* 0x00001fff75757589 */ /* 0x000e6200000e0000 */
[----:B0-----:R-:W-:-:S03]  /*21e0*/  FMUL.FTZ R115, R123, R123 ;  /* 0x0000007b7b737220 */ /* 0x001fc60000410000 */
[----:B------:R0:W-:Y:S02]  /*21f0*/  @!P0 STG.E [R118.64], R123 ;  /* 0x0000007b76008986 */ /* 0x0001e4000c101904 */
[----:B------:R-:W-:Y:S02]  /*2200*/  FSEL R121, R115, RZ, P1 ;  /* 0x000000ff73797208 */ /* 0x000fe40000800000 */
[----:B------:R-:W-:Y:S01]  /*2210*/  FSEL R115, R123, RZ, !P1 ;  /* 0x000000ff7b737208 */ /* 0x000fe20004800000 */
[----:B-1----:R-:W-:Y:S01]  /*2220*/  FFMA.FTZ R116, R117, R116, c[0x0][0x228] ;  /* 0x00008a0075747623 */ /* 0x002fe20000010074 */
[----:B------:R-:W-:-:S03]  /*2230*/  LOP3.LUT P1, RZ, R2, 0xff, RZ, 0xc0, !PT ;  /* 0x000000ff02ff7812 */ /* 0x000fc6000782c0ff */
[C---:B------:R-:W-:Y:S02]  /*2240*/  FADD.FTZ R117, -R115.reuse, R26 ;  /* 0x0000001a73757221 */ /* 0x040fe40000010100 */
[----:B------:R-:W-:Y:S01]  /*2250*/  FADD.FTZ R116, R116, R121 ;  /* 0x0000007974747221 */ /* 0x000fe20000010000 */
[----:B------:R-:W-:Y:S01]  /*2260*/  SEL R2, RZ, 0x1, P1 ;  /* 0x00000001ff027807 */ /* 0x000fe20000800000 */
[C---:B0-----:R-:W-:Y:S02]  /*2270*/  FADD.FTZ R119, -R115.reuse, R27 ;  /* 0x0000001b73777221 */ /* 0x041fe40000010100 */
        /* <DEDUP_REMOVED lines=10> */
[C---:B0-----:R-:W-:Y:S02]  /*2320*/  FMUL.FTZ R5, R22.reuse, R117 ;  /* 0x0000007516057220 */ /* 0x041fe40000410000 */
[----:B------:R-:W-:Y:S02]  /*2330*/  FMUL.FTZ R4, R22, R119 ;  /* 0x0000007716047220 */ /* 0x000fe40000410000 */
[----:B------:R-:W-:Y:S02]  /*2340*/  FFMA.FTZ R5, R70, R5, R102 ;  /* 0x0000000546057223 */ /* 0x000fe40000010066 */
[----:B------:R-:W-:Y:S02]  /*2350*/  FFMA.FTZ R4, R71, R4, R103 ;  /* 0x0000000447047223 */ /* 0x000fe40000010067 */
[C---:B------:R-:W-:Y:S02]  /*2360*/  FADD.FTZ R119, -R115.reuse, R7 ;  /* 0x0000000773777221 */ /* 0x040fe40000010100 */
[----:B------:R-:W-:Y:S01]  /*2370*/  FADD.FTZ R17, -R115, R12 ;  /* 0x0000000c73117221 */ /* 0x000fe20000010100 */
[----:B------:R-:W-:Y:S01]  /*2380*/  F2FP.BF16.PACK_AB R7, R4, R5 ;  /* 0x000000050407723e */ /* 0x000fe200000010ff */
[----:B------:R-:W-:-:S02]  /*2390*/  FMUL.FTZ R5, R22, R24 ;  /* 0x0000001816057220 */ /* 0x000fc40000410000 */
[----:B------:R-:W-:Y:S02]  /*23a0*/  FMUL.FTZ R4, R22, R25 ;  /* 0x0000001916047220 */ /* 0x000fe40000410000 */
[C---:B------:R-:W-:Y:S02]  /*23b0*/  FADD.FTZ R12, -R115.reuse, R15 ;  /* 0x0000000f730c7221 */ /* 0x040fe40000010100 */
[----:B------:R-:W-:Y:S02]  /*23c0*/  FADD.FTZ R117, -R115, R6 ;  /* 0x0000000673757221 */ /* 0x000fe40000010100 */
[----:B------:R-:W-:Y:S02]  /*23d0*/  FFMA.FTZ R6, R68, R5, R100 ;  /* 0x0000000544067223 */ /* 0x000fe40000010064 */
[----:B------:R-:W-:Y:S02]  /*23e0*/  FFMA.FTZ R15, R69, R4, R101 ;  /* 0x00000004450f7223 */ /* 0x000fe40000010065 */
[----:B------:R-:W-:-:S02]  /*23f0*/  FMUL.FTZ R5, R22, R30 ;  /* 0x0000001e16057220 */ /* 0x000fc40000410000 */
[----:B------:R-:W-:Y:S01]  /*2400*/  FMUL.FTZ R4, R22, R31 ;  /* 0x0000001f16047220 */ /* 0x000fe20000410000 */
[----:B------:R-:W-:Y:S01]  /*2410*/  F2FP.BF16.PACK_AB R6, R15, R6 ;  /* 0x000000060f06723e */ /* 0x000fe200000010ff */
[C---:B------:R-:W-:Y:S02]  /*2420*/  FADD.FTZ R28, -R115.reuse, R28 ;  /* 0x0000001c731c7221 */ /* 0x040fe40000010100 */
[C---:B------:R-:W-:Y:S02]  /*2430*/  FADD.FTZ R29, -R115.reuse, R29 ;  /* 0x0000001d731d7221 */ /* 0x040fe40000010100 */
[----:B------:R-:W-:Y:S02]  /*2440*/  FADD.FTZ R26, -R115, R19 ;  /* 0x00000013731a7221 */ /* 0x000fe40000010100 */
[----:B------:R-:W-:Y:S02]  /*2450*/  FFMA.FTZ R5, R74, R5, R106 ;  /* 0x000000054a057223 */ /* 0x000fe4000001006a */
[----:B------:R-:W-:-:S02]  /*2460*/  FFMA.FTZ R4, R75, R4, R107 ;  /* 0x000000044b047223 */ /* 0x000fc4000001006b */
[C---:B------:R-:W-:Y:S02]  /*2470*/  FADD.FTZ R19, -R115.reuse, R14 ;  /* 0x0000000e73137221 */ /* 0x040fe40000010100 */
[C---:B------:R-:W-:Y:S01]  /*2480*/  FADD.FTZ R14, -R115.reuse, R8 ;  /* 0x00000008730e7221 */ /* 0x040fe20000010100 */
[----:B------:R-:W-:Y:S01]  /*2490*/  F2FP.BF16.PACK_AB R5, R4, R5 ;  /* 0x000000050405723e */ /* 0x000fe200000010ff */
[C---:B------:R-:W-:Y:S02]  /*24a0*/  FMUL.FTZ R15, R22.reuse, R28 ;  /* 0x0000001c160f7220 */ /* 0x040fe40000410000 */
[C---:B------:R-:W-:Y:S02]  /*24b0*/  FADD.FTZ R116, -R115.reuse, R9 ;  /* 0x0000000973747221 */ /* 0x040fe40000010100 */
[----:B------:R-:W-:Y:S02]  /*24c0*/  FMUL.FTZ R8, R22, R29 ;  /* 0x0000001d16087220 */ /* 0x000fe40000410000 */
[----:B------:R-:W-:-:S02]  /*24d0*/  FADD.FTZ R9, -R115, R10 ;  /* 0x0000000a73097221 */ /* 0x000fc40000010100 */
[----:B------:R-:W-:Y:S02]  /*24e0*/  IMAD R10, R3, c[0x0][0x168], RZ ;  /* 0x00005a00030a7a24 */ /* 0x000fe400078e02ff */
[----:B------:R-:W-:Y:S02]  /*24f0*/  FFMA.FTZ R4, R72, R15, R104 ;  /* 0x0000000f48047223 */ /* 0x000fe40000010068 */
[----:B------:R-:W-:Y:S01]  /*2500*/  FFMA.FTZ R15, R73, R8, R105 ;  /* 0x00000008490f7223 */ /* 0x000fe20000010069 */
[----:B------:R-:W-:Y:S01]  /*2510*/  SHF.R.S32.HI R25, RZ, 0x1f, R10 ;  /* 0x0000001fff197819 */ /* 0x000fe2000001140a */
[C---:B------:R-:W-:Y:S02]  /*2520*/  FADD.FTZ R20, -R115.reuse, R20 ;  /* 0x0000001473147221 */ /* 0x040fe40000010100 */
[----:B------:R-:W-:Y:S01]  /*2530*/  FADD.FTZ R23, -R115, R23 ;  /* 0x0000001773177221 */ /* 0x000fe20000010100 */
[----:B------:R-:W-:Y:S01]  /*2540*/  F2FP.BF16.PACK_AB R4, R15, R4 ;  /* 0x000000040f04723e */ /* 0x000fe200000010ff */
[----:B------:R-:W-:Y:S01]  /*2550*/  FADD.FTZ R21, -R115, R21 ;  /* 0x0000001573157221 */ /* 0x000fe20000010100 */
[----:B------:R-:W-:Y:S01]  /*2560*/  LEA.HI R24, R25, R10, RZ, 0x3 ;  /* 0x0000000a19187211 */ /* 0x000fe200078f18ff */
[C---:B------:R-:W-:Y:S01]  /*2570*/  FADD.FTZ R18, -R115.reuse, R18 ;  /* 0x0000001273127221 */ /* 0x040fe20000010100 */
[----:B------:R-:W-:Y:S01]  /*2580*/  LOP3.LUT R25, R0, 0x7f, RZ, 0xc0, !PT ;  /* 0x0000007f00197812 */ /* 0x000fe200078ec0ff */
[----:B------:R-:W-:-:S02]  /*2590*/  FADD.FTZ R11, -R115, R11 ;  /* 0x0000000b730b7221 */ /* 0x000fc40000010100 */
[----:B------:R-:W-:Y:S01]  /*25a0*/  FMUL.FTZ R15, R22, R20 ;  /* 0x00000014160f7220 */ /* 0x000fe20000410000 */
[----:B------:R-:W-:Y:S01]  /*25b0*/  LEA.HI.SX32 R24, R24, R25, 0x1d ;  /* 0x0000001918187211 */ /* 0x000fe200078feaff */
        /* <DEDUP_REMOVED lines=19> */
[----:B------:R-:W-:Y:S01]  /*26f0*/  FFMA.FTZ R18, R55, R18, R87 ;  /* 0x0000001237127223 */ /* 0x000fe20000010057 */
[----:B------:R-:W-:Y:S01]  /*2700*/  F2FP.BF16.PACK_AB R10, R21, R10 ;  /* 0x0000000a150a723e */ /* 0x000fe200000010ff */
[----:B------:R-:W-:Y:S02]  /*2710*/  FFMA.FTZ R26, R63, R26, R95 ;  /* 0x0000001a3f1a7223 */ /* 0x000fe4000001005f */
[C---:B------:R-:W-:Y:S01]  /*2720*/  FADD.FTZ R13, -R115.reuse, R13 ;  /* 0x0000000d730d7221 */ /* 0x040fe20000010100 */
[----:B------:R-:W-:Y:S01]  /*2730*/  F2FP.BF16.PACK_AB R15, R18, R23 ;  /* 0x00000017120f723e */ /* 0x000fe200000010ff */
[C---:B------:R-:W-:Y:S01]  /*2740*/  FADD.FTZ R108, -R115.reuse, R108 ;  /* 0x0000006c736c7221 */ /* 0x040fe20000010100 */
[----:B------:R-:W-:Y:S01]  /*2750*/  F2FP.BF16.PACK_AB R11, R26, R11 ;  /* 0x0000000b1a0b723e */ /* 0x000fe200000010ff */
[----:B------:R-:W-:Y:S02]  /*2760*/  FADD.FTZ R109, -R115, R109 ;  /* 0x0000006d736d7221 */ /* 0x000fe40000010100 */
[----:B------:R-:W-:-:S02]  /*2770*/  FMUL.FTZ R19, R22, R19 ;  /* 0x0000001316137220 */ /* 0x000fc40000410000 */
[C---:B------:R-:W-:Y:S02]  /*2780*/  FMUL.FTZ R20, R22.reuse, R12 ;  /* 0x0000000c16147220 */ /* 0x040fe40000410000 */
[C---:B------:R-:W-:Y:S02]  /*2790*/  FADD.FTZ R110, -R115.reuse, R110 ;  /* 0x0000006e736e7221 */ /* 0x040fe40000010100 */
[----:B------:R-:W-:Y:S01]  /*27a0*/  FADD.FTZ R111, -R115, R111 ;  /* 0x0000006f736f7221 */ /* 0x000fe20000010100 */
[----:B------:R-:W-:Y:S01]  /*27b0*/  HFMA2.MMA R115, -RZ, RZ, 0, 9.5367431640625e-07 ;  /* 0x00000010ff737435 */ /* 0x000fe200000001ff */
[C---:B------:R-:W-:Y:S02]  /*27c0*/  FMUL.FTZ R17, R22.reuse, R17 ;  /* 0x0000001116117220 */ /* 0x040fe40000410000 */
[C---:B------:R-:W-:Y:S02]  /*27d0*/  FMUL.FTZ R18, R22.reuse, R13 ;  /* 0x0000000d16127220 */ /* 0x040fe40000410000 */
[----:B------:R-:W-:-:S02]  /*27e0*/  FMUL.FTZ R21, R22, R14 ;  /* 0x0000000e16157220 */ /* 0x000fc40000410000 */
[C---:B------:R-:W-:Y:S02]  /*27f0*/  FMUL.FTZ R23, R22.reuse, R108 ;  /* 0x0000006c16177220 */ /* 0x040fe40000410000 */
[----:B------:R-:W-:Y:S02]  /*2800*/  FMUL.FTZ R26, R22, R109 ;  /* 0x0000006d161a7220 */ /* 0x000fe40000410000 */
[----:B------:R-:W-:Y:S02]  /*2810*/  FFMA.FTZ R13, R58, R19, R90 ;  /* 0x000000133a0d7223 */ /* 0x000fe4000001005a */
[----:B------:R-:W-:Y:S02]  /*2820*/  FFMA.FTZ R20, R59, R20, R91 ;  /* 0x000000143b147223 */ /* 0x000fe4000001005b */
[C---:B------:R-:W-:Y:S02]  /*2830*/  FMUL.FTZ R116, R22.reuse, R116 ;  /* 0x0000007416747220 */ /* 0x040fe40000410000 */
[----:B------:R-:W-:Y:S01]  /*2840*/  FMUL.FTZ R25, R22, R110 ;  /* 0x0000006e16197220 */ /* 0x000fe20000410000 */
[----:B------:R-:W-:Y:S01]  /*2850*/  F2FP.BF16.PACK_AB R13, R20, R13 ;  /* 0x0000000d140d723e */ /* 0x000fe200000010ff */
[----:B------:R-:W-:-:S02]  /*2860*/  FMUL.FTZ R28, R22, R111 ;  /* 0x0000006f161c7220 */ /* 0x000fc40000410000 */
[----:B------:R-:W-:Y:S02]  /*2870*/  FFMA.FTZ R12, R56, R17, R88 ;  /* 0x00000011380c7223 */ /* 0x000fe40000010058 */
[----:B------:R-:W-:Y:S02]  /*2880*/  FFMA.FTZ R17, R57, R18, R89 ;  /* 0x0000001239117223 */ /* 0x000fe40000010059 */
[----:B------:R-:W-:Y:S02]  /*2890*/  FFMA.FTZ R14, R52, R21, R84 ;  /* 0x00000015340e7223 */ /* 0x000fe40000010054 */
[----:B------:R-:W-:Y:S01]  /*28a0*/  FFMA.FTZ R18, R44, R23, R76 ;  /* 0x000000172c127223 */ /* 0x000fe2000001004c */
[----:B------:R-:W-:Y:S01]  /*28b0*/  F2FP.BF16.PACK_AB R12, R17, R12 ;  /* 0x0000000c110c723e */ /* 0x000fe200000010ff */
[----:B------:R-:W-:Y:S02]  /*28c0*/  FFMA.FTZ R21, R45, R26, R77 ;  /* 0x0000001a2d157223 */ /* 0x000fe4000001004d */
[----:B------:R-:W-:-:S02]  /*28d0*/  FFMA.FTZ R19, R53, R116, R85 ;  /* 0x0000007435137223 */ /* 0x000fc40000010055 */
[----:B------:R-:W-:Y:S01]  /*28e0*/  FFMA.FTZ R25, R46, R25, R78 ;  /* 0x000000192e197223 */ /* 0x000fe2000001004e */
[----:B------:R-:W-:Y:S01]  /*28f0*/  F2FP.BF16.PACK_AB R18, R21, R18 ;  /* 0x000000121512723e */ /* 0x000fe200000010ff */
[----:B------:R-:W-:Y:S01]  /*2900*/  FFMA.FTZ R28, R47, R28, R79 ;  /* 0x0000001c2f1c7223 */ /* 0x000fe2000001004f */
[----:B------:R-:W-:Y:S01]  /*2910*/  F2FP.BF16.PACK_AB R14, R19, R14 ;  /* 0x0000000e130e723e */ /* 0x000fe200000010ff */
[C---:B------:R-:W-:Y:S02]  /*2920*/  FMUL.FTZ R125, R22.reuse, R125 ;  /* 0x0000007d167d7220 */ /* 0x040fe40000410000 */
[----:B------:R-:W-:Y:S01]  /*2930*/  FMUL.FTZ R20, R22, R16 ;  /* 0x0000001016147220 */ /* 0x000fe20000410000 */
[----:B------:R-:W-:Y:S01]  /*2940*/  F2FP.BF16.PACK_AB R19, R28, R25 ;  /* 0x000000191c13723e */ /* 0x000fe200000010ff */
[C---:B------:R-:W-:Y:S02]  /*2950*/  FMUL.FTZ R26, R22.reuse, R119 ;  /* 0x00000077161a7220 */ /* 0x040fe40000410000 */
[----:B------:R-:W-:-:S02]  /*2960*/  FMUL.FTZ R117, R22, R117 ;  /* 0x0000007516757220 */ /* 0x000fc40000410000 */
[----:B------:R-:W-:Y:S02]  /*2970*/  FFMA.FTZ R16, R48, R125, R80 ;  /* 0x0000007d30107223 */ /* 0x000fe40000010050 */
[----:B------:R-:W-:Y:S01]  /*2980*/  FFMA.FTZ R21, R49, R20, R81 ;  /* 0x0000001431157223 */ /* 0x000fe20000010051 */
[----:B------:R-:W-:Y:S01]  /*2990*/  @!P0 MOV R20, 0x4 ;  /* 0x0000000400148802 */ /* 0x000fe20000000f00 */
[----:B------:R-:W-:Y:S01]  /*29a0*/  FFMA.FTZ R28, R51, R26, R83 ;  /* 0x0000001a331c7223 */ /* 0x000fe20000010053 */
[----:B------:R-:W-:Y:S01]  /*29b0*/  IADD3 R26, R24, 0x80, RZ ;  /* 0x00000080181a7810 */ /* 0x000fe20007ffe0ff */
[----:B------:R-:W-:Y:S01]  /*29c0*/  FFMA.FTZ R17, R50, R117, R82 ;  /* 0x0000007532117223 */ /* 0x000fe20000010052 */
[----:B------:R-:W-:Y:S01]  /*29d0*/  F2FP.BF16.PACK_AB R16, R21, R16 ;  /* 0x000000101510723e */ /* 0x000fe200000010ff */
[C---:B------:R-:W-:Y:S01]  /*29e0*/  @!P0 IMAD.WIDE R20, R3.reuse, R20, c[0x0][0x1a8] ;  /* 0x00006a0003148625 */ /* 0x040fe200078e0214 */
[----:B------:R-:W-:Y:S02]  /*29f0*/  IADD3 R3, R3, c[0x0][0x160], RZ ;  /* 0x0000580003037a10 */ /* 0x000fe40007ffe0ff */
[----:B------:R-:W-:Y:S01]  /*2a00*/  F2FP.BF16.PACK_AB R17, R28, R17 ;  /* 0x000000111c11723e */ /* 0x000fe200000010ff */
[----:B------:R-:W-:Y:S01]  /*2a10*/  IMAD.WIDE.U32 R24, R112, R115, c[0x0][0x208] ;  /* 0x0000820070187625 */ /* 0x000fe200078e0073 */
[----:B------:R0:W-:Y:S01]  /*2a20*/  @!P0 STG.E [R20.64], R22 ;  /* 0x0000001614008986 */ /* 0x0001e2000c101904 */
[----:B------:R-:W-:-:S02]  /*2a30*/  ISETP.GE.AND P0, PT, R3, c[0x0][0x164], PT ;  /* 0x0000590003007a0c */ /* 0x000fc40003f06270 */
[-C--:B------:R-:W-:Y:S01]  /*2a40*/  IMAD.WIDE.U32 R26, R26, R115.reuse, c[0x0][0x208] ;  /* 0x000082001a1a7625 */ /* 0x080fe200078e0073 */
[----:B------:R0:W-:Y:S03]  /*2a50*/  STG.E.128 [R24.64], R4 ;  /* 0x0000000418007986 */ /* 0x0001e6000c101d04 */
[-C--:B------:R-:W-:Y:S01]  /*2a60*/  IMAD.WIDE.U32 R28, R113, R115.reuse, c[0x0][0x208] ;  /* 0x00008200711c7625 */ /* 0x080fe200078e0073 */
[----:B------:R0:W-:Y:S03]  /*2a70*/  STG.E.128 [R26.64], R8 ;  /* 0x000000081a007986 */ /* 0x0001e6000c101d04 */
[----:B------:R-:W-:Y:S01]  /*2a80*/  IMAD.WIDE.U32 R114, R114, R115, c[0x0][0x208] ;  /* 0x0000820072727625 */ /* 0x000fe200078e0073 */
[----:B------:R0:W-:Y:S04]  /*2a90*/  STG.E.128 [R28.64], R12 ;  /* 0x0000000c1c007986 */ /* 0x0001e8000c101d04 */
[----:B------:R0:W-:Y:S02]  /*2aa0*/  STG.E.128 [R114.64], R16 ;  /* 0x0000001072007986 */ /* 0x0001e4000c101d04 */
[----:B0----5:R-:W-:Y:S01]  /*2ab0*/  @P0 CALL.REL.NOINC `(.L_x_10975) ;  /* 0x0000001000000944 */ /* 0x021fe20003c00000 */
[----:B------:R-:W-:Y:S05]  /*2ac0*/  BRA `(.L_x_10976) ;  /* 0xffffd85000007947 */ /* 0x000fea000383ffff */
.L_x_10975:
[----:B------:R-:W-:Y:S05]  /*2ad0*/  EXIT ;  /* 0x000000000000794d */ /* 0x000fea0003800000 */
.L_x_10973:
[----:B------:R-:W-:Y:S01]  /*2ae0*/  HFMA2.MMA R117, -RZ, RZ, 0, 5.9604644775390625e-08 ;  /* 0x00000001ff757435 */ /* 0x000fe200000001ff */
[----:B------:R-:W-:-:S02]  /*2af0*/  MOV R120, R116 ;  /* 0x0000007400787202 */ /* 0x000fc40000000f00 */
[----:B------:R-:W-:Y:S02]  /*2b00*/  MOV R122, 0x1f ;  /* 0x0000001f007a7802 */ /* 0x000fe40000000f00 */
[----:B------:R-:W-:Y:S02]  /*2b10*/  MOV R121, 0xffffffff ;  /* 0xffffffff00797802 */ /* 0x000fe40000000f00 */
[----:B------:R-:W-:Y:S02]  /*2b20*/  MOV R118, 0x2b40 ;  /* 0x00002b4000767802 */ /* 0x000fe40000000f00 */
[----:B-----5:R-:W-:Y:S05]  /*2b30*/  CALL.REL.NOINC `($__internal_35_$__cuda_sm70_shflsync_bfly_p) ;  /* 0x0000078000007944 */ /* 0x020fea0003c00000 */
[----:B01----:R-:W-:Y:S05]  /*2b40*/  BRA `(.L_x_10977) ;  /* 0xffffedf000007947 */ /* 0x003fea000383ffff */
.L_x_10974:
[----:B------:R-:W-:Y:S01]  /*2b50*/  HFMA2.MMA R117, -RZ, RZ, 0, 1.1920928955078125e-07 ;  /* 0x00000002ff757435 */ /* 0x000fe200000001ff */
[----:B------:R-:W-:Y:S02]  /*2b60*/  MOV R122, 0x1f ;  /* 0x0000001f007a7802 */ /* 0x000fe40000000f00 */
[----:B------:R-:W-:Y:S02]  /*2b70*/  MOV R121, 0xffffffff ;  /* 0xffffffff00797802 */ /* 0x000fe40000000f00 */
[----:B------:R-:W-:Y:S02]  /*2b80*/  MOV R118, 0x2ba0 ;  /* 0x00002ba000767802 */ /* 0x000fe40000000f00 */
[----:B0----5:R-:W-:Y:S05]  /*2b90*/  CALL.REL.NOINC `($__internal_35_$__cuda_sm70_shflsync_bfly_p) ;  /* 0x0000072000007944 */ /* 0x021fea0003c00000 */
[----:B01----:R-:W-:Y:S01]  /*2ba0*/  FADD.FTZ R120, R120, R117 ;  /* 0x0000007578787221 */ /* 0x003fe20000010000 */
[----:B------:R-:W-:Y:S01]  /*2bb0*/  HFMA2.MMA R117, -RZ, RZ, 0, 2.384185791015625e-07 ;  /* 0x00000004ff757435 */ /* 0x000fe200000001ff */
[----:B------:R-:W-:-:S02]  /*2bc0*/  MOV R122, 0x1f ;  /* 0x0000001f007a7802 */ /* 0x000fc40000000f00 */
[----:B------:R-:W-:Y:S02]  /*2bd0*/  MOV R121, 0xffffffff ;  /* 0xffffffff00797802 */ /* 0x000fe40000000f00 */
[----:B------:R-:W-:Y:S02]  /*2be0*/  MOV R118, 0x2c00 ;  /* 0x00002c0000767802 */ /* 0x000fe40000000f00 */
[----:B------:R-:W-:Y:S05]  /*2bf0*/  CALL.REL.NOINC `($__internal_35_$__cuda_sm70_shflsync_bfly_p) ;  /* 0x000006c000007944 */ /* 0x000fea0003c00000 */
[----:B01----:R-:W-:Y:S01]  /*2c00*/  FADD.FTZ R120, R120, R117 ;  /* 0x0000007578787221 */ /* 0x003fe20000010000 */
[----:B------:R-:W-:Y:S01]  /*2c10*/  HFMA2.MMA R117, -RZ, RZ, 0, 4.76837158203125e-07 ;  /* 0x00000008ff757435 */ /* 0x000fe200000001ff */
[----:B------:R-:W-:Y:S02]  /*2c20*/  MOV R122, 0x1f ;  /* 0x0000001f007a7802 */ /* 0x000fe40000000f00 */
[----:B------:R-:W-:Y:S02]  /*2c30*/  MOV R121, 0xffffffff ;  /* 0xffffffff00797802 */ /* 0x000fe40000000f00 */
[----:B------:R-:W-:Y:S02]  /*2c40*/  MOV R118, 0x2c60 ;  /* 0x00002c6000767802 */ /* 0x000fe40000000f00 */
[----:B------:R-:W-:Y:S05]  /*2c50*/  CALL.REL.NOINC `($__internal_35_$__cuda_sm70_shflsync_bfly_p) ;  /* 0x0000066000007944 */ /* 0x000fea0003c00000 */
[----:B01----:R-:W-:Y:S01]  /*2c60*/  FADD.FTZ R120, R120, R117 ;  /* 0x0000007578787221 */ /* 0x003fe20000010000 */
[----:B------:R-:W-:Y:S01]  /*2c70*/  HFMA2.MMA R117, -RZ, RZ, 0, 9.5367431640625e-07 ;  /* 0x00000010ff757435 */ /* 0x000fe200000001ff */
[----:B------:R-:W-:-:S02]  /*2c80*/  MOV R122, 0x1f ;  /* 0x0000001f007a7802 */ /* 0x000fc40000000f00 */
[----:B------:R-:W-:Y:S02]  /*2c90*/  MOV R121, 0xffffffff ;  /* 0xffffffff00797802 */ /* 0x000fe40000000f00 */
[----:B------:R-:W-:Y:S02]  /*2ca0*/  MOV R118, 0x2cc0 ;  /* 0x00002cc000767802 */ /* 0x000fe40000000f00 */
[----:B------:R-:W-:Y:S05]  /*2cb0*/  CALL.REL.NOINC `($__internal_35_$__cuda_sm70_shflsync_bfly_p) ;  /* 0x0000060000007944 */ /* 0x000fea0003c00000 */
[----:B-1----:R-:W-:Y:S01]  /*2cc0*/  FADD.FTZ R116, R120, R117 ;  /* 0x0000007578747221 */ /* 0x002fe20000010000 */
[----:B0-----:R-:W-:Y:S02]  /*2cd0*/  MOV R122, 0x1f ;  /* 0x0000001f007a7802 */ /* 0x001fe40000000f00 */
[----:B------:R-:W-:Y:S01]  /*2ce0*/  MOV R121, 0xffffffff ;  /* 0xffffffff00797802 */ /* 0x000fe20000000f00 */
[----:B------:R-:W-:-:S04]  /*2cf0*/  FMUL.FTZ R116, R116, 0.0009765625 ;  /* 0x3a80000074747820 */ /* 0x000fc80000410000 */
[C---:B------:R-:W-:Y:S02]  /*2d00*/  FADD.FTZ R117, -R116.reuse, R28 ;  /* 0x0000001c74757221 */ /* 0x040fe40000010100 */
[C---:B------:R-:W-:Y:S02]  /*2d10*/  FADD.FTZ R118, -R116.reuse, R29 ;  /* 0x0000001d74767221 */ /* 0x040fe40000010100 */
        /* <DEDUP_REMOVED lines=62> */
[----:B------:R-:W-:Y:S01]  /*3100*/  FFMA.FTZ R120, R120, R120, R117 ;  /* 0x0000007878787223 */ /* 0x000fe20000010075 */
[----:B------:R-:W-:-:S06]  /*3110*/  HFMA2.MMA R117, -RZ, RZ, 0, 5.9604644775390625e-08 ;  /* 0x00000001ff757435 */ /* 0x000fcc00000001ff */
[----:B------:R-:W-:Y:S05]  /*3120*/  CALL.REL.NOINC `($__internal_35_$__cuda_sm70_shflsync_bfly_p) ;  /* 0x0000019000007944 */ /* 0x000fea0003c00000 */
[----:B01----:R-:W-:Y:S01]  /*3130*/  FADD.FTZ R120, R120, R117 ;  /* 0x0000007578787221 */ /* 0x003fe20000010000 */
[----:B------:R-:W-:Y:S01]  /*3140*/  HFMA2.MMA R117, -RZ, RZ, 0, 1.1920928955078125e-07 ;  /* 0x00000002ff757435 */ /* 0x000fe200000001ff */
[----:B------:R-:W-:Y:S02]  /*3150*/  MOV R122, 0x1f ;  /* 0x0000001f007a7802 */ /* 0x000fe40000000f00 */
[----:B------:R-:W-:Y:S02]  /*3160*/  MOV R121, 0xffffffff ;  /* 0xffffffff00797802 */ /* 0x000fe40000000f00 */
[----:B------:R-:W-:Y:S02]  /*3170*/  MOV R118, 0x3190 ;  /* 0x0000319000767802 */ /* 0x000fe40000000f00 */
[----:B------:R-:W-:Y:S05]  /*3180*/  CALL.REL.NOINC `($__internal_35_$__cuda_sm70_shflsync_bfly_p) ;  /* 0x0000013000007944 */ /* 0x000fea0003c00000 */
[----:B01----:R-:W-:Y:S01]  /*3190*/  FADD.FTZ R120, R120, R117 ;  /* 0x0000007578787221 */ /* 0x003fe20000010000 */
[----:B------:R-:W-:Y:S01]  /*31a0*/  HFMA2.MMA R117, -RZ, RZ, 0, 2.384185791015625e-07 ;  /* 0x00000004ff757435 */ /* 0x000fe200000001ff */
[----:B------:R-:W-:Y:S02]  /*31b0*/  MOV R122, 0x1f ;  /* 0x0000001f007a7802 */ /* 0x000fe40000000f00 */
[----:B------:R-:W-:-:S02]  /*31c0*/  MOV R121, 0xffffffff ;  /* 0xffffffff00797802 */ /* 0x000fc40000000f00 */
        /* <DEDUP_REMOVED lines=10> */
[----:B------:R-:W-:Y:S02]  /*3270*/  MOV R122, 0x1f ;  /* 0x0000001f007a7802 */ /* 0x000fe40000000f00 */
[----:B------:R-:W-:-:S02]  /*3280*/  MOV R121, 0xffffffff ;  /* 0xffffffff00797802 */ /* 0x000fc40000000f00 */
[----:B------:R-:W-:Y:S02]  /*3290*/  MOV R118, 0x32b0 ;  /* 0x000032b000767802 */ /* 0x000fe40000000f00 */
[----:B------:R-:W-:Y:S05]  /*32a0*/  CALL.REL.NOINC `($__internal_35_$__cuda_sm70_shflsync_bfly_p) ;  /* 0x0000001000007944 */ /* 0x000fea0003c00000 */
[----:B01----:R-:W-:Y:S05]  /*32b0*/  BRA `(.L_x_10978) ;  /* 0xffffebc000007947 */ /* 0x003fea000383ffff */
        .weak           $__internal_35_$__cuda_sm70_shflsync_bfly_p
        .type           $__internal_35_$__cuda_sm70_shflsync_bfly_p,@function
        .size           $__internal_35_$__cuda_sm70_shflsync_bfly_p,(.L_x_26495 - $__internal_35_$__cuda_sm70_shflsync_bfly_p)
$__internal_35_$__cuda_sm70_shflsync_bfly_p:
[----:B------:R-:W-:Y:S01]  /*32c0*/  HFMA2.MMA R119, -RZ, RZ, 0, 0 ;  /* 0x00000000ff777435 */ /* 0x000fe200000001ff */
[----:B------:R-:W-:Y:S04]  /*32d0*/  WARPSYNC R121 ;  /* 0x0000007900007348 */ /* 0x000fe80003800000 */
[----:B------:R0:W1:Y:S01]  /*32e0*/  SHFL.BFLY PT, R117, R120, R117, R122 ;  /* 0x0c00007578757389 */ /* 0x00006200000e007a */
[----:B------:R-:W-:Y:S05]  /*32f0*/  RET.REL.NODEC R118 `(_ZN10layer_norm31ln_parallel_residual_fwd_kernelINS_13Kernel_traitsIf13__nv_bfloat16fS2_fjLj4096ELj1ELj1ELj4ELj16ENS_18Kernel_traits_baseILj4096EfS2_fS2_fjLj128EEEEELb0ELb1ELb1EEEvNS_9FwdParamsE) ;  /* 0xffffcd0076007950 */ /* 0x000fea0003c3ffff */
.L_x_10979:
        /* <DEDUP_REMOVED lines=16> */
.L_x_26495:


//--------------------- .text._ZN10layer_norm31ln_parallel_residual_fwd_kernelINS_13Kernel_traitsIf13__nv_bfloat16fS2_fjLj4096ELj1ELj1ELj4ELj16ENS_18Kernel_traits_baseILj4096EfS2_fS2_fjLj128EEEEELb1ELb0ELb0EEEvNS_9FwdParamsE --------------------------
	.section	.text._ZN10layer_norm31ln_parallel_residual_fwd_kernelINS_13Kernel_traitsIf13__nv_bfloat16fS2_fjLj4096ELj1ELj1ELj4ELj16ENS_18Kernel_traits_baseILj4096EfS2_fS2_fjLj128EEEEELb1ELb0ELb0EEEvNS_9FwdParamsE,"ax",@progbits
	.sectioninfo	@"SHI_REGISTERS=220"
	.align	128
        .global         _ZN10layer_norm31ln_parallel_residual_fwd_kernelINS_13Kernel_traitsIf13__nv_bfloat16fS2_fjLj4096ELj1ELj1ELj4ELj16ENS_18Kernel_traits_baseILj4096EfS2_fS2_fjLj128EEEEELb1ELb0ELb0EEEvNS_9FwdParamsE
        .type           _ZN10layer_norm31ln_parallel_residual_fwd_kernelINS_13Kernel_traitsIf13__nv_bfloat16fS2_fjLj4096ELj1ELj1ELj4ELj16ENS_18Kernel_traits_baseILj4096EfS2_fS2_fjLj128EEEEELb1ELb0ELb0EEEvNS_9FwdParamsE,@function
        .size           _ZN10layer_norm31ln_parallel_residual_fwd_kernelINS_13Kernel_traitsIf13__nv_bfloat16fS2_fjLj4096ELj1ELj1ELj4ELj16ENS_18Kernel_traits_baseILj4096EfS2_fS2_fjLj128EEEEELb1ELb0ELb0EEEvNS_9FwdParamsE,(.L_x_26496 - _ZN10layer_norm31ln_parallel_residual_fwd_kernelINS_13Kernel_traitsIf13__nv_bfloat16fS2_fjLj4096ELj1ELj1ELj4ELj16ENS_18Kernel_traits_baseILj4096EfS2_fS2_fjLj128EEEEELb1ELb0ELb0EEEvNS_9FwdParamsE)
        .other          _ZN10layer_norm31ln_parallel_residual_fwd_kernelINS_13Kernel_traitsIf13__nv_bfloat16fS2_fjLj4096ELj1ELj1ELj4ELj16ENS_18Kernel_traits_baseILj4096EfS2_fS2_fjLj128EEEEELb1ELb0ELb0EEEvNS_9FwdParamsE,@"STO_CUDA_ENTRY STV_DEFAULT"
_ZN10layer_norm31ln_parallel_residual_fwd_kernelINS_13Kernel_traitsIf13__nv_bfloat16fS2_fjLj4096ELj1ELj1ELj4ELj16ENS_18Kernel_traits_baseILj4096EfS2_fS2_fjLj128EEEEELb1ELb0ELb0EEEvNS_9FwdParamsE:
.text._ZN10layer_norm31ln_parallel_residual_fwd_kernelINS_13Kernel_traitsIf13__nv_bfloat16fS2_fjLj4096ELj1ELj1ELj4ELj16ENS_18Kernel_traits_baseILj4096EfS2_fS2_fjLj128EEEEELb1ELb0ELb0EEEvNS_9FwdParamsE:
        /* <DEDUP_REMOVED lines=71> */
[----:B------:R-:W-:Y:S02]  /*0470*/  LEA.HI R140, R3, c[0x0][0x168], RZ, 0x3 ;  /* 0x00005a00038c7a11 */ /* 0x000fe400078f18ff */
[----:B------:R-:W-:Y:S01]  /*0480*/  LOP3.LUT R3, R116, 0x7f, RZ, 0x3c, !PT ;  /* 0x0000007f74037812 */ /* 0x000fe200078e3cff */
[----:B------:R-:W-:Y:S01]  /*0490*/  IMAD.WIDE.U32 R4, R4, -0x2daee0ad, RZ ;  /* 0xd2511f5304047825 */ /* 0x000fe200078e00ff */
[----:B------:R-:W-:Y:S02]  /*04a0*/  LOP3.LUT R136, R7, UR19, R8, 0x96, !PT ;  /* 0x0000001307887c12 */ /* 0x000fe4000f8e9608 */
[----:B------:R-:W-:-:S02]  /*04b0*/  LEA.HI.SX32 R200, R140, R3, 0x1d ;  /* 0x000000038cc87211 */ /* 0x000fc400078feaff */
[----:B------:R-:W-:Y:S01]  /*04c0*/  LOP3.LUT R138, R5, UR20, R2, 0x96, !PT ;  /* 0x00000014058a7c12 */ /* 0x000fe2000f8e9602 */
[----:B------:R-:W-:Y:S01]  /*04d0*/  IMAD.WIDE.U32 R136, R136, -0x2daee0ad, RZ ;  /* 0xd2511f5388887825 */ /* 0x000fe200078e00ff */
[C---:B------:R-:W-:Y:S02]  /*04e0*/  LOP3.LUT P2, RZ, R200.reuse, 0xffffff80, RZ, 0xc0, !PT ;  /* 0xffffff80c8ff7812 */ /* 0x040fe4000784c0ff */
[----:B------:R-:W-:Y:S01]  /*04f0*/  ISETP.GE.U32.AND P5, PT, R200, 0x100, PT ;  /* 0x00000100c800780c */ /* 0x000fe20003fa6070 */
[----:B------:R-:W-:Y:S01]  /*0500*/  IMAD.WIDE.U32 R138, R138, -0x326172a9, RZ ;  /* 0xcd9e8d578a8a7825 */ /* 0x000fe200078e00ff */
[C---:B------:R-:W-:Y:S02]  /*0510*/  ISETP.GE.U32.AND P4, PT, R200.reuse, 0x180, PT ;  /* 0x00000180c800780c */ /* 0x040fe40003f86070 */
[----:B------:R-:W-:Y:S02]  /*0520*/  ISETP.GE.U32.AND P3, PT, R200, 0x200, PT ;  /* 0x00000200c800780c */ /* 0x000fe40003f66070 */
[----:B------:R-:W-:-:S02]  /*0530*/  LOP3.LUT R198, R137, UR22, R4, 0x96, !PT ;  /* 0x0000001689c67c12 */ /* 0x000fc4000f8e9604 */
[----:B------:R-:W-:-:S03]  /*0540*/  LOP3.LUT R195, R139, UR21, R6, 0x96, !PT ;  /* 0x000000158bc37c12 */ /* 0x000fc6000f8e9606 */
[----:B------:R-:W-:Y:S01]  /*0550*/  @P2 LOP3.LUT R205, R205, 0x20, RZ, 0xfc, !PT ;  /* 0x00000020cdcd2812 */ /* 0x000fe200078efcff */
[----:B------:R-:W-:-:S03]  /*0560*/  IMAD.HI.U32 R143, R198, -0x326172a9, RZ ;  /* 0xcd9e8d57c68f7827 */ /* 0x000fc600078e00ff */
[----:B------:R-:W-:Y:S01]  /*0570*/  LOP3.LUT R205, R205, 0xfffffeff, RZ, 0xc0, !PT ;  /* 0xfffffeffcdcd7812 */ /* 0x000fe200078ec0ff */
[----:B------:R-:W-:-:S03]  /*0580*/  IMAD.HI.U32 R141, R195, -0x2daee0ad, RZ ;  /* 0xd2511f53c38d7827 */ /* 0x000fc600078e00ff */
        /* <DEDUP_REMOVED lines=27> */
[----:B------:R-:W-:-:S02]  /*0740*/  @P1 IADD3.X R39, R20, c[0x0][0x224], RZ, P2, !PT ;  /* 0x0000890014271a10 */ /* 0x000fc400017fe4ff */
[----:B------:R-:W-:Y:S01]  /*0750*/  IADD3.X R37, R20, c[0x0][0x1bc], RZ, P0, !PT ;  /* 0x00006f0014257a10 */ /* 0x000fe200007fe4ff */
[C---:B0-----:R-:W-:Y:S02]  /*0760*/  IMAD.WIDE.U32 R2, R116.reuse, R21, c[0x0][0x1b0] ;  /* 0x00006c0074027625 */ /* 0x041fe400078e0015 */
[----:B------:R0:W5:Y:S04]  /*0770*/  @P1 LDG.E.128 R12, [R38.64] ;  /* 0x00000006260c1981 */ /* 0x000168000c1e1d00 */
[----:B------:R0:W5:Y:S04]  /*0780*/  @P1 LDG.E.128 R16, [R38.64+0x10] ;  /* 0x0000100626101981 */ /* 0x000168000c1e1d00 */
[----:B------:R0:W5:Y:S04]  /*0790*/  LDG.E.128 R20, [R2.64] ;  /* 0x0000000602147981 */ /* 0x000168000c1e1d00 */
[----:B------:R0:W5:Y:S04]  /*07a0*/  LDG.E.128 R24, [R2.64+0x10] ;  /* 0x0000100602187981 */ /* 0x000168000c1e1d00 */
[----:B------:R0:W5:Y:S04]  /*07b0*/  LDG.E.128 R28, [R36.64] ;  /* 0x00000006241c7981 */ /* 0x000168000c1e1d00 */
[----:B------:R0:W5:Y:S01]  /*07c0*/  LDG.E.128 R32, [R36.64+0x10] ;  /* 0x0000100624207981 */ /* 0x000162000c1e1d00 */
[----:B------:R-:W-:-:S03]  /*07d0*/  LOP3.LUT R116, R116, 0x80, RZ, 0xfc, !PT ;  /* 0x0000008074747812 */ /* 0x000fc600078efcff */
.L_x_10981:
[----:B------:R-:W-:Y:S05]  /*07e0*/  BSYNC B0 ;  /* 0x0000000000007941 */ /* 0x000fea0003800000 */
.L_x_10980:
        /* <DEDUP_REMOVED lines=11> */
[----:B------:R-:W-:-:S08]  /*08a0*/  IMAD.SHL.U32 R48, R116, 0x20, RZ ;  /* 0x0000002074307824 */ /* 0x000fd000078e00ff */
[----:B------:R-:W-:-:S04]  /*08b0*/  @P0 LEA R2, P2, R116, c[0x0][0x218], 0x5 ;  /* 0x0000860074020a11 */ /* 0x000fc800078428ff */
[C---:B------:R-:W-:Y:S02]  /*08c0*/  @P0 LEA.HI.X R3, R116.reuse, c[0x0][0x21c], RZ, 0x5, P2 ;  /* 0x0000870074030a11 */ /* 0x040fe400010f2cff */
[----:B------:R-:W-:Y:S02]  /*08d0*/  SHF.L.U64.HI R52, R116, 0x5, RZ ;  /* 0x0000000574347819 */ /* 0x000fe400000102ff */
[----:B------:R-:W-:Y:S01]  /*08e0*/  @P1 IADD3 R68, P2, R48, c[0x0][0x220], RZ ;  /* 0x0000880030441a10 */ /* 0x000fe20007f5e0ff */
[----:B------:R0:W5:Y:S04]  /*08f0*/  @P0 LDG.E.128 R36, [R2.64] ;  /* 0x0000000602240981 */ /* 0x000168000c1e1d00 */
[----:B------:R0:W5:Y:S01]  /*0900*/  @P0 LDG.E.128 R40, [R2.64+0x10] ;  /* 0x0000100602280981 */ /* 0x000162000c1e1d00 */
[----:B------:R-:W-:Y:S01]  /*0910*/  CS2R R46, SRZ ;  /* 0x00000000002e7805 */ /* 0x000fe2000001ff00 */
[----:B------:R-:W-:Y:S01]  /*0920*/  CS2R R44, SRZ ;  /* 0x00000000002c7805 */ /* 0x000fe2000001ff00 */
[----:B------:R-:W-:Y:S01]  /*0930*/  CS2R R50, SRZ ;  /* 0x0000000000327805 */ /* 0x000fe2000001ff00 */
[----:B------:R-:W-:Y:S01]  /*0940*/  @P1 IADD3.X R69, R52, c[0x0][0x224], RZ, P2, !PT ;  /* 0x0000890034451a10 */ /* 0x000fe200017fe4ff */
[----:B------:R-:W-:-:S04]  /*0950*/  IMAD.WIDE.U32 R70, R116, R71, c[0x0][0x1b0] ;  /* 0x00006c0074467625 */ /* 0x000fc800078e0047 */
[----:B------:R1:W5:Y:S01]  /*0960*/  @P1 LDG.E.128 R44, [R68.64] ;  /* 0x00000006442c1981 */ /* 0x000362000c1e1d00 */
[----:B0-----:R-:W-:Y:S02]  /*0970*/  IADD3 R2, P0, R48, c[0x0][0x1b8], RZ ;  /* 0x00006e0030027a10 */ /* 0x001fe40007f1e0ff */
[----:B------:R-:W-:Y:S01]  /*0980*/  CS2R R48, SRZ ;  /* 0x0000000000307805 */ /* 0x000fe2000001ff00 */
[----:B------:R1:W5:Y:S01]  /*0990*/  LDG.E.128 R56, [R70.64+0x10] ;  /* 0x0000100646387981 */ /* 0x000362000c1e1d00 */
[----:B------:R-:W-:-:S03]  /*09a0*/  IADD3.X R3, R52, c[0x0][0x1bc], RZ, P0, !PT ;  /* 0x00006f0034037a10 */ /* 0x000fc600007fe4ff */
[----:B------:R1:W5:Y:S04]  /*09b0*/  LDG.E.128 R52, [R70.64] ;  /* 0x0000000646347981 */ /* 0x000368000c1e1d00 */
[----:B------:R1:W5:Y:S04]  /*09c0*/  @P1 LDG.E.128 R48, [R68.64+0x10] ;  /* 0x0000100644301981 */ /* 0x000368000c1e1d00 */
[----:B------:R1:W5:Y:S04]  /*09d0*/  LDG.E.128 R60, [R2.64] ;  /* 0x00000006023c7981 */ /* 0x000368000c1e1d00 */
[----:B------:R1:W5:Y:S01]  /*09e0*/  LDG.E.128 R64, [R2.64+0x10] ;  /* 0x0000100602407981 */ /* 0x000362000c1e1d00 */
[----:B------:R-:W-:-:S03]  /*09f0*/  IADD3 R116, R116, 0x80, RZ ;  /* 0x0000008074747810 */ /* 0x000fc60007ffe0ff */
.L_x_10983:
[----:B------:R-:W-:Y:S05]  /*0a00*/  BSYNC B0 ;  /* 0x0000000000007941 */ /* 0x000fea0003800000 */
.L_x_10982:
        /* <DEDUP_REMOVED lines=10> */
[----:B------:R-:W-:-:S09]  /*0ab0*/  IMAD.SHL.U32 R80, R116, 0x20, RZ ;  /* 0x0000002074507824 */ /* 0x000fd200078e00ff */
[----:B0-----:R-:W-:-:S04]  /*0ac0*/  @P0 LEA R2, P2, R116, c[0x0][0x218], 0x5 ;  /* 0x0000860074020a11 */ /* 0x001fc800078428ff */
[C---:B------:R-:W-:Y:S01]  /*0ad0*/  @P0 LEA.HI.X R3, R116.reuse, c[0x0][0x21c], RZ, 0x5, P2 ;  /* 0x0000870074030a11 */ /* 0x040fe200010f2cff */
[----:B------:R-:W-:Y:S01]  /*0ae0*/  IMAD.MOV.U32 R103, RZ, RZ, 0x20 ;  /* 0x00000020ff677424 */ /* 0x000fe200078e00ff */
        /* <DEDUP_REMOVED lines=19> */
.L_x_10985:
[----:B------:R-:W-:Y:S05]  /*0c20*/  BSYNC B0 ;  /* 0x0000000000007941 */ /* 0x000fea0003800000 */
.L_x_10984:
        /* <DEDUP_REMOVED lines=12> */
[----:B------:R-:W-:Y:S01]  /*0cf0*/  @P0 LEA.HI.X R3, R116, c[0x0][0x21c], RZ, 0x5, P2 ;  /* 0x0000870074030a11 */ /* 0x000fe200010f2cff */
[----:B------:R-:W-:Y:S01]  /*0d00*/  IMAD.MOV.U32 R119, RZ, RZ, 0x20 ;  /* 0x00000020ff777424 */ /* 0x000fe200078e00ff */
[C---:B------:R-:W-:Y:S02]  /*0d10*/  @P1 IADD3 R134, P2, R132.reuse, c[0x0][0x220], RZ ;  /* 0x0000880084861a10 */ /* 0x040fe40007f5e0ff */
[----:B------:R-:W-:Y:S01]  /*0d20*/  SHF.R.U32.HI R117, RZ, 0x1b, R116 ;  /* 0x0000001bff757819 */ /* 0x000fe20000011674 */
        /* <DEDUP_REMOVED lines=9> */
[----:B0-----:R-:W-:Y:S02]  /*0dc0*/  IMAD.WIDE.U32 R2, R116, R119, c[0x0][0x1b0] ;  /* 0x00006c0074027625 */ /* 0x001fe400078e0077 */
[----:B------:R0:W5:Y:S04]  /*0dd0*/  @P1 LDG.E.128 R108, [R134.64] ;  /* 0x00000006866c1981 */ /* 0x000168000c1e1d00 */
[----:B------:R0:W5:Y:S04]  /*0de0*/  @P1 LDG.E.128 R112, [R134.64+0x10] ;  /* 0x0000100686701981 */ /* 0x000168000c1e1d00 */
[----:B------:R0:W5:Y:S04]  /*0df0*/  LDG.E.128 R116, [R2.64] ;  /* 0x0000000602747981 */ /* 0x000168000c1e1d00 */
[----:B------:R0:W5:Y:S04]  /*0e00*/  LDG.E.128 R120, [R2.64+0x10] ;  /* 0x0000100602787981 */ /* 0x000168000c1e1d00 */
[----:B------:R0:W5:Y:S04]  /*0e10*/  LDG.E.128 R124, [R132.64] ;  /* 0x00000006847c7981 */ /* 0x000168000c1e1d00 */
[----:B------:R0:W5:Y:S02]  /*0e20*/  LDG.E.128 R128, [R132.64+0x10] ;  /* 0x0000100684807981 */ /* 0x000164000c1e1d00 */
.L_x_10987:
[----:B------:R-:W-:Y:S05]  /*0e30*/  BSYNC B0 ;  /* 0x0000000000007941 */ /* 0x000fea0003800000 */
.L_x_10986:
[----:B------:R-:W-:Y:S02]  /*0e40*/  ISETP.GE.AND P0, PT, R199, c[0x0][0x164], PT ;  /* 0x00005900c7007a0c */ /* 0x000fe40003f06270 */
[----:B------:R-:W-:-:S02]  /*0e50*/  LOP3.LUT R143, R143, UR23, R138, 0x96, !PT ;  /* 0x000000178f8f7c12 */ /* 0x000fc4000f8e968a */
[----:B------:R-:W-:-:S09]  /*0e60*/  LOP3.LUT R141, R141, UR24, R136, 0x96, !PT ;  /* 0x000000188d8d7c12 */ /* 0x000fd2000f8e9688 */
[----:B------:R-:W-:Y:S05]  /*0e70*/  @P0 EXIT ;  /* 0x000000000000094d */ /* 0x000fea0003800000 */
[----:B------:R-:W-:Y:S01]  /*0e80*/  SHF.R.S32.HI R140, RZ, 0x3, R140 ;  /* 0x00000003ff8c7819 */ /* 0x000fe2000001148c */
[C---:B0-----:R-:W-:Y:S01]  /*0e90*/  IMAD.SHL.U32 R132, R204.reuse, 0x20, RZ ;  /* 0x00000020cc847824 */ /* 0x041fe200078e00ff */
[----:B-1----:R-:W-:Y:S01]  /*0ea0*/  LOP3.LUT R3, R204, 0x60, RZ, 0xc0, !PT ;  /* 0x00000060cc037812 */ /* 0x002fe200078ec0ff */
        /* <DEDUP_REMOVED lines=8> */
[----:B------:R-:W-:Y:S01]  /*0f30*/  IMAD R195, R195, -0x2daee0ad, RZ ;  /* 0xd2511f53c3c37824 */ /* 0x000fe200078e02ff */
[----:B------:R-:W-:Y:S01]  /*0f40*/  LOP3.LUT R198, R135, UR25, R198, 0x96, !PT ;  /* 0x0000001987c67c12 */ /* 0x000fe2000f8e96c6 */
[----:B------:R-:W-:Y:S01]  /*0f50*/  IMAD.IADD R133, R2, 0x1, -R133 ;  /* 0x0000000102857824 */ /* 0x000fe200078e0a85 */
[----:B------:R-:W-:Y:S01]  /*0f60*/  IMNMX R3, RZ, R3, !PT ;  /* 0x00000003ff037217 */ /* 0x000fe20007800200 */
[----:B------:R-:W-:Y:S01]  /*0f70*/  IMAD.HI.U32 R2, R143, -0x2daee0ad, RZ ;  /* 0xd2511f538f027827 */ /* 0x000fe200078e00ff */
[----:B------:R-:W-:-:S02]  /*0f80*/  LOP3.LUT R193, R0, 0x3, RZ, 0xc0, !PT ;  /* 0x0000000300c17812 */ /* 0x000fc400078ec0ff */
[----:B------:R-:W-:Y:S01]  /*0f90*/  IMNMX R3, R3, 0x20, PT ;  /* 0x0000002003037817 */ /* 0x000fe20003800200 */
[----:B------:R-:W-:Y:S01]  /*0fa0*/  IMAD.MOV.U32 R191, RZ, RZ, 0x1 ;  /* 0x00000001ffbf7424 */ /* 0x000fe200078e00ff */
[----:B------:R-:W-:Y:S01]  /*0fb0*/  IMNMX R133, RZ, R133, !PT ;  /* 0x00000085ff857217 */ /* 0x000fe20007800200 */
[----:B------:R-:W-:Y:S01]  /*0fc0*/  IMAD R196, R141, -0x326172a9, RZ ;  /* 0xcd9e8d578dc47824 */ /* 0x000fe200078e02ff */
[----:B------:R-:W-:Y:S01]  /*0fd0*/  LOP3.LUT R195, R2, UR26, R195, 0x96, !PT ;  /* 0x0000001a02c37c12 */ /* 0x000fe2000f8e96c3 */
[----:B------:R-:W-:Y:S01]  /*0fe0*/  IMAD.IADD R3, R3, 0x1, R140 ;  /* 0x0000000103037824 */ /* 0x000fe200078e028c */
[----:B------:R-:W-:Y:S01]  /*0ff0*/  IMNMX R133, R133, 0x20, PT ;  /* 0x0000002085857817 */ /* 0x000fe20003800200 */
[----:B------:R-:W-:Y:S02]  /*1000*/  IMAD R194, R143, -0x2daee0ad, RZ ;  /* 0xd2511f538fc27824 */ /* 0x000fe400078e02ff */
[----:B------:R-:W-:Y:S02]  /*1010*/  IMAD.SHL.U32 R3, R3, 0x8, RZ ;  /* 0x0000000803037824 */ /* 0x000fe400078e00ff */
[----:B------:R-:W-:-:S02]  /*1020*/  IMAD.IADD R133, R140, 0x1, R133 ;  /* 0x000000018c857824 */ /* 0x000fc400078e0285 */
[----:B------:R-:W-:Y:S02]  /*1030*/  IMAD.MOV.U32 R192, RZ, RZ, RZ ;  /* 0x000000ffffc07224 */ /* 0x000fe400078e00ff */
[----:B------:R-:W0:Y:S01]  /*1040*/  I2F.U32 R3, R3 ;  /* 0x0000000300037306 */ /* 0x000e220000201000 */
[----:B------:R-:W-:-:S07]  /*1050*/  SHF.L.U32 R190, R133, 0x3, RZ ;  /* 0x0000000385be7819 */ /* 0x000fce00000006ff */
[----:B0-----:R0:W1:Y:S02]  /*1060*/  MUFU.RCP R197, R3 ;  /* 0x0000000300c57308 */ /* 0x0010640000001000 */
.L_x_11522:
        /* <DEDUP_REMOVED lines=37> */
.L_x_10991:
[----:B--2---:R-:W-:Y:S02]  /*12c0*/  IMAD.MOV.U32 R141, RZ, RZ, R196 ;  /* 0x000000ffff8d7224 */ /* 0x004fe400078e00c4 */
.L_x_10992:
[----:B------:R-:W-:Y:S05]  /*12d0*/  BSYNC B1 ;  /* 0x0000000000017941 */ /* 0x000fea0003800000 */
.L_x_10990:
        /* <DEDUP_REMOVED lines=16> */
.L_x_10996:
[----:B------:R-:W-:Y:S05]  /*13e0*/  BSYNC B2 ;  /* 0x0000000000027941 */ /* 0x000fea0003800000 */
.L_x_10995:
        /* <DEDUP_REMOVED lines=43> */
.L_x_10994:
[----:B------:R-:W-:Y:S05]  /*16a0*/  BSYNC B1 ;  /* 0x0000000000017941 */ /* 0x000fea0003800000 */
.L_x_10993:
[----:B------:R-:W2:Y:S01]  /*16b0*/  I2F.U32 R141, R141 ;  /* 0x0000008d008d7306 */ /* 0x000ea20000201000 */
[----:B------:R-:W-:Y:S01]  /*16c0*/  IMAD.MOV.U32 R172, RZ, RZ, 0x2f800000 ;  /* 0x2f800000ffac7424 */ /* 0x000fe200078e00ff */
[----:B------:R-:W-:Y:S02]  /*16d0*/  ISETP.NE.U32.AND P1, PT, RZ, c[0x0][0x178], PT ;  /* 0x00005e00ff007a0c */ /* 0x000fe40003f25070 */
[----:B------:R-:W-:Y:S02]  /*16e0*/  LOP3.LUT R205, R205, 0xfffffff7, RZ, 0xc0, !PT ;  /* 0xfffffff7cdcd7812 */ /* 0x000fe400078ec0ff */
[----:B------:R-:W-:Y:S01]  /*16f0*/  ISETP.NE.AND.EX P1, PT, RZ, c[0x0][0x17c], PT, P1 ;  /* 0x00005f00ff007a0c */ /* 0x000fe20003f25310 */
[----:B--2---:R-:W-:Y:S01]  /*1700*/  FFMA.FTZ R140, R141, R172, 1.1641532182693481445e-10 ;  /* 0x2f0000008d8c7423 */ /* 0x004fe200000100ac */
[----:B-----5:R-:W-:-:S04]  /*1710*/  PRMT R141, RZ, 0x5410, R156 ;  /* 0x00005410ff8d7816 */ /* 0x020fc8000000009c */
[----:B------:R-:W-:Y:S01]  /*1720*/  FSETP.GTU.FTZ.AND P2, PT, R140, c[0x0][0x1e4], PT ;  /* 0x000079008c007a0b */ /* 0x000fe20003f5c000 */
[----:B------:R-:W-:-:S05]  /*1730*/  FMUL.FTZ R142, R141, c[0x0][0x1e8] ;  /* 0x00007a008d8e7a20 */ /* 0x000fca0000410000 */
[----:B------:R-:W-:-:S07]  /*1740*/  FSEL R140, R142, RZ, !P2 ;  /* 0x000000ff8e8c7208 */ /* 0x000fce0005000000 */
[----:B------:R-:W-:Y:S01]  /*1750*/  @P2 LOP3.LUT R205, R205, 0x8, RZ, 0xfc, !PT ;  /* 0x00000008cdcd2812 */ /* 0x000fe200078efcff */
[----:B------:R-:W-:Y:S05]  /*1760*/  @P1 BRA `(.L_x_10997) ;  /* 0x0000005000001947 */ /* 0x000fea0003800000 */
[----:B------:R-:W-:Y:S01]  /*1770*/  MOV R143, R173 ;  /* 0x000000ad008f7202 */ /* 0x000fe20000000f00 */
[----:B------:R-:W-:Y:S05]  /*1780*/  @!P0 BRA `(.L_x_10998) ;  /* 0x0000057000008947 */ /* 0x000fea0003800000 */
[----:B------:R-:W-:Y:S02]  /*1790*/  IMAD.MOV.U32 R143, RZ, RZ, R173 ;  /* 0x000000ffff8f7224 */ /* 0x000fe400078e00ad */
[----:B------:R-:W-:Y:S01]  /*17a0*/  FADD.FTZ R140, R136, R140 ;  /* 0x0000008c888c7221 */ /* 0x000fe20000010000 */
[----:B------:R-:W-:Y:S05]  /*17b0*/  BRA `(.L_x_10998) ;  /* 0x0000054000007947 */ /* 0x000fea0003800000 */
.L_x_10997:
        /* <DEDUP_REMOVED lines=12> */
.L_x_11000:
[----:B------:R-:W-:Y:S02]  /*1880*/  IMAD.MOV.U32 R141, RZ, RZ, R196 ;  /* 0x000000ffff8d7224 */ /* 0x000fe400078e00c4 */
.L_x_11001:
[----:B------:R-:W-:Y:S05]  /*1890*/  BSYNC B1 ;  /* 0x0000000000017941 */ /* 0x000fea0003800000 */
.L_x_10999:
        /* <DEDUP_REMOVED lines=16> */
.L_x_11005:
[----:B------:R-:W-:Y:S05]  /*19a0*/  BSYNC B2 ;  /* 0x0000000000027941 */ /* 0x000fea0003800000 */
.L_x_11004:
        /* <DEDUP_REMOVED lines=43> */
.L_x_11003:
[----:B------:R-:W-:Y:S05]  /*1c60*/  BSYNC B1 ;  /* 0x0000000000017941 */ /* 0x000fea0003800000 */
.L_x_11002:
[----:B------:R-:W2:Y:S02]  /*1c70*/  I2F.U32 R141, R141 ;  /* 0x0000008d008d7306 */ /* 0x000ea40000201000 */
[----:B--2---:R-:W-:Y:S01]  /*1c80*/  FFMA.FTZ R142, R141, R172, 1.1641532182693481445e-10 ;  /* 0x2f0000008d8e7423 */ /* 0x004fe200000100ac */
[----:B------:R-:W-:-:S04]  /*1c90*/  PRMT R141, RZ, 0x5410, R184 ;  /* 0x00005410ff8d7816 */ /* 0x000fc800000000b8 */
[----:B------:R-:W-:Y:S01]  /*1ca0*/  FSETP.GTU.FTZ.AND P2, PT, R142, c[0x0][0x1e4], PT ;  /* 0x000079008e007a0b */ /* 0x000fe20003f5c000 */
[----:B------:R-:W-:-:S03]  /*1cb0*/  FMUL.FTZ R173, R141, c[0x0][0x1e8] ;  /* 0x00007a008dad7a20 */ /* 0x000fc60000410000 */
[----:B------:R-:W-:Y:S02]  /*1cc0*/  SEL R188, RZ, 0x1, P2 ;  /* 0x00000001ffbc7807 */ /* 0x000fe40001000000 */
[----:B------:R-:W-:-:S05]  /*1cd0*/  FSEL R173, R173, RZ, !P2 ;  /* 0x000000ffadad7208 */ /* 0x000fca0005000000 */
[----:B------:R-:W-:-:S04]  /*1ce0*/  FADD.FTZ R140, R173, R140 ;  /* 0x0000008cad8c7221 */ /* 0x000fc80000010000 */
[----:B------:R-:W-:Y:S02]  /*1cf0*/  @P0 FADD.FTZ R140, R136, R140 ;  /* 0x0000008c888c0221 */ /* 0x000fe40000010000 */
.L_x_10998:
        /* <DEDUP_REMOVED lines=12> */
.L_x_11007:
[----:B------:R-:W-:Y:S02]  /*1dc0*/  IMAD.MOV.U32 R142, RZ, RZ, R196 ;  /* 0x000000ffff8e7224 */ /* 0x000fe400078e00c4 */
.L_x_11008:
[----:B------:R-:W-:Y:S05]  /*1dd0*/  BSYNC B1 ;  /* 0x0000000000017941 */ /* 0x000fea0003800000 */
.L_x_11006:
        /* <DEDUP_REMOVED lines=16> */
.L_x_11012:
[----:B------:R-:W-:Y:S05]  /*1ee0*/  BSYNC B2 ;  /* 0x0000000000027941 */ /* 0x000fea0003800000 */
.L_x_11011:
        /* <DEDUP_REMOVED lines=44> */
.L_x_11010:
[----:B------:R-:W-:Y:S05]  /*21b0*/  BSYNC B1 ;  /* 0x0000000000017941 */ /* 0x000fea0003800000 */
.L_x_11009:
        /* <DEDUP_REMOVED lines=14> */
.L_x_11013:
        /* <DEDUP_REMOVED lines=12> */
.L_x_11016:
[----:B------:R-:W-:Y:S02]  /*2360*/  MOV R142, R196 ;  /* 0x000000c4008e7202 */ /* 0x000fe40000000f00 */
.L_x_11017:
[----:B------:R-:W-:Y:S05]  /*2370*/  BSYNC B1 ;  /* 0x0000000000017941 */ /* 0x000fea0003800000 */
.L_x_11015:
        /* <DEDUP_REMOVED lines=16> */
.L_x_11021:
[----:B------:R-:W-:Y:S05]  /*2480*/  BSYNC B2 ;  /* 0x0000000000027941 */ /* 0x000fea0003800000 */
.L_x_11020:
        /* <DEDUP_REMOVED lines=44> */
.L_x_11019:
[----:B------:R-:W-:Y:S05]  /*2750*/  BSYNC B1 ;  /* 0x0000000000017941 */ /* 0x000fea0003800000 */
.L_x_11018:
[----:B------:R2:W3:Y:S02]  /*2760*/  I2F.U32 R143, R142 ;  /* 0x0000008e008f7306 */ /* 0x0004e40000201000 */
[----:B--2---:R-:W-:-:S05]  /*2770*/  PRMT R142, RZ, 0x7610, R184 ;  /* 0x00007610ff8e7816 */ /* 0x004fca00000000b8 */
[----:B------:R-:W-:Y:S02]  /*2780*/  FMUL.FTZ R173, R142, c[0x0][0x1e8] ;  /* 0x00007a008ead7a20 */ /* 0x000fe40000410000 */
[----:B---3--:R-:W-:-:S05]  /*2790*/  FFMA.FTZ R143, R143, R172, 1.1641532182693481445e-10 ;  /* 0x2f0000008f8f7423 */ /* 0x008fca00000100ac */
[----:B------:R-:W-:-:S04]  /*27a0*/  FSETP.GTU.FTZ.AND P2, PT, R143, c[0x0][0x1e4], PT ;  /* 0x000079008f007a0b */ /* 0x000fc80003f5c000 */
[----:B------:R-:W-:Y:S02]  /*27b0*/  FSEL R174, R173, RZ, !P2 ;  /* 0x000000ffadae7208 */ /* 0x000fe40005000000 */
[----:B------:R-:W-:-:S03]  /*27c0*/  SEL R183, RZ, 0x1, P2 ;  /* 0x00000001ffb77807 */ /* 0x000fc60001000000 */
[----:B------:R-:W-:-:S04]  /*27d0*/  FADD.FTZ R141, R174, R141 ;  /* 0x0000008dae8d7221 */ /* 0x000fc80000010000 */
[----:B------:R-:W-:Y:S02]  /*27e0*/  @P0 FADD.FTZ R141, R137, R141 ;  /* 0x0000008d898d0221 */ /* 0x000fe40000010000 */
.L_x_11014:
        /* <DEDUP_REMOVED lines=12> */
.L_x_11023:
[----:B------:R-:W-:Y:S02]  /*28b0*/  IMAD.MOV.U32 R143, RZ, RZ, R196 ;  /* 0x000000ffff8f7224 */ /* 0x000fe400078e00c4 */
.L_x_11024:
[----:B------:R-:W-:Y:S05]  /*28c0*/  BSYNC B1 ;  /* 0x0000000000017941 */ /* 0x000fea0003800000 */
.L_x_11022:
        /* <DEDUP_REMOVED lines=16> */
.L_x_11028:
[----:B------:R-:W-:Y:S05]  /*29d0*/  BSYNC B2 ;  /* 0x0000000000027941 */ /* 0x000fea0003800000 */
.L_x_11027:
        /* <DEDUP_REMOVED lines=44> */
.L_x_11026:
[----:B------:R-:W-:Y:S05]  /*2ca0*/  BSYNC B1 ;  /* 0x0000000000017941 */ /* 0x000fea0003800000 */
.L_x_11025:
[----:B------:R-:W2:Y:S01]  /*2cb0*/  I2F.U32 R143, R143 ;  /* 0x0000008f008f7306 */ /* 0x000ea20000201000 */
[----:B------:R-:W-:Y:S01]  /*2cc0*/  LOP3.LUT R205, R205, 0xfffffffd, RZ, 0xc0, !PT ;  /* 0xfffffffdcdcd7812 */ /* 0x000fe200078ec0ff */
[----:B--2---:R-:W-:Y:S01]  /*2cd0*/  FFMA.FTZ R142, R143, R172, 1.1641532182693481445e-10 ;  /* 0x2f0000008f8e7423 */ /* 0x004fe200000100ac */
[----:B------:R-:W-:-:S04]  /*2ce0*/  PRMT R143, RZ, 0x5410, R157 ;  /* 0x00005410ff8f7816 */ /* 0x000fc8000000009d */
[----:B------:R-:W-:Y:S01]  /*2cf0*/  FSETP.GTU.FTZ.AND P2, PT, R142, c[0x0][0x1e4], PT ;  /* 0x000079008e007a0b */ /* 0x000fe20003f5c000 */
[----:B------:R-:W-:-:S05]  /*2d00*/  FMUL.FTZ R156, R143, c[0x0][0x1e8] ;  /* 0x00007a008f9c7a20 */ /* 0x000fca0000410000 */
[----:B------:R-:W-:-:S07]  /*2d10*/  FSEL R142, R156, RZ, !P2 ;  /* 0x000000ff9c8e7208 */ /* 0x000fce0005000000 */
[----:B------:R-:W-:Y:S01]  /*2d20*/  @P2 LOP3.LUT R205, R205, 0x2, RZ, 0xfc, !PT ;  /* 0x00000002cdcd2812 */ /* 0x000fe200078efcff */
[----:B------:R-:W-:Y:S05]  /*2d30*/  @P1 BRA `(.L_x_11029) ;  /* 0x0000005000001947 */ /* 0x000fea0003800000 */
[----:B------:R-:W-:Y:S01]  /*2d40*/  IMAD.MOV.U32 R174, RZ, RZ, R173 ;  /* 0x000000ffffae7224 */ /* 0x000fe200078e00ad */
[----:B------:R-:W-:Y:S05]  /*2d50*/  @!P0 BRA `(.L_x_11030) ;  /* 0x0000058000008947 */ /* 0x000fea0003800000 */
[----:B------:R-:W-:Y:S02]  /*2d60*/  IMAD.MOV.U32 R174, RZ, RZ, R173 ;  /* 0x000000ffffae7224 */ /* 0x000fe400078e00ad */
[----:B------:R-:W-:Y:S01]  /*2d70*/  FADD.FTZ R142, R138, R142 ;  /* 0x0000008e8a8e7221 */ /* 0x000fe20000010000 */
[----:B------:R-:W-:Y:S05]  /*2d80*/  BRA `(.L_x_11030) ;  /* 0x0000055000007947 */ /* 0x000fea0003800000 */
.L_x_11029:
        /* <DEDUP_REMOVED lines=12> */
.L_x_11032:
[----:B------:R-:W-:Y:S02]  /*2e50*/  IMAD.MOV.U32 R143, RZ, RZ, R196 ;  /* 0x000000ffff8f7224 */ /* 0x000fe400078e00c4 */
.L_x_11033:
[----:B------:R-:W-:Y:S05]  /*2e60*/  BSYNC B1 ;  /* 0x0000000000017941 */ /* 0x000fea0003800000 */
.L_x_11031:
        /* <DEDUP_REMOVED lines=16> */
.L_x_11037:
[----:B------:R-:W-:Y:S05]  /*2f70*/  BSYNC B2 ;  /* 0x0000000000027941 */ /* 0x000fea0003800000 */
.L_x_11036:
        /* <DEDUP_REMOVED lines=44> */
.L_x_11035:
[----:B------:R-:W-:Y:S05]  /*3240*/  BSYNC B1 ;  /* 0x0000000000017941 */ /* 0x000fea0003800000 */
.L_x_11034:
        /* <DEDUP_REMOVED lines=9> */
.L_x_11030:
        /* <DEDUP_REMOVED lines=12> */
.L_x_11039:
[----:B------:R-:W-:Y:S02]  /*33a0*/  IMAD.MOV.U32 R156, RZ, RZ, R196 ;  /* 0x000000ffff9c7224 */ /* 0x000fe400078e00c4 */
.L_x_11040:
[----:B------:R-:W-:Y:S05]  /*33b0*/  BSYNC B1 ;  /* 0x0000000000017941 */ /* 0x000fea0003800000 */
.L_x_11038:
        /* <DEDUP_REMOVED lines=16> */
.L_x_11044:
[----:B------:R-:W-:Y:S05]  /*34c0*/  BSYNC B2 ;  /* 0x0000000000027941 */ /* 0x000fea0003800000 */
.L_x_11043:
        /* <DEDUP_REMOVED lines=44> */
.L_x_11042:
[----:B------:R-:W-:Y:S05]  /*3790*/  BSYNC B1 ;  /* 0x0000000000017941 */ /* 0x000fea0003800000 */
.L_x_11041:
        /* <DEDUP_REMOVED lines=14> */
.L_x_11045:
        /* <DEDUP_REMOVED lines=12> */
.L_x_11048:
[----:B------:R-:W-:Y:S02]  /*3940*/  IMAD.MOV.U32 R156, RZ, RZ, R196 ;  /* 0x000000ffff9c7224 */ /* 0x000fe400078e00c4 */
.L_x_11049:
[----:B------:R-:W-:Y:S05]  /*3950*/  BSYNC B1 ;  /* 0x0000000000017941 */ /* 0x000fea0003800000 */
.L_x_11047:
        /* <DEDUP_REMOVED lines=16> */
.L_x_11053:
[----:B------:R-:W-:Y:S05]  /*3a60*/  BSYNC B2 ;  /* 0x0000000000027941 */ /* 0x000fea0003800000 */
.L_x_11052:
        /* <DEDUP_REMOVED lines=44> */
.L_x_11051:
[----:B------:R-:W-:Y:S05]  /*3d30*/  BSYNC B1 ;  /* 0x0000000000017941 */ /* 0x000fea0003800000 */
.L_x_11050:
        /* <DEDUP_REMOVED lines=9> */
.L_x_11046:
        /* <DEDUP_REMOVED lines=12> */
.L_x_11055:
[----:B------:R-:W-:Y:S02]  /*3e90*/  IMAD.MOV.U32 R157, RZ, RZ, R196 ;  /* 0x000000ffff9d7224 */ /* 0x000fe400078e00c4 */
.L_x_11056:
[----:B------:R-:W-:Y:S05]  /*3ea0*/  BSYNC B1 ;  /* 0x0000000000017941 */ /* 0x000fea0003800000 */
.L_x_11054:
        /* <DEDUP_REMOVED lines=16> */
.L_x_11060:
[----:B------:R-:W-:Y:S05]  /*3fb0*/  BSYNC B2 ;  /* 0x0000000000027941 */ /* 0x000fea0003800000 */
.L_x_11059:
        /* <DEDUP_REMOVED lines=44> */
.L_x_11058:
[----:B------:R-:W-:Y:S05]  /*4280*/  BSYNC B1 ;  /* 0x0000000000017941 */ /* 0x000fea0003800000 */
.L_x_11057:
[----:B------:R-:W2:Y:S02]  /*4290*/  I2F.U32 R157, R157 ;  /* 0x0000009d009d7306 */ /* 0x000ea40000201000 */
[----:B--2---:R-:W-:Y:S01]  /*42a0*/  FFMA.FTZ R156, R157, R172, 1.1641532182693481445e-10 ;  /* 0x2f0000009d9c7423 */ /* 0x004fe200000100ac */
        /* <DEDUP_REMOVED lines=10> */
.L_x_11061:
        /* <DEDUP_REMOVED lines=12> */
.L_x_11064:
[----:B------:R-:W-:Y:S02]  /*4410*/  IMAD.MOV.U32 R157, RZ, RZ, R196 ;  /* 0x000000ffff9d7224 */ /* 0x000fe400078e00c4 */
.L_x_11065:
[----:B------:R-:W-:Y:S05]  /*4420*/  BSYNC B1 ;  /* 0x0000000000017941 */ /* 0x000fea0003800000 */
.L_x_11063:
        /* <DEDUP_REMOVED lines=16> */
.L_x_11069:
[----:B------:R-:W-:Y:S05]  /*4530*/  BSYNC B2 ;  /* 0x0000000000027941 */ /* 0x000fea0003800000 */
.L_x_11068:
        /* <DEDUP_REMOVED lines=44> */
.L_x_11067:
[----:B------:R-:W-:Y:S05]  /*4800*/  BSYNC B1 ;  /* 0x0000000000017941 */ /* 0x000fea0003800000 */
.L_x_11066:
        /* <DEDUP_REMOVED lines=9> */
.L_x_11062:
        /* <DEDUP_REMOVED lines=12> */
.L_x_11071:
[----:B------:R-:W-:Y:S02]  /*4960*/  IMAD.MOV.U32 R173, RZ, RZ, R196 ;  /* 0x000000ffffad7224 */ /* 0x000fe400078e00c4 */
.L_x_11072:
[----:B------:R-:W-:Y:S05]  /*4970*/  BSYNC B1 ;  /* 0x0000000000017941 */ /* 0x000fea0003800000 */
.L_x_11070:
        /* <DEDUP_REMOVED lines=16> */
.L_x_11076:
[----:B------:R-:W-:Y:S05]  /*4a80*/  BSYNC B2 ;  /* 0x0000000000027941 */ /* 0x000fea0003800000 */
.L_x_11075:
        /* <DEDUP_REMOVED lines=44> */
.L_x_11074:
[----:B------:R-:W-:Y:S05]  /*4d50*/  BSYNC B1 ;  /* 0x0000000000017941 */ /* 0x000fea0003800000 */
.L_x_11073:
        /* <DEDUP_REMOVED lines=12> */
.L_x_11077:
        /* <DEDUP_REMOVED lines=12> */
.L_x_11080:
[----:B------:R-:W-:Y:S02]  /*4ee0*/  IMAD.MOV.U32 R158, RZ, RZ, R196 ;  /* 0x000000ffff9e7224 */ /* 0x000fe400078e00c4 */
.L_x_11081:
[----:B------:R-:W-:Y:S05]  /*4ef0*/  BSYNC B1 ;  /* 0x0000000000017941 */ /* 0x000fea0003800000 */
.L_x_11079:
        /* <DEDUP_REMOVED lines=16> */
.L_x_11085:
[----:B------:R-:W-:Y:S05]  /*5000*/  BSYNC B2 ;  /* 0x0000000000027941 */ /* 0x000fea0003800000 */
.L_x_11084:
        /* <DEDUP_REMOVED lines=44> */
.L_x_11083:
[----:B------:R-:W-:Y:S05]  /*52d0*/  BSYNC B1 ;  /* 0x0000000000017941 */ /* 0x000fea0003800000 */
.L_x_11082:
[----:B0-----:R0:W2:Y:S02]  /*52e0*/  I2F.U32 R3, R158 ;  /* 0x0000009e00037306 */ /* 0x0010a40000201000 */
[----:B0-----:R-:W-:-:S05]  /*52f0*/  PRMT R158, RZ, 0x7610, R186 ;  /* 0x00007610ff9e7816 */ /* 0x001fca00000000ba */
[----:B------:R-:W-:Y:S02]  /*5300*/  FMUL.FTZ R173, R158, c[0x0][0x1e8] ;  /* 0x00007a009ead7a20 */ /* 0x000fe40000410000 */
[----:B--2---:R-:W-:-:S05]  /*5310*/  FFMA.FTZ R3, R3, R172, 1.1641532182693481445e-10 ;  /* 0x2f00000003037423 */ /* 0x004fca00000100ac */
[----:B------:R-:W-:-:S04]  /*5320*/  FSETP.GTU.FTZ.AND P4, PT, R3, c[0x0][0x1e4], PT ;  /* 0x0000790003007a0b */ /* 0x000fc80003f9c000 */
[----:B------:R-:W-:Y:S02]  /*5330*/  FSEL R176, R173, RZ, !P4 ;  /* 0x000000ffadb07208 */ /* 0x000fe40006000000 */
[----:B------:R-:W-:-:S03]  /*5340*/  SEL R3, RZ, 0x1, P4 ;  /* 0x00000001ff037807 */ /* 0x000fc60002000000 */
[----:B------:R-:W-:-:S04]  /*5350*/  FADD.FTZ R157, R176, R157 ;  /* 0x0000009db09d7221 */ /* 0x000fc80000010000 */
[----:B------:R-:W-:Y:S02]  /*5360*/  @P0 FADD.FTZ R157, R133, R157 ;  /* 0x0000009d859d0221 */ /* 0x000fe40000010000 */
.L_x_11078:
        /* <DEDUP_REMOVED lines=12> */
.L_x_11087:
[----:B------:R-:W-:Y:S02]  /*5430*/  IMAD.MOV.U32 R173, RZ, RZ, R196 ;  /* 0x000000ffffad7224 */ /* 0x000fe400078e00c4 */
.L_x_11088:
[----:B------:R-:W-:Y:S05]  /*5440*/  BSYNC B1 ;  /* 0x0000000000017941 */ /* 0x000fea0003800000 */
.L_x_11086:
        /* <DEDUP_REMOVED lines=16> */
.L_x_11092:
[----:B------:R-:W-:Y:S05]  /*5550*/  BSYNC B2 ;  /* 0x0000000000027941 */ /* 0x000fea0003800000 */
.L_x_11091:
        /* <DEDUP_REMOVED lines=44> */
.L_x_11090:
[----:B------:R-:W-:Y:S05]  /*5820*/  BSYNC B1 ;  /* 0x0000000000017941 */ /* 0x000fea0003800000 */
.L_x_11089:
        /* <DEDUP_REMOVED lines=12> */
.L_x_11093:
        /* <DEDUP_REMOVED lines=12> */
.L_x_11096:
[----:B------:R-:W-:Y:S02]  /*59b0*/  IMAD.MOV.U32 R173, RZ, RZ, R196 ;  /* 0x000000ffffad7224 */ /* 0x000fe400078e00c4 */
.L_x_11097:
[----:B------:R-:W-:Y:S05]  /*59c0*/  BSYNC B1 ;  /* 0x0000000000017941 */ /* 0x000fea0003800000 */
.L_x_11095:
        /* <DEDUP_REMOVED lines=16> */
.L_x_11101:
[----:B------:R-:W-:Y:S05]  /*5ad0*/  BSYNC B2 ;  /* 0x0000000000027941 */ /* 0x000fea0003800000 */
.L_x_11100:
        /* <DEDUP_REMOVED lines=44> */
.L_x_11099:
[----:B------:R-:W-:Y:S05]  /*5da0*/  BSYNC B1 ;  /* 0x0000000000017941 */ /* 0x000fea0003800000 */
.L_x_11098:
        /* <DEDUP_REMOVED lines=9> */
.L_x_11094:
        /* <DEDUP_REMOVED lines=12> */
.L_x_11103:
[----:B------:R-:W-:Y:S02]  /*5f00*/  IMAD.MOV.U32 R173, RZ, RZ, R196 ;  /* 0x000000ffffad7224 */ /* 0x000fe400078e00c4 */
.L_x_11104:
[----:B------:R-:W-:Y:S05]  /*5f10*/  BSYNC B1 ;  /* 0x0000000000017941 */ /* 0x000fea0003800000 */
.L_x_11102:
        /* <DEDUP_REMOVED lines=16> */
.L_x_11108:
[----:B------:R-:W-:Y:S05]  /*6020*/  BSYNC B2 ;  /* 0x0000000000027941 */ /* 0x000fea0003800000 */
.L_x_11107:
        /* <DEDUP_REMOVED lines=44> */
.L_x_11106:
[----:B------:R-:W-:Y:S05]  /*62f0*/  BSYNC B1 ;  /* 0x0000000000017941 */ /* 0x000fea0003800000 */
.L_x_11105:
        /* <DEDUP_REMOVED lines=12> */
.L_x_11109:
        /* <DEDUP_REMOVED lines=12> */
.L_x_11112:
[----:B------:R-:W-:Y:S02]  /*6480*/  IMAD.MOV.U32 R173, RZ, RZ, R196 ;  /* 0x000000ffffad7224 */ /* 0x000fe400078e00c4 */
.L_x_11113:
[----:B------:R-:W-:Y:S05]  /*6490*/  BSYNC B1 ;  /* 0x0000000000017941 */ /* 0x000fea0003800000 */
.L_x_11111:
        /* <DEDUP_REMOVED lines=16> */
.L_x_11117:
[----:B------:R-:W-:Y:S05]  /*65a0*/  BSYNC B2 ;  /* 0x0000000000027941 */ /* 0x000fea0003800000 */
.L_x_11116:
        /* <DEDUP_REMOVED lines=44> */
.L_x_11115:
[----:B------:R-:W-:Y:S05]  /*6870*/  BSYNC B1 ;  /* 0x0000000000017941 */ /* 0x000fea0003800000 */
.L_x_11114:
[----:B------:R-:W2:Y:S01]  /*6880*/  I2F.U32 R173, R173 ;  /* 0x000000ad00ad7306 */ /* 0x000ea20000201000 */
[----:B------:R-:W-:-:S05]  /*6890*/  PRMT R0, RZ, 0x7610, R187 ;  /* 0x00007610ff007816 */ /* 0x000fca00000000bb */
[----:B------:R-:W-:Y:S02]  /*68a0*/  FMUL.FTZ R0, R0, c[0x0][0x1e8] ;  /* 0x00007a0000007a20 */ /* 0x000fe40000410000 */
[----:B--2---:R-:W-:-:S05]  /*68b0*/  FFMA.FTZ R172, R173, R172, 1.1641532182693481445e-10 ;  /* 0x2f000000adac7423 */ /* 0x004fca00000100ac */
[----:B------:R-:W-:-:S04]  /*68c0*/  FSETP.GTU.FTZ.AND P1, PT, R172, c[0x0][0x1e4], PT ;  /* 0x00007900ac007a0b */ /* 0x000fc80003f3c000 */
[----:B------:R-:W-:Y:S02]  /*68d0*/  FSEL R172, R0, RZ, !P1 ;  /* 0x000000ff00ac7208 */ /* 0x000fe40004800000 */
[----:B------:R-:W-:-:S03]  /*68e0*/  SEL R0, RZ, 0x1, P1 ;  /* 0x00000001ff007807 */ /* 0x000fc60000800000 */
[----:B------:R-:W-:-:S04]  /*68f0*/  FADD.FTZ R159, R172, R159 ;  /* 0x0000009fac9f7221 */ /* 0x000fc80000010000 */
[----:B------:R-:W-:Y:S02]  /*6900*/  @P0 FADD.FTZ R159, R135, R159 ;  /* 0x0000009f879f0221 */ /* 0x000fe40000010000 */
.L_x_11110:
        /* <DEDUP_REMOVED lines=31> */
[----:B--2---:R-:W-:Y:S01]  /*6b00*/  IMAD.U32 R172, R2, 0x10000, RZ ;  /* 0x0001000002ac7824 */ /* 0x004fe200078e00ff */
        /* <DEDUP_REMOVED lines=19> */
.L_x_11118:
[----:B--2---:R-:W-:Y:S02]  /*6c40*/  IADD3 R172, R189, 0x80, RZ ;  /* 0x00000080bdac7810 */ /* 0x004fe40007ffe0ff */
.L_x_10989:
[----:B------:R-:W-:Y:S05]  /*6c50*/  BSYNC B0 ;  /* 0x0000000000007941 */ /* 0x000fea0003800000 */
.L_x_10988:
        /* <DEDUP_REMOVED lines=26> */
[----:B------:R-:W-:Y:S02]  /*6e00*/  ISETP.NE.AND P1, PT, R193, 0x3, PT ;  /* 0x00000003c100780c */ /* 0x000fe40003f25270 */
[----:B------:R-:W-:-:S11]  /*6e10*/  MOV R145, R198 ;  /* 0x000000c600917202 */ /* 0x000fd60000000f00 */
[----:B------:R-:W-:Y:S05]  /*6e20*/  @P1 BRA `(.L_x_11123) ;  /* 0x0000003000001947 */ /* 0x000fea0003800000 */
[----:B------:R-:W-:Y:S01]  /*6e30*/  IMAD.MOV.U32 R145, RZ, RZ, R194 ;  /* 0x000000ffff917224 */ /* 0x000fe200078e00c2 */
[----:B------:R-:W-:Y:S05]  /*6e40*/  BRA `(.L_x_11123) ;  /* 0x0000001000007947 */ /* 0x000fea0003800000 */
.L_x_11122:
[----:B--2---:R-:W-:Y:S02]  /*6e50*/  IMAD.MOV.U32 R145, RZ, RZ, R196 ;  /* 0x000000ffff917224 */ /* 0x004fe400078e00c4 */
.L_x_11123:
[----:B------:R-:W-:Y:S05]  /*6e60*/  BSYNC B1 ;  /* 0x0000000000017941 */ /* 0x000fea0003800000 */
.L_x_11121:
        /* <DEDUP_REMOVED lines=16> */
.L_x_11127:
[----:B------:R-:W-:Y:S05]  /*6f70*/  BSYNC B2 ;  /* 0x0000000000027941 */ /* 0x000fea0003800000 */
.L_x_11126:
        /* <DEDUP_REMOVED lines=43> */
.L_x_11125:
[----:B------:R-:W-:Y:S05]  /*7230*/  BSYNC B1 ;  /* 0x0000000000017941 */ /* 0x000fea0003800000 */
.L_x_11124:
[----:B------:R2:W3:Y:S01]  /*7240*/  I2F.U32 R144, R145 ;  /* 0x0000009100907306 */ /* 0x0004e20000201000 */
[----:B------:R-:W-:Y:S01]  /*7250*/  IMAD.MOV.U32 R173, RZ, RZ, 0x2f800000 ;  /* 0x2f800000ffad7424 */ /* 0x000fe200078e00ff */
[----:B------:R-:W-:Y:S02]  /*7260*/  ISETP.NE.U32.AND P1, PT, RZ, c[0x0][0x178], PT ;  /* 0x00005e00ff007a0c */ /* 0x000fe40003f25070 */
[----:B------:R-:W-:Y:S02]  /*7270*/  LOP3.LUT R205, R205, 0xfffffff7, RZ, 0xc0, !PT ;  /* 0xfffffff7cdcd7812 */ /* 0x000fe400078ec0ff */
[----:B------:R-:W-:Y:S02]  /*7280*/  ISETP.NE.AND.EX P1, PT, RZ, c[0x0][0x17c], PT, P1 ;  /* 0x00005f00ff007a0c */ /* 0x000fe40003f25310 */
[----:B--2--5:R-:W-:-:S05]  /*7290*/  PRMT R145, RZ, 0x5410, R160 ;  /* 0x00005410ff917816 */ /* 0x024fca00000000a0 */
[----:B------:R-:W-:Y:S02]  /*72a0*/  FMUL.FTZ R146, R145, c[0x0][0x1e8] ;  /* 0x00007a0091927a20 */ /* 0x000fe40000410000 */
[----:B---3--:R-:W-:-:S05]  /*72b0*/  FFMA.FTZ R144, R144, R173, 1.1641532182693481445e-10 ;  /* 0x2f00000090907423 */ /* 0x008fca00000100ad */
        /* <DEDUP_REMOVED lines=9> */
.L_x_11128:
        /* <DEDUP_REMOVED lines=12> */
.L_x_11131:
[----:B------:R-:W-:Y:S02]  /*7410*/  IMAD.MOV.U32 R145, RZ, RZ, R196 ;  /* 0x000000ffff917224 */ /* 0x000fe400078e00c4 */
.L_x_11132:
[----:B------:R-:W-:Y:S05]  /*7420*/  BSYNC B1 ;  /* 0x0000000000017941 */ /* 0x000fea0003800000 */
.L_x_11130:
        /* <DEDUP_REMOVED lines=16> */
.L_x_11136:
[----:B------:R-:W-:Y:S05]  /*7530*/  BSYNC B2 ;  /* 0x0000000000027941 */ /* 0x000fea0003800000 */
.L_x_11135:
        /* <DEDUP_REMOVED lines=43> */
.L_x_11134:
[----:B------:R-:W-:Y:S05]  /*77f0*/  BSYNC B1 ;  /* 0x0000000000017941 */ /* 0x000fea0003800000 */
.L_x_11133:
        /* <DEDUP_REMOVED lines=9> */
.L_x_11129:
        /* <DEDUP_REMOVED lines=12> */
.L_x_11138:
[----:B------:R-:W-:Y:S02]  /*7950*/  IMAD.MOV.U32 R146, RZ, RZ, R196 ;  /* 0x000000ffff927224 */ /* 0x000fe400078e00c4 */
.L_x_11139:
[----:B------:R-:W-:Y:S05]  /*7960*/  BSYNC B1 ;  /* 0x0000000000017941 */ /* 0x000fea0003800000 */
.L_x_11137:
        /* <DEDUP_REMOVED lines=16> */
.L_x_11143:
[----:B------:R-:W-:Y:S05]  /*7a70*/  BSYNC B2 ;  /* 0x0000000000027941 */ /* 0x000fea0003800000 */
.L_x_11142:
        /* <DEDUP_REMOVED lines=44> */
.L_x_11141:
[----:B------:R-:W-:Y:S05]  /*7d40*/  BSYNC B1 ;  /* 0x0000000000017941 */ /* 0x000fea0003800000 */
.L_x_11140:
        /* <DEDUP_REMOVED lines=14> */
.L_x_11144:
        /* <DEDUP_REMOVED lines=12> */
.L_x_11147:
[----:B------:R-:W-:Y:S02]  /*7ef0*/  IMAD.MOV.U32 R146, RZ, RZ, R196 ;  /* 0x000000ffff927224 */ /* 0x000fe400078e00c4 */
.L_x_11148:
[----:B------:R-:W-:Y:S05]  /*7f00*/  BSYNC B1 ;  /* 0x0000000000017941 */ /* 0x000fea0003800000 */
.L_x_11146:
        /* <DEDUP_REMOVED lines=16> */
.L_x_11152:
[----:B------:R-:W-:Y:S05]  /*8010*/  BSYNC B2 ;  /* 0x0000000000027941 */ /* 0x000fea0003800000 */
.L_x_11151:
        /* <DEDUP_REMOVED lines=44> */
.L_x_11150:
[----:B------:R-:W-:Y:S05]  /*82e0*/  BSYNC B1 ;  /* 0x0000000000017941 */ /* 0x000fea0003800000 */
.L_x_11149:
        /* <DEDUP_REMOVED lines=9> */
.L_x_11145:
        /* <DEDUP_REMOVED lines=12> */
.L_x_11154:
[----:B------:R-:W-:Y:S02]  /*8440*/  IMAD.MOV.U32 R147, RZ, RZ, R196 ;  /* 0x000000ffff937224 */ /* 0x000fe400078e00c4 */
.L_x_11155:
[----:B------:R-:W-:Y:S05]  /*8450*/  BSYNC B1 ;  /* 0x0000000000017941 */ /* 0x000fea0003800000 */
.L_x_11153:
        /* <DEDUP_REMOVED lines=16> */
.L_x_11159:
[----:B------:R-:W-:Y:S05]  /*8560*/  BSYNC B2 ;  /* 0x0000000000027941 */ /* 0x000fea0003800000 */
.L_x_11158:
        /* <DEDUP_REMOVED lines=44> */
.L_x_11157:
[----:B------:R-:W-:Y:S05]  /*8830*/  BSYNC B1 ;  /* 0x0000000000017941 */ /* 0x000fea0003800000 */
.L_x_11156:
[----:B------:R2:W3:Y:S01]  /*8840*/  I2F.U32 R146, R147 ;  /* 0x0000009300927306 */ /* 0x0004e20000201000 */
[----:B------:R-:W-:Y:S02]  /*8850*/  LOP3.LUT R205, R205, 0xfffffffd, RZ, 0xc0, !PT ;  /* 0xfffffffdcdcd7812 */ /* 0x000fe400078ec0ff */
[----:B--2---:R-:W-:-:S05]  /*8860*/  PRMT R147, RZ, 0x5410, R161 ;  /* 0x00005410ff937816 */ /* 0x004fca00000000a1 */
        /* <DEDUP_REMOVED lines=11> */
.L_x_11160:
        /* <DEDUP_REMOVED lines=12> */
.L_x_11163:
[----:B------:R-:W-:Y:S02]  /*89e0*/  IMAD.MOV.U32 R147, RZ, RZ, R196 ;  /* 0x000000ffff937224 */ /* 0x000fe400078e00c4 */
.L_x_11164:
[----:B------:R-:W-:Y:S05]  /*89f0*/  BSYNC B1 ;  /* 0x0000000000017941 */ /* 0x000fea0003800000 */
.L_x_11162:
        /* <DEDUP_REMOVED lines=16> */
.L_x_11168:
[----:B------:R-:W-:Y:S05]  /*8b00*/  BSYNC B2 ;  /* 0x0000000000027941 */ /* 0x000fea0003800000 */
.L_x_11167:
        /* <DEDUP_REMOVED lines=44> */
.L_x_11166:
[----:B------:R-:W-:Y:S05]  /*8dd0*/  BSYNC B1 ;  /* 0x0000000000017941 */ /* 0x000fea0003800000 */
.L_x_11165:
        /* <DEDUP_REMOVED lines=9> */
.L_x_11161:
        /* <DEDUP_REMOVED lines=12> */
.L_x_11170:
[----:B------:R-:W-:Y:S02]  /*8f30*/  IMAD.MOV.U32 R160, RZ, RZ, R196 ;  /* 0x000000ffffa07224 */ /* 0x000fe400078e00c4 */
.L_x_11171:
[----:B------:R-:W-:Y:S05]  /*8f40*/  BSYNC B1 ;  /* 0x0000000000017941 */ /* 0x000fea0003800000 */
.L_x_11169:
        /* <DEDUP_REMOVED lines=16> */
.L_x_11175:
[----:B------:R-:W-:Y:S05]  /*9050*/  BSYNC B2 ;  /* 0x0000000000027941 */ /* 0x000fea0003800000 */
.L_x_11174:
        /* <DEDUP_REMOVED lines=44> */
.L_x_11173:
[----:B------:R-:W-:Y:S05]  /*9320*/  BSYNC B1 ;  /* 0x0000000000017941 */ /* 0x000fea0003800000 */
.L_x_11172:
        /* <DEDUP_REMOVED lines=14> */
.L_x_11176:
        /* <DEDUP_REMOVED lines=12> */
.L_x_11179:
[----:B------:R-:W-:Y:S02]  /*94d0*/  IMAD.MOV.U32 R160, RZ, RZ, R196 ;  /* 0x000000ffffa07224 */ /* 0x000fe400078e00c4 */
.L_x_11180:
[----:B------:R-:W-:Y:S05]  /*94e0*/  BSYNC B1 ;  /* 0x0000000000017941 */ /* 0x000fea0003800000 */
.L_x_11178:
        /* <DEDUP_REMOVED lines=16> */
.L_x_11184:
[----:B------:R-:W-:Y:S05]  /*95f0*/  BSYNC B2 ;  /* 0x0000000000027941 */ /* 0x000fea0003800000 */
.L_x_11183:
        /* <DEDUP_REMOVED lines=44> */
.L_x_11182:
[----:B------:R-:W-:Y:S05]  /*98c0*/  BSYNC B1 ;  /* 0x0000000000017941 */ /* 0x000fea0003800000 */
.L_x_11181:
        /* <DEDUP_REMOVED lines=9> */
.L_x_11177:
        /* <DEDUP_REMOVED lines=12> */
.L_x_11186:
[----:B------:R-:W-:Y:S02]  /*9a20*/  IMAD.MOV.U32 R161, RZ, RZ, R196 ;  /* 0x000000ffffa17224 */ /* 0x000fe400078e00c4 */
.L_x_11187:
[----:B------:R-:W-:Y:S05]  /*9a30*/  BSYNC B1 ;  /* 0x0000000000017941 */ /* 0x000fea0003800000 */
.L_x_11185:
        /* <DEDUP_REMOVED lines=16> */
.L_x_11191:
[----:B------:R-:W-:Y:S05]  /*9b40*/  BSYNC B2 ;  /* 0x0000000000027941 */ /* 0x000fea0003800000 */
.L_x_11190:
        /* <DEDUP_REMOVED lines=44> */
.L_x_11189:
[----:B------:R-:W-:Y:S05]  /*9e10*/  BSYNC B1 ;  /* 0x0000000000017941 */ /* 0x000fea0003800000 */
.L_x_11188:
[----:B------:R2:W3:Y:S02]  /*9e20*/  I2F.U32 R160, R161 ;  /* 0x000000a100a07306 */ /* 0x0004e40000201000 */
[----:B--2---:R-:W-:-:S05]  /*9e30*/  PRMT R161, RZ, 0x5410, R162 ;  /* 0x00005410ffa17816 */ /* 0x004fca00000000a2 */
[----:B------:R-:W-:Y:S02]  /*9e40*/  FMUL.FTZ R175, R161, c[0x0][0x1e8] ;  /* 0x00007a00a1af7a20 */ /* 0x000fe40000410000 */
[----:B---3--:R-:W-:-:S05]  /*9e50*/  FFMA.FTZ R160, R160, R173, 1.1641532182693481445e-10 ;  /* 0x2f000000a0a07423 */ /* 0x008fca00000100ad */
        /* <DEDUP_REMOVED lines=8> */
.L_x_11192:
        /* <DEDUP_REMOVED lines=12> */
.L_x_11195:
[----:B------:R-:W-:Y:S02]  /*9fa0*/  IMAD.MOV.U32 R161, RZ, RZ, R196 ;  /* 0x000000ffffa17224 */ /* 0x000fe400078e00c4 */
.L_x_11196:
[----:B------:R-:W-:Y:S05]  /*9fb0*/  BSYNC B1 ;  /* 0x0000000000017941 */ /* 0x000fea0003800000 */
.L_x_11194:
        /* <DEDUP_REMOVED lines=16> */
.L_x_11200:
[----:B------:R-:W-:Y:S05]  /*a0c0*/  BSYNC B2 ;  /* 0x0000000000027941 */ /* 0x000fea0003800000 */
.L_x_11199:
        /* <DEDUP_REMOVED lines=44> */
.L_x_11198:
[----:B------:R-:W-:Y:S05]  /*a390*/  BSYNC B1 ;  /* 0x0000000000017941 */ /* 0x000fea0003800000 */
.L_x_11197:
        /* <DEDUP_REMOVED lines=9> */
.L_x_11193:
        /* <DEDUP_REMOVED lines=12> */
.L_x_11202:
[----:B------:R-:W-:Y:S02]  /*a4f0*/  MOV R174, R196 ;  /* 0x000000c400ae7202 */ /* 0x000fe40000000f00 */
.L_x_11203:
[----:B------:R-:W-:Y:S05]  /*a500*/  BSYNC B1 ;  /* 0x0000000000017941 */ /* 0x000fea0003800000 */
.L_x_11201:
        /* <DEDUP_REMOVED lines=16> */
.L_x_11207:
[----:B------:R-:W-:Y:S05]  /*a610*/  BSYNC B2 ;  /* 0x0000000000027941 */ /* 0x000fea0003800000 */
.L_x_11206:
        /* <DEDUP_REMOVED lines=44> */
.L_x_11205:
[----:B------:R-:W-:Y:S05]  /*a8e0*/  BSYNC B1 ;  /* 0x0000000000017941 */ /* 0x000fea0003800000 */
.L_x_11204:
        /* <DEDUP_REMOVED lines=12> */
.L_x_11208:
        /* <DEDUP_REMOVED lines=12> */
.L_x_11211:
[----:B------:R-:W-:Y:S02]  /*aa70*/  MOV R162, R196 ;  /* 0x000000c400a27202 */ /* 0x000fe40000000f00 */
.L_x_11212:
[----:B------:R-:W-:Y:S05]  /*aa80*/  BSYNC B1 ;  /* 0x0000000000017941 */ /* 0x000fea0003800000 */
.L_x_11210:
        /* <DEDUP_REMOVED lines=16> */
.L_x_11216:
[----:B------:R-:W-:Y:S05]  /*ab90*/  BSYNC B2 ;  /* 0x0000000000027941 */ /* 0x000fea0003800000 */
.L_x_11215:
        /* <DEDUP_REMOVED lines=44> */
.L_x_11214:
[----:B------:R-:W-:Y:S05]  /*ae60*/  BSYNC B1 ;  /* 0x0000000000017941 */ /* 0x000fea0003800000 */
.L_x_11213:
[----:B------:R-:W2:Y:S02]  /*ae70*/  I2F.U32 R162, R162 ;  /* 0x000000a200a27306 */ /* 0x000ea40000201000 */
[----:B0-2---:R-:W-:Y:S01]  /*ae80*/  FFMA.FTZ R3, R162, R173, 1.1641532182693481445e-10 ;  /* 0x2f000000a2037423 */ /* 0x005fe200000100ad */
[----:B------:R-:W-:-:S04]  /*ae90*/  PRMT R162, RZ, 0x7610, R186 ;  /* 0x00007610ffa27816 */ /* 0x000fc800000000ba */
[----:B------:R-:W-:Y:S01]  /*aea0*/  FSETP.GTU.FTZ.AND P4, PT, R3, c[0x0][0x1e4], PT ;  /* 0x0000790003007a0b */ /* 0x000fe20003f9c000 */
[----:B------:R-:W-:-:S03]  /*aeb0*/  FMUL.FTZ R174, R162, c[0x0][0x1e8] ;  /* 0x00007a00a2ae7a20 */ /* 0x000fc60000410000 */
[----:B------:R-:W-:Y:S02]  /*aec0*/  SEL R3, RZ, 0x1, P4 ;  /* 0x00000001ff037807 */ /* 0x000fe40002000000 */
[----:B------:R-:W-:-:S05]  /*aed0*/  FSEL R174, R174, RZ, !P4 ;  /* 0x000000ffaeae7208 */ /* 0x000fca0006000000 */
[----:B------:R-:W-:-:S04]  /*aee0*/  FADD.FTZ R161, R174, R161 ;  /* 0x000000a1aea17221 */ /* 0x000fc80000010000 */
[----:B------:R-:W-:Y:S02]  /*aef0*/  @P0 FADD.FTZ R161, R133, R161 ;  /* 0x000000a185a10221 */ /* 0x000fe40000010000 */
.L_x_11209:
        /* <DEDUP_REMOVED lines=12> */
.L_x_11218:
[----:B------:R-:W-:Y:S02]  /*afc0*/  IMAD.MOV.U32 R174, RZ, RZ, R196 ;  /* 0x000000ffffae7224 */ /* 0x000fe400078e00c4 */
.L_x_11219:
[----:B------:R-:W-:Y:S05]  /*afd0*/  BSYNC B1 ;  /* 0x0000000000017941 */ /* 0x000fea0003800000 */
.L_x_11217:
        /* <DEDUP_REMOVED lines=16> */
.L_x_11223:
[----:B------:R-:W-:Y:S05]  /*b0e0*/  BSYNC B2 ;  /* 0x0000000000027941 */ /* 0x000fea0003800000 */
.L_x_11222:
        /* <DEDUP_REMOVED lines=44> */
.L_x_11221:
[----:B------:R-:W-:Y:S05]  /*b3b0*/  BSYNC B1 ;  /* 0x0000000000017941 */ /* 0x000fea0003800000 */
.L_x_11220:
        /* <DEDUP_REMOVED lines=12> */
.L_x_11224:
        /* <DEDUP_REMOVED lines=12> */
.L_x_11227:
[----:B------:R-:W-:Y:S02]  /*b540*/  IMAD.MOV.U32 R174, RZ, RZ, R196 ;  /* 0x000000ffffae7224 */ /* 0x000fe400078e00c4 */
.L_x_11228:
[----:B------:R-:W-:Y:S05]  /*b550*/  BSYNC B1 ;  /* 0x0000000000017941 */ /* 0x000fea0003800000 */
.L_x_11226:
        /* <DEDUP_REMOVED lines=16> */
.L_x_11232:
[----:B------:R-:W-:Y:S05]  /*b660*/  BSYNC B2 ;  /* 0x0000000000027941 */ /* 0x000fea0003800000 */
.L_x_11231:
        /* <DEDUP_REMOVED lines=44> */
.L_x_11230:
[----:B------:R-:W-:Y:S05]  /*b930*/  BSYNC B1 ;  /* 0x0000000000017941 */ /* 0x000fea0003800000 */
.L_x_11229:
        /* <DEDUP_REMOVED lines=9> */
.L_x_11225:
        /* <DEDUP_REMOVED lines=12> */
.L_x_11234:
[----:B------:R-:W-:Y:S02]  /*ba90*/  IMAD.MOV.U32 R174, RZ, RZ, R196 ;  /* 0x000000ffffae7224 */ /* 0x000fe400078e00c4 */
.L_x_11235:
[----:B------:R-:W-:Y:S05]  /*baa0*/  BSYNC B1 ;  /* 0x0000000000017941 */ /* 0x000fea0003800000 */
.L_x_11233:
        /* <DEDUP_REMOVED lines=16> */
.L_x_11239:
[----:B------:R-:W-:Y:S05]  /*bbb0*/  BSYNC B2 ;  /* 0x0000000000027941 */ /* 0x000fea0003800000 */
.L_x_11238:
        /* <DEDUP_REMOVED lines=42> */
[----:B------:R-:W-:Y:S02]  /*be60*/  IMAD.MOV.U32 R194, RZ, RZ, R176 ;  /* 0x000000ffffc27224 */ /* 0x000fe400078e00b0 */
[----:B------:R-:W-:Y:S02]  /*be70*/  IMAD.MOV.U32 R176, RZ, RZ, RZ ;  /* 0x000000ffffb07224 */ /* 0x000fe400078e00ff */
.L_x_11237:
[----:B------:R-:W-:Y:S05]  /*be80*/  BSYNC B1 ;  /* 0x0000000000017941 */ /* 0x000fea0003800000 */
.L_x_11236:
        /* <DEDUP_REMOVED lines=12> */
.L_x_11240:
        /* <DEDUP_REMOVED lines=12> */
.L_x_11243:
[----:B------:R-:W-:Y:S02]  /*c010*/  IMAD.MOV.U32 R174, RZ, RZ, R196 ;  /* 0x000000ffffae7224 */ /* 0x000fe400078e00c4 */
.L_x_11244:
[----:B------:R-:W-:Y:S05]  /*c020*/  BSYNC B1 ;  /* 0x0000000000017941 */ /* 0x000fea0003800000 */
.L_x_11242:
        /* <DEDUP_REMOVED lines=16> */
.L_x_11248:
[----:B------:R-:W-:Y:S05]  /*c130*/  BSYNC B2 ;  /* 0x0000000000027941 */ /* 0x000fea0003800000 */
.L_x_11247:
        /* <DEDUP_REMOVED lines=44> */
.L_x_11246:
[----:B------:R-:W-:Y:S05]  /*c400*/  BSYNC B1 ;  /* 0x0000000000017941 */ /* 0x000fea0003800000 */
.L_x_11245:
        /* <DEDUP_REMOVED lines=9> */
.L_x_11241:
        /* <DEDUP_REMOVED lines=37> */
[----:B------:R-:W-:Y:S02]  /*c6f0*/  LOP3.LUT R178, R182, 0xff, RZ, 0xc0, !PT ;  /* 0x000000ffb6b27812 */ /* 0x000fe400078ec0ff */
[----:B------:R-:W-:-:S02]  /*c700*/  LOP3.LUT R206, R183, 0xff, RZ, 0xc0, !PT ;  /* 0x000000ffb7ce7812 */ /* 0x000fc400078ec0ff */
[----:B------:R-:W-:Y:S01]  /*c710*/  LOP3.LUT R173, R173, 0xff00, R176, 0xf8, !PT ;  /* 0x0000ff00adad7812 */ /* 0x000fe200078ef8b0 */
[----:B------:R-:W-:Y:S01]  /*c720*/  IMAD.WIDE.U32 R176, R177, 0x1000000, RZ ;  /* 0x01000000b1b07825 */ /* 0x000fe200078e00ff */
[----:B------:R-:W-:Y:S02]  /*c730*/  IADD3 R174, P0, R208, c[0x0][0x198], RZ ;  /* 0x00006600d0ae7a10 */ /* 0x000fe40007f1e0ff */
[----:B------:R-:W-:Y:S01]  /*c740*/  LOP3.LUT R173, R173, 0xff, R180, 0xf8, !PT ;  /* 0x000000ffadad7812 */ /* 0x000fe200078ef8b4 */
[----:B------:R-:W-:Y:S01]  /*c750*/  IMAD.WIDE.U32 R178, R178, 0x10000, RZ ;  /* 0x00010000b2b27825 */ /* 0x000fe200078e00ff */
[----:B------:R-:W-:-:S03]  /*c760*/  IADD3.X R175, R210, c[0x0][0x19c], RZ, P0, !PT ;  /* 0x00006700d2af7a10 */ /* 0x000fc600007fe4ff */
[----:B------:R-:W-:Y:S01]  /*c770*/  IMAD.WIDE.U32 R206, R206, 0x100, RZ ;  /* 0x00000100cece7825 */ /* 0x000fe200078e00ff */
[----:B------:R-:W-:-:S04]  /*c780*/  LOP3.LUT R173, R179, R173, R177, 0xfe, !PT ;  /* 0x000000adb3ad7212 */ /* 0x000fc800078efeb1 */
[----:B------:R-:W-:Y:S02]  /*c790*/  LOP3.LUT R209, R206, R176, R178, 0xfe, !PT ;  /* 0x000000b0ced17212 */ /* 0x000fe400078efeb2 */
[----:B------:R-:W-:Y:S02]  /*c7a0*/  LOP3.LUT R177, R173, R207, RZ, 0xfc, !PT ;  /* 0x000000cfadb17212 */ /* 0x000fe400078efcff */
[----:B------:R-:W-:-:S05]  /*c7b0*/  LOP3.LUT R176, R209, 0xff, R188, 0xf8, !PT ;  /* 0x000000ffd1b07812 */ /* 0x000fca00078ef8bc */
[----:B------:R2:W-:Y:S02]  /*c7c0*/  STG.E.64 [R174.64], R176 ;  /* 0x000000b0ae007986 */ /* 0x0005e4000c101b06 */
.L_x_11249:
[----:B------:R-:W-:Y:S02]  /*c7d0*/  IADD3 R172, R172, 0x80, RZ ;  /* 0x00000080acac7810 */ /* 0x000fe40007ffe0ff */
.L_x_11120:
[----:B------:R-:W-:Y:S05]  /*c7e0*/  BSYNC B0 ;  /* 0x0000000000007941 */ /* 0x000fea0003800000 */
.L_x_11119:
        /* <DEDUP_REMOVED lines=21> */
[----:B--2---:R-:W-:-:S11]  /*c940*/  IADD3 R174, R193, 0x1, RZ ;  /* 0x00000001c1ae7810 */ /* 0x004fd60007ffe0ff */
[----:B------:R-:W-:Y:S05]  /*c950*/  @!P1 BRA `(.L_x_11253) ;  /* 0x0000008000009947 */ /* 0x000fea0003800000 */
[----:B---3--:R-:W-:Y:S01]  /*c960*/  ISETP.NE.AND P1, PT, R193, 0x2, PT ;  /* 0x00000002c100780c */ /* 0x008fe20003f25270 */
[----:B------:R-:W-:-:S12]  /*c970*/  IMAD.MOV.U32 R149, RZ, RZ, R195 ;  /* 0x000000ffff957224 */ /* 0x000fd800078e00c3 */
[----:B------:R-:W-:Y:S05]  /*c980*/  @!P1 BRA `(.L_x_11254) ;  /* 0x0000006000009947 */ /* 0x000fea0003800000 */
[----:B------:R-:W-:Y:S01]  /*c990*/  ISETP.NE.AND P1, PT, R193, 0x3, PT ;  /* 0x00000003c100780c */ /* 0x000fe20003f25270 */
[----:B------:R-:W-:-:S12]  /*c9a0*/  IMAD.MOV.U32 R149, RZ, RZ, R198 ;  /* 0x000000ffff957224 */ /* 0x000fd800078e00c6 */
[----:B------:R-:W-:Y:S05]  /*c9b0*/  @P1 BRA `(.L_x_11254) ;  /* 0x0000003000001947 */ /* 0x000fea0003800000 */
[----:B------:R-:W-:Y:S01]  /*c9c0*/  IMAD.MOV.U32 R149, RZ, RZ, R194 ;  /* 0x000000ffff957224 */ /* 0x000fe200078e00c2 */
[----:B------:R-:W-:Y:S05]  /*c9d0*/  BRA `(.L_x_11254) ;  /* 0x0000001000007947 */ /* 0x000fea0003800000 */
.L_x_11253:
[----:B---3--:R-:W-:Y:S02]  /*c9e0*/  IMAD.MOV.U32 R149, RZ, RZ, R196 ;  /* 0x000000ffff957224 */ /* 0x008fe400078e00c4 */
.L_x_11254:
[----:B------:R-:W-:Y:S05]  /*c9f0*/  BSYNC B1 ;  /* 0x0000000000017941 */ /* 0x000fea0003800000 */
.L_x_11252:
        /* <DEDUP_REMOVED lines=16> */
.L_x_11258:
[----:B------:R-:W-:Y:S05]  /*cb00*/  BSYNC B2 ;  /* 0x0000000000027941 */ /* 0x000fea0003800000 */
.L_x_11257:
        /* <DEDUP_REMOVED lines=43> */
.L_x_11256:
[----:B------:R-:W-:Y:S05]  /*cdc0*/  BSYNC B1 ;  /* 0x0000000000017941 */ /* 0x000fea0003800000 */
.L_x_11255:
        /* <DEDUP_REMOVED lines=17> */
.L_x_11259:
        /* <DEDUP_REMOVED lines=12> */
.L_x_11262:
[----:B------:R-:W-:Y:S02]  /*cfa0*/  IMAD.MOV.U32 R149, RZ, RZ, R196 ;  /* 0x000000ffff957224 */ /* 0x000fe400078e00c4 */
.L_x_11263:
[----:B------:R-:W-:Y:S05]  /*cfb0*/  BSYNC B1 ;  /* 0x0000000000017941 */ /* 0x000fea0003800000 */
.L_x_11261:
        /* <DEDUP_REMOVED lines=16> */
.L_x_11267:
[----:B------:R-:W-:Y:S05]  /*d0c0*/  BSYNC B2 ;  /* 0x0000000000027941 */ /* 0x000fea0003800000 */
.L_x_11266:
        /* <DEDUP_REMOVED lines=43> */
.L_x_11265:
[----:B------:R-:W-:Y:S05]  /*d380*/  BSYNC B1 ;  /* 0x0000000000017941 */ /* 0x000fea0003800000 */
.L_x_11264:
        /* <DEDUP_REMOVED lines=9> */
.L_x_11260:
        /* <DEDUP_REMOVED lines=12> */
.L_x_11269:
[----:B------:R-:W-:Y:S02]  /*d4e0*/  IMAD.MOV.U32 R150, RZ, RZ, R196 ;  /* 0x000000ffff967224 */ /* 0x000fe400078e00c4 */
.L_x_11270:
[----:B------:R-:W-:Y:S05]  /*d4f0*/  BSYNC B1 ;  /* 0x0000000000017941 */ /* 0x000fea0003800000 */
.L_x_11268:
        /* <DEDUP_REMOVED lines=16> */
.L_x_11274:
[----:B------:R-:W-:Y:S05]  /*d600*/  BSYNC B2 ;  /* 0x0000000000027941 */ /* 0x000fea0003800000 */
.L_x_11273:
        /* <DEDUP_REMOVED lines=44> */
.L_x_11272:
[----:B------:R-:W-:Y:S05]  /*d8d0*/  BSYNC B1 ;  /* 0x0000000000017941 */ /* 0x000fea0003800000 */
.L_x_11271:
        /* <DEDUP_REMOVED lines=14> */
.L_x_11275:
        /* <DEDUP_REMOVED lines=12> */
.L_x_11278:
[----:B------:R-:W-:Y:S02]  /*da80*/  IMAD.MOV.U32 R150, RZ, RZ, R196 ;  /* 0x000000ffff967224 */ /* 0x000fe400078e00c4 */
.L_x_11279:
[----:B------:R-:W-:Y:S05]  /*da90*/  BSYNC B1 ;  /* 0x0000000000017941 */ /* 0x000fea0003800000 */
.L_x_11277:
        /* <DEDUP_REMOVED lines=16> */
.L_x_11283:
[----:B------:R-:W-:Y:S05]  /*dba0*/  BSYNC B2 ;  /* 0x0000000000027941 */ /* 0x000fea0003800000 */
.L_x_11282:
[----:B------:R-:W-:Y:S01]  /*dbb0*/  IMAD.HI.U32 R164, R203, -0x326172a9, RZ ;  /* 0xcd9e8d57cba47827 */ /* 0x000fe200078e00ff */
[----:B------:R-:W-:-:S03]  /*dbc0*/  LOP3.LUT R151, R151, UR5, R192, 0x96, !PT ;  /* 0x0000000597977c12 */ /* 0x000fc6000f8e96c0 */
[----:B------:R-:W-:Y:S01]  /*dbd0*/  IMAD R179, R203, -0x326172a9, RZ ;  /* 0xcd9e8d57cbb37824 */ /* 0x000fe200078e02ff */
[----:B------:R-:W-:Y:S01]  /*dbe0*/  LOP3.LUT R164, R164, UR4, R201, 0x96, !PT ;  /* 0x00000004a4a47c12 */ /* 0x000fe2000f8e96c9 */
[----:B------:R-:W-:-:S04]  /*dbf0*/  IMAD.WIDE.U32 R176, R151, -0x326172a9, RZ ;  /* 0xcd9e8d5797b07825 */ /* 0x000fc800078e00ff */
[----:B------:R-:W-:Y:S01]  /*dc00*/  IMAD R151, R202, -0x2daee0ad, RZ ;  /* 0xd2511f53ca977824 */ /* 0x000fe200078e02ff */
[----:B------:R-:W-:Y:S01]  /*dc10*/  LOP3.LUT R179, R177, UR9, R179, 0x96, !PT ;  /* 0x00000009b1b37c12 */ /* 0x000fe2000f8e96b3 */
[----:B------:R-:W-:Y:S01]  /*dc20*/  IMAD.WIDE.U32 R174, R164, -0x2daee0ad, RZ ;  /* 0xd2511f53a4ae7825 */ /* 0x000fe200078e00ff */
[----:B------:R-:W-:-:S03]  /*dc30*/  MOV R164, RZ ;  /* 0x000000ff00a47202 */ /* 0x000fc60000000f00 */
        /* <DEDUP_REMOVED lines=35> */
.L_x_11281:
[----:B------:R-:W-:Y:S05]  /*de70*/  BSYNC B1 ;  /* 0x0000000000017941 */ /* 0x000fea0003800000 */
.L_x_11280:
        /* <DEDUP_REMOVED lines=9> */
.L_x_11276:
        /* <DEDUP_REMOVED lines=12> */
.L_x_11285:
[----:B------:R-:W-:Y:S02]  /*dfd0*/  IMAD.MOV.U32 R151, RZ, RZ, R196 ;  /* 0x000000ffff977224 */ /* 0x000fe400078e00c4 */
.L_x_11286:
[----:B------:R-:W-:Y:S05]  /*dfe0*/  BSYNC B1 ;  /* 0x0000000000017941 */ /* 0x000fea0003800000 */
.L_x_11284:
        /* <DEDUP_REMOVED lines=16> */
.L_x_11290:
[----:B------:R-:W-:Y:S05]  /*e0f0*/  BSYNC B2 ;  /* 0x0000000000027941 */ /* 0x000fea0003800000 */
.L_x_11289:
        /* <DEDUP_REMOVED lines=44> */
.L_x_11288:
[----:B------:R-:W-:Y:S05]  /*e3c0*/  BSYNC B1 ;  /* 0x0000000000017941 */ /* 0x000fea0003800000 */
.L_x_11287:
        /* <DEDUP_REMOVED lines=14> */
.L_x_11291:
        /* <DEDUP_REMOVED lines=12> */
.L_x_11294:
[----:B------:R-:W-:Y:S02]  /*e570*/  IMAD.MOV.U32 R151, RZ, RZ, R196 ;  /* 0x000000ffff977224 */ /* 0x000fe400078e00c4 */
.L_x_11295:
[----:B------:R-:W-:Y:S05]  /*e580*/  BSYNC B1 ;  /* 0x0000000000017941 */ /* 0x000fea0003800000 */
.L_x_11293:
        /* <DEDUP_REMOVED lines=16> */
.L_x_11299:
[----:B------:R-:W-:Y:S05]  /*e690*/  BSYNC B2 ;  /* 0x0000000000027941 */ /* 0x000fea0003800000 */
.L_x_11298:
        /* <DEDUP_REMOVED lines=44> */
.L_x_11297:
[----:B------:R-:W-:Y:S05]  /*e960*/  BSYNC B1 ;  /* 0x0000000000017941 */ /* 0x000fea0003800000 */
.L_x_11296:
        /* <DEDUP_REMOVED lines=9> */
.L_x_11292:
        /* <DEDUP_REMOVED lines=12> */
.L_x_11301:
[----:B------:R-:W-:Y:S02]  /*eac0*/  IMAD.MOV.U32 R164, RZ, RZ, R196 ;  /* 0x000000ffffa47224 */ /* 0x000fe400078e00c4 */
.L_x_11302:
[----:B------:R-:W-:Y:S05]  /*ead0*/  BSYNC B1 ;  /* 0x0000000000017941 */ /* 0x000fea0003800000 */
.L_x_11300:
        /* <DEDUP_REMOVED lines=16> */
.L_x_11306:
[----:B------:R-:W-:Y:S05]  /*ebe0*/  BSYNC B2 ;  /* 0x0000000000027941 */ /* 0x000fea0003800000 */
.L_x_11305:
        /* <DEDUP_REMOVED lines=44> */
.L_x_11304:
[----:B------:R-:W-:Y:S05]  /*eeb0*/  BSYNC B1 ;  /* 0x0000000000017941 */ /* 0x000fea0003800000 */
.L_x_11303:
        /* <DEDUP_REMOVED lines=14> */
.L_x_11307:
        /* <DEDUP_REMOVED lines=12> */
.L_x_11310:
[----:B------:R-:W-:Y:S02]  /*f060*/  IMAD.MOV.U32 R164, RZ, RZ, R196 ;  /* 0x000000ffffa47224 */ /* 0x000fe400078e00c4 */
.L_x_11311:
[----:B------:R-:W-:Y:S05]  /*f070*/  BSYNC B1 ;  /* 0x0000000000017941 */ /* 0x000fea0003800000 */
.L_x_11309:
        /* <DEDUP_REMOVED lines=16> */
.L_x_11315:
[----:B------:R-:W-:Y:S05]  /*f180*/  BSYNC B2 ;  /* 0x0000000000027941 */ /* 0x000fea0003800000 */
.L_x_11314:
        /* <DEDUP_REMOVED lines=44> */
.L_x_11313:
[----:B------:R-:W-:Y:S05]  /*f450*/  BSYNC B1 ;  /* 0x0000000000017941 */ /* 0x000fea0003800000 */
.L_x_11312:
        /* <DEDUP_REMOVED lines=9> */
.L_x_11308:
        /* <DEDUP_REMOVED lines=12> */
.L_x_11317:
[----:B------:R-:W-:Y:S02]  /*f5b0*/  MOV R165, R196 ;  /* 0x000000c400a57202 */ /* 0x000fe40000000f00 */
.L_x_11318:
[----:B------:R-:W-:Y:S05]  /*f5c0*/  BSYNC B1 ;  /* 0x0000000000017941 */ /* 0x000fea0003800000 */
.L_x_11316:
        /* <DEDUP_REMOVED lines=16> */
.L_x_11322:
[----:B------:R-:W-:Y:S05]  /*f6d0*/  BSYNC B2 ;  /* 0x0000000000027941 */ /* 0x000fea0003800000 */
.L_x_11321:
        /* <DEDUP_REMOVED lines=44> */
.L_x_11320:
[----:B------:R-:W-:Y:S05]  /*f9a0*/  BSYNC B1 ;  /* 0x0000000000017941 */ /* 0x000fea0003800000 */
.L_x_11319:
        /* <DEDUP_REMOVED lines=12> */
.L_x_11323:
        /* <DEDUP_REMOVED lines=12> */
.L_x_11326:
[----:B------:R-:W-:Y:S02]  /*fb30*/  MOV R165, R196 ;  /* 0x000000c400a57202 */ /* 0x000fe40000000f00 */
.L_x_11327:
[----:B------:R-:W-:Y:S05]  /*fb40*/  BSYNC B1 ;  /* 0x0000000000017941 */ /* 0x000fea0003800000 */
.L_x_11325:
        /* <DEDUP_REMOVED lines=16> */
.L_x_11331:
[----:B------:R-:W-:Y:S05]  /*fc50*/  BSYNC B2 ;  /* 0x0000000000027941 */ /* 0x000fea0003800000 */
.L_x_11330:
        /* <DEDUP_REMOVED lines=44> */
.L_x_11329:
[----:B------:R-:W-:Y:S05]  /*ff20*/  BSYNC B1 ;  /* 0x0000000000017941 */ /* 0x000fea0003800000 */
.L_x_11328:
        /* <DEDUP_REMOVED lines=9> */
.L_x_11324:
        /* <DEDUP_REMOVED lines=12> */
.L_x_11333:
[----:B------:R-:W-:Y:S02]  /*10080*/  IMAD.MOV.U32 R174, RZ, RZ, R196 ;  /* 0x000000ffffae7224 */ /* 0x000fe400078e00c4 */
.L_x_11334:
[----:B------:R-:W-:Y:S05]  /*10090*/  BSYNC B1 ;  /* 0x0000000000017941 */ /* 0x000fea0003800000 */
.L_x_11332:
        /* <DEDUP_REMOVED lines=16> */
.L_x_11338:
[----:B------:R-:W-:Y:S05]  /*101a0*/  BSYNC B2 ;  /* 0x0000000000027941 */ /* 0x000fea0003800000 */
.L_x_11337:
        /* <DEDUP_REMOVED lines=44> */
.L_x_11336:
[----:B------:R-:W-:Y:S05]  /*10470*/  BSYNC B1 ;  /* 0x0000000000017941 */ /* 0x000fea0003800000 */
.L_x_11335:
        /* <DEDUP_REMOVED lines=12> */
.L_x_11339:
        /* <DEDUP_REMOVED lines=12> */
.L_x_11342:
[----:B------:R-:W-:Y:S02]  /*10600*/  IMAD.MOV.U32 R166, RZ, RZ, R196 ;  /* 0x000000ffffa67224 */ /* 0x000fe400078e00c4 */
.L_x_11343:
[----:B------:R-:W-:Y:S05]  /*10610*/  BSYNC B1 ;  /* 0x0000000000017941 */ /* 0x000fea0003800000 */
.L_x_11341:
        /* <DEDUP_REMOVED lines=16> */
.L_x_11347:
[----:B------:R-:W-:Y:S05]  /*10720*/  BSYNC B2 ;  /* 0x0000000000027941 */ /* 0x000fea0003800000 */
.L_x_11346:
        /* <DEDUP_REMOVED lines=44> */
.L_x_11345:
[----:B------:R-:W-:Y:S05]  /*109f0*/  BSYNC B1 ;  /* 0x0000000000017941 */ /* 0x000fea0003800000 */
.L_x_11344:
        /* <DEDUP_REMOVED lines=9> */
.L_x_11340:
        /* <DEDUP_REMOVED lines=12> */
.L_x_11349:
[----:B------:R-:W-:Y:S02]  /*10b50*/  IMAD.MOV.U32 R174, RZ, RZ, R196 ;  /* 0x000000ffffae7224 */ /* 0x000fe400078e00c4 */
.L_x_11350:
[----:B------:R-:W-:Y:S05]  /*10b60*/  BSYNC B1 ;  /* 0x0000000000017941 */ /* 0x000fea0003800000 */
.L_x_11348:
        /* <DEDUP_REMOVED lines=16> */
.L_x_11354:
[----:B------:R-:W-:Y:S05]  /*10c70*/  BSYNC B2 ;  /* 0x0000000000027941 */ /* 0x000fea0003800000 */
.L_x_11353:
        /* <DEDUP_REMOVED lines=44> */
.L_x_11352:
[----:B------:R-:W-:Y:S05]  /*10f40*/  BSYNC B1 ;  /* 0x0000000000017941 */ /* 0x000fea0003800000 */
.L_x_11351:
        /* <DEDUP_REMOVED lines=12> */
.L_x_11355:
        /* <DEDUP_REMOVED lines=12> */
.L_x_11358:
[----:B------:R-:W-:Y:S02]  /*110d0*/  IMAD.MOV.U32 R174, RZ, RZ, R196 ;  /* 0x000000ffffae7224 */ /* 0x000fe400078e00c4 */
.L_x_11359:
[----:B------:R-:W-:Y:S05]  /*110e0*/  BSYNC B1 ;  /* 0x0000000000017941 */ /* 0x000fea0003800000 */
.L_x_11357:
        /* <DEDUP_REMOVED lines=16> */
.L_x_11363:
[----:B------:R-:W-:Y:S05]  /*111f0*/  BSYNC B2 ;  /* 0x0000000000027941 */ /* 0x000fea0003800000 */
.L_x_11362:
        /* <DEDUP_REMOVED lines=44> */
.L_x_11361:
[----:B------:R-:W-:Y:S05]  /*114c0*/  BSYNC B1 ;  /* 0x0000000000017941 */ /* 0x000fea0003800000 */
.L_x_11360:
        /* <DEDUP_REMOVED lines=9> */
.L_x_11356:
        /* <DEDUP_REMOVED lines=12> */
.L_x_11365:
[----:B------:R-:W-:Y:S02]  /*11620*/  IMAD.MOV.U32 R174, RZ, RZ, R196 ;  /* 0x000000ffffae7224 */ /* 0x000fe400078e00c4 */
.L_x_11366:
[----:B------:R-:W-:Y:S05]  /*11630*/  BSYNC B1 ;  /* 0x0000000000017941 */ /* 0x000fea0003800000 */
.L_x_11364:
        /* <DEDUP_REMOVED lines=16> */
.L_x_11370:
[----:B------:R-:W-:Y:S05]  /*11740*/  BSYNC B2 ;  /* 0x0000000000027941 */ /* 0x000fea0003800000 */
.L_x_11369:
        /* <DEDUP_REMOVED lines=43> */
[----:B------:R-:W-:-:S06]  /*11a00*/  HFMA2.MMA R176, -RZ, RZ, 0, 0 ;  /* 0x00000000ffb07435 */ /* 0x000fcc00000001ff */
.L_x_11368:
[----:B------:R-:W-:Y:S05]  /*11a10*/  BSYNC B1 ;  /* 0x0000000000017941 */ /* 0x000fea0003800000 */
.L_x_11367:
        /* <DEDUP_REMOVED lines=12> */
.L_x_11371:
        /* <DEDUP_REMOVED lines=12> */
.L_x_11374:
[----:B------:R-:W-:Y:S02]  /*11ba0*/  IMAD.MOV.U32 R174, RZ, RZ, R196 ;  /* 0x000000ffffae7224 */ /* 0x000fe400078e00c4 */
.L_x_11375:
[----:B------:R-:W-:Y:S05]  /*11bb0*/  BSYNC B1 ;  /* 0x0000000000017941 */ /* 0x000fea0003800000 */
.L_x_11373:
        /* <DEDUP_REMOVED lines=16> */
.L_x_11379:
[----:B------:R-:W-:Y:S05]  /*11cc0*/  BSYNC B2 ;  /* 0x0000000000027941 */ /* 0x000fea0003800000 */
.L_x_11378:
        /* <DEDUP_REMOVED lines=9> */
[----:B------:R-:W-:Y:S02]  /*11d60*/  LOP3.LUT R175, R177, UR10, R175, 0x96, !PT ;  /* 0x0000000ab1af7c12 */ /* 0x000fe4000f8e96af */
[----:B------:R-:W-:Y:S02]  /*11d70*/  MOV R193, RZ ;  /* 0x000000ff00c17202 */ /* 0x000fe40000000f00 */
        /* <DEDUP_REMOVED lines=33> */
.L_x_11377:
[----:B------:R-:W-:Y:S05]  /*11f90*/  BSYNC B1 ;  /* 0x0000000000017941 */ /* 0x000fea0003800000 */
.L_x_11376:
        /* <DEDUP_REMOVED lines=9> */
.L_x_11372:
        /* <DEDUP_REMOVED lines=51> */
.L_x_11380:
[----:B------:R-:W-:Y:S02]  /*12360*/  IADD3 R172, R172, 0x80, RZ ;  /* 0x00000080acac7810 */ /* 0x000fe40007ffe0ff */
.L_x_11251:
[----:B------:R-:W-:Y:S05]  /*12370*/  BSYNC B0 ;  /* 0x0000000000007941 */ /* 0x000fea0003800000 */
.L_x_11250:
        /* <DEDUP_REMOVED lines=31> */
.L_x_11384:
[----:B---3--:R-:W-:Y:S02]  /*12570*/  IMAD.MOV.U32 R153, RZ, RZ, R196 ;  /* 0x000000ffff997224 */ /* 0x008fe400078e00c4 */
.L_x_11385:
[----:B------:R-:W-:Y:S05]  /*12580*/  BSYNC B1 ;  /* 0x0000000000017941 */ /* 0x000fea0003800000 */
.L_x_11383:
        /* <DEDUP_REMOVED lines=16> */
.L_x_11389:
[----:B------:R-:W-:Y:S05]  /*12690*/  BSYNC B2 ;  /* 0x0000000000027941 */ /* 0x000fea0003800000 */
.L_x_11388:
        /* <DEDUP_REMOVED lines=38> */
[----:B------:R-:W-:-:S03]  /*12900*/  HFMA2.MMA R174, -RZ, RZ, 0, 0 ;  /* 0x00000000ffae7435 */ /* 0x000fc600000001ff */
[----:B------:R-:W-:Y:S01]  /*12910*/  IMAD.WIDE.U32 R194, R194, -0x2daee0ad, RZ ;  /* 0xd2511f53c2c27825 */ /* 0x000fe200078e00ff */
[----:B------:R-:W-:-:S03]  /*12920*/  LOP3.LUT R198, R155, UR25, R178, 0x96, !PT ;  /* 0x000000199bc67c12 */ /* 0x000fc6000f8e96b2 */
[----:B------:R-:W-:Y:S01]  /*12930*/  IMAD.MOV.U32 R196, RZ, RZ, R154 ;  /* 0x000000ffffc47224 */ /* 0x000fe200078e009a */
[----:B------:R-:W-:Y:S02]  /*12940*/  LOP3.LUT R195, R195, UR26, R176, 0x96, !PT ;  /* 0x0000001ac3c37c12 */ /* 0x000fe4000f8e96b0 */
.L_x_11387:
[----:B------:R-:W-:Y:S05]  /*12950*/  BSYNC B1 ;  /* 0x0000000000017941 */ /* 0x000fea0003800000 */
.L_x_11386:
        /* <DEDUP_REMOVED lines=17> */
.L_x_11390:
        /* <DEDUP_REMOVED lines=12> */
.L_x_11393:
[----:B------:R-:W-:Y:S02]  /*12b30*/  IMAD.MOV.U32 R153, RZ, RZ, R196 ;  /* 0x000000ffff997224 */ /* 0x000fe400078e00c4 */
.L_x_11394:
[----:B------:R-:W-:Y:S05]  /*12b40*/  BSYNC B1 ;  /* 0x0000000000017941 */ /* 0x000fea0003800000 */
.L_x_11392:
        /* <DEDUP_REMOVED lines=16> */
.L_x_11398:
[----:B------:R-:W-:Y:S05]  /*12c50*/  BSYNC B2 ;  /* 0x0000000000027941 */ /* 0x000fea0003800000 */
.L_x_11397:
        /* <DEDUP_REMOVED lines=40> */
[----:B------:R-:W-:Y:S01]  /*12ee0*/  MOV R155, RZ ;  /* 0x000000ff009b7202 */ /* 0x000fe20000000f00 */
[----:B------:R-:W-:Y:S01]  /*12ef0*/  IMAD.MOV.U32 R196, RZ, RZ, R154 ;  /* 0x000000ffffc47224 */ /* 0x000fe200078e009a */
[----:B------:R-:W-:Y:S02]  /*12f00*/  LOP3.LUT R195, R195, UR26, R176, 0x96, !PT ;  /* 0x0000001ac3c37c12 */ /* 0x000fe4000f8e96b0 */
.L_x_11396:
[----:B------:R-:W-:Y:S05]  /*12f10*/  BSYNC B1 ;  /* 0x0000000000017941 */ /* 0x000fea0003800000 */
.L_x_11395:
        /* <DEDUP_REMOVED lines=9> */
.L_x_11391:
        /* <DEDUP_REMOVED lines=12> */
.L_x_11400:
[----:B------:R-:W-:Y:S02]  /*13070*/  IMAD.MOV.U32 R154, RZ, RZ, R196 ;  /* 0x000000ffff9a7224 */ /* 0x000fe400078e00c4 */
.L_x_11401:
[----:B------:R-:W-:Y:S05]  /*13080*/  BSYNC B1 ;  /* 0x0000000000017941 */ /* 0x000fea0003800000 */
.L_x_11399:
        /* <DEDUP_REMOVED lines=16> */
.L_x_11405:
[----:B------:R-:W-:Y:S05]  /*13190*/  BSYNC B2 ;  /* 0x0000000000027941 */ /* 0x000fea0003800000 */
.L_x_11404:
        /* <DEDUP_REMOVED lines=44> */
.L_x_11403:
[----:B------:R-:W-:Y:S05]  /*13460*/  BSYNC B1 ;  /* 0x0000000000017941 */ /* 0x000fea0003800000 */
.L_x_11402:
        /* <DEDUP_REMOVED lines=14> */
.L_x_11406:
        /* <DEDUP_REMOVED lines=12> */
.L_x_11409:
[----:B------:R-:W-:Y:S02]  /*13610*/  IMAD.MOV.U32 R154, RZ, RZ, R196 ;  /* 0x000000ffff9a7224 */ /* 0x000fe400078e00c4 */
.L_x_11410:
[----:B------:R-:W-:Y:S05]  /*13620*/  BSYNC B1 ;  /* 0x0000000000017941 */ /* 0x000fea0003800000 */
.L_x_11408:
        /* <DEDUP_REMOVED lines=16> */
.L_x_11414:
[----:B------:R-:W-:Y:S05]  /*13730*/  BSYNC B2 ;  /* 0x0000000000027941 */ /* 0x000fea0003800000 */
.L_x_11413:
        /* <DEDUP_REMOVED lines=44> */
.L_x_11412:
[----:B------:R-:W-:Y:S05]  /*13a00*/  BSYNC B1 ;  /* 0x0000000000017941 */ /* 0x000fea0003800000 */
.L_x_11411:
        /* <DEDUP_REMOVED lines=9> */
.L_x_11407:
        /* <DEDUP_REMOVED lines=12> */
.L_x_11416:
[----:B------:R-:W-:Y:S02]  /*13b60*/  IMAD.MOV.U32 R155, RZ, RZ, R196 ;  /* 0x000000ffff9b7224 */ /* 0x000fe400078e00c4 */
.L_x_11417:
[----:B------:R-:W-:Y:S05]  /*13b70*/  BSYNC B1 ;  /* 0x0000000000017941 */ /* 0x000fea0003800000 */
.L_x_11415:
        /* <DEDUP_REMOVED lines=16> */
.L_x_11421:
[----:B------:R-:W-:Y:S05]  /*13c80*/  BSYNC B2 ;  /* 0x0000000000027941 */ /* 0x000fea0003800000 */
.L_x_11420:
        /* <DEDUP_REMOVED lines=44> */
.L_x_11419:
[----:B------:R-:W-:Y:S05]  /*13f50*/  BSYNC B1 ;  /* 0x0000000000017941 */ /* 0x000fea0003800000 */
.L_x_11418:
        /* <DEDUP_REMOVED lines=14> */
.L_x_11422:
        /* <DEDUP_REMOVED lines=12> */
.L_x_11425:
[----:B------:R-:W-:Y:S02]  /*14100*/  IMAD.MOV.U32 R155, RZ, RZ, R196 ;  /* 0x000000ffff9b7224 */ /* 0x000fe400078e00c4 */
.L_x_11426:
[----:B------:R-:W-:Y:S05]  /*14110*/  BSYNC B1 ;  /* 0x0000000000017941 */ /* 0x000fea0003800000 */
.L_x_11424:
        /* <DEDUP_REMOVED lines=16> */
.L_x_11430:
[----:B------:R-:W-:Y:S05]  /*14220*/  BSYNC B2 ;  /* 0x0000000000027941 */ /* 0x000fea0003800000 */
.L_x_11429:
        /* <DEDUP_REMOVED lines=44> */
.L_x_11428:
[----:B------:R-:W-:Y:S05]  /*144f0*/  BSYNC B1 ;  /* 0x0000000000017941 */ /* 0x000fea0003800000 */
.L_x_11427:
        /* <DEDUP_REMOVED lines=9> */
.L_x_11423:
        /* <DEDUP_REMOVED lines=12> */
.L_x_11432:
[----:B------:R-:W-:Y:S02]  /*14650*/  MOV R168, R196 ;  /* 0x000000c400a87202 */ /* 0x000fe40000000f00 */
.L_x_11433:
[----:B------:R-:W-:Y:S05]  /*14660*/  BSYNC B1 ;  /* 0x0000000000017941 */ /* 0x000fea0003800000 */
.L_x_11431:
        /* <DEDUP_REMOVED lines=16> */
.L_x_11437:
[----:B------:R-:W-:Y:S05]  /*14770*/  BSYNC B2 ;  /* 0x0000000000027941 */ /* 0x000fea0003800000 */
.L_x_11436:
        /* <DEDUP_REMOVED lines=44> */
.L_x_11435:
[----:B------:R-:W-:Y:S05]  /*14a40*/  BSYNC B1 ;  /* 0x0000000000017941 */ /* 0x000fea0003800000 */
.L_x_11434:
        /* <DEDUP_REMOVED lines=14> */
.L_x_11438:
        /* <DEDUP_REMOVED lines=12> */
.L_x_11441:
[----:B------:R-:W-:Y:S02]  /*14bf0*/  MOV R168, R196 ;  /* 0x000000c400a87202 */ /* 0x000fe40000000f00 */
.L_x_11442:
[----:B------:R-:W-:Y:S05]  /*14c00*/  BSYNC B1 ;  /* 0x0000000000017941 */ /* 0x000fea0003800000 */
.L_x_11440:
        /* <DEDUP_REMOVED lines=16> */
.L_x_11446:
[----:B------:R-:W-:Y:S05]  /*14d10*/  BSYNC B2 ;  /* 0x0000000000027941 */ /* 0x000fea0003800000 */
.L_x_11445:
        /* <DEDUP_REMOVED lines=44> */
.L_x_11444:
[----:B------:R-:W-:Y:S05]  /*14fe0*/  BSYNC B1 ;  /* 0x0000000000017941 */ /* 0x000fea0003800000 */
.L_x_11443:
        /* <DEDUP_REMOVED lines=9> */
.L_x_11439:
        /* <DEDUP_REMOVED lines=12> */
.L_x_11448:
[----:B------:R-:W-:Y:S02]  /*15140*/  IMAD.MOV.U32 R169, RZ, RZ, R196 ;  /* 0x000000ffffa97224 */ /* 0x000fe400078e00c4 */
.L_x_11449:
[----:B------:R-:W-:Y:S05]  /*15150*/  BSYNC B1 ;  /* 0x0000000000017941 */ /* 0x000fea0003800000 */
.L_x_11447:
        /* <DEDUP_REMOVED lines=16> */
.L_x_11453:
[----:B------:R-:W-:Y:S05]  /*15260*/  BSYNC B2 ;  /* 0x0000000000027941 */ /* 0x000fea0003800000 */
.L_x_11452:
        /* <DEDUP_REMOVED lines=44> */
.L_x_11451:
[----:B------:R-:W-:Y:S05]  /*15530*/  BSYNC B1 ;  /* 0x0000000000017941 */ /* 0x000fea0003800000 */
.L_x_11450:
        /* <DEDUP_REMOVED lines=12> */
.L_x_11454:
        /* <DEDUP_REMOVED lines=12> */
.L_x_11457:
[----:B------:R-:W-:Y:S02]  /*156c0*/  IMAD.MOV.U32 R169, RZ, RZ, R196 ;  /* 0x000000ffffa97224 */ /* 0x000fe400078e00c4 */
.L_x_11458:
[----:B------:R-:W-:Y:S05]  /*156d0*/  BSYNC B1 ;  /* 0x0000000000017941 */ /* 0x000fea0003800000 */
.L_x_11456:
        /* <DEDUP_REMOVED lines=16> */
.L_x_11462:
[----:B------:R-:W-:Y:S05]  /*157e0*/  BSYNC B2 ;  /* 0x0000000000027941 */ /* 0x000fea0003800000 */
.L_x_11461:
        /* <DEDUP_REMOVED lines=44> */
.L_x_11460:
[----:B------:R-:W-:Y:S05]  /*15ab0*/  BSYNC B1 ;  /* 0x0000000000017941 */ /* 0x000fea0003800000 */
.L_x_11459:
        /* <DEDUP_REMOVED lines=9> */
.L_x_11455:
        /* <DEDUP_REMOVED lines=12> */
.L_x_11464:
[----:B------:R-:W-:Y:S02]  /*15c10*/  IMAD.MOV.U32 R174, RZ, RZ, R196 ;  /* 0x000000ffffae7224 */ /* 0x000fe400078e00c4 */
.L_x_11465:
[----:B------:R-:W-:Y:S05]  /*15c20*/  BSYNC B1 ;  /* 0x0000000000017941 */ /* 0x000fea0003800000 */
.L_x_11463:
        /* <DEDUP_REMOVED lines=16> */
.L_x_11469:
[----:B------:R-:W-:Y:S05]  /*15d30*/  BSYNC B2 ;  /* 0x0000000000027941 */ /* 0x000fea0003800000 */
.L_x_11468:
        /* <DEDUP_REMOVED lines=44> */
.L_x_11467:
[----:B------:R-:W-:Y:S05]  /*16000*/  BSYNC B1 ;  /* 0x0000000000017941 */ /* 0x000fea0003800000 */
.L_x_11466:
        /* <DEDUP_REMOVED lines=12> */
.L_x_11470:
        /* <DEDUP_REMOVED lines=12> */
.L_x_11473:
[----:B------:R-:W-:Y:S02]  /*16190*/  IMAD.MOV.U32 R170, RZ, RZ, R196 ;  /* 0x000000ffffaa7224 */ /* 0x000fe400078e00c4 */
.L_x_11474:
[----:B------:R-:W-:Y:S05]  /*161a0*/  BSYNC B1 ;  /* 0x0000000000017941 */ /* 0x000fea0003800000 */
.L_x_11472:
        /* <DEDUP_REMOVED lines=16> */
.L_x_11478:
[----:B------:R-:W-:Y:S05]  /*162b0*/  BSYNC B2 ;  /* 0x0000000000027941 */ /* 0x000fea0003800000 */
.L_x_11477:
        /* <DEDUP_REMOVED lines=44> */
.L_x_11476:
[----:B------:R-:W-:Y:S05]  /*16580*/  BSYNC B1 ;  /* 0x0000000000017941 */ /* 0x000fea0003800000 */
.L_x_11475:
        /* <DEDUP_REMOVED lines=9> */
.L_x_11471:
        /* <DEDUP_REMOVED lines=12> */
.L_x_11480:
[----:B------:R-:W-:Y:S02]  /*166e0*/  IMAD.MOV.U32 R174, RZ, RZ, R196 ;  /* 0x000000ffffae7224 */ /* 0x000fe400078e00c4 */
.L_x_11481:
[----:B------:R-:W-:Y:S05]  /*166f0*/  BSYNC B1 ;  /* 0x0000000000017941 */ /* 0x000fea0003800000 */
.L_x_11479:
        /* <DEDUP_REMOVED lines=16> */
.L_x_11485:
[----:B------:R-:W-:Y:S05]  /*16800*/  BSYNC B2 ;  /* 0x0000000000027941 */ /* 0x000fea0003800000 */
.L_x_11484:
        /* <DEDUP_REMOVED lines=44> */
.L_x_11483:
[----:B------:R-:W-:Y:S05]  /*16ad0*/  BSYNC B1 ;  /* 0x0000000000017941 */ /* 0x000fea0003800000 */
.L_x_11482:
        /* <DEDUP_REMOVED lines=12> */
.L_x_11486:
        /* <DEDUP_REMOVED lines=12> */
.L_x_11489:
[----:B------:R-:W-:Y:S02]  /*16c60*/  IMAD.MOV.U32 R174, RZ, RZ, R196 ;  /* 0x000000ffffae7224 */ /* 0x000fe400078e00c4 */
.L_x_11490:
[----:B------:R-:W-:Y:S05]  /*16c70*/  BSYNC B1 ;  /* 0x0000000000017941 */ /* 0x000fea0003800000 */
.L_x_11488:
        /* <DEDUP_REMOVED lines=16> */
.L_x_11494:
[----:B------:R-:W-:Y:S05]  /*16d80*/  BSYNC B2 ;  /* 0x0000000000027941 */ /* 0x000fea0003800000 */
.L_x_11493:
        /* <DEDUP_REMOVED lines=12> */
[----:B------:R-:W-:-:S04]  /*16e50*/  MOV R175, RZ ;  /* 0x000000ff00af7202 */ /* 0x000fc80000000f00 */
        /* <DEDUP_REMOVED lines=31> */
.L_x_11492:
[----:B------:R-:W-:Y:S05]  /*17050*/  BSYNC B1 ;  /* 0x0000000000017941 */ /* 0x000fea0003800000 */
.L_x_11491:
        /* <DEDUP_REMOVED lines=9> */
.L_x_11487:
        /* <DEDUP_REMOVED lines=12> */
.L_x_11496:
[----:B------:R-:W-:Y:S02]  /*171b0*/  IMAD.MOV.U32 R174, RZ, RZ, R196 ;  /* 0x000000ffffae7224 */ /* 0x000fe400078e00c4 */
.L_x_11497:
[----:B------:R-:W-:Y:S05]  /*171c0*/  BSYNC B1 ;  /* 0x0000000000017941 */ /* 0x000fea0003800000 */
.L_x_11495:
        /* <DEDUP_REMOVED lines=16> */
.L_x_11501:
[----:B------:R-:W-:Y:S05]  /*172d0*/  BSYNC B2 ;  /* 0x0000000000027941 */ /* 0x000fea0003800000 */
.L_x_11500:
        /* <DEDUP_REMOVED lines=44> */
.L_x_11499:
[----:B------:R-:W-:Y:S05]  /*175a0*/  BSYNC B1 ;  /* 0x0000000000017941 */ /* 0x000fea0003800000 */
.L_x_11498:
        /* <DEDUP_REMOVED lines=12> */
.L_x_11502:
        /* <DEDUP_REMOVED lines=12> */
.L_x_11505:
[----:B------:R-:W-:Y:S02]  /*17730*/  IMAD.MOV.U32 R174, RZ, RZ, R196 ;  /* 0x000000ffffae7224 */ /* 0x000fe400078e00c4 */
.L_x_11506:
[----:B------:R-:W-:Y:S05]  /*17740*/  BSYNC B1 ;  /* 0x0000000000017941 */ /* 0x000fea0003800000 */
.L_x_11504:
        /* <DEDUP_REMOVED lines=16> */
.L_x_11510:
[----:B------:R-:W-:Y:S05]  /*17850*/  BSYNC B2 ;  /* 0x0000000000027941 */ /* 0x000fea0003800000 */
.L_x_11509:
        /* <DEDUP_REMOVED lines=44> */
.L_x_11508:
[----:B------:R-:W-:Y:S05]  /*17b20*/  BSYNC B1 ;  /* 0x0000000000017941 */ /* 0x000fea0003800000 */
.L_x_11507:
        /* <DEDUP_REMOVED lines=9> */
.L_x_11503:
        /* <DEDUP_REMOVED lines=14> */
[----:B------:R-:W-:-:S02]  /*17ca0*/  LOP3.LUT P6, RZ, R205, 0x8, RZ, 0xc0, !PT ;  /* 0x00000008cdff7812 */ /* 0x000fc400078cc0ff */
[----:B------:R-:W-:Y:S01]  /*17cb0*/  LOP3.LUT R173, R177, R174, R173, 0xfe, !PT ;  /* 0x000000aeb1ad7212 */ /* 0x000fe200078efead */
[----:B------:R-:W-:Y:S01]  /*17cc0*/  IMAD.WIDE.U32 R206, R206, 0x100, RZ ;  /* 0x00000100cece7825 */ /* 0x000fe200078e00ff */
[----:B------:R-:W-:Y:S02]  /*17cd0*/  LEA R174, P0, R172, c[0x0][0x188], 0x5 ;  /* 0x00006200acae7a11 */ /* 0x000fe400078028ff */
[----:B------:R-:W-:Y:S02]  /*17ce0*/  SEL R177, RZ, 0x1, P6 ;  /* 0x00000001ffb17807 */ /* 0x000fe40003000000 */
[----:B------:R-:W-:Y:S02]  /*17cf0*/  LOP3.LUT R176, R206, R176, R178, 0xfe, !PT ;  /* 0x000000b0ceb07212 */ /* 0x000fe400078efeb2 */
[----:B------:R-:W-:Y:S02]  /*17d00*/  SHF.R.U32.HI R206, RZ, 0x1d, R172 ;  /* 0x0000001dffce7819 */ /* 0x000fe400000116ac */
[----:B------:R-:W-:-:S02]  /*17d10*/  LEA.HI.X R175, R172, c[0x0][0x18c], RZ, 0x5, P0 ;  /* 0x00006300acaf7a11 */ /* 0x000fc400000f2cff */
[----:B------:R-:W-:Y:S02]  /*17d20*/  IADD3 R172, P0, R208, c[0x0][0x190], RZ ;  /* 0x00006400d0ac7a10 */ /* 0x000fe40007f1e0ff */
[----:B------:R-:W-:Y:S01]  /*17d30*/  LOP3.LUT R179, R207, R173, R179, 0xfe, !PT ;  /* 0x000000adcfb37212 */ /* 0x000fe200078efeb3 */
[----:B------:R2:W-:Y:S01]  /*17d40*/  STG.E.128 [R174.64], R152 ;  /* 0x00000098ae007986 */ /* 0x0005e2000c101d06 */
[----:B------:R-:W-:Y:S02]  /*17d50*/  IADD3.X R173, R206, c[0x0][0x194], RZ, P0, !PT ;  /* 0x00006500cead7a10 */ /* 0x000fe400007fe4ff */
[----:B------:R-:W-:Y:S01]  /*17d60*/  LOP3.LUT R178, R176, R177, RZ, 0xfc, !PT ;  /* 0x000000b1b0b27212 */ /* 0x000fe200078efcff */
[----:B------:R2:W-:Y:S01]  /*17d70*/  STG.E.128 [R174.64+0x10], R168 ;  /* 0x000010a8ae007986 */ /* 0x0005e2000c101d06 */
[----:B------:R-:W-:-:S03]  /*17d80*/  LOP3.LUT P1, RZ, R205, 0x10, RZ, 0xc0, !PT ;  /* 0x00000010cdff7812 */ /* 0x000fc6000782c0ff */
[----:B------:R2:W-:Y:S10]  /*17d90*/  STG.E.64 [R172.64], R178 ;  /* 0x000000b2ac007986 */ /* 0x0005f4000c101b06 */
[----:B------:R-:W-:Y:S05]  /*17da0*/  @!P1 BRA `(.L_x_11382) ;  /* 0x0000014000009947 */ /* 0x000fea0003800000 */
[----:B--2---:R-:W-:Y:S02]  /*17db0*/  SHF.L.U32 R173, R2, 0x10, RZ ;  /* 0x0000001002ad7819 */ /* 0x004fe400000006ff */
[----:B------:R-:W-:-:S02]  /*17dc0*/  LOP3.LUT R172, R0, 0xffff, RZ, 0xc0, !PT ;  /* 0x0000ffff00ac7812 */ /* 0x000fc400078ec0ff */
[----:B------:R-:W-:Y:S02]  /*17dd0*/  LOP3.LUT R173, R173, 0xff0000, RZ, 0xc0, !PT ;  /* 0x00ff0000adad7812 */ /* 0x000fe400078ec0ff */
[----:B------:R-:W-:Y:S02]  /*17de0*/  PRMT R175, R3, 0x7104, RZ ;  /* 0x0000710403af7816 */ /* 0x000fe400000000ff */
[----:B------:R-:W-:Y:S02]  /*17df0*/  PRMT R172, R173, 0x4210, R172 ;  /* 0x00004210adac7816 */ /* 0x000fe400000000ac */
[----:B------:R-:W-:Y:S02]  /*17e00*/  LOP3.LUT R174, R181, 0xff, RZ, 0xc0, !PT ;  /* 0x000000ffb5ae7812 */ /* 0x000fe400078ec0ff */
[----:B------:R-:W-:Y:S02]  /*17e10*/  LOP3.LUT R176, R182, 0xff, RZ, 0xc0, !PT ;  /* 0x000000ffb6b07812 */ /* 0x000fe400078ec0ff */
[----:B------:R-:W-:-:S02]  /*17e20*/  LOP3.LUT R178, R183, 0xff, RZ, 0xc0, !PT ;  /* 0x000000ffb7b27812 */ /* 0x000fc400078ec0ff */
[----:B------:R-:W-:Y:S01]  /*17e30*/  LOP3.LUT R173, R172, 0xff00, R175, 0xf8, !PT ;  /* 0x0000ff00acad7812 */ /* 0x000fe200078ef8af */
[----:B------:R-:W-:Y:S01]  /*17e40*/  IMAD.WIDE.U32 R174, R174, 0x1000000, RZ ;  /* 0x01000000aeae7825 */ /* 0x000fe200078e00ff */
[----:B------:R-:W-:Y:S02]  /*17e50*/  IADD3 R172, P0, R208, c[0x0][0x198], RZ ;  /* 0x00006600d0ac7a10 */ /* 0x000fe40007f1e0ff */
[----:B------:R-:W-:Y:S01]  /*17e60*/  LOP3.LUT R173, R173, 0xff, R180, 0xf8, !PT ;  /* 0x000000ffadad7812 */ /* 0x000fe200078ef8b4 */
[----:B------:R-:W-:-:S04]  /*17e70*/  IMAD.WIDE.U32 R176, R176, 0x10000, RZ ;  /* 0x00010000b0b07825 */ /* 0x000fc800078e00ff */
[----:B------:R-:W-:Y:S01]  /*17e80*/  IMAD.WIDE.U32 R178, R178, 0x100, RZ ;  /* 0x00000100b2b27825 */ /* 0x000fe200078e00ff */
[----:B------:R-:W-:Y:S02]  /*17e90*/  LOP3.LUT R175, R177, R173, R175, 0xfe, !PT ;  /* 0x000000adb1af7212 */ /* 0x000fe400078efeaf */
[----:B------:R-:W-:Y:S02]  /*17ea0*/  IADD3.X R173, R206, c[0x0][0x19c], RZ, P0, !PT ;  /* 0x00006700cead7a10 */ /* 0x000fe400007fe4ff */
[----:B------:R-:W-:Y:S02]  /*17eb0*/  LOP3.LUT R207, R178, R174, R176, 0xfe, !PT ;  /* 0x000000aeb2cf7212 */ /* 0x000fe400078efeb0 */
[----:B------:R-:W-:Y:S02]  /*17ec0*/  LOP3.LUT R175, R175, R179, RZ, 0xfc, !PT ;  /* 0x000000b3afaf7212 */ /* 0x000fe400078efcff */
[----:B------:R-:W-:-:S05]  /*17ed0*/  LOP3.LUT R174, R207, 0xff, R188, 0xf8, !PT ;  /* 0x000000ffcfae7812 */ /* 0x000fca00078ef8bc */
[----:B------:R2:W-:Y:S02]  /*17ee0*/  STG.E.64 [R172.64], R174 ;  /* 0x000000aeac007986 */ /* 0x0005e4000c101b06 */
.L_x_11382:
[----:B------:R-:W-:Y:S05]  /*17ef0*/  BSYNC B0 ;  /* 0x0000000000007941 */ /* 0x000fea0003800000 */
.L_x_11381:
[----:B--2---:R-:W-:Y:S01]  /*17f00*/  FADD.FTZ R172, RZ, R140 ;  /* 0x0000008cffac7221 */ /* 0x004fe20000010000 */
        /* <DEDUP_REMOVED lines=42> */
.L_x_11523:
[----:B--23--:R-:W-:Y:S01]  /*181b0*/  FADD.FTZ R173, R173, R172 ;  /* 0x000000acadad7221 */ /* 0x00cfe20000010000 */
[----:B------:R-:W-:Y:S05]  /*181c0*/  BRA.DIV ~URZ, `(.L_x_11512) ;  /* 0x000016a27f007947 */ /* 0x000fea000b800000 */
[----:B------:R-:W2:Y:S01]  /*181d0*/  SHFL.BFLY PT, R172, R173, 0x2, 0x1f ;  /* 0x0c401f00adac7f89 */ /* 0x000ea200000e0000 */
[----:B------:R-:W-:Y:S01]  /*181e0*/  LOP3.LUT P3, RZ, R205, 0x20, RZ, 0xc0, !PT ;  /* 0x00000020cdff7812 */ /* 0x000fe2000786c0ff */
[----:B--2---:R-:W-:-:S05]  /*181f0*/  FADD.FTZ R173, R173, R172 ;  /* 0x000000acadad7221 */ /* 0x004fca0000010000 */
[----:B------:R-:W2:Y:S02]  /*18200*/  SHFL.BFLY PT, R172, R173, 0x4, 0x1f ;  /* 0x0c801f00adac7f89 */ /* 0x000ea400000e0000 */
[----:B--2---:R-:W-:-:S05]  /*18210*/  FADD.FTZ R175, R173, R172 ;  /* 0x000000acadaf7221 */ /* 0x004fca0000010000 */
[----:B------:R-:W2:Y:S02]  /*18220*/  SHFL.BFLY PT, R172, R175, 0x8, 0x1f ;  /* 0x0d001f00afac7f89 */ /* 0x000ea400000e0000 */
[----:B--2---:R-:W-:-:S05]  /*18230*/  FADD.FTZ R176, R175, R172 ;  /* 0x000000acafb07221 */ /* 0x004fca0000010000 */
[----:B------:R-:W2:Y:S02]  /*18240*/  SHFL.BFLY PT, R177, R176, 0x10, 0x1f ;  /* 0x0e001f00b0b17f89 */ /* 0x000ea400000e0000 */
[----:B--2---:R-:W-:-:S04]  /*18250*/  FADD.FTZ R172, R176, R177 ;  /* 0x000000b1b0ac7221 */ /* 0x004fc80000010000 */
        /* <DEDUP_REMOVED lines=66> */
[----:B------:R-:W1:Y:S02]  /*18680*/  SHFL.BFLY PT, R176, R177, 0x1, 0x1f ;  /* 0x0c201f00b1b07f89 */ /* 0x000e6400000e0000 */
[----:B-1----:R-:W-:-:S05]  /*18690*/  FADD.FTZ R176, R177, R176 ;  /* 0x000000b0b1b07221 */ /* 0x002fca0000010000 */
[----:B------:R-:W1:Y:S02]  /*186a0*/  SHFL.BFLY PT, R173, R176, 0x2, 0x1f ;  /* 0x0c401f00b0ad7f89 */ /* 0x000e6400000e0000 */
[----:B-1----:R-:W-:-:S05]  /*186b0*/  FADD.FTZ R173, R176, R173 ;  /* 0x000000adb0ad7221 */ /* 0x002fca0000010000 */
[----:B------:R-:W1:Y:S02]  /*186c0*/  SHFL.BFLY PT, R178, R173, 0x4, 0x1f ;  /* 0x0c801f00adb27f89 */ /* 0x000e6400000e0000 */
[----:B-1----:R-:W-:-:S05]  /*186d0*/  FADD.FTZ R178, R173, R178 ;  /* 0x000000b2adb27221 */ /* 0x002fca0000010000 */
[----:B------:R-:W1:Y:S02]  /*186e0*/  SHFL.BFLY PT, R175, R178, 0x8, 0x1f ;  /* 0x0d001f00b2af7f89 */ /* 0x000e6400000e0000 */
[----:B-1----:R-:W-:-:S05]  /*186f0*/  FADD.FTZ R175, R178, R175 ;  /* 0x000000afb2af7221 */ /* 0x002fca0000010000 */
[----:B------:R1:W2:Y:S02]  /*18700*/  SHFL.BFLY PT, R206, R175, 0x10, 0x1f ;  /* 0x0e001f00afce7f89 */ /* 0x0002a400000e0000 */
.L_x_11524:
[----:B------:R-:W-:Y:S01]  /*18710*/  LOP3.LUT P0, RZ, R204, 0x1f, RZ, 0xc0, !PT ;  /* 0x0000001fccff7812 */ /* 0x000fe2000780c0ff */
[----:B--2---:R-:W-:Y:S01]  /*18720*/  FADD.FTZ R173, R206, R175 ;  /* 0x000000afcead7221 */ /* 0x004fe20000010000 */
[----:B------:R-:W-:Y:S01]  /*18730*/  SHF.R.U32.HI R177, RZ, 0x5, R204 ;  /* 0x00000005ffb17819 */ /* 0x000fe200000116cc */
[----:B------:R-:W-:Y:S01]  /*18740*/  WARPSYNC 0xffffffff ;  /* 0xffffffff00007948 */ /* 0x000fe20003800000 */
[----:B------:R-:W-:Y:S02]  /*18750*/  LOP3.LUT R179, R204, 0x1f, RZ, 0xc0, !PT ;  /* 0x0000001fccb37812 */ /* 0x000fe400078ec0ff */
[----:B------:R-:W-:-:S07]  /*18760*/  LOP3.LUT R177, R177, 0x3, RZ, 0xc0, !PT ;  /* 0x00000003b1b17812 */ /* 0x000fce00078ec0ff */
[----:B-1----:R-:W-:-:S05]  /*18770*/  @!P0 IMAD.IADD R175, R174, 0x1, R177 ;  /* 0x00000001aeaf8824 */ /* 0x002fca00078e02b1 */
        /* <DEDUP_REMOVED lines=14> */
[----:B-1----:R-:W-:Y:S01]  /*18860*/  IMAD.IADD R178, R175, 0x1, R174 ;  /* 0x00000001afb27824 */ /* 0x002fe200078e02ae */
[----:B------:R-:W-:Y:S04]  /*18870*/  I2F R210, R175 ;  /* 0x000000af00d27306 */ /* 0x000fe80000201400 */
[----:B------:R-:W1:Y:S04]  /*18880*/  SHFL.DOWN PT, R211, R178, 0x1, 0x1f ;  /* 0x08201f00b2d37f89 */ /* 0x000e6800000e0000 */
[----:B------:R-:W2:Y:S08]  /*18890*/  I2F R206, R178 ;  /* 0x000000b200ce7306 */ /* 0x000eb00000201400 */
[----:B--2---:R-:W-:Y:S01]  /*188a0*/  MUFU.RCP R179, R206 ;  /* 0x000000ce00b37308 */ /* 0x004fe20000001000 */
[----:B---3--:R-:W2:Y:S01]  /*188b0*/  SHFL.DOWN PT, R207, R172, 0x2, 0x1f ;  /* 0x08401f00accf7f89 */ /* 0x008ea200000e0000 */
[----:B-1----:R-:W-:-:S03]  /*188c0*/  IMAD.IADD R174, R178, 0x1, R211 ;  /* 0x00000001b2ae7824 */ /* 0x002fc600078e02d3 */
[----:B------:R-:W1:Y:S03]  /*188d0*/  SHFL.DOWN PT, R176, R173, 0x2, 0x1f ;  /* 0x08401f00adb07f89 */ /* 0x000e6600000e0000 */
[----:B------:R-:W-:Y:S08]  /*188e0*/  I2F R211, R211 ;  /* 0x000000d300d37306 */ /* 0x000ff00000201400 */
[----:B------:R-:W3:Y:S01]  /*188f0*/  I2F R174, R174 ;  /* 0x000000ae00ae7306 */ /* 0x000ee20000201400 */
[----:B--2---:R-:W-:-:S02]  /*18900*/  FMUL.FTZ R209, R207, R210 ;  /* 0x000000d2cfd17220 */ /* 0x004fc40000410000 */
[----:B------:R-:W-:Y:S02]  /*18910*/  FADD.FTZ R207, -R207, R172 ;  /* 0x000000accfcf7221 */ /* 0x000fe40000010100 */
[----:B------:R-:W-:-:S03]  /*18920*/  FFMA.FTZ R212, R208, R172, R209 ;  /* 0x000000acd0d47223 */ /* 0x000fc600000100d1 */
[----:B---3--:R-:W2:Y:S01]  /*18930*/  MUFU.RCP R175, R174 ;  /* 0x000000ae00af7308 */ /* 0x008ea20000001000 */
[----:B------:R-:W-:Y:S02]  /*18940*/  FMUL.FTZ R207, R207, R207 ;  /* 0x000000cfcfcf7220 */ /* 0x000fe40000410000 */
[----:B------:R-:W-:Y:S02]  /*18950*/  FMUL.FTZ R209, R179, R212 ;  /* 0x000000d4b3d17220 */ /* 0x000fe40000410000 */
[----:B------:R-:W-:Y:S02]  /*18960*/  FMUL.FTZ R207, R207, R208 ;  /* 0x000000d0cfcf7220 */ /* 0x000fe40000410000 */
[----:B-1----:R-:W-:Y:S01]  /*18970*/  FADD.FTZ R176, R176, R173 ;  /* 0x000000adb0b07221 */ /* 0x002fe20000010000 */
[----:B------:R-:W1:Y:S01]  /*18980*/  SHFL.DOWN PT, R172, R209, 0x1, 0x1f ;  /* 0x08201f00d1ac7f89 */ /* 0x000e6200000e0000 */
[----:B------:R-:W-:-:S04]  /*18990*/  FMUL.FTZ R207, R207, R210 ;  /* 0x000000d2cfcf7220 */ /* 0x000fc80000410000 */
[----:B------:R-:W-:-:S05]  /*189a0*/  FFMA.FTZ R176, R179, R207, R176 ;  /* 0x000000cfb3b07223 */ /* 0x000fca00000100b0 */
[----:B------:R-:W3:Y:S01]  /*189b0*/  SHFL.DOWN PT, R173, R176, 0x1, 0x1f ;  /* 0x08201f00b0ad7f89 */ /* 0x000ee200000e0000 */
[----:B-1----:R-:W-:Y:S02]  /*189c0*/  FADD.FTZ R178, R209, -R172 ;  /* 0x800000acd1b27221 */ /* 0x002fe40000010000 */
[----:B------:R-:W-:Y:S02]  /*189d0*/  FMUL.FTZ R172, R172, R211 ;  /* 0x000000d3acac7220 */ /* 0x000fe40000410000 */
[----:B------:R-:W-:Y:S02]  /*189e0*/  FMUL.FTZ R179, R178, R178 ;  /* 0x000000b2b2b37220 */ /* 0x000fe40000410000 */
[C---:B------:R-:W-:Y:S02]  /*189f0*/  FFMA.FTZ R172, R206.reuse, R209, R172 ;  /* 0x000000d1ceac7223 */ /* 0x040fe400000100ac */
[----:B------:R-:W-:Y:S02]  /*18a00*/  FMUL.FTZ R179, R206, R179 ;  /* 0x000000b3ceb37220 */ /* 0x000fe40000410000 */
[----:B--2---:R-:W-:-:S02]  /*18a10*/  FMUL.FTZ R178, R175, R172 ;  /* 0x000000acafb27220 */ /* 0x004fc40000410000 */
[----:B---3--:R-:W-:Y:S02]  /*18a20*/  FADD.FTZ R172, R176, R173 ;  /* 0x000000adb0ac7221 */ /* 0x008fe40000010000 */
[----:B------:R-:W-:Y:S01]  /*18a30*/  FMUL.FTZ R179, R179, R211 ;  /* 0x000000d3b3b37220 */ /* 0x000fe20000410000 */
[----:B------:R-:W1:Y:S01]  /*18a40*/  SHFL.IDX PT, R209, R178, RZ, 0x1f ;  /* 0x00001fffb2d17589 */ /* 0x000e6200000e0000 */
[----:B------:R-:W-:Y:S02]  /*18a50*/  @!P0 IMAD.MOV.U32 R176, RZ, RZ, 0x4 ;  /* 0x00000004ffb08424 */ /* 0x000fe400078e00ff */
[----:B------:R-:W-:Y:S02]  /*18a60*/  FFMA.FTZ R172, R175, R179, R172 ;  /* 0x000000b3afac7223 */ /* 0x000fe400000100ac */
[----:B------:R-:W-:-:S04]  /*18a70*/  IMAD.MOV.U32 R175, RZ, RZ, c[0x0][0x1e0] ;  /* 0x00007800ffaf7624 */ /* 0x000fc800078e00ff */
[----:B------:R-:W2:Y:S01]  /*18a80*/  SHFL.IDX PT, R172, R172, RZ, 0x1f ;  /* 0x00001fffacac7589 */ /* 0x000ea200000e0000 */
[C---:B-1----:R-:W-:Y:S01]  /*18a90*/  FMUL.FTZ R173, R209.reuse, R209 ;  /* 0x000000d1d1ad7220 */ /* 0x042fe20000410000 */
[----:B------:R-:W-:-:S04]  /*18aa0*/  FSEL R207, R209, RZ, !P1 ;  /* 0x000000ffd1cf7208 */ /* 0x000fc80004800000 */
[----:B------:R-:W-:Y:S01]  /*18ab0*/  FSEL R174, R173, RZ, P1 ;  /* 0x000000ffadae7208 */ /* 0x000fe20000800000 */
[----:B--2---:R-:W-:-:S04]  /*18ac0*/  FFMA.FTZ R173, R172, R175, c[0x0][0x228] ;  /* 0x00008a00acad7623 */ /* 0x004fc800000100af */
[----:B------:R-:W-:Y:S02]  /*18ad0*/  FADD.FTZ R206, R173, R174 ;  /* 0x000000aeadce7221 */ /* 0x000fe40000010000 */
[----:B------:R-:W-:-:S04]  /*18ae0*/  @!P0 IMAD.MOV.U32 R174, RZ, RZ, 0x4 ;  /* 0x00000004ffae8424 */ /* 0x000fc800078e00ff */
[----:B------:R-:W1:Y:S01]  /*18af0*/  MUFU.RSQ R206, R206 ;  /* 0x000000ce00ce7308 */ /* 0x000e620000001400 */
[----:B------:R-:W-:-:S04]  /*18b00*/  @!P0 IMAD.WIDE R172, R199, R174, c[0x0][0x1a0] ;  /* 0x00006800c7ac8625 */ /* 0x000fc800078e02ae */
[----:B------:R-:W-:Y:S01]  /*18b10*/  @!P0 IMAD.WIDE R174, R199, R176, c[0x0][0x1a8] ;  /* 0x00006a00c7ae8625 */ /* 0x000fe200078e02b0 */
[----:B------:R2:W-:Y:S04]  /*18b20*/  @!P0 STG.E [R172.64], R209 ;  /* 0x000000d1ac008986 */ /* 0x0005e8000c101906 */
[----:B-1----:R2:W-:Y:S01]  /*18b30*/  @!P0 STG.E [R174.64], R206 ;  /* 0x000000ceae008986 */ /* 0x0025e2000c101906 */
[----:B------:R-:W-:Y:S05]  /*18b40*/  @!P2 BRA `(.L_x_11514) ;  /* 0x000002e00000a947 */ /* 0x000fea0003800000 */
[--C-:B--2---:R-:W-:Y:S02]  /*18b50*/  FADD.FTZ R173, R140, -R207.reuse ;  /* 0x800000cf8cad7221 */ /* 0x104fe40000010000 */
[--C-:B------:R-:W-:Y:S02]  /*18b60*/  FADD.FTZ R175, R141, -R207.reuse ;  /* 0x800000cf8daf7221 */ /* 0x100fe40000010000 */
[----:B------:R-:W-:-:S02]  /*18b70*/  FADD.FTZ R179, R142, -R207 ;  /* 0x800000cf8eb37221 */ /* 0x000fc40000010000 */
[--C-:B------:R-:W-:Y:S02]  /*18b80*/  FADD.FTZ R209, R143, -R207.reuse ;  /* 0x800000cf8fd17221 */ /* 0x100fe40000010000 */
[--C-:B------:R-:W-:Y:S02]  /*18b90*/  FADD.FTZ R211, R156, -R207.reuse ;  /* 0x800000cf9cd37221 */ /* 0x100fe40000010000 */
[--C-:B------:R-:W-:Y:S02]  /*18ba0*/  FADD.FTZ R213, R157, -R207.reuse ;  /* 0x800000cf9dd57221 */ /* 0x100fe40000010000 */
[C---:B------:R-:W-:Y:S02]  /*18bb0*/  FMUL.FTZ R177, R206.reuse, R173 ;  /* 0x000000adceb17220 */ /* 0x040fe40000410000 */
[----:B------:R-:W-:Y:S02]  /*18bc0*/  FMUL.FTZ R178, R206, R175 ;  /* 0x000000afceb27220 */ /* 0x000fe40000410000 */
[----:B------:R-:W-:-:S02]  /*18bd0*/  FADD.FTZ R215, R158, -R207 ;  /* 0x800000cf9ed77221 */ /* 0x000fc40000010000 */
[----:B------:R-:W-:Y:S02]  /*18be0*/  FADD.FTZ R217, R159, -R207 ;  /* 0x800000cf9fd97221 */ /* 0x000fe40000010000 */
[C---:B------:R-:W-:Y:S02]  /*18bf0*/  FMUL.FTZ R179, R206.reuse, R179 ;  /* 0x000000b3ceb37220 */ /* 0x040fe40000410000 */
[C---:B------:R-:W-:Y:S02]  /*18c00*/  FMUL.FTZ R208, R206.reuse, R209 ;  /* 0x000000d1ced07220 */ /* 0x040fe40000410000 */
[C---:B------:R-:W-:Y:S02]  /*18c10*/  FMUL.FTZ R211, R206.reuse, R211 ;  /* 0x000000d3ced37220 */ /* 0x040fe40000410000 */
[----:B------:R-:W-:Y:S02]  /*18c20*/  FMUL.FTZ R210, R206, R213 ;  /* 0x000000d5ced27220 */ /* 0x000fe40000410000 */
[----:B-----5:R-:W-:-:S02]  /*18c30*/  FFMA.FTZ R172, R20, R177, R4 ;  /* 0x000000b114ac7223 */ /* 0x020fc40000010004 */
[----:B------:R-:W-:Y:S02]  /*18c40*/  FFMA.FTZ R173, R21, R178, R5 ;  /* 0x000000b215ad7223 */ /* 0x000fe40000010005 */
[C---:B------:R-:W-:Y:S02]  /*18c50*/  FMUL.FTZ R215, R206.reuse, R215 ;  /* 0x000000d7ced77220 */ /* 0x040fe40000410000 */
[----:B------:R-:W-:Y:S01]  /*18c60*/  FMUL.FTZ R214, R206, R217 ;  /* 0x000000d9ced67220 */ /* 0x000fe20000410000 */
[----:B------:R-:W-:Y:S01]  /*18c70*/  F2FP.BF16.PACK_AB R172, R173, R172 ;  /* 0x000000acadac723e */ /* 0x000fe200000010ff */
[----:B------:R-:W-:Y:S02]  /*18c80*/  FFMA.FTZ R174, R22, R179, R6 ;  /* 0x000000b316ae7223 */ /* 0x000fe40000010006 */
[----:B------:R-:W-:Y:S02]  /*18c90*/  FFMA.FTZ R175, R23, R208, R7 ;  /* 0x000000d017af7223 */ /* 0x000fe40000010007 */
        /* <DEDUP_REMOVED lines=25> */
.L_x_11514:
[----:B------:R-:W-:Y:S05]  /*18e30*/  BSYNC B0 ;  /* 0x0000000000007941 */ /* 0x000fea0003800000 */
.L_x_11513:
[----:B------:R-:W-:Y:S01]  /*18e40*/  LOP3.LUT P0, RZ, R205, 0x100, RZ, 0xc0, !PT ;  /* 0x00000100cdff7812 */ /* 0x000fe2000780c0ff */
[----:B------:R-:W-:-:S12]  /*18e50*/  BSSY B0, `(.L_x_11515) ;  /* 0x0000030000007945 */ /* 0x000fd80003800000 */
[----:B------:R-:W-:Y:S05]  /*18e60*/  @!P0 BRA `(.L_x_11516) ;  /* 0x000002e000008947 */ /* 0x000fea0003800000 */
[--C-:B-12---:R-:W-:Y:S02]  /*18e70*/  FADD.FTZ R173, R144, -R207.reuse ;  /* 0x800000cf90ad7221 */ /* 0x106fe40000010000 */
[--C-:B------:R-:W-:Y:S02]  /*18e80*/  FADD.FTZ R175, R145, -R207.reuse ;  /* 0x800000cf91af7221 */ /* 0x100fe40000010000 */
[--C-:B------:R-:W-:Y:S02]  /*18e90*/  FADD.FTZ R179, R146, -R207.reuse ;  /* 0x800000cf92b37221 */ /* 0x100fe40000010000 */
[--C-:B------:R-:W-:Y:S02]  /*18ea0*/  FADD.FTZ R209, R147, -R207.reuse ;  /* 0x800000cf93d17221 */ /* 0x100fe40000010000 */
[--C-:B------:R-:W-:Y:S02]  /*18eb0*/  FADD.FTZ R211, R160, -R207.reuse ;  /* 0x800000cfa0d37221 */ /* 0x100fe40000010000 */
[----:B------:R-:W-:-:S02]  /*18ec0*/  FADD.FTZ R213, R161, -R207 ;  /* 0x800000cfa1d57221 */ /* 0x000fc40000010000 */
[C---:B------:R-:W-:Y:S02]  /*18ed0*/  FMUL.FTZ R177, R206.reuse, R173 ;  /* 0x000000adceb17220 */ /* 0x040fe40000410000 */
[----:B------:R-:W-:Y:S02]  /*18ee0*/  FMUL.FTZ R178, R206, R175 ;  /* 0x000000afceb27220 */ /* 0x000fe40000410000 */
[--C-:B------:R-:W-:Y:S02]  /*18ef0*/  FADD.FTZ R215, R162, -R207.reuse ;  /* 0x800000cfa2d77221 */ /* 0x100fe40000010000 */
[----:B------:R-:W-:Y:S02]  /*18f00*/  FADD.FTZ R217, R163, -R207 ;  /* 0x800000cfa3d97221 */ /* 0x000fe40000010000 */
[C---:B------:R-:W-:Y:S02]  /*18f10*/  FMUL.FTZ R179, R206.reuse, R179 ;  /* 0x000000b3ceb37220 */ /* 0x040fe40000410000 */
[----:B------:R-:W-:-:S02]  /*18f20*/  FMUL.FTZ R208, R206, R209 ;  /* 0x000000d1ced07220 */ /* 0x000fc40000410000 */
[C---:B------:R-:W-:Y:S02]  /*18f30*/  FMUL.FTZ R211, R206.reuse, R211 ;  /* 0x000000d3ced37220 */ /* 0x040fe40000410000 */
[----:B------:R-:W-:Y:S02]  /*18f40*/  FMUL.FTZ R210, R206, R213 ;  /* 0x000000d5ced27220 */ /* 0x000fe40000410000 */
[----:B-----5:R-:W-:Y:S02]  /*18f50*/  FFMA.FTZ R172, R52, R177, R36 ;  /* 0x000000b134ac7223 */ /* 0x020fe40000010024 */
[----:B------:R-:W-:Y:S02]  /*18f60*/  FFMA.FTZ R173, R53, R178, R37 ;  /* 0x000000b235ad7223 */ /* 0x000fe40000010025 */
[C---:B------:R-:W-:Y:S02]  /*18f70*/  FMUL.FTZ R215, R206.reuse, R215 ;  /* 0x000000d7ced77220 */ /* 0x040fe40000410000 */
[----:B------:R-:W-:Y:S01]  /*18f80*/  FMUL.FTZ R214, R206, R217 ;  /* 0x000000d9ced67220 */ /* 0x000fe20000410000 */
[----:B------:R-:W-:Y:S01]  /*18f90*/  F2FP.BF16.PACK_AB R172, R173, R172 ;  /* 0x000000acadac723e */ /* 0x000fe200000010ff */
        /* <DEDUP_REMOVED lines=27> */
.L_x_11516:
[----:B------:R-:W-:Y:S05]  /*19150*/  BSYNC B0 ;  /* 0x0000000000007941 */ /* 0x000fea0003800000 */
.L_x_11515:
        /* <DEDUP_REMOVED lines=30> */
[----:B------:R-:W-:Y:S01]  /*19340*/  HFMA2.MMA R212, -RZ, RZ, 0, 9.5367431640625e-07 ;  /* 0x00000010ffd47435 */ /* 0x000fe200000001ff */
[----:B------:R-:W-:-:S02]  /*19350*/  FFMA.FTZ R208, R95, R208, R79 ;  /* 0x000000d05fd07223 */ /* 0x000fc4000001004f */
        /* <DEDUP_REMOVED lines=17> */
.L_x_11518:
[----:B------:R-:W-:Y:S05]  /*19470*/  BSYNC B0 ;  /* 0x0000000000007941 */ /* 0x000fea0003800000 */
.L_x_11517:
        /* <DEDUP_REMOVED lines=9> */
[--C-:B------:R-:W-:Y:S02]  /*19510*/  FADD.FTZ R215, R170, -R207.reuse ;  /* 0x800000cfaad77221 */ /* 0x100fe40000010000 */
[C---:B------:R-:W-:Y:S02]  /*19520*/  FMUL.FTZ R177, R206.reuse, R173 ;  /* 0x000000adceb17220 */ /* 0x040fe40000410000 */
[C---:B------:R-:W-:Y:S02]  /*19530*/  FMUL.FTZ R178, R206.reuse, R175 ;  /* 0x000000afceb27220 */ /* 0x040fe40000410000 */
[----:B------:R-:W-:Y:S02]  /*19540*/  FADD.FTZ R207, R171, -R207 ;  /* 0x800000cfabcf7221 */ /* 0x000fe40000010000 */
[C---:B------:R-:W-:Y:S02]  /*19550*/  FMUL.FTZ R179, R206.reuse, R179 ;  /* 0x000000b3ceb37220 */ /* 0x040fe40000410000 */
[----:B------:R-:W-:-:S02]  /*19560*/  FMUL.FTZ R208, R206, R209 ;  /* 0x000000d1ced07220 */ /* 0x000fc40000410000 */
[C---:B------:R-:W-:Y:S02]  /*19570*/  FMUL.FTZ R211, R206.reuse, R211 ;  /* 0x000000d3ced37220 */ /* 0x040fe40000410000 */
[----:B------:R-:W-:Y:S02]  /*19580*/  FMUL.FTZ R210, R206, R213 ;  /* 0x000000d5ced27220 */ /* 0x000fe40000410000 */
[----:B-----5:R-:W-:Y:S02]  /*19590*/  FFMA.FTZ R172, R116, R177, R100 ;  /* 0x000000b174ac7223 */ /* 0x020fe40000010064 */
[----:B------:R-:W-:Y:S02]  /*195a0*/  FFMA.FTZ R173, R117, R178, R101 ;  /* 0x000000b275ad7223 */ /* 0x000fe40000010065 */
[----:B------:R-:W-:Y:S02]  /*195b0*/  FMUL.FTZ R212, R206, R207 ;  /* 0x000000cfced47220 */ /* 0x000fe40000410000 */
[----:B------:R-:W-:Y:S01]  /*195c0*/  FFMA.FTZ R174, R118, R179, R102 ;  /* 0x000000b376ae7223 */ /* 0x000fe20000010066 */
[----:B------:R-:W-:Y:S01]  /*195d0*/  F2FP.BF16.PACK_AB R172, R173, R172 ;  /* 0x000000acadac723e */ /* 0x000fe200000010ff */
[----:B------:R-:W-:-:S02]  /*195e0*/  FFMA.FTZ R175, R119, R208, R103 ;  /* 0x000000d077af7223 */ /* 0x000fc40000010067 */
[----:B------:R-:W-:Y:S02]  /*195f0*/  FFMA.FTZ R176, R120, R211, R104 ;  /* 0x000000d378b07223 */ /* 0x000fe40000010068 */
[----:B------:R-:W-:Y:S01]  /*19600*/  FFMA.FTZ R207, R121, R210, R105 ;  /* 0x000000d279cf7223 */ /* 0x000fe20000010069 */
[----:B------:R-:W-:Y:S01]  /*19610*/  F2FP.BF16.PACK_AB R173, R175, R174 ;  /* 0x000000aeafad723e */ /* 0x000fe200000010ff */
[----:B------:R-:W-:Y:S02]  /*19620*/  FMUL.FTZ R215, R206, R215 ;  /* 0x000000d7ced77220 */ /* 0x000fe40000410000 */
[----:B------:R-:W-:Y:S01]  /*19630*/  FFMA.FTZ R209, R123, R212, R107 ;  /* 0x000000d47bd17223 */ /* 0x000fe2000001006b */
[----:B------:R-:W-:Y:S01]  /*19640*/  F2FP.BF16.PACK_AB R174, R207, R176 ;  /* 0x000000b0cfae723e */ /* 0x000fe200000010ff */
        /* <DEDUP_REMOVED lines=19> */
.L_x_11520:
[----:B------:R-:W-:Y:S05]  /*19780*/  BSYNC B0 ;  /* 0x0000000000007941 */ /* 0x000fea0003800000 */
.L_x_11519:
[----:B------:R-:W-:Y:S02]  /*19790*/  IADD3 R199, R199, c[0x0][0x160], RZ ;  /* 0x00005800c7c77a10 */ /* 0x000fe40007ffe0ff */
[----:B------:R-:W-:Y:S02]  /*197a0*/  LOP3.LUT P1, RZ, R191, 0xff, RZ, 0xc0, !PT ;  /* 0x000000ffbfff7812 */ /* 0x000fe4000782c0ff */
[----:B------:R-:W-:Y:S02]  /*197b0*/  ISETP.GE.AND P0, PT, R199, c[0x0][0x164], PT ;  /* 0x00005900c7007a0c */ /* 0x000fe40003f06270 */
[----:B------:R-:W-:-:S11]  /*197c0*/  SEL R191, RZ, 0x1, P1 ;  /* 0x00000001ffbf7807 */ /* 0x000fd60000800000 */
[----:B012--5:R-:W-:Y:S01]  /*197d0*/  @P0 CALL.REL.NOINC `(.L_x_11521) ;  /* 0x0000001000000944 */ /* 0x027fe20003c00000 */
[----:B------:R-:W-:Y:S05]  /*197e0*/  BRA `(.L_x_11522) ;  /* 0xfffe788000007947 */ /* 0x000fea000383ffff */
.L_x_11521:
[----:B------:R-:W-:Y:S05]  /*197f0*/  EXIT ;  /* 0x000000000000794d */ /* 0x000fea0003800000 */
.L_x_11511:
[----:B------:R-:W-:Y:S01]  /*19800*/  IMAD.MOV.U32 R206, RZ, RZ, 0x1 ;  /* 0x00000001ffce7424 */ /* 0x000fe200078e00ff */
[----:B------:R-:W-:Y:S01]  /*19810*/  MOV R176, 0x19850 ;  /* 0x0001985000b07802 */ /* 0x000fe20000000f00 */
[----:B------:R-:W-:Y:S02]  /*19820*/  IMAD.MOV.U32 R178, RZ, RZ, 0x1f ;  /* 0x0000001fffb27424 */ /* 0x000fe400078e00ff */
[----:B------:R-:W-:Y:S02]  /*19830*/  IMAD.MOV.U32 R179, RZ, RZ, -0x1 ;  /* 0xffffffffffb37424 */ /* 0x000fe400078e00ff */
[----:B01---5:R-:W-:Y:S05]  /*19840*/  CALL.REL.NOINC `($__internal_36_$__cuda_sm70_shflsync_bfly_p) ;  /* 0x000007c000007944 */ /* 0x023fea0003c00000 */
[----:B-1----:R-:W-:Y:S01]  /*19850*/  IMAD.MOV.U32 R172, RZ, RZ, R206 ;  /* 0x000000ffffac7224 */ /* 0x002fe200078e00ce */
[----:B0-----:R-:W-:Y:S05]  /*19860*/  BRA `(.L_x_11523) ;  /* 0xffffe94000007947 */ /* 0x001fea000383ffff */
.L_x_11512:
[----:B------:R-:W-:Y:S01]  /*19870*/  IMAD.MOV.U32 R206, RZ, RZ, 0x2 ;  /* 0x00000002ffce7424 */ /* 0x000fe200078e00ff */
[----:B------:R-:W-:Y:S01]  /*19880*/  MOV R176, 0x198c0 ;  /* 0x000198c000b07802 */ /* 0x000fe20000000f00 */
[----:B------:R-:W-:Y:S02]  /*19890*/  IMAD.MOV.U32 R178, RZ, RZ, 0x1f ;  /* 0x0000001fffb27424 */ /* 0x000fe400078e00ff */
[----:B------:R-:W-:Y:S02]  /*198a0*/  IMAD.MOV.U32 R179, RZ, RZ, -0x1 ;  /* 0xffffffffffb37424 */ /* 0x000fe400078e00ff */
[----:B01---5:R-:W-:Y:S05]  /*198b0*/  CALL.REL.NOINC `($__internal_36_$__cuda_sm70_shflsync_bfly_p) ;  /* 0x0000075000007944 */ /* 0x023fea0003c00000 */
[----:B01----:R-:W-:Y:S01]  /*198c0*/  FADD.FTZ R173, R173, R206 ;  /* 0x000000ceadad7221 */ /* 0x003fe20000010000 */
[----:B------:R-:W-:Y:S01]  /*198d0*/  MOV R176, 0x19920 ;  /* 0x0001992000b07802 */ /* 0x000fe20000000f00 */
[----:B------:R-:W-:-:S02]  /*198e0*/  IMAD.MOV.U32 R206, RZ, RZ, 0x4 ;  /* 0x00000004ffce7424 */ /* 0x000fc400078e00ff */
[----:B------:R-:W-:Y:S02]  /*198f0*/  IMAD.MOV.U32 R178, RZ, RZ, 0x1f ;  /* 0x0000001fffb27424 */ /* 0x000fe400078e00ff */
[----:B------:R-:W-:Y:S02]  /*19900*/  IMAD.MOV.U32 R179, RZ, RZ, -0x1 ;  /* 0xffffffffffb37424 */ /* 0x000fe400078e00ff */
[----:B------:R-:W-:Y:S05]  /*19910*/  CALL.REL.NOINC `($__internal_36_$__cuda_sm70_shflsync_bfly_p) ;  /* 0x000006f000007944 */ /* 0x000fea0003c00000 */
[----:B01----:R-:W-:Y:S01]  /*19920*/  FADD.FTZ R173, R173, R206 ;  /* 0x000000ceadad7221 */ /* 0x003fe20000010000 */
[----:B------:R-:W-:Y:S01]  /*19930*/  MOV R206, 0x8 ;  /* 0x0000000800ce7802 */ /* 0x000fe20000000f00 */
[----:B------:R-:W-:Y:S01]  /*19940*/  IMAD.MOV.U32 R178, RZ, RZ, 0x1f ;  /* 0x0000001fffb27424 */ /* 0x000fe200078e00ff */
[----:B------:R-:W-:Y:S01]  /*19950*/  MOV R176, 0x19980 ;  /* 0x0001998000b07802 */ /* 0x000fe20000000f00 */
[----:B------:R-:W-:Y:S02]  /*19960*/  IMAD.MOV.U32 R179, RZ, RZ, -0x1 ;  /* 0xffffffffffb37424 */ /* 0x000fe400078e00ff */
[----:B------:R-:W-:Y:S05]  /*19970*/  CALL.REL.NOINC `($__internal_36_$__cuda_sm70_shflsync_bfly_p) ;  /* 0x0000069000007944 */ /* 0x000fea0003c00000 */
[----:B01----:R-:W-:Y:S01]  /*19980*/  FADD.FTZ R173, R173, R206 ;  /* 0x000000ceadad7221 */ /* 0x003fe20000010000 */
[----:B------:R-:W-:Y:S01]  /*19990*/  MOV R176, 0x199e0 ;  /* 0x000199e000b07802 */ /* 0x000fe20000000f00 */
[----:B------:R-:W-:Y:S02]  /*199a0*/  IMAD.MOV.U32 R206, RZ, RZ, 0x10 ;  /* 0x00000010ffce7424 */ /* 0x000fe400078e00ff */
[----:B------:R-:W-:-:S02]  /*199b0*/  IMAD.MOV.U32 R178, RZ, RZ, 0x1f ;  /* 0x0000001fffb27424 */ /* 0x000fc400078e00ff */
[----:B------:R-:W-:Y:S02]  /*199c0*/  IMAD.MOV.U32 R179, RZ, RZ, -0x1 ;  /* 0xffffffffffb37424 */ /* 0x000fe400078e00ff */
[----:B------:R-:W-:Y:S05]  /*199d0*/  CALL.REL.NOINC `($__internal_36_$__cuda_sm70_shflsync_bfly_p) ;  /* 0x0000063000007944 */ /* 0x000fea0003c00000 */
[----:B-1----:R-:W-:Y:S01]  /*199e0*/  FADD.FTZ R172, R173, R206 ;  /* 0x000000ceadac7221 */ /* 0x002fe20000010000 */
[----:B------:R-:W-:Y:S01]  /*199f0*/  LOP3.LUT P3, RZ, R205, 0x20, RZ, 0xc0, !PT ;  /* 0x00000020cdff7812 */ /* 0x000fe2000786c0ff */
[----:B------:R-:W-:Y:S02]  /*19a00*/  IMAD.MOV.U32 R206, RZ, RZ, 0x1 ;  /* 0x00000001ffce7424 */ /* 0x000fe400078e00ff */
[----:B------:R-:W-:Y:S02]  /*19a10*/  FMUL.FTZ R172, R197, R172 ;  /* 0x000000acc5ac7220 */ /* 0x000fe40000410000 */
[----:B0-----:R-:W-:Y:S02]  /*19a20*/  IMAD.MOV.U32 R179, RZ, RZ, -0x1 ;  /* 0xffffffffffb37424 */ /* 0x001fe400078e00ff */
        /* <DEDUP_REMOVED lines=67> */
[----:B------:R-:W-:Y:S05]  /*19e60*/  CALL.REL.NOINC `($__internal_36_$__cuda_sm70_shflsync_bfly_p) ;  /* 0x000001a000007944 */ /* 0x000fea0003c00000 */
[----:B01----:R-:W-:Y:S01]  /*19e70*/  FADD.FTZ R173, R173, R206 ;  /* 0x000000ceadad7221 */ /* 0x003fe20000010000 */
[----:B------:R-:W-:Y:S01]  /*19e80*/  MOV R176, 0x19ed0 ;  /* 0x00019ed000b07802 */ /* 0x000fe20000000f00 */
[----:B------:R-:W-:Y:S02]  /*19e90*/  IMAD.MOV.U32 R206, RZ, RZ, 0x2 ;  /* 0x00000002ffce7424 */ /* 0x000fe400078e00ff */
[----:B------:R-:W-:Y:S02]  /*19ea0*/  IMAD.MOV.U32 R178, RZ, RZ, 0x1f ;  /* 0x0000001fffb27424 */ /* 0x000fe400078e00ff */
[----:B------:R-:W-:Y:S02]  /*19eb0*/  IMAD.MOV.U32 R179, RZ, RZ, -0x1 ;  /* 0xffffffffffb37424 */ /* 0x000fe400078e00ff */
[----:B------:R-:W-:Y:S05]  /*19ec0*/  CALL.REL.NOINC `($__internal_36_$__cuda_sm70_shflsync_bfly_p) ;  /* 0x0000014000007944 */ /* 0x000fea0003c00000 */
[----:B01----:R-:W-:Y:S01]  /*19ed0*/  FADD.FTZ R173, R173, R206 ;  /* 0x000000ceadad7221 */ /* 0x003fe20000010000 */
[----:B------:R-:W-:Y:S01]  /*19ee0*/  HFMA2.MMA R206, -RZ, RZ, 0, 2.384185791015625e-07 ;  /* 0x00000004ffce7435 */ /* 0x000fe200000001ff */
[----:B------:R-:W-:Y:S01]  /*19ef0*/  IMAD.MOV.U32 R178, RZ, RZ, 0x1f ;  /* 0x0000001fffb27424 */ /* 0x000fe200078e00ff */
[----:B------:R-:W-:Y:S01]  /*19f00*/  MOV R176, 0x19f30 ;  /* 0x00019f3000b07802 */ /* 0x000fe20000000f00 */
[----:B------:R-:W-:-:S03]  /*19f10*/  IMAD.MOV.U32 R179, RZ, RZ, -0x1 ;  /* 0xffffffffffb37424 */ /* 0x000fc600078e00ff */
[----:B------:R-:W-:Y:S05]  /*19f20*/  CALL.REL.NOINC `($__internal_36_$__cuda_sm70_shflsync_bfly_p) ;  /* 0x000000e000007944 */ /* 0x000fea0003c00000 */
[----:B01----:R-:W-:Y:S01]  /*19f30*/  FADD.FTZ R173, R173, R206 ;  /* 0x000000ceadad7221 */ /* 0x003fe20000010000 */
[----:B------:R-:W-:Y:S01]  /*19f40*/  MOV R176, 0x19f90 ;  /* 0x00019f9000b07802 */ /* 0x000fe20000000f00 */
[----:B------:R-:W-:-:S02]  /*19f50*/  IMAD.MOV.U32 R206, RZ, RZ, 0x8 ;  /* 0x00000008ffce7424 */ /* 0x000fc400078e00ff */
[----:B------:R-:W-:Y:S02]  /*19f60*/  IMAD.MOV.U32 R178, RZ, RZ, 0x1f ;  /* 0x0000001fffb27424 */ /* 0x000fe400078e00ff */
[----:B------:R-:W-:Y:S02]  /*19f70*/  IMAD.MOV.U32 R179, RZ, RZ, -0x1 ;  /* 0xffffffffffb37424 */ /* 0x000fe400078e00ff */
[----:B------:R-:W-:Y:S05]  /*19f80*/  CALL.REL.NOINC `($__internal_36_$__cuda_sm70_shflsync_bfly_p) ;  /* 0x0000008000007944 */ /* 0x000fea0003c00000 */
[----:B-1----:R-:W-:Y:S01]  /*19f90*/  FADD.FTZ R175, R173, R206 ;  /* 0x000000ceadaf7221 */ /* 0x002fe20000010000 */
[----:B------:R-:W-:Y:S01]  /*19fa0*/  MOV R176, 0x1a000 ;  /* 0x0001a00000b07802 */ /* 0x000fe20000000f00 */
[----:B------:R-:W-:Y:S02]  /*19fb0*/  IMAD.MOV.U32 R206, RZ, RZ, 0x10 ;  /* 0x00000010ffce7424 */ /* 0x000fe400078e00ff */
[----:B0-----:R-:W-:Y:S02]  /*19fc0*/  IMAD.MOV.U32 R178, RZ, RZ, 0x1f ;  /* 0x0000001fffb27424 */ /* 0x001fe400078e00ff */
[----:B------:R-:W-:Y:S02]  /*19fd0*/  IMAD.MOV.U32 R179, RZ, RZ, -0x1 ;  /* 0xffffffffffb37424 */ /* 0x000fe400078e00ff */
[----:B------:R-:W-:-:S02]  /*19fe0*/  IMAD.MOV.U32 R173, RZ, RZ, R175 ;  /* 0x000000ffffad7224 */ /* 0x000fc400078e00af */
[----:B------:R-:W-:Y:S05]  /*19ff0*/  CALL.REL.NOINC `($__internal_36_$__cuda_sm70_shflsync_bfly_p) ;  /* 0x0000001000007944 */ /* 0x000fea0003c00000 */
[----:B01----:R-:W-:Y:S05]  /*1a000*/  BRA `(.L_x_11524) ;  /* 0xffffe70000007947 */ /* 0x003fea000383ffff */
        .weak           $__internal_36_$__cuda_sm70_shflsync_bfly_p
        .type           $__internal_36_$__cuda_sm70_shflsync_bfly_p,@function
        .size           $__internal_36_$__cuda_sm70_shflsync_bfly_p,(.L_x_26496 - $__internal_36_$__cuda_sm70_shflsync_bfly_p)
$__internal_36_$__cuda_sm70_shflsync_bfly_p:
[----:B------:R-:W-:Y:S01]  /*1a010*/  IMAD.MOV.U32 R177, RZ, RZ, 0x0 ;  /* 0x00000000ffb17424 */ /* 0x000fe200078e00ff */
[----:B------:R-:W-:Y:S04]  /*1a020*/  WARPSYNC R179 ;  /* 0x000000b300007348 */ /* 0x000fe80003800000 */
[----:B------:R0:W1:Y:S01]  /*1a030*/  SHFL.BFLY PT, R206, R173, R206, R178 ;  /* 0x0c0000ceadce7389 */ /* 0x00006200000e00b2 */
[----:B------:R-:W-:Y:S05]  /*1a040*/  RET.REL.NODEC R176 `(_ZN10layer_norm31ln_parallel_residual_fwd_kernelINS_13Kernel_traitsIf13__nv_bfloat16fS2_fjLj4096ELj1ELj1ELj4ELj16ENS_18Kernel_traits_baseILj4096EfS2_fS2_fjLj128EEEEELb1ELb0ELb0EEEvNS_9FwdParamsE) ;  /* 0xfffe5fb0b0007950 */ /* 0x000fea0003c3ffff */
.L_x_11525:
        /* <DEDUP_REMOVED lines=11> */
.L_x_26496:


//--------------------- .text._ZN10layer_norm31ln_parallel_residual_fwd_kernelINS_13Kernel_traitsIf13__nv_bfloat16fS2_fjLj4096ELj1ELj1ELj4ELj16ENS_18Kernel_traits_baseILj4096EfS2_fS2_fjLj128EEEEELb1ELb0ELb1EEEvNS_9FwdParamsE --------------------------
	.section	.text._ZN10layer_norm31ln_parallel_residual_fwd_kernelINS_13Kernel_traitsIf13__nv_bfloat16fS2_fjLj4096ELj1ELj1ELj4ELj16ENS_18Kernel_traits_baseILj4096EfS2_fS2_fjLj128EEEEELb1ELb0ELb1EEEvNS_9FwdParamsE,"ax",@progbits
	.sectioninfo	@"SHI_REGISTERS=218"
	.align	128
        .global         _ZN10layer_norm31ln_parallel_residual_fwd_kernelINS_13Kernel_traitsIf13__nv_bfloat16fS2_fjLj4096ELj1ELj1ELj4ELj16ENS_18Kernel_traits_baseILj4096EfS2_fS2_fjLj128EEEEELb1ELb0ELb1EEEvNS_9FwdParamsE
        .type           _ZN10layer_norm31ln_parallel_residual_fwd_kernelINS_13Kernel_traitsIf13__nv_bfloat16fS2_fjLj4096ELj1ELj1ELj4ELj16ENS_18Kernel_traits_baseILj4096EfS2_fS2_fjLj128EEEEELb1ELb0ELb1EEEvNS_9FwdParamsE,@function
        .size           _ZN10layer_norm31ln_parallel_residual_fwd_kernelINS_13Kernel_traitsIf13__nv_bfloat16fS2_fjLj4096ELj1ELj1ELj4ELj16ENS_18Kernel_traits_baseILj4096EfS2_fS2_fjLj128EEEEELb1ELb0ELb1EEEvNS_9FwdParamsE,(.L_x_26497 - _ZN10layer_norm31ln_parallel_residual_fwd_kernelINS_13Kernel_traitsIf13__nv_bfloat16fS2_fjLj4096ELj1ELj1ELj4ELj16ENS_18Kernel_traits_baseILj4096EfS2_fS2_fjLj128EEEEELb1ELb0ELb1EEEvNS_9FwdParamsE)
        .other          _ZN10layer_norm31ln_parallel_residual_fwd_kernelINS_13Kernel_traitsIf13__nv_bfloat16fS2_fjLj4096ELj1ELj1ELj4ELj16ENS_18Kernel_traits_baseILj4096EfS2_fS2_fjLj128EEEEELb1ELb0ELb1EEEvNS_9FwdParamsE,@"STO_CUDA_ENTRY STV_DEFAULT"
_ZN10layer_norm31ln_parallel_residual_fwd_kernelINS_13Kernel_traitsIf13__nv_bfloat16fS2_fjLj4096ELj1ELj1ELj4ELj16ENS_18Kernel_traits_baseILj4096EfS2_fS2_fjLj128EEEEELb1ELb0ELb1EEEvNS_9FwdParamsE:
.text._ZN10layer_norm31ln_parallel_residual_fwd_kernelINS_13Kernel_traitsIf13__nv_bfloat16fS2_fjLj4096ELj1ELj1ELj4ELj16ENS_18Kernel_traits_baseILj4096EfS2_fS2_fjLj128EEEEELb1ELb0ELb1EEEvNS_9FwdParamsE:
[----:B------:R-:W-:Y:S02]  /*0000*/  IMAD.MOV.U32 R1, RZ, RZ, c[0x0][0x28] ;  /* 0x00000a00ff017624 */ /* 0x000fe400078e00ff */
[----:B------:R-:W-:Y:S02]  /*0010*/  ULDC.U8 UR4, c[0x0][0x244] ;  /* 0x0000910000047ab9 */ /* 0x000fe40000000000 */
[----:B------:R-:W-:Y:S01]  /*0020*/  ISETP.NE.AND P0, PT, RZ, UR4, PT ;  /* 0x00000004ff007c0c */ /* 0x000fe2000bf05270 */
[----:B------:R-:W-:Y:S01]  /*0030*/  ULDC.64 UR4, c[0x0][0x230] ;  /* 0x00008c0000047ab9 */ /* 0x000fe20000000a00 */
[----:B------:R-:W-:Y:S01]  /*0040*/  IMAD.MOV.U32 R0, RZ, RZ, c[0x0][0x23c] ;  /* 0x00008f00ff007624 */ /* 0x000fe200078e00ff */
[----:B------:R-:W-:Y:S01]  /*0050*/  ULDC.64 UR6, c[0x0][0x118] ;  /* 0x0000460000067ab9 */ /* 0x000fe20000000a00 */
[----:B------:R-:W-:Y:S02]  /*0060*/  IMAD.U32 R2, RZ, RZ, UR4 ;  /* 0x00000004ff027e24 */ /* 0x000fe4000f8e00ff */
[----:B------:R-:W-:Y:S02]  /*0070*/  IMAD.U32 R3, RZ, RZ, UR5 ;  /* 0x00000005ff037e24 */ /* 0x000fe4000f8e00ff */
[----:B------:R-:W-:-:S05]  /*0080*/  IMAD.MOV.U32 R193, RZ, RZ, c[0x0][0x238] ;  /* 0x00008e00ffc17624 */ /* 0x000fca00078e00ff */
[----:B------:R-:W2:Y:S01]  /*0090*/  @P0 LDG.E.64 R2, [R2.64] ;  /* 0x0000000602020981 */ /* 0x000ea2000c1e1b00 */
[----:B------:R-:W-:Y:S01]  /*00a0*/  @P0 IMAD.MOV.U32 R8, RZ, RZ, R193 ;  /* 0x000000ffff080224 */ /* 0x000fe200078e00c1 */
[----:B------:R-:W-:-:S05]  /*00b0*/  @P0 MOV R9, R0 ;  /* 0x0000000000090202 */ /* 0x000fca0000000f00 */
        /* <DEDUP_REMOVED lines=21> */
[----:B------:R-:W-:Y:S01]  /*0210*/  LEA.HI R187, R186, R187, RZ, 0x19 ;  /* 0x000000bbbabb7211 */ /* 0x000fe200078fc8ff */
        /* <DEDUP_REMOVED lines=73> */
[----:B------:R-:W-:-:S04]  /*06b0*/  IMAD.HI.U32 R5, R185, -0x326172a9, RZ ;  /* 0xcd9e8d57b9057827 */ /* 0x000fc800078e00ff */
[----:B------:R-:W-:Y:S01]  /*06c0*/  IMAD.HI.U32 R3, R184, -0x2daee0ad, RZ ;  /* 0xd2511f53b8037827 */ /* 0x000fe200078e00ff */
[----:B------:R-:W-:Y:S02]  /*06d0*/  LOP3.LUT R186, R186, 0x7f, RZ, 0xc0, !PT ;  /* 0x0000007fbaba7812 */ /* 0x000fe400078ec0ff */
[----:B------:R-:W-:Y:S02]  /*06e0*/  LOP3.LUT R180, R5, UR23, R8, 0x96, !PT ;  /* 0x0000001705b47c12 */ /* 0x000fe4000f8e9608 */
[----:B------:R-:W-:Y:S02]  /*06f0*/  LOP3.LUT R182, R3, UR24, R2, 0x96, !PT ;  /* 0x0000001803b67c12 */ /* 0x000fe4000f8e9602 */
[----:B------:R-:W-:-:S05]  /*0700*/  IADD3 R2, P1, R0, c[0x0][0x218], RZ ;  /* 0x0000860000027a10 */ /* 0x000fca0007f3e0ff */
[----:B------:R-:W-:Y:S02]  /*0710*/  IMAD.X R3, RZ, RZ, c[0x0][0x21c], P1 ;  /* 0x00008700ff037624 */ /* 0x000fe400008e06ff */
[----:B------:R-:W-:-:S03]  /*0720*/  IMAD.SHL.U32 R132, R186, 0x20, RZ ;  /* 0x00000020ba847824 */ /* 0x000fc600078e00ff */
        /* <DEDUP_REMOVED lines=9> */
[C---:B------:R-:W-:Y:S02]  /*07c0*/  IADD3 R4, P1, R132.reuse, c[0x0][0x220], RZ ;  /* 0x0000880084047a10 */ /* 0x040fe40007f3e0ff */
[----:B------:R-:W-:Y:S02]  /*07d0*/  ISETP.NE.AND.EX P0, PT, RZ, c[0x0][0x224], PT, P0 ;  /* 0x00008900ff007a0c */ /* 0x000fe40003f05300 */
[----:B------:R-:W-:Y:S01]  /*07e0*/  IADD3 R132, P3, R132, c[0x0][0x1b8], RZ ;  /* 0x00006e0084847a10 */ /* 0x000fe20007f7e0ff */
[----:B------:R-:W-:Y:S01]  /*07f0*/  IMAD.X R5, RZ, RZ, c[0x0][0x224], P1 ;  /* 0x00008900ff057624 */ /* 0x000fe200008e06ff */
[----:B------:R-:W-:Y:S02]  /*0800*/  ISETP.GE.AND P1, PT, R187, c[0x0][0x164], PT ;  /* 0x00005900bb007a0c */ /* 0x000fe40003f26270 */
[----:B0-----:R-:W-:Y:S02]  /*0810*/  IADD3 R2, P2, R0, c[0x0][0x1b0], RZ ;  /* 0x00006c0000027a10 */ /* 0x001fe40007f5e0ff */
[----:B------:R-:W-:-:S03]  /*0820*/  IADD3.X R133, RZ, c[0x0][0x1bc], RZ, P3, !PT ;  /* 0x00006f00ff857a10 */ /* 0x000fc60001ffe4ff */
[----:B------:R-:W-:Y:S02]  /*0830*/  IMAD.X R3, RZ, RZ, c[0x0][0x1b4], P2 ;  /* 0x00006d00ff037624 */ /* 0x000fe400010e06ff */
        /* <DEDUP_REMOVED lines=16> */
[----:B0-----:R1:W5:Y:S01]  /*0940*/  LDG.E.128 R4, [R132.64+0x3010] ;  /* 0x0030100684047981 */ /* 0x001362000c1e1d00 */
[----:B------:R-:W-:Y:S01]  /*0950*/  UIADD3 UR25, UR4, -0x700cb87f, URZ ;  /* 0x8ff3478104197890 */ /* 0x000fe2000fffe03f */
[----:B------:R-:W-:Y:S01]  /*0960*/  IMAD R184, R184, -0x2daee0ad, RZ ;  /* 0xd2511f53b8b87824 */ /* 0x000fe200078e02ff */
[----:B------:R-:W-:Y:S01]  /*0970*/  UIADD3 UR26, UR5, -0x695add53, URZ ;  /* 0x96a522ad051a7890 */ /* 0x000fe2000fffe03f */
[----:B------:R0:W5:Y:S01]  /*0980*/  LDG.E.128 R64, [R2.64] ;  /* 0x0000000602407981 */ /* 0x000162000c1e1d00 */
[----:B------:R-:W-:-:S02]  /*0990*/  IMAD R185, R185, -0x326172a9, RZ ;  /* 0xcd9e8d57b9b97824 */ /* 0x000fc400078e02ff */
[----:B------:R-:W-:Y:S01]  /*09a0*/  IMAD.HI.U32 R0, R182, -0x326172a9, RZ ;  /* 0xcd9e8d57b6007827 */ /* 0x000fe200078e00ff */
[----:B------:R0:W5:Y:S04]  /*09b0*/  LDG.E.128 R60, [R2.64+0x10] ;  /* 0x00001006023c7981 */ /* 0x000168000c1e1d00 */
[----:B------:R0:W5:Y:S04]  /*09c0*/  LDG.E.128 R56, [R2.64+0x1000] ;  /* 0x0010000602387981 */ /* 0x000168000c1e1d00 */
[----:B------:R0:W5:Y:S04]  /*09d0*/  LDG.E.128 R52, [R2.64+0x1010] ;  /* 0x0010100602347981 */ /* 0x000168000c1e1d00 */
[----:B------:R0:W5:Y:S04]  /*09e0*/  LDG.E.128 R48, [R2.64+0x2000] ;  /* 0x0020000602307981 */ /* 0x000168000c1e1d00 */
[----:B------:R0:W5:Y:S04]  /*09f0*/  LDG.E.128 R44, [R2.64+0x2010] ;  /* 0x00201006022c7981 */ /* 0x000168000c1e1d00 */
[----:B------:R0:W5:Y:S04]  /*0a00*/  LDG.E.128 R40, [R2.64+0x3000] ;  /* 0x0030000602287981 */ /* 0x000168000c1e1d00 */
[----:B------:R0:W5:Y:S01]  /*0a10*/  LDG.E.128 R36, [R2.64+0x3010] ;  /* 0x0030100602247981 */ /* 0x000162000c1e1d00 */
[----:B------:R-:W-:Y:S01]  /*0a20*/  LOP3.LUT R185, R0, UR25, R185, 0x96, !PT ;  /* 0x0000001900b97c12 */ /* 0x000fe2000f8e96b9 */
[----:B------:R-:W-:Y:S01]  /*0a30*/  IMAD.MOV.U32 R177, RZ, RZ, 0x1 ;  /* 0x00000001ffb17424 */ /* 0x000fe200078e00ff */
[----:B------:R-:W-:Y:S01]  /*0a40*/  LOP3.LUT R193, R193, 0x3, RZ, 0xc0, !PT ;  /* 0x00000003c1c17812 */ /* 0x000fe200078ec0ff */
[----:B------:R-:W-:-:S02]  /*0a50*/  IMAD R182, R182, -0x326172a9, RZ ;  /* 0xcd9e8d57b6b67824 */ /* 0x000fc400078e02ff */
[----:B0-----:R-:W-:Y:S01]  /*0a60*/  IMAD.HI.U32 R3, R180, -0x2daee0ad, RZ ;  /* 0xd2511f53b4037827 */ /* 0x001fe200078e00ff */
[----:B------:R-:W-:-:S03]  /*0a70*/  ULDC.U8 UR8, c[0x0][0x1f0] ;  /* 0x00007c0000087ab9 */ /* 0x000fc60000000000 */
[----:B------:R-:W-:Y:S01]  /*0a80*/  IMAD R180, R180, -0x2daee0ad, RZ ;  /* 0xd2511f53b4b47824 */ /* 0x000fe200078e02ff */
[----:B------:R-:W-:Y:S01]  /*0a90*/  LOP3.LUT R184, R3, UR26, R184, 0x96, !PT ;  /* 0x0000001a03b87c12 */ /* 0x000fe2000f8e96b8 */
[----:B-1----:R-:W-:Y:S02]  /*0aa0*/  IMAD.MOV.U32 R178, RZ, RZ, RZ ;  /* 0x000000ffffb27224 */ /* 0x002fe400078e00ff */
.L_x_12045:
[----:B------:R-:W-:Y:S01]  /*0ab0*/  ISETP.NE.U32.AND P0, PT, RZ, c[0x0][0x180], PT ;  /* 0x00006000ff007a0c */ /* 0x000fe20003f05070 */
[----:B------:R-:W-:Y:S01]  /*0ac0*/  IMAD R140, R187, c[0x0][0x168], RZ ;  /* 0x00005a00bb8c7a24 */ /* 0x000fe200078e02ff */
[----:B------:R-:W-:Y:S01]  /*0ad0*/  ISETP.NE.U32.AND P1, PT, RZ, c[0x0][0x178], PT ;  /* 0x00005e00ff007a0c */ /* 0x000fe20003f25070 */
[----:B------:R-:W-:Y:S01]  /*0ae0*/  IMAD.MOV.U32 R165, RZ, RZ, 0x10 ;  /* 0x00000010ffa57424 */ /* 0x000fe200078e00ff */
[----:B------:R-:W-:Y:S02]  /*0af0*/  ISETP.NE.AND.EX P0, PT, RZ, c[0x0][0x184], PT, P0 ;  /* 0x00006100ff007a0c */ /* 0x000fe40003f05300 */
[----:B------:R-:W-:Y:S02]  /*0b00*/  SHF.R.S32.HI R141, RZ, 0x1f, R140 ;  /* 0x0000001fff8d7819 */ /* 0x000fe4000001148c */
[----:B------:R-:W-:-:S02]  /*0b10*/  ISETP.NE.AND.EX P2, PT, RZ, c[0x0][0x17c], PT, P1 ;  /* 0x00005f00ff007a0c */ /* 0x000fc40003f45310 */
[----:B------:R-:W-:Y:S02]  /*0b20*/  LEA.HI R141, R141, R140, RZ, 0x3 ;  /* 0x0000008c8d8d7211 */ /* 0x000fe400078f18ff */
[----:B------:R-:W-:Y:S02]  /*0b30*/  LOP3.LUT R198, R198, 0xffffffdf, RZ, 0xc0, !PT ;  /* 0xffffffdfc6c67812 */ /* 0x000fe400078ec0ff */
[----:B------:R-:W-:-:S03]  /*0b40*/  LEA.HI.SX32 R192, R141, R186, 0x1d ;  /* 0x000000ba8dc07211 */ /* 0x000fc600078feaff */
[----:B------:R-:W-:Y:S02]  /*0b50*/  @P0 IMAD.MOV.U32 R143, RZ, RZ, 0x20 ;  /* 0x00000020ff8f0424 */ /* 0x000fe400078e00ff */
[-C--:B------:R-:W-:Y:S01]  /*0b60*/  IMAD.WIDE.U32 R144, R192, R165.reuse, c[0x0][0x170] ;  /* 0x00005c00c0907625 */ /* 0x080fe200078e00a5 */
        /* <DEDUP_REMOVED lines=19> */
.L_x_11527:
[----:B------:R-:W-:Y:S02]  /*0ca0*/  IMAD.MOV.U32 R152, RZ, RZ, R182 ;  /* 0x000000ffff987224 */ /* 0x000fe400078e00b6 */
.L_x_11528:
[----:B------:R-:W-:Y:S05]  /*0cb0*/  BSYNC B0 ;  /* 0x0000000000007941 */ /* 0x000fea0003800000 */
.L_x_11526:
        /* <DEDUP_REMOVED lines=16> */
.L_x_11532:
[----:B------:R-:W-:Y:S05]  /*0dc0*/  BSYNC B1 ;  /* 0x0000000000017941 */ /* 0x000fea0003800000 */
.L_x_11531:
        /* <DEDUP_REMOVED lines=40> */
[----:B------:R-:W-:Y:S02]  /*1050*/  HFMA2.MMA R148, -RZ, RZ, 0, 0 ;  /* 0x00000000ff947435 */ /* 0x000fe400000001ff */
[----:B------:R-:W-:Y:S01]  /*1060*/  IMAD.MOV.U32 R182, RZ, RZ, R142 ;  /* 0x000000ffffb67224 */ /* 0x000fe200078e008e */
[----:B------:R-:W-:Y:S01]  /*1070*/  LOP3.LUT R184, R141, UR26, R184, 0x96, !PT ;  /* 0x0000001a8db87c12 */ /* 0x000fe2000f8e96b8 */
[----:B------:R-:W-:Y:S02]  /*1080*/  IMAD.MOV.U32 R180, RZ, RZ, R140 ;  /* 0x000000ffffb47224 */ /* 0x000fe400078e008c */
.L_x_11530:
[----:B------:R-:W-:Y:S05]  /*1090*/  BSYNC B0 ;  /* 0x0000000000007941 */ /* 0x000fea0003800000 */
.L_x_11529:
[----:B0-----:R-:W0:Y:S01]  /*10a0*/  I2F.U32 R140, R152 ;  /* 0x00000098008c7306 */ /* 0x001e220000201000 */
[----:B------:R-:W-:Y:S01]  /*10b0*/  IMAD.MOV.U32 R195, RZ, RZ, 0x2f800000 ;  /* 0x2f800000ffc37424 */ /* 0x000fe200078e00ff */
[----:B------:R-:W-:Y:S02]  /*10c0*/  ISETP.NE.U32.AND P1, PT, RZ, c[0x0][0x178], PT ;  /* 0x00005e00ff007a0c */ /* 0x000fe40003f25070 */
[----:B-----5:R-:W-:-:S02]  /*10d0*/  PRMT R141, RZ, 0x5410, R144 ;  /* 0x00005410ff8d7816 */ /* 0x020fc40000000090 */
        /* <DEDUP_REMOVED lines=13> */
.L_x_11533:
        /* <DEDUP_REMOVED lines=12> */
.L_x_11536:
[----:B------:R-:W-:Y:S02]  /*1270*/  MOV R154, R182 ;  /* 0x000000b6009a7202 */ /* 0x000fe40000000f00 */
.L_x_11537:
[----:B------:R-:W-:Y:S05]  /*1280*/  BSYNC B0 ;  /* 0x0000000000007941 */ /* 0x000fea0003800000 */
.L_x_11535:
        /* <DEDUP_REMOVED lines=16> */
.L_x_11541:
[----:B------:R-:W-:Y:S05]  /*1390*/  BSYNC B1 ;  /* 0x0000000000017941 */ /* 0x000fea0003800000 */
.L_x_11540:
        /* <DEDUP_REMOVED lines=44> */
.L_x_11539:
[----:B------:R-:W-:Y:S05]  /*1660*/  BSYNC B0 ;  /* 0x0000000000007941 */ /* 0x000fea0003800000 */
.L_x_11538:
        /* <DEDUP_REMOVED lines=9> */
.L_x_11534:
        /* <DEDUP_REMOVED lines=12> */
.L_x_11543:
[----:B------:R-:W-:Y:S02]  /*17c0*/  IMAD.MOV.U32 R154, RZ, RZ, R182 ;  /* 0x000000ffff9a7224 */ /* 0x000fe400078e00b6 */
.L_x_11544:
[----:B------:R-:W-:Y:S05]  /*17d0*/  BSYNC B0 ;  /* 0x0000000000007941 */ /* 0x000fea0003800000 */
.L_x_11542:
        /* <DEDUP_REMOVED lines=16> */
.L_x_11548:
[----:B------:R-:W-:Y:S05]  /*18e0*/  BSYNC B1 ;  /* 0x0000000000017941 */ /* 0x000fea0003800000 */
.L_x_11547:
        /* <DEDUP_REMOVED lines=44> */
.L_x_11546:
[----:B------:R-:W-:Y:S05]  /*1bb0*/  BSYNC B0 ;  /* 0x0000000000007941 */ /* 0x000fea0003800000 */
.L_x_11545:
        /* <DEDUP_REMOVED lines=14> */
.L_x_11549:
        /* <DEDUP_REMOVED lines=12> */
.L_x_11552:
[----:B------:R-:W-:Y:S02]  /*1d60*/  IMAD.MOV.U32 R144, RZ, RZ, R182 ;  /* 0x000000ffff907224 */ /* 0x000fe400078e00b6 */
.L_x_11553:
[----:B------:R-:W-:Y:S05]  /*1d70*/  BSYNC B0 ;  /* 0x0000000000007941 */ /* 0x000fea0003800000 */
.L_x_11551:
        /* <DEDUP_REMOVED lines=16> */
.L_x_11557:
[----:B------:R-:W-:Y:S05]  /*1e80*/  BSYNC B1 ;  /* 0x0000000000017941 */ /* 0x000fea0003800000 */
.L_x_11556:
        /* <DEDUP_REMOVED lines=44> */
.L_x_11555:
[----:B------:R-:W-:Y:S05]  /*2150*/  BSYNC B0 ;  /* 0x0000000000007941 */ /* 0x000fea0003800000 */
.L_x_11554:
        /* <DEDUP_REMOVED lines=9> */
.L_x_11550:
        /* <DEDUP_REMOVED lines=12> */
.L_x_11559:
[----:B------:R-:W-:Y:S02]  /*22b0*/  IMAD.MOV.U32 R154, RZ, RZ, R182 ;  /* 0x000000ffff9a7224 */ /* 0x000fe400078e00b6 */
.L_x_11560:
[----:B------:R-:W-:Y:S05]  /*22c0*/  BSYNC B0 ;  /* 0x0000000000007941 */ /* 0x000fea0003800000 */
.L_x_11558:
        /* <DEDUP_REMOVED lines=16> */
.L_x_11564:
[----:B------:R-:W-:Y:S05]  /*23d0*/  BSYNC B1 ;  /* 0x0000000000017941 */ /* 0x000fea0003800000 */
.L_x_11563:
        /* <DEDUP_REMOVED lines=44> */
.L_x_11562:
[----:B------:R-:W-:Y:S05]  /*26a0*/  BSYNC B0 ;  /* 0x0000000000007941 */ /* 0x000fea0003800000 */
.L_x_11561:
        /* <DEDUP_REMOVED lines=14> */
.L_x_11565:
        /* <DEDUP_REMOVED lines=12> */
.L_x_11568:
[----:B------:R-:W-:Y:S02]  /*2850*/  IMAD.MOV.U32 R156, RZ, RZ, R182 ;  /* 0x000000ffff9c7224 */ /* 0x000fe400078e00b6 */
.L_x_11569:
[----:B------:R-:W-:Y:S05]  /*2860*/  BSYNC B0 ;  /* 0x0000000000007941 */ /* 0x000fea0003800000 */
.L_x_11567:
        /* <DEDUP_REMOVED lines=16> */
.L_x_11573:
[----:B------:R-:W-:Y:S05]  /*2970*/  BSYNC B1 ;  /* 0x0000000000017941 */ /* 0x000fea0003800000 */
.L_x_11572:
        /* <DEDUP_REMOVED lines=44> */
.L_x_11571:
[----:B------:R-:W-:Y:S05]  /*2c40*/  BSYNC B0 ;  /* 0x0000000000007941 */ /* 0x000fea0003800000 */
.L_x_11570:
        /* <DEDUP_REMOVED lines=9> */
.L_x_11566:
        /* <DEDUP_REMOVED lines=12> */
.L_x_11575:
[----:B------:R-:W-:Y:S02]  /*2da0*/  IMAD.MOV.U32 R156, RZ, RZ, R182 ;  /* 0x000000ffff9c7224 */ /* 0x000fe400078e00b6 */
.L_x_11576:
[----:B------:R-:W-:Y:S05]  /*2db0*/  BSYNC B0 ;  /* 0x0000000000007941 */ /* 0x000fea0003800000 */
.L_x_11574:
        /* <DEDUP_REMOVED lines=16> */
.L_x_11580:
[----:B------:R-:W-:Y:S05]  /*2ec0*/  BSYNC B1 ;  /* 0x0000000000017941 */ /* 0x000fea0003800000 */
.L_x_11579:
        /* <DEDUP_REMOVED lines=44> */
.L_x_11578:
[----:B------:R-:W-:Y:S05]  /*3190*/  BSYNC B0 ;  /* 0x0000000000007941 */ /* 0x000fea0003800000 */
.L_x_11577:
        /* <DEDUP_REMOVED lines=14> */
.L_x_11581:
        /* <DEDUP_REMOVED lines=12> */
.L_x_11584:
[----:B------:R-:W-:Y:S02]  /*3340*/  IMAD.MOV.U32 R154, RZ, RZ, R182 ;  /* 0x000000ffff9a7224 */ /* 0x000fe400078e00b6 */
.L_x_11585:
[----:B------:R-:W-:Y:S05]  /*3350*/  BSYNC B0 ;  /* 0x0000000000007941 */ /* 0x000fea0003800000 */
.L_x_11583:
        /* <DEDUP_REMOVED lines=16> */
.L_x_11589:
[----:B------:R-:W-:Y:S05]  /*3460*/  BSYNC B1 ;  /* 0x0000000000017941 */ /* 0x000fea0003800000 */
.L_x_11588:
        /* <DEDUP_REMOVED lines=44> */
.L_x_11587:
[----:B------:R-:W-:Y:S05]  /*3730*/  BSYNC B0 ;  /* 0x0000000000007941 */ /* 0x000fea0003800000 */
.L_x_11586:
        /* <DEDUP_REMOVED lines=9> */
.L_x_11582:
        /* <DEDUP_REMOVED lines=12> */
.L_x_11591:
[----:B------:R-:W-:Y:S02]  /*3890*/  IMAD.MOV.U32 R154, RZ, RZ, R182 ;  /* 0x000000ffff9a7224 */ /* 0x000fe400078e00b6 */
.L_x_11592:
[----:B------:R-:W-:Y:S05]  /*38a0*/  BSYNC B0 ;  /* 0x0000000000007941 */ /* 0x000fea0003800000 */
.L_x_11590:
        /* <DEDUP_REMOVED lines=16> */
.L_x_11596:
[----:B------:R-:W-:Y:S05]  /*39b0*/  BSYNC B1 ;  /* 0x0000000000017941 */ /* 0x000fea0003800000 */
.L_x_11595:
        /* <DEDUP_REMOVED lines=39> */
[----:B------:R-:W-:Y:S02]  /*3c30*/  MOV R182, R148 ;  /* 0x0000009400b67202 */ /* 0x000fe40000000f00 */
[----:B------:R-:W-:Y:S01]  /*3c40*/  LOP3.LUT R185, R149, UR25, R150, 0x96, !PT ;  /* 0x0000001995b97c12 */ /* 0x000fe2000f8e9696 */
[----:B------:R-:W-:Y:S01]  /*3c50*/  IMAD.MOV.U32 R180, RZ, RZ, R144 ;  /* 0x000000ffffb47224 */ /* 0x000fe200078e0090 */
[----:B------:R-:W-:Y:S01]  /*3c60*/  LOP3.LUT R184, R145, UR26, R184, 0x96, !PT ;  /* 0x0000001a91b87c12 */ /* 0x000fe2000f8e96b8 */
[----:B------:R-:W-:Y:S02]  /*3c70*/  IMAD.MOV.U32 R148, RZ, RZ, RZ ;  /* 0x000000ffff947224 */ /* 0x000fe400078e00ff */
.L_x_11594:
[----:B------:R-:W-:Y:S05]  /*3c80*/  BSYNC B0 ;  /* 0x0000000000007941 */ /* 0x000fea0003800000 */
.L_x_11593:
        /* <DEDUP_REMOVED lines=12> */
.L_x_11597:
        /* <DEDUP_REMOVED lines=12> */
.L_x_11600:
[----:B------:R-:W-:Y:S02]  /*3e10*/  IMAD.MOV.U32 R156, RZ, RZ, R182 ;  /* 0x000000ffff9c7224 */ /* 0x000fe400078e00b6 */
.L_x_11601:
[----:B------:R-:W-:Y:S05]  /*3e20*/  BSYNC B0 ;  /* 0x0000000000007941 */ /* 0x000fea0003800000 */
.L_x_11599:
        /* <DEDUP_REMOVED lines=16> */
.L_x_11605:
[----:B------:R-:W-:Y:S05]  /*3f30*/  BSYNC B1 ;  /* 0x0000000000017941 */ /* 0x000fea0003800000 */
.L_x_11604:
        /* <DEDUP_REMOVED lines=44> */
.L_x_11603:
[----:B------:R-:W-:Y:S05]  /*4200*/  BSYNC B0 ;  /* 0x0000000000007941 */ /* 0x000fea0003800000 */
.L_x_11602:
        /* <DEDUP_REMOVED lines=9> */
.L_x_11598:
        /* <DEDUP_REMOVED lines=12> */
.L_x_11607:
[----:B------:R-:W-:Y:S02]  /*4360*/  MOV R156, R182 ;  /* 0x000000b6009c7202 */ /* 0x000fe40000000f00 */
.L_x_11608:
[----:B------:R-:W-:Y:S05]  /*4370*/  BSYNC B0 ;  /* 0x0000000000007941 */ /* 0x000fea0003800000 */
.L_x_11606:
        /* <DEDUP_REMOVED lines=16> */
.L_x_11612:
[----:B------:R-:W-:Y:S05]  /*4480*/  BSYNC B1 ;  /* 0x0000000000017941 */ /* 0x000fea0003800000 */
.L_x_11611:
        /* <DEDUP_REMOVED lines=44> */
.L_x_11610:
[----:B------:R-:W-:Y:S05]  /*4750*/  BSYNC B0 ;  /* 0x0000000000007941 */ /* 0x000fea0003800000 */
.L_x_11609:
        /* <DEDUP_REMOVED lines=12> */
.L_x_11613:
        /* <DEDUP_REMOVED lines=12> */
.L_x_11616:
[----:B------:R-:W-:Y:S02]  /*48e0*/  MOV R156, R182 ;  /* 0x000000b6009c7202 */ /* 0x000fe40000000f00 */
.L_x_11617:
[----:B------:R-:W-:Y:S05]  /*48f0*/  BSYNC B0 ;  /* 0x0000000000007941 */ /* 0x000fea0003800000 */
.L_x_11615:
        /* <DEDUP_REMOVED lines=16> */
.L_x_11621:
[----:B------:R-:W-:Y:S05]  /*4a00*/  BSYNC B1 ;  /* 0x0000000000017941 */ /* 0x000fea0003800000 */
.L_x_11620:
        /* <DEDUP_REMOVED lines=8> */
[----:B------:R-:W-:-:S03]  /*4a90*/  HFMA2.MMA R146, -RZ, RZ, 0, 0 ;  /* 0x00000000ff927435 */ /* 0x000fc600000001ff */
        /* <DEDUP_REMOVED lines=35> */
.L_x_11619:
[----:B------:R-:W-:Y:S05]  /*4cd0*/  BSYNC B0 ;  /* 0x0000000000007941 */ /* 0x000fea0003800000 */
.L_x_11618:
        /* <DEDUP_REMOVED lines=9> */
.L_x_11614:
        /* <DEDUP_REMOVED lines=12> */
.L_x_11623:
[----:B------:R-:W-:Y:S02]  /*4e30*/  IMAD.MOV.U32 R156, RZ, RZ, R182 ;  /* 0x000000ffff9c7224 */ /* 0x000fe400078e00b6 */
.L_x_11624:
[----:B------:R-:W-:Y:S05]  /*4e40*/  BSYNC B0 ;  /* 0x0000000000007941 */ /* 0x000fea0003800000 */
.L_x_11622:
        /* <DEDUP_REMOVED lines=16> */
.L_x_11628:
[----:B------:R-:W-:Y:S05]  /*4f50*/  BSYNC B1 ;  /* 0x0000000000017941 */ /* 0x000fea0003800000 */
.L_x_11627:
        /* <DEDUP_REMOVED lines=44> */
.L_x_11626:
[----:B------:R-:W-:Y:S05]  /*5220*/  BSYNC B0 ;  /* 0x0000000000007941 */ /* 0x000fea0003800000 */
.L_x_11625:
        /* <DEDUP_REMOVED lines=12> */
.L_x_11629:
        /* <DEDUP_REMOVED lines=12> */
.L_x_11632:
[----:B------:R-:W-:Y:S02]  /*53b0*/  IMAD.MOV.U32 R156, RZ, RZ, R182 ;  /* 0x000000ffff9c7224 */ /* 0x000fe400078e00b6 */
.L_x_11633:
[----:B------:R-:W-:Y:S05]  /*53c0*/  BSYNC B0 ;  /* 0x0000000000007941 */ /* 0x000fea0003800000 */
.L_x_11631:
        /* <DEDUP_REMOVED lines=16> */
.L_x_11637:
[----:B------:R-:W-:Y:S05]  /*54d0*/  BSYNC B1 ;  /* 0x0000000000017941 */ /* 0x000fea0003800000 */
.L_x_11636:
        /* <DEDUP_REMOVED lines=44> */
.L_x_11635:
[----:B------:R-:W-:Y:S05]  /*57a0*/  BSYNC B0 ;  /* 0x0000000000007941 */ /* 0x000fea0003800000 */
.L_x_11634:
        /* <DEDUP_REMOVED lines=9> */
.L_x_11630:
        /* <DEDUP_REMOVED lines=12> */
.L_x_11639:
[----:B------:R-:W-:Y:S02]  /*5900*/  IMAD.MOV.U32 R156, RZ, RZ, R182 ;  /* 0x000000ffff9c7224 */ /* 0x000fe400078e00b6 */
.L_x_11640:
[----:B------:R-:W-:Y:S05]  /*5910*/  BSYNC B0 ;  /* 0x0000000000007941 */ /* 0x000fea0003800000 */
.L_x_11638:
        /* <DEDUP_REMOVED lines=16> */
.L_x_11644:
[----:B------:R-:W-:Y:S05]  /*5a20*/  BSYNC B1 ;  /* 0x0000000000017941 */ /* 0x000fea0003800000 */
.L_x_11643:
        /* <DEDUP_REMOVED lines=44> */
.L_x_11642:
[----:B------:R-:W-:Y:S05]  /*5cf0*/  BSYNC B0 ;  /* 0x0000000000007941 */ /* 0x000fea0003800000 */
.L_x_11641:
        /* <DEDUP_REMOVED lines=12> */
.L_x_11645:
        /* <DEDUP_REMOVED lines=12> */
.L_x_11648:
[----:B------:R-:W-:Y:S02]  /*5e80*/  IMAD.MOV.U32 R156, RZ, RZ, R182 ;  /* 0x000000ffff9c7224 */ /* 0x000fe400078e00b6 */
.L_x_11649:
[----:B------:R-:W-:Y:S05]  /*5e90*/  BSYNC B0 ;  /* 0x0000000000007941 */ /* 0x000fea0003800000 */
.L_x_11647:
        /* <DEDUP_REMOVED lines=18> */
.L_x_11653:
[----:B------:R-:W-:Y:S05]  /*5fc0*/  BSYNC B1 ;  /* 0x0000000000017941 */ /* 0x000fea0003800000 */
.L_x_11652:
        /* <DEDUP_REMOVED lines=44> */
.L_x_11651:
[----:B------:R-:W-:Y:S05]  /*6290*/  BSYNC B0 ;  /* 0x0000000000007941 */ /* 0x000fea0003800000 */
.L_x_11650:
        /* <DEDUP_REMOVED lines=9> */
.L_x_11646:
[----:B------:R-:W-:Y:S01]  /*6330*/  P2R R152, PR, RZ, 0x2 ;  /* 0x00000002ff987803 */ /* 0x000fe20000000000 */
[----:B------:R-:W-:Y:S01]  /*6340*/  IMAD.MOV.U32 R197, RZ, RZ, 0x20 ;  /* 0x00000020ffc57424 */ /* 0x000fe200078e00ff */
[C---:B------:R-:W-:Y:S01]  /*6350*/  LOP3.LUT P1, RZ, R198.reuse, 0x2, RZ, 0xc0, !PT ;  /* 0x00000002c6ff7812 */ /* 0x040fe2000782c0ff */
[----:B------:R-:W-:Y:S01]  /*6360*/  IMAD.MOV.U32 R199, RZ, RZ, 0x8 ;  /* 0x00000008ffc77424 */ /* 0x000fe200078e00ff */
[----:B------:R-:W-:Y:S02]  /*6370*/  SEL R149, RZ, 0x10000, P4 ;  /* 0x00010000ff957807 */ /* 0x000fe40002000000 */
[----:B------:R-:W-:Y:S02]  /*6380*/  SEL R148, RZ, 0x100, P3 ;  /* 0x00000100ff947807 */ /* 0x000fe40001800000 */
[C---:B------:R-:W-:Y:S02]  /*6390*/  LOP3.LUT P4, RZ, R198.reuse, 0x8, RZ, 0xc0, !PT ;  /* 0x00000008c6ff7812 */ /* 0x040fe4000788c0ff */
[----:B------:R-:W-:-:S02]  /*63a0*/  LOP3.LUT P3, RZ, R198, 0x4, RZ, 0xc0, !PT ;  /* 0x00000004c6ff7812 */ /* 0x000fc4000786c0ff */
[----:B------:R-:W-:Y:S02]  /*63b0*/  SEL R150, RZ, 0x1, P1 ;  /* 0x00000001ff967807 */ /* 0x000fe40000800000 */
[----:B------:R-:W-:Y:S02]  /*63c0*/  SEL R151, RZ, 0x1000000, P5 ;  /* 0x01000000ff977807 */ /* 0x000fe40002800000 */
[----:B------:R-:W-:Y:S02]  /*63d0*/  ISETP.NE.AND P1, PT, R152, RZ, PT ;  /* 0x000000ff9800720c */ /* 0x000fe40003f25270 */
        /* <DEDUP_REMOVED lines=8> */
[----:B------:R-:W-:Y:S01]  /*6460*/  SEL R151, RZ, 0x1, P5 ;  /* 0x00000001ff977807 */ /* 0x000fe20002800000 */
[----:B------:R-:W-:Y:S01]  /*6470*/  IMAD.WIDE.U32 R154, R154, 0x100, RZ ;  /* 0x000001009a9a7825 */ /* 0x000fe200078e00ff */
[----:B------:R-:W-:Y:S02]  /*6480*/  LOP3.LUT P6, RZ, R198, 0x20, RZ, 0xc0, !PT ;  /* 0x00000020c6ff7812 */ /* 0x000fe400078cc0ff */
[C---:B------:R-:W-:Y:S01]  /*6490*/  IADD3 R156, R192.reuse, 0x80, RZ ;  /* 0x00000080c09c7810 */ /* 0x040fe20007ffe0ff */
[----:B------:R-:W-:Y:S01]  /*64a0*/  IMAD.WIDE.U32 R148, R192, R197, c[0x0][0x188] ;  /* 0x00006200c0947625 */ /* 0x000fe200078e00c5 */
[----:B------:R-:W-:-:S02]  /*64b0*/  LOP3.LUT R150, R154, R150, R152, 0xfe, !PT ;  /* 0x000000969a967212 */ /* 0x000fc400078efe98 */
[----:B------:R-:W-:Y:S01]  /*64c0*/  LOP3.LUT R153, R155, R159, R153, 0xfe, !PT ;  /* 0x0000009f9b997212 */ /* 0x000fe200078efe99 */
[----:B------:R-:W-:Y:S01]  /*64d0*/  @P0 IMAD.WIDE.U32 R160, R156, R197, c[0x0][0x180] ;  /* 0x000060009ca00625 */ /* 0x000fe200078e00c5 */
[----:B------:R-:W-:Y:S01]  /*64e0*/  LOP3.LUT R152, R150, R151, RZ, 0xfc, !PT ;  /* 0x0000009796987212 */ /* 0x000fe200078efcff */
[----:B------:R0:W-:Y:S02]  /*64f0*/  STG.E.128 [R148.64], R140 ;  /* 0x0000008c94007986 */ /* 0x0001e4000c101d06 */
[----:B------:R-:W-:Y:S02]  /*6500*/  IMAD.WIDE.U32 R150, R192, R199, c[0x0][0x190] ;  /* 0x00006400c0967625 */ /* 0x000fe400078e00c7 */
[----:B------:R0:W-:Y:S02]  /*6510*/  STG.E.128 [R148.64+0x10], R144 ;  /* 0x0000109094007986 */ /* 0x0001e4000c101d06 */
[CC--:B------:R-:W-:Y:S02]  /*6520*/  @P6 IMAD.WIDE.U32 R158, R156.reuse, R165.reuse, c[0x0][0x178] ;  /* 0x00005e009c9e6625 */ /* 0x0c0fe400078e00a5 */
[----:B------:R0:W-:Y:S02]  /*6530*/  STG.E.64 [R150.64], R152 ;  /* 0x0000009896007986 */ /* 0x0001e4000c101b06 */
[----:B------:R-:W-:Y:S01]  /*6540*/  IMAD.WIDE.U32 R154, R156, R165, c[0x0][0x170] ;  /* 0x00005c009c9a7625 */ /* 0x000fe200078e00a5 */
        /* <DEDUP_REMOVED lines=20> */
.L_x_11654:
        /* <DEDUP_REMOVED lines=16> */
.L_x_11656:
[----:B-1----:R-:W-:Y:S02]  /*6790*/  IMAD.MOV.U32 R162, RZ, RZ, R182 ;  /* 0x000000ffffa27224 */ /* 0x002fe400078e00b6 */
.L_x_11657:
[----:B------:R-:W-:Y:S05]  /*67a0*/  BSYNC B0 ;  /* 0x0000000000007941 */ /* 0x000fea0003800000 */
.L_x_11655:
        /* <DEDUP_REMOVED lines=16> */
.L_x_11661:
[----:B------:R-:W-:Y:S05]  /*68b0*/  BSYNC B1 ;  /* 0x0000000000017941 */ /* 0x000fea0003800000 */
.L_x_11660:
        /* <DEDUP_REMOVED lines=44> */
.L_x_11659:
[----:B------:R-:W-:Y:S05]  /*6b80*/  BSYNC B0 ;  /* 0x0000000000007941 */ /* 0x000fea0003800000 */
.L_x_11658:
        /* <DEDUP_REMOVED lines=14> */
.L_x_11662:
        /* <DEDUP_REMOVED lines=12> */
.L_x_11665:
[----:B------:R-:W-:Y:S02]  /*6d30*/  IMAD.MOV.U32 R157, RZ, RZ, R182 ;  /* 0x000000ffff9d7224 */ /* 0x000fe400078e00b6 */
.L_x_11666:
[----:B------:R-:W-:Y:S05]  /*6d40*/  BSYNC B0 ;  /* 0x0000000000007941 */ /* 0x000fea0003800000 */
.L_x_11664:
        /* <DEDUP_REMOVED lines=16> */
.L_x_11670:
[----:B------:R-:W-:Y:S05]  /*6e50*/  BSYNC B1 ;  /* 0x0000000000017941 */ /* 0x000fea0003800000 */
.L_x_11669:
        /* <DEDUP_REMOVED lines=44> */
.L_x_11668:
[----:B------:R-:W-:Y:S05]  /*7120*/  BSYNC B0 ;  /* 0x0000000000007941 */ /* 0x000fea0003800000 */
.L_x_11667:
        /* <DEDUP_REMOVED lines=9> */
.L_x_11663:
        /* <DEDUP_REMOVED lines=12> */
.L_x_11672:
[----:B------:R-:W-:Y:S02]  /*7280*/  IMAD.MOV.U32 R157, RZ, RZ, R182 ;  /* 0x000000ffff9d7224 */ /* 0x000fe400078e00b6 */
.L_x_11673:
[----:B------:R-:W-:Y:S05]  /*7290*/  BSYNC B0 ;  /* 0x0000000000007941 */ /* 0x000fea0003800000 */
.L_x_11671:
        /* <DEDUP_REMOVED lines=16> */
.L_x_11677:
[----:B------:R-:W-:Y:S05]  /*73a0*/  BSYNC B1 ;  /* 0x0000000000017941 */ /* 0x000fea0003800000 */
.L_x_11676:
        /* <DEDUP_REMOVED lines=44> */
.L_x_11675:
[----:B------:R-:W-:Y:S05]  /*7670*/  BSYNC B0 ;  /* 0x0000000000007941 */ /* 0x000fea0003800000 */
.L_x_11674:
        /* <DEDUP_REMOVED lines=14> */
.L_x_11678:
        /* <DEDUP_REMOVED lines=12> */
.L_x_11681:
[----:B------:R-:W-:Y:S02]  /*7820*/  IMAD.MOV.U32 R152, RZ, RZ, R182 ;  /* 0x000000ffff987224 */ /* 0x000fe400078e00b6 */
.L_x_11682:
[----:B------:R-:W-:Y:S05]  /*7830*/  BSYNC B0 ;  /* 0x0000000000007941 */ /* 0x000fea0003800000 */
.L_x_11680:
        /* <DEDUP_REMOVED lines=16> */
.L_x_11686:
[----:B------:R-:W-:Y:S05]  /*7940*/  BSYNC B1 ;  /* 0x0000000000017941 */ /* 0x000fea0003800000 */
.L_x_11685:
        /* <DEDUP_REMOVED lines=44> */
.L_x_11684:
[----:B------:R-:W-:Y:S05]  /*7c10*/  BSYNC B0 ;  /* 0x0000000000007941 */ /* 0x000fea0003800000 */
.L_x_11683:
        /* <DEDUP_REMOVED lines=9> */
.L_x_11679:
        /* <DEDUP_REMOVED lines=12> */
.L_x_11688:
[----:B------:R-:W-:Y:S02]  /*7d70*/  IMAD.MOV.U32 R152, RZ, RZ, R182 ;  /* 0x000000ffff987224 */ /* 0x000fe400078e00b6 */
.L_x_11689:
[----:B------:R-:W-:Y:S05]  /*7d80*/  BSYNC B0 ;  /* 0x0000000000007941 */ /* 0x000fea0003800000 */
.L_x_11687:
        /* <DEDUP_REMOVED lines=16> */
.L_x_11693:
[----:B------:R-:W-:Y:S05]  /*7e90*/  BSYNC B1 ;  /* 0x0000000000017941 */ /* 0x000fea0003800000 */
.L_x_11692:
        /* <DEDUP_REMOVED lines=44> */
.L_x_11691:
[----:B------:R-:W-:Y:S05]  /*8160*/  BSYNC B0 ;  /* 0x0000000000007941 */ /* 0x000fea0003800000 */
.L_x_11690:
[----:B------:R0:W1:Y:S01]  /*8170*/  I2F.U32 R150, R152 ;  /* 0x0000009800967306 */ /* 0x0000620000201000 */
[----:B------:R-:W-:Y:S02]  /*8180*/  LOP3.LUT R198, R198, 0xfffffffb, RZ, 0xc0, !PT ;  /* 0xfffffffbc6c67812 */ /* 0x000fe400078ec0ff */
[----:B0-----:R-:W-:Y:S01]  /*8190*/  PRMT R152, RZ, 0x5410, R153 ;  /* 0x00005410ff987816 */ /* 0x001fe20000000099 */
[----:B-1----:R-:W-:-:S05]  /*81a0*/  FFMA.FTZ R150, R150, R195, 1.1641532182693481445e-10 ;  /* 0x2f00000096967423 */ /* 0x002fca00000100c3 */
        /* <DEDUP_REMOVED lines=10> */
.L_x_11694:
        /* <DEDUP_REMOVED lines=12> */
.L_x_11697:
[----:B------:R-:W-:Y:S02]  /*8310*/  IMAD.MOV.U32 R157, RZ, RZ, R182 ;  /* 0x000000ffff9d7224 */ /* 0x000fe400078e00b6 */
.L_x_11698:
[----:B------:R-:W-:Y:S05]  /*8320*/  BSYNC B0 ;  /* 0x0000000000007941 */ /* 0x000fea0003800000 */
.L_x_11696:
        /* <DEDUP_REMOVED lines=16> */
.L_x_11702:
[----:B------:R-:W-:Y:S05]  /*8430*/  BSYNC B1 ;  /* 0x0000000000017941 */ /* 0x000fea0003800000 */
.L_x_11701:
        /* <DEDUP_REMOVED lines=44> */
.L_x_11700:
[----:B------:R-:W-:Y:S05]  /*8700*/  BSYNC B0 ;  /* 0x0000000000007941 */ /* 0x000fea0003800000 */
.L_x_11699:
        /* <DEDUP_REMOVED lines=9> */
.L_x_11695:
        /* <DEDUP_REMOVED lines=12> */
.L_x_11704:
[----:B------:R-:W-:Y:S02]  /*8860*/  IMAD.MOV.U32 R164, RZ, RZ, R182 ;  /* 0x000000ffffa47224 */ /* 0x000fe400078e00b6 */
.L_x_11705:
[----:B------:R-:W-:Y:S05]  /*8870*/  BSYNC B0 ;  /* 0x0000000000007941 */ /* 0x000fea0003800000 */
.L_x_11703:
        /* <DEDUP_REMOVED lines=16> */
.L_x_11709:
[----:B------:R-:W-:Y:S05]  /*8980*/  BSYNC B1 ;  /* 0x0000000000017941 */ /* 0x000fea0003800000 */
.L_x_11708:
        /* <DEDUP_REMOVED lines=44> */
.L_x_11707:
[----:B------:R-:W-:Y:S05]  /*8c50*/  BSYNC B0 ;  /* 0x0000000000007941 */ /* 0x000fea0003800000 */
.L_x_11706:
        /* <DEDUP_REMOVED lines=14> */
.L_x_11710:
        /* <DEDUP_REMOVED lines=12> */
.L_x_11713:
[----:B------:R-:W-:Y:S02]  /*8e00*/  IMAD.MOV.U32 R164, RZ, RZ, R182 ;  /* 0x000000ffffa47224 */ /* 0x000fe400078e00b6 */
.L_x_11714:
[----:B------:R-:W-:Y:S05]  /*8e10*/  BSYNC B0 ;  /* 0x0000000000007941 */ /* 0x000fea0003800000 */
.L_x_11712:
        /* <DEDUP_REMOVED lines=16> */
.L_x_11718:
[----:B------:R-:W-:Y:S05]  /*8f20*/  BSYNC B1 ;  /* 0x0000000000017941 */ /* 0x000fea0003800000 */
.L_x_11717:
        /* <DEDUP_REMOVED lines=44> */
.L_x_11716:
[----:B------:R-:W-:Y:S05]  /*91f0*/  BSYNC B0 ;  /* 0x0000000000007941 */ /* 0x000fea0003800000 */
.L_x_11715:
        /* <DEDUP_REMOVED lines=9> */
.L_x_11711:
        /* <DEDUP_REMOVED lines=12> */
.L_x_11720:
[----:B------:R-:W-:Y:S02]  /*9350*/  IMAD.MOV.U32 R157, RZ, RZ, R182 ;  /* 0x000000ffff9d7224 */ /* 0x000fe400078e00b6 */
.L_x_11721:
[----:B------:R-:W-:Y:S05]  /*9360*/  BSYNC B0 ;  /* 0x0000000000007941 */ /* 0x000fea0003800000 */
.L_x_11719:
        /* <DEDUP_REMOVED lines=16> */
.L_x_11725:
[----:B------:R-:W-:Y:S05]  /*9470*/  BSYNC B1 ;  /* 0x0000000000017941 */ /* 0x000fea0003800000 */
.L_x_11724:
        /* <DEDUP_REMOVED lines=44> */
.L_x_11723:
[----:B------:R-:W-:Y:S05]  /*9740*/  BSYNC B0 ;  /* 0x0000000000007941 */ /* 0x000fea0003800000 */
.L_x_11722:
        /* <DEDUP_REMOVED lines=12> */
.L_x_11726:
        /* <DEDUP_REMOVED lines=12> */
.L_x_11729:
[----:B------:R-:W-:Y:S02]  /*98d0*/  IMAD.MOV.U32 R164, RZ, RZ, R182 ;  /* 0x000000ffffa47224 */ /* 0x000fe400078e00b6 */
.L_x_11730:
[----:B------:R-:W-:Y:S05]  /*98e0*/  BSYNC B0 ;  /* 0x0000000000007941 */ /* 0x000fea0003800000 */
.L_x_11728:
        /* <DEDUP_REMOVED lines=16> */
.L_x_11734:
[----:B------:R-:W-:Y:S05]  /*99f0*/  BSYNC B1 ;  /* 0x0000000000017941 */ /* 0x000fea0003800000 */
.L_x_11733:
        /* <DEDUP_REMOVED lines=44> */
.L_x_11732:
[----:B------:R-:W-:Y:S05]  /*9cc0*/  BSYNC B0 ;  /* 0x0000000000007941 */ /* 0x000fea0003800000 */
.L_x_11731:
        /* <DEDUP_REMOVED lines=9> */
.L_x_11727:
        /* <DEDUP_REMOVED lines=12> */
.L_x_11736:
[----:B------:R-:W-:Y:S02]  /*9e20*/  IMAD.MOV.U32 R164, RZ, RZ, R182 ;  /* 0x000000ffffa47224 */ /* 0x000fe400078e00b6 */
.L_x_11737:
[----:B------:R-:W-:Y:S05]  /*9e30*/  BSYNC B0 ;  /* 0x0000000000007941 */ /* 0x000fea0003800000 */
.L_x_11735:
        /* <DEDUP_REMOVED lines=16> */
.L_x_11741:
[----:B------:R-:W-:Y:S05]  /*9f40*/  BSYNC B1 ;  /* 0x0000000000017941 */ /* 0x000fea0003800000 */
.L_x_11740:
        /* <DEDUP_REMOVED lines=44> */
.L_x_11739:
[----:B------:R-:W-:Y:S05]  /*a210*/  BSYNC B0 ;  /* 0x0000000000007941 */ /* 0x000fea0003800000 */
.L_x_11738:
        /* <DEDUP_REMOVED lines=12> */
.L_x_11742:
        /* <DEDUP_REMOVED lines=12> */
.L_x_11745:
[----:B------:R-:W-:Y:S02]  /*a3a0*/  IMAD.MOV.U32 R157, RZ, RZ, R182 ;  /* 0x000000ffff9d7224 */ /* 0x000fe400078e00b6 */
.L_x_11746:
[----:B------:R-:W-:Y:S05]  /*a3b0*/  BSYNC B0 ;  /* 0x0000000000007941 */ /* 0x000fea0003800000 */
.L_x_11744:
        /* <DEDUP_REMOVED lines=16> */
.L_x_11750:
[----:B------:R-:W-:Y:S05]  /*a4c0*/  BSYNC B1 ;  /* 0x0000000000017941 */ /* 0x000fea0003800000 */
.L_x_11749:
        /* <DEDUP_REMOVED lines=44> */
.L_x_11748:
[----:B------:R-:W-:Y:S05]  /*a790*/  BSYNC B0 ;  /* 0x0000000000007941 */ /* 0x000fea0003800000 */
.L_x_11747:
        /* <DEDUP_REMOVED lines=9> */
.L_x_11743:
        /* <DEDUP_REMOVED lines=12> */
.L_x_11752:
[----:B------:R-:W-:Y:S02]  /*a8f0*/  IMAD.MOV.U32 R164, RZ, RZ, R182 ;  /* 0x000000ffffa47224 */ /* 0x000fe400078e00b6 */
.L_x_11753:
[----:B------:R-:W-:Y:S05]  /*a900*/  BSYNC B0 ;  /* 0x0000000000007941 */ /* 0x000fea0003800000 */
.L_x_11751:
        /* <DEDUP_REMOVED lines=16> */
.L_x_11757:
[----:B------:R-:W-:Y:S05]  /*aa10*/  BSYNC B1 ;  /* 0x0000000000017941 */ /* 0x000fea0003800000 */
.L_x_11756:
        /* <DEDUP_REMOVED lines=44> */
.L_x_11755:
[----:B------:R-:W-:Y:S05]  /*ace0*/  BSYNC B0 ;  /* 0x0000000000007941 */ /* 0x000fea0003800000 */
.L_x_11754:
        /* <DEDUP_REMOVED lines=12> */
.L_x_11758:
        /* <DEDUP_REMOVED lines=12> */
.L_x_11761:
[----:B------:R-:W-:Y:S02]  /*ae70*/  IMAD.MOV.U32 R164, RZ, RZ, R182 ;  /* 0x000000ffffa47224 */ /* 0x000fe400078e00b6 */
.L_x_11762:
[----:B------:R-:W-:Y:S05]  /*ae80*/  BSYNC B0 ;  /* 0x0000000000007941 */ /* 0x000fea0003800000 */
.L_x_11760:
        /* <DEDUP_REMOVED lines=16> */
.L_x_11766:
[----:B------:R-:W-:Y:S05]  /*af90*/  BSYNC B1 ;  /* 0x0000000000017941 */ /* 0x000fea0003800000 */
.L_x_11765:
        /* <DEDUP_REMOVED lines=44> */
.L_x_11764:
[----:B------:R-:W-:Y:S05]  /*b260*/  BSYNC B0 ;  /* 0x0000000000007941 */ /* 0x000fea0003800000 */
.L_x_11763:
        /* <DEDUP_REMOVED lines=9> */
.L_x_11759:
        /* <DEDUP_REMOVED lines=12> */
.L_x_11768:
[----:B------:R-:W-:Y:S02]  /*b3c0*/  IMAD.MOV.U32 R164, RZ, RZ, R182 ;  /* 0x000000ffffa47224 */ /* 0x000fe400078e00b6 */
.L_x_11769:
[----:B------:R-:W-:Y:S05]  /*b3d0*/  BSYNC B0 ;  /* 0x0000000000007941 */ /* 0x000fea0003800000 */
.L_x_11767:
        /* <DEDUP_REMOVED lines=16> */
.L_x_11773:
[----:B------:R-:W-:Y:S05]  /*b4e0*/  BSYNC B1 ;  /* 0x0000000000017941 */ /* 0x000fea0003800000 */
.L_x_11772:
        /* <DEDUP_REMOVED lines=44> */
.L_x_11771:
[----:B------:R-:W-:Y:S05]  /*b7b0*/  BSYNC B0 ;  /* 0x0000000000007941 */ /* 0x000fea0003800000 */
.L_x_11770:
        /* <DEDUP_REMOVED lines=12> */
.L_x_11774:
        /* <DEDUP_REMOVED lines=12> */
.L_x_11777:
[----:B------:R-:W-:Y:S02]  /*b940*/  IMAD.MOV.U32 R164, RZ, RZ, R182 ;  /* 0x000000ffffa47224 */ /* 0x000fe400078e00b6 */
.L_x_11778:
[----:B------:R-:W-:Y:S05]  /*b950*/  BSYNC B0 ;  /* 0x0000000000007941 */ /* 0x000fea0003800000 */
.L_x_11776:
        /* <DEDUP_REMOVED lines=18> */
.L_x_11782:
[----:B------:R-:W-:Y:S05]  /*ba80*/  BSYNC B1 ;  /* 0x0000000000017941 */ /* 0x000fea0003800000 */
.L_x_11781:
        /* <DEDUP_REMOVED lines=44> */
.L_x_11780:
[----:B------:R-:W-:Y:S05]  /*bd50*/  BSYNC B0 ;  /* 0x0000000000007941 */ /* 0x000fea0003800000 */
.L_x_11779:
        /* <DEDUP_REMOVED lines=9> */
.L_x_11775:
[----:B------:R-:W-:Y:S01]  /*bdf0*/  P2R R160, PR, RZ, 0x2 ;  /* 0x00000002ffa07803 */ /* 0x000fe20000000000 */
[----:B------:R-:W-:Y:S01]  /*be00*/  IMAD.WIDE.U32 R168, R156, R199, c[0x0][0x190] ;  /* 0x000064009ca87625 */ /* 0x000fe200078e00c7 */
[C---:B------:R-:W-:Y:S02]  /*be10*/  LOP3.LUT P1, RZ, R198.reuse, 0x2, RZ, 0xc0, !PT ;  /* 0x00000002c6ff7812 */ /* 0x040fe4000782c0ff */
        /* <DEDUP_REMOVED lines=18> */
[----:B------:R-:W-:Y:S01]  /*bf40*/  IADD3 R164, R192, 0x100, RZ ;  /* 0x00000100c0a47810 */ /* 0x000fe20007ffe0ff */
[----:B------:R-:W-:Y:S01]  /*bf50*/  IMAD.WIDE.U32 R162, R156, R197, c[0x0][0x188] ;  /* 0x000062009ca27625 */ /* 0x000fe200078e00c5 */
[----:B------:R-:W-:-:S02]  /*bf60*/  LOP3.LUT R158, R166, R158, R160, 0xfe, !PT ;  /* 0x0000009ea69e7212 */ /* 0x000fc400078efea0 */
[----:B------:R-:W-:Y:S01]  /*bf70*/  LOP3.LUT R171, R167, R171, R161, 0xfe, !PT ;  /* 0x000000aba7ab7212 */ /* 0x000fe200078efea1 */
[----:B------:R-:W-:Y:S01]  /*bf80*/  @P0 IMAD.WIDE.U32 R166, R164, R197, c[0x0][0x180] ;  /* 0x00006000a4a60625 */ /* 0x000fe200078e00c5 */
[----:B------:R-:W-:Y:S01]  /*bf90*/  LOP3.LUT R170, R158, R157, RZ, 0xfc, !PT ;  /* 0x0000009d9eaa7212 */ /* 0x000fe200078efcff */
[----:B------:R0:W-:Y:S02]  /*bfa0*/  STG.E.128 [R162.64], R148 ;  /* 0x00000094a2007986 */ /* 0x0001e4000c101d06 */
[CC--:B------:R-:W-:Y:S02]  /*bfb0*/  IMAD.WIDE.U32 R160, R164.reuse, R165.reuse, c[0x0][0x170] ;  /* 0x00005c00a4a07625 */ /* 0x0c0fe400078e00a5 */
[----:B------:R0:W-:Y:S02]  /*bfc0*/  STG.E.128 [R162.64+0x10], R152 ;  /* 0x00001098a2007986 */ /* 0x0001e4000c101d06 */
[----:B------:R-:W-:Y:S02]  /*bfd0*/  @P6 IMAD.WIDE.U32 R158, R164, R165, c[0x0][0x178] ;  /* 0x00005e00a49e6625 */ /* 0x000fe400078e00a5 */
[----:B------:R0:W-:Y:S01]  /*bfe0*/  STG.E.64 [R168.64], R170 ;  /* 0x000000aaa8007986 */ /* 0x0001e2000c101b06 */
        /* <DEDUP_REMOVED lines=20> */
.L_x_11783:
        /* <DEDUP_REMOVED lines=16> */
.L_x_11785:
[----:B-1----:R-:W-:Y:S02]  /*c230*/  MOV R170, R182 ;  /* 0x000000b600aa7202 */ /* 0x002fe40000000f00 */
.L_x_11786:
[----:B------:R-:W-:Y:S05]  /*c240*/  BSYNC B0 ;  /* 0x0000000000007941 */ /* 0x000fea0003800000 */
.L_x_11784:
        /* <DEDUP_REMOVED lines=16> */
.L_x_11790:
[----:B------:R-:W-:Y:S05]  /*c350*/  BSYNC B1 ;  /* 0x0000000000017941 */ /* 0x000fea0003800000 */
.L_x_11789:
        /* <DEDUP_REMOVED lines=44> */
.L_x_11788:
[----:B------:R-:W-:Y:S05]  /*c620*/  BSYNC B0 ;  /* 0x0000000000007941 */ /* 0x000fea0003800000 */
.L_x_11787:
        /* <DEDUP_REMOVED lines=14> */
.L_x_11791:
        /* <DEDUP_REMOVED lines=12> */
.L_x_11794:
[----:B------:R-:W-:Y:S02]  /*c7d0*/  MOV R193, R182 ;  /* 0x000000b600c17202 */ /* 0x000fe40000000f00 */
.L_x_11795:
[----:B------:R-:W-:Y:S05]  /*c7e0*/  BSYNC B0 ;  /* 0x0000000000007941 */ /* 0x000fea0003800000 */
.L_x_11793:
        /* <DEDUP_REMOVED lines=16> */
.L_x_11799:
[----:B------:R-:W-:Y:S05]  /*c8f0*/  BSYNC B1 ;  /* 0x0000000000017941 */ /* 0x000fea0003800000 */
.L_x_11798:
        /* <DEDUP_REMOVED lines=44> */
.L_x_11797:
[----:B------:R-:W-:Y:S05]  /*cbc0*/  BSYNC B0 ;  /* 0x0000000000007941 */ /* 0x000fea0003800000 */
.L_x_11796:
        /* <DEDUP_REMOVED lines=9> */
.L_x_11792:
        /* <DEDUP_REMOVED lines=12> */
.L_x_11801:
[----:B------:R-:W-:Y:S02]  /*cd20*/  IMAD.MOV.U32 R193, RZ, RZ, R182 ;  /* 0x000000ffffc17224 */ /* 0x000fe400078e00b6 */
.L_x_11802:
[----:B------:R-:W-:Y:S05]  /*cd30*/  BSYNC B0 ;  /* 0x0000000000007941 */ /* 0x000fea0003800000 */
.L_x_11800:
        /* <DEDUP_REMOVED lines=16> */
.L_x_11806:
[----:B------:R-:W-:Y:S05]  /*ce40*/  BSYNC B1 ;  /* 0x0000000000017941 */ /* 0x000fea0003800000 */
.L_x_11805:
        /* <DEDUP_REMOVED lines=44> */
.L_x_11804:
[----:B------:R-:W-:Y:S05]  /*d110*/  BSYNC B0 ;  /* 0x0000000000007941 */ /* 0x000fea0003800000 */
.L_x_11803:
        /* <DEDUP_REMOVED lines=14> */
.L_x_11807:
        /* <DEDUP_REMOVED lines=12> */
.L_x_11810:
[----:B------:R-:W-:Y:S02]  /*d2c0*/  IMAD.MOV.U32 R160, RZ, RZ, R182 ;  /* 0x000000ffffa07224 */ /* 0x000fe400078e00b6 */
.L_x_11811:
[----:B------:R-:W-:Y:S05]  /*d2d0*/  BSYNC B0 ;  /* 0x0000000000007941 */ /* 0x000fea0003800000 */
.L_x_11809:
        /* <DEDUP_REMOVED lines=16> */
.L_x_11815:
[----:B------:R-:W-:Y:S05]  /*d3e0*/  BSYNC B1 ;  /* 0x0000000000017941 */ /* 0x000fea0003800000 */
.L_x_11814:
        /* <DEDUP_REMOVED lines=44> */
.L_x_11813:
[----:B------:R-:W-:Y:S05]  /*d6b0*/  BSYNC B0 ;  /* 0x0000000000007941 */ /* 0x000fea0003800000 */
.L_x_11812:
        /* <DEDUP_REMOVED lines=9> */
.L_x_11808:
        /* <DEDUP_REMOVED lines=12> */
.L_x_11817:
[----:B------:R-:W-:Y:S02]  /*d810*/  IMAD.MOV.U32 R160, RZ, RZ, R182 ;  /* 0x000000ffffa07224 */ /* 0x000fe400078e00b6 */
.L_x_11818:
[----:B------:R-:W-:Y:S05]  /*d820*/  BSYNC B0 ;  /* 0x0000000000007941 */ /* 0x000fea0003800000 */
.L_x_11816:
        /* <DEDUP_REMOVED lines=16> */
.L_x_11822:
[----:B------:R-:W-:Y:S05]  /*d930*/  BSYNC B1 ;  /* 0x0000000000017941 */ /* 0x000fea0003800000 */
.L_x_11821:
        /* <DEDUP_REMOVED lines=44> */
.L_x_11820:
[----:B------:R-:W-:Y:S05]  /*dc00*/  BSYNC B0 ;  /* 0x0000000000007941 */ /* 0x000fea0003800000 */
.L_x_11819:
        /* <DEDUP_REMOVED lines=14> */
.L_x_11823:
        /* <DEDUP_REMOVED lines=12> */
.L_x_11826:
[----:B------:R-:W-:Y:S02]  /*ddb0*/  IMAD.MOV.U32 R193, RZ, RZ, R182 ;  /* 0x000000ffffc17224 */ /* 0x000fe400078e00b6 */
.L_x_11827:
[----:B------:R-:W-:Y:S05]  /*ddc0*/  BSYNC B0 ;  /* 0x0000000000007941 */ /* 0x000fea0003800000 */
.L_x_11825:
        /* <DEDUP_REMOVED lines=16> */
.L_x_11831:
[----:B------:R-:W-:Y:S05]  /*ded0*/  BSYNC B1 ;  /* 0x0000000000017941 */ /* 0x000fea0003800000 */
.L_x_11830:
        /* <DEDUP_REMOVED lines=44> */
.L_x_11829:
[----:B------:R-:W-:Y:S05]  /*e1a0*/  BSYNC B0 ;  /* 0x0000000000007941 */ /* 0x000fea0003800000 */
.L_x_11828:
        /* <DEDUP_REMOVED lines=9> */
.L_x_11824:
        /* <DEDUP_REMOVED lines=12> */
.L_x_11833:
[----:B------:R-:W-:Y:S02]  /*e300*/  MOV R193, R182 ;  /* 0x000000b600c17202 */ /* 0x000fe40000000f00 */
.L_x_11834:
[----:B------:R-:W-:Y:S05]  /*e310*/  BSYNC B0 ;  /* 0x0000000000007941 */ /* 0x000fea0003800000 */
.L_x_11832:
        /* <DEDUP_REMOVED lines=16> */
.L_x_11838:
[----:B------:R-:W-:Y:S05]  /*e420*/  BSYNC B1 ;  /* 0x0000000000017941 */ /* 0x000fea0003800000 */
.L_x_11837:
        /* <DEDUP_REMOVED lines=44> */
.L_x_11836:
[----:B------:R-:W-:Y:S05]  /*e6f0*/  BSYNC B0 ;  /* 0x0000000000007941 */ /* 0x000fea0003800000 */
.L_x_11835:
        /* <DEDUP_REMOVED lines=14> */
.L_x_11839:
        /* <DEDUP_REMOVED lines=12> */
.L_x_11842:
[----:B------:R-:W-:Y:S02]  /*e8a0*/  MOV R193, R182 ;  /* 0x000000b600c17202 */ /* 0x000fe40000000f00 */
.L_x_11843:
[----:B------:R-:W-:Y:S05]  /*e8b0*/  BSYNC B0 ;  /* 0x0000000000007941 */ /* 0x000fea0003800000 */
.L_x_11841:
        /* <DEDUP_REMOVED lines=16> */
.L_x_11847:
[----:B------:R-:W-:Y:S05]  /*e9c0*/  BSYNC B1 ;  /* 0x0000000000017941 */ /* 0x000fea0003800000 */
.L_x_11846:
        /* <DEDUP_REMOVED lines=44> */
.L_x_11845:
[----:B------:R-:W-:Y:S05]  /*ec90*/  BSYNC B0 ;  /* 0x0000000000007941 */ /* 0x000fea0003800000 */
.L_x_11844:
        /* <DEDUP_REMOVED lines=9> */
.L_x_11840:
        /* <DEDUP_REMOVED lines=12> */
.L_x_11849:
[----:B------:R-:W-:Y:S02]  /*edf0*/  IMAD.MOV.U32 R193, RZ, RZ, R182 ;  /* 0x000000ffffc17224 */ /* 0x000fe400078e00b6 */
.L_x_11850:
[----:B------:R-:W-:Y:S05]  /*ee00*/  BSYNC B0 ;  /* 0x0000000000007941 */ /* 0x000fea0003800000 */
.L_x_11848:
        /* <DEDUP_REMOVED lines=16> */
.L_x_11854:
[----:B------:R-:W-:Y:S05]  /*ef10*/  BSYNC B1 ;  /* 0x0000000000017941 */ /* 0x000fea0003800000 */
.L_x_11853:
        /* <DEDUP_REMOVED lines=44> */
.L_x_11852:
[----:B------:R-:W-:Y:S05]  /*f1e0*/  BSYNC B0 ;  /* 0x0000000000007941 */ /* 0x000fea0003800000 */
.L_x_11851:
        /* <DEDUP_REMOVED lines=12> */
.L_x_11855:
        /* <DEDUP_REMOVED lines=12> */
.L_x_11858:
[----:B------:R-:W-:Y:S02]  /*f370*/  IMAD.MOV.U32 R193, RZ, RZ, R182 ;  /* 0x000000ffffc17224 */ /* 0x000fe400078e00b6 */
.L_x_11859:
[----:B------:R-:W-:Y:S05]  /*f380*/  BSYNC B0 ;  /* 0x0000000000007941 */ /* 0x000fea0003800000 */
.L_x_11857:
        /* <DEDUP_REMOVED lines=16> */
.L_x_11863:
[----:B------:R-:W-:Y:S05]  /*f490*/  BSYNC B1 ;  /* 0x0000000000017941 */ /* 0x000fea0003800000 */
.L_x_11862:
        /* <DEDUP_REMOVED lines=44> */
.L_x_11861:
[----:B------:R-:W-:Y:S05]  /*f760*/  BSYNC B0 ;  /* 0x0000000000007941 */ /* 0x000fea0003800000 */
.L_x_11860:
        /* <DEDUP_REMOVED lines=9> */
.L_x_11856:
        /* <DEDUP_REMOVED lines=12> */
.L_x_11865:
[----:B------:R-:W-:Y:S02]  /*f8c0*/  IMAD.MOV.U32 R193, RZ, RZ, R182 ;  /* 0x000000ffffc17224 */ /* 0x000fe400078e00b6 */
.L_x_11866:
[----:B------:R-:W-:Y:S05]  /*f8d0*/  BSYNC B0 ;  /* 0x0000000000007941 */ /* 0x000fea0003800000 */
.L_x_11864:
        /* <DEDUP_REMOVED lines=16> */
.L_x_11870:
[----:B------:R-:W-:Y:S05]  /*f9e0*/  BSYNC B1 ;  /* 0x0000000000017941 */ /* 0x000fea0003800000 */
.L_x_11869:
        /* <DEDUP_REMOVED lines=44> */
.L_x_11868:
[----:B------:R-:W-:Y:S05]  /*fcb0*/  BSYNC B0 ;  /* 0x0000000000007941 */ /* 0x000fea0003800000 */
.L_x_11867:
        /* <DEDUP_REMOVED lines=12> */
.L_x_11871:
        /* <DEDUP_REMOVED lines=12> */
.L_x_11874:
[----:B------:R-:W-:Y:S02]  /*fe40*/  IMAD.MOV.U32 R193, RZ, RZ, R182 ;  /* 0x000000ffffc17224 */ /* 0x000fe400078e00b6 */
.L_x_11875:
[----:B------:R-:W-:Y:S05]  /*fe50*/  BSYNC B0 ;  /* 0x0000000000007941 */ /* 0x000fea0003800000 */
.L_x_11873:
        /* <DEDUP_REMOVED lines=16> */
.L_x_11879:
[----:B------:R-:W-:Y:S05]  /*ff60*/  BSYNC B1 ;  /* 0x0000000000017941 */ /* 0x000fea0003800000 */
.L_x_11878:
        /* <DEDUP_REMOVED lines=44> */
.L_x_11877:
[----:B------:R-:W-:Y:S05]  /*10230*/  BSYNC B0 ;  /* 0x0000000000007941 */ /* 0x000fea0003800000 */
.L_x_11876:
        /* <DEDUP_REMOVED lines=9> */
.L_x_11872:
        /* <DEDUP_REMOVED lines=12> */
.L_x_11881:
[----:B------:R-:W-:Y:S02]  /*10390*/  MOV R193, R182 ;  /* 0x000000b600c17202 */ /* 0x000fe40000000f00 */
.L_x_11882:
[----:B------:R-:W-:Y:S05]  /*103a0*/  BSYNC B0 ;  /* 0x0000000000007941 */ /* 0x000fea0003800000 */
.L_x_11880:
        /* <DEDUP_REMOVED lines=16> */
.L_x_11886:
[----:B------:R-:W-:Y:S05]  /*104b0*/  BSYNC B1 ;  /* 0x0000000000017941 */ /* 0x000fea0003800000 */
.L_x_11885:
        /* <DEDUP_REMOVED lines=44> */
.L_x_11884:
[----:B------:R-:W-:Y:S05]  /*10780*/  BSYNC B0 ;  /* 0x0000000000007941 */ /* 0x000fea0003800000 */
.L_x_11883:
        /* <DEDUP_REMOVED lines=12> */
.L_x_11887:
        /* <DEDUP_REMOVED lines=12> */
.L_x_11890:
[----:B------:R-:W-:Y:S02]  /*10910*/  MOV R193, R182 ;  /* 0x000000b600c17202 */ /* 0x000fe40000000f00 */
.L_x_11891:
[----:B------:R-:W-:Y:S05]  /*10920*/  BSYNC B0 ;  /* 0x0000000000007941 */ /* 0x000fea0003800000 */
.L_x_11889:
        /* <DEDUP_REMOVED lines=16> */
.L_x_11895:
[----:B------:R-:W-:Y:S05]  /*10a30*/  BSYNC B1 ;  /* 0x0000000000017941 */ /* 0x000fea0003800000 */
.L_x_11894:
        /* <DEDUP_REMOVED lines=44> */
.L_x_11893:
[----:B------:R-:W-:Y:S05]  /*10d00*/  BSYNC B0 ;  /* 0x0000000000007941 */ /* 0x000fea0003800000 */
.L_x_11892:
        /* <DEDUP_REMOVED lines=9> */
.L_x_11888:
        /* <DEDUP_REMOVED lines=12> */
.L_x_11897:
[----:B------:R-:W-:Y:S02]  /*10e60*/  IMAD.MOV.U32 R193, RZ, RZ, R182 ;  /* 0x000000ffffc17224 */ /* 0x000fe400078e00b6 */
.L_x_11898:
[----:B------:R-:W-:Y:S05]  /*10e70*/  BSYNC B0 ;  /* 0x0000000000007941 */ /* 0x000fea0003800000 */
.L_x_11896:
        /* <DEDUP_REMOVED lines=16> */
.L_x_11902:
[----:B------:R-:W-:Y:S05]  /*10f80*/  BSYNC B1 ;  /* 0x0000000000017941 */ /* 0x000fea0003800000 */
.L_x_11901:
        /* <DEDUP_REMOVED lines=44> */
.L_x_11900:
[----:B------:R-:W-:Y:S05]  /*11250*/  BSYNC B0 ;  /* 0x0000000000007941 */ /* 0x000fea0003800000 */
.L_x_11899:
        /* <DEDUP_REMOVED lines=12> */
.L_x_11903:
        /* <DEDUP_REMOVED lines=12> */
.L_x_11906:
[----:B------:R-:W-:Y:S02]  /*113e0*/  IMAD.MOV.U32 R194, RZ, RZ, R182 ;  /* 0x000000ffffc27224 */ /* 0x000fe400078e00b6 */
.L_x_11907:
[----:B------:R-:W-:Y:S05]  /*113f0*/  BSYNC B0 ;  /* 0x0000000000007941 */ /* 0x000fea0003800000 */
.L_x_11905:
        /* <DEDUP_REMOVED lines=18> */
.L_x_11911:
[----:B------:R-:W-:Y:S05]  /*11520*/  BSYNC B1 ;  /* 0x0000000000017941 */ /* 0x000fea0003800000 */
.L_x_11910:
        /* <DEDUP_REMOVED lines=44> */
.L_x_11909:
[----:B------:R-:W-:Y:S05]  /*117f0*/  BSYNC B0 ;  /* 0x0000000000007941 */ /* 0x000fea0003800000 */
.L_x_11908:
        /* <DEDUP_REMOVED lines=9> */
.L_x_11904:
[----:B------:R-:W-:Y:S01]  /*11890*/  P2R R168, PR, RZ, 0x2 ;  /* 0x00000002ffa87803 */ /* 0x000fe20000000000 */
[----:B------:R-:W-:Y:S01]  /*118a0*/  IMAD.WIDE.U32 R170, R164, R197, c[0x0][0x188] ;  /* 0x00006200a4aa7625 */ /* 0x000fe200078e00c5 */
[----:B------:R-:W-:Y:S02]  /*118b0*/  LOP3.LUT P1, RZ, R198, 0x2, RZ, 0xc0, !PT ;  /* 0x00000002c6ff7812 */ /* 0x000fe4000782c0ff */
[----:B------:R-:W-:Y:S01]  /*118c0*/  SEL R167, RZ, 0x10000, P4 ;  /* 0x00010000ffa77807 */ /* 0x000fe20002000000 */
[----:B------:R-:W-:Y:S01]  /*118d0*/  IMAD.WIDE.U32 R202, R164, R199, c[0x0][0x190] ;  /* 0x00006400a4ca7625 */ /* 0x000fe200078e00c7 */
[----:B------:R-:W-:Y:S01]  /*118e0*/  SEL R194, RZ, 0x100, P3 ;  /* 0x00000100ffc27807 */ /* 0x000fe20001800000 */
[----:B------:R0:W-:Y:S01]  /*118f0*/  STG.E.128 [R170.64], R156 ;  /* 0x0000009caa007986 */ /* 0x0001e2000c101d06 */
[C---:B------:R-:W-:Y:S02]  /*11900*/  LOP3.LUT P4, RZ, R198.reuse, 0x8, RZ, 0xc0, !PT ;  /* 0x00000008c6ff7812 */ /* 0x040fe4000788c0ff */
[----:B------:R-:W-:Y:S01]  /*11910*/  LOP3.LUT P3, RZ, R198, 0x4, RZ, 0xc0, !PT ;  /* 0x00000004c6ff7812 */ /* 0x000fe2000786c0ff */
[----:B------:R0:W-:Y:S01]  /*11920*/  STG.E.128 [R170.64+0x10], R160 ;  /* 0x000010a0aa007986 */ /* 0x0001e2000c101d06 */
[----:B------:R-:W-:-:S02]  /*11930*/  SEL R166, RZ, 0x1, P1 ;  /* 0x00000001ffa67807 */ /* 0x000fc40000800000 */
        /* <DEDUP_REMOVED lines=13> */
[----:B------:R-:W-:Y:S02]  /*11a10*/  IADD3 R194, R192, 0x180, RZ ;  /* 0x00000180c0c27810 */ /* 0x000fe40007ffe0ff */
[----:B------:R-:W-:-:S02]  /*11a20*/  LOP3.LUT R166, R200, R166, R168, 0xfe, !PT ;  /* 0x000000a6c8a67212 */ /* 0x000fc400078efea8 */
[----:B------:R-:W-:Y:S01]  /*11a30*/  LOP3.LUT R205, R201, R205, R169, 0xfe, !PT ;  /* 0x000000cdc9cd7212 */ /* 0x000fe200078efea9 */
[----:B------:R-:W-:Y:S01]  /*11a40*/  IMAD.WIDE.U32 R168, R194, R165, c[0x0][0x170] ;  /* 0x00005c00c2a87625 */ /* 0x000fe200078e00a5 */
[----:B------:R-:W-:-:S03]  /*11a50*/  LOP3.LUT R204, R166, R167, RZ, 0xfc, !PT ;  /* 0x000000a7a6cc7212 */ /* 0x000fc600078efcff */
[C---:B------:R-:W-:Y:S02]  /*11a60*/  @P0 IMAD.WIDE.U32 R200, R194.reuse, R197, c[0x0][0x180] ;  /* 0x00006000c2c80625 */ /* 0x040fe400078e00c5 */
[----:B------:R0:W-:Y:S02]  /*11a70*/  STG.E.64 [R202.64], R204 ;  /* 0x000000ccca007986 */ /* 0x0001e4000c101b06 */
[----:B------:R-:W-:Y:S01]  /*11a80*/  @P6 IMAD.WIDE.U32 R166, R194, R165, c[0x0][0x178] ;  /* 0x00005e00c2a66625 */ /* 0x000fe200078e00a5 */
[----:B------:R-:W-:Y:S05]  /*11a90*/  @!P6 BRA `(.L_x_11912) ;  /* 0x000001300000e947 */ /* 0x000fea0003800000 */
[----:B0-----:R-:W-:Y:S01]  /*11aa0*/  IMAD.U32 R170, R2, 0x10000, RZ ;  /* 0x0001000002aa7824 */ /* 0x001fe200078e00ff */
[----:B------:R-:W-:Y:S02]  /*11ab0*/  LOP3.LUT R165, R0, 0xffff, RZ, 0xc0, !PT ;  /* 0x0000ffff00a57812 */ /* 0x000fe400078ec0ff */
[----:B------:R-:W-:Y:S02]  /*11ac0*/  PRMT R196, R3, 0x7104, RZ ;  /* 0x0000710403c47816 */ /* 0x000fe400000000ff */
[----:B------:R-:W-:-:S02]  /*11ad0*/  LOP3.LUT R170, R170, 0xff0000, RZ, 0xc0, !PT ;  /* 0x00ff0000aaaa7812 */ /* 0x000fc400078ec0ff */
[----:B------:R-:W-:Y:S02]  /*11ae0*/  LOP3.LUT R171, R173, 0xff, RZ, 0xc0, !PT ;  /* 0x000000ffadab7812 */ /* 0x000fe400078ec0ff */
[----:B------:R-:W-:Y:S02]  /*11af0*/  PRMT R165, R170, 0x4210, R165 ;  /* 0x00004210aaa57816 */ /* 0x000fe400000000a5 */
        /* <DEDUP_REMOVED lines=13> */
.L_x_11912:
        /* <DEDUP_REMOVED lines=16> */
.L_x_11914:
[----:B-1----:R-:W-:Y:S02]  /*11cd0*/  IMAD.MOV.U32 R165, RZ, RZ, R182 ;  /* 0x000000ffffa57224 */ /* 0x002fe400078e00b6 */
.L_x_11915:
[----:B------:R-:W-:Y:S05]  /*11ce0*/  BSYNC B0 ;  /* 0x0000000000007941 */ /* 0x000fea0003800000 */
.L_x_11913:
        /* <DEDUP_REMOVED lines=16> */
.L_x_11919:
[----:B------:R-:W-:Y:S05]  /*11df0*/  BSYNC B1 ;  /* 0x0000000000017941 */ /* 0x000fea0003800000 */
.L_x_11918:
        /* <DEDUP_REMOVED lines=44> */
.L_x_11917:
[----:B------:R-:W-:Y:S05]  /*120c0*/  BSYNC B0 ;  /* 0x0000000000007941 */ /* 0x000fea0003800000 */
.L_x_11916:
[----:B------:R0:W1:Y:S01]  /*120d0*/  I2F.U32 R164, R165 ;  /* 0x000000a500a47306 */ /* 0x0000620000201000 */
[----:B------:R-:W-:Y:S02]  /*120e0*/  LOP3.LUT R198, R198, 0xfffffff7, RZ, 0xc0, !PT ;  /* 0xfffffff7c6c67812 */ /* 0x000fe400078ec0ff */
[----:B0----5:R-:W-:Y:S01]  /*120f0*/  PRMT R165, RZ, 0x5410, R168 ;  /* 0x00005410ffa57816 */ /* 0x021fe200000000a8 */
        /* <DEDUP_REMOVED lines=11> */
.L_x_11920:
        /* <DEDUP_REMOVED lines=12> */
.L_x_11923:
[----:B------:R-:W-:Y:S02]  /*12270*/  IMAD.MOV.U32 R165, RZ, RZ, R182 ;  /* 0x000000ffffa57224 */ /* 0x000fe400078e00b6 */
.L_x_11924:
[----:B------:R-:W-:Y:S05]  /*12280*/  BSYNC B0 ;  /* 0x0000000000007941 */ /* 0x000fea0003800000 */
.L_x_11922:
        /* <DEDUP_REMOVED lines=16> */
.L_x_11928:
[----:B------:R-:W-:Y:S05]  /*12390*/  BSYNC B1 ;  /* 0x0000000000017941 */ /* 0x000fea0003800000 */
.L_x_11927:
        /* <DEDUP_REMOVED lines=44> */
.L_x_11926:
[----:B------:R-:W-:Y:S05]  /*12660*/  BSYNC B0 ;  /* 0x0000000000007941 */ /* 0x000fea0003800000 */
.L_x_11925:
        /* <DEDUP_REMOVED lines=9> */
.L_x_11921:
        /* <DEDUP_REMOVED lines=12> */
.L_x_11930:
[----:B------:R-:W-:Y:S02]  /*127c0*/  IMAD.MOV.U32 R166, RZ, RZ, R182 ;  /* 0x000000ffffa67224 */ /* 0x000fe400078e00b6 */
.L_x_11931:
[----:B------:R-:W-:Y:S05]  /*127d0*/  BSYNC B0 ;  /* 0x0000000000007941 */ /* 0x000fea0003800000 */
.L_x_11929:
        /* <DEDUP_REMOVED lines=16> */
.L_x_11935:
[----:B------:R-:W-:Y:S05]  /*128e0*/  BSYNC B1 ;  /* 0x0000000000017941 */ /* 0x000fea0003800000 */
.L_x_11934:
        /* <DEDUP_REMOVED lines=44> */
.L_x_11933:
[----:B------:R-:W-:Y:S05]  /*12bb0*/  BSYNC B0 ;  /* 0x0000000000007941 */ /* 0x000fea0003800000 */
.L_x_11932:
        /* <DEDUP_REMOVED lines=14> */
.L_x_11936:
        /* <DEDUP_REMOVED lines=12> */
.L_x_11939:
[----:B------:R-:W-:Y:S02]  /*12d60*/  IMAD.MOV.U32 R166, RZ, RZ, R182 ;  /* 0x000000ffffa67224 */ /* 0x000fe400078e00b6 */
.L_x_11940:
[----:B------:R-:W-:Y:S05]  /*12d70*/  BSYNC B0 ;  /* 0x0000000000007941 */ /* 0x000fea0003800000 */
.L_x_11938:
        /* <DEDUP_REMOVED lines=16> */
.L_x_11944:
[----:B------:R-:W-:Y:S05]  /*12e80*/  BSYNC B1 ;  /* 0x0000000000017941 */ /* 0x000fea0003800000 */
.L_x_11943:
        /* <DEDUP_REMOVED lines=44> */
.L_x_11942:
[----:B------:R-:W-:Y:S05]  /*13150*/  BSYNC B0 ;  /* 0x0000000000007941 */ /* 0x000fea0003800000 */
.L_x_11941:
        /* <DEDUP_REMOVED lines=9> */
.L_x_11937:
        /* <DEDUP_REMOVED lines=12> */
.L_x_11946:
[----:B------:R-:W-:Y:S02]  /*132b0*/  IMAD.MOV.U32 R167, RZ, RZ, R182 ;  /* 0x000000ffffa77224 */ /* 0x000fe400078e00b6 */
.L_x_11947:
[----:B------:R-:W-:Y:S05]  /*132c0*/  BSYNC B0 ;  /* 0x0000000000007941 */ /* 0x000fea0003800000 */
.L_x_11945:
        /* <DEDUP_REMOVED lines=16> */
.L_x_11951:
[----:B------:R-:W-:Y:S05]  /*133d0*/  BSYNC B1 ;  /* 0x0000000000017941 */ /* 0x000fea0003800000 */
.L_x_11950:
        /* <DEDUP_REMOVED lines=44> */
.L_x_11949:
[----:B------:R-:W-:Y:S05]  /*136a0*/  BSYNC B0 ;  /* 0x0000000000007941 */ /* 0x000fea0003800000 */
.L_x_11948:
        /* <DEDUP_REMOVED lines=14> */
.L_x_11952:
        /* <DEDUP_REMOVED lines=12> */
.L_x_11955:
[----:B------:R-:W-:Y:S02]  /*13850*/  IMAD.MOV.U32 R167, RZ, RZ, R182 ;  /* 0x000000ffffa77224 */ /* 0x000fe400078e00b6 */
.L_x_11956:
[----:B------:R-:W-:Y:S05]  /*13860*/  BSYNC B0 ;  /* 0x0000000000007941 */ /* 0x000fea0003800000 */
.L_x_11954:
        /* <DEDUP_REMOVED lines=16> */
.L_x_11960:
[----:B------:R-:W-:Y:S05]  /*13970*/  BSYNC B1 ;  /* 0x0000000000017941 */ /* 0x000fea0003800000 */
.L_x_11959:
        /* <DEDUP_REMOVED lines=44> */
.L_x_11958:
[----:B------:R-:W-:Y:S05]  /*13c40*/  BSYNC B0 ;  /* 0x0000000000007941 */ /* 0x000fea0003800000 */
.L_x_11957:
        /* <DEDUP_REMOVED lines=9> */
.L_x_11953:
        /* <DEDUP_REMOVED lines=12> */
.L_x_11962:
[----:B------:R-:W-:Y:S02]  /*13da0*/  IMAD.MOV.U32 R168, RZ, RZ, R182 ;  /* 0x000000ffffa87224 */ /* 0x000fe400078e00b6 */
.L_x_11963:
[----:B------:R-:W-:Y:S05]  /*13db0*/  BSYNC B0 ;  /* 0x0000000000007941 */ /* 0x000fea0003800000 */
.L_x_11961:
        /* <DEDUP_REMOVED lines=16> */
.L_x_11967:
[----:B------:R-:W-:Y:S05]  /*13ec0*/  BSYNC B1 ;  /* 0x0000000000017941 */ /* 0x000fea0003800000 */
.L_x_11966:
        /* <DEDUP_REMOVED lines=44> */
.L_x_11965:
[----:B------:R-:W-:Y:S05]  /*14190*/  BSYNC B0 ;  /* 0x0000000000007941 */ /* 0x000fea0003800000 */
.L_x_11964:
        /* <DEDUP_REMOVED lines=14> */
.L_x_11968:
        /* <DEDUP_REMOVED lines=12> */
.L_x_11971:
[----:B------:R-:W-:Y:S02]  /*14340*/  IMAD.MOV.U32 R168, RZ, RZ, R182 ;  /* 0x000000ffffa87224 */ /* 0x000fe400078e00b6 */
.L_x_11972:
[----:B------:R-:W-:Y:S05]  /*14350*/  BSYNC B0 ;  /* 0x0000000000007941 */ /* 0x000fea0003800000 */
.L_x_11970:
        /* <DEDUP_REMOVED lines=16> */
.L_x_11976:
[----:B------:R-:W-:Y:S05]  /*14460*/  BSYNC B1 ;  /* 0x0000000000017941 */ /* 0x000fea0003800000 */
.L_x_11975:
        /* <DEDUP_REMOVED lines=44> */
.L_x_11974:
[----:B------:R-:W-:Y:S05]  /*14730*/  BSYNC B0 ;  /* 0x0000000000007941 */ /* 0x000fea0003800000 */
.L_x_11973:
        /* <DEDUP_REMOVED lines=9> */
.L_x_11969:
        /* <DEDUP_REMOVED lines=12> */
.L_x_11978:
[----:B------:R-:W-:Y:S02]  /*14890*/  IMAD.MOV.U32 R169, RZ, RZ, R182 ;  /* 0x000000ffffa97224 */ /* 0x000fe400078e00b6 */
.L_x_11979:
[----:B------:R-:W-:Y:S05]  /*148a0*/  BSYNC B0 ;  /* 0x0000000000007941 */ /* 0x000fea0003800000 */
.L_x_11977:
        /* <DEDUP_REMOVED lines=16> */
.L_x_11983:
[----:B------:R-:W-:Y:S05]  /*149b0*/  BSYNC B1 ;  /* 0x0000000000017941 */ /* 0x000fea0003800000 */
.L_x_11982:
        /* <DEDUP_REMOVED lines=44> */
.L_x_11981:
[----:B------:R-:W-:Y:S05]  /*14c80*/  BSYNC B0 ;  /* 0x0000000000007941 */ /* 0x000fea0003800000 */
.L_x_11980:
        /* <DEDUP_REMOVED lines=12> */
.L_x_11984:
        /* <DEDUP_REMOVED lines=12> */
.L_x_11987:
[----:B------:R-:W-:Y:S02]  /*14e10*/  IMAD.MOV.U32 R169, RZ, RZ, R182 ;  /* 0x000000ffffa97224 */ /* 0x000fe400078e00b6 */
.L_x_11988:
[----:B------:R-:W-:Y:S05]  /*14e20*/  BSYNC B0 ;  /* 0x0000000000007941 */ /* 0x000fea0003800000 */
.L_x_11986:
        /* <DEDUP_REMOVED lines=16> */
.L_x_11992:
[----:B------:R-:W-:Y:S05]  /*14f30*/  BSYNC B1 ;  /* 0x0000000000017941 */ /* 0x000fea0003800000 */
.L_x_11991:
        /* <DEDUP_REMOVED lines=44> */
.L_x_11990:
[----:B------:R-:W-:Y:S05]  /*15200*/  BSYNC B0 ;  /* 0x0000000000007941 */ /* 0x000fea0003800000 */
.L_x_11989:
        /* <DEDUP_REMOVED lines=9> */
.L_x_11985:
        /* <DEDUP_REMOVED lines=12> */
.L_x_11994:
[----:B------:R-:W-:Y:S02]  /*15360*/  IMAD.MOV.U32 R193, RZ, RZ, R182 ;  /* 0x000000ffffc17224 */ /* 0x000fe400078e00b6 */
.L_x_11995:
[----:B------:R-:W-:Y:S05]  /*15370*/  BSYNC B0 ;  /* 0x0000000000007941 */ /* 0x000fea0003800000 */
.L_x_11993:
        /* <DEDUP_REMOVED lines=16> */
.L_x_11999:
[----:B------:R-:W-:Y:S05]  /*15480*/  BSYNC B1 ;  /* 0x0000000000017941 */ /* 0x000fea0003800000 */
.L_x_11998:
        /* <DEDUP_REMOVED lines=44> */
.L_x_11997:
[----:B------:R-:W-:Y:S05]  /*15750*/  BSYNC B0 ;  /* 0x0000000000007941 */ /* 0x000fea0003800000 */
.L_x_11996:
        /* <DEDUP_REMOVED lines=12> */
.L_x_12000:
        /* <DEDUP_REMOVED lines=12> */
.L_x_12003:
[----:B------:R-:W-:Y:S02]  /*158e0*/  IMAD.MOV.U32 R170, RZ, RZ, R182 ;  /* 0x000000ffffaa7224 */ /* 0x000fe400078e00b6 */
.L_x_12004:
[----:B------:R-:W-:Y:S05]  /*158f0*/  BSYNC B0 ;  /* 0x0000000000007941 */ /* 0x000fea0003800000 */
.L_x_12002:
        /* <DEDUP_REMOVED lines=16> */
.L_x_12008:
[----:B------:R-:W-:Y:S05]  /*15a00*/  BSYNC B1 ;  /* 0x0000000000017941 */ /* 0x000fea0003800000 */
.L_x_12007:
        /* <DEDUP_REMOVED lines=44> */
.L_x_12006:
[----:B------:R-:W-:Y:S05]  /*15cd0*/  BSYNC B0 ;  /* 0x0000000000007941 */ /* 0x000fea0003800000 */
.L_x_12005:
        /* <DEDUP_REMOVED lines=9> */
.L_x_12001:
        /* <DEDUP_REMOVED lines=12> */
.L_x_12010:
[----:B------:R-:W-:Y:S02]  /*15e30*/  IMAD.MOV.U32 R193, RZ, RZ, R182 ;  /* 0x000000ffffc17224 */ /* 0x000fe400078e00b6 */
.L_x_12011:
[----:B------:R-:W-:Y:S05]  /*15e40*/  BSYNC B0 ;  /* 0x0000000000007941 */ /* 0x000fea0003800000 */
.L_x_12009:
        /* <DEDUP_REMOVED lines=16> */
.L_x_12015:
[----:B------:R-:W-:Y:S05]  /*15f50*/  BSYNC B1 ;  /* 0x0000000000017941 */ /* 0x000fea0003800000 */
.L_x_12014:
        /* <DEDUP_REMOVED lines=44> */
.L_x_12013:
[----:B------:R-:W-:Y:S05]  /*16220*/  BSYNC B0 ;  /* 0x0000000000007941 */ /* 0x000fea0003800000 */
.L_x_12012:
        /* <DEDUP_REMOVED lines=12> */
.L_x_12016:
        /* <DEDUP_REMOVED lines=12> */
.L_x_12019:
[----:B------:R-:W-:Y:S02]  /*163b0*/  IMAD.MOV.U32 R193, RZ, RZ, R182 ;  /* 0x000000ffffc17224 */ /* 0x000fe400078e00b6 */
.L_x_12020:
[----:B------:R-:W-:Y:S05]  /*163c0*/  BSYNC B0 ;  /* 0x0000000000007941 */ /* 0x000fea0003800000 */
.L_x_12018:
        /* <DEDUP_REMOVED lines=16> */
.L_x_12024:
[----:B------:R-:W-:Y:S05]  /*164d0*/  BSYNC B1 ;  /* 0x0000000000017941 */ /* 0x000fea0003800000 */
.L_x_12023:
        /* <DEDUP_REMOVED lines=44> */
.L_x_12022:
[----:B------:R-:W-:Y:S05]  /*167a0*/  BSYNC B0 ;  /* 0x0000000000007941 */ /* 0x000fea0003800000 */
.L_x_12021:
        /* <DEDUP_REMOVED lines=9> */
.L_x_12017:
        /* <DEDUP_REMOVED lines=12> */
.L_x_12026:
[----:B------:R-:W-:Y:S02]  /*16900*/  IMAD.MOV.U32 R193, RZ, RZ, R182 ;  /* 0x000000ffffc17224 */ /* 0x000fe400078e00b6 */
.L_x_12027:
[----:B------:R-:W-:Y:S05]  /*16910*/  BSYNC B0 ;  /* 0x0000000000007941 */ /* 0x000fea0003800000 */
.L_x_12025:
        /* <DEDUP_REMOVED lines=16> */
.L_x_12031:
[----:B------:R-:W-:Y:S05]  /*16a20*/  BSYNC B1 ;  /* 0x0000000000017941 */ /* 0x000fea0003800000 */
.L_x_12030:
        /* <DEDUP_REMOVED lines=44> */
.L_x_12029:
[----:B------:R-:W-:Y:S05]  /*16cf0*/  BSYNC B0 ;  /* 0x0000000000007941 */ /* 0x000fea0003800000 */
.L_x_12028:
        /* <DEDUP_REMOVED lines=12> */
.L_x_12032:
        /* <DEDUP_REMOVED lines=12> */
.L_x_12035:
[----:B------:R-:W-:Y:S02]  /*16e80*/  IMAD.MOV.U32 R196, RZ, RZ, R182 ;  /* 0x000000ffffc47224 */ /* 0x000fe400078e00b6 */
.L_x_12036:
[----:B------:R-:W-:Y:S05]  /*16e90*/  BSYNC B0 ;  /* 0x0000000000007941 */ /* 0x000fea0003800000 */
.L_x_12034:
        /* <DEDUP_REMOVED lines=16> */
.L_x_12040:
[----:B------:R-:W-:Y:S05]  /*16fa0*/  BSYNC B1 ;  /* 0x0000000000017941 */ /* 0x000fea0003800000 */
.L_x_12039:
        /* <DEDUP_REMOVED lines=44> */
.L_x_12038:
[----:B------:R-:W-:Y:S05]  /*17270*/  BSYNC B0 ;  /* 0x0000000000007941 */ /* 0x000fea0003800000 */
.L_x_12037:
        /* <DEDUP_REMOVED lines=9> */
.L_x_12033:
[----:B------:R-:W-:Y:S01]  /*17310*/  FADD.FTZ R196, RZ, R140 ;  /* 0x0000008cffc47221 */ /* 0x000fe20000010000 */
[----:B------:R-:W-:Y:S02]  /*17320*/  SEL R200, RZ, 0x1000000, P5 ;  /* 0x01000000ffc87807 */ /* 0x000fe40002800000 */
[----:B------:R-:W-:Y:S01]  /*17330*/  SEL R201, RZ, 0x10000, P4 ;  /* 0x00010000ffc97807 */ /* 0x000fe20002000000 */
[----:B------:R-:W-:Y:S01]  /*17340*/  FADD.FTZ R195, R196, R141 ;  /* 0x0000008dc4c37221 */ /* 0x000fe20000010000 */
[----:B------:R-:W-:Y:S02]  /*17350*/  SEL R206, RZ, 0x100, P3 ;  /* 0x00000100ffce7807 */ /* 0x000fe40001800000 */
[C---:B------:R-:W-:Y:S01]  /*17360*/  LOP3.LUT P1, RZ, R198.reuse, 0x4, RZ, 0xc0, !PT ;  /* 0x00000004c6ff7812 */ /* 0x040fe2000782c0ff */
        /* <DEDUP_REMOVED lines=12> */
[----:B------:R-:W-:Y:S02]  /*17430*/  SEL R209, RZ, 0x1, P2 ;  /* 0x00000001ffd17807 */ /* 0x000fe40001000000 */
[----:B------:R-:W-:Y:S01]  /*17440*/  LOP3.LUT P6, RZ, R198, 0x20, RZ, 0xc0, !PT ;  /* 0x00000020c6ff7812 */ /* 0x000fe200078cc0ff */
[----:B------:R-:W-:Y:S01]  /*17450*/  FADD.FTZ R196, R195, R146 ;  /* 0x00000092c3c47221 */ /* 0x000fe20000010000 */
[----:B------:R-:W-:Y:S01]  /*17460*/  LOP3.LUT R209, R201, R206, R209, 0xfe, !PT ;  /* 0x000000cec9d17212 */ /* 0x000fe200078efed1 */
[----:B------:R-:W-:Y:S01]  /*17470*/  IMAD.WIDE.U32 R202, R202, 0x10000, RZ ;  /* 0x00010000caca7825 */ /* 0x000fe200078e00ff */
[----:B------:R-:W-:-:S03]  /*17480*/  LOP3.LUT P1, RZ, R177, 0xff, RZ, 0xc0, !PT ;  /* 0x000000ffb1ff7812 */ /* 0x000fc6000782c0ff */
[----:B------:R-:W-:Y:S02]  /*17490*/  FADD.FTZ R195, R196, R147 ;  /* 0x00000093c4c37221 */ /* 0x000fe40000010000 */
[----:B------:R-:W-:-:S04]  /*174a0*/  IMAD.WIDE.U32 R204, R204, 0x100, RZ ;  /* 0x00000100cccc7825 */ /* 0x000fc800078e00ff */
[----:B------:R-:W-:Y:S01]  /*174b0*/  FADD.FTZ R196, R195, R148 ;  /* 0x00000094c3c47221 */ /* 0x000fe20000010000 */
[----:B------:R-:W-:Y:S02]  /*174c0*/  LOP3.LUT R202, R204, R200, R202, 0xfe, !PT ;  /* 0x000000c8ccca7212 */ /* 0x000fe400078efeca */
[----:B------:R-:W-:Y:S01]  /*174d0*/  LOP3.LUT R205, R205, R209, R203, 0xfe, !PT ;  /* 0x000000d1cdcd7212 */ /* 0x000fe200078efecb */
        /* <DEDUP_REMOVED lines=13> */
[----:B------:R-:W-:Y:S02]  /*175b0*/  FADD.FTZ R196, R195, R162 ;  /* 0x000000a2c3c47221 */ /* 0x000fe40000010000 */
[----:B------:R-:W0:Y:S02]  /*175c0*/  S2R R195, SR_TID.X ;  /* 0x0000000000c37919 */ /* 0x000e240000002100 */
[----:B------:R-:W-:-:S04]  /*175d0*/  FADD.FTZ R207, R196, R163 ;  /* 0x000000a3c4cf7221 */ /* 0x000fc80000010000 */
[----:B------:R-:W-:Y:S01]  /*175e0*/  FADD.FTZ R196, R207, R164 ;  /* 0x000000a4cfc47221 */ /* 0x000fe20000010000 */
[----:B------:R-:W-:-:S03]  /*175f0*/  SEL R207, RZ, 0x1, P0 ;  /* 0x00000001ffcf7807 */ /* 0x000fc60000000000 */
[----:B------:R-:W-:Y:S01]  /*17600*/  FADD.FTZ R201, R196, R165 ;  /* 0x000000a5c4c97221 */ /* 0x000fe20000010000 */
[----:B------:R-:W-:Y:S01]  /*17610*/  LOP3.LUT R204, R202, R207, RZ, 0xfc, !PT ;  /* 0x000000cfcacc7212 */ /* 0x000fe200078efcff */
[----:B------:R-:W-:-:S04]  /*17620*/  IMAD.WIDE.U32 R196, R194, R197, c[0x0][0x188] ;  /* 0x00006200c2c47625 */ /* 0x000fc800078e00c5 */
[----:B------:R-:W-:Y:S01]  /*17630*/  IMAD.WIDE.U32 R202, R194, R199, c[0x0][0x190] ;  /* 0x00006400c2ca7625 */ /* 0x000fe200078e00c7 */
[----:B------:R1:W-:Y:S03]  /*17640*/  STG.E.128 [R196.64], R164 ;  /* 0x000000a4c4007986 */ /* 0x0003e6000c101d06 */
[----:B------:R-:W-:Y:S01]  /*17650*/  FADD.FTZ R200, R201, R166 ;  /* 0x000000a6c9c87221 */ /* 0x000fe20000010000 */
[----:B------:R1:W-:Y:S03]  /*17660*/  STG.E.128 [R196.64+0x10], R168 ;  /* 0x000010a8c4007986 */ /* 0x0003e6000c101d06 */
[----:B------:R-:W-:Y:S01]  /*17670*/  FADD.FTZ R201, R200, R167 ;  /* 0x000000a7c8c97221 */ /* 0x000fe20000010000 */
[----:B------:R1:W-:Y:S01]  /*17680*/  STG.E.64 [R202.64], R204 ;  /* 0x000000ccca007986 */ /* 0x0003e2000c101b06 */
[----:B0-----:R-:W-:-:S02]  /*17690*/  SHF.R.U32.HI R200, RZ, 0x5, R195 ;  /* 0x00000005ffc87819 */ /* 0x001fc400000116c3 */
[----:B------:R-:W-:Y:S01]  /*176a0*/  FADD.FTZ R206, R201, R168 ;  /* 0x000000a8c9ce7221 */ /* 0x000fe20000010000 */
[----:B------:R-:W-:Y:S02]  /*176b0*/  LOP3.LUT P0, RZ, R195, 0x1f, RZ, 0xc0, !PT ;  /* 0x0000001fc3ff7812 */ /* 0x000fe4000780c0ff */
[----:B------:R-:W-:Y:S01]  /*176c0*/  LOP3.LUT R200, R200, 0x7fffffc, RZ, 0xc0, !PT ;  /* 0x07fffffcc8c87812 */ /* 0x000fe200078ec0ff */
[----:B------:R-:W-:-:S04]  /*176d0*/  FADD.FTZ R201, R206, R169 ;  /* 0x000000a9cec97221 */ /* 0x000fc80000010000 */
[----:B------:R-:W-:Y:S01]  /*176e0*/  FADD.FTZ R206, R201, R170 ;  /* 0x000000aac9ce7221 */ /* 0x000fe20000010000 */
        /* <DEDUP_REMOVED lines=20> */
.L_x_12041:
[----:B------:R-:W-:Y:S01]  /*17830*/  @!P1 IADD3 R200, R200, 0x4, RZ ;  /* 0x00000004c8c89810 */ /* 0x000fe20007ffe0ff */
[----:B------:R-:W-:Y:S01]  /*17840*/  FADD.FTZ R206, R206, R171 ;  /* 0x000000abcece7221 */ /* 0x000fe20000010000 */
[----:B------:R-:W-:Y:S05]  /*17850*/  BRA.DIV ~URZ, `(.L_x_12042) ;  /* 0x000015a27f007947 */ /* 0x000fea000b800000 */
[----:B01----:R0:W1:Y:S02]  /*17860*/  SHFL.BFLY PT, R196, R206, 0x1, 0x1f ;  /* 0x0c201f00cec47f89 */ /* 0x00306400000e0000 */
.L_x_12046:
        /* <DEDUP_REMOVED lines=84> */
.L_x_12047:
[----:B------:R-:W2:Y:S01]  /*17db0*/  S2R R210, SR_TID.X ;  /* 0x0000000000d27919 */ /* 0x000ea20000002100 */
[----:B------:R-:W-:Y:S01]  /*17dc0*/  @!P0 SHF.R.U32.HI R195, RZ, 0x5, R195 ;  /* 0x00000005ffc38819 */ /* 0x000fe200000116c3 */
[----:B-1----:R-:W-:Y:S01]  /*17dd0*/  FADD.FTZ R197, R201, R206 ;  /* 0x000000cec9c57221 */ /* 0x002fe20000010000 */
[----:B------:R-:W-:Y:S02]  /*17de0*/  WARPSYNC 0xffffffff ;  /* 0xffffffff00007948 */ /* 0x000fe40003800000 */
[----:B------:R-:W-:-:S05]  /*17df0*/  @!P0 LOP3.LUT R195, R195, 0x3, RZ, 0xc0, !PT ;  /* 0x00000003c3c38812 */ /* 0x000fca00078ec0ff */
[----:B------:R-:W-:-:S05]  /*17e00*/  @!P0 IMAD.IADD R195, R200, 0x1, R195 ;  /* 0x00000001c8c38824 */ /* 0x000fca00078e02c3 */
[----:B------:R-:W-:Y:S01]  /*17e10*/  @!P0 STS.64 [R195.X8], R196 ;  /* 0x000000c4c3008388 */ /* 0x000fe20000008a00 */
[----:B--2---:R-:W-:-:S03]  /*17e20*/  LOP3.LUT R199, R210, 0x1f, RZ, 0xc0, !PT ;  /* 0x0000001fd2c77812 */ /* 0x004fc600078ec0ff */
[----:B------:R-:W-:Y:S01]  /*17e30*/  BAR.SYNC.DEFER_BLOCKING 0x0 ;  /* 0x0000000000007b1d */ /* 0x000fe20000010000 */
[----:B------:R-:W-:-:S13]  /*17e40*/  ISETP.GT.U32.AND P1, PT, R199, 0x3, PT ;  /* 0x00000003c700780c */ /* 0x000fda0003f24070 */
[----:B------:R-:W-:Y:S02]  /*17e50*/  @!P1 IMAD.IADD R202, R200, 0x1, R199 ;  /* 0x00000001c8ca9824 */ /* 0x000fe400078e02c7 */
[----:B------:R-:W-:Y:S01]  /*17e60*/  CS2R R200, SRZ ;  /* 0x0000000000c87805 */ /* 0x000fe2000001ff00 */
[----:B------:R-:W-:Y:S01]  /*17e70*/  IMAD.MOV.U32 R199, RZ, RZ, RZ ;  /* 0x000000ffffc77224 */ /* 0x000fe200078e00ff */
[----:B------:R-:W-:-:S04]  /*17e80*/  @!P1 MOV R199, 0x400 ;  /* 0x0000040000c79802 */ /* 0x000fc80000000f00 */
[----:B------:R-:W-:Y:S01]  /*17e90*/  @!P1 LDS.64 R200, [R202.X8] ;  /* 0x00000000cac89984 */ /* 0x000fe20000008a00 */
[----:B------:R-:W-:Y:S01]  /*17ea0*/  I2F R207, R199 ;  /* 0x000000c700cf7306 */ /* 0x000fe20000201400 */
[----:B------:R-:W-:Y:S02]  /*17eb0*/  ISETP.NE.AND P1, PT, RZ, UR8, PT ;  /* 0x00000008ff007c0c */ /* 0x000fe4000bf25270 */
[----:B------:R-:W1:Y:S02]  /*17ec0*/  SHFL.DOWN PT, R204, R199, 0x2, 0x1f ;  /* 0x08401f00c7cc7f89 */ /* 0x000e6400000e0000 */
[----:B-1----:R-:W-:-:S03]  /*17ed0*/  IMAD.IADD R205, R204, 0x1, R199 ;  /* 0x00000001cccd7824 */ /* 0x002fc600078e02c7 */
[----:B------:R-:W-:Y:S02]  /*17ee0*/  I2F R204, R204 ;  /* 0x000000cc00cc7306 */ /* 0x000fe40000201400 */
[----:B------:R-:W1:Y:S06]  /*17ef0*/  SHFL.DOWN PT, R208, R205, 0x1, 0x1f ;  /* 0x08201f00cdd07f89 */ /* 0x000e6c00000e0000 */
[----:B0-----:R-:W0:Y:S01]  /*17f00*/  I2F R206, R205 ;  /* 0x000000cd00ce7306 */ /* 0x001e220000201400 */
[----:B------:R-:W2:Y:S04]  /*17f10*/  SHFL.DOWN PT, R203, R200, 0x2, 0x1f ;  /* 0x08401f00c8cb7f89 */ /* 0x000ea800000e0000 */
[----:B------:R-:W3:Y:S03]  /*17f20*/  SHFL.DOWN PT, R196, R201, 0x2, 0x1f ;  /* 0x08401f00c9c47f89 */ /* 0x000ee600000e0000 */
[----:B0-----:R-:W0:Y:S01]  /*17f30*/  MUFU.RCP R195, R206 ;  /* 0x000000ce00c37308 */ /* 0x001e220000001000 */
[----:B-1----:R-:W-:-:S07]  /*17f40*/  IMAD.IADD R209, R205, 0x1, R208 ;  /* 0x00000001cdd17824 */ /* 0x002fce00078e02d0 */
[----:B------:R-:W-:Y:S01]  /*17f50*/  I2F R208, R208 ;  /* 0x000000d000d07306 */ /* 0x000fe20000201400 */
[----:B--2---:R-:W-:-:S04]  /*17f60*/  FMUL.FTZ R197, R203, R204 ;  /* 0x000000cccbc57220 */ /* 0x004fc80000410000 */
[----:B------:R-:W-:Y:S02]  /*17f70*/  FFMA.FTZ R202, R207, R200, R197 ;  /* 0x000000c8cfca7223 */ /* 0x000fe400000100c5 */
[----:B------:R-:W-:Y:S01]  /*17f80*/  FADD.FTZ R200, -R203, R200 ;  /* 0x000000c8cbc87221 */ /* 0x000fe20000010100 */
[----:B------:R-:W1:Y:S01]  /*17f90*/  I2F R209, R209 ;  /* 0x000000d100d17306 */ /* 0x000e620000201400 */
[----:B0-----:R-:W-:Y:S02]  /*17fa0*/  FMUL.FTZ R197, R195, R202 ;  /* 0x000000cac3c57220 */ /* 0x001fe40000410000 */
[----:B------:R-:W-:Y:S02]  /*17fb0*/  FMUL.FTZ R200, R200, R200 ;  /* 0x000000c8c8c87220 */ /* 0x000fe40000410000 */
[----:B---3--:R-:W-:Y:S01]  /*17fc0*/  FADD.FTZ R196, R196, R201 ;  /* 0x000000c9c4c47221 */ /* 0x008fe20000010000 */
[----:B------:R-:W0:Y:S01]  /*17fd0*/  SHFL.DOWN PT, R202, R197, 0x1, 0x1f ;  /* 0x08201f00c5ca7f89 */ /* 0x000e2200000e0000 */
[----:B------:R-:W-:Y:S01]  /*17fe0*/  FMUL.FTZ R200, R200, R207 ;  /* 0x000000cfc8c87220 */ /* 0x000fe20000410000 */
[----:B------:R-:W-:-:S03]  /*17ff0*/  SHF.R.U32.HI R201, RZ, 0x5, R210 ;  /* 0x00000005ffc97819 */ /* 0x000fc600000116d2 */
[----:B------:R-:W-:Y:S01]  /*18000*/  FMUL.FTZ R200, R200, R204 ;  /* 0x000000ccc8c87220 */ /* 0x000fe20000410000 */
[----:B------:R-:W-:-:S03]  /*18010*/  LOP3.LUT R201, R201, 0x3, RZ, 0xc0, !PT ;  /* 0x00000003c9c97812 */ /* 0x000fc600078ec0ff */
[----:B------:R-:W-:Y:S01]  /*18020*/  FFMA.FTZ R196, R195, R200, R196 ;  /* 0x000000c8c3c47223 */ /* 0x000fe200000100c4 */
[----:B-1----:R-:W1:Y:S01]  /*18030*/  MUFU.RCP R199, R209 ;  /* 0x000000d100c77308 */ /* 0x002e620000001000 */
[----:B------:R-:W-:-:S03]  /*18040*/  LOP3.LUT P0, RZ, R201, 0x1f, R210, 0xf8, !PT ;  /* 0x0000001fc9ff7812 */ /* 0x000fc6000780f8d2 */
[----:B------:R-:W2:Y:S01]  /*18050*/  SHFL.DOWN PT, R195, R196, 0x1, 0x1f ;  /* 0x08201f00c4c37f89 */ /* 0x000ea200000e0000 */
[----:B0-----:R-:W-:-:S04]  /*18060*/  FMUL.FTZ R200, R202, R208 ;  /* 0x000000d0cac87220 */ /* 0x001fc80000410000 */
[----:B------:R-:W-:Y:S02]  /*18070*/  FFMA.FTZ R200, R206, R197, R200 ;  /* 0x000000c5cec87223 */ /* 0x000fe400000100c8 */
[----:B------:R-:W-:Y:S02]  /*18080*/  FADD.FTZ R197, R197, -R202 ;  /* 0x800000cac5c57221 */ /* 0x000fe40000010000 */
[----:B-1----:R-:W-:Y:S02]  /*18090*/  FMUL.FTZ R200, R199, R200 ;  /* 0x000000c8c7c87220 */ /* 0x002fe40000410000 */
[----:B------:R-:W-:-:S03]  /*180a0*/  FMUL.FTZ R197, R197, R197 ;  /* 0x000000c5c5c57220 */ /* 0x000fc60000410000 */
[----:B------:R-:W0:Y:S01]  /*180b0*/  SHFL.IDX PT, R205, R200, RZ, 0x1f ;  /* 0x00001fffc8cd7589 */ /* 0x000e2200000e0000 */
[----:B------:R-:W-:Y:S02]  /*180c0*/  FMUL.FTZ R197, R206, R197 ;  /* 0x000000c5cec57220 */ /* 0x000fe40000410000 */
[----:B--2---:R-:W-:Y:S02]  /*180d0*/  FADD.FTZ R196, R196, R195 ;  /* 0x000000c3c4c47221 */ /* 0x004fe40000010000 */
[----:B------:R-:W-:-:S04]  /*180e0*/  FMUL.FTZ R197, R197, R208 ;  /* 0x000000d0c5c57220 */ /* 0x000fc80000410000 */
[----:B------:R-:W-:Y:S02]  /*180f0*/  FFMA.FTZ R199, R199, R197, R196 ;  /* 0x000000c5c7c77223 */ /* 0x000fe400000100c4 */
[----:B------:R-:W-:-:S04]  /*18100*/  @!P0 IMAD.MOV.U32 R196, RZ, RZ, 0x4 ;  /* 0x00000004ffc48424 */ /* 0x000fc800078e00ff */
[----:B------:R-:W1:Y:S01]  /*18110*/  SHFL.IDX PT, R199, R199, RZ, 0x1f ;  /* 0x00001fffc7c77589 */ /* 0x000e6200000e0000 */
[----:B------:R-:W-:Y:S01]  /*18120*/  @!P0 IMAD.WIDE R196, R187, R196, c[0x0][0x1a0] ;  /* 0x00006800bbc48625 */ /* 0x000fe200078e02c4 */
[----:B0-----:R-:W-:-:S04]  /*18130*/  FSEL R195, R205, RZ, !P1 ;  /* 0x000000ffcdc37208 */ /* 0x001fc80004800000 */
[----:B------:R0:W-:Y:S01]  /*18140*/  @!P0 STG.E [R196.64], R205 ;  /* 0x000000cdc4008986 */ /* 0x0001e2000c101906 */
[----:B------:R-:W-:Y:S02]  /*18150*/  FADD.FTZ R201, -R195, R141 ;  /* 0x0000008dc3c97221 */ /* 0x000fe40000010100 */
[----:B------:R-:W-:Y:S02]  /*18160*/  FMUL.FTZ R141, R205, R205 ;  /* 0x000000cdcd8d7220 */ /* 0x000fe40000410000 */
[----:B------:R-:W-:Y:S02]  /*18170*/  FADD.FTZ R200, -R195, R140 ;  /* 0x0000008cc3c87221 */ /* 0x000fe40000010100 */
[----:B------:R-:W-:Y:S01]  /*18180*/  IMAD.MOV.U32 R140, RZ, RZ, c[0x0][0x1e0] ;  /* 0x00007800ff8c7624 */ /* 0x000fe200078e00ff */
[----:B------:R-:W-:Y:S01]  /*18190*/  FSEL R141, R141, RZ, P1 ;  /* 0x000000ff8d8d7208 */ /* 0x000fe20000800000 */
[----:B------:R-:W-:Y:S02]  /*181a0*/  FADD.FTZ R202, -R195, R142 ;  /* 0x0000008ec3ca7221 */ /* 0x000fe40000010100 */
[----:B-1----:R-:W-:-:S02]  /*181b0*/  FFMA.FTZ R140, R199, R140, c[0x0][0x228] ;  /* 0x00008a00c78c7623 */ /* 0x002fc4000001008c */
[----:B------:R-:W-:Y:S02]  /*181c0*/  @!P0 IMAD.MOV.U32 R142, RZ, RZ, 0x4 ;  /* 0x00000004ff8e8424 */ /* 0x000fe400078e00ff */
[----:B------:R-:W-:Y:S02]  /*181d0*/  FADD.FTZ R140, R140, R141 ;  /* 0x0000008d8c8c7221 */ /* 0x000fe40000010000 */
[C---:B------:R-:W-:Y:S02]  /*181e0*/  FADD.FTZ R144, -R195.reuse, R144 ;  /* 0x00000090c3907221 */ /* 0x040fe40000010100 */
[----:B------:R1:W2:Y:S01]  /*181f0*/  MUFU.RSQ R215, R140 ;  /* 0x0000008c00d77308 */ /* 0x0002a20000001400 */
[C---:B------:R-:W-:Y:S02]  /*18200*/  FADD.FTZ R145, -R195.reuse, R145 ;  /* 0x00000091c3917221 */ /* 0x040fe40000010100 */
[C---:B------:R-:W-:Y:S02]  /*18210*/  FADD.FTZ R203, -R195.reuse, R143 ;  /* 0x0000008fc3cb7221 */ /* 0x040fe40000010100 */
[----:B------:R-:W-:-:S02]  /*18220*/  FADD.FTZ R146, -R195, R146 ;  /* 0x00000092c3927221 */ /* 0x000fc40000010100 */
[C---:B------:R-:W-:Y:S02]  /*18230*/  FADD.FTZ R147, -R195.reuse, R147 ;  /* 0x00000093c3937221 */ /* 0x040fe40000010100 */
[----:B0-----:R-:W-:Y:S02]  /*18240*/  FADD.FTZ R205, -R195, R151 ;  /* 0x00000097c3cd7221 */ /* 0x001fe40000010100 */
[C---:B-1----:R-:W-:Y:S01]  /*18250*/  @!P0 IMAD.WIDE R140, R187.reuse, R142, c[0x0][0x1a8] ;  /* 0x00006a00bb8c8625 */ /* 0x042fe200078e028e */
[----:B------:R-:W-:-:S03]  /*18260*/  IADD3 R187, R187, c[0x0][0x160], RZ ;  /* 0x00005800bbbb7a10 */ /* 0x000fc60007ffe0ff */
[----:B------:R-:W-:Y:S01]  /*18270*/  FADD.FTZ R206, -R195, R152 ;  /* 0x00000098c3ce7221 */ /* 0x000fe20000010100 */
[----:B--2---:R0:W-:Y:S01]  /*18280*/  @!P0 STG.E [R140.64], R215 ;  /* 0x000000d78c008986 */ /* 0x0041e2000c101906 */
[C---:B------:R-:W-:Y:S02]  /*18290*/  FMUL.FTZ R151, R215.reuse, R202 ;  /* 0x000000cad7977220 */ /* 0x040fe40000410000 */
[C---:B------:R-:W-:Y:S02]  /*182a0*/  FMUL.FTZ R143, R215.reuse, R200 ;  /* 0x000000c8d78f7220 */ /* 0x040fe40000410000 */
[C---:B------:R-:W-:Y:S02]  /*182b0*/  FMUL.FTZ R197, R215.reuse, R144 ;  /* 0x00000090d7c57220 */ /* 0x040fe40000410000 */
[----:B------:R-:W-:Y:S02]  /*182c0*/  FMUL.FTZ R202, R215, R145 ;  /* 0x00000091d7ca7220 */ /* 0x000fe40000410000 */
[----:B------:R-:W-:-:S02]  /*182d0*/  FADD.FTZ R148, -R195, R148 ;  /* 0x00000094c3947221 */ /* 0x000fc40000010100 */
[----:B------:R-:W-:Y:S01]  /*182e0*/  FADD.FTZ R208, -R195, R154 ;  /* 0x0000009ac3d07221 */ /* 0x000fe20000010100 */
[----:B------:R-:W-:Y:S01]  /*182f0*/  SHF.L.U32 R154, R192, 0x4, RZ ;  /* 0x00000004c09a7819 */ /* 0x000fe200000006ff */
[C---:B------:R-:W-:Y:S02]  /*18300*/  FMUL.FTZ R142, R215.reuse, R201 ;  /* 0x000000c9d78e7220 */ /* 0x040fe40000410000 */
[C---:B------:R-:W-:Y:S02]  /*18310*/  FMUL.FTZ R200, R215.reuse, R203 ;  /* 0x000000cbd7c87220 */ /* 0x040fe40000410000 */
[C---:B------:R-:W-:Y:S02]  /*18320*/  FMUL.FTZ R199, R215.reuse, R146 ;  /* 0x00000092d7c77220 */ /* 0x040fe40000410000 */
        /* <DEDUP_REMOVED lines=21> */
[----:B------:R-:W-:Y:S02]  /*18480*/  FMUL.FTZ R195, R215, R206 ;  /* 0x000000ced7c37220 */ /* 0x000fe40000410000 */
[----:B------:R-:W-:Y:S02]  /*18490*/  FFMA.FTZ R146, R60, R197, R124 ;  /* 0x000000c53c927223 */ /* 0x000fe4000001007c */
[----:B------:R-:W-:Y:S02]  /*184a0*/  FFMA.FTZ R147, R61, R202, R125 ;  /* 0x000000ca3d937223 */ /* 0x000fe4000001007d */
[C---:B------:R-:W-:Y:S01]  /*184b0*/  FMUL.FTZ R153, R215.reuse, R148 ;  /* 0x00000094d7997220 */ /* 0x040fe20000410000 */
[----:B------:R-:W-:Y:S01]  /*184c0*/  IADD3 R148, P0, R154, c[0x0][0x208], RZ ;  /* 0x000082009a947a10 */ /* 0x000fe20007f1e0ff */
[----:B------:R-:W-:Y:S01]  /*184d0*/  FMUL.FTZ R152, R215, R205 ;  /* 0x000000cdd7987220 */ /* 0x000fe20000410000 */
[----:B------:R-:W-:Y:S01]  /*184e0*/  SHF.R.U32.HI R205, RZ, 0x1c, R192 ;  /* 0x0000001cffcd7819 */ /* 0x000fe200000116c0 */
[----:B------:R-:W-:Y:S01]  /*184f0*/  FFMA.FTZ R144, R64, R143, R128 ;  /* 0x0000008f40907223 */ /* 0x000fe20000010080 */
[----:B------:R-:W-:Y:S01]  /*18500*/  F2FP.BF16.PACK_AB R146, R147, R146 ;  /* 0x000000929392723e */ /* 0x000fe200000010ff */
[----:B0-----:R-:W-:-:S02]  /*18510*/  FFMA.FTZ R141, R65, R142, R129 ;  /* 0x0000008e418d7223 */ /* 0x001fc40000010081 */
[----:B------:R-:W-:Y:S02]  /*18520*/  FFMA.FTZ R145, R66, R151, R130 ;  /* 0x0000009742917223 */ /* 0x000fe40000010082 */
[----:B------:R-:W-:Y:S01]  /*18530*/  FFMA.FTZ R140, R67, R200, R131 ;  /* 0x000000c8438c7223 */ /* 0x000fe20000010083 */
[----:B------:R-:W-:Y:S01]  /*18540*/  F2FP.BF16.PACK_AB R144, R141, R144 ;  /* 0x000000908d90723e */ /* 0x000fe200000010ff */
[----:B------:R-:W-:Y:S02]  /*18550*/  FFMA.FTZ R201, R62, R199, R126 ;  /* 0x000000c73ec97223 */ /* 0x000fe4000001007e */
[----:B------:R-:W-:Y:S01]  /*18560*/  FFMA.FTZ R206, R63, R204, R127 ;  /* 0x000000cc3fce7223 */ /* 0x000fe2000001007f */
[----:B------:R-:W-:Y:S01]  /*18570*/  F2FP.BF16.PACK_AB R145, R140, R145 ;  /* 0x000000918c91723e */ /* 0x000fe200000010ff */
[----:B------:R-:W-:Y:S01]  /*18580*/  FMUL.FTZ R150, R215, R149 ;  /* 0x00000095d7967220 */ /* 0x000fe20000410000 */
[----:B------:R-:W-:Y:S01]  /*18590*/  IADD3.X R149, R205, c[0x0][0x20c], RZ, P0, !PT ;  /* 0x00008300cd957a10 */ /* 0x000fe200007fe4ff */
[C---:B------:R-:W-:Y:S01]  /*185a0*/  FMUL.FTZ R155, R215.reuse, R196 ;  /* 0x000000c4d79b7220 */ /* 0x040fe20000410000 */
[----:B------:R-:W-:Y:S01]  /*185b0*/  F2FP.BF16.PACK_AB R147, R206, R201 ;  /* 0x000000c9ce93723e */ /* 0x000fe200000010ff */
[----:B------:R-:W-:-:S02]  /*185c0*/  FMUL.FTZ R196, R215, R207 ;  /* 0x000000cfd7c47220 */ /* 0x000fc40000410000 */
[C---:B------:R-:W-:Y:S02]  /*185d0*/  FMUL.FTZ R203, R215.reuse, R208 ;  /* 0x000000d0d7cb7220 */ /* 0x040fe40000410000 */
[----:B------:R-:W-:Y:S01]  /*185e0*/  FMUL.FTZ R208, R215, R209 ;  /* 0x000000d1d7d07220 */ /* 0x000fe20000410000 */
[----:B------:R0:W-:Y:S01]  /*185f0*/  STG.E.128 [R148.64], R144 ;  /* 0x0000009094007986 */ /* 0x0001e2000c101d06 */
[----:B------:R-:W-:Y:S02]  /*18600*/  FFMA.FTZ R140, R32, R143, R96 ;  /* 0x0000008f208c7223 */ /* 0x000fe40000010060 */
[----:B------:R-:W-:Y:S02]  /*18610*/  FFMA.FTZ R141, R34, R151, R98 ;  /* 0x00000097228d7223 */ /* 0x000fe40000010062 */
[----:B------:R-:W-:Y:S02]  /*18620*/  FFMA.FTZ R143, R30, R199, R94 ;  /* 0x000000c71e8f7223 */ /* 0x000fe4000001005e */
[----:B------:R-:W-:-:S02]  /*18630*/  FFMA.FTZ R151, R33, R142, R97 ;  /* 0x0000008e21977223 */ /* 0x000fc40000010061 */
[----:B------:R-:W-:Y:S02]  /*18640*/  FFMA.FTZ R199, R54, R203, R118 ;  /* 0x000000cb36c77223 */ /* 0x000fe40000010076 */
[----:B------:R-:W-:Y:S01]  /*18650*/  FFMA.FTZ R197, R28, R197, R92 ;  /* 0x000000c51cc57223 */ /* 0x000fe2000001005c */
[----:B------:R-:W-:Y:S01]  /*18660*/  F2FP.BF16.PACK_AB R140, R151, R140 ;  /* 0x0000008c978c723e */ /* 0x000fe200000010ff */
[----:B------:R-:W-:Y:S02]  /*18670*/  FFMA.FTZ R202, R29, R202, R93 ;  /* 0x000000ca1dca7223 */ /* 0x000fe4000001005d */
[----:B------:R-:W-:Y:S02]  /*18680*/  FFMA.FTZ R200, R35, R200, R99 ;  /* 0x000000c823c87223 */ /* 0x000fe40000010063 */
[----:B------:R-:W-:Y:S01]  /*18690*/  FMUL.FTZ R171, R215, R156 ;  /* 0x0000009cd7ab7220 */ /* 0x000fe20000410000 */
[----:B------:R-:W-:Y:S01]  /*186a0*/  F2FP.BF16.PACK_AB R142, R202, R197 ;  /* 0x000000c5ca8e723e */ /* 0x000fe200000010ff */
[----:B0-----:R-:W-:Y:S01]  /*186b0*/  FFMA.FTZ R146, R52, R195, R116 ;  /* 0x000000c334927223 */ /* 0x001fe20000010074 */
[----:B------:R-:W-:Y:S01]  /*186c0*/  F2FP.BF16.PACK_AB R141, R200, R141 ;  /* 0x0000008dc88d723e */ /* 0x000fe200000010ff */
[----:B------:R-:W-:-:S02]  /*186d0*/  FFMA.FTZ R147, R53, R196, R117 ;  /* 0x000000c435937223 */ /* 0x000fc40000010075 */
[----:B------:R-:W-:Y:S02]  /*186e0*/  FFMA.FTZ R148, R55, R208, R119 ;  /* 0x000000d037947223 */ /* 0x000fe40000010077 */
[----:B------:R-:W-:Y:S01]  /*186f0*/  FMUL.FTZ R156, R215, R157 ;  /* 0x0000009dd79c7220 */ /* 0x000fe20000410000 */
[----:B------:R-:W-:Y:S01]  /*18700*/  F2FP.BF16.PACK_AB R146, R147, R146 ;  /* 0x000000929392723e */ /* 0x000fe200000010ff */
[----:B------:R-:W-:Y:S01]  /*18710*/  FFMA.FTZ R151, R56, R153, R120 ;  /* 0x0000009938977223 */ /* 0x000fe20000010078 */
        /* <DEDUP_REMOVED lines=9> */
[----:B------:R-:W-:Y:S01]  /*187b0*/  FMUL.FTZ R157, R215, R158 ;  /* 0x0000009ed79d7220 */ /* 0x000fe20000410000 */
[----:B------:R-:W-:Y:S01]  /*187c0*/  F2FP.BF16.PACK_AB R148, R153, R148 ;  /* 0x000000949994723e */ /* 0x000fe200000010ff */
[----:B------:R-:W-:Y:S02]  /*187d0*/  FFMA.FTZ R152, R27, R152, R91 ;  /* 0x000000981b987223 */ /* 0x000fe4000001005b */
[----:B------:R-:W-:-:S02]  /*187e0*/  FFMA.FTZ R150, R20, R195, R84 ;  /* 0x000000c314967223 */ /* 0x000fc40000010054 */
[----:B------:R-:W-:Y:S01]  /*187f0*/  FFMA.FTZ R155, R21, R196, R85 ;  /* 0x000000c4159b7223 */ /* 0x000fe20000010055 */
[----:B------:R-:W-:Y:S01]  /*18800*/  F2FP.BF16.PACK_AB R149, R152, R149 ;  /* 0x000000959895723e */ /* 0x000fe200000010ff */
[----:B------:R-:W-:Y:S02]  /*18810*/  FMUL.FTZ R158, R215, R159 ;  /* 0x0000009fd79e7220 */ /* 0x000fe40000410000 */
[----:B------:R-:W-:Y:S01]  /*18820*/  FFMA.FTZ R195, R48, R171, R112 ;  /* 0x000000ab30c37223 */ /* 0x000fe20000010070 */
[----:B------:R-:W-:Y:S01]  /*18830*/  F2FP.BF16.PACK_AB R150, R155, R150 ;  /* 0x000000969b96723e */ /* 0x000fe200000010ff */
[----:B------:R-:W-:Y:S02]  /*18840*/  FFMA.FTZ R196, R49, R156, R113 ;  /* 0x0000009c31c47223 */ /* 0x000fe40000010071 */
[----:B------:R-:W-:Y:S02]  /*18850*/  FFMA.FTZ R197, R50, R157, R114 ;  /* 0x0000009d32c57223 */ /* 0x000fe40000010072 */
[----:B------:R-:W-:Y:S01]  /*18860*/  FFMA.FTZ R200, R51, R158, R115 ;  /* 0x0000009e33c87223 */ /* 0x000fe20000010073 */
[----:B------:R-:W-:Y:S01]  /*18870*/  F2FP.BF16.PACK_AB R152, R196, R195 ;  /* 0x000000c3c498723e */ /* 0x000fe200000010ff */
[----:B------:R-:W-:Y:S01]  /*18880*/  FFMA.FTZ R204, R31, R204, R95 ;  /* 0x000000cc1fcc7223 */ /* 0x000fe2000001005f */
[----:B------:R-:W-:Y:S01]  /*18890*/  IADD3 R196, P0, R154, c[0x0][0x210], RZ ;  /* 0x000084009ac47a10 */ /* 0x000fe20007f1e0ff */
[----:B------:R-:W-:Y:S01]  /*188a0*/  FFMA.FTZ R203, R22, R203, R86 ;  /* 0x000000cb16cb7223 */ /* 0x000fe20000010056 */
[----:B------:R-:W-:Y:S01]  /*188b0*/  F2FP.BF16.PACK_AB R153, R200, R197 ;  /* 0x000000c5c899723e */ /* 0x000fe200000010ff */
[----:B------:R-:W-:Y:S01]  /*188c0*/  FFMA.FTZ R208, R23, R208, R87 ;  /* 0x000000d017d07223 */ /* 0x000fe20000010057 */
[----:B------:R-:W-:Y:S01]  /*188d0*/  F2FP.BF16.PACK_AB R143, R204, R143 ;  /* 0x0000008fcc8f723e */ /* 0x000fe200000010ff */
[----:B------:R-:W-:Y:S01]  /*188e0*/  FMUL.FTZ R169, R215, R160 ;  /* 0x000000a0d7a97220 */ /* 0x000fe20000410000 */
[----:B------:R-:W-:Y:S01]  /*188f0*/  IADD3.X R197, R205, c[0x0][0x214], RZ, P0, !PT ;  /* 0x00008500cdc57a10 */ /* 0x000fe200007fe4ff */
[C---:B------:R-:W-:Y:S01]  /*18900*/  FMUL.FTZ R168, R215.reuse, R161 ;  /* 0x000000a1d7a87220 */ /* 0x040fe20000410000 */
[----:B------:R-:W-:Y:S01]  /*18910*/  F2FP.BF16.PACK_AB R151, R208, R203 ;  /* 0x000000cbd097723e */ /* 0x000fe200000010ff */
[C---:B------:R-:W-:Y:S01]  /*18920*/  FMUL.FTZ R159, R215.reuse, R162 ;  /* 0x000000a2d79f7220 */ /* 0x040fe20000410000 */
[C---:B------:R-:W-:Y:S01]  /*18930*/  IADD3 R203, R192.reuse, 0x80, RZ ;  /* 0x00000080c0cb7810 */ /* 0x040fe20007ffe0ff */
[----:B------:R-:W-:Y:S01]  /*18940*/  FMUL.FTZ R170, R215, R163 ;  /* 0x000000a3d7aa7220 */ /* 0x000fe20000410000 */
[----:B------:R-:W-:Y:S01]  /*18950*/  IADD3 R192, R192, 0x100, RZ ;  /* 0x00000100c0c07810 */ /* 0x000fe20007ffe0ff */
[----:B------:R-:W-:Y:S01]  /*18960*/  FFMA.FTZ R155, R44, R169, R108 ;  /* 0x000000a92c9b7223 */ /* 0x000fe2000001006c */
[----:B------:R0:W-:Y:S01]  /*18970*/  STG.E.128 [R196.64], R140 ;  /* 0x0000008cc4007986 */ /* 0x0001e2000c101d06 */
[----:B------:R-:W-:-:S02]  /*18980*/  FFMA.FTZ R200, R45, R168, R109 ;  /* 0x000000a82dc87223 */ /* 0x000fc4000001006d */
[C---:B------:R-:W-:Y:S02]  /*18990*/  FMUL.FTZ R161, R215.reuse, R164 ;  /* 0x000000a4d7a17220 */ /* 0x040fe40000410000 */
[----:B------:R-:W-:Y:S01]  /*189a0*/  FMUL.FTZ R162, R215, R165 ;  /* 0x000000a5d7a27220 */ /* 0x000fe20000410000 */
[----:B------:R-:W-:Y:S01]  /*189b0*/  F2FP.BF16.PACK_AB R154, R200, R155 ;  /* 0x0000009bc89a723e */ /* 0x000fe200000010ff */
[----:B------:R-:W-:Y:S02]  /*189c0*/  FFMA.FTZ R195, R46, R159, R110 ;  /* 0x0000009f2ec37223 */ /* 0x000fe4000001006e */
[----:B------:R-:W-:Y:S02]  /*189d0*/  FFMA.FTZ R202, R47, R170, R111 ;  /* 0x000000aa2fca7223 */ /* 0x000fe4000001006f */
[C---:B------:R-:W-:Y:S02]  /*189e0*/  FMUL.FTZ R163, R215.reuse, R166 ;  /* 0x000000a6d7a37220 */ /* 0x040fe40000410000 */
[----:B------:R-:W-:Y:S01]  /*189f0*/  FMUL.FTZ R160, R215, R167 ;  /* 0x000000a7d7a07220 */ /* 0x000fe20000410000 */
[----:B------:R-:W-:Y:S01]  /*18a00*/  F2FP.BF16.PACK_AB R155, R202, R195 ;  /* 0x000000c3ca9b723e */ /* 0x000fe200000010ff */
[----:B------:R-:W-:-:S02]  /*18a10*/  IMAD.MOV.U32 R199, RZ, RZ, 0x10 ;  /* 0x00000010ffc77424 */ /* 0x000fc400078e00ff */
[----:B------:R-:W-:Y:S02]  /*18a20*/  FMUL.FTZ R165, R215, R210 ;  /* 0x000000d2d7a57220 */ /* 0x000fe40000410000 */
[----:B0-----:R-:W-:Y:S02]  /*18a30*/  FFMA.FTZ R140, R40, R161, R104 ;  /* 0x000000a1288c7223 */ /* 0x001fe40000010068 */
[----:B------:R-:W-:Y:S02]  /*18a40*/  FFMA.FTZ R141, R41, R162, R105 ;  /* 0x000000a2298d7223 */ /* 0x000fe40000010069 */
[----:B------:R-:W-:-:S03]  /*18a50*/  IMAD.WIDE.U32 R200, R203, R199, c[0x0][0x208] ;  /* 0x00008200cbc87625 */ /* 0x000fc600078e00c7 */
[----:B------:R-:W-:Y:S01]  /*18a60*/  F2FP.BF16.PACK_AB R140, R141, R140 ;  /* 0x0000008c8d8c723e */ /* 0x000fe200000010ff */
[----:B------:R-:W-:Y:S01]  /*18a70*/  FFMA.FTZ R142, R42, R163, R106 ;  /* 0x000000a32a8e7223 */ /* 0x000fe2000001006a */
[----:B------:R0:W-:Y:S01]  /*18a80*/  STG.E.128 [R200.64], R144 ;  /* 0x00000090c8007986 */ /* 0x0001e2000c101d06 */
[----:B------:R-:W-:Y:S02]  /*18a90*/  FFMA.FTZ R143, R43, R160, R107 ;  /* 0x000000a02b8f7223 */ /* 0x000fe4000001006b */
[----:B------:R-:W-:-:S03]  /*18aa0*/  IMAD.WIDE.U32 R202, R203, R199, c[0x0][0x210] ;  /* 0x00008400cbca7625 */ /* 0x000fc600078e00c7 */
[----:B------:R-:W-:Y:S01]  /*18ab0*/  F2FP.BF16.PACK_AB R141, R143, R142 ;  /* 0x0000008e8f8d723e */ /* 0x000fe200000010ff */
[----:B------:R-:W-:Y:S01]  /*18ac0*/  FMUL.FTZ R166, R215, R211 ;  /* 0x000000d3d7a67220 */ /* 0x000fe20000410000 */
[----:B------:R1:W-:Y:S01]  /*18ad0*/  STG.E.128 [R202.64], R148 ;  /* 0x00000094ca007986 */ /* 0x0003e2000c101d06 */
[----:B------:R-:W-:-:S04]  /*18ae0*/  IMAD.WIDE.U32 R204, R192, R199, c[0x0][0x208] ;  /* 0x00008200c0cc7625 */ /* 0x000fc800078e00c7 */
[C---:B------:R-:W-:Y:S01]  /*18af0*/  FMUL.FTZ R167, R215.reuse, R212 ;  /* 0x000000d4d7a77220 */ /* 0x040fe20000410000 */
[----:B------:R2:W-:Y:S01]  /*18b00*/  STG.E.128 [R204.64], R152 ;  /* 0x00000098cc007986 */ /* 0x0005e2000c101d06 */
[----:B------:R-:W-:Y:S02]  /*18b10*/  FMUL.FTZ R164, R215, R213 ;  /* 0x000000d5d7a47220 */ /* 0x000fe40000410000 */
[----:B------:R-:W-:Y:S02]  /*18b20*/  FFMA.FTZ R159, R14, R159, R78 ;  /* 0x0000009f0e9f7223 */ /* 0x000fe4000001004e */
[----:B------:R-:W-:Y:S02]  /*18b30*/  FFMA.FTZ R170, R15, R170, R79 ;  /* 0x000000aa0faa7223 */ /* 0x000fe4000001004f */
[----:B------:R-:W-:Y:S02]  /*18b40*/  FFMA.FTZ R142, R36, R165, R100 ;  /* 0x000000a5248e7223 */ /* 0x000fe40000010064 */
[----:B------:R-:W-:Y:S01]  /*18b50*/  FFMA.FTZ R143, R37, R166, R101 ;  /* 0x000000a6258f7223 */ /* 0x000fe20000010065 */
[----:B------:R-:W-:Y:S01]  /*18b60*/  F2FP.BF16.PACK_AB R159, R170, R159 ;  /* 0x0000009faa9f723e */ /* 0x000fe200000010ff */
[----:B0-----:R-:W-:-:S02]  /*18b70*/  FFMA.FTZ R146, R4, R165, R68 ;  /* 0x000000a504927223 */ /* 0x001fc40000010044 */
[----:B------:R-:W-:Y:S01]  /*18b80*/  FFMA.FTZ R144, R38, R167, R102 ;  /* 0x000000a726907223 */ /* 0x000fe20000010066 */
[----:B------:R-:W-:Y:S01]  /*18b90*/  F2FP.BF16.PACK_AB R142, R143, R142 ;  /* 0x0000008e8f8e723e */ /* 0x000fe200000010ff */
[----:B-1----:R-:W-:Y:S02]  /*18ba0*/  FFMA.FTZ R149, R39, R164, R103 ;  /* 0x000000a427957223 */ /* 0x002fe40000010067 */
[----:B------:R-:W-:Y:S02]  /*18bb0*/  FFMA.FTZ R145, R5, R166, R69 ;  /* 0x000000a605917223 */ /* 0x000fe40000010045 */
[----:B--2---:R-:W-:Y:S01]  /*18bc0*/  IMAD.SHL.U32 R152, R194, 0x10, RZ ;  /* 0x00000010c2987824 */ /* 0x004fe200078e00ff */
        /* <DEDUP_REMOVED lines=10> */
[----:B------:R-:W-:Y:S01]  /*18c70*/  IADD3.X R151, R194, c[0x0][0x20c], RZ, P0, !PT ;  /* 0x00008300c2977a10 */ /* 0x000fe200007fe4ff */
        /* <DEDUP_REMOVED lines=10> */
[----:B------:R-:W-:Y:S01]  /*18d20*/  FFMA.FTZ R144, R8, R161, R72 ;  /* 0x000000a108907223 */ /* 0x000fe20000010048 */
[----:B------:R-:W-:Y:S01]  /*18d30*/  ISETP.GE.AND P0, PT, R187, c[0x0][0x164], PT ;  /* 0x00005900bb007a0c */ /* 0x000fe20003f06270 */
[----:B------:R-:W-:Y:S01]  /*18d40*/  FFMA.FTZ R155, R9, R162, R73 ;  /* 0x000000a2099b7223 */ /* 0x000fe20000010049 */
[----:B------:R-:W-:Y:S01]  /*18d50*/  F2FP.BF16.PACK_AB R145, R160, R145 ;  /* 0x00000091a091723e */ /* 0x000fe200000010ff */
[----:B------:R-:W-:Y:S01]  /*18d60*/  IMAD.WIDE.U32 R148, R192, R199, c[0x0][0x210] ;  /* 0x00008400c0947625 */ /* 0x000fe200078e00c7 */
[----:B------:R-:W-:-:S02]  /*18d70*/  LOP3.LUT P1, RZ, R177, 0xff, RZ, 0xc0, !PT ;  /* 0x000000ffb1ff7812 */ /* 0x000fc4000782c0ff */
[----:B------:R-:W-:Y:S02]  /*18d80*/  F2FP.BF16.PACK_AB R144, R155, R144 ;  /* 0x000000909b90723e */ /* 0x000fe400000010ff */
[----:B------:R0:W-:Y:S01]  /*18d90*/  STG.E.128 [R148.64], R156 ;  /* 0x0000009c94007986 */ /* 0x0001e2000c101d06 */
[----:B------:R-:W-:-:S03]  /*18da0*/  SEL R177, RZ, 0x1, P1 ;  /* 0x00000001ffb17807 */ /* 0x000fc60000800000 */
[----:B------:R0:W-:Y:S04]  /*18db0*/  STG.E.128 [R150.64], R140 ;  /* 0x0000008c96007986 */ /* 0x0001e8000c101d06 */
[----:B------:R0:W-:Y:S02]  /*18dc0*/  STG.E.128 [R152.64], R144 ;  /* 0x0000009098007986 */ /* 0x0001e4000c101d06 */
[----:B0-----:R-:W-:Y:S01]  /*18dd0*/  @P0 CALL.REL.NOINC `(.L_x_12044) ;  /* 0x0000001000000944 */ /* 0x001fe20003c00000 */
[----:B------:R-:W-:Y:S05]  /*18de0*/  BRA `(.L_x_12045) ;  /* 0xfffe7cc000007947 */ /* 0x000fea000383ffff */
.L_x_12044:
[----:B------:R-:W-:Y:S05]  /*18df0*/  EXIT ;  /* 0x000000000000794d */ /* 0x000fea0003800000 */
.L_x_12042:
[----:B------:R-:W-:Y:S01]  /*18e00*/  IMAD.MOV.U32 R201, RZ, RZ, 0x1 ;  /* 0x00000001ffc97424 */ /* 0x000fe200078e00ff */
[----:B01----:R-:W-:Y:S01]  /*18e10*/  MOV R202, 0x18e50 ;  /* 0x00018e5000ca7802 */ /* 0x003fe20000000f00 */
[----:B------:R-:W-:Y:S02]  /*18e20*/  IMAD.MOV.U32 R197, RZ, RZ, 0x1f ;  /* 0x0000001fffc57424 */ /* 0x000fe400078e00ff */
[----:B------:R-:W-:-:S02]  /*18e30*/  IMAD.MOV.U32 R204, RZ, RZ, -0x1 ;  /* 0xffffffffffcc7424 */ /* 0x000fc400078e00ff */
[----:B------:R-:W-:Y:S05]  /*18e40*/  CALL.REL.NOINC `($__internal_37_$__cuda_sm70_shflsync_bfly_p) ;  /* 0x0000079000007944 */ /* 0x000fea0003c00000 */
[----:B-1----:R-:W-:Y:S01]  /*18e50*/  MOV R196, R201 ;  /* 0x000000c900c47202 */ /* 0x002fe20000000f00 */
[----:B0-----:R-:W-:Y:S05]  /*18e60*/  BRA `(.L_x_12046) ;  /* 0xffffea0000007947 */ /* 0x001fea000383ffff */
.L_x_12043:
[----:B------:R-:W-:Y:S01]  /*18e70*/  IMAD.MOV.U32 R201, RZ, RZ, 0x2 ;  /* 0x00000002ffc97424 */ /* 0x000fe200078e00ff */
[----:B------:R-:W-:Y:S01]  /*18e80*/  MOV R202, 0x18ec0 ;  /* 0x00018ec000ca7802 */ /* 0x000fe20000000f00 */
[----:B------:R-:W-:-:S02]  /*18e90*/  IMAD.MOV.U32 R197, RZ, RZ, 0x1f ;  /* 0x0000001fffc57424 */ /* 0x000fc400078e00ff */
[----:B------:R-:W-:Y:S02]  /*18ea0*/  IMAD.MOV.U32 R204, RZ, RZ, -0x1 ;  /* 0xffffffffffcc7424 */ /* 0x000fe400078e00ff */
[----:B------:R-:W-:Y:S05]  /*18eb0*/  CALL.REL.NOINC `($__internal_37_$__cuda_sm70_shflsync_bfly_p) ;  /* 0x0000072000007944 */ /* 0x000fea0003c00000 */
[----:B01----:R-:W-:Y:S01]  /*18ec0*/  FADD.FTZ R206, R206, R201 ;  /* 0x000000c9cece7221 */ /* 0x003fe20000010000 */
[----:B------:R-:W-:Y:S01]  /*18ed0*/  MOV R204, 0xffffffff ;  /* 0xffffffff00cc7802 */ /* 0x000fe20000000f00 */
[----:B------:R-:W-:Y:S01]  /*18ee0*/  IMAD.MOV.U32 R201, RZ, RZ, 0x4 ;  /* 0x00000004ffc97424 */ /* 0x000fe200078e00ff */
[----:B------:R-:W-:Y:S01]  /*18ef0*/  MOV R202, 0x18f20 ;  /* 0x00018f2000ca7802 */ /* 0x000fe20000000f00 */
[----:B------:R-:W-:Y:S02]  /*18f00*/  IMAD.MOV.U32 R197, RZ, RZ, 0x1f ;  /* 0x0000001fffc57424 */ /* 0x000fe400078e00ff */
[----:B------:R-:W-:Y:S05]  /*18f10*/  CALL.REL.NOINC `($__internal_37_$__cuda_sm70_shflsync_bfly_p) ;  /* 0x000006c000007944 */ /* 0x000fea0003c00000 */
[----:B01----:R-:W-:Y:S01]  /*18f20*/  FADD.FTZ R206, R206, R201 ;  /* 0x000000c9cece7221 */ /* 0x003fe20000010000 */
[----:B------:R-:W-:Y:S01]  /*18f30*/  MOV R202, 0x18f80 ;  /* 0x00018f8000ca7802 */ /* 0x000fe20000000f00 */
[----:B------:R-:W-:Y:S02]  /*18f40*/  IMAD.MOV.U32 R201, RZ, RZ, 0x8 ;  /* 0x00000008ffc97424 */ /* 0x000fe400078e00ff */
[----:B------:R-:W-:Y:S02]  /*18f50*/  IMAD.MOV.U32 R197, RZ, RZ, 0x1f ;  /* 0x0000001fffc57424 */ /* 0x000fe400078e00ff */
[----:B------:R-:W-:-:S02]  /*18f60*/  IMAD.MOV.U32 R204, RZ, RZ, -0x1 ;  /* 0xffffffffffcc7424 */ /* 0x000fc400078e00ff */
[----:B------:R-:W-:Y:S05]  /*18f70*/  CALL.REL.NOINC `($__internal_37_$__cuda_sm70_shflsync_bfly_p) ;  /* 0x0000066000007944 */ /* 0x000fea0003c00000 */
[----:B01----:R-:W-:Y:S01]  /*18f80*/  FADD.FTZ R206, R206, R201 ;  /* 0x000000c9cece7221 */ /* 0x003fe20000010000 */
[----:B------:R-:W-:Y:S01]  /*18f90*/  MOV R204, 0xffffffff ;  /* 0xffffffff00cc7802 */ /* 0x000fe20000000f00 */
[----:B------:R-:W-:Y:S01]  /*18fa0*/  IMAD.MOV.U32 R201, RZ, RZ, 0x10 ;  /* 0x00000010ffc97424 */ /* 0x000fe200078e00ff */
[----:B------:R-:W-:Y:S01]  /*18fb0*/  MOV R202, 0x18fe0 ;  /* 0x00018fe000ca7802 */ /* 0x000fe20000000f00 */
[----:B------:R-:W-:-:S02]  /*18fc0*/  IMAD.MOV.U32 R197, RZ, RZ, 0x1f ;  /* 0x0000001fffc57424 */ /* 0x000fc400078e00ff */
[----:B------:R-:W-:Y:S05]  /*18fd0*/  CALL.REL.NOINC `($__internal_37_$__cuda_sm70_shflsync_bfly_p) ;  /* 0x0000060000007944 */ /* 0x000fea0003c00000 */
        /* <DEDUP_REMOVED lines=70> */
[----:B------:R-:W-:Y:S05]  /*19440*/  CALL.REL.NOINC `($__internal_37_$__cuda_sm70_shflsync_bfly_p) ;  /* 0x0000019000007944 */ /* 0x000fea0003c00000 */
[----:B01----:R-:W-:Y:S01]  /*19450*/  FADD.FTZ R206, R206, R201 ;  /* 0x000000c9cece7221 */ /* 0x003fe20000010000 */
[----:B------:R-:W-:Y:S01]  /*19460*/  MOV R204, 0xffffffff ;  /* 0xffffffff00cc7802 */ /* 0x000fe20000000f00 */
[----:B------:R-:W-:Y:S01]  /*19470*/  IMAD.MOV.U32 R201, RZ, RZ, 0x2 ;  /* 0x00000002ffc97424 */ /* 0x000fe200078e00ff */
[----:B------:R-:W-:Y:S01]  /*19480*/  MOV R202, 0x194b0 ;  /* 0x000194b000ca7802 */ /* 0x000fe20000000f00 */
[----:B------:R-:W-:-:S02]  /*19490*/  IMAD.MOV.U32 R197, RZ, RZ, 0x1f ;  /* 0x0000001fffc57424 */ /* 0x000fc400078e00ff */
[----:B------:R-:W-:Y:S05]  /*194a0*/  CALL.REL.NOINC `($__internal_37_$__cuda_sm70_shflsync_bfly_p) ;  /* 0x0000013000007944 */ /* 0x000fea0003c00000 */
[----:B01----:R-:W-:Y:S01]  /*194b0*/  FADD.FTZ R206, R206, R201 ;  /* 0x000000c9cece7221 */ /* 0x003fe20000010000 */
[----:B------:R-:W-:Y:S01]  /*194c0*/  MOV R202, 0x19510 ;  /* 0x0001951000ca7802 */ /* 0x000fe20000000f00 */
[----:B------:R-:W-:-:S02]  /*194d0*/  IMAD.MOV.U32 R201, RZ, RZ, 0x4 ;  /* 0x00000004ffc97424 */ /* 0x000fc400078e00ff */
[----:B------:R-:W-:Y:S02]  /*194e0*/  IMAD.MOV.U32 R197, RZ, RZ, 0x1f ;  /* 0x0000001fffc57424 */ /* 0x000fe400078e00ff */
        /* <DEDUP_REMOVED lines=11> */
[----:B------:R-:W-:-:S02]  /*195a0*/  IMAD.MOV.U32 R197, RZ, RZ, 0x1f ;  /* 0x0000001fffc57424 */ /* 0x000fc400078e00ff */
[----:B------:R-:W-:Y:S02]  /*195b0*/  IMAD.MOV.U32 R204, RZ, RZ, -0x1 ;  /* 0xffffffffffcc7424 */ /* 0x000fe400078e00ff */
[----:B------:R-:W-:Y:S05]  /*195c0*/  CALL.REL.NOINC `($__internal_37_$__cuda_sm70_shflsync_bfly_p) ;  /* 0x0000001000007944 */ /* 0x000fea0003c00000 */
[----:B01----:R-:W-:Y:S05]  /*195d0*/  BRA `(.L_x_12047) ;  /* 0xffffe7d000007947 */ /* 0x003fea000383ffff */
        .weak           $__internal_37_$__cuda_sm70_shflsync_bfly_p
        .type           $__internal_37_$__cuda_sm70_shflsync_bfly_p,@function
        .size           $__internal_37_$__cuda_sm70_shflsync_bfly_p,(.L_x_26497 - $__internal_37_$__cuda_sm70_shflsync_bfly_p)
$__internal_37_$__cuda_sm70_shflsync_bfly_p:
[----:B------:R-:W-:Y:S01]  /*195e0*/  IMAD.MOV.U32 R203, RZ, RZ, 0x0 ;  /* 0x00000000ffcb7424 */ /* 0x000fe200078e00ff */
[----:B------:R-:W-:Y:S04]  /*195f0*/  WARPSYNC R204 ;  /* 0x000000cc00007348 */ /* 0x000fe80003800000 */
[----:B------:R0:W1:Y:S01]  /*19600*/  SHFL.BFLY PT, R201, R206, R201, R197 ;  /* 0x0c0000c9cec97389 */ /* 0x00006200000e00c5 */
[----:B------:R-:W-:Y:S05]  /*19610*/  RET.REL.NODEC R202 `(_ZN10layer_norm31ln_parallel_residual_fwd_kernelINS_13Kernel_traitsIf13__nv_bfloat16fS2_fjLj4096ELj1ELj1ELj4ELj16ENS_18Kernel_traits_baseILj4096EfS2_fS2_fjLj128EEEEELb1ELb0ELb1EEEvNS_9FwdParamsE) ;  /* 0xfffe69e0ca007950 */ /* 0x000fea0003c3ffff */
.L_x_12048:
        /* <DEDUP_REMOVED lines=14> */
.L_x_26497:


//--------------------- .text._ZN10layer_norm31ln_parallel_residual_fwd_kernelINS_13Kernel_traitsIf13__nv_bfloat16fS2_fjLj4096ELj1ELj1ELj4ELj16ENS_18Kernel_traits_baseILj4096EfS2_fS2_fjLj128EEEEELb1ELb1ELb0EEEvNS_9FwdParamsE --------------------------
	.section	.text._ZN10layer_norm31ln_parallel_residual_fwd_kernelINS_13Kernel_traitsIf13__nv_bfloat16fS2_fjLj4096ELj1ELj1ELj4ELj16ENS_18Kernel_traits_baseILj4096EfS2_fS2_fjLj128EEEEELb1ELb1ELb0EEEvNS_9FwdParamsE,"ax",@progbits
	.sectioninfo	@"SHI_REGISTERS=153"
	.align	128
        .global         _ZN10layer_norm31ln_parallel_residual_fwd_kernelINS_13Kernel_traitsIf13__nv_bfloat16fS2_fjLj4096ELj1ELj1ELj4ELj16ENS_18Kernel_traits_baseILj4096EfS2_fS2_fjLj128EEEEELb1ELb1ELb0EEEvNS_9FwdParamsE
        .type           _ZN10layer_norm31ln_parallel_residual_fwd_kernelINS_13Kernel_traitsIf13__nv_bfloat16fS2_fjLj4096ELj1ELj1ELj4ELj16ENS_18Kernel_traits_baseILj4096EfS2_fS2_fjLj128EEEEELb1ELb1ELb0EEEvNS_9FwdParamsE,@function
        .size           _ZN10layer_norm31ln_parallel_residual_fwd_kernelINS_13Kernel_traitsIf13__nv_bfloat16fS2_fjLj4096ELj1ELj1ELj4ELj16ENS_18Kernel_traits_baseILj4096EfS2_fS2_fjLj128EEEEELb1ELb1ELb0EEEvNS_9FwdParamsE,(.L_x_26498 - _ZN10layer_norm31ln_parallel_residual_fwd_kernelINS_13Kernel_traitsIf13__nv_bfloat16fS2_fjLj4096ELj1ELj1ELj4ELj16ENS_18Kernel_traits_baseILj4096EfS2_fS2_fjLj128EEEEELb1ELb1ELb0EEEvNS_9FwdParamsE)
        .other          _ZN10layer_norm31ln_parallel_residual_fwd_kernelINS_13Kernel_traitsIf13__nv_bfloat16fS2_fjLj4096ELj1ELj1ELj4ELj16ENS_18Kernel_traits_baseILj4096EfS2_fS2_fjLj128EEEEELb1ELb1ELb0EEEvNS_9FwdParamsE,@"STO_CUDA_ENTRY STV_DEFAULT"
_ZN10layer_norm31ln_parallel_residual_fwd_kernelINS_13Kernel_traitsIf13__nv_bfloat16fS2_fjLj4096ELj1ELj1ELj4ELj16ENS_18Kernel_traits_baseILj4096EfS2_fS2_fjLj128EEEEELb1ELb1ELb0EEEvNS_9FwdParamsE:
.text._ZN10layer_norm31ln_parallel_residual_fwd_kernelINS_13Kernel_traitsIf13__nv_bfloat16fS2_fjLj4096ELj1ELj1ELj4ELj16ENS_18Kernel_traits_baseILj4096EfS2_fS2_fjLj128EEEEELb1ELb1ELb0EEEvNS_9FwdParamsE:
        /* <DEDUP_REMOVED lines=108> */
.L_x_12050:
[----:B------:R-:W-:Y:S05]  /*06c0*/  BSYNC B0 ;  /* 0x0000000000007941 */ /* 0x000fea0003800000 */
.L_x_12049:
        /* <DEDUP_REMOVED lines=17> */
.L_x_12052:
[----:B------:R-:W-:Y:S05]  /*07e0*/  BSYNC B0 ;  /* 0x0000000000007941 */ /* 0x000fea0003800000 */
.L_x_12051:
        /* <DEDUP_REMOVED lines=17> */
.L_x_12054:
[----:B------:R-:W-:Y:S05]  /*0900*/  BSYNC B0 ;  /* 0x0000000000007941 */ /* 0x000fea0003800000 */
.L_x_12053:
        /* <DEDUP_REMOVED lines=16> */
.L_x_12056:
[----:B------:R-:W-:Y:S05]  /*0a10*/  BSYNC B0 ;  /* 0x0000000000007941 */ /* 0x000fea0003800000 */
.L_x_12055:
        /* <DEDUP_REMOVED lines=12> */
[----:B------:R-:W-:Y:S01]  /*0ae0*/  IADD3 R8, R7, -R8, RZ ;  /* 0x8000000807087210 */ /* 0x000fe20007ffe0ff */
[----:B------:R-:W-:Y:S01]  /*0af0*/  IMAD.HI.U32 R80, R81, -0x326172a9, RZ ;  /* 0xcd9e8d5751507827 */ /* 0x000fe200078e00ff */
[----:B------:R-:W-:-:S02]  /*0b00*/  LOP3.LUT R11, R82, 0x3fffffe0, RZ, 0xc0, !PT ;  /* 0x3fffffe0520b7812 */ /* 0x000fc400078ec0ff */
[----:B------:R-:W-:Y:S02]  /*0b10*/  IMNMX R8, RZ, R8, !PT ;  /* 0x00000008ff087217 */ /* 0x000fe40007800200 */
[----:B------:R-:W-:Y:S02]  /*0b20*/  LOP3.LUT R12, R12, 0x3e0, RZ, 0xc0, !PT ;  /* 0x000003e00c0c7812 */ /* 0x000fe400078ec0ff */
[----:B------:R-:W-:Y:S02]  /*0b30*/  IMNMX R8, R8, 0x20, PT ;  /* 0x0000002008087817 */ /* 0x000fe40003800200 */
[----:B------:R-:W-:Y:S01]  /*0b40*/  LOP3.LUT R10, R10, 0x3, RZ, 0xc0, !PT ;  /* 0x000000030a0a7812 */ /* 0x000fe200078ec0ff */
[----:B------:R-:W-:Y:S02]  /*0b50*/  IMAD.IADD R12, R7, 0x1, -R12 ;  /* 0x00000001070c7824 */ /* 0x000fe400078e0a0c */
[----:B------:R-:W-:Y:S02]  /*0b60*/  IMAD.IADD R8, R8, 0x1, R11 ;  /* 0x0000000108087824 */ /* 0x000fe400078e020b */
[----:B------:R-:W-:Y:S01]  /*0b70*/  IMAD R7, R85, -0x326172a9, RZ ;  /* 0xcd9e8d5755077824 */ /* 0x000fe200078e02ff */
[----:B------:R-:W-:Y:S01]  /*0b80*/  IMNMX R12, RZ, R12, !PT ;  /* 0x0000000cff0c7217 */ /* 0x000fe20007800200 */
[----:B------:R-:W-:-:S03]  /*0b90*/  IMAD.SHL.U32 R9, R8, 0x8, RZ ;  /* 0x0000000808097824 */ /* 0x000fc600078e00ff */
[----:B------:R-:W-:Y:S01]  /*0ba0*/  IMNMX R12, R12, 0x20, PT ;  /* 0x000000200c0c7817 */ /* 0x000fe20003800200 */
[----:B------:R0:W1:Y:S01]  /*0bb0*/  I2F.U32 R8, R9 ;  /* 0x0000000900087306 */ /* 0x0000620000201000 */
[----:B------:R-:W-:-:S03]  /*0bc0*/  LOP3.LUT R7, R80, UR25, R7, 0x96, !PT ;  /* 0x0000001950077c12 */ /* 0x000fc6000f8e9607 */
[----:B------:R-:W-:Y:S02]  /*0bd0*/  IMAD.IADD R15, R11, 0x1, R12 ;  /* 0x000000010b0f7824 */ /* 0x000fe400078e020c */
[----:B------:R-:W-:Y:S02]  /*0be0*/  IMAD R12, R81, -0x326172a9, RZ ;  /* 0xcd9e8d57510c7824 */ /* 0x000fe400078e02ff */
[----:B------:R-:W-:Y:S01]  /*0bf0*/  IMAD.MOV.U32 R11, RZ, RZ, RZ ;  /* 0x000000ffff0b7224 */ /* 0x000fe200078e00ff */
[----:B0-----:R-:W-:Y:S01]  /*0c00*/  LOP3.LUT R9, R14, UR26, R13, 0x96, !PT ;  /* 0x0000001a0e097c12 */ /* 0x001fe2000f8e960d */
[----:B------:R-:W-:Y:S02]  /*0c10*/  IMAD.MOV.U32 R13, RZ, RZ, 0x1 ;  /* 0x00000001ff0d7424 */ /* 0x000fe400078e00ff */
[----:B------:R-:W-:Y:S02]  /*0c20*/  IMAD R14, R83, -0x2daee0ad, RZ ;  /* 0xd2511f53530e7824 */ /* 0x000fe400078e02ff */
[----:B------:R-:W-:Y:S01]  /*0c30*/  IMAD.SHL.U32 R15, R15, 0x8, RZ ;  /* 0x000000080f0f7824 */ /* 0x000fe200078e00ff */
[----:B-1----:R-:W0:Y:S06]  /*0c40*/  MUFU.RCP R8, R8 ;  /* 0x0000000800087308 */ /* 0x002e2c0000001000 */
.L_x_12591:
        /* <DEDUP_REMOVED lines=37> */
.L_x_12060:
[----:B-1----:R-:W-:Y:S02]  /*0ea0*/  IMAD.MOV.U32 R93, RZ, RZ, R12 ;  /* 0x000000ffff5d7224 */ /* 0x002fe400078e000c */
.L_x_12061:
[----:B------:R-:W-:Y:S05]  /*0eb0*/  BSYNC B1 ;  /* 0x0000000000017941 */ /* 0x000fea0003800000 */
.L_x_12059:
        /* <DEDUP_REMOVED lines=16> */
.L_x_12065:
[----:B------:R-:W-:Y:S05]  /*0fc0*/  BSYNC B2 ;  /* 0x0000000000027941 */ /* 0x000fea0003800000 */
.L_x_12064:
        /* <DEDUP_REMOVED lines=44> */
.L_x_12063:
[----:B------:R-:W-:Y:S05]  /*1290*/  BSYNC B1 ;  /* 0x0000000000017941 */ /* 0x000fea0003800000 */
.L_x_12062:
[----:B------:R-:W1:Y:S01]  /*12a0*/  I2F.U32 R93, R93 ;  /* 0x0000005d005d7306 */ /* 0x000e620000201000 */
[----:B------:R-:W-:Y:S01]  /*12b0*/  IMAD.MOV.U32 R124, RZ, RZ, 0x2f800000 ;  /* 0x2f800000ff7c7424 */ /* 0x000fe200078e00ff */
[----:B------:R-:W-:Y:S02]  /*12c0*/  ISETP.NE.U32.AND P1, PT, RZ, c[0x0][0x178], PT ;  /* 0x00005e00ff007a0c */ /* 0x000fe40003f25070 */
[----:B-----5:R-:W-:Y:S02]  /*12d0*/  PRMT R92, RZ, 0x5410, R96 ;  /* 0x00005410ff5c7816 */ /* 0x020fe40000000060 */
[----:B------:R-:W-:-:S02]  /*12e0*/  ISETP.NE.AND.EX P1, PT, RZ, c[0x0][0x17c], PT, P1 ;  /* 0x00005f00ff007a0c */ /* 0x000fc40003f25310 */
[----:B------:R-:W-:Y:S01]  /*12f0*/  LOP3.LUT R128, R128, 0xfffffff7, RZ, 0xc0, !PT ;  /* 0xfffffff780807812 */ /* 0x000fe200078ec0ff */
        /* <DEDUP_REMOVED lines=11> */
.L_x_12066:
        /* <DEDUP_REMOVED lines=12> */
.L_x_12069:
[----:B------:R-:W-:Y:S02]  /*1470*/  IMAD.MOV.U32 R10, RZ, RZ, R12 ;  /* 0x000000ffff0a7224 */ /* 0x000fe400078e000c */
.L_x_12070:
[----:B------:R-:W-:Y:S05]  /*1480*/  BSYNC B1 ;  /* 0x0000000000017941 */ /* 0x000fea0003800000 */
.L_x_12068:
        /* <DEDUP_REMOVED lines=16> */
.L_x_12074:
[----:B------:R-:W-:Y:S05]  /*1590*/  BSYNC B2 ;  /* 0x0000000000027941 */ /* 0x000fea0003800000 */
.L_x_12073:
        /* <DEDUP_REMOVED lines=44> */
.L_x_12072:
[----:B------:R-:W-:Y:S05]  /*1860*/  BSYNC B1 ;  /* 0x0000000000017941 */ /* 0x000fea0003800000 */
.L_x_12071:
[----:B------:R1:W2:Y:S02]  /*1870*/  I2F.U32 R95, R10 ;  /* 0x0000000a005f7306 */ /* 0x0002a40000201000 */
[----:B-1----:R-:W-:-:S05]  /*1880*/  PRMT R10, RZ, 0x5410, R80 ;  /* 0x00005410ff0a7816 */ /* 0x002fca0000000050 */
[----:B------:R-:W-:Y:S02]  /*1890*/  FMUL.FTZ R94, R10, c[0x0][0x1e8] ;  /* 0x00007a000a5e7a20 */ /* 0x000fe40000410000 */
[----:B--2---:R-:W-:-:S05]  /*18a0*/  FFMA.FTZ R95, R95, R124, 1.1641532182693481445e-10 ;  /* 0x2f0000005f5f7423 */ /* 0x004fca000001007c */
[----:B------:R-:W-:-:S04]  /*18b0*/  FSETP.GTU.FTZ.AND P2, PT, R95, c[0x0][0x1e4], PT ;  /* 0x000079005f007a0b */ /* 0x000fc80003f5c000 */
[----:B------:R-:W-:Y:S02]  /*18c0*/  FSEL R95, R94, RZ, !P2 ;  /* 0x000000ff5e5f7208 */ /* 0x000fe40005000000 */
[----:B------:R-:W-:-:S03]  /*18d0*/  SEL R130, RZ, 0x1, P2 ;  /* 0x00000001ff827807 */ /* 0x000fc60001000000 */
[----:B------:R-:W-:-:S04]  /*18e0*/  FADD.FTZ R92, R95, R92 ;  /* 0x0000005c5f5c7221 */ /* 0x000fc80000010000 */
[----:B------:R-:W-:Y:S02]  /*18f0*/  @P0 FADD.FTZ R92, R84, R92 ;  /* 0x0000005c545c0221 */ /* 0x000fe40000010000 */
.L_x_12067:
        /* <DEDUP_REMOVED lines=12> */
.L_x_12076:
[----:B------:R-:W-:Y:S02]  /*19c0*/  IMAD.MOV.U32 R10, RZ, RZ, R12 ;  /* 0x000000ffff0a7224 */ /* 0x000fe400078e000c */
.L_x_12077:
[----:B------:R-:W-:Y:S05]  /*19d0*/  BSYNC B1 ;  /* 0x0000000000017941 */ /* 0x000fea0003800000 */
.L_x_12075:
        /* <DEDUP_REMOVED lines=16> */
.L_x_12081:
[----:B------:R-:W-:Y:S05]  /*1ae0*/  BSYNC B2 ;  /* 0x0000000000027941 */ /* 0x000fea0003800000 */
.L_x_12080:
        /* <DEDUP_REMOVED lines=44> */
.L_x_12079:
[----:B------:R-:W-:Y:S05]  /*1db0*/  BSYNC B1 ;  /* 0x0000000000017941 */ /* 0x000fea0003800000 */
.L_x_12078:
        /* <DEDUP_REMOVED lines=14> */
.L_x_12082:
        /* <DEDUP_REMOVED lines=12> */
.L_x_12085:
[----:B------:R-:W-:Y:S02]  /*1f60*/  IMAD.MOV.U32 R10, RZ, RZ, R12 ;  /* 0x000000ffff0a7224 */ /* 0x000fe400078e000c */
.L_x_12086:
[----:B------:R-:W-:Y:S05]  /*1f70*/  BSYNC B1 ;  /* 0x0000000000017941 */ /* 0x000fea0003800000 */
.L_x_12084:
        /* <DEDUP_REMOVED lines=16> */
.L_x_12090:
[----:B------:R-:W-:Y:S05]  /*2080*/  BSYNC B2 ;  /* 0x0000000000027941 */ /* 0x000fea0003800000 */
.L_x_12089:
        /* <DEDUP_REMOVED lines=44> */
.L_x_12088:
[----:B------:R-:W-:Y:S05]  /*2350*/  BSYNC B1 ;  /* 0x0000000000017941 */ /* 0x000fea0003800000 */
.L_x_12087:
        /* <DEDUP_REMOVED lines=9> */
.L_x_12083:
        /* <DEDUP_REMOVED lines=12> */
.L_x_12092:
[----:B------:R-:W-:Y:S02]  /*24b0*/  IMAD.MOV.U32 R10, RZ, RZ, R12 ;  /* 0x000000ffff0a7224 */ /* 0x000fe400078e000c */
.L_x_12093:
[----:B------:R-:W-:Y:S05]  /*24c0*/  BSYNC B1 ;  /* 0x0000000000017941 */ /* 0x000fea0003800000 */
.L_x_12091:
        /* <DEDUP_REMOVED lines=16> */
.L_x_12097:
[----:B------:R-:W-:Y:S05]  /*25d0*/  BSYNC B2 ;  /* 0x0000000000027941 */ /* 0x000fea0003800000 */
.L_x_12096:
        /* <DEDUP_REMOVED lines=44> */
.L_x_12095:
[----:B------:R-:W-:Y:S05]  /*28a0*/  BSYNC B1 ;  /* 0x0000000000017941 */ /* 0x000fea0003800000 */
.L_x_12094:
        /* <DEDUP_REMOVED lines=14> */
.L_x_12098:
        /* <DEDUP_REMOVED lines=12> */
.L_x_12101:
[----:B------:R-:W-:Y:S02]  /*2a50*/  IMAD.MOV.U32 R10, RZ, RZ, R12 ;  /* 0x000000ffff0a7224 */ /* 0x000fe400078e000c */
.L_x_12102:
[----:B------:R-:W-:Y:S05]  /*2a60*/  BSYNC B1 ;  /* 0x0000000000017941 */ /* 0x000fea0003800000 */
.L_x_12100:
        /* <DEDUP_REMOVED lines=16> */
.L_x_12106:
[----:B------:R-:W-:Y:S05]  /*2b70*/  BSYNC B2 ;  /* 0x0000000000027941 */ /* 0x000fea0003800000 */
.L_x_12105:
        /* <DEDUP_REMOVED lines=44> */
.L_x_12104:
[----:B------:R-:W-:Y:S05]  /*2e40*/  BSYNC B1 ;  /* 0x0000000000017941 */ /* 0x000fea0003800000 */
.L_x_12103:
        /* <DEDUP_REMOVED lines=9> */
.L_x_12099:
        /* <DEDUP_REMOVED lines=12> */
.L_x_12108:
[----:B------:R-:W-:Y:S02]  /*2fa0*/  IMAD.MOV.U32 R10, RZ, RZ, R12 ;  /* 0x000000ffff0a7224 */ /* 0x000fe400078e000c */
.L_x_12109:
[----:B------:R-:W-:Y:S05]  /*2fb0*/  BSYNC B1 ;  /* 0x0000000000017941 */ /* 0x000fea0003800000 */
.L_x_12107:
        /* <DEDUP_REMOVED lines=16> */
.L_x_12113:
[----:B------:R-:W-:Y:S05]  /*30c0*/  BSYNC B2 ;  /* 0x0000000000027941 */ /* 0x000fea0003800000 */
.L_x_12112:
        /* <DEDUP_REMOVED lines=44> */
.L_x_12111:
[----:B------:R-:W-:Y:S05]  /*3390*/  BSYNC B1 ;  /* 0x0000000000017941 */ /* 0x000fea0003800000 */
.L_x_12110:
        /* <DEDUP_REMOVED lines=14> */
.L_x_12114:
        /* <DEDUP_REMOVED lines=12> */
.L_x_12117:
[----:B------:R-:W-:Y:S02]  /*3540*/  IMAD.MOV.U32 R10, RZ, RZ, R12 ;  /* 0x000000ffff0a7224 */ /* 0x000fe400078e000c */
.L_x_12118:
[----:B------:R-:W-:Y:S05]  /*3550*/  BSYNC B1 ;  /* 0x0000000000017941 */ /* 0x000fea0003800000 */
.L_x_12116:
        /* <DEDUP_REMOVED lines=16> */
.L_x_12122:
[----:B------:R-:W-:Y:S05]  /*3660*/  BSYNC B2 ;  /* 0x0000000000027941 */ /* 0x000fea0003800000 */
.L_x_12121:
        /* <DEDUP_REMOVED lines=44> */
.L_x_12120:
[----:B------:R-:W-:Y:S05]  /*3930*/  BSYNC B1 ;  /* 0x0000000000017941 */ /* 0x000fea0003800000 */
.L_x_12119:
        /* <DEDUP_REMOVED lines=9> */
.L_x_12115:
        /* <DEDUP_REMOVED lines=12> */
.L_x_12124:
[----:B------:R-:W-:Y:S02]  /*3a90*/  IMAD.MOV.U32 R10, RZ, RZ, R12 ;  /* 0x000000ffff0a7224 */ /* 0x000fe400078e000c */
.L_x_12125:
[----:B------:R-:W-:Y:S05]  /*3aa0*/  BSYNC B1 ;  /* 0x0000000000017941 */ /* 0x000fea0003800000 */
.L_x_12123:
        /* <DEDUP_REMOVED lines=16> */
.L_x_12129:
[----:B------:R-:W-:Y:S05]  /*3bb0*/  BSYNC B2 ;  /* 0x0000000000027941 */ /* 0x000fea0003800000 */
.L_x_12128:
        /* <DEDUP_REMOVED lines=44> */
.L_x_12127:
[----:B------:R-:W-:Y:S05]  /*3e80*/  BSYNC B1 ;  /* 0x0000000000017941 */ /* 0x000fea0003800000 */
.L_x_12126:
        /* <DEDUP_REMOVED lines=12> */
.L_x_12130:
        /* <DEDUP_REMOVED lines=12> */
.L_x_12133:
[----:B------:R-:W-:Y:S02]  /*4010*/  IMAD.MOV.U32 R10, RZ, RZ, R12 ;  /* 0x000000ffff0a7224 */ /* 0x000fe400078e000c */
.L_x_12134:
[----:B------:R-:W-:Y:S05]  /*4020*/  BSYNC B1 ;  /* 0x0000000000017941 */ /* 0x000fea0003800000 */
.L_x_12132:
        /* <DEDUP_REMOVED lines=16> */
.L_x_12138:
[----:B------:R-:W-:Y:S05]  /*4130*/  BSYNC B2 ;  /* 0x0000000000027941 */ /* 0x000fea0003800000 */
.L_x_12137:
        /* <DEDUP_REMOVED lines=44> */
.L_x_12136:
[----:B------:R-:W-:Y:S05]  /*4400*/  BSYNC B1 ;  /* 0x0000000000017941 */ /* 0x000fea0003800000 */
.L_x_12135:
        /* <DEDUP_REMOVED lines=9> */
.L_x_12131:
        /* <DEDUP_REMOVED lines=12> */
.L_x_12140:
[----:B------:R-:W-:Y:S02]  /*4560*/  IMAD.MOV.U32 R10, RZ, RZ, R12 ;  /* 0x000000ffff0a7224 */ /* 0x000fe400078e000c */
.L_x_12141:
[----:B------:R-:W-:Y:S05]  /*4570*/  BSYNC B1 ;  /* 0x0000000000017941 */ /* 0x000fea0003800000 */
.L_x_12139:
        /* <DEDUP_REMOVED lines=16> */
.L_x_12145:
[----:B------:R-:W-:Y:S05]  /*4680*/  BSYNC B2 ;  /* 0x0000000000027941 */ /* 0x000fea0003800000 */
.L_x_12144:
        /* <DEDUP_REMOVED lines=44> */
.L_x_12143:
[----:B------:R-:W-:Y:S05]  /*4950*/  BSYNC B1 ;  /* 0x0000000000017941 */ /* 0x000fea0003800000 */
.L_x_12142:
[----:B------:R-:W1:Y:S01]  /*4960*/  I2F.U32 R97, R10 ;  /* 0x0000000a00617306 */ /* 0x000e620000201000 */
[----:B------:R-:W-:-:S05]  /*4970*/  PRMT R98, RZ, 0x7610, R98 ;  /* 0x00007610ff627816 */ /* 0x000fca0000000062 */
[----:B------:R-:W-:Y:S02]  /*4980*/  FMUL.FTZ R98, R98, c[0x0][0x1e8] ;  /* 0x00007a0062627a20 */ /* 0x000fe40000410000 */
[----:B-1----:R-:W-:-:S05]  /*4990*/  FFMA.FTZ R97, R97, R124, 1.1641532182693481445e-10 ;  /* 0x2f00000061617423 */ /* 0x002fca000001007c */
        /* <DEDUP_REMOVED lines=8> */
.L_x_12146:
        /* <DEDUP_REMOVED lines=12> */
.L_x_12149:
[----:B------:R-:W-:Y:S02]  /*4ae0*/  IMAD.MOV.U32 R10, RZ, RZ, R12 ;  /* 0x000000ffff0a7224 */ /* 0x000fe400078e000c */
.L_x_12150:
[----:B------:R-:W-:Y:S05]  /*4af0*/  BSYNC B1 ;  /* 0x0000000000017941 */ /* 0x000fea0003800000 */
.L_x_12148:
        /* <DEDUP_REMOVED lines=16> */
.L_x_12154:
[----:B------:R-:W-:Y:S05]  /*4c00*/  BSYNC B2 ;  /* 0x0000000000027941 */ /* 0x000fea0003800000 */
.L_x_12153:
        /* <DEDUP_REMOVED lines=44> */
.L_x_12152:
[----:B------:R-:W-:Y:S05]  /*4ed0*/  BSYNC B1 ;  /* 0x0000000000017941 */ /* 0x000fea0003800000 */
.L_x_12151:
        /* <DEDUP_REMOVED lines=9> */
.L_x_12147:
        /* <DEDUP_REMOVED lines=12> */
.L_x_12156:
[----:B------:R-:W-:Y:S02]  /*5030*/  IMAD.MOV.U32 R10, RZ, RZ, R12 ;  /* 0x000000ffff0a7224 */ /* 0x000fe400078e000c */
.L_x_12157:
[----:B------:R-:W-:Y:S05]  /*5040*/  BSYNC B1 ;  /* 0x0000000000017941 */ /* 0x000fea0003800000 */
.L_x_12155:
        /* <DEDUP_REMOVED lines=16> */
.L_x_12161:
[----:B------:R-:W-:Y:S05]  /*5150*/  BSYNC B2 ;  /* 0x0000000000027941 */ /* 0x000fea0003800000 */
.L_x_12160:
        /* <DEDUP_REMOVED lines=44> */
.L_x_12159:
[----:B------:R-:W-:Y:S05]  /*5420*/  BSYNC B1 ;  /* 0x0000000000017941 */ /* 0x000fea0003800000 */
.L_x_12158:
        /* <DEDUP_REMOVED lines=12> */
.L_x_12162:
        /* <DEDUP_REMOVED lines=12> */
.L_x_12165:
[----:B------:R-:W-:Y:S02]  /*55b0*/  IMAD.MOV.U32 R10, RZ, RZ, R12 ;  /* 0x000000ffff0a7224 */ /* 0x000fe400078e000c */
.L_x_12166:
[----:B------:R-:W-:Y:S05]  /*55c0*/  BSYNC B1 ;  /* 0x0000000000017941 */ /* 0x000fea0003800000 */
.L_x_12164:
        /* <DEDUP_REMOVED lines=16> */
.L_x_12170:
[----:B------:R-:W-:Y:S05]  /*56d0*/  BSYNC B2 ;  /* 0x0000000000027941 */ /* 0x000fea0003800000 */
.L_x_12169:
        /* <DEDUP_REMOVED lines=44> */
.L_x_12168:
[----:B------:R-:W-:Y:S05]  /*59a0*/  BSYNC B1 ;  /* 0x0000000000017941 */ /* 0x000fea0003800000 */
.L_x_12167:
        /* <DEDUP_REMOVED lines=9> */
.L_x_12163:
        /* <DEDUP_REMOVED lines=12> */
.L_x_12172:
[----:B------:R-:W-:Y:S02]  /*5b00*/  IMAD.MOV.U32 R10, RZ, RZ, R12 ;  /* 0x000000ffff0a7224 */ /* 0x000fe400078e000c */
.L_x_12173:
[----:B------:R-:W-:Y:S05]  /*5b10*/  BSYNC B1 ;  /* 0x0000000000017941 */ /* 0x000fea0003800000 */
.L_x_12171:
        /* <DEDUP_REMOVED lines=16> */
.L_x_12177:
[----:B------:R-:W-:Y:S05]  /*5c20*/  BSYNC B2 ;  /* 0x0000000000027941 */ /* 0x000fea0003800000 */
.L_x_12176:
        /* <DEDUP_REMOVED lines=44> */
.L_x_12175:
[----:B------:R-:W-:Y:S05]  /*5ef0*/  BSYNC B1 ;  /* 0x0000000000017941 */ /* 0x000fea0003800000 */
.L_x_12174:
        /* <DEDUP_REMOVED lines=12> */
.L_x_12178:
        /* <DEDUP_REMOVED lines=12> */
.L_x_12181:
[----:B------:R-:W-:Y:S02]  /*6080*/  IMAD.MOV.U32 R125, RZ, RZ, R12 ;  /* 0x000000ffff7d7224 */ /* 0x000fe400078e000c */
.L_x_12182:
[----:B------:R-:W-:Y:S05]  /*6090*/  BSYNC B1 ;  /* 0x0000000000017941 */ /* 0x000fea0003800000 */
.L_x_12180:
        /* <DEDUP_REMOVED lines=16> */
.L_x_12186:
[----:B------:R-:W-:Y:S05]  /*61a0*/  BSYNC B2 ;  /* 0x0000000000027941 */ /* 0x000fea0003800000 */
.L_x_12185:
        /* <DEDUP_REMOVED lines=44> */
.L_x_12184:
[----:B------:R-:W-:Y:S05]  /*6470*/  BSYNC B1 ;  /* 0x0000000000017941 */ /* 0x000fea0003800000 */
.L_x_12183:
[----:B------:R-:W1:Y:S02]  /*6480*/  I2F.U32 R125, R125 ;  /* 0x0000007d007d7306 */ /* 0x000e640000201000 */
[----:B-1----:R-:W-:Y:S01]  /*6490*/  FFMA.FTZ R124, R125, R124, 1.1641532182693481445e-10 ;  /* 0x2f0000007d7c7423 */ /* 0x002fe2000001007c */
[----:B------:R-:W-:-:S04]  /*64a0*/  PRMT R125, RZ, 0x7610, R83 ;  /* 0x00007610ff7d7816 */ /* 0x000fc80000000053 */
[----:B------:R-:W-:Y:S01]  /*64b0*/  FSETP.GTU.FTZ.AND P1, PT, R124, c[0x0][0x1e4], PT ;  /* 0x000079007c007a0b */ /* 0x000fe20003f3c000 */
[----:B------:R-:W-:-:S03]  /*64c0*/  FMUL.FTZ R126, R125, c[0x0][0x1e8] ;  /* 0x00007a007d7e7a20 */ /* 0x000fc60000410000 */
[----:B------:R-:W-:Y:S02]  /*64d0*/  SEL R137, RZ, 0x1, P1 ;  /* 0x00000001ff897807 */ /* 0x000fe40000800000 */
[----:B------:R-:W-:-:S05]  /*64e0*/  FSEL R126, R126, RZ, !P1 ;  /* 0x000000ff7e7e7208 */ /* 0x000fca0004800000 */
[----:B------:R-:W-:-:S04]  /*64f0*/  FADD.FTZ R99, R126, R99 ;  /* 0x000000637e637221 */ /* 0x000fc80000010000 */
[----:B------:R-:W-:Y:S02]  /*6500*/  @P0 FADD.FTZ R99, R91, R99 ;  /* 0x000000635b630221 */ /* 0x000fe40000010000 */
.L_x_12179:
[----:B------:R-:W-:Y:S02]  /*6510*/  SEL R125, RZ, 0x10000, P4 ;  /* 0x00010000ff7d7807 */ /* 0x000fe40002000000 */
        /* <DEDUP_REMOVED lines=16> */
[C---:B------:R-:W-:Y:S01]  /*6620*/  SHF.L.U64.HI R142, R129.reuse, 0x3, RZ ;  /* 0x00000003818e7819 */ /* 0x040fe200000102ff */
[C---:B------:R-:W-:Y:S01]  /*6630*/  IMAD.SHL.U32 R139, R129.reuse, 0x8, RZ ;  /* 0x00000008818b7824 */ /* 0x040fe200078e00ff */
        /* <DEDUP_REMOVED lines=26> */
[----:B------:R-:W-:Y:S02]  /*67e0*/  IADD3.X R139, R142, c[0x0][0x19c], RZ, P0, !PT ;  /* 0x000067008e8b7a10 */ /* 0x000fe400007fe4ff */
[----:B------:R-:W-:Y:S02]  /*67f0*/  LOP3.LUT R125, R125, R145, R141, 0xfe, !PT ;  /* 0x000000917d7d7212 */ /* 0x000fe400078efe8d */
[----:B------:R-:W-:-:S02]  /*6800*/  LOP3.LUT R143, R126, R140, R124, 0xfe, !PT ;  /* 0x0000008c7e8f7212 */ /* 0x000fc400078efe7c */
[----:B------:R-:W-:Y:S02]  /*6810*/  LOP3.LUT R125, R125, R127, RZ, 0xfc, !PT ;  /* 0x0000007f7d7d7212 */ /* 0x000fe400078efcff */
[----:B------:R-:W-:-:S05]  /*6820*/  LOP3.LUT R124, R143, 0xff, R130, 0xf8, !PT ;  /* 0x000000ff8f7c7812 */ /* 0x000fca00078ef882 */
[----:B------:R1:W-:Y:S02]  /*6830*/  STG.E.64 [R138.64], R124 ;  /* 0x0000007c8a007986 */ /* 0x0003e4000c101b06 */
.L_x_12187:
[----:B------:R-:W-:Y:S02]  /*6840*/  IADD3 R142, R129, 0x80, RZ ;  /* 0x00000080818e7810 */ /* 0x000fe40007ffe0ff */
.L_x_12058:
[----:B------:R-:W-:Y:S05]  /*6850*/  BSYNC B0 ;  /* 0x0000000000007941 */ /* 0x000fea0003800000 */
.L_x_12057:
        /* <DEDUP_REMOVED lines=21> */
[----:B-1----:R-:W-:-:S11]  /*69b0*/  IADD3 R124, R10, 0x1, RZ ;  /* 0x000000010a7c7810 */ /* 0x002fd60007ffe0ff */
        /* <DEDUP_REMOVED lines=9> */
.L_x_12191:
[----:B--2---:R-:W-:Y:S02]  /*6a50*/  IMAD.MOV.U32 R101, RZ, RZ, R12 ;  /* 0x000000ffff657224 */ /* 0x004fe400078e000c */
.L_x_12192:
[----:B------:R-:W-:Y:S05]  /*6a60*/  BSYNC B1 ;  /* 0x0000000000017941 */ /* 0x000fea0003800000 */
.L_x_12190:
        /* <DEDUP_REMOVED lines=16> */
.L_x_12196:
[----:B------:R-:W-:Y:S05]  /*6b70*/  BSYNC B2 ;  /* 0x0000000000027941 */ /* 0x000fea0003800000 */
.L_x_12195:
        /* <DEDUP_REMOVED lines=44> */
.L_x_12194:
[----:B------:R-:W-:Y:S05]  /*6e40*/  BSYNC B1 ;  /* 0x0000000000017941 */ /* 0x000fea0003800000 */
.L_x_12193:
        /* <DEDUP_REMOVED lines=17> */
.L_x_12197:
        /* <DEDUP_REMOVED lines=12> */
.L_x_12200:
[----:B------:R-:W-:Y:S02]  /*7020*/  IMAD.MOV.U32 R10, RZ, RZ, R12 ;  /* 0x000000ffff0a7224 */ /* 0x000fe400078e000c */
.L_x_12201:
[----:B------:R-:W-:Y:S05]  /*7030*/  BSYNC B1 ;  /* 0x0000000000017941 */ /* 0x000fea0003800000 */
.L_x_12199:
        /* <DEDUP_REMOVED lines=16> */
.L_x_12205:
[----:B------:R-:W-:Y:S05]  /*7140*/  BSYNC B2 ;  /* 0x0000000000027941 */ /* 0x000fea0003800000 */
.L_x_12204:
        /* <DEDUP_REMOVED lines=44> */
.L_x_12203:
[----:B------:R-:W-:Y:S05]  /*7410*/  BSYNC B1 ;  /* 0x0000000000017941 */ /* 0x000fea0003800000 */
.L_x_12202:
        /* <DEDUP_REMOVED lines=9> */
.L_x_12198:
        /* <DEDUP_REMOVED lines=12> */
.L_x_12207:
[----:B------:R-:W-:Y:S02]  /*7570*/  IMAD.MOV.U32 R10, RZ, RZ, R12 ;  /* 0x000000ffff0a7224 */ /* 0x000fe400078e000c */
.L_x_12208:
[----:B------:R-:W-:Y:S05]  /*7580*/  BSYNC B1 ;  /* 0x0000000000017941 */ /* 0x000fea0003800000 */
.L_x_12206:
        /* <DEDUP_REMOVED lines=16> */
.L_x_12212:
[----:B------:R-:W-:Y:S05]  /*7690*/  BSYNC B2 ;  /* 0x0000000000027941 */ /* 0x000fea0003800000 */
.L_x_12211:
        /* <DEDUP_REMOVED lines=44> */
.L_x_12210:
[----:B------:R-:W-:Y:S05]  /*7960*/  BSYNC B1 ;  /* 0x0000000000017941 */ /* 0x000fea0003800000 */
.L_x_12209:
        /* <DEDUP_REMOVED lines=14> */
.L_x_12213:
        /* <DEDUP_REMOVED lines=12> */
.L_x_12216:
[----:B------:R-:W-:Y:S02]  /*7b10*/  IMAD.MOV.U32 R10, RZ, RZ, R12 ;  /* 0x000000ffff0a7224 */ /* 0x000fe400078e000c */
.L_x_12217:
[----:B------:R-:W-:Y:S05]  /*7b20*/  BSYNC B1 ;  /* 0x0000000000017941 */ /* 0x000fea0003800000 */
.L_x_12215:
        /* <DEDUP_REMOVED lines=16> */
.L_x_12221:
[----:B------:R-:W-:Y:S05]  /*7c30*/  BSYNC B2 ;  /* 0x0000000000027941 */ /* 0x000fea0003800000 */
.L_x_12220:
        /* <DEDUP_REMOVED lines=44> */
.L_x_12219:
[----:B------:R-:W-:Y:S05]  /*7f00*/  BSYNC B1 ;  /* 0x0000000000017941 */ /* 0x000fea0003800000 */
.L_x_12218:
        /* <DEDUP_REMOVED lines=9> */
.L_x_12214:
        /* <DEDUP_REMOVED lines=12> */
.L_x_12223:
[----:B------:R-:W-:Y:S02]  /*8060*/  IMAD.MOV.U32 R10, RZ, RZ, R12 ;  /* 0x000000ffff0a7224 */ /* 0x000fe400078e000c */
.L_x_12224:
[----:B------:R-:W-:Y:S05]  /*8070*/  BSYNC B1 ;  /* 0x0000000000017941 */ /* 0x000fea0003800000 */
.L_x_12222:
        /* <DEDUP_REMOVED lines=16> */
.L_x_12228:
[----:B------:R-:W-:Y:S05]  /*8180*/  BSYNC B2 ;  /* 0x0000000000027941 */ /* 0x000fea0003800000 */
.L_x_12227:
        /* <DEDUP_REMOVED lines=44> */
.L_x_12226:
[----:B------:R-:W-:Y:S05]  /*8450*/  BSYNC B1 ;  /* 0x0000000000017941 */ /* 0x000fea0003800000 */
.L_x_12225:
[----:B------:R-:W1:Y:S01]  /*8460*/  I2F.U32 R10, R10 ;  /* 0x0000000a000a7306 */ /* 0x000e620000201000 */
[----:B------:R-:W-:Y:S01]  /*8470*/  LOP3.LUT R128, R128, 0xfffffffd, RZ, 0xc0, !PT ;  /* 0xfffffffd80807812 */ /* 0x000fe200078ec0ff */
[----:B-1----:R-:W-:Y:S01]  /*8480*/  FFMA.FTZ R102, R10, R143, 1.1641532182693481445e-10 ;  /* 0x2f0000000a667423 */ /* 0x002fe2000001008f */
        /* <DEDUP_REMOVED lines=11> */
.L_x_12229:
        /* <DEDUP_REMOVED lines=12> */
.L_x_12232:
[----:B------:R-:W-:Y:S02]  /*8600*/  IMAD.MOV.U32 R10, RZ, RZ, R12 ;  /* 0x000000ffff0a7224 */ /* 0x000fe400078e000c */
.L_x_12233:
[----:B------:R-:W-:Y:S05]  /*8610*/  BSYNC B1 ;  /* 0x0000000000017941 */ /* 0x000fea0003800000 */
.L_x_12231:
        /* <DEDUP_REMOVED lines=16> */
.L_x_12237:
[----:B------:R-:W-:Y:S05]  /*8720*/  BSYNC B2 ;  /* 0x0000000000027941 */ /* 0x000fea0003800000 */
.L_x_12236:
        /* <DEDUP_REMOVED lines=44> */
.L_x_12235:
[----:B------:R-:W-:Y:S05]  /*89f0*/  BSYNC B1 ;  /* 0x0000000000017941 */ /* 0x000fea0003800000 */
.L_x_12234:
        /* <DEDUP_REMOVED lines=9> */
.L_x_12230:
        /* <DEDUP_REMOVED lines=12> */
.L_x_12239:
[----:B------:R-:W-:Y:S02]  /*8b50*/  IMAD.MOV.U32 R10, RZ, RZ, R12 ;  /* 0x000000ffff0a7224 */ /* 0x000fe400078e000c */
.L_x_12240:
[----:B------:R-:W-:Y:S05]  /*8b60*/  BSYNC B1 ;  /* 0x0000000000017941 */ /* 0x000fea0003800000 */
.L_x_12238:
        /* <DEDUP_REMOVED lines=16> */
.L_x_12244:
[----:B------:R-:W-:Y:S05]  /*8c70*/  BSYNC B2 ;  /* 0x0000000000027941 */ /* 0x000fea0003800000 */
.L_x_12243:
        /* <DEDUP_REMOVED lines=44> */
.L_x_12242:
[----:B------:R-:W-:Y:S05]  /*8f40*/  BSYNC B1 ;  /* 0x0000000000017941 */ /* 0x000fea0003800000 */
.L_x_12241:
        /* <DEDUP_REMOVED lines=14> */
.L_x_12245:
        /* <DEDUP_REMOVED lines=12> */
.L_x_12248:
[----:B------:R-:W-:Y:S02]  /*90f0*/  IMAD.MOV.U32 R10, RZ, RZ, R12 ;  /* 0x000000ffff0a7224 */ /* 0x000fe400078e000c */
.L_x_12249:
[----:B------:R-:W-:Y:S05]  /*9100*/  BSYNC B1 ;  /* 0x0000000000017941 */ /* 0x000fea0003800000 */
.L_x_12247:
        /* <DEDUP_REMOVED lines=16> */
.L_x_12253:
[----:B------:R-:W-:Y:S05]  /*9210*/  BSYNC B2 ;  /* 0x0000000000027941 */ /* 0x000fea0003800000 */
.L_x_12252:
        /* <DEDUP_REMOVED lines=44> */
.L_x_12251:
[----:B------:R-:W-:Y:S05]  /*94e0*/  BSYNC B1 ;  /* 0x0000000000017941 */ /* 0x000fea0003800000 */
.L_x_12250:
        /* <DEDUP_REMOVED lines=9> */
.L_x_12246:
        /* <DEDUP_REMOVED lines=12> */
.L_x_12255:
[----:B------:R-:W-:Y:S02]  /*9640*/  IMAD.MOV.U32 R10, RZ, RZ, R12 ;  /* 0x000000ffff0a7224 */ /* 0x000fe400078e000c */
.L_x_12256:
[----:B------:R-:W-:Y:S05]  /*9650*/  BSYNC B1 ;  /* 0x0000000000017941 */ /* 0x000fea0003800000 */
.L_x_12254:
        /* <DEDUP_REMOVED lines=16> */
.L_x_12260:
[----:B------:R-:W-:Y:S05]  /*9760*/  BSYNC B2 ;  /* 0x0000000000027941 */ /* 0x000fea0003800000 */
.L_x_12259:
        /* <DEDUP_REMOVED lines=44> */
.L_x_12258:
[----:B------:R-:W-:Y:S05]  /*9a30*/  BSYNC B1 ;  /* 0x0000000000017941 */ /* 0x000fea0003800000 */
.L_x_12257:
[----:B------:R-:W1:Y:S02]  /*9a40*/  I2F.U32 R10, R10 ;  /* 0x0000000a000a7306 */ /* 0x000e640000201000 */
[----:B-1----:R-:W-:Y:S01]  /*9a50*/  FFMA.FTZ R104, R10, R143, 1.1641532182693481445e-10 ;  /* 0x2f0000000a687423 */ /* 0x002fe2000001008f */
        /* <DEDUP_REMOVED lines=10> */
.L_x_12261:
        /* <DEDUP_REMOVED lines=12> */
.L_x_12264:
[----:B------:R-:W-:Y:S02]  /*9bc0*/  IMAD.MOV.U32 R10, RZ, RZ, R12 ;  /* 0x000000ffff0a7224 */ /* 0x000fe400078e000c */
.L_x_12265:
[----:B------:R-:W-:Y:S05]  /*9bd0*/  BSYNC B1 ;  /* 0x0000000000017941 */ /* 0x000fea0003800000 */
.L_x_12263:
        /* <DEDUP_REMOVED lines=16> */
.L_x_12269:
[----:B------:R-:W-:Y:S05]  /*9ce0*/  BSYNC B2 ;  /* 0x0000000000027941 */ /* 0x000fea0003800000 */
.L_x_12268:
        /* <DEDUP_REMOVED lines=44> */
.L_x_12267:
[----:B------:R-:W-:Y:S05]  /*9fb0*/  BSYNC B1 ;  /* 0x0000000000017941 */ /* 0x000fea0003800000 */
.L_x_12266:
        /* <DEDUP_REMOVED lines=9> */
.L_x_12262:
        /* <DEDUP_REMOVED lines=12> */
.L_x_12271:
[----:B------:R-:W-:Y:S02]  /*a110*/  IMAD.MOV.U32 R10, RZ, RZ, R12 ;  /* 0x000000ffff0a7224 */ /* 0x000fe400078e000c */
.L_x_12272:
[----:B------:R-:W-:Y:S05]  /*a120*/  BSYNC B1 ;  /* 0x0000000000017941 */ /* 0x000fea0003800000 */
.L_x_12270:
        /* <DEDUP_REMOVED lines=16> */
.L_x_12276:
[----:B------:R-:W-:Y:S05]  /*a230*/  BSYNC B2 ;  /* 0x0000000000027941 */ /* 0x000fea0003800000 */
.L_x_12275:
        /* <DEDUP_REMOVED lines=44> */
.L_x_12274:
[----:B------:R-:W-:Y:S05]  /*a500*/  BSYNC B1 ;  /* 0x0000000000017941 */ /* 0x000fea0003800000 */
.L_x_12273:
        /* <DEDUP_REMOVED lines=12> */
.L_x_12277:
        /* <DEDUP_REMOVED lines=12> */
.L_x_12280:
[----:B------:R-:W-:Y:S02]  /*a690*/  IMAD.MOV.U32 R10, RZ, RZ, R12 ;  /* 0x000000ffff0a7224 */ /* 0x000fe400078e000c */
.L_x_12281:
[----:B------:R-:W-:Y:S05]  /*a6a0*/  BSYNC B1 ;  /* 0x0000000000017941 */ /* 0x000fea0003800000 */
.L_x_12279:
        /* <DEDUP_REMOVED lines=16> */
.L_x_12285:
[----:B------:R-:W-:Y:S05]  /*a7b0*/  BSYNC B2 ;  /* 0x0000000000027941 */ /* 0x000fea0003800000 */
.L_x_12284:
        /* <DEDUP_REMOVED lines=44> */
.L_x_12283:
[----:B------:R-:W-:Y:S05]  /*aa80*/  BSYNC B1 ;  /* 0x0000000000017941 */ /* 0x000fea0003800000 */
.L_x_12282:
        /* <DEDUP_REMOVED lines=9> */
.L_x_12278:
        /* <DEDUP_REMOVED lines=12> */
.L_x_12287:
[----:B------:R-:W-:Y:S02]  /*abe0*/  IMAD.MOV.U32 R10, RZ, RZ, R12 ;  /* 0x000000ffff0a7224 */ /* 0x000fe400078e000c */
.L_x_12288:
[----:B------:R-:W-:Y:S05]  /*abf0*/  BSYNC B1 ;  /* 0x0000000000017941 */ /* 0x000fea0003800000 */
.L_x_12286:
        /* <DEDUP_REMOVED lines=16> */
.L_x_12292:
[----:B------:R-:W-:Y:S05]  /*ad00*/  BSYNC B2 ;  /* 0x0000000000027941 */ /* 0x000fea0003800000 */
.L_x_12291:
        /* <DEDUP_REMOVED lines=44> */
.L_x_12290:
[----:B------:R-:W-:Y:S05]  /*afd0*/  BSYNC B1 ;  /* 0x0000000000017941 */ /* 0x000fea0003800000 */
.L_x_12289:
        /* <DEDUP_REMOVED lines=12> */
.L_x_12293:
        /* <DEDUP_REMOVED lines=12> */
.L_x_12296:
[----:B------:R-:W-:Y:S02]  /*b160*/  IMAD.MOV.U32 R10, RZ, RZ, R12 ;  /* 0x000000ffff0a7224 */ /* 0x000fe400078e000c */
.L_x_12297:
[----:B------:R-:W-:Y:S05]  /*b170*/  BSYNC B1 ;  /* 0x0000000000017941 */ /* 0x000fea0003800000 */
.L_x_12295:
        /* <DEDUP_REMOVED lines=16> */
.L_x_12301:
[----:B------:R-:W-:Y:S05]  /*b280*/  BSYNC B2 ;  /* 0x0000000000027941 */ /* 0x000fea0003800000 */
.L_x_12300:
        /* <DEDUP_REMOVED lines=44> */
.L_x_12299:
[----:B------:R-:W-:Y:S05]  /*b550*/  BSYNC B1 ;  /* 0x0000000000017941 */ /* 0x000fea0003800000 */
.L_x_12298:
        /* <DEDUP_REMOVED lines=9> */
.L_x_12294:
        /* <DEDUP_REMOVED lines=12> */
.L_x_12303:
[----:B------:R-:W-:Y:S02]  /*b6b0*/  IMAD.MOV.U32 R10, RZ, RZ, R12 ;  /* 0x000000ffff0a7224 */ /* 0x000fe400078e000c */
.L_x_12304:
[----:B------:R-:W-:Y:S05]  /*b6c0*/  BSYNC B1 ;  /* 0x0000000000017941 */ /* 0x000fea0003800000 */
.L_x_12302:
        /* <DEDUP_REMOVED lines=16> */
.L_x_12308:
[----:B------:R-:W-:Y:S05]  /*b7d0*/  BSYNC B2 ;  /* 0x0000000000027941 */ /* 0x000fea0003800000 */
.L_x_12307:
        /* <DEDUP_REMOVED lines=44> */
.L_x_12306:
[----:B------:R-:W-:Y:S05]  /*baa0*/  BSYNC B1 ;  /* 0x0000000000017941 */ /* 0x000fea0003800000 */
.L_x_12305:
        /* <DEDUP_REMOVED lines=12> */
.L_x_12309:
        /* <DEDUP_REMOVED lines=12> */
.L_x_12312:
[----:B------:R-:W-:Y:S02]  /*bc30*/  IMAD.MOV.U32 R124, RZ, RZ, R12 ;  /* 0x000000ffff7c7224 */ /* 0x000fe400078e000c */
.L_x_12313:
[----:B------:R-:W-:Y:S05]  /*bc40*/  BSYNC B1 ;  /* 0x0000000000017941 */ /* 0x000fea0003800000 */
.L_x_12311:
        /* <DEDUP_REMOVED lines=16> */
.L_x_12317:
[----:B------:R-:W-:Y:S05]  /*bd50*/  BSYNC B2 ;  /* 0x0000000000027941 */ /* 0x000fea0003800000 */
.L_x_12316:
        /* <DEDUP_REMOVED lines=44> */
.L_x_12315:
[----:B------:R-:W-:Y:S05]  /*c020*/  BSYNC B1 ;  /* 0x0000000000017941 */ /* 0x000fea0003800000 */
.L_x_12314:
        /* <DEDUP_REMOVED lines=9> */
.L_x_12310:
        /* <DEDUP_REMOVED lines=51> */
.L_x_12318:
[----:B------:R-:W-:Y:S02]  /*c3f0*/  IADD3 R142, R142, 0x80, RZ ;  /* 0x000000808e8e7810 */ /* 0x000fe40007ffe0ff */
.L_x_12189:
[----:B------:R-:W-:Y:S05]  /*c400*/  BSYNC B0 ;  /* 0x0000000000007941 */ /* 0x000fea0003800000 */
.L_x_12188:
[----:B------:R-:W-:Y:S01]  /*c410*/  LOP3.LUT P0, RZ, R128, 0x80, RZ, 0xc0, !PT ;  /* 0x0000008080ff7812 */ /* 0x000fe2000780c0ff */
[----:B------:R-:W-:-:S12]  /*c420*/  BSSY B0, `(.L_x_12319) ;  /* 0x00005b9000007945 */ /* 0x000fd80003800000 */
[----:B------:R-:W-:Y:S05]  /*c430*/  @!P0 BRA `(.L_x_12320) ;  /* 0x00005b7000008947 */ /* 0x000fea0003800000 */
[----:B------:R-:W-:Y:S01]  /*c440*/  ISETP.NE.U32.AND P0, PT, RZ, c[0x0][0x178], PT ;  /* 0x00005e00ff007a0c */ /* 0x000fe20003f05070 */
[----:B------:R-:W-:Y:S01]  /*c450*/  HFMA2.MMA R113, -RZ, RZ, 0, 9.5367431640625e-07 ;  /* 0x00000010ff717435 */ /* 0x000fe200000001ff */
        /* <DEDUP_REMOVED lines=26> */
.L_x_12322:
[----:B--2---:R-:W-:Y:S02]  /*c600*/  IMAD.MOV.U32 R109, RZ, RZ, R12 ;  /* 0x000000ffff6d7224 */ /* 0x004fe400078e000c */
.L_x_12323:
[----:B------:R-:W-:Y:S05]  /*c610*/  BSYNC B1 ;  /* 0x0000000000017941 */ /* 0x000fea0003800000 */
.L_x_12321:
        /* <DEDUP_REMOVED lines=16> */
.L_x_12327:
[----:B------:R-:W-:Y:S05]  /*c720*/  BSYNC B2 ;  /* 0x0000000000027941 */ /* 0x000fea0003800000 */
.L_x_12326:
        /* <DEDUP_REMOVED lines=44> */
.L_x_12325:
[----:B------:R-:W-:Y:S05]  /*c9f0*/  BSYNC B1 ;  /* 0x0000000000017941 */ /* 0x000fea0003800000 */
.L_x_12324:
[----:B------:R-:W1:Y:S01]  /*ca00*/  I2F.U32 R10, R109 ;  /* 0x0000006d000a7306 */ /* 0x000e620000201000 */
[----:B------:R-:W-:Y:S02]  /*ca10*/  MOV R143, 0x2f800000 ;  /* 0x2f800000008f7802 */ /* 0x000fe40000000f00 */
        /* <DEDUP_REMOVED lines=15> */
.L_x_12328:
        /* <DEDUP_REMOVED lines=12> */
.L_x_12331:
[----:B------:R-:W-:Y:S02]  /*cbd0*/  IMAD.MOV.U32 R10, RZ, RZ, R12 ;  /* 0x000000ffff0a7224 */ /* 0x000fe400078e000c */
.L_x_12332:
[----:B------:R-:W-:Y:S05]  /*cbe0*/  BSYNC B1 ;  /* 0x0000000000017941 */ /* 0x000fea0003800000 */
.L_x_12330:
        /* <DEDUP_REMOVED lines=16> */
.L_x_12336:
[----:B------:R-:W-:Y:S05]  /*ccf0*/  BSYNC B2 ;  /* 0x0000000000027941 */ /* 0x000fea0003800000 */
.L_x_12335:
        /* <DEDUP_REMOVED lines=44> */
.L_x_12334:
[----:B------:R-:W-:Y:S05]  /*cfc0*/  BSYNC B1 ;  /* 0x0000000000017941 */ /* 0x000fea0003800000 */
.L_x_12333:
        /* <DEDUP_REMOVED lines=9> */
.L_x_12329:
        /* <DEDUP_REMOVED lines=12> */
.L_x_12338:
[----:B------:R-:W-:Y:S02]  /*d120*/  IMAD.MOV.U32 R10, RZ, RZ, R12 ;  /* 0x000000ffff0a7224 */ /* 0x000fe400078e000c */
.L_x_12339:
[----:B------:R-:W-:Y:S05]  /*d130*/  BSYNC B1 ;  /* 0x0000000000017941 */ /* 0x000fea0003800000 */
.L_x_12337:
        /* <DEDUP_REMOVED lines=16> */
.L_x_12343:
[----:B------:R-:W-:Y:S05]  /*d240*/  BSYNC B2 ;  /* 0x0000000000027941 */ /* 0x000fea0003800000 */
.L_x_12342:
        /* <DEDUP_REMOVED lines=44> */
.L_x_12341:
[----:B------:R-:W-:Y:S05]  /*d510*/  BSYNC B1 ;  /* 0x0000000000017941 */ /* 0x000fea0003800000 */
.L_x_12340:
        /* <DEDUP_REMOVED lines=14> */
.L_x_12344:
        /* <DEDUP_REMOVED lines=12> */
.L_x_12347:
[----:B------:R-:W-:Y:S02]  /*d6c0*/  IMAD.MOV.U32 R10, RZ, RZ, R12 ;  /* 0x000000ffff0a7224 */ /* 0x000fe400078e000c */
.L_x_12348:
[----:B------:R-:W-:Y:S05]  /*d6d0*/  BSYNC B1 ;  /* 0x0000000000017941 */ /* 0x000fea0003800000 */
.L_x_12346:
        /* <DEDUP_REMOVED lines=16> */
.L_x_12352:
[----:B------:R-:W-:Y:S05]  /*d7e0*/  BSYNC B2 ;  /* 0x0000000000027941 */ /* 0x000fea0003800000 */
.L_x_12351:
        /* <DEDUP_REMOVED lines=43> */
[----:B------:R-:W-:Y:S02]  /*daa0*/  MOV R14, R124 ;  /* 0x0000007c000e7202 */ /* 0x000fe40000000f00 */
.L_x_12350:
[----:B------:R-:W-:Y:S05]  /*dab0*/  BSYNC B1 ;  /* 0x0000000000017941 */ /* 0x000fea0003800000 */
.L_x_12349:
        /* <DEDUP_REMOVED lines=9> */
.L_x_12345:
        /* <DEDUP_REMOVED lines=12> */
.L_x_12354:
[----:B------:R-:W-:Y:S02]  /*dc10*/  IMAD.MOV.U32 R10, RZ, RZ, R12 ;  /* 0x000000ffff0a7224 */ /* 0x000fe400078e000c */
.L_x_12355:
[----:B------:R-:W-:Y:S05]  /*dc20*/  BSYNC B1 ;  /* 0x0000000000017941 */ /* 0x000fea0003800000 */
.L_x_12353:
        /* <DEDUP_REMOVED lines=16> */
.L_x_12359:
[----:B------:R-:W-:Y:S05]  /*dd30*/  BSYNC B2 ;  /* 0x0000000000027941 */ /* 0x000fea0003800000 */
.L_x_12358:
        /* <DEDUP_REMOVED lines=44> */
.L_x_12357:
[----:B------:R-:W-:Y:S05]  /*e000*/  BSYNC B1 ;  /* 0x0000000000017941 */ /* 0x000fea0003800000 */
.L_x_12356:
        /* <DEDUP_REMOVED lines=14> */
.L_x_12360:
        /* <DEDUP_REMOVED lines=12> */
.L_x_12363:
[----:B------:R-:W-:Y:S02]  /*e1b0*/  IMAD.MOV.U32 R10, RZ, RZ, R12 ;  /* 0x000000ffff0a7224 */ /* 0x000fe400078e000c */
.L_x_12364:
[----:B------:R-:W-:Y:S05]  /*e1c0*/  BSYNC B1 ;  /* 0x0000000000017941 */ /* 0x000fea0003800000 */
.L_x_12362:
        /* <DEDUP_REMOVED lines=16> */
.L_x_12368:
[----:B------:R-:W-:Y:S05]  /*e2d0*/  BSYNC B2 ;  /* 0x0000000000027941 */ /* 0x000fea0003800000 */
.L_x_12367:
        /* <DEDUP_REMOVED lines=44> */
.L_x_12366:
[----:B------:R-:W-:Y:S05]  /*e5a0*/  BSYNC B1 ;  /* 0x0000000000017941 */ /* 0x000fea0003800000 */
.L_x_12365:
        /* <DEDUP_REMOVED lines=9> */
.L_x_12361:
        /* <DEDUP_REMOVED lines=12> */
.L_x_12370:
[----:B------:R-:W-:Y:S02]  /*e700*/  IMAD.MOV.U32 R10, RZ, RZ, R12 ;  /* 0x000000ffff0a7224 */ /* 0x000fe400078e000c */
.L_x_12371:
[----:B------:R-:W-:Y:S05]  /*e710*/  BSYNC B1 ;  /* 0x0000000000017941 */ /* 0x000fea0003800000 */
.L_x_12369:
        /* <DEDUP_REMOVED lines=16> */
.L_x_12375:
[----:B------:R-:W-:Y:S05]  /*e820*/  BSYNC B2 ;  /* 0x0000000000027941 */ /* 0x000fea0003800000 */
.L_x_12374:
        /* <DEDUP_REMOVED lines=44> */
.L_x_12373:
[----:B------:R-:W-:Y:S05]  /*eaf0*/  BSYNC B1 ;  /* 0x0000000000017941 */ /* 0x000fea0003800000 */
.L_x_12372:
        /* <DEDUP_REMOVED lines=14> */
.L_x_12376:
        /* <DEDUP_REMOVED lines=12> */
.L_x_12379:
[----:B------:R-:W-:Y:S02]  /*eca0*/  IMAD.MOV.U32 R10, RZ, RZ, R12 ;  /* 0x000000ffff0a7224 */ /* 0x000fe400078e000c */
.L_x_12380:
[----:B------:R-:W-:Y:S05]  /*ecb0*/  BSYNC B1 ;  /* 0x0000000000017941 */ /* 0x000fea0003800000 */
.L_x_12378:
        /* <DEDUP_REMOVED lines=16> */
.L_x_12384:
[----:B------:R-:W-:Y:S05]  /*edc0*/  BSYNC B2 ;  /* 0x0000000000027941 */ /* 0x000fea0003800000 */
.L_x_12383:
        /* <DEDUP_REMOVED lines=44> */
.L_x_12382:
[----:B------:R-:W-:Y:S05]  /*f090*/  BSYNC B1 ;  /* 0x0000000000017941 */ /* 0x000fea0003800000 */
.L_x_12381:
        /* <DEDUP_REMOVED lines=9> */
.L_x_12377:
        /* <DEDUP_REMOVED lines=12> */
.L_x_12386:
[----:B------:R-:W-:Y:S02]  /*f1f0*/  IMAD.MOV.U32 R10, RZ, RZ, R12 ;  /* 0x000000ffff0a7224 */ /* 0x000fe400078e000c */
.L_x_12387:
[----:B------:R-:W-:Y:S05]  /*f200*/  BSYNC B1 ;  /* 0x0000000000017941 */ /* 0x000fea0003800000 */
.L_x_12385:
        /* <DEDUP_REMOVED lines=16> */
.L_x_12391:
[----:B------:R-:W-:Y:S05]  /*f310*/  BSYNC B2 ;  /* 0x0000000000027941 */ /* 0x000fea0003800000 */
.L_x_12390:
        /* <DEDUP_REMOVED lines=44> */
.L_x_12389:
[----:B------:R-:W-:Y:S05]  /*f5e0*/  BSYNC B1 ;  /* 0x0000000000017941 */ /* 0x000fea0003800000 */
.L_x_12388:
        /* <DEDUP_REMOVED lines=12> */
.L_x_12392:
        /* <DEDUP_REMOVED lines=12> */
.L_x_12395:
[----:B------:R-:W-:Y:S02]  /*f770*/  IMAD.MOV.U32 R10, RZ, RZ, R12 ;  /* 0x000000ffff0a7224 */ /* 0x000fe400078e000c */
.L_x_12396:
[----:B------:R-:W-:Y:S05]  /*f780*/  BSYNC B1 ;  /* 0x0000000000017941 */ /* 0x000fea0003800000 */
.L_x_12394:
        /* <DEDUP_REMOVED lines=16> */
.L_x_12400:
[----:B------:R-:W-:Y:S05]  /*f890*/  BSYNC B2 ;  /* 0x0000000000027941 */ /* 0x000fea0003800000 */
.L_x_12399:
        /* <DEDUP_REMOVED lines=44> */
.L_x_12398:
[----:B------:R-:W-:Y:S05]  /*fb60*/  BSYNC B1 ;  /* 0x0000000000017941 */ /* 0x000fea0003800000 */
.L_x_12397:
        /* <DEDUP_REMOVED lines=9> */
.L_x_12393:
        /* <DEDUP_REMOVED lines=12> */
.L_x_12402:
[----:B------:R-:W-:Y:S02]  /*fcc0*/  IMAD.MOV.U32 R10, RZ, RZ, R12 ;  /* 0x000000ffff0a7224 */ /* 0x000fe400078e000c */
.L_x_12403:
[----:B------:R-:W-:Y:S05]  /*fcd0*/  BSYNC B1 ;  /* 0x0000000000017941 */ /* 0x000fea0003800000 */
.L_x_12401:
        /* <DEDUP_REMOVED lines=16> */
.L_x_12407:
[----:B------:R-:W-:Y:S05]  /*fde0*/  BSYNC B2 ;  /* 0x0000000000027941 */ /* 0x000fea0003800000 */
.L_x_12406:
        /* <DEDUP_REMOVED lines=44> */
.L_x_12405:
[----:B------:R-:W-:Y:S05]  /*100b0*/  BSYNC B1 ;  /* 0x0000000000017941 */ /* 0x000fea0003800000 */
.L_x_12404:
        /* <DEDUP_REMOVED lines=12> */
.L_x_12408:
        /* <DEDUP_REMOVED lines=12> */
.L_x_12411:
[----:B------:R-:W-:Y:S02]  /*10240*/  IMAD.MOV.U32 R10, RZ, RZ, R12 ;  /* 0x000000ffff0a7224 */ /* 0x000fe400078e000c */
.L_x_12412:
[----:B------:R-:W-:Y:S05]  /*10250*/  BSYNC B1 ;  /* 0x0000000000017941 */ /* 0x000fea0003800000 */
.L_x_12410:
        /* <DEDUP_REMOVED lines=16> */
.L_x_12416:
[----:B------:R-:W-:Y:S05]  /*10360*/  BSYNC B2 ;  /* 0x0000000000027941 */ /* 0x000fea0003800000 */
.L_x_12415:
        /* <DEDUP_REMOVED lines=44> */
.L_x_12414:
[----:B------:R-:W-:Y:S05]  /*10630*/  BSYNC B1 ;  /* 0x0000000000017941 */ /* 0x000fea0003800000 */
.L_x_12413:
        /* <DEDUP_REMOVED lines=9> */
.L_x_12409:
        /* <DEDUP_REMOVED lines=12> */
.L_x_12418:
[----:B------:R-:W-:Y:S02]  /*10790*/  IMAD.MOV.U32 R10, RZ, RZ, R12 ;  /* 0x000000ffff0a7224 */ /* 0x000fe400078e000c */
.L_x_12419:
[----:B------:R-:W-:Y:S05]  /*107a0*/  BSYNC B1 ;  /* 0x0000000000017941 */ /* 0x000fea0003800000 */
.L_x_12417:
        /* <DEDUP_REMOVED lines=16> */
.L_x_12423:
[----:B------:R-:W-:Y:S05]  /*108b0*/  BSYNC B2 ;  /* 0x0000000000027941 */ /* 0x000fea0003800000 */
.L_x_12422:
        /* <DEDUP_REMOVED lines=44> */
.L_x_12421:
[----:B------:R-:W-:Y:S05]  /*10b80*/  BSYNC B1 ;  /* 0x0000000000017941 */ /* 0x000fea0003800000 */
.L_x_12420:
        /* <DEDUP_REMOVED lines=12> */
.L_x_12424:
        /* <DEDUP_REMOVED lines=12> */
.L_x_12427:
[----:B------:R-:W-:Y:S02]  /*10d10*/  IMAD.MOV.U32 R10, RZ, RZ, R12 ;  /* 0x000000ffff0a7224 */ /* 0x000fe400078e000c */
.L_x_12428:
[----:B------:R-:W-:Y:S05]  /*10d20*/  BSYNC B1 ;  /* 0x0000000000017941 */ /* 0x000fea0003800000 */
.L_x_12426:
        /* <DEDUP_REMOVED lines=16> */
.L_x_12432:
[----:B------:R-:W-:Y:S05]  /*10e30*/  BSYNC B2 ;  /* 0x0000000000027941 */ /* 0x000fea0003800000 */
.L_x_12431:
        /* <DEDUP_REMOVED lines=44> */
.L_x_12430:
[----:B------:R-:W-:Y:S05]  /*11100*/  BSYNC B1 ;  /* 0x0000000000017941 */ /* 0x000fea0003800000 */
.L_x_12429:
        /* <DEDUP_REMOVED lines=9> */
.L_x_12425:
        /* <DEDUP_REMOVED lines=12> */
.L_x_12434:
[----:B------:R-:W-:Y:S02]  /*11260*/  IMAD.MOV.U32 R10, RZ, RZ, R12 ;  /* 0x000000ffff0a7224 */ /* 0x000fe400078e000c */
.L_x_12435:
[----:B------:R-:W-:Y:S05]  /*11270*/  BSYNC B1 ;  /* 0x0000000000017941 */ /* 0x000fea0003800000 */
.L_x_12433:
        /* <DEDUP_REMOVED lines=16> */
.L_x_12439:
[----:B------:R-:W-:Y:S05]  /*11380*/  BSYNC B2 ;  /* 0x0000000000027941 */ /* 0x000fea0003800000 */
.L_x_12438:
        /* <DEDUP_REMOVED lines=44> */
.L_x_12437:
[----:B------:R-:W-:Y:S05]  /*11650*/  BSYNC B1 ;  /* 0x0000000000017941 */ /* 0x000fea0003800000 */
.L_x_12436:
        /* <DEDUP_REMOVED lines=12> */
.L_x_12440:
        /* <DEDUP_REMOVED lines=12> */
.L_x_12443:
[----:B------:R-:W-:Y:S02]  /*117e0*/  IMAD.MOV.U32 R124, RZ, RZ, R12 ;  /* 0x000000ffff7c7224 */ /* 0x000fe400078e000c */
.L_x_12444:
[----:B------:R-:W-:Y:S05]  /*117f0*/  BSYNC B1 ;  /* 0x0000000000017941 */ /* 0x000fea0003800000 */
.L_x_12442:
        /* <DEDUP_REMOVED lines=16> */
.L_x_12448:
[----:B------:R-:W-:Y:S05]  /*11900*/  BSYNC B2 ;  /* 0x0000000000027941 */ /* 0x000fea0003800000 */
.L_x_12447:
        /* <DEDUP_REMOVED lines=44> */
.L_x_12446:
[----:B------:R-:W-:Y:S05]  /*11bd0*/  BSYNC B1 ;  /* 0x0000000000017941 */ /* 0x000fea0003800000 */
.L_x_12445:
        /* <DEDUP_REMOVED lines=9> */
.L_x_12441:
        /* <DEDUP_REMOVED lines=51> */
.L_x_12449:
[----:B------:R-:W-:Y:S02]  /*11fa0*/  IADD3 R142, R142, 0x80, RZ ;  /* 0x000000808e8e7810 */ /* 0x000fe40007ffe0ff */
.L_x_12320:
[----:B------:R-:W-:Y:S05]  /*11fb0*/  BSYNC B0 ;  /* 0x0000000000007941 */ /* 0x000fea0003800000 */
.L_x_12319:
        /* <DEDUP_REMOVED lines=31> */
.L_x_12453:
[----:B--2---:R-:W-:Y:S02]  /*121b0*/  IMAD.MOV.U32 R117, RZ, RZ, R12 ;  /* 0x000000ffff757224 */ /* 0x004fe400078e000c */
.L_x_12454:
[----:B------:R-:W-:Y:S05]  /*121c0*/  BSYNC B1 ;  /* 0x0000000000017941 */ /* 0x000fea0003800000 */
.L_x_12452:
        /* <DEDUP_REMOVED lines=16> */
.L_x_12458:
[----:B------:R-:W-:Y:S05]  /*122d0*/  BSYNC B2 ;  /* 0x0000000000027941 */ /* 0x000fea0003800000 */
.L_x_12457:
        /* <DEDUP_REMOVED lines=44> */
.L_x_12456:
[----:B------:R-:W-:Y:S05]  /*125a0*/  BSYNC B1 ;  /* 0x0000000000017941 */ /* 0x000fea0003800000 */
.L_x_12455:
        /* <DEDUP_REMOVED lines=17> */
.L_x_12459:
        /* <DEDUP_REMOVED lines=12> */
.L_x_12462:
[----:B------:R-:W-:Y:S02]  /*12780*/  IMAD.MOV.U32 R10, RZ, RZ, R12 ;  /* 0x000000ffff0a7224 */ /* 0x000fe400078e000c */
.L_x_12463:
[----:B------:R-:W-:Y:S05]  /*12790*/  BSYNC B1 ;  /* 0x0000000000017941 */ /* 0x000fea0003800000 */
.L_x_12461:
        /* <DEDUP_REMOVED lines=16> */
.L_x_12467:
[----:B------:R-:W-:Y:S05]  /*128a0*/  BSYNC B2 ;  /* 0x0000000000027941 */ /* 0x000fea0003800000 */
.L_x_12466:
        /* <DEDUP_REMOVED lines=44> */
.L_x_12465:
[----:B------:R-:W-:Y:S05]  /*12b70*/  BSYNC B1 ;  /* 0x0000000000017941 */ /* 0x000fea0003800000 */
.L_x_12464:
        /* <DEDUP_REMOVED lines=9> */
.L_x_12460:
        /* <DEDUP_REMOVED lines=12> */
.L_x_12469:
[----:B------:R-:W-:Y:S02]  /*12cd0*/  IMAD.MOV.U32 R10, RZ, RZ, R12 ;  /* 0x000000ffff0a7224 */ /* 0x000fe400078e000c */
.L_x_12470:
[----:B------:R-:W-:Y:S05]  /*12ce0*/  BSYNC B1 ;  /* 0x0000000000017941 */ /* 0x000fea0003800000 */
.L_x_12468:
        /* <DEDUP_REMOVED lines=16> */
.L_x_12474:
[----:B------:R-:W-:Y:S05]  /*12df0*/  BSYNC B2 ;  /* 0x0000000000027941 */ /* 0x000fea0003800000 */
.L_x_12473:
        /* <DEDUP_REMOVED lines=44> */
.L_x_12472:
[----:B------:R-:W-:Y:S05]  /*130c0*/  BSYNC B1 ;  /* 0x0000000000017941 */ /* 0x000fea0003800000 */
.L_x_12471:
        /* <DEDUP_REMOVED lines=14> */
.L_x_12475:
        /* <DEDUP_REMOVED lines=12> */
.L_x_12478:
[----:B------:R-:W-:Y:S02]  /*13270*/  IMAD.MOV.U32 R10, RZ, RZ, R12 ;  /* 0x000000ffff0a7224 */ /* 0x000fe400078e000c */
.L_x_12479:
[----:B------:R-:W-:Y:S05]  /*13280*/  BSYNC B1 ;  /* 0x0000000000017941 */ /* 0x000fea0003800000 */
.L_x_12477:
        /* <DEDUP_REMOVED lines=16> */
.L_x_12483:
[----:B------:R-:W-:Y:S05]  /*13390*/  BSYNC B2 ;  /* 0x0000000000027941 */ /* 0x000fea0003800000 */
.L_x_12482:
        /* <DEDUP_REMOVED lines=44> */
.L_x_12481:
[----:B------:R-:W-:Y:S05]  /*13660*/  BSYNC B1 ;  /* 0x0000000000017941 */ /* 0x000fea0003800000 */
.L_x_12480:
        /* <DEDUP_REMOVED lines=9> */
.L_x_12476:
        /* <DEDUP_REMOVED lines=12> */
.L_x_12485:
[----:B------:R-:W-:Y:S02]  /*137c0*/  IMAD.MOV.U32 R10, RZ, RZ, R12 ;  /* 0x000000ffff0a7224 */ /* 0x000fe400078e000c */
.L_x_12486:
[----:B------:R-:W-:Y:S05]  /*137d0*/  BSYNC B1 ;  /* 0x0000000000017941 */ /* 0x000fea0003800000 */
.L_x_12484:
        /* <DEDUP_REMOVED lines=16> */
.L_x_12490:
[----:B------:R-:W-:Y:S05]  /*138e0*/  BSYNC B2 ;  /* 0x0000000000027941 */ /* 0x000fea0003800000 */
.L_x_12489:
        /* <DEDUP_REMOVED lines=44> */
.L_x_12488:
[----:B------:R-:W-:Y:S05]  /*13bb0*/  BSYNC B1 ;  /* 0x0000000000017941 */ /* 0x000fea0003800000 */
.L_x_12487:
        /* <DEDUP_REMOVED lines=14> */
.L_x_12491:
        /* <DEDUP_REMOVED lines=12> */
.L_x_12494:
[----:B------:R-:W-:Y:S02]  /*13d60*/  IMAD.MOV.U32 R10, RZ, RZ, R12 ;  /* 0x000000ffff0a7224 */ /* 0x000fe400078e000c */
.L_x_12495:
[----:B------:R-:W-:Y:S05]  /*13d70*/  BSYNC B1 ;  /* 0x0000000000017941 */ /* 0x000fea0003800000 */
.L_x_12493:
        /* <DEDUP_REMOVED lines=16> */
.L_x_12499:
[----:B------:R-:W-:Y:S05]  /*13e80*/  BSYNC B2 ;  /* 0x0000000000027941 */ /* 0x000fea0003800000 */
.L_x_12498:
        /* <DEDUP_REMOVED lines=44> */
.L_x_12497:
[----:B------:R-:W-:Y:S05]  /*14150*/  BSYNC B1 ;  /* 0x0000000000017941 */ /* 0x000fea0003800000 */
.L_x_12496:
        /* <DEDUP_REMOVED lines=9> */
.L_x_12492:
        /* <DEDUP_REMOVED lines=12> */
.L_x_12501:
[----:B------:R-:W-:Y:S02]  /*142b0*/  IMAD.MOV.U32 R10, RZ, RZ, R12 ;  /* 0x000000ffff0a7224 */ /* 0x000fe400078e000c */
.L_x_12502:
[----:B------:R-:W-:Y:S05]  /*142c0*/  BSYNC B1 ;  /* 0x0000000000017941 */ /* 0x000fea0003800000 */
.L_x_12500:
        /* <DEDUP_REMOVED lines=16> */
.L_x_12506:
[----:B------:R-:W-:Y:S05]  /*143d0*/  BSYNC B2 ;  /* 0x0000000000027941 */ /* 0x000fea0003800000 */
.L_x_12505:
        /* <DEDUP_REMOVED lines=44> */
.L_x_12504:
[----:B------:R-:W-:Y:S05]  /*146a0*/  BSYNC B1 ;  /* 0x0000000000017941 */ /* 0x000fea0003800000 */
.L_x_12503:
        /* <DEDUP_REMOVED lines=14> */
.L_x_12507:
        /* <DEDUP_REMOVED lines=12> */
.L_x_12510:
[----:B------:R-:W-:Y:S02]  /*14850*/  IMAD.MOV.U32 R10, RZ, RZ, R12 ;  /* 0x000000ffff0a7224 */ /* 0x000fe400078e000c */
.L_x_12511:
[----:B------:R-:W-:Y:S05]  /*14860*/  BSYNC B1 ;  /* 0x0000000000017941 */ /* 0x000fea0003800000 */
.L_x_12509:
        /* <DEDUP_REMOVED lines=16> */
.L_x_12515:
[----:B------:R-:W-:Y:S05]  /*14970*/  BSYNC B2 ;  /* 0x0000000000027941 */ /* 0x000fea0003800000 */
.L_x_12514:
        /* <DEDUP_REMOVED lines=44> */
.L_x_12513:
[----:B------:R-:W-:Y:S05]  /*14c40*/  BSYNC B1 ;  /* 0x0000000000017941 */ /* 0x000fea0003800000 */
.L_x_12512:
        /* <DEDUP_REMOVED lines=9> */
.L_x_12508:
        /* <DEDUP_REMOVED lines=12> */
.L_x_12517:
[----:B------:R-:W-:Y:S02]  /*14da0*/  IMAD.MOV.U32 R10, RZ, RZ, R12 ;  /* 0x000000ffff0a7224 */ /* 0x000fe400078e000c */
.L_x_12518:
[----:B------:R-:W-:Y:S05]  /*14db0*/  BSYNC B1 ;  /* 0x0000000000017941 */ /* 0x000fea0003800000 */
.L_x_12516:
        /* <DEDUP_REMOVED lines=16> */
.L_x_12522:
[----:B------:R-:W-:Y:S05]  /*14ec0*/  BSYNC B2 ;  /* 0x0000000000027941 */ /* 0x000fea0003800000 */
.L_x_12521:
        /* <DEDUP_REMOVED lines=44> */
.L_x_12520:
[----:B------:R-:W-:Y:S05]  /*15190*/  BSYNC B1 ;  /* 0x0000000000017941 */ /* 0x000fea0003800000 */
.L_x_12519:
        /* <DEDUP_REMOVED lines=12> */
.L_x_12523:
        /* <DEDUP_REMOVED lines=12> */
.L_x_12526:
[----:B------:R-:W-:Y:S02]  /*15320*/  IMAD.MOV.U32 R10, RZ, RZ, R12 ;  /* 0x000000ffff0a7224 */ /* 0x000fe400078e000c */
.L_x_12527:
[----:B------:R-:W-:Y:S05]  /*15330*/  BSYNC B1 ;  /* 0x0000000000017941 */ /* 0x000fea0003800000 */
.L_x_12525:
        /* <DEDUP_REMOVED lines=16> */
.L_x_12531:
[----:B------:R-:W-:Y:S05]  /*15440*/  BSYNC B2 ;  /* 0x0000000000027941 */ /* 0x000fea0003800000 */
.L_x_12530:
        /* <DEDUP_REMOVED lines=44> */
.L_x_12529:
[----:B------:R-:W-:Y:S05]  /*15710*/  BSYNC B1 ;  /* 0x0000000000017941 */ /* 0x000fea0003800000 */
.L_x_12528:
        /* <DEDUP_REMOVED lines=9> */
.L_x_12524:
        /* <DEDUP_REMOVED lines=12> */
.L_x_12533:
[----:B------:R-:W-:Y:S02]  /*15870*/  IMAD.MOV.U32 R10, RZ, RZ, R12 ;  /* 0x000000ffff0a7224 */ /* 0x000fe400078e000c */
.L_x_12534:
[----:B------:R-:W-:Y:S05]  /*15880*/  BSYNC B1 ;  /* 0x0000000000017941 */ /* 0x000fea0003800000 */
.L_x_12532:
        /* <DEDUP_REMOVED lines=16> */
.L_x_12538:
[----:B------:R-:W-:Y:S05]  /*15990*/  BSYNC B2 ;  /* 0x0000000000027941 */ /* 0x000fea0003800000 */
.L_x_12537:
        /* <DEDUP_REMOVED lines=44> */
.L_x_12536:
[----:B------:R-:W-:Y:S05]  /*15c60*/  BSYNC B1 ;  /* 0x0000000000017941 */ /* 0x000fea0003800000 */
.L_x_12535:
        /* <DEDUP_REMOVED lines=12> */
.L_x_12539:
        /* <DEDUP_REMOVED lines=12> */
.L_x_12542:
[----:B------:R-:W-:Y:S02]  /*15df0*/  IMAD.MOV.U32 R10, RZ, RZ, R12 ;  /* 0x000000ffff0a7224 */ /* 0x000fe400078e000c */
.L_x_12543:
[----:B------:R-:W-:Y:S05]  /*15e00*/  BSYNC B1 ;  /* 0x0000000000017941 */ /* 0x000fea0003800000 */
.L_x_12541:
        /* <DEDUP_REMOVED lines=16> */
.L_x_12547:
[----:B------:R-:W-:Y:S05]  /*15f10*/  BSYNC B2 ;  /* 0x0000000000027941 */ /* 0x000fea0003800000 */
.L_x_12546:
        /* <DEDUP_REMOVED lines=44> */
.L_x_12545:
[----:B------:R-:W-:Y:S05]  /*161e0*/  BSYNC B1 ;  /* 0x0000000000017941 */ /* 0x000fea0003800000 */
.L_x_12544:
        /* <DEDUP_REMOVED lines=9> */
.L_x_12540:
        /* <DEDUP_REMOVED lines=12> */
.L_x_12549:
[----:B------:R-:W-:Y:S02]  /*16340*/  IMAD.MOV.U32 R10, RZ, RZ, R12 ;  /* 0x000000ffff0a7224 */ /* 0x000fe400078e000c */
.L_x_12550:
[----:B------:R-:W-:Y:S05]  /*16350*/  BSYNC B1 ;  /* 0x0000000000017941 */ /* 0x000fea0003800000 */
.L_x_12548:
        /* <DEDUP_REMOVED lines=16> */
.L_x_12554:
[----:B------:R-:W-:Y:S05]  /*16460*/  BSYNC B2 ;  /* 0x0000000000027941 */ /* 0x000fea0003800000 */
.L_x_12553:
        /* <DEDUP_REMOVED lines=44> */
.L_x_12552:
[----:B------:R-:W-:Y:S05]  /*16730*/  BSYNC B1 ;  /* 0x0000000000017941 */ /* 0x000fea0003800000 */
.L_x_12551:
        /* <DEDUP_REMOVED lines=12> */
.L_x_12555:
        /* <DEDUP_REMOVED lines=12> */
.L_x_12558:
[----:B------:R-:W-:Y:S02]  /*168c0*/  IMAD.MOV.U32 R10, RZ, RZ, R12 ;  /* 0x000000ffff0a7224 */ /* 0x000fe400078e000c */
.L_x_12559:
[----:B------:R-:W-:Y:S05]  /*168d0*/  BSYNC B1 ;  /* 0x0000000000017941 */ /* 0x000fea0003800000 */
.L_x_12557:
        /* <DEDUP_REMOVED lines=16> */
.L_x_12563:
[----:B------:R-:W-:Y:S05]  /*169e0*/  BSYNC B2 ;  /* 0x0000000000027941 */ /* 0x000fea0003800000 */
.L_x_12562:
        /* <DEDUP_REMOVED lines=44> */
.L_x_12561:
[----:B------:R-:W-:Y:S05]  /*16cb0*/  BSYNC B1 ;  /* 0x0000000000017941 */ /* 0x000fea0003800000 */
.L_x_12560:
        /* <DEDUP_REMOVED lines=9> */
.L_x_12556:
        /* <DEDUP_REMOVED lines=12> */
.L_x_12565:
[----:B------:R-:W-:Y:S02]  /*16e10*/  IMAD.MOV.U32 R10, RZ, RZ, R12 ;  /* 0x000000ffff0a7224 */ /* 0x000fe400078e000c */
.L_x_12566:
[----:B------:R-:W-:Y:S05]  /*16e20*/  BSYNC B1 ;  /* 0x0000000000017941 */ /* 0x000fea0003800000 */
.L_x_12564:
        /* <DEDUP_REMOVED lines=16> */
.L_x_12570:
[----:B------:R-:W-:Y:S05]  /*16f30*/  BSYNC B2 ;  /* 0x0000000000027941 */ /* 0x000fea0003800000 */
.L_x_12569:
        /* <DEDUP_REMOVED lines=44> */
.L_x_12568:
[----:B------:R-:W-:Y:S05]  /*17200*/  BSYNC B1 ;  /* 0x0000000000017941 */ /* 0x000fea0003800000 */
.L_x_12567:
        /* <DEDUP_REMOVED lines=12> */
.L_x_12571:
        /* <DEDUP_REMOVED lines=12> */
.L_x_12574:
[----:B------:R-:W-:Y:S02]  /*17390*/  IMAD.MOV.U32 R124, RZ, RZ, R12 ;  /* 0x000000ffff7c7224 */ /* 0x000fe400078e000c */
.L_x_12575:
[----:B------:R-:W-:Y:S05]  /*173a0*/  BSYNC B1 ;  /* 0x0000000000017941 */ /* 0x000fea0003800000 */
.L_x_12573:
        /* <DEDUP_REMOVED lines=16> */
.L_x_12579:
[----:B------:R-:W-:Y:S05]  /*174b0*/  BSYNC B2 ;  /* 0x0000000000027941 */ /* 0x000fea0003800000 */
.L_x_12578:
        /* <DEDUP_REMOVED lines=44> */
.L_x_12577:
[----:B------:R-:W-:Y:S05]  /*17780*/  BSYNC B1 ;  /* 0x0000000000017941 */ /* 0x000fea0003800000 */
.L_x_12576:
        /* <DEDUP_REMOVED lines=9> */
.L_x_12572:
        /* <DEDUP_REMOVED lines=51> */
.L_x_12451:
[----:B------:R-:W-:Y:S05]  /*17b50*/  BSYNC B0 ;  /* 0x0000000000007941 */ /* 0x000fea0003800000 */
.L_x_12450:
        /* <DEDUP_REMOVED lines=43> */
.L_x_12592:
[----:B-12---:R-:W-:Y:S01]  /*17e10*/  FADD.FTZ R125, R125, R124 ;  /* 0x0000007c7d7d7221 */ /* 0x006fe20000010000 */
[----:B------:R-:W-:Y:S05]  /*17e20*/  BRA.DIV ~URZ, `(.L_x_12581) ;  /* 0x000013227f007947 */ /* 0x000fea000b800000 */
[----:B------:R-:W1:Y:S01]  /*17e30*/  SHFL.BFLY PT, R124, R125, 0x2, 0x1f ;  /* 0x0c401f007d7c7f89 */ /* 0x000e6200000e0000 */
        /* <DEDUP_REMOVED lines=83> */
.L_x_12593:
        /* <DEDUP_REMOVED lines=14> */
[----:B------:R-:W-:Y:S01]  /*18450*/  @!P0 MOV R126, R15 ;  /* 0x0000000f007e8202 */ /* 0x000fe20000000f00 */
[----:B------:R-:W-:Y:S01]  /*18460*/  BSSY B0, `(.L_x_12582) ;  /* 0x0000055000007945 */ /* 0x000fe20003800000 */
[----:B------:R-:W-:Y:S02]  /*18470*/  LOP3.LUT P2, RZ, R128, 0x20, RZ, 0xc0, !PT ;  /* 0x0000002080ff7812 */ /* 0x000fe4000784c0ff */
        /* <DEDUP_REMOVED lines=83> */
.L_x_12583:
[----:B------:R-:W-:Y:S05]  /*189b0*/  BSYNC B0 ;  /* 0x0000000000007941 */ /* 0x000fea0003800000 */
.L_x_12582:
        /* <DEDUP_REMOVED lines=35> */
.L_x_12585:
[----:B------:R-:W-:Y:S05]  /*18bf0*/  BSYNC B0 ;  /* 0x0000000000007941 */ /* 0x000fea0003800000 */
.L_x_12584:
        /* <DEDUP_REMOVED lines=35> */
.L_x_12587:
[----:B------:R-:W-:Y:S05]  /*18e30*/  BSYNC B0 ;  /* 0x0000000000007941 */ /* 0x000fea0003800000 */
.L_x_12586:
        /* <DEDUP_REMOVED lines=34> */
.L_x_12589:
[----:B------:R-:W-:Y:S05]  /*19060*/  BSYNC B0 ;  /* 0x0000000000007941 */ /* 0x000fea0003800000 */
.L_x_12588:
[----:B------:R-:W-:Y:S02]  /*19070*/  IADD3 R6, R6, c[0x0][0x160], RZ ;  /* 0x0000580006067a10 */ /* 0x000fe40007ffe0ff */
[----:B------:R-:W-:Y:S02]  /*19080*/  LOP3.LUT P1, RZ, R13, 0xff, RZ, 0xc0, !PT ;  /* 0x000000ff0dff7812 */ /* 0x000fe4000782c0ff */
[----:B------:R-:W-:Y:S02]  /*19090*/  ISETP.GE.AND P0, PT, R6, c[0x0][0x164], PT ;  /* 0x0000590006007a0c */ /* 0x000fe40003f06270 */
[----:B------:R-:W-:-:S11]  /*190a0*/  SEL R13, RZ, 0x1, P1 ;  /* 0x00000001ff0d7807 */ /* 0x000fd60000800000 */
[----:B01---5:R-:W-:Y:S01]  /*190b0*/  @P0 CALL.REL.NOINC `(.L_x_12590) ;  /* 0x0000001000000944 */ /* 0x023fe20003c00000 */
[----:B------:R-:W-:Y:S05]  /*190c0*/  BRA `(.L_x_12591) ;  /* 0xfffe7b8000007947 */ /* 0x000fea000383ffff */
.L_x_12590:
[----:B------:R-:W-:Y:S05]  /*190d0*/  EXIT ;  /* 0x000000000000794d */ /* 0x000fea0003800000 */
.L_x_12580:
[----:B------:R-:W-:Y:S01]  /*190e0*/  HFMA2.MMA R140, -RZ, RZ, 0, 1.847743988037109375e-06 ;  /* 0x0000001fff8c7435 */ /* 0x000fe200000001ff */
[----:B------:R-:W-:Y:S01]  /*190f0*/  IMAD.MOV.U32 R142, RZ, RZ, 0x1 ;  /* 0x00000001ff8e7424 */ /* 0x000fe200078e00ff */
[----:B------:R-:W-:Y:S01]  /*19100*/  MOV R126, 0x19130 ;  /* 0x00019130007e7802 */ /* 0x000fe20000000f00 */
[----:B------:R-:W-:-:S03]  /*19110*/  IMAD.MOV.U32 R141, RZ, RZ, -0x1 ;  /* 0xffffffffff8d7424 */ /* 0x000fc600078e00ff */
[----:B0----5:R-:W-:Y:S05]  /*19120*/  CALL.REL.NOINC `($__internal_38_$__cuda_sm70_shflsync_bfly_p) ;  /* 0x000007c000007944 */ /* 0x021fea0003c00000 */
[----:B-1----:R-:W-:Y:S01]  /*19130*/  IMAD.MOV.U32 R124, RZ, RZ, R142 ;  /* 0x000000ffff7c7224 */ /* 0x002fe200078e008e */
[----:B0-----:R-:W-:Y:S05]  /*19140*/  BRA `(.L_x_12592) ;  /* 0xffffecc000007947 */ /* 0x001fea000383ffff */
.L_x_12581:
[----:B------:R-:W-:Y:S01]  /*19150*/  IMAD.MOV.U32 R142, RZ, RZ, 0x2 ;  /* 0x00000002ff8e7424 */ /* 0x000fe200078e00ff */
[----:B------:R-:W-:Y:S01]  /*19160*/  MOV R126, 0x191a0 ;  /* 0x000191a0007e7802 */ /* 0x000fe20000000f00 */
[----:B------:R-:W-:Y:S02]  /*19170*/  IMAD.MOV.U32 R140, RZ, RZ, 0x1f ;  /* 0x0000001fff8c7424 */ /* 0x000fe400078e00ff */
[----:B------:R-:W-:Y:S02]  /*19180*/  IMAD.MOV.U32 R141, RZ, RZ, -0x1 ;  /* 0xffffffffff8d7424 */ /* 0x000fe400078e00ff */
[----:B0----5:R-:W-:Y:S05]  /*19190*/  CALL.REL.NOINC `($__internal_38_$__cuda_sm70_shflsync_bfly_p) ;  /* 0x0000075000007944 */ /* 0x021fea0003c00000 */
[----:B01----:R-:W-:Y:S01]  /*191a0*/  FADD.FTZ R125, R125, R142 ;  /* 0x0000008e7d7d7221 */ /* 0x003fe20000010000 */
[----:B------:R-:W-:Y:S01]  /*191b0*/  MOV R126, 0x19200 ;  /* 0x00019200007e7802 */ /* 0x000fe20000000f00 */
[----:B------:R-:W-:-:S02]  /*191c0*/  IMAD.MOV.U32 R142, RZ, RZ, 0x4 ;  /* 0x00000004ff8e7424 */ /* 0x000fc400078e00ff */
[----:B------:R-:W-:Y:S02]  /*191d0*/  IMAD.MOV.U32 R140, RZ, RZ, 0x1f ;  /* 0x0000001fff8c7424 */ /* 0x000fe400078e00ff */
[----:B------:R-:W-:Y:S02]  /*191e0*/  IMAD.MOV.U32 R141, RZ, RZ, -0x1 ;  /* 0xffffffffff8d7424 */ /* 0x000fe400078e00ff */
[----:B------:R-:W-:Y:S05]  /*191f0*/  CALL.REL.NOINC `($__internal_38_$__cuda_sm70_shflsync_bfly_p) ;  /* 0x000006f000007944 */ /* 0x000fea0003c00000 */
[----:B01----:R-:W-:Y:S01]  /*19200*/  FADD.FTZ R125, R125, R142 ;  /* 0x0000008e7d7d7221 */ /* 0x003fe20000010000 */
[----:B------:R-:W-:Y:S01]  /*19210*/  MOV R141, 0xffffffff ;  /* 0xffffffff008d7802 */ /* 0x000fe20000000f00 */
[----:B------:R-:W-:Y:S01]  /*19220*/  IMAD.MOV.U32 R142, RZ, RZ, 0x8 ;  /* 0x00000008ff8e7424 */ /* 0x000fe200078e00ff */
[----:B------:R-:W-:Y:S01]  /*19230*/  MOV R126, 0x19260 ;  /* 0x00019260007e7802 */ /* 0x000fe20000000f00 */
[----:B------:R-:W-:Y:S02]  /*19240*/  IMAD.MOV.U32 R140, RZ, RZ, 0x1f ;  /* 0x0000001fff8c7424 */ /* 0x000fe400078e00ff */
[----:B------:R-:W-:Y:S05]  /*19250*/  CALL.REL.NOINC `($__internal_38_$__cuda_sm70_shflsync_bfly_p) ;  /* 0x0000069000007944 */ /* 0x000fea0003c00000 */
[----:B01----:R-:W-:Y:S01]  /*19260*/  FADD.FTZ R125, R125, R142 ;  /* 0x0000008e7d7d7221 */ /* 0x003fe20000010000 */
[----:B------:R-:W-:Y:S01]  /*19270*/  MOV R126, 0x192c0 ;  /* 0x000192c0007e7802 */ /* 0x000fe20000000f00 */
[----:B------:R-:W-:Y:S02]  /*19280*/  IMAD.MOV.U32 R142, RZ, RZ, 0x10 ;  /* 0x00000010ff8e7424 */ /* 0x000fe400078e00ff */
[----:B------:R-:W-:-:S02]  /*19290*/  IMAD.MOV.U32 R140, RZ, RZ, 0x1f ;  /* 0x0000001fff8c7424 */ /* 0x000fc400078e00ff */
[----:B------:R-:W-:Y:S02]  /*192a0*/  IMAD.MOV.U32 R141, RZ, RZ, -0x1 ;  /* 0xffffffffff8d7424 */ /* 0x000fe400078e00ff */
[----:B------:R-:W-:Y:S05]  /*192b0*/  CALL.REL.NOINC `($__internal_38_$__cuda_sm70_shflsync_bfly_p) ;  /* 0x0000063000007944 */ /* 0x000fea0003c00000 */
        /* <DEDUP_REMOVED lines=72> */
[----:B------:R-:W-:Y:S05]  /*19740*/  CALL.REL.NOINC `($__internal_38_$__cuda_sm70_shflsync_bfly_p) ;  /* 0x000001a000007944 */ /* 0x000fea0003c00000 */
[----:B01----:R-:W-:Y:S01]  /*19750*/  FADD.FTZ R125, R125, R142 ;  /* 0x0000008e7d7d7221 */ /* 0x003fe20000010000 */
[----:B------:R-:W-:Y:S01]  /*19760*/  MOV R126, 0x197b0 ;  /* 0x000197b0007e7802 */ /* 0x000fe20000000f00 */
[----:B------:R-:W-:Y:S02]  /*19770*/  IMAD.MOV.U32 R142, RZ, RZ, 0x2 ;  /* 0x00000002ff8e7424 */ /* 0x000fe400078e00ff */
[----:B------:R-:W-:Y:S02]  /*19780*/  IMAD.MOV.U32 R140, RZ, RZ, 0x1f ;  /* 0x0000001fff8c7424 */ /* 0x000fe400078e00ff */
[----:B------:R-:W-:Y:S02]  /*19790*/  IMAD.MOV.U32 R141, RZ, RZ, -0x1 ;  /* 0xffffffffff8d7424 */ /* 0x000fe400078e00ff */
[----:B------:R-:W-:Y:S05]  /*197a0*/  CALL.REL.NOINC `($__internal_38_$__cuda_sm70_shflsync_bfly_p) ;  /* 0x0000014000007944 */ /* 0x000fea0003c00000 */
[----:B0-----:R-:W-:Y:S01]  /*197b0*/  HFMA2.MMA R140, -RZ, RZ, 0, 1.847743988037109375e-06 ;  /* 0x0000001fff8c7435 */ /* 0x001fe200000001ff */
[----:B-1----:R-:W-:Y:S01]  /*197c0*/  FADD.FTZ R125, R125, R142 ;  /* 0x0000008e7d7d7221 */ /* 0x002fe20000010000 */
[----:B------:R-:W-:Y:S01]  /*197d0*/  MOV R126, 0x19810 ;  /* 0x00019810007e7802 */ /* 0x000fe20000000f00 */
[----:B------:R-:W-:-:S02]  /*197e0*/  IMAD.MOV.U32 R142, RZ, RZ, 0x4 ;  /* 0x00000004ff8e7424 */ /* 0x000fc400078e00ff */
[----:B------:R-:W-:Y:S02]  /*197f0*/  IMAD.MOV.U32 R141, RZ, RZ, -0x1 ;  /* 0xffffffffff8d7424 */ /* 0x000fe400078e00ff */
[----:B------:R-:W-:Y:S05]  /*19800*/  CALL.REL.NOINC `($__internal_38_$__cuda_sm70_shflsync_bfly_p) ;  /* 0x000000e000007944 */ /* 0x000fea0003c00000 */
[----:B01----:R-:W-:Y:S01]  /*19810*/  FADD.FTZ R125, R125, R142 ;  /* 0x0000008e7d7d7221 */ /* 0x003fe20000010000 */
[----:B------:R-:W-:Y:S01]  /*19820*/  MOV R126, 0x19870 ;  /* 0x00019870007e7802 */ /* 0x000fe20000000f00 */
[----:B------:R-:W-:Y:S02]  /*19830*/  IMAD.MOV.U32 R142, RZ, RZ, 0x8 ;  /* 0x00000008ff8e7424 */ /* 0x000fe400078e00ff */
[----:B------:R-:W-:Y:S02]  /*19840*/  IMAD.MOV.U32 R140, RZ, RZ, 0x1f ;  /* 0x0000001fff8c7424 */ /* 0x000fe400078e00ff */
[----:B------:R-:W-:Y:S02]  /*19850*/  IMAD.MOV.U32 R141, RZ, RZ, -0x1 ;  /* 0xffffffffff8d7424 */ /* 0x000fe400078e00ff */
[----:B------:R-:W-:Y:S05]  /*19860*/  CALL.REL.NOINC `($__internal_38_$__cuda_sm70_shflsync_bfly_p) ;  /* 0x0000008000007944 */ /* 0x000fea0003c00000 */
[----:B-1----:R-:W-:Y:S01]  /*19870*/  FADD.FTZ R139, R125, R142 ;  /* 0x0000008e7d8b7221 */ /* 0x002fe20000010000 */
[----:B------:R-:W-:Y:S01]  /*19880*/  MOV R126, 0x198e0 ;  /* 0x000198e0007e7802 */ /* 0x000fe20000000f00 */
[----:B------:R-:W-:Y:S02]  /*19890*/  IMAD.MOV.U32 R142, RZ, RZ, 0x10 ;  /* 0x00000010ff8e7424 */ /* 0x000fe400078e00ff */
[----:B0-----:R-:W-:-:S02]  /*198a0*/  IMAD.MOV.U32 R140, RZ, RZ, 0x1f ;  /* 0x0000001fff8c7424 */ /* 0x001fc400078e00ff */
[----:B------:R-:W-:Y:S02]  /*198b0*/  IMAD.MOV.U32 R141, RZ, RZ, -0x1 ;  /* 0xffffffffff8d7424 */ /* 0x000fe400078e00ff */
[----:B------:R-:W-:Y:S02]  /*198c0*/  IMAD.MOV.U32 R125, RZ, RZ, R139 ;  /* 0x000000ffff7d7224 */ /* 0x000fe400078e008b */
[----:B------:R-:W-:Y:S05]  /*198d0*/  CALL.REL.NOINC `($__internal_38_$__cuda_sm70_shflsync_bfly_p) ;  /* 0x0000001000007944 */ /* 0x000fea0003c00000 */
[----:B01----:R-:W-:Y:S05]  /*198e0*/  BRA `(.L_x_12593) ;  /* 0xffffea8000007947 */ /* 0x003fea000383ffff */
        .weak           $__internal_38_$__cuda_sm70_shflsync_bfly_p
        .type           $__internal_38_$__cuda_sm70_shflsync_bfly_p,@function
        .size           $__internal_38_$__cuda_sm70_shflsync_bfly_p,(.L_x_26498 - $__internal_38_$__cuda_sm70_shflsync_bfly_p)
$__internal_38_$__cuda_sm70_shflsync_bfly_p:
[----:B------:R-:W-:Y:S01]  /*198f0*/  IMAD.MOV.U32 R127, RZ, RZ, 0x0 ;  /* 0x00000000ff7f7424 */ /* 0x000fe200078e00ff */
[----:B------:R-:W-:Y:S04]  /*19900*/  WARPSYNC R141 ;  /* 0x0000008d00007348 */ /* 0x000fe80003800000 */
[----:B------:R0:W1:Y:S01]  /*19910*/  SHFL.BFLY PT, R142, R125, R142, R140 ;  /* 0x0c00008e7d8e7389 */ /* 0x00006200000e008c */
[----:B------:R-:W-:Y:S05]  /*19920*/  RET.REL.NODEC R126 `(_ZN10layer_norm31ln_parallel_residual_fwd_kernelINS_13Kernel_traitsIf13__nv_bfloat16fS2_fjLj4096ELj1ELj1ELj4ELj16ENS_18Kernel_traits_baseILj4096EfS2_fS2_fjLj128EEEEELb1ELb1ELb0EEEvNS_9FwdParamsE) ;  /* 0xfffe66d07e007950 */ /* 0x000fea0003c3ffff */
.L_x_12594:
        /* <DEDUP_REMOVED lines=13> */
.L_x_26498:


//--------------------- .text._ZN10layer_norm31ln_parallel_residual_fwd_kernelINS_13Kernel_traitsIf13__nv_bfloat16fS2_fjLj4096ELj1ELj1ELj4ELj16ENS_18Kernel_traits_baseILj4096EfS2_fS2_fjLj128EEEEELb1ELb1ELb1EEEvNS_9FwdParamsE --------------------------
	.section	.text._ZN10layer_norm31ln_parallel_residual_fwd_kernelINS_13Kernel_traitsIf13__nv_bfloat16fS2_fjLj4096ELj1ELj1ELj4ELj16ENS_18Kernel_traits_baseILj4096EfS2_fS2_fjLj128EEEEELb1ELb1ELb1EEEvNS_9FwdParamsE,"ax",@progbits
	.sectioninfo	@"SHI_REGISTERS=167"
	.align	128
        .global         _ZN10layer_norm31ln_parallel_residual_fwd_kernelINS_13Kernel_traitsIf13__nv_bfloat16fS2_fjLj4096ELj1ELj1ELj4ELj16ENS_18Kernel_traits_baseILj4096EfS2_fS2_fjLj128EEEEELb1ELb1ELb1EEEvNS_9FwdParamsE
        .type           _ZN10layer_norm31ln_parallel_residual_fwd_kernelINS_13Kernel_traitsIf13__nv_bfloat16fS2_fjLj4096ELj1ELj1ELj4ELj16ENS_18Kernel_traits_baseILj4096EfS2_fS2_fjLj128EEEEELb1ELb1ELb1EEEvNS_9FwdParamsE,@function
        .size           _ZN10layer_norm31ln_parallel_residual_fwd_kernelINS_13Kernel_traitsIf13__nv_bfloat16fS2_fjLj4096ELj1ELj1ELj4ELj16ENS_18Kernel_traits_baseILj4096EfS2_fS2_fjLj128EEEEELb1ELb1ELb1EEEvNS_9FwdParamsE,(.L_x_26499 - _ZN10layer_norm31ln_parallel_residual_fwd_kernelINS_13Kernel_traitsIf13__nv_bfloat16fS2_fjLj4096ELj1ELj1ELj4ELj16ENS_18Kernel_traits_baseILj4096EfS2_fS2_fjLj128EEEEELb1ELb1ELb1EEEvNS_9FwdParamsE)
        .other          _ZN10layer_norm31ln_parallel_residual_fwd_kernelINS_13Kernel_traitsIf13__nv_bfloat16fS2_fjLj4096ELj1ELj1ELj4ELj16ENS_18Kernel_traits_baseILj4096EfS2_fS2_fjLj128EEEEELb1ELb1ELb1EEEvNS_9FwdParamsE,@"STO_CUDA_ENTRY STV_DEFAULT"
_ZN10layer_norm31ln_parallel_residual_fwd_kernelINS_13Kernel_traitsIf13__nv_bfloat16fS2_fjLj4096ELj1ELj1ELj4ELj16ENS_18Kernel_traits_baseILj4096EfS2_fS2_fjLj128EEEEELb1ELb1ELb1EEEvNS_9FwdParamsE:
.text._ZN10layer_norm31ln_parallel_residual_fwd_kernelINS_13Kernel_traitsIf13__nv_bfloat16fS2_fjLj4096ELj1ELj1ELj4ELj16ENS_18Kernel_traits_baseILj4096EfS2_fS2_fjLj128EEEEELb1ELb1ELb1EEEvNS_9FwdParamsE:
        /* <DEDUP_REMOVED lines=10> */
[----:B------:R-:W-:Y:S01]  /*00a0*/  @P0 MOV R8, R136 ;  /* 0x0000008800080202 */ /* 0x000fe20000000f00 */
        /* <DEDUP_REMOVED lines=20> */
[----:B0-----:R-:W-:Y:S01]  /*01f0*/  IMAD R15, R126, c[0x0][0x0], R127 ;  /* 0x000000007e0f7a24 */ /* 0x001fe200078e027f */
[----:B------:R-:W-:-:S03]  /*0200*/  LEA.HI R126, R127, R126, RZ, 0x19 ;  /* 0x0000007e7f7e7211 */ /* 0x000fc600078fc8ff */
        /* <DEDUP_REMOVED lines=36> */
[----:B------:R-:W-:Y:S01]  /*0450*/  UIADD3 UR23, UR4, -0xe443238, URZ ;  /* 0xf1bbcdc804177890 */ /* 0x000fe2000fffe03f */
[----:B------:R-:W-:Y:S01]  /*0460*/  IMAD.WIDE.U32 R8, R8, -0x326172a9, RZ ;  /* 0xcd9e8d5708087825 */ /* 0x000fe200078e00ff */
[----:B------:R-:W-:Y:S01]  /*0470*/  LOP3.LUT R7, R3, UR14, R4, 0x96, !PT ;  /* 0x0000000e03077c12 */ /* 0x000fe2000f8e9604 */
[----:B------:R-:W-:Y:S02]  /*0480*/  UIADD3 UR21, UR4, 0x5384540f, URZ ;  /* 0x5384540f04157890 */ /* 0x000fe4000fffe03f */
        /* <DEDUP_REMOVED lines=17> */
[----:B------:R-:W-:Y:S02]  /*05a0*/  IADD3 R4, P1, R0, c[0x0][0x218], RZ ;  /* 0x0000860000047a10 */ /* 0x000fe40007f3e0ff */
[----:B------:R-:W-:Y:S01]  /*05b0*/  LOP3.LUT R6, R9, UR21, R6, 0x96, !PT ;  /* 0x0000001509067c12 */ /* 0x000fe2000f8e9606 */
[----:B------:R-:W-:-:S04]  /*05c0*/  IMAD.HI.U32 R5, R125, -0x326172a9, RZ ;  /* 0xcd9e8d577d057827 */ /* 0x000fc800078e00ff */
[----:B------:R-:W-:Y:S01]  /*05d0*/  IMAD.HI.U32 R3, R6, -0x2daee0ad, RZ ;  /* 0xd2511f5306037827 */ /* 0x000fe200078e00ff */
[----:B------:R-:W-:-:S03]  /*05e0*/  LOP3.LUT R8, R5, UR23, R8, 0x96, !PT ;  /* 0x0000001705087c12 */ /* 0x000fc6000f8e9608 */
[----:B------:R-:W-:Y:S01]  /*05f0*/  IMAD.X R5, RZ, RZ, c[0x0][0x21c], P1 ;  /* 0x00008700ff057624 */ /* 0x000fe200008e06ff */
[----:B------:R-:W-:Y:S02]  /*0600*/  ISETP.GE.AND P1, PT, R126, c[0x0][0x164], PT ;  /* 0x000059007e007a0c */ /* 0x000fe40003f26270 */
[----:B------:R-:W-:Y:S02]  /*0610*/  LOP3.LUT R14, R3, UR24, R2, 0x96, !PT ;  /* 0x00000018030e7c12 */ /* 0x000fe4000f8e9602 */
[----:B------:R0:W5:Y:S01]  /*0620*/  @P0 LDG.E.128 R116, [R4.64] ;  /* 0x0000000604740981 */ /* 0x000162000c1e1d00 */
[----:B------:R-:W-:-:S03]  /*0630*/  IADD3 R2, P2, R0, c[0x0][0x1b0], RZ ;  /* 0x00006c0000027a10 */ /* 0x000fc60007f5e0ff */
[----:B------:R0:W5:Y:S02]  /*0640*/  @P0 LDG.E.128 R112, [R4.64+0x10] ;  /* 0x0000100604700981 */ /* 0x000164000c1e1d00 */
[----:B------:R-:W-:Y:S02]  /*0650*/  IMAD.X R3, RZ, RZ, c[0x0][0x1b4], P2 ;  /* 0x00006d00ff037624 */ /* 0x000fe400010e06ff */
        /* <DEDUP_REMOVED lines=15> */
[----:B------:R-:W-:Y:S01]  /*0750*/  UIADD3 UR25, UR4, -0x700cb87f, URZ ;  /* 0x8ff3478104197890 */ /* 0x000fe2000fffe03f */
[----:B------:R-:W-:Y:S01]  /*0760*/  IMAD R124, R6, -0x2daee0ad, RZ ;  /* 0xd2511f53067c7824 */ /* 0x000fe200078e02ff */
[----:B------:R-:W-:Y:S01]  /*0770*/  UIADD3 UR26, UR5, -0x695add53, URZ ;  /* 0x96a522ad051a7890 */ /* 0x000fe2000fffe03f */
[----:B------:R-:W-:Y:S01]  /*0780*/  IMAD R125, R125, -0x326172a9, RZ ;  /* 0xcd9e8d577d7d7824 */ /* 0x000fe200078e02ff */
[----:B------:R-:W-:Y:S01]  /*0790*/  HFMA2.MMA R9, -RZ, RZ, 0, 5.9604644775390625e-08 ;  /* 0x00000001ff097435 */ /* 0x000fe200000001ff */
[----:B------:R-:W-:Y:S01]  /*07a0*/  IMAD.HI.U32 R0, R14, -0x326172a9, RZ ;  /* 0xcd9e8d570e007827 */ /* 0x000fe200078e00ff */
[----:B------:R-:W-:Y:S01]  /*07b0*/  LOP3.LUT R136, R136, 0x3, RZ, 0xc0, !PT ;  /* 0x0000000388887812 */ /* 0x000fe200078ec0ff */
[----:B------:R-:W-:-:S02]  /*07c0*/  ULDC.U8 UR8, c[0x0][0x1f0] ;  /* 0x00007c0000087ab9 */ /* 0x000fc40000000000 */
[----:B0-----:R-:W-:Y:S01]  /*07d0*/  IMAD.HI.U32 R5, R8, -0x2daee0ad, RZ ;  /* 0xd2511f5308057827 */ /* 0x001fe200078e00ff */
[----:B------:R-:W-:-:S03]  /*07e0*/  LOP3.LUT R125, R0, UR25, R125, 0x96, !PT ;  /* 0x00000019007d7c12 */ /* 0x000fc6000f8e967d */
[----:B------:R-:W-:Y:S01]  /*07f0*/  IMAD R14, R14, -0x326172a9, RZ ;  /* 0xcd9e8d570e0e7824 */ /* 0x000fe200078e02ff */
[----:B------:R-:W-:Y:S01]  /*0800*/  LOP3.LUT R124, R5, UR26, R124, 0x96, !PT ;  /* 0x0000001a057c7c12 */ /* 0x000fe2000f8e967c */
[----:B------:R-:W-:Y:S02]  /*0810*/  IMAD R12, R8, -0x2daee0ad, RZ ;  /* 0xd2511f53080c7824 */ /* 0x000fe400078e02ff */
[----:B-1----:R-:W-:Y:S02]  /*0820*/  IMAD.MOV.U32 R10, RZ, RZ, RZ ;  /* 0x000000ffff0a7224 */ /* 0x002fe400078e00ff */
.L_x_13114:
[----:B------:R-:W-:Y:S01]  /*0830*/  ISETP.NE.U32.AND P0, PT, RZ, c[0x0][0x180], PT ;  /* 0x00006000ff007a0c */ /* 0x000fe20003f05070 */
[----:B------:R-:W-:Y:S01]  /*0840*/  IMAD R16, R126, c[0x0][0x168], RZ ;  /* 0x00005a007e107a24 */ /* 0x000fe200078e02ff */
[----:B------:R-:W-:Y:S01]  /*0850*/  ISETP.NE.U32.AND P1, PT, RZ, c[0x0][0x178], PT ;  /* 0x00005e00ff007a0c */ /* 0x000fe20003f25070 */
[----:B------:R-:W-:Y:S01]  /*0860*/  IMAD.MOV.U32 R120, RZ, RZ, 0x10 ;  /* 0x00000010ff787424 */ /* 0x000fe200078e00ff */
[----:B------:R-:W-:Y:S02]  /*0870*/  ISETP.NE.AND.EX P0, PT, RZ, c[0x0][0x184], PT, P0 ;  /* 0x00006100ff007a0c */ /* 0x000fe40003f05300 */
[----:B------:R-:W-:-:S02]  /*0880*/  SHF.R.S32.HI R17, RZ, 0x1f, R16 ;  /* 0x0000001fff117819 */ /* 0x000fc40000011410 */
[----:B------:R-:W-:Y:S02]  /*0890*/  ISETP.NE.AND.EX P2, PT, RZ, c[0x0][0x17c], PT, P1 ;  /* 0x00005f00ff007a0c */ /* 0x000fe40003f45310 */
[----:B------:R-:W-:Y:S02]  /*08a0*/  LEA.HI R17, R17, R16, RZ, 0x3 ;  /* 0x0000001011117211 */ /* 0x000fe400078f18ff */
[----:B------:R-:W-:-:S05]  /*08b0*/  LOP3.LUT R128, R127, 0x7f, RZ, 0xc0, !PT ;  /* 0x0000007f7f807812 */ /* 0x000fca00078ec0ff */
[----:B------:R-:W-:Y:S01]  /*08c0*/  @P0 IMAD.MOV.U32 R23, RZ, RZ, 0x20 ;  /* 0x00000020ff170424 */ /* 0x000fe200078e00ff */
[----:B------:R-:W-:Y:S02]  /*08d0*/  LEA.HI.SX32 R128, R17, R128, 0x1d ;  /* 0x0000008011807211 */ /* 0x000fe400078feaff */
[----:B------:R-:W-:Y:S01]  /*08e0*/  ISETP.NE.AND P1, PT, R136, 0x1, PT ;  /* 0x000000018800780c */ /* 0x000fe20003f25270 */
[----:B------:R-:W-:Y:S01]  /*08f0*/  BSSY B0, `(.L_x_12595) ;  /* 0x0000014000007945 */ /* 0x000fe20003800000 */
[----:B------:R-:W-:Y:S01]  /*0900*/  P2R R131, PR, RZ, 0x4 ;  /* 0x00000004ff837803 */ /* 0x000fe20000000000 */
[----:B------:R-:W-:-:S04]  /*0910*/  IMAD.WIDE.U32 R16, R128, R120, c[0x0][0x170] ;  /* 0x00005c0080107625 */ /* 0x000fc800078e0078 */
[C---:B------:R-:W-:Y:S02]  /*0920*/  @P2 IMAD.WIDE.U32 R20, R128.reuse, R120, c[0x0][0x178] ;  /* 0x00005e0080142625 */ /* 0x040fe400078e0078 */
[----:B-----5:R-:W5:Y:S02]  /*0930*/  LDG.E.128 R16, [R16.64] ;  /* 0x0000000610107981 */ /* 0x020f64000c1e1d00 */
[----:B------:R-:W-:Y:S02]  /*0940*/  @P0 IMAD.WIDE.U32 R22, R128, R23, c[0x0][0x180] ;  /* 0x0000600080160625 */ /* 0x000fe400078e0017 */
        /* <DEDUP_REMOVED lines=13> */
.L_x_12596:
[----:B------:R-:W-:Y:S02]  /*0a20*/  IMAD.MOV.U32 R28, RZ, RZ, R14 ;  /* 0x000000ffff1c7224 */ /* 0x000fe400078e000e */
.L_x_12597:
[----:B------:R-:W-:Y:S05]  /*0a30*/  BSYNC B0 ;  /* 0x0000000000007941 */ /* 0x000fea0003800000 */
.L_x_12595:
        /* <DEDUP_REMOVED lines=16> */
.L_x_12601:
[----:B------:R-:W-:Y:S05]  /*0b40*/  BSYNC B1 ;  /* 0x0000000000017941 */ /* 0x000fea0003800000 */
.L_x_12600:
        /* <DEDUP_REMOVED lines=44> */
.L_x_12599:
[----:B------:R-:W-:Y:S05]  /*0e10*/  BSYNC B0 ;  /* 0x0000000000007941 */ /* 0x000fea0003800000 */
.L_x_12598:
        /* <DEDUP_REMOVED lines=16> */
.L_x_12602:
        /* <DEDUP_REMOVED lines=12> */
.L_x_12605:
[----:B------:R-:W-:Y:S02]  /*0fe0*/  IMAD.MOV.U32 R20, RZ, RZ, R14 ;  /* 0x000000ffff147224 */ /* 0x000fe400078e000e */
.L_x_12606:
[----:B------:R-:W-:Y:S05]  /*0ff0*/  BSYNC B0 ;  /* 0x0000000000007941 */ /* 0x000fea0003800000 */
.L_x_12604:
        /* <DEDUP_REMOVED lines=16> */
.L_x_12610:
[----:B------:R-:W-:Y:S05]  /*1100*/  BSYNC B1 ;  /* 0x0000000000017941 */ /* 0x000fea0003800000 */
.L_x_12609:
        /* <DEDUP_REMOVED lines=44> */
.L_x_12608:
[----:B------:R-:W-:Y:S05]  /*13d0*/  BSYNC B0 ;  /* 0x0000000000007941 */ /* 0x000fea0003800000 */
.L_x_12607:
        /* <DEDUP_REMOVED lines=9> */
.L_x_12603:
        /* <DEDUP_REMOVED lines=12> */
.L_x_12612:
[----:B------:R-:W-:Y:S02]  /*1530*/  MOV R20, R14 ;  /* 0x0000000e00147202 */ /* 0x000fe40000000f00 */
.L_x_12613:
[----:B------:R-:W-:Y:S05]  /*1540*/  BSYNC B0 ;  /* 0x0000000000007941 */ /* 0x000fea0003800000 */
.L_x_12611:
        /* <DEDUP_REMOVED lines=16> */
.L_x_12617:
[----:B------:R-:W-:Y:S05]  /*1650*/  BSYNC B1 ;  /* 0x0000000000017941 */ /* 0x000fea0003800000 */
.L_x_12616:
        /* <DEDUP_REMOVED lines=44> */
.L_x_12615:
[----:B------:R-:W-:Y:S05]  /*1920*/  BSYNC B0 ;  /* 0x0000000000007941 */ /* 0x000fea0003800000 */
.L_x_12614:
        /* <DEDUP_REMOVED lines=13> */
.L_x_12618:
        /* <DEDUP_REMOVED lines=12> */
.L_x_12621:
[----:B------:R-:W-:Y:S02]  /*1ac0*/  MOV R16, R14 ;  /* 0x0000000e00107202 */ /* 0x000fe40000000f00 */
.L_x_12622:
[----:B------:R-:W-:Y:S05]  /*1ad0*/  BSYNC B0 ;  /* 0x0000000000007941 */ /* 0x000fea0003800000 */
.L_x_12620:
        /* <DEDUP_REMOVED lines=16> */
.L_x_12626:
[----:B------:R-:W-:Y:S05]  /*1be0*/  BSYNC B1 ;  /* 0x0000000000017941 */ /* 0x000fea0003800000 */
.L_x_12625:
        /* <DEDUP_REMOVED lines=44> */
.L_x_12624:
[----:B------:R-:W-:Y:S05]  /*1eb0*/  BSYNC B0 ;  /* 0x0000000000007941 */ /* 0x000fea0003800000 */
.L_x_12623:
        /* <DEDUP_REMOVED lines=9> */
.L_x_12619:
        /* <DEDUP_REMOVED lines=12> */
.L_x_12628:
[----:B------:R-:W-:Y:S02]  /*2010*/  IMAD.MOV.U32 R16, RZ, RZ, R14 ;  /* 0x000000ffff107224 */ /* 0x000fe400078e000e */
.L_x_12629:
[----:B------:R-:W-:Y:S05]  /*2020*/  BSYNC B0 ;  /* 0x0000000000007941 */ /* 0x000fea0003800000 */
.L_x_12627:
        /* <DEDUP_REMOVED lines=16> */
.L_x_12633:
[----:B------:R-:W-:Y:S05]  /*2130*/  BSYNC B1 ;  /* 0x0000000000017941 */ /* 0x000fea0003800000 */
.L_x_12632:
        /* <DEDUP_REMOVED lines=44> */
.L_x_12631:
[----:B------:R-:W-:Y:S05]  /*2400*/  BSYNC B0 ;  /* 0x0000000000007941 */ /* 0x000fea0003800000 */
.L_x_12630:
        /* <DEDUP_REMOVED lines=13> */
.L_x_12634:
        /* <DEDUP_REMOVED lines=12> */
.L_x_12637:
[----:B------:R-:W-:Y:S02]  /*25a0*/  IMAD.MOV.U32 R16, RZ, RZ, R14 ;  /* 0x000000ffff107224 */ /* 0x000fe400078e000e */
.L_x_12638:
[----:B------:R-:W-:Y:S05]  /*25b0*/  BSYNC B0 ;  /* 0x0000000000007941 */ /* 0x000fea0003800000 */
.L_x_12636:
        /* <DEDUP_REMOVED lines=16> */
.L_x_12642:
[----:B------:R-:W-:Y:S05]  /*26c0*/  BSYNC B1 ;  /* 0x0000000000017941 */ /* 0x000fea0003800000 */
.L_x_12641:
        /* <DEDUP_REMOVED lines=44> */
.L_x_12640:
[----:B------:R-:W-:Y:S05]  /*2990*/  BSYNC B0 ;  /* 0x0000000000007941 */ /* 0x000fea0003800000 */
.L_x_12639:
        /* <DEDUP_REMOVED lines=9> */
.L_x_12635:
        /* <DEDUP_REMOVED lines=12> */
.L_x_12644:
[----:B------:R-:W-:Y:S02]  /*2af0*/  IMAD.MOV.U32 R16, RZ, RZ, R14 ;  /* 0x000000ffff107224 */ /* 0x000fe400078e000e */
.L_x_12645:
[----:B------:R-:W-:Y:S05]  /*2b00*/  BSYNC B0 ;  /* 0x0000000000007941 */ /* 0x000fea0003800000 */
.L_x_12643:
        /* <DEDUP_REMOVED lines=16> */
.L_x_12649:
[----:B------:R-:W-:Y:S05]  /*2c10*/  BSYNC B1 ;  /* 0x0000000000017941 */ /* 0x000fea0003800000 */
.L_x_12648:
        /* <DEDUP_REMOVED lines=44> */
.L_x_12647:
[----:B------:R-:W-:Y:S05]  /*2ee0*/  BSYNC B0 ;  /* 0x0000000000007941 */ /* 0x000fea0003800000 */
.L_x_12646:
        /* <DEDUP_REMOVED lines=13> */
.L_x_12650:
        /* <DEDUP_REMOVED lines=12> */
.L_x_12653:
[----:B------:R-:W-:Y:S02]  /*3080*/  IMAD.MOV.U32 R16, RZ, RZ, R14 ;  /* 0x000000ffff107224 */ /* 0x000fe400078e000e */
.L_x_12654:
[----:B------:R-:W-:Y:S05]  /*3090*/  BSYNC B0 ;  /* 0x0000000000007941 */ /* 0x000fea0003800000 */
.L_x_12652:
        /* <DEDUP_REMOVED lines=16> */
.L_x_12658:
[----:B------:R-:W-:Y:S05]  /*31a0*/  BSYNC B1 ;  /* 0x0000000000017941 */ /* 0x000fea0003800000 */
.L_x_12657:
        /* <DEDUP_REMOVED lines=44> */
.L_x_12656:
[----:B------:R-:W-:Y:S05]  /*3470*/  BSYNC B0 ;  /* 0x0000000000007941 */ /* 0x000fea0003800000 */
.L_x_12655:
        /* <DEDUP_REMOVED lines=9> */
.L_x_12651:
        /* <DEDUP_REMOVED lines=12> */
.L_x_12660:
[----:B------:R-:W-:Y:S02]  /*35d0*/  MOV R16, R14 ;  /* 0x0000000e00107202 */ /* 0x000fe40000000f00 */
.L_x_12661:
[----:B------:R-:W-:Y:S05]  /*35e0*/  BSYNC B0 ;  /* 0x0000000000007941 */ /* 0x000fea0003800000 */
.L_x_12659:
        /* <DEDUP_REMOVED lines=16> */
.L_x_12665:
[----:B------:R-:W-:Y:S05]  /*36f0*/  BSYNC B1 ;  /* 0x0000000000017941 */ /* 0x000fea0003800000 */
.L_x_12664:
        /* <DEDUP_REMOVED lines=44> */
.L_x_12663:
[----:B------:R-:W-:Y:S05]  /*39c0*/  BSYNC B0 ;  /* 0x0000000000007941 */ /* 0x000fea0003800000 */
.L_x_12662:
        /* <DEDUP_REMOVED lines=12> */
.L_x_12666:
        /* <DEDUP_REMOVED lines=12> */
.L_x_12669:
[----:B------:R-:W-:Y:S02]  /*3b50*/  MOV R16, R14 ;  /* 0x0000000e00107202 */ /* 0x000fe40000000f00 */
.L_x_12670:
[----:B------:R-:W-:Y:S05]  /*3b60*/  BSYNC B0 ;  /* 0x0000000000007941 */ /* 0x000fea0003800000 */
.L_x_12668:
        /* <DEDUP_REMOVED lines=16> */
.L_x_12674:
[----:B------:R-:W-:Y:S05]  /*3c70*/  BSYNC B1 ;  /* 0x0000000000017941 */ /* 0x000fea0003800000 */
.L_x_12673:
        /* <DEDUP_REMOVED lines=44> */
.L_x_12672:
[----:B------:R-:W-:Y:S05]  /*3f40*/  BSYNC B0 ;  /* 0x0000000000007941 */ /* 0x000fea0003800000 */
.L_x_12671:
        /* <DEDUP_REMOVED lines=9> */
.L_x_12667:
        /* <DEDUP_REMOVED lines=12> */
.L_x_12676:
[----:B------:R-:W-:Y:S02]  /*40a0*/  IMAD.MOV.U32 R16, RZ, RZ, R14 ;  /* 0x000000ffff107224 */ /* 0x000fe400078e000e */
.L_x_12677:
[----:B------:R-:W-:Y:S05]  /*40b0*/  BSYNC B0 ;  /* 0x0000000000007941 */ /* 0x000fea0003800000 */
.L_x_12675:
        /* <DEDUP_REMOVED lines=16> */
.L_x_12681:
[----:B------:R-:W-:Y:S05]  /*41c0*/  BSYNC B1 ;  /* 0x0000000000017941 */ /* 0x000fea0003800000 */
.L_x_12680:
        /* <DEDUP_REMOVED lines=44> */
.L_x_12679:
[----:B------:R-:W-:Y:S05]  /*4490*/  BSYNC B0 ;  /* 0x0000000000007941 */ /* 0x000fea0003800000 */
.L_x_12678:
        /* <DEDUP_REMOVED lines=12> */
.L_x_12682:
        /* <DEDUP_REMOVED lines=12> */
.L_x_12685:
[----:B------:R-:W-:Y:S02]  /*4620*/  IMAD.MOV.U32 R16, RZ, RZ, R14 ;  /* 0x000000ffff107224 */ /* 0x000fe400078e000e */
.L_x_12686:
[----:B------:R-:W-:Y:S05]  /*4630*/  BSYNC B0 ;  /* 0x0000000000007941 */ /* 0x000fea0003800000 */
.L_x_12684:
        /* <DEDUP_REMOVED lines=16> */
.L_x_12690:
[----:B------:R-:W-:Y:S05]  /*4740*/  BSYNC B1 ;  /* 0x0000000000017941 */ /* 0x000fea0003800000 */
.L_x_12689:
        /* <DEDUP_REMOVED lines=44> */
.L_x_12688:
[----:B------:R-:W-:Y:S05]  /*4a10*/  BSYNC B0 ;  /* 0x0000000000007941 */ /* 0x000fea0003800000 */
.L_x_12687:
        /* <DEDUP_REMOVED lines=9> */
.L_x_12683:
        /* <DEDUP_REMOVED lines=12> */
.L_x_12692:
[----:B------:R-:W-:Y:S02]  /*4b70*/  IMAD.MOV.U32 R16, RZ, RZ, R14 ;  /* 0x000000ffff107224 */ /* 0x000fe400078e000e */
.L_x_12693:
[----:B------:R-:W-:Y:S05]  /*4b80*/  BSYNC B0 ;  /* 0x0000000000007941 */ /* 0x000fea0003800000 */
.L_x_12691:
        /* <DEDUP_REMOVED lines=16> */
.L_x_12697:
[----:B------:R-:W-:Y:S05]  /*4c90*/  BSYNC B1 ;  /* 0x0000000000017941 */ /* 0x000fea0003800000 */
.L_x_12696:
        /* <DEDUP_REMOVED lines=44> */
.L_x_12695:
[----:B------:R-:W-:Y:S05]  /*4f60*/  BSYNC B0 ;  /* 0x0000000000007941 */ /* 0x000fea0003800000 */
.L_x_12694:
        /* <DEDUP_REMOVED lines=12> */
.L_x_12698:
        /* <DEDUP_REMOVED lines=12> */
.L_x_12701:
[----:B------:R-:W-:Y:S02]  /*50f0*/  IMAD.MOV.U32 R16, RZ, RZ, R14 ;  /* 0x000000ffff107224 */ /* 0x000fe400078e000e */
.L_x_12702:
[----:B------:R-:W-:Y:S05]  /*5100*/  BSYNC B0 ;  /* 0x0000000000007941 */ /* 0x000fea0003800000 */
.L_x_12700:
        /* <DEDUP_REMOVED lines=16> */
.L_x_12706:
[----:B------:R-:W-:Y:S05]  /*5210*/  BSYNC B1 ;  /* 0x0000000000017941 */ /* 0x000fea0003800000 */
.L_x_12705:
        /* <DEDUP_REMOVED lines=44> */
.L_x_12704:
[----:B------:R-:W-:Y:S05]  /*54e0*/  BSYNC B0 ;  /* 0x0000000000007941 */ /* 0x000fea0003800000 */
.L_x_12703:
        /* <DEDUP_REMOVED lines=9> */
.L_x_12699:
        /* <DEDUP_REMOVED lines=12> */
.L_x_12708:
[----:B------:R-:W-:Y:S02]  /*5640*/  MOV R16, R14 ;  /* 0x0000000e00107202 */ /* 0x000fe40000000f00 */
.L_x_12709:
[----:B------:R-:W-:Y:S05]  /*5650*/  BSYNC B0 ;  /* 0x0000000000007941 */ /* 0x000fea0003800000 */
.L_x_12707:
        /* <DEDUP_REMOVED lines=16> */
.L_x_12713:
[----:B------:R-:W-:Y:S05]  /*5760*/  BSYNC B1 ;  /* 0x0000000000017941 */ /* 0x000fea0003800000 */
.L_x_12712:
        /* <DEDUP_REMOVED lines=44> */
.L_x_12711:
[----:B------:R-:W-:Y:S05]  /*5a30*/  BSYNC B0 ;  /* 0x0000000000007941 */ /* 0x000fea0003800000 */
.L_x_12710:
        /* <DEDUP_REMOVED lines=12> */
.L_x_12714:
        /* <DEDUP_REMOVED lines=12> */
.L_x_12717:
[----:B------:R-:W-:Y:S02]  /*5bc0*/  MOV R16, R14 ;  /* 0x0000000e00107202 */ /* 0x000fe40000000f00 */
.L_x_12718:
[----:B------:R-:W-:Y:S05]  /*5bd0*/  BSYNC B0 ;  /* 0x0000000000007941 */ /* 0x000fea0003800000 */
.L_x_12716:
        /* <DEDUP_REMOVED lines=18> */
.L_x_12722:
[----:B------:R-:W-:Y:S05]  /*5d00*/  BSYNC B1 ;  /* 0x0000000000017941 */ /* 0x000fea0003800000 */
.L_x_12721:
        /* <DEDUP_REMOVED lines=44> */
.L_x_12720:
[----:B------:R-:W-:Y:S05]  /*5fd0*/  BSYNC B0 ;  /* 0x0000000000007941 */ /* 0x000fea0003800000 */
.L_x_12719:
        /* <DEDUP_REMOVED lines=9> */
.L_x_12715:
[----:B------:R-:W-:Y:S01]  /*6070*/  P2R R22, PR, RZ, 0x2 ;  /* 0x00000002ff167803 */ /* 0x000fe20000000000 */
[----:B------:R-:W-:Y:S01]  /*6080*/  IMAD.MOV.U32 R132, RZ, RZ, 0x20 ;  /* 0x00000020ff847424 */ /* 0x000fe200078e00ff */
[----:B------:R-:W-:Y:S01]  /*6090*/  ISETP.NE.AND P1, PT, R17, RZ, PT ;  /* 0x000000ff1100720c */ /* 0x000fe20003f25270 */
[----:B------:R-:W-:Y:S01]  /*60a0*/  IMAD.MOV.U32 R133, RZ, RZ, 0x8 ;  /* 0x00000008ff857424 */ /* 0x000fe200078e00ff */
[----:B------:R-:W-:Y:S02]  /*60b0*/  SEL R17, RZ, 0x10000, P4 ;  /* 0x00010000ff117807 */ /* 0x000fe40002000000 */
[----:B------:R-:W-:Y:S01]  /*60c0*/  SEL R18, RZ, 0x100, P3 ;  /* 0x00000100ff127807 */ /* 0x000fe20001800000 */
[----:B------:R-:W-:Y:S01]  /*60d0*/  IMAD.WIDE.U32 R26, R128, R133, c[0x0][0x190] ;  /* 0x00006400801a7625 */ /* 0x000fe200078e0085 */
[----:B------:R-:W-:Y:S02]  /*60e0*/  ISETP.NE.AND P4, PT, R30, RZ, PT ;  /* 0x000000ff1e00720c */ /* 0x000fe40003f85270 */
[----:B------:R-:W-:-:S02]  /*60f0*/  ISETP.NE.AND P3, PT, R31, RZ, PT ;  /* 0x000000ff1f00720c */ /* 0x000fc40003f65270 */
        /* <DEDUP_REMOVED lines=8> */
[----:B------:R-:W-:Y:S01]  /*6180*/  ISETP.NE.AND P5, PT, R21, RZ, PT ;  /* 0x000000ff1500720c */ /* 0x000fe20003fa5270 */
[----:B------:R-:W-:Y:S01]  /*6190*/  IMAD.WIDE.U32 R22, R22, 0x10000, RZ ;  /* 0x0001000016167825 */ /* 0x000fe200078e00ff */
[----:B------:R-:W-:Y:S02]  /*61a0*/  LOP3.LUT R29, R17, R18, R29, 0xfe, !PT ;  /* 0x00000012111d7212 */ /* 0x000fe400078efe1d */
[----:B------:R-:W-:Y:S01]  /*61b0*/  SEL R17, RZ, 0x1, P5 ;  /* 0x00000001ff117807 */ /* 0x000fe20002800000 */
[----:B------:R-:W-:Y:S01]  /*61c0*/  IMAD.WIDE.U32 R24, R24, 0x100, RZ ;  /* 0x0000010018187825 */ /* 0x000fe200078e00ff */
[----:B------:R-:W-:Y:S02]  /*61d0*/  ISETP.NE.AND P6, PT, R131, RZ, PT ;  /* 0x000000ff8300720c */ /* 0x000fe40003fc5270 */
[C---:B------:R-:W-:Y:S01]  /*61e0*/  IADD3 R21, R128.reuse, 0x80, RZ ;  /* 0x0000008080157810 */ /* 0x040fe20007ffe0ff */
[----:B------:R-:W-:Y:S01]  /*61f0*/  IMAD.WIDE.U32 R18, R128, R132, c[0x0][0x188] ;  /* 0x0000620080127625 */ /* 0x000fe200078e0084 */
[----:B------:R-:W-:-:S02]  /*6200*/  LOP3.LUT R16, R24, R16, R22, 0xfe, !PT ;  /* 0x0000001018107212 */ /* 0x000fc400078efe16 */
[----:B------:R-:W-:Y:S01]  /*6210*/  LOP3.LUT R29, R25, R29, R23, 0xfe, !PT ;  /* 0x0000001d191d7212 */ /* 0x000fe200078efe17 */
[C---:B------:R-:W-:Y:S01]  /*6220*/  @P0 IMAD.WIDE.U32 R24, R21.reuse, R132, c[0x0][0x180] ;  /* 0x0000600015180625 */ /* 0x040fe200078e0084 */
        /* <DEDUP_REMOVED lines=26> */
.L_x_12723:
        /* <DEDUP_REMOVED lines=16> */
.L_x_12725:
[----:B-1----:R-:W-:Y:S02]  /*64d0*/  IMAD.MOV.U32 R22, RZ, RZ, R14 ;  /* 0x000000ffff167224 */ /* 0x002fe400078e000e */
.L_x_12726:
[----:B------:R-:W-:Y:S05]  /*64e0*/  BSYNC B0 ;  /* 0x0000000000007941 */ /* 0x000fea0003800000 */
.L_x_12724:
        /* <DEDUP_REMOVED lines=16> */
.L_x_12730:
[----:B------:R-:W-:Y:S05]  /*65f0*/  BSYNC B1 ;  /* 0x0000000000017941 */ /* 0x000fea0003800000 */
.L_x_12729:
        /* <DEDUP_REMOVED lines=44> */
.L_x_12728:
[----:B------:R-:W-:Y:S05]  /*68c0*/  BSYNC B0 ;  /* 0x0000000000007941 */ /* 0x000fea0003800000 */
.L_x_12727:
        /* <DEDUP_REMOVED lines=13> */
.L_x_12731:
        /* <DEDUP_REMOVED lines=12> */
.L_x_12734:
[----:B------:R-:W-:Y:S02]  /*6a60*/  IMAD.MOV.U32 R20, RZ, RZ, R14 ;  /* 0x000000ffff147224 */ /* 0x000fe400078e000e */
.L_x_12735:
[----:B------:R-:W-:Y:S05]  /*6a70*/  BSYNC B0 ;  /* 0x0000000000007941 */ /* 0x000fea0003800000 */
.L_x_12733:
        /* <DEDUP_REMOVED lines=16> */
.L_x_12739:
[----:B------:R-:W-:Y:S05]  /*6b80*/  BSYNC B1 ;  /* 0x0000000000017941 */ /* 0x000fea0003800000 */
.L_x_12738:
        /* <DEDUP_REMOVED lines=44> */
.L_x_12737:
[----:B------:R-:W-:Y:S05]  /*6e50*/  BSYNC B0 ;  /* 0x0000000000007941 */ /* 0x000fea0003800000 */
.L_x_12736:
        /* <DEDUP_REMOVED lines=9> */
.L_x_12732:
        /* <DEDUP_REMOVED lines=12> */
.L_x_12741:
[----:B------:R-:W-:Y:S02]  /*6fb0*/  IMAD.MOV.U32 R20, RZ, RZ, R14 ;  /* 0x000000ffff147224 */ /* 0x000fe400078e000e */
.L_x_12742:
[----:B------:R-:W-:Y:S05]  /*6fc0*/  BSYNC B0 ;  /* 0x0000000000007941 */ /* 0x000fea0003800000 */
.L_x_12740:
        /* <DEDUP_REMOVED lines=16> */
.L_x_12746:
[----:B------:R-:W-:Y:S05]  /*70d0*/  BSYNC B1 ;  /* 0x0000000000017941 */ /* 0x000fea0003800000 */
.L_x_12745:
        /* <DEDUP_REMOVED lines=44> */
.L_x_12744:
[----:B------:R-:W-:Y:S05]  /*73a0*/  BSYNC B0 ;  /* 0x0000000000007941 */ /* 0x000fea0003800000 */
.L_x_12743:
        /* <DEDUP_REMOVED lines=13> */
.L_x_12747:
        /* <DEDUP_REMOVED lines=12> */
.L_x_12750:
[----:B------:R-:W-:Y:S02]  /*7540*/  IMAD.MOV.U32 R16, RZ, RZ, R14 ;  /* 0x000000ffff107224 */ /* 0x000fe400078e000e */
.L_x_12751:
[----:B------:R-:W-:Y:S05]  /*7550*/  BSYNC B0 ;  /* 0x0000000000007941 */ /* 0x000fea0003800000 */
.L_x_12749:
        /* <DEDUP_REMOVED lines=16> */
.L_x_12755:
[----:B------:R-:W-:Y:S05]  /*7660*/  BSYNC B1 ;  /* 0x0000000000017941 */ /* 0x000fea0003800000 */
.L_x_12754:
        /* <DEDUP_REMOVED lines=44> */
.L_x_12753:
[----:B------:R-:W-:Y:S05]  /*7930*/  BSYNC B0 ;  /* 0x0000000000007941 */ /* 0x000fea0003800000 */
.L_x_12752:
        /* <DEDUP_REMOVED lines=9> */
.L_x_12748:
        /* <DEDUP_REMOVED lines=12> */
.L_x_12757:
[----:B------:R-:W-:Y:S02]  /*7a90*/  IMAD.MOV.U32 R16, RZ, RZ, R14 ;  /* 0x000000ffff107224 */ /* 0x000fe400078e000e */
.L_x_12758:
[----:B------:R-:W-:Y:S05]  /*7aa0*/  BSYNC B0 ;  /* 0x0000000000007941 */ /* 0x000fea0003800000 */
.L_x_12756:
        /* <DEDUP_REMOVED lines=16> */
.L_x_12762:
[----:B------:R-:W-:Y:S05]  /*7bb0*/  BSYNC B1 ;  /* 0x0000000000017941 */ /* 0x000fea0003800000 */
.L_x_12761:
        /* <DEDUP_REMOVED lines=44> */
.L_x_12760:
[----:B------:R-:W-:Y:S05]  /*7e80*/  BSYNC B0 ;  /* 0x0000000000007941 */ /* 0x000fea0003800000 */
.L_x_12759:
        /* <DEDUP_REMOVED lines=13> */
.L_x_12763:
        /* <DEDUP_REMOVED lines=12> */
.L_x_12766:
[----:B------:R-:W-:Y:S02]  /*8020*/  IMAD.MOV.U32 R16, RZ, RZ, R14 ;  /* 0x000000ffff107224 */ /* 0x000fe400078e000e */
.L_x_12767:
[----:B------:R-:W-:Y:S05]  /*8030*/  BSYNC B0 ;  /* 0x0000000000007941 */ /* 0x000fea0003800000 */
.L_x_12765:
        /* <DEDUP_REMOVED lines=16> */
.L_x_12771:
[----:B------:R-:W-:Y:S05]  /*8140*/  BSYNC B1 ;  /* 0x0000000000017941 */ /* 0x000fea0003800000 */
.L_x_12770:
        /* <DEDUP_REMOVED lines=44> */
.L_x_12769:
[----:B------:R-:W-:Y:S05]  /*8410*/  BSYNC B0 ;  /* 0x0000000000007941 */ /* 0x000fea0003800000 */
.L_x_12768:
        /* <DEDUP_REMOVED lines=9> */
.L_x_12764:
        /* <DEDUP_REMOVED lines=12> */
.L_x_12773:
[----:B------:R-:W-:Y:S02]  /*8570*/  IMAD.MOV.U32 R16, RZ, RZ, R14 ;  /* 0x000000ffff107224 */ /* 0x000fe400078e000e */
.L_x_12774:
[----:B------:R-:W-:Y:S05]  /*8580*/  BSYNC B0 ;  /* 0x0000000000007941 */ /* 0x000fea0003800000 */
.L_x_12772:
        /* <DEDUP_REMOVED lines=16> */
.L_x_12778:
[----:B------:R-:W-:Y:S05]  /*8690*/  BSYNC B1 ;  /* 0x0000000000017941 */ /* 0x000fea0003800000 */
.L_x_12777:
        /* <DEDUP_REMOVED lines=44> */
.L_x_12776:
[----:B------:R-:W-:Y:S05]  /*8960*/  BSYNC B0 ;  /* 0x0000000000007941 */ /* 0x000fea0003800000 */
.L_x_12775:
        /* <DEDUP_REMOVED lines=13> */
.L_x_12779:
        /* <DEDUP_REMOVED lines=12> */
.L_x_12782:
[----:B------:R-:W-:Y:S02]  /*8b00*/  IMAD.MOV.U32 R16, RZ, RZ, R14 ;  /* 0x000000ffff107224 */ /* 0x000fe400078e000e */
.L_x_12783:
[----:B------:R-:W-:Y:S05]  /*8b10*/  BSYNC B0 ;  /* 0x0000000000007941 */ /* 0x000fea0003800000 */
.L_x_12781:
        /* <DEDUP_REMOVED lines=16> */
.L_x_12787:
[----:B------:R-:W-:Y:S05]  /*8c20*/  BSYNC B1 ;  /* 0x0000000000017941 */ /* 0x000fea0003800000 */
.L_x_12786:
        /* <DEDUP_REMOVED lines=44> */
.L_x_12785:
[----:B------:R-:W-:Y:S05]  /*8ef0*/  BSYNC B0 ;  /* 0x0000000000007941 */ /* 0x000fea0003800000 */
.L_x_12784:
        /* <DEDUP_REMOVED lines=9> */
.L_x_12780:
        /* <DEDUP_REMOVED lines=12> */
.L_x_12789:
[----:B------:R-:W-:Y:S02]  /*9050*/  IMAD.MOV.U32 R16, RZ, RZ, R14 ;  /* 0x000000ffff107224 */ /* 0x000fe400078e000e */
.L_x_12790:
[----:B------:R-:W-:Y:S05]  /*9060*/  BSYNC B0 ;  /* 0x0000000000007941 */ /* 0x000fea0003800000 */
.L_x_12788:
        /* <DEDUP_REMOVED lines=16> */
.L_x_12794:
[----:B------:R-:W-:Y:S05]  /*9170*/  BSYNC B1 ;  /* 0x0000000000017941 */ /* 0x000fea0003800000 */
.L_x_12793:
        /* <DEDUP_REMOVED lines=44> */
.L_x_12792:
[----:B------:R-:W-:Y:S05]  /*9440*/  BSYNC B0 ;  /* 0x0000000000007941 */ /* 0x000fea0003800000 */
.L_x_12791:
[----:B------:R0:W1:Y:S02]  /*9450*/  I2F.U32 R23, R16 ;  /* 0x0000001000177306 */ /* 0x0000640000201000 */
[----:B0-----:R-:W-:-:S05]  /*9460*/  PRMT R16, RZ, 0x5410, R18 ;  /* 0x00005410ff107816 */ /* 0x001fca0000000012 */
        /* <DEDUP_REMOVED lines=10> */
.L_x_12795:
        /* <DEDUP_REMOVED lines=12> */
.L_x_12798:
[----:B------:R-:W-:Y:S02]  /*95d0*/  IMAD.MOV.U32 R16, RZ, RZ, R14 ;  /* 0x000000ffff107224 */ /* 0x000fe400078e000e */
.L_x_12799:
[----:B------:R-:W-:Y:S05]  /*95e0*/  BSYNC B0 ;  /* 0x0000000000007941 */ /* 0x000fea0003800000 */
.L_x_12797:
        /* <DEDUP_REMOVED lines=16> */
.L_x_12803:
[----:B------:R-:W-:Y:S05]  /*96f0*/  BSYNC B1 ;  /* 0x0000000000017941 */ /* 0x000fea0003800000 */
.L_x_12802:
        /* <DEDUP_REMOVED lines=44> */
.L_x_12801:
[----:B------:R-:W-:Y:S05]  /*99c0*/  BSYNC B0 ;  /* 0x0000000000007941 */ /* 0x000fea0003800000 */
.L_x_12800:
        /* <DEDUP_REMOVED lines=9> */
.L_x_12796:
        /* <DEDUP_REMOVED lines=12> */
.L_x_12805:
[----:B------:R-:W-:Y:S02]  /*9b20*/  IMAD.MOV.U32 R16, RZ, RZ, R14 ;  /* 0x000000ffff107224 */ /* 0x000fe400078e000e */
.L_x_12806:
[----:B------:R-:W-:Y:S05]  /*9b30*/  BSYNC B0 ;  /* 0x0000000000007941 */ /* 0x000fea0003800000 */
.L_x_12804:
        /* <DEDUP_REMOVED lines=16> */
.L_x_12810:
[----:B------:R-:W-:Y:S05]  /*9c40*/  BSYNC B1 ;  /* 0x0000000000017941 */ /* 0x000fea0003800000 */
.L_x_12809:
        /* <DEDUP_REMOVED lines=44> */
.L_x_12808:
[----:B------:R-:W-:Y:S05]  /*9f10*/  BSYNC B0 ;  /* 0x0000000000007941 */ /* 0x000fea0003800000 */
.L_x_12807:
        /* <DEDUP_REMOVED lines=12> */
.L_x_12811:
        /* <DEDUP_REMOVED lines=12> */
.L_x_12814:
[----:B------:R-:W-:Y:S02]  /*a0a0*/  IMAD.MOV.U32 R16, RZ, RZ, R14 ;  /* 0x000000ffff107224 */ /* 0x000fe400078e000e */
.L_x_12815:
[----:B------:R-:W-:Y:S05]  /*a0b0*/  BSYNC B0 ;  /* 0x0000000000007941 */ /* 0x000fea0003800000 */
.L_x_12813:
        /* <DEDUP_REMOVED lines=16> */
.L_x_12819:
[----:B------:R-:W-:Y:S05]  /*a1c0*/  BSYNC B1 ;  /* 0x0000000000017941 */ /* 0x000fea0003800000 */
.L_x_12818:
        /* <DEDUP_REMOVED lines=44> */
.L_x_12817:
[----:B------:R-:W-:Y:S05]  /*a490*/  BSYNC B0 ;  /* 0x0000000000007941 */ /* 0x000fea0003800000 */
.L_x_12816:
        /* <DEDUP_REMOVED lines=9> */
.L_x_12812:
        /* <DEDUP_REMOVED lines=12> */
.L_x_12821:
[----:B------:R-:W-:Y:S02]  /*a5f0*/  IMAD.MOV.U32 R16, RZ, RZ, R14 ;  /* 0x000000ffff107224 */ /* 0x000fe400078e000e */
.L_x_12822:
[----:B------:R-:W-:Y:S05]  /*a600*/  BSYNC B0 ;  /* 0x0000000000007941 */ /* 0x000fea0003800000 */
.L_x_12820:
        /* <DEDUP_REMOVED lines=16> */
.L_x_12826:
[----:B------:R-:W-:Y:S05]  /*a710*/  BSYNC B1 ;  /* 0x0000000000017941 */ /* 0x000fea0003800000 */
.L_x_12825:
        /* <DEDUP_REMOVED lines=44> */
.L_x_12824:
[----:B------:R-:W-:Y:S05]  /*a9e0*/  BSYNC B0 ;  /* 0x0000000000007941 */ /* 0x000fea0003800000 */
.L_x_12823:
        /* <DEDUP_REMOVED lines=12> */
.L_x_12827:
        /* <DEDUP_REMOVED lines=12> */
.L_x_12830:
[----:B------:R-:W-:Y:S02]  /*ab70*/  IMAD.MOV.U32 R16, RZ, RZ, R14 ;  /* 0x000000ffff107224 */ /* 0x000fe400078e000e */
.L_x_12831:
[----:B------:R-:W-:Y:S05]  /*ab80*/  BSYNC B0 ;  /* 0x0000000000007941 */ /* 0x000fea0003800000 */
.L_x_12829:
        /* <DEDUP_REMOVED lines=16> */
.L_x_12835:
[----:B------:R-:W-:Y:S05]  /*ac90*/  BSYNC B1 ;  /* 0x0000000000017941 */ /* 0x000fea0003800000 */
.L_x_12834:
        /* <DEDUP_REMOVED lines=44> */
.L_x_12833:
[----:B------:R-:W-:Y:S05]  /*af60*/  BSYNC B0 ;  /* 0x0000000000007941 */ /* 0x000fea0003800000 */
.L_x_12832:
        /* <DEDUP_REMOVED lines=9> */
.L_x_12828:
        /* <DEDUP_REMOVED lines=12> */
.L_x_12837:
[----:B------:R-:W-:Y:S02]  /*b0c0*/  IMAD.MOV.U32 R16, RZ, RZ, R14 ;  /* 0x000000ffff107224 */ /* 0x000fe400078e000e */
.L_x_12838:
[----:B------:R-:W-:Y:S05]  /*b0d0*/  BSYNC B0 ;  /* 0x0000000000007941 */ /* 0x000fea0003800000 */
.L_x_12836:
        /* <DEDUP_REMOVED lines=16> */
.L_x_12842:
[----:B------:R-:W-:Y:S05]  /*b1e0*/  BSYNC B1 ;  /* 0x0000000000017941 */ /* 0x000fea0003800000 */
.L_x_12841:
        /* <DEDUP_REMOVED lines=44> */
.L_x_12840:
[----:B------:R-:W-:Y:S05]  /*b4b0*/  BSYNC B0 ;  /* 0x0000000000007941 */ /* 0x000fea0003800000 */
.L_x_12839:
        /* <DEDUP_REMOVED lines=12> */
.L_x_12843:
        /* <DEDUP_REMOVED lines=12> */
.L_x_12846:
[----:B------:R-:W-:Y:S02]  /*b640*/  IMAD.MOV.U32 R16, RZ, RZ, R14 ;  /* 0x000000ffff107224 */ /* 0x000fe400078e000e */
.L_x_12847:
[----:B------:R-:W-:Y:S05]  /*b650*/  BSYNC B0 ;  /* 0x0000000000007941 */ /* 0x000fea0003800000 */
.L_x_12845:
        /* <DEDUP_REMOVED lines=18> */
.L_x_12851:
[----:B------:R-:W-:Y:S05]  /*b780*/  BSYNC B1 ;  /* 0x0000000000017941 */ /* 0x000fea0003800000 */
.L_x_12850:
        /* <DEDUP_REMOVED lines=44> */
.L_x_12849:
[----:B------:R-:W-:Y:S05]  /*ba50*/  BSYNC B0 ;  /* 0x0000000000007941 */ /* 0x000fea0003800000 */
.L_x_12848:
        /* <DEDUP_REMOVED lines=9> */
.L_x_12844:
        /* <DEDUP_REMOVED lines=19> */
[----:B------:R-:W-:Y:S01]  /*bc20*/  IMAD.WIDE.U32 R26, R21, R132, c[0x0][0x188] ;  /* 0x00006200151a7625 */ /* 0x000fe200078e0084 */
[----:B------:R-:W-:Y:S02]  /*bc30*/  LOP3.LUT R22, R18, R22, R16, 0xfe, !PT ;  /* 0x0000001612167212 */ /* 0x000fe400078efe10 */
[----:B------:R-:W-:Y:S01]  /*bc40*/  LOP3.LUT R123, R19, R123, R17, 0xfe, !PT ;  /* 0x0000007b137b7212 */ /* 0x000fe200078efe11 */
[----:B------:R-:W-:Y:S01]  /*bc50*/  IMAD.WIDE.U32 R18, R21, R133, c[0x0][0x190] ;  /* 0x0000640015127625 */ /* 0x000fe200078e0085 */
[----:B------:R-:W-:Y:S01]  /*bc60*/  LOP3.LUT R122, R22, R23, RZ, 0xfc, !PT ;  /* 0x00000017167a7212 */ /* 0x000fe200078efcff */
[----:B------:R0:W-:Y:S01]  /*bc70*/  STG.E.128 [R26.64], R32 ;  /* 0x000000201a007986 */ /* 0x0001e2000c101d06 */
[----:B------:R-:W-:-:S02]  /*bc80*/  ISETP.NE.AND P6, PT, R131, RZ, PT ;  /* 0x000000ff8300720c */ /* 0x000fc40003fc5270 */
[----:B------:R-:W-:Y:S01]  /*bc90*/  IADD3 R121, R128, 0x100, RZ ;  /* 0x0000010080797810 */ /* 0x000fe20007ffe0ff */
[----:B------:R0:W-:Y:S04]  /*bca0*/  STG.E.128 [R26.64+0x10], R28 ;  /* 0x0000101c1a007986 */ /* 0x0001e8000c101d06 */
[----:B------:R0:W-:Y:S01]  /*bcb0*/  STG.E.64 [R18.64], R122 ;  /* 0x0000007a12007986 */ /* 0x0001e2000c101b06 */
        /* <DEDUP_REMOVED lines=23> */
.L_x_12852:
        /* <DEDUP_REMOVED lines=16> */
.L_x_12854:
[----:B-1----:R-:W-:Y:S02]  /*bf30*/  IMAD.MOV.U32 R21, RZ, RZ, R14 ;  /* 0x000000ffff157224 */ /* 0x002fe400078e000e */
.L_x_12855:
[----:B------:R-:W-:Y:S05]  /*bf40*/  BSYNC B0 ;  /* 0x0000000000007941 */ /* 0x000fea0003800000 */
.L_x_12853:
        /* <DEDUP_REMOVED lines=16> */
.L_x_12859:
[----:B------:R-:W-:Y:S05]  /*c050*/  BSYNC B1 ;  /* 0x0000000000017941 */ /* 0x000fea0003800000 */
.L_x_12858:
        /* <DEDUP_REMOVED lines=44> */
.L_x_12857:
[----:B------:R-:W-:Y:S05]  /*c320*/  BSYNC B0 ;  /* 0x0000000000007941 */ /* 0x000fea0003800000 */
.L_x_12856:
[----:B------:R-:W0:Y:S02]  /*c330*/  I2F.U32 R21, R21 ;  /* 0x0000001500157306 */ /* 0x000e240000201000 */
[----:B0-----:R-:W-:Y:S01]  /*c340*/  FFMA.FTZ R20, R21, R130, 1.1641532182693481445e-10 ;  /* 0x2f00000015147423 */ /* 0x001fe20000010082 */
[----:B-----5:R-:W-:-:S04]  /*c350*/  PRMT R21, RZ, 0x5410, R16 ;  /* 0x00005410ff157816 */ /* 0x020fc80000000010 */
[----:B------:R-:W-:Y:S01]  /*c360*/  FSETP.GTU.FTZ.AND P2, PT, R20, c[0x0][0x1e4], PT ;  /* 0x0000790014007a0b */ /* 0x000fe20003f5c000 */
[----:B------:R-:W-:-:S03]  /*c370*/  FMUL.FTZ R24, R21, c[0x0][0x1e8] ;  /* 0x00007a0015187a20 */ /* 0x000fc60000410000 */
        /* <DEDUP_REMOVED lines=8> */
.L_x_12860:
        /* <DEDUP_REMOVED lines=12> */
.L_x_12863:
[----:B------:R-:W-:Y:S02]  /*c4c0*/  IMAD.MOV.U32 R20, RZ, RZ, R14 ;  /* 0x000000ffff147224 */ /* 0x000fe400078e000e */
.L_x_12864:
[----:B------:R-:W-:Y:S05]  /*c4d0*/  BSYNC B0 ;  /* 0x0000000000007941 */ /* 0x000fea0003800000 */
.L_x_12862:
        /* <DEDUP_REMOVED lines=16> */
.L_x_12868:
[----:B------:R-:W-:Y:S05]  /*c5e0*/  BSYNC B1 ;  /* 0x0000000000017941 */ /* 0x000fea0003800000 */
.L_x_12867:
        /* <DEDUP_REMOVED lines=44> */
.L_x_12866:
[----:B------:R-:W-:Y:S05]  /*c8b0*/  BSYNC B0 ;  /* 0x0000000000007941 */ /* 0x000fea0003800000 */
.L_x_12865:
        /* <DEDUP_REMOVED lines=9> */
.L_x_12861:
        /* <DEDUP_REMOVED lines=12> */
.L_x_12870:
[----:B------:R-:W-:Y:S02]  /*ca10*/  IMAD.MOV.U32 R20, RZ, RZ, R14 ;  /* 0x000000ffff147224 */ /* 0x000fe400078e000e */
.L_x_12871:
[----:B------:R-:W-:Y:S05]  /*ca20*/  BSYNC B0 ;  /* 0x0000000000007941 */ /* 0x000fea0003800000 */
.L_x_12869:
        /* <DEDUP_REMOVED lines=16> */
.L_x_12875:
[----:B------:R-:W-:Y:S05]  /*cb30*/  BSYNC B1 ;  /* 0x0000000000017941 */ /* 0x000fea0003800000 */
.L_x_12874:
        /* <DEDUP_REMOVED lines=44> */
.L_x_12873:
[----:B------:R-:W-:Y:S05]  /*ce00*/  BSYNC B0 ;  /* 0x0000000000007941 */ /* 0x000fea0003800000 */
.L_x_12872:
        /* <DEDUP_REMOVED lines=13> */
.L_x_12876:
        /* <DEDUP_REMOVED lines=12> */
.L_x_12879:
[----:B------:R-:W-:Y:S02]  /*cfa0*/  IMAD.MOV.U32 R16, RZ, RZ, R14 ;  /* 0x000000ffff107224 */ /* 0x000fe400078e000e */
.L_x_12880:
[----:B------:R-:W-:Y:S05]  /*cfb0*/  BSYNC B0 ;  /* 0x0000000000007941 */ /* 0x000fea0003800000 */
.L_x_12878:
        /* <DEDUP_REMOVED lines=16> */
.L_x_12884:
[----:B------:R-:W-:Y:S05]  /*d0c0*/  BSYNC B1 ;  /* 0x0000000000017941 */ /* 0x000fea0003800000 */
.L_x_12883:
        /* <DEDUP_REMOVED lines=44> */
.L_x_12882:
[----:B------:R-:W-:Y:S05]  /*d390*/  BSYNC B0 ;  /* 0x0000000000007941 */ /* 0x000fea0003800000 */
.L_x_12881:
        /* <DEDUP_REMOVED lines=9> */
.L_x_12877:
        /* <DEDUP_REMOVED lines=12> */
.L_x_12886:
[----:B------:R-:W-:Y:S02]  /*d4f0*/  MOV R16, R14 ;  /* 0x0000000e00107202 */ /* 0x000fe40000000f00 */
.L_x_12887:
[----:B------:R-:W-:Y:S05]  /*d500*/  BSYNC B0 ;  /* 0x0000000000007941 */ /* 0x000fea0003800000 */
.L_x_12885:
        /* <DEDUP_REMOVED lines=16> */
.L_x_12891:
[----:B------:R-:W-:Y:S05]  /*d610*/  BSYNC B1 ;  /* 0x0000000000017941 */ /* 0x000fea0003800000 */
.L_x_12890:
        /* <DEDUP_REMOVED lines=44> */
.L_x_12889:
[----:B------:R-:W-:Y:S05]  /*d8e0*/  BSYNC B0 ;  /* 0x0000000000007941 */ /* 0x000fea0003800000 */
.L_x_12888:
        /* <DEDUP_REMOVED lines=13> */
.L_x_12892:
        /* <DEDUP_REMOVED lines=12> */
.L_x_12895:
[----:B------:R-:W-:Y:S02]  /*da80*/  MOV R16, R14 ;  /* 0x0000000e00107202 */ /* 0x000fe40000000f00 */
.L_x_12896:
[----:B------:R-:W-:Y:S05]  /*da90*/  BSYNC B0 ;  /* 0x0000000000007941 */ /* 0x000fea0003800000 */
.L_x_12894:
        /* <DEDUP_REMOVED lines=16> */
.L_x_12900:
[----:B------:R-:W-:Y:S05]  /*dba0*/  BSYNC B1 ;  /* 0x0000000000017941 */ /* 0x000fea0003800000 */
.L_x_12899:
        /* <DEDUP_REMOVED lines=44> */
.L_x_12898:
[----:B------:R-:W-:Y:S05]  /*de70*/  BSYNC B0 ;  /* 0x0000000000007941 */ /* 0x000fea0003800000 */
.L_x_12897:
        /* <DEDUP_REMOVED lines=9> */
.L_x_12893:
        /* <DEDUP_REMOVED lines=12> */
.L_x_12902:
[----:B------:R-:W-:Y:S02]  /*dfd0*/  IMAD.MOV.U32 R16, RZ, RZ, R14 ;  /* 0x000000ffff107224 */ /* 0x000fe400078e000e */
.L_x_12903:
[----:B------:R-:W-:Y:S05]  /*dfe0*/  BSYNC B0 ;  /* 0x0000000000007941 */ /* 0x000fea0003800000 */
.L_x_12901:
        /* <DEDUP_REMOVED lines=16> */
.L_x_12907:
[----:B------:R-:W-:Y:S05]  /*e0f0*/  BSYNC B1 ;  /* 0x0000000000017941 */ /* 0x000fea0003800000 */
.L_x_12906:
        /* <DEDUP_REMOVED lines=44> */
.L_x_12905:
[----:B------:R-:W-:Y:S05]  /*e3c0*/  BSYNC B0 ;  /* 0x0000000000007941 */ /* 0x000fea0003800000 */
.L_x_12904:
        /* <DEDUP_REMOVED lines=13> */
.L_x_12908:
        /* <DEDUP_REMOVED lines=12> */
.L_x_12911:
[----:B------:R-:W-:Y:S02]  /*e560*/  IMAD.MOV.U32 R16, RZ, RZ, R14 ;  /* 0x000000ffff107224 */ /* 0x000fe400078e000e */
.L_x_12912:
[----:B------:R-:W-:Y:S05]  /*e570*/  BSYNC B0 ;  /* 0x0000000000007941 */ /* 0x000fea0003800000 */
.L_x_12910:
        /* <DEDUP_REMOVED lines=16> */
.L_x_12916:
[----:B------:R-:W-:Y:S05]  /*e680*/  BSYNC B1 ;  /* 0x0000000000017941 */ /* 0x000fea0003800000 */
.L_x_12915:
        /* <DEDUP_REMOVED lines=44> */
.L_x_12914:
[----:B------:R-:W-:Y:S05]  /*e950*/  BSYNC B0 ;  /* 0x0000000000007941 */ /* 0x000fea0003800000 */
.L_x_12913:
        /* <DEDUP_REMOVED lines=9> */
.L_x_12909:
        /* <DEDUP_REMOVED lines=12> */
.L_x_12918:
[----:B------:R-:W-:Y:S02]  /*eab0*/  IMAD.MOV.U32 R21, RZ, RZ, R14 ;  /* 0x000000ffff157224 */ /* 0x000fe400078e000e */
.L_x_12919:
[----:B------:R-:W-:Y:S05]  /*eac0*/  BSYNC B0 ;  /* 0x0000000000007941 */ /* 0x000fea0003800000 */
.L_x_12917:
        /* <DEDUP_REMOVED lines=16> */
.L_x_12923:
[----:B------:R-:W-:Y:S05]  /*ebd0*/  BSYNC B1 ;  /* 0x0000000000017941 */ /* 0x000fea0003800000 */
.L_x_12922:
        /* <DEDUP_REMOVED lines=44> */
.L_x_12921:
[----:B------:R-:W-:Y:S05]  /*eea0*/  BSYNC B0 ;  /* 0x0000000000007941 */ /* 0x000fea0003800000 */
.L_x_12920:
        /* <DEDUP_REMOVED lines=12> */
.L_x_12924:
        /* <DEDUP_REMOVED lines=12> */
.L_x_12927:
[----:B------:R-:W-:Y:S02]  /*f030*/  IMAD.MOV.U32 R21, RZ, RZ, R14 ;  /* 0x000000ffff157224 */ /* 0x000fe400078e000e */
.L_x_12928:
[----:B------:R-:W-:Y:S05]  /*f040*/  BSYNC B0 ;  /* 0x0000000000007941 */ /* 0x000fea0003800000 */
.L_x_12926:
        /* <DEDUP_REMOVED lines=16> */
.L_x_12932:
[----:B------:R-:W-:Y:S05]  /*f150*/  BSYNC B1 ;  /* 0x0000000000017941 */ /* 0x000fea0003800000 */
.L_x_12931:
        /* <DEDUP_REMOVED lines=44> */
.L_x_12930:
[----:B------:R-:W-:Y:S05]  /*f420*/  BSYNC B0 ;  /* 0x0000000000007941 */ /* 0x000fea0003800000 */
.L_x_12929:
        /* <DEDUP_REMOVED lines=9> */
.L_x_12925:
        /* <DEDUP_REMOVED lines=12> */
.L_x_12934:
[----:B------:R-:W-:Y:S02]  /*f580*/  MOV R134, R14 ;  /* 0x0000000e00867202 */ /* 0x000fe40000000f00 */
.L_x_12935:
[----:B------:R-:W-:Y:S05]  /*f590*/  BSYNC B0 ;  /* 0x0000000000007941 */ /* 0x000fea0003800000 */
.L_x_12933:
        /* <DEDUP_REMOVED lines=16> */
.L_x_12939:
[----:B------:R-:W-:Y:S05]  /*f6a0*/  BSYNC B1 ;  /* 0x0000000000017941 */ /* 0x000fea0003800000 */
.L_x_12938:
        /* <DEDUP_REMOVED lines=44> */
.L_x_12937:
[----:B------:R-:W-:Y:S05]  /*f970*/  BSYNC B0 ;  /* 0x0000000000007941 */ /* 0x000fea0003800000 */
.L_x_12936:
        /* <DEDUP_REMOVED lines=12> */
.L_x_12940:
        /* <DEDUP_REMOVED lines=12> */
.L_x_12943:
[----:B------:R-:W-:Y:S02]  /*fb00*/  MOV R18, R14 ;  /* 0x0000000e00127202 */ /* 0x000fe40000000f00 */
.L_x_12944:
[----:B------:R-:W-:Y:S05]  /*fb10*/  BSYNC B0 ;  /* 0x0000000000007941 */ /* 0x000fea0003800000 */
.L_x_12942:
        /* <DEDUP_REMOVED lines=16> */
.L_x_12948:
[----:B------:R-:W-:Y:S05]  /*fc20*/  BSYNC B1 ;  /* 0x0000000000017941 */ /* 0x000fea0003800000 */
.L_x_12947:
        /* <DEDUP_REMOVED lines=44> */
.L_x_12946:
[----:B------:R-:W-:Y:S05]  /*fef0*/  BSYNC B0 ;  /* 0x0000000000007941 */ /* 0x000fea0003800000 */
.L_x_12945:
        /* <DEDUP_REMOVED lines=9> */
.L_x_12941:
        /* <DEDUP_REMOVED lines=12> */
.L_x_12950:
[----:B------:R-:W-:Y:S02]  /*10050*/  IMAD.MOV.U32 R18, RZ, RZ, R14 ;  /* 0x000000ffff127224 */ /* 0x000fe400078e000e */
.L_x_12951:
[----:B------:R-:W-:Y:S05]  /*10060*/  BSYNC B0 ;  /* 0x0000000000007941 */ /* 0x000fea0003800000 */
.L_x_12949:
        /* <DEDUP_REMOVED lines=16> */
.L_x_12955:
[----:B------:R-:W-:Y:S05]  /*10170*/  BSYNC B1 ;  /* 0x0000000000017941 */ /* 0x000fea0003800000 */
.L_x_12954:
        /* <DEDUP_REMOVED lines=44> */
.L_x_12953:
[----:B------:R-:W-:Y:S05]  /*10440*/  BSYNC B0 ;  /* 0x0000000000007941 */ /* 0x000fea0003800000 */
.L_x_12952:
        /* <DEDUP_REMOVED lines=12> */
.L_x_12956:
        /* <DEDUP_REMOVED lines=12> */
.L_x_12959:
[----:B------:R-:W-:Y:S02]  /*105d0*/  IMAD.MOV.U32 R18, RZ, RZ, R14 ;  /* 0x000000ffff127224 */ /* 0x000fe400078e000e */
.L_x_12960:
[----:B------:R-:W-:Y:S05]  /*105e0*/  BSYNC B0 ;  /* 0x0000000000007941 */ /* 0x000fea0003800000 */
.L_x_12958:
        /* <DEDUP_REMOVED lines=16> */
.L_x_12964:
[----:B------:R-:W-:Y:S05]  /*106f0*/  BSYNC B1 ;  /* 0x0000000000017941 */ /* 0x000fea0003800000 */
.L_x_12963:
        /* <DEDUP_REMOVED lines=44> */
.L_x_12962:
[----:B------:R-:W-:Y:S05]  /*109c0*/  BSYNC B0 ;  /* 0x0000000000007941 */ /* 0x000fea0003800000 */
.L_x_12961:
        /* <DEDUP_REMOVED lines=9> */
.L_x_12957:
        /* <DEDUP_REMOVED lines=12> */
.L_x_12966:
[----:B------:R-:W-:Y:S02]  /*10b20*/  IMAD.MOV.U32 R18, RZ, RZ, R14 ;  /* 0x000000ffff127224 */ /* 0x000fe400078e000e */
.L_x_12967:
[----:B------:R-:W-:Y:S05]  /*10b30*/  BSYNC B0 ;  /* 0x0000000000007941 */ /* 0x000fea0003800000 */
.L_x_12965:
        /* <DEDUP_REMOVED lines=16> */
.L_x_12971:
[----:B------:R-:W-:Y:S05]  /*10c40*/  BSYNC B1 ;  /* 0x0000000000017941 */ /* 0x000fea0003800000 */
.L_x_12970:
        /* <DEDUP_REMOVED lines=44> */
.L_x_12969:
[----:B------:R-:W-:Y:S05]  /*10f10*/  BSYNC B0 ;  /* 0x0000000000007941 */ /* 0x000fea0003800000 */
.L_x_12968:
        /* <DEDUP_REMOVED lines=12> */
.L_x_12972:
        /* <DEDUP_REMOVED lines=12> */
.L_x_12975:
[----:B------:R-:W-:Y:S02]  /*110a0*/  IMAD.MOV.U32 R16, RZ, RZ, R14 ;  /* 0x000000ffff107224 */ /* 0x000fe400078e000e */
.L_x_12976:
[----:B------:R-:W-:Y:S05]  /*110b0*/  BSYNC B0 ;  /* 0x0000000000007941 */ /* 0x000fea0003800000 */
.L_x_12974:
        /* <DEDUP_REMOVED lines=18> */
.L_x_12980:
[----:B------:R-:W-:Y:S05]  /*111e0*/  BSYNC B1 ;  /* 0x0000000000017941 */ /* 0x000fea0003800000 */
.L_x_12979:
        /* <DEDUP_REMOVED lines=44> */
.L_x_12978:
[----:B------:R-:W-:Y:S05]  /*114b0*/  BSYNC B0 ;  /* 0x0000000000007941 */ /* 0x000fea0003800000 */
.L_x_12977:
        /* <DEDUP_REMOVED lines=9> */
.L_x_12973:
[----:B------:R-:W-:Y:S02]  /*11550*/  P2R R18, PR, RZ, 0x2 ;  /* 0x00000002ff127803 */ /* 0x000fe40000000000 */
[----:B------:R-:W-:Y:S01]  /*11560*/  ISETP.NE.AND P1, PT, R138, RZ, PT ;  /* 0x000000ff8a00720c */ /* 0x000fe20003f25270 */
[----:B------:R-:W-:Y:S01]  /*11570*/  IMAD.WIDE.U32 R138, R121, R132, c[0x0][0x188] ;  /* 0x00006200798a7625 */ /* 0x000fe200078e0084 */
[----:B------:R-:W-:Y:S02]  /*11580*/  SEL R17, RZ, 0x10000, P4 ;  /* 0x00010000ff117807 */ /* 0x000fe40002000000 */
[----:B------:R-:W-:Y:S02]  /*11590*/  SEL R122, RZ, 0x100, P3 ;  /* 0x00000100ff7a7807 */ /* 0x000fe40001800000 */
[----:B------:R-:W-:Y:S01]  /*115a0*/  ISETP.NE.AND P4, PT, R136, RZ, PT ;  /* 0x000000ff8800720c */ /* 0x000fe20003f85270 */
[----:B------:R0:W-:Y:S01]  /*115b0*/  STG.E.128 [R138.64], R24 ;  /* 0x000000188a007986 */ /* 0x0001e2000c101d06 */
[----:B------:R-:W-:Y:S01]  /*115c0*/  ISETP.NE.AND P3, PT, R137, RZ, PT ;  /* 0x000000ff8900720c */ /* 0x000fe20003f65270 */
[----:B------:R-:W-:Y:S01]  /*115d0*/  IMAD.WIDE.U32 R136, R121, R133, c[0x0][0x190] ;  /* 0x0000640079887625 */ /* 0x000fe200078e0085 */
[----:B------:R-:W-:Y:S01]  /*115e0*/  SEL R16, RZ, 0x1, P1 ;  /* 0x00000001ff107807 */ /* 0x000fe20000800000 */
[----:B------:R0:W-:Y:S01]  /*115f0*/  STG.E.128 [R138.64+0x10], R20 ;  /* 0x000010148a007986 */ /* 0x0001e2000c101d06 */
[----:B------:R-:W-:-:S02]  /*11600*/  SEL R19, RZ, 0x1000000, P5 ;  /* 0x01000000ff137807 */ /* 0x000fc40002800000 */
[----:B------:R-:W-:Y:S02]  /*11610*/  ISETP.NE.AND P1, PT, R18, RZ, PT ;  /* 0x000000ff1200720c */ /* 0x000fe40003f25270 */
[----:B------:R-:W-:Y:S02]  /*11620*/  SEL R134, RZ, 0x1, P3 ;  /* 0x00000001ff867807 */ /* 0x000fe40001800000 */
[----:B------:R-:W-:Y:S02]  /*11630*/  SEL R18, RZ, 0x1, P4 ;  /* 0x00000001ff127807 */ /* 0x000fe40002000000 */
[----:B------:R-:W-:Y:S01]  /*11640*/  LOP3.LUT R122, R122, R19, R17, 0xfe, !PT ;  /* 0x000000137a7a7212 */ /* 0x000fe200078efe11 */
[----:B------:R-:W-:Y:S01]  /*11650*/  IMAD.WIDE.U32 R16, R16, 0x1000000, RZ ;  /* 0x0100000010107825 */ /* 0x000fe200078e00ff */
[----:B------:R-:W-:Y:S02]  /*11660*/  SEL R123, RZ, 0x1, P2 ;  /* 0x00000001ff7b7807 */ /* 0x000fe40001000000 */
[----:B------:R-:W-:Y:S01]  /*11670*/  ISETP.NE.AND P5, PT, R129, RZ, PT ;  /* 0x000000ff8100720c */ /* 0x000fe20003fa5270 */
[----:B------:R-:W-:Y:S01]  /*11680*/  IMAD.WIDE.U32 R134, R134, 0x10000, RZ ;  /* 0x0001000086867825 */ /* 0x000fe200078e00ff */
[----:B------:R-:W-:-:S02]  /*11690*/  LOP3.LUT R123, R17, R122, R123, 0xfe, !PT ;  /* 0x0000007a117b7212 */ /* 0x000fc400078efe7b */
[----:B------:R-:W-:Y:S01]  /*116a0*/  SEL R17, RZ, 0x1, P5 ;  /* 0x00000001ff117807 */ /* 0x000fe20002800000 */
[----:B------:R-:W-:Y:S01]  /*116b0*/  IMAD.WIDE.U32 R18, R18, 0x100, RZ ;  /* 0x0000010012127825 */ /* 0x000fe200078e00ff */
[----:B------:R-:W-:Y:S02]  /*116c0*/  ISETP.NE.AND P6, PT, R131, RZ, PT ;  /* 0x000000ff8300720c */ /* 0x000fe40003fc5270 */
[----:B------:R-:W-:Y:S02]  /*116d0*/  IADD3 R129, R128, 0x180, RZ ;  /* 0x0000018080817810 */ /* 0x000fe40007ffe0ff */
[----:B------:R-:W-:Y:S02]  /*116e0*/  LOP3.LUT R16, R18, R16, R134, 0xfe, !PT ;  /* 0x0000001012107212 */ /* 0x000fe400078efe86 */
        /* <DEDUP_REMOVED lines=20> */
[----:B------:R-:W-:Y:S01]  /*11830*/  LOP3.LUT R141, R137, R141, R135, 0xfe, !PT ;  /* 0x0000008d898d7212 */ /* 0x000fe200078efe87 */
[----:B------:R-:W-:Y:S01]  /*11840*/  IMAD.WIDE.U32 R120, R121, R133, c[0x0][0x198] ;  /* 0x0000660079787625 */ /* 0x000fe200078e0085 */
[----:B------:R-:W-:Y:S02]  /*11850*/  LOP3.LUT R143, R138, R134, R136, 0xfe, !PT ;  /* 0x000000868a8f7212 */ /* 0x000fe400078efe88 */
[----:B------:R-:W-:Y:S02]  /*11860*/  LOP3.LUT R135, R141, R139, RZ, 0xfc, !PT ;  /* 0x0000008b8d877212 */ /* 0x000fe400078efcff */
[----:B------:R-:W-:-:S05]  /*11870*/  LOP3.LUT R134, R143, 0xff, R8, 0xf8, !PT ;  /* 0x000000ff8f867812 */ /* 0x000fca00078ef808 */
[----:B------:R0:W-:Y:S02]  /*11880*/  STG.E.64 [R120.64], R134 ;  /* 0x0000008678007986 */ /* 0x0001e4000c101b06 */
.L_x_12981:
        /* <DEDUP_REMOVED lines=16> */
.L_x_12983:
[----:B-1----:R-:W-:Y:S02]  /*11990*/  IMAD.MOV.U32 R17, RZ, RZ, R14 ;  /* 0x000000ffff117224 */ /* 0x002fe400078e000e */
.L_x_12984:
[----:B------:R-:W-:Y:S05]  /*119a0*/  BSYNC B0 ;  /* 0x0000000000007941 */ /* 0x000fea0003800000 */
.L_x_12982:
        /* <DEDUP_REMOVED lines=16> */
.L_x_12988:
[----:B------:R-:W-:Y:S05]  /*11ab0*/  BSYNC B1 ;  /* 0x0000000000017941 */ /* 0x000fea0003800000 */
.L_x_12987:
        /* <DEDUP_REMOVED lines=44> */
.L_x_12986:
[----:B------:R-:W-:Y:S05]  /*11d80*/  BSYNC B0 ;  /* 0x0000000000007941 */ /* 0x000fea0003800000 */
.L_x_12985:
        /* <DEDUP_REMOVED lines=13> */
.L_x_12989:
        /* <DEDUP_REMOVED lines=12> */
.L_x_12992:
[----:B------:R-:W-:Y:S02]  /*11f20*/  IMAD.MOV.U32 R17, RZ, RZ, R14 ;  /* 0x000000ffff117224 */ /* 0x000fe400078e000e */
.L_x_12993:
[----:B------:R-:W-:Y:S05]  /*11f30*/  BSYNC B0 ;  /* 0x0000000000007941 */ /* 0x000fea0003800000 */
.L_x_12991:
        /* <DEDUP_REMOVED lines=16> */
.L_x_12997:
[----:B------:R-:W-:Y:S05]  /*12040*/  BSYNC B1 ;  /* 0x0000000000017941 */ /* 0x000fea0003800000 */
.L_x_12996:
        /* <DEDUP_REMOVED lines=44> */
.L_x_12995:
[----:B------:R-:W-:Y:S05]  /*12310*/  BSYNC B0 ;  /* 0x0000000000007941 */ /* 0x000fea0003800000 */
.L_x_12994:
        /* <DEDUP_REMOVED lines=9> */
.L_x_12990:
        /* <DEDUP_REMOVED lines=12> */
.L_x_12999:
[----:B------:R-:W-:Y:S02]  /*12470*/  IMAD.MOV.U32 R18, RZ, RZ, R14 ;  /* 0x000000ffff127224 */ /* 0x000fe400078e000e */
.L_x_13000:
[----:B------:R-:W-:Y:S05]  /*12480*/  BSYNC B0 ;  /* 0x0000000000007941 */ /* 0x000fea0003800000 */
.L_x_12998:
        /* <DEDUP_REMOVED lines=16> */
.L_x_13004:
[----:B------:R-:W-:Y:S05]  /*12590*/  BSYNC B1 ;  /* 0x0000000000017941 */ /* 0x000fea0003800000 */
.L_x_13003:
        /* <DEDUP_REMOVED lines=44> */
.L_x_13002:
[----:B------:R-:W-:Y:S05]  /*12860*/  BSYNC B0 ;  /* 0x0000000000007941 */ /* 0x000fea0003800000 */
.L_x_13001:
        /* <DEDUP_REMOVED lines=13> */
.L_x_13005:
        /* <DEDUP_REMOVED lines=12> */
.L_x_13008:
[----:B------:R-:W-:Y:S02]  /*12a00*/  IMAD.MOV.U32 R18, RZ, RZ, R14 ;  /* 0x000000ffff127224 */ /* 0x000fe400078e000e */
.L_x_13009:
[----:B------:R-:W-:Y:S05]  /*12a10*/  BSYNC B0 ;  /* 0x0000000000007941 */ /* 0x000fea0003800000 */
.L_x_13007:
        /* <DEDUP_REMOVED lines=16> */
.L_x_13013:
[----:B------:R-:W-:Y:S05]  /*12b20*/  BSYNC B1 ;  /* 0x0000000000017941 */ /* 0x000fea0003800000 */
.L_x_13012:
        /* <DEDUP_REMOVED lines=44> */
.L_x_13011:
[----:B------:R-:W-:Y:S05]  /*12df0*/  BSYNC B0 ;  /* 0x0000000000007941 */ /* 0x000fea0003800000 */
.L_x_13010:
        /* <DEDUP_REMOVED lines=9> */
.L_x_13006:
        /* <DEDUP_REMOVED lines=12> */
.L_x_13015:
[----:B------:R-:W-:Y:S02]  /*12f50*/  IMAD.MOV.U32 R120, RZ, RZ, R14 ;  /* 0x000000ffff787224 */ /* 0x000fe400078e000e */
.L_x_13016:
[----:B------:R-:W-:Y:S05]  /*12f60*/  BSYNC B0 ;  /* 0x0000000000007941 */ /* 0x000fea0003800000 */
.L_x_13014:
        /* <DEDUP_REMOVED lines=16> */
.L_x_13020:
[----:B------:R-:W-:Y:S05]  /*13070*/  BSYNC B1 ;  /* 0x0000000000017941 */ /* 0x000fea0003800000 */
.L_x_13019:
        /* <DEDUP_REMOVED lines=44> */
.L_x_13018:
[----:B------:R-:W-:Y:S05]  /*13340*/  BSYNC B0 ;  /* 0x0000000000007941 */ /* 0x000fea0003800000 */
.L_x_13017:
        /* <DEDUP_REMOVED lines=13> */
.L_x_13021:
        /* <DEDUP_REMOVED lines=12> */
.L_x_13024:
[----:B------:R-:W-:Y:S02]  /*134e0*/  IMAD.MOV.U32 R19, RZ, RZ, R14 ;  /* 0x000000ffff137224 */ /* 0x000fe400078e000e */
.L_x_13025:
[----:B------:R-:W-:Y:S05]  /*134f0*/  BSYNC B0 ;  /* 0x0000000000007941 */ /* 0x000fea0003800000 */
.L_x_13023:
        /* <DEDUP_REMOVED lines=16> */
.L_x_13029:
[----:B------:R-:W-:Y:S05]  /*13600*/  BSYNC B1 ;  /* 0x0000000000017941 */ /* 0x000fea0003800000 */
.L_x_13028:
        /* <DEDUP_REMOVED lines=44> */
.L_x_13027:
[----:B------:R-:W-:Y:S05]  /*138d0*/  BSYNC B0 ;  /* 0x0000000000007941 */ /* 0x000fea0003800000 */
.L_x_13026:
        /* <DEDUP_REMOVED lines=9> */
.L_x_13022:
        /* <DEDUP_REMOVED lines=12> */
.L_x_13031:
[----:B------:R-:W-:Y:S02]  /*13a30*/  IMAD.MOV.U32 R120, RZ, RZ, R14 ;  /* 0x000000ffff787224 */ /* 0x000fe400078e000e */
.L_x_13032:
[----:B------:R-:W-:Y:S05]  /*13a40*/  BSYNC B0 ;  /* 0x0000000000007941 */ /* 0x000fea0003800000 */
.L_x_13030:
        /* <DEDUP_REMOVED lines=16> */
.L_x_13036:
[----:B------:R-:W-:Y:S05]  /*13b50*/  BSYNC B1 ;  /* 0x0000000000017941 */ /* 0x000fea0003800000 */
.L_x_13035:
        /* <DEDUP_REMOVED lines=44> */
.L_x_13034:
[----:B------:R-:W-:Y:S05]  /*13e20*/  BSYNC B0 ;  /* 0x0000000000007941 */ /* 0x000fea0003800000 */
.L_x_13033:
        /* <DEDUP_REMOVED lines=13> */
.L_x_13037:
        /* <DEDUP_REMOVED lines=12> */
.L_x_13040:
[----:B------:R-:W-:Y:S02]  /*13fc0*/  IMAD.MOV.U32 R144, RZ, RZ, R14 ;  /* 0x000000ffff907224 */ /* 0x000fe400078e000e */
.L_x_13041:
[----:B------:R-:W-:Y:S05]  /*13fd0*/  BSYNC B0 ;  /* 0x0000000000007941 */ /* 0x000fea0003800000 */
.L_x_13039:
        /* <DEDUP_REMOVED lines=16> */
.L_x_13045:
[----:B------:R-:W-:Y:S05]  /*140e0*/  BSYNC B1 ;  /* 0x0000000000017941 */ /* 0x000fea0003800000 */
.L_x_13044:
        /* <DEDUP_REMOVED lines=44> */
.L_x_13043:
[----:B------:R-:W-:Y:S05]  /*143b0*/  BSYNC B0 ;  /* 0x0000000000007941 */ /* 0x000fea0003800000 */
.L_x_13042:
        /* <DEDUP_REMOVED lines=9> */
.L_x_13038:
        /* <DEDUP_REMOVED lines=12> */
.L_x_13047:
[----:B------:R-:W-:Y:S02]  /*14510*/  IMAD.MOV.U32 R140, RZ, RZ, R14 ;  /* 0x000000ffff8c7224 */ /* 0x000fe400078e000e */
.L_x_13048:
[----:B------:R-:W-:Y:S05]  /*14520*/  BSYNC B0 ;  /* 0x0000000000007941 */ /* 0x000fea0003800000 */
.L_x_13046:
        /* <DEDUP_REMOVED lines=16> */
.L_x_13052:
[----:B------:R-:W-:Y:S05]  /*14630*/  BSYNC B1 ;  /* 0x0000000000017941 */ /* 0x000fea0003800000 */
.L_x_13051:
        /* <DEDUP_REMOVED lines=44> */
.L_x_13050:
[----:B------:R-:W-:Y:S05]  /*14900*/  BSYNC B0 ;  /* 0x0000000000007941 */ /* 0x000fea0003800000 */
.L_x_13049:
        /* <DEDUP_REMOVED lines=12> */
.L_x_13053:
        /* <DEDUP_REMOVED lines=12> */
.L_x_13056:
[----:B------:R-:W-:Y:S02]  /*14a90*/  IMAD.MOV.U32 R121, RZ, RZ, R14 ;  /* 0x000000ffff797224 */ /* 0x000fe400078e000e */
.L_x_13057:
[----:B------:R-:W-:Y:S05]  /*14aa0*/  BSYNC B0 ;  /* 0x0000000000007941 */ /* 0x000fea0003800000 */
.L_x_13055:
        /* <DEDUP_REMOVED lines=16> */
.L_x_13061:
[----:B------:R-:W-:Y:S05]  /*14bb0*/  BSYNC B1 ;  /* 0x0000000000017941 */ /* 0x000fea0003800000 */
.L_x_13060:
        /* <DEDUP_REMOVED lines=44> */
.L_x_13059:
[----:B------:R-:W-:Y:S05]  /*14e80*/  BSYNC B0 ;  /* 0x0000000000007941 */ /* 0x000fea0003800000 */
.L_x_13058:
        /* <DEDUP_REMOVED lines=9> */
.L_x_13054:
        /* <DEDUP_REMOVED lines=12> */
.L_x_13063:
[----:B------:R-:W-:Y:S02]  /*14fe0*/  IMAD.MOV.U32 R144, RZ, RZ, R14 ;  /* 0x000000ffff907224 */ /* 0x000fe400078e000e */
.L_x_13064:
[----:B------:R-:W-:Y:S05]  /*14ff0*/  BSYNC B0 ;  /* 0x0000000000007941 */ /* 0x000fea0003800000 */
.L_x_13062:
        /* <DEDUP_REMOVED lines=16> */
.L_x_13068:
[----:B------:R-:W-:Y:S05]  /*15100*/  BSYNC B1 ;  /* 0x0000000000017941 */ /* 0x000fea0003800000 */
.L_x_13067:
        /* <DEDUP_REMOVED lines=44> */
.L_x_13066:
[----:B------:R-:W-:Y:S05]  /*153d0*/  BSYNC B0 ;  /* 0x0000000000007941 */ /* 0x000fea0003800000 */
.L_x_13065:
        /* <DEDUP_REMOVED lines=12> */
.L_x_13069:
        /* <DEDUP_REMOVED lines=12> */
.L_x_13072:
[----:B------:R-:W-:Y:S02]  /*15560*/  IMAD.MOV.U32 R122, RZ, RZ, R14 ;  /* 0x000000ffff7a7224 */ /* 0x000fe400078e000e */
.L_x_13073:
[----:B------:R-:W-:Y:S05]  /*15570*/  BSYNC B0 ;  /* 0x0000000000007941 */ /* 0x000fea0003800000 */
.L_x_13071:
        /* <DEDUP_REMOVED lines=16> */
.L_x_13077:
[----:B------:R-:W-:Y:S05]  /*15680*/  BSYNC B1 ;  /* 0x0000000000017941 */ /* 0x000fea0003800000 */
.L_x_13076:
        /* <DEDUP_REMOVED lines=44> */
.L_x_13075:
[----:B------:R-:W-:Y:S05]  /*15950*/  BSYNC B0 ;  /* 0x0000000000007941 */ /* 0x000fea0003800000 */
.L_x_13074:
        /* <DEDUP_REMOVED lines=9> */
.L_x_13070:
        /* <DEDUP_REMOVED lines=12> */
.L_x_13079:
[----:B------:R-:W-:Y:S02]  /*15ab0*/  IMAD.MOV.U32 R144, RZ, RZ, R14 ;  /* 0x000000ffff907224 */ /* 0x000fe400078e000e */
.L_x_13080:
[----:B------:R-:W-:Y:S05]  /*15ac0*/  BSYNC B0 ;  /* 0x0000000000007941 */ /* 0x000fea0003800000 */
.L_x_13078:
        /* <DEDUP_REMOVED lines=16> */
.L_x_13084:
[----:B------:R-:W-:Y:S05]  /*15bd0*/  BSYNC B1 ;  /* 0x0000000000017941 */ /* 0x000fea0003800000 */
.L_x_13083:
        /* <DEDUP_REMOVED lines=44> */
.L_x_13082:
[----:B------:R-:W-:Y:S05]  /*15ea0*/  BSYNC B0 ;  /* 0x0000000000007941 */ /* 0x000fea0003800000 */
.L_x_13081:
        /* <DEDUP_REMOVED lines=12> */
.L_x_13085:
        /* <DEDUP_REMOVED lines=12> */
.L_x_13088:
[----:B------:R-:W-:Y:S02]  /*16030*/  IMAD.MOV.U32 R144, RZ, RZ, R14 ;  /* 0x000000ffff907224 */ /* 0x000fe400078e000e */
.L_x_13089:
[----:B------:R-:W-:Y:S05]  /*16040*/  BSYNC B0 ;  /* 0x0000000000007941 */ /* 0x000fea0003800000 */
.L_x_13087:
        /* <DEDUP_REMOVED lines=16> */
.L_x_13093:
[----:B------:R-:W-:Y:S05]  /*16150*/  BSYNC B1 ;  /* 0x0000000000017941 */ /* 0x000fea0003800000 */
.L_x_13092:
        /* <DEDUP_REMOVED lines=44> */
.L_x_13091:
[----:B------:R-:W-:Y:S05]  /*16420*/  BSYNC B0 ;  /* 0x0000000000007941 */ /* 0x000fea0003800000 */
.L_x_13090:
        /* <DEDUP_REMOVED lines=9> */
.L_x_13086:
        /* <DEDUP_REMOVED lines=12> */
.L_x_13095:
[----:B------:R-:W-:Y:S02]  /*16580*/  IMAD.MOV.U32 R144, RZ, RZ, R14 ;  /* 0x000000ffff907224 */ /* 0x000fe400078e000e */
.L_x_13096:
[----:B------:R-:W-:Y:S05]  /*16590*/  BSYNC B0 ;  /* 0x0000000000007941 */ /* 0x000fea0003800000 */
.L_x_13094:
        /* <DEDUP_REMOVED lines=16> */
.L_x_13100:
[----:B------:R-:W-:Y:S05]  /*166a0*/  BSYNC B1 ;  /* 0x0000000000017941 */ /* 0x000fea0003800000 */
.L_x_13099:
        /* <DEDUP_REMOVED lines=44> */
.L_x_13098:
[----:B------:R-:W-:Y:S05]  /*16970*/  BSYNC B0 ;  /* 0x0000000000007941 */ /* 0x000fea0003800000 */
.L_x_13097:
        /* <DEDUP_REMOVED lines=12> */
.L_x_13101:
        /* <DEDUP_REMOVED lines=12> */
.L_x_13104:
[----:B------:R-:W-:Y:S02]  /*16b00*/  IMAD.MOV.U32 R144, RZ, RZ, R14 ;  /* 0x000000ffff907224 */ /* 0x000fe400078e000e */
.L_x_13105:
[----:B------:R-:W-:Y:S05]  /*16b10*/  BSYNC B0 ;  /* 0x0000000000007941 */ /* 0x000fea0003800000 */
.L_x_13103:
        /* <DEDUP_REMOVED lines=16> */
.L_x_13109:
[----:B------:R-:W-:Y:S05]  /*16c20*/  BSYNC B1 ;  /* 0x0000000000017941 */ /* 0x000fea0003800000 */
.L_x_13108:
        /* <DEDUP_REMOVED lines=44> */
.L_x_13107:
[----:B------:R-:W-:Y:S05]  /*16ef0*/  BSYNC B0 ;  /* 0x0000000000007941 */ /* 0x000fea0003800000 */
.L_x_13106:
        /* <DEDUP_REMOVED lines=9> */
.L_x_13102:
[----:B------:R-:W-:Y:S01]  /*16f90*/  FADD.FTZ R130, RZ, R40 ;  /* 0x00000028ff827221 */ /* 0x000fe20000010000 */
[----:B------:R-:W-:Y:S02]  /*16fa0*/  ISETP.NE.AND P1, PT, R135, RZ, PT ;  /* 0x000000ff8700720c */ /* 0x000fe40003f25270 */
[----:B------:R-:W-:Y:S01]  /*16fb0*/  ISETP.NE.AND P0, PT, R134, RZ, PT ;  /* 0x000000ff8600720c */ /* 0x000fe20003f05270 */
[----:B------:R-:W-:Y:S01]  /*16fc0*/  FADD.FTZ R135, R130, R41 ;  /* 0x0000002982877221 */ /* 0x000fe20000010000 */
[----:B------:R-:W-:Y:S02]  /*16fd0*/  ISETP.NE.AND P6, PT, R143, RZ, PT ;  /* 0x000000ff8f00720c */ /* 0x000fe40003fc5270 */
[----:B------:R-:W-:Y:S01]  /*16fe0*/  SEL R137, RZ, 0x1000000, P5 ;  /* 0x01000000ff897807 */ /* 0x000fe20002800000 */
[----:B------:R-:W-:Y:S01]  /*16ff0*/  FADD.FTZ R130, R135, R42 ;  /* 0x0000002a87827221 */ /* 0x000fe20000010000 */
[----:B------:R-:W-:Y:S02]  /*17000*/  SEL R134, RZ, 0x10000, P4 ;  /* 0x00010000ff867807 */ /* 0x000fe40002000000 */
[----:B------:R-:W-:Y:S01]  /*17010*/  SEL R141, RZ, 0x100, P3 ;  /* 0x00000100ff8d7807 */ /* 0x000fe20001800000 */
[----:B------:R-:W-:Y:S01]  /*17020*/  FADD.FTZ R135, R130, R43 ;  /* 0x0000002b82877221 */ /* 0x000fe20000010000 */
[----:B------:R-:W-:-:S02]  /*17030*/  ISETP.NE.AND P5, PT, R142, RZ, PT ;  /* 0x000000ff8e00720c */ /* 0x000fc40003fa5270 */
[----:B------:R-:W-:Y:S01]  /*17040*/  LOP3.LUT R141, R141, R137, R134, 0xfe, !PT ;  /* 0x000000898d8d7212 */ /* 0x000fe200078efe86 */
[----:B------:R-:W-:Y:S01]  /*17050*/  FADD.FTZ R130, R135, R36 ;  /* 0x0000002487827221 */ /* 0x000fe20000010000 */
[----:B------:R-:W-:Y:S02]  /*17060*/  SEL R134, RZ, 0x1, P5 ;  /* 0x00000001ff867807 */ /* 0x000fe40002800000 */
[----:B------:R-:W-:Y:S01]  /*17070*/  SEL R138, RZ, 0x1, P1 ;  /* 0x00000001ff8a7807 */ /* 0x000fe20000800000 */
[----:B------:R-:W-:Y:S01]  /*17080*/  FADD.FTZ R135, R130, R37 ;  /* 0x0000002582877221 */ /* 0x000fe20000010000 */
[----:B------:R-:W-:Y:S02]  /*17090*/  SEL R143, RZ, 0x1, P2 ;  /* 0x00000001ff8f7807 */ /* 0x000fe40001000000 */
[----:B------:R-:W-:Y:S01]  /*170a0*/  LOP3.LUT P1, RZ, R9, 0xff, RZ, 0xc0, !PT ;  /* 0x000000ff09ff7812 */ /* 0x000fe2000782c0ff */
[----:B------:R-:W-:Y:S02]  /*170b0*/  FADD.FTZ R130, R135, R38 ;  /* 0x0000002687827221 */ /* 0x000fe40000010000 */
[----:B------:R-:W-:-:S04]  /*170c0*/  IMAD.WIDE.U32 R138, R138, 0x100, RZ ;  /* 0x000001008a8a7825 */ /* 0x000fc800078e00ff */
        /* <DEDUP_REMOVED lines=19> */
[----:B------:R-:W-:Y:S01]  /*17200*/  IMAD.WIDE.U32 R134, R134, 0x10000, RZ ;  /* 0x0001000086867825 */ /* 0x000fe200078e00ff */
[----:B------:R-:W-:Y:S02]  /*17210*/  LOP3.LUT R143, R131, R141, R143, 0xfe, !PT ;  /* 0x0000008d838f7212 */ /* 0x000fe400078efe8f */
[----:B------:R-:W-:Y:S01]  /*17220*/  SEL R141, RZ, 0x1, P0 ;  /* 0x00000001ff8d7807 */ /* 0x000fe20000000000 */
[----:B------:R-:W-:Y:S01]  /*17230*/  FADD.FTZ R137, R140, R23 ;  /* 0x000000178c897221 */ /* 0x000fe20000010000 */
[----:B------:R-:W-:Y:S01]  /*17240*/  LOP3.LUT R134, R138, R130, R134, 0xfe, !PT ;  /* 0x000000828a867212 */ /* 0x000fe200078efe86 */
[----:B------:R-:W-:Y:S01]  /*17250*/  IMAD.WIDE.U32 R130, R129, R132, c[0x0][0x188] ;  /* 0x0000620081827625 */ /* 0x000fe200078e0084 */
[----:B------:R-:W-:Y:S02]  /*17260*/  LOP3.LUT R135, R139, R143, R135, 0xfe, !PT ;  /* 0x0000008f8b877212 */ /* 0x000fe400078efe87 */
[----:B------:R-:W-:Y:S01]  /*17270*/  LOP3.LUT R134, R134, R141, RZ, 0xfc, !PT ;  /* 0x0000008d86867212 */ /* 0x000fe200078efcff */
[----:B------:R-:W-:Y:S01]  /*17280*/  IMAD.WIDE.U32 R138, R129, R133, c[0x0][0x190] ;  /* 0x00006400818a7625 */ /* 0x000fe200078e0085 */
[----:B------:R0:W-:Y:S01]  /*17290*/  STG.E.128 [R130.64], R16 ;  /* 0x0000001082007986 */ /* 0x0001e2000c101d06 */
[----:B------:R-:W-:-:S02]  /*172a0*/  LOP3.LUT P0, RZ, R127, 0x1f, RZ, 0xc0, !PT ;  /* 0x0000001f7fff7812 */ /* 0x000fc4000780c0ff */
[----:B------:R-:W-:Y:S01]  /*172b0*/  FADD.FTZ R140, R137, R16 ;  /* 0x00000010898c7221 */ /* 0x000fe20000010000 */
[----:B------:R0:W-:Y:S03]  /*172c0*/  STG.E.128 [R130.64+0x10], R120 ;  /* 0x0000107882007986 */ /* 0x0001e6000c101d06 */
[----:B------:R-:W-:Y:S01]  /*172d0*/  FADD.FTZ R137, R140, R17 ;  /* 0x000000118c897221 */ /* 0x000fe20000010000 */
[----:B------:R0:W-:Y:S03]  /*172e0*/  STG.E.64 [R138.64], R134 ;  /* 0x000000868a007986 */ /* 0x0001e6000c101b06 */
        /* <DEDUP_REMOVED lines=27> */
.L_x_13110:
[----:B0-----:R-:W-:Y:S01]  /*174a0*/  @!P1 IADD3 R132, R132, 0x4, RZ ;  /* 0x0000000484849810 */ /* 0x001fe20007ffe0ff */
[----:B------:R-:W-:Y:S01]  /*174b0*/  FADD.FTZ R133, R140, R123 ;  /* 0x0000007b8c857221 */ /* 0x000fe20000010000 */
[----:B------:R-:W-:Y:S05]  /*174c0*/  BRA.DIV ~URZ, `(.L_x_13111) ;  /* 0x000011927f007947 */ /* 0x000fea000b800000 */
[----:B------:R0:W1:Y:S02]  /*174d0*/  SHFL.BFLY PT, R130, R133, 0x1, 0x1f ;  /* 0x0c201f0085827f89 */ /* 0x00006400000e0000 */
.L_x_13115:
        /* <DEDUP_REMOVED lines=84> */
.L_x_13116:
[----:B------:R-:W-:Y:S01]  /*17a20*/  SHF.R.U32.HI R134, RZ, 0x5, R127 ;  /* 0x00000005ff867819 */ /* 0x000fe2000001167f */
[----:B-1----:R-:W-:Y:S01]  /*17a30*/  FADD.FTZ R131, R140, R133 ;  /* 0x000000858c837221 */ /* 0x002fe20000010000 */
[----:B------:R-:W-:Y:S01]  /*17a40*/  WARPSYNC 0xffffffff ;  /* 0xffffffff00007948 */ /* 0x000fe20003800000 */
[----:B------:R-:W-:Y:S02]  /*17a50*/  LOP3.LUT R137, R127, 0x1f, RZ, 0xc0, !PT ;  /* 0x0000001f7f897812 */ /* 0x000fe400078ec0ff */
[----:B------:R-:W-:Y:S02]  /*17a60*/  LOP3.LUT R134, R134, 0x3, RZ, 0xc0, !PT ;  /* 0x0000000386867812 */ /* 0x000fe400078ec0ff */
[----:B------:R-:W-:-:S03]  /*17a70*/  ISETP.GT.U32.AND P1, PT, R137, 0x3, PT ;  /* 0x000000038900780c */ /* 0x000fc60003f24070 */
[----:B------:R-:W-:-:S05]  /*17a80*/  @!P0 IMAD.IADD R135, R132, 0x1, R134 ;  /* 0x0000000184878824 */ /* 0x000fca00078e0286 */
[----:B------:R-:W-:Y:S04]  /*17a90*/  @!P0 STS.64 [R135.X8], R130 ;  /* 0x0000008287008388 */ /* 0x000fe80000008a00 */
[----:B------:R-:W-:Y:S01]  /*17aa0*/  BAR.SYNC.DEFER_BLOCKING 0x0 ;  /* 0x0000000000007b1d */ /* 0x000fe20000010000 */
[----:B------:R-:W-:Y:S01]  /*17ab0*/  @!P1 IMAD.IADD R138, R132, 0x1, R137 ;  /* 0x00000001848a9824 */ /* 0x000fe200078e0289 */
[----:B------:R-:W-:Y:S01]  /*17ac0*/  LOP3.LUT P0, RZ, R134, 0x1f, R127, 0xf8, !PT ;  /* 0x0000001f86ff7812 */ /* 0x000fe2000780f87f */
[----:B0-----:R-:W-:Y:S01]  /*17ad0*/  CS2R R132, SRZ ;  /* 0x0000000000847805 */ /* 0x001fe2000001ff00 */
[----:B------:R-:W-:Y:S01]  /*17ae0*/  IMAD.MOV.U32 R137, RZ, RZ, RZ ;  /* 0x000000ffff897224 */ /* 0x000fe200078e00ff */
[----:B------:R-:W-:-:S04]  /*17af0*/  @!P1 MOV R137, 0x400 ;  /* 0x0000040000899802 */ /* 0x000fc80000000f00 */
[----:B------:R-:W-:Y:S01]  /*17b00*/  I2F R143, R137 ;  /* 0x00000089008f7306 */ /* 0x000fe20000201400 */
[----:B------:R-:W0:Y:S04]  /*17b10*/  SHFL.DOWN PT, R140, R137, 0x2, 0x1f ;  /* 0x08401f00898c7f89 */ /* 0x000e2800000e0000 */
[----:B------:R-:W-:Y:S01]  /*17b20*/  @!P1 LDS.64 R132, [R138.X8] ;  /* 0x000000008a849984 */ /* 0x000fe20000008a00 */
[----:B------:R-:W-:Y:S01]  /*17b30*/  ISETP.NE.AND P1, PT, RZ, UR8, PT ;  /* 0x00000008ff007c0c */ /* 0x000fe2000bf25270 */
[----:B0-----:R-:W-:Y:S02]  /*17b40*/  IMAD.IADD R141, R140, 0x1, R137 ;  /* 0x000000018c8d7824 */ /* 0x001fe400078e0289 */
[----:B------:R-:W-:Y:S03]  /*17b50*/  I2F R140, R140 ;  /* 0x0000008c008c7306 */ /* 0x000fe60000201400 */
[----:B------:R-:W0:Y:S05]  /*17b60*/  SHFL.DOWN PT, R144, R141, 0x1, 0x1f ;  /* 0x08201f008d907f89 */ /* 0x000e2a00000e0000 */
[----:B------:R-:W1:Y:S08]  /*17b70*/  I2F R142, R141 ;  /* 0x0000008d008e7306 */ /* 0x000e700000201400 */
[----:B-1----:R-:W1:Y:S01]  /*17b80*/  MUFU.RCP R131, R142 ;  /* 0x0000008e00837308 */ /* 0x002e620000001000 */
[----:B0-----:R-:W-:Y:S01]  /*17b90*/  IMAD.IADD R145, R141, 0x1, R144 ;  /* 0x000000018d917824 */ /* 0x001fe200078e0290 */
[----:B------:R-:W0:Y:S04]  /*17ba0*/  SHFL.DOWN PT, R139, R132, 0x2, 0x1f ;  /* 0x08401f00848b7f89 */ /* 0x000e2800000e0000 */
[----:B------:R-:W2:Y:S02]  /*17bb0*/  SHFL.DOWN PT, R130, R133, 0x2, 0x1f ;  /* 0x08401f0085827f89 */ /* 0x000ea400000e0000 */
[----:B------:R-:W3:Y:S08]  /*17bc0*/  I2F R145, R145 ;  /* 0x0000009100917306 */ /* 0x000ef00000201400 */
[----:B------:R-:W4:Y:S01]  /*17bd0*/  I2F R144, R144 ;  /* 0x0000009000907306 */ /* 0x000f220000201400 */
[----:B0-----:R-:W-:-:S04]  /*17be0*/  FMUL.FTZ R135, R139, R140 ;  /* 0x0000008c8b877220 */ /* 0x001fc80000410000 */
[----:B------:R-:W-:Y:S02]  /*17bf0*/  FFMA.FTZ R138, R143, R132, R135 ;  /* 0x000000848f8a7223 */ /* 0x000fe40000010087 */
[----:B------:R-:W-:Y:S02]  /*17c00*/  FADD.FTZ R132, -R139, R132 ;  /* 0x000000848b847221 */ /* 0x000fe40000010100 */
[----:B-1----:R-:W-:Y:S02]  /*17c10*/  FMUL.FTZ R135, R131, R138 ;  /* 0x0000008a83877220 */ /* 0x002fe40000410000 */
[----:B------:R-:W-:Y:S02]  /*17c20*/  FMUL.FTZ R132, R132, R132 ;  /* 0x0000008484847220 */ /* 0x000fe40000410000 */
[----:B--2---:R-:W-:Y:S01]  /*17c30*/  FADD.FTZ R130, R130, R133 ;  /* 0x0000008582827221 */ /* 0x004fe20000010000 */
[----:B------:R-:W4:Y:S01]  /*17c40*/  SHFL.DOWN PT, R138, R135, 0x1, 0x1f ;  /* 0x08201f00878a7f89 */ /* 0x000f2200000e0000 */
[----:B------:R-:W-:Y:S01]  /*17c50*/  FMUL.FTZ R132, R132, R143 ;  /* 0x0000008f84847220 */ /* 0x000fe20000410000 */
[----:B---3--:R-:W0:Y:S01]  /*17c60*/  MUFU.RCP R133, R145 ;  /* 0x0000009100857308 */ /* 0x008e220000001000 */
[----:B------:R-:W-:-:S02]  /*17c70*/  @!P0 IMAD.MOV.U32 R143, RZ, RZ, 0x4 ;  /* 0x00000004ff8f8424 */ /* 0x000fc400078e00ff */
[----:B------:R-:W-:-:S04]  /*17c80*/  FMUL.FTZ R132, R132, R140 ;  /* 0x0000008c84847220 */ /* 0x000fc80000410000 */
[----:B------:R-:W-:-:S05]  /*17c90*/  FFMA.FTZ R130, R131, R132, R130 ;  /* 0x0000008483827223 */ /* 0x000fca0000010082 */
[----:B------:R-:W1:Y:S01]  /*17ca0*/  SHFL.DOWN PT, R131, R130, 0x1, 0x1f ;  /* 0x08201f0082837f89 */ /* 0x000e6200000e0000 */
[----:B----4-:R-:W-:-:S04]  /*17cb0*/  FMUL.FTZ R132, R138, R144 ;  /* 0x000000908a847220 */ /* 0x010fc80000410000 */
[----:B------:R-:W-:Y:S02]  /*17cc0*/  FFMA.FTZ R132, R142, R135, R132 ;  /* 0x000000878e847223 */ /* 0x000fe40000010084 */
[----:B------:R-:W-:Y:S02]  /*17cd0*/  FADD.FTZ R135, R135, -R138 ;  /* 0x8000008a87877221 */ /* 0x000fe40000010000 */
[----:B0-----:R-:W-:Y:S02]  /*17ce0*/  FMUL.FTZ R137, R133, R132 ;  /* 0x0000008485897220 */ /* 0x001fe40000410000 */
[----:B------:R-:W-:-:S04]  /*17cf0*/  FMUL.FTZ R135, R135, R135 ;  /* 0x0000008787877220 */ /* 0x000fc80000410000 */
[----:B------:R-:W-:Y:S01]  /*17d00*/  FMUL.FTZ R135, R142, R135 ;  /* 0x000000878e877220 */ /* 0x000fe20000410000 */
[----:B------:R-:W0:Y:S01]  /*17d10*/  SHFL.IDX PT, R137, R137, RZ, 0x1f ;  /* 0x00001fff89897589 */ /* 0x000e2200000e0000 */
[----:B-1----:R-:W-:Y:S02]  /*17d20*/  FADD.FTZ R132, R130, R131 ;  /* 0x0000008382847221 */ /* 0x002fe40000010000 */
[----:B------:R-:W-:Y:S02]  /*17d30*/  FMUL.FTZ R135, R135, R144 ;  /* 0x0000009087877220 */ /* 0x000fe40000410000 */
[----:B------:R-:W-:-:S04]  /*17d40*/  @!P0 IMAD.WIDE R142, R126, R143, c[0x0][0x1a0] ;  /* 0x000068007e8e8625 */ /* 0x000fc800078e028f */
[----:B------:R-:W-:-:S05]  /*17d50*/  FFMA.FTZ R135, R133, R135, R132 ;  /* 0x0000008785877223 */ /* 0x000fca0000010084 */
[----:B------:R-:W1:Y:S01]  /*17d60*/  SHFL.IDX PT, R146, R135, RZ, 0x1f ;  /* 0x00001fff87927589 */ /* 0x000e6200000e0000 */
[----:B0-----:R-:W-:-:S03]  /*17d70*/  FSEL R130, R137, RZ, !P1 ;  /* 0x000000ff89827208 */ /* 0x001fc60004800000 */
[----:B------:R0:W-:Y:S02]  /*17d80*/  @!P0 STG.E [R142.64], R137 ;  /* 0x000000898e008986 */ /* 0x0001e4000c101906 */
[C---:B------:R-:W-:Y:S02]  /*17d90*/  FADD.FTZ R138, -R130.reuse, R37 ;  /* 0x00000025828a7221 */ /* 0x040fe40000010100 */
[----:B------:R-:W-:Y:S02]  /*17da0*/  FMUL.FTZ R37, R137, R137 ;  /* 0x0000008989257220 */ /* 0x000fe40000410000 */
[C---:B------:R-:W-:Y:S02]  /*17db0*/  FADD.FTZ R140, -R130.reuse, R39 ;  /* 0x00000027828c7221 */ /* 0x040fe40000010100 */
[----:B------:R-:W-:Y:S01]  /*17dc0*/  IMAD.MOV.U32 R39, RZ, RZ, c[0x0][0x1e0] ;  /* 0x00007800ff277624 */ /* 0x000fe200078e00ff */
[----:B------:R-:W-:Y:S01]  /*17dd0*/  FSEL R150, R37, RZ, P1 ;  /* 0x000000ff25967208 */ /* 0x000fe20000800000 */
[----:B------:R-:W-:-:S02]  /*17de0*/  FADD.FTZ R144, -R130, R40 ;  /* 0x0000002882907221 */ /* 0x000fc40000010100 */
[C---:B------:R-:W-:Y:S02]  /*17df0*/  FADD.FTZ R40, -R130.reuse, R38 ;  /* 0x0000002682287221 */ /* 0x040fe40000010100 */
[----:B------:R-:W-:Y:S02]  /*17e00*/  FADD.FTZ R38, -R130, R33 ;  /* 0x0000002182267221 */ /* 0x000fe40000010100 */
[----:B-1----:R-:W-:Y:S02]  /*17e10*/  FFMA.FTZ R33, R146, R39, c[0x0][0x228] ;  /* 0x00008a0092217623 */ /* 0x002fe40000010027 */
[C---:B------:R-:W-:Y:S01]  /*17e20*/  FADD.FTZ R154, -R130.reuse, R21 ;  /* 0x00000015829a7221 */ /* 0x040fe20000010100 */
[----:B------:R-:W-:Y:S01]  /*17e30*/  @!P0 MOV R21, 0x4 ;  /* 0x0000000400158802 */ /* 0x000fe20000000f00 */
[----:B------:R-:W-:Y:S02]  /*17e40*/  FADD.FTZ R33, R33, R150 ;  /* 0x0000009621217221 */ /* 0x000fe40000010000 */
[----:B------:R-:W-:-:S02]  /*17e50*/  FADD.FTZ R150, -R130, R24 ;  /* 0x0000001882967221 */ /* 0x000fc40000010100 */
        /* <DEDUP_REMOVED lines=21> */
[----:B------:R-:W-:Y:S02]  /*17fb0*/  FADD.FTZ R19, -R130, R19 ;  /* 0x0000001382137221 */ /* 0x000fe40000010100 */
[C---:B------:R-:W-:Y:S01]  /*17fc0*/  @!P0 IMAD.WIDE R16, R126.reuse, R21, c[0x0][0x1a8] ;  /* 0x00006a007e108625 */ /* 0x040fe200078e0215 */
[----:B------:R-:W-:-:S03]  /*17fd0*/  IADD3 R126, R126, c[0x0][0x160], RZ ;  /* 0x000058007e7e7a10 */ /* 0x000fc60007ffe0ff */
[C---:B------:R-:W-:Y:S01]  /*17fe0*/  FADD.FTZ R120, -R130.reuse, R120 ;  /* 0x0000007882787221 */ /* 0x040fe20000010100 */
[----:B-1----:R0:W-:Y:S01]  /*17ff0*/  @!P0 STG.E [R16.64], R25 ;  /* 0x0000001910008986 */ /* 0x0021e2000c101906 */
[C---:B------:R-:W-:Y:S02]  /*18000*/  FADD.FTZ R37, -R130.reuse, R121 ;  /* 0x0000007982257221 */ /* 0x040fe40000010100 */
[C---:B------:R-:W-:Y:S02]  /*18010*/  FADD.FTZ R122, -R130.reuse, R122 ;  /* 0x0000007a827a7221 */ /* 0x040fe40000010100 */
        /* <DEDUP_REMOVED lines=34> */
[----:B0-----:R-:W-:Y:S02]  /*18240*/  FFMA.FTZ R25, R81, R138, R113 ;  /* 0x0000008a51197223 */ /* 0x001fe40000010071 */
[----:B------:R-:W-:Y:S02]  /*18250*/  FFMA.FTZ R20, R79, R20, R111 ;  /* 0x000000144f147223 */ /* 0x000fe4000001006f */
[----:B------:R-:W-:Y:S01]  /*18260*/  FFMA.FTZ R38, R77, R38, R109 ;  /* 0x000000264d267223 */ /* 0x000fe2000001006d */
[----:B------:R-:W-:Y:S01]  /*18270*/  F2FP.BF16.PACK_AB R18, R25, R18 ;  /* 0x000000121912723e */ /* 0x000fe200000010ff */
[----:B------:R-:W-:Y:S02]  /*18280*/  FFMA.FTZ R25, R76, R21, R108 ;  /* 0x000000154c197223 */ /* 0x000fe4000001006c */
        /* <DEDUP_REMOVED lines=9> */
[----:B------:R-:W-:Y:S01]  /*18320*/  LEA R38, P1, R129, c[0x0][0x208], 0x4 ;  /* 0x0000820081267a11 */ /* 0x000fe200078220ff */
        /* <DEDUP_REMOVED lines=12> */
[----:B------:R-:W-:Y:S01]  /*183f0*/  FFMA.FTZ R17, R86, R43, R118 ;  /* 0x0000002b56117223 */ /* 0x000fe20000010076 */
[----:B------:R-:W-:Y:S01]  /*18400*/  IADD3 R32, R128, 0x80, RZ ;  /* 0x0000008080207810 */ /* 0x000fe20007ffe0ff */
[----:B------:R-:W-:Y:S01]  /*18410*/  FFMA.FTZ R19, R82, R123, R114 ;  /* 0x0000007b52137223 */ /* 0x000fe20000010072 */
[C---:B------:R-:W-:Y:S01]  /*18420*/  IADD3 R34, R128.reuse, 0x100, RZ ;  /* 0x0000010080227810 */ /* 0x040fe20007ffe0ff */
        /* <DEDUP_REMOVED lines=17> */
[----:B------:R-:W-:Y:S01]  /*18540*/  ISETP.GE.AND P0, PT, R126, c[0x0][0x164], PT ;  /* 0x000059007e007a0c */ /* 0x000fe20003f06270 */
[----:B------:R-:W-:Y:S01]  /*18550*/  FFMA.FTZ R27, R66, R135, R98 ;  /* 0x00000087421b7223 */ /* 0x000fe20000010062 */
[----:B------:R-:W-:Y:S01]  /*18560*/  F2FP.BF16.PACK_AB R22, R22, R41 ;  /* 0x000000291616723e */ /* 0x000fe200000010ff */
[----:B------:R-:W-:Y:S01]  /*18570*/  FFMA.FTZ R160, R67, R160, R99 ;  /* 0x000000a043a07223 */ /* 0x000fe20000010063 */
[----:B------:R-:W-:Y:S01]  /*18580*/  LOP3.LUT P1, RZ, R9, 0xff, RZ, 0xc0, !PT ;  /* 0x000000ff09ff7812 */ /* 0x000fe2000782c0ff */
[----:B------:R-:W-:-:S02]  /*18590*/  FFMA.FTZ R43, R65, R154, R97 ;  /* 0x0000009a412b7223 */ /* 0x000fc40000010061 */
[----:B------:R-:W-:Y:S01]  /*185a0*/  IMAD.MOV.U32 R35, RZ, RZ, 0x10 ;  /* 0x00000010ff237424 */ /* 0x000fe200078e00ff */
[----:B------:R-:W-:Y:S02]  /*185b0*/  F2FP.BF16.PACK_AB R27, R160, R27 ;  /* 0x0000001ba01b723e */ /* 0x000fe400000010ff */
[----:B------:R-:W-:Y:S01]  /*185c0*/  F2FP.BF16.PACK_AB R26, R43, R26 ;  /* 0x0000001a2b1a723e */ /* 0x000fe200000010ff */
[----:B------:R-:W-:Y:S01]  /*185d0*/  IMAD.WIDE.U32 R32, R32, R35, c[0x0][0x208] ;  /* 0x0000820020207625 */ /* 0x000fe200078e0023 */
[----:B------:R-:W-:-:S03]  /*185e0*/  SEL R9, RZ, 0x1, P1 ;  /* 0x00000001ff097807 */ /* 0x000fc60000800000 */
[----:B------:R-:W-:Y:S01]  /*185f0*/  IMAD.WIDE.U32 R34, R34, R35, c[0x0][0x208] ;  /* 0x0000820022227625 */ /* 0x000fe200078e0023 */
[----:B------:R0:W-:Y:S04]  /*18600*/  STG.E.128 [R32.64], R20 ;  /* 0x0000001420007986 */ /* 0x0001e8000c101d06 */
[----:B------:R0:W-:Y:S04]  /*18610*/  STG.E.128 [R34.64], R24 ;  /* 0x0000001822007986 */ /* 0x0001e8000c101d06 */
[----:B------:R0:W-:Y:S02]  /*18620*/  STG.E.128 [R38.64], R28 ;  /* 0x0000001c26007986 */ /* 0x0001e4000c101d06 */
[----:B0-----:R-:W-:Y:S01]  /*18630*/  @P0 CALL.REL.NOINC `(.L_x_13113) ;  /* 0x0000001000000944 */ /* 0x001fe20003c00000 */
[----:B------:R-:W-:Y:S05]  /*18640*/  BRA `(.L_x_13114) ;  /* 0xfffe81e000007947 */ /* 0x000fea000383ffff */
.L_x_13113:
[----:B------:R-:W-:Y:S05]  /*18650*/  EXIT ;  /* 0x000000000000794d */ /* 0x000fea0003800000 */
.L_x_13111:
[----:B------:R-:W-:Y:S01]  /*18660*/  IMAD.MOV.U32 R140, RZ, RZ, 0x1 ;  /* 0x00000001ff8c7424 */ /* 0x000fe200078e00ff */
[----:B------:R-:W-:Y:S01]  /*18670*/  MOV R134, 0x186b0 ;  /* 0x000186b000867802 */ /* 0x000fe20000000f00 */
[----:B------:R-:W-:-:S02]  /*18680*/  IMAD.MOV.U32 R131, RZ, RZ, 0x1f ;  /* 0x0000001fff837424 */ /* 0x000fc400078e00ff */
[----:B------:R-:W-:Y:S02]  /*18690*/  IMAD.MOV.U32 R138, RZ, RZ, -0x1 ;  /* 0xffffffffff8a7424 */ /* 0x000fe400078e00ff */
[----:B------:R-:W-:Y:S05]  /*186a0*/  CALL.REL.NOINC `($__internal_39_$__cuda_sm70_shflsync_bfly_p) ;  /* 0x0000079000007944 */ /* 0x000fea0003c00000 */
[----:B-1----:R-:W-:Y:S01]  /*186b0*/  MOV R130, R140 ;  /* 0x0000008c00827202 */ /* 0x002fe20000000f00 */
[----:B0-----:R-:W-:Y:S05]  /*186c0*/  BRA `(.L_x_13115) ;  /* 0xffffee1000007947 */ /* 0x001fea000383ffff */
.L_x_13112:
[----:B------:R-:W-:Y:S01]  /*186d0*/  IMAD.MOV.U32 R140, RZ, RZ, 0x2 ;  /* 0x00000002ff8c7424 */ /* 0x000fe200078e00ff */
[----:B------:R-:W-:Y:S01]  /*186e0*/  MOV R134, 0x18720 ;  /* 0x0001872000867802 */ /* 0x000fe20000000f00 */
[----:B------:R-:W-:Y:S02]  /*186f0*/  IMAD.MOV.U32 R131, RZ, RZ, 0x1f ;  /* 0x0000001fff837424 */ /* 0x000fe400078e00ff */
[----:B------:R-:W-:Y:S02]  /*18700*/  IMAD.MOV.U32 R138, RZ, RZ, -0x1 ;  /* 0xffffffffff8a7424 */ /* 0x000fe400078e00ff */
[----:B------:R-:W-:Y:S05]  /*18710*/  CALL.REL.NOINC `($__internal_39_$__cuda_sm70_shflsync_bfly_p) ;  /* 0x0000072000007944 */ /* 0x000fea0003c00000 */
[----:B0-----:R-:W-:Y:S01]  /*18720*/  HFMA2.MMA R131, -RZ, RZ, 0, 1.847743988037109375e-06 ;  /* 0x0000001fff837435 */ /* 0x001fe200000001ff */
[----:B-1----:R-:W-:Y:S01]  /*18730*/  FADD.FTZ R133, R133, R140 ;  /* 0x0000008c85857221 */ /* 0x002fe20000010000 */
[----:B------:R-:W-:Y:S01]  /*18740*/  MOV R134, 0x18780 ;  /* 0x0001878000867802 */ /* 0x000fe20000000f00 */
[----:B------:R-:W-:Y:S02]  /*18750*/  IMAD.MOV.U32 R140, RZ, RZ, 0x4 ;  /* 0x00000004ff8c7424 */ /* 0x000fe400078e00ff */
[----:B------:R-:W-:-:S02]  /*18760*/  IMAD.MOV.U32 R138, RZ, RZ, -0x1 ;  /* 0xffffffffff8a7424 */ /* 0x000fc400078e00ff */
[----:B------:R-:W-:Y:S05]  /*18770*/  CALL.REL.NOINC `($__internal_39_$__cuda_sm70_shflsync_bfly_p) ;  /* 0x000006c000007944 */ /* 0x000fea0003c00000 */
[----:B01----:R-:W-:Y:S01]  /*18780*/  FADD.FTZ R133, R133, R140 ;  /* 0x0000008c85857221 */ /* 0x003fe20000010000 */
[----:B------:R-:W-:Y:S01]  /*18790*/  MOV R134, 0x187e0 ;  /* 0x000187e000867802 */ /* 0x000fe20000000f00 */
[----:B------:R-:W-:-:S02]  /*187a0*/  IMAD.MOV.U32 R140, RZ, RZ, 0x8 ;  /* 0x00000008ff8c7424 */ /* 0x000fc400078e00ff */
[----:B------:R-:W-:Y:S02]  /*187b0*/  IMAD.MOV.U32 R131, RZ, RZ, 0x1f ;  /* 0x0000001fff837424 */ /* 0x000fe400078e00ff */
[----:B------:R-:W-:Y:S02]  /*187c0*/  IMAD.MOV.U32 R138, RZ, RZ, -0x1 ;  /* 0xffffffffff8a7424 */ /* 0x000fe400078e00ff */
[----:B------:R-:W-:Y:S05]  /*187d0*/  CALL.REL.NOINC `($__internal_39_$__cuda_sm70_shflsync_bfly_p) ;  /* 0x0000066000007944 */ /* 0x000fea0003c00000 */
[----:B01----:R-:W-:Y:S01]  /*187e0*/  FADD.FTZ R133, R133, R140 ;  /* 0x0000008c85857221 */ /* 0x003fe20000010000 */
[----:B------:R-:W-:Y:S01]  /*187f0*/  MOV R140, 0x10 ;  /* 0x00000010008c7802 */ /* 0x000fe20000000f00 */
[----:B------:R-:W-:Y:S01]  /*18800*/  IMAD.MOV.U32 R131, RZ, RZ, 0x1f ;  /* 0x0000001fff837424 */ /* 0x000fe200078e00ff */
[----:B------:R-:W-:Y:S01]  /*18810*/  MOV R134, 0x18840 ;  /* 0x0001884000867802 */ /* 0x000fe20000000f00 */
[----:B------:R-:W-:Y:S02]  /*18820*/  IMAD.MOV.U32 R138, RZ, RZ, -0x1 ;  /* 0xffffffffff8a7424 */ /* 0x000fe400078e00ff */
[----:B------:R-:W-:Y:S05]  /*18830*/  CALL.REL.NOINC `($__internal_39_$__cuda_sm70_shflsync_bfly_p) ;  /* 0x0000060000007944 */ /* 0x000fea0003c00000 */
        /* <DEDUP_REMOVED lines=70> */
[----:B------:R-:W-:Y:S05]  /*18ca0*/  CALL.REL.NOINC `($__internal_39_$__cuda_sm70_shflsync_bfly_p) ;  /* 0x0000019000007944 */ /* 0x000fea0003c00000 */
[----:B01----:R-:W-:Y:S01]  /*18cb0*/  FADD.FTZ R133, R133, R140 ;  /* 0x0000008c85857221 */ /* 0x003fe20000010000 */
[----:B------:R-:W-:Y:S01]  /*18cc0*/  MOV R134, 0x18d10 ;  /* 0x00018d1000867802 */ /* 0x000fe20000000f00 */
[----:B------:R-:W-:Y:S02]  /*18cd0*/  IMAD.MOV.U32 R140, RZ, RZ, 0x2 ;  /* 0x00000002ff8c7424 */ /* 0x000fe400078e00ff */
[----:B------:R-:W-:Y:S02]  /*18ce0*/  IMAD.MOV.U32 R131, RZ, RZ, 0x1f ;  /* 0x0000001fff837424 */ /* 0x000fe400078e00ff */
[----:B------:R-:W-:Y:S02]  /*18cf0*/  IMAD.MOV.U32 R138, RZ, RZ, -0x1 ;  /* 0xffffffffff8a7424 */ /* 0x000fe400078e00ff */
[----:B------:R-:W-:Y:S05]  /*18d00*/  CALL.REL.NOINC `($__internal_39_$__cuda_sm70_shflsync_bfly_p) ;  /* 0x0000013000007944 */ /* 0x000fea0003c00000 */
[----:B0-----:R-:W-:Y:S01]  /*18d10*/  HFMA2.MMA R131, -RZ, RZ, 0, 1.847743988037109375e-06 ;  /* 0x0000001fff837435 */ /* 0x001fe200000001ff */
[----:B-1----:R-:W-:Y:S01]  /*18d20*/  FADD.FTZ R133, R133, R140 ;  /* 0x0000008c85857221 */ /* 0x002fe20000010000 */
[----:B------:R-:W-:Y:S01]  /*18d30*/  MOV R134, 0x18d70 ;  /* 0x00018d7000867802 */ /* 0x000fe20000000f00 */
[----:B------:R-:W-:-:S02]  /*18d40*/  IMAD.MOV.U32 R140, RZ, RZ, 0x4 ;  /* 0x00000004ff8c7424 */ /* 0x000fc400078e00ff */
[----:B------:R-:W-:Y:S02]  /*18d50*/  IMAD.MOV.U32 R138, RZ, RZ, -0x1 ;  /* 0xffffffffff8a7424 */ /* 0x000fe400078e00ff */
[----:B------:R-:W-:Y:S05]  /*18d60*/  CALL.REL.NOINC `($__internal_39_$__cuda_sm70_shflsync_bfly_p) ;  /* 0x000000d000007944 */ /* 0x000fea0003c00000 */
[----:B01----:R-:W-:Y:S01]  /*18d70*/  FADD.FTZ R133, R133, R140 ;  /* 0x0000008c85857221 */ /* 0x003fe20000010000 */
[----:B------:R-:W-:Y:S01]  /*18d80*/  MOV R134, 0x18dd0 ;  /* 0x00018dd000867802 */ /* 0x000fe20000000f00 */
[----:B------:R-:W-:Y:S02]  /*18d90*/  IMAD.MOV.U32 R140, RZ, RZ, 0x8 ;  /* 0x00000008ff8c7424 */ /* 0x000fe400078e00ff */
[----:B------:R-:W-:Y:S02]  /*18da0*/  IMAD.MOV.U32 R131, RZ, RZ, 0x1f ;  /* 0x0000001fff837424 */ /* 0x000fe400078e00ff */
[----:B------:R-:W-:Y:S02]  /*18db0*/  IMAD.MOV.U32 R138, RZ, RZ, -0x1 ;  /* 0xffffffffff8a7424 */ /* 0x000fe400078e00ff */
[----:B------:R-:W-:Y:S05]  /*18dc0*/  CALL.REL.NOINC `($__internal_39_$__cuda_sm70_shflsync_bfly_p) ;  /* 0x0000007000007944 */ /* 0x000fea0003c00000 */
[----:B01----:R-:W-:Y:S01]  /*18dd0*/  FADD.FTZ R133, R133, R140 ;  /* 0x0000008c85857221 */ /* 0x003fe20000010000 */
[----:B------:R-:W-:Y:S01]  /*18de0*/  MOV R140, 0x10 ;  /* 0x00000010008c7802 */ /* 0x000fe20000000f00 */
[----:B------:R-:W-:Y:S01]  /*18df0*/  IMAD.MOV.U32 R131, RZ, RZ, 0x1f ;  /* 0x0000001fff837424 */ /* 0x000fe200078e00ff */
[----:B------:R-:W-:Y:S01]  /*18e00*/  MOV R134, 0x18e30 ;  /* 0x00018e3000867802 */ /* 0x000fe20000000f00 */
[----:B------:R-:W-:-:S02]  /*18e10*/  IMAD.MOV.U32 R138, RZ, RZ, -0x1 ;  /* 0xffffffffff8a7424 */ /* 0x000fc400078e00ff */
[----:B------:R-:W-:Y:S05]  /*18e20*/  CALL.REL.NOINC `($__internal_39_$__cuda_sm70_shflsync_bfly_p) ;  /* 0x0000001000007944 */ /* 0x000fea0003c00000 */
[----:B01----:R-:W-:Y:S05]  /*18e30*/  BRA `(.L_x_13116) ;  /* 0xffffebe000007947 */ /* 0x003fea000383ffff */
        .weak           $__internal_39_$__cuda_sm70_shflsync_bfly_p
        .type           $__internal_39_$__cuda_sm70_shflsync_bfly_p,@function
        .size           $__internal_39_$__cuda_sm70_shflsync_bfly_p,(.L_x_26499 - $__internal_39_$__cuda_sm70_shflsync_bfly_p)
$__internal_39_$__cuda_sm70_shflsync_bfly_p:
[----:B------:R-:W-:Y:S01]  /*18e40*/  IMAD.MOV.U32 R135, RZ, RZ, 0x0 ;  /* 0x00000000ff877424 */ /* 0x000fe200078e00ff */
[----:B------:R-:W-:Y:S04]  /*18e50*/  WARPSYNC R138 ;  /* 0x0000008a00007348 */ /* 0x000fe80003800000 */
[----:B------:R0:W1:Y:S01]  /*18e60*/  SHFL.BFLY PT, R140, R133, R140, R131 ;  /* 0x0c00008c858c7389 */ /* 0x00006200000e0083 */
[----:B------:R-:W-:Y:S05]  /*18e70*/  RET.REL.NODEC R134 `(_ZN10layer_norm31ln_parallel_residual_fwd_kernelINS_13Kernel_traitsIf13__nv_bfloat16fS2_fjLj4096ELj1ELj1ELj4ELj16ENS_18Kernel_traits_baseILj4096EfS2_fS2_fjLj128EEEEELb1ELb1ELb1EEEvNS_9FwdParamsE) ;  /* 0xfffe718086007950 */ /* 0x000fea0003c3ffff */
.L_x_13117:
        /* <DEDUP_REMOVED lines=16> */
.L_x_26499:


//--------------------- .text._ZN10layer_norm31ln_parallel_residual_fwd_kernelINS_13Kernel_traitsIf6__halfS2_S2_fjLj4096ELj1ELj1ELj4ELj16ENS_18Kernel_traits_baseILj4096EfS2_S2_S2_fjLj128EEEEELb0ELb0ELb0EEEvNS_9FwdParamsE --------------------------
	.section	.text._ZN10layer_norm31ln_parallel_residual_fwd_kernelINS_13Kernel_traitsIf6__halfS2_S2_fjLj4096ELj1ELj1ELj4ELj16ENS_18Kernel_traits_baseILj4096EfS2_S2_S2_fjLj128EEEEELb0ELb0ELb0EEEvNS_9FwdParamsE,"ax",@progbits
	.sectioninfo	@"SHI_REGISTERS=201"
	.align	128
        .global         _ZN10layer_norm31ln_parallel_residual_fwd_kernelINS_13Kernel_traitsIf6__halfS2_S2_fjLj4096ELj1ELj1ELj4ELj16ENS_18Kernel_traits_baseILj4096EfS2_S2_S2_fjLj128EEEEELb0ELb0ELb0EEEvNS_9FwdParamsE
        .type           _ZN10layer_norm31ln_parallel_residual_fwd_kernelINS_13Kernel_traitsIf6__halfS2_S2_fjLj4096ELj1ELj1ELj4ELj16ENS_18Kernel_traits_baseILj4096EfS2_S2_S2_fjLj128EEEEELb0ELb0ELb0EEEvNS_9FwdParamsE,@function
        .size           _ZN10layer_norm31ln_parallel_residual_fwd_kernelINS_13Kernel_traitsIf6__halfS2_S2_fjLj4096ELj1ELj1ELj4ELj16ENS_18Kernel_traits_baseILj4096EfS2_S2_S2_fjLj128EEEEELb0ELb0ELb0EEEvNS_9FwdParamsE,(.L_x_26500 - _ZN10layer_norm31ln_parallel_residual_fwd_kernelINS_13Kernel_traitsIf6__halfS2_S2_fjLj4096ELj1ELj1ELj4ELj16ENS_18Kernel_traits_baseILj4096EfS2_S2_S2_fjLj128EEEEELb0ELb0ELb0EEEvNS_9FwdParamsE)
        .other          _ZN10layer_norm31ln_parallel_residual_fwd_kernelINS_13Kernel_traitsIf6__halfS2_S2_fjLj4096ELj1ELj1ELj4ELj16ENS_18Kernel_traits_baseILj4096EfS2_S2_S2_fjLj128EEEEELb0ELb0ELb0EEEvNS_9FwdParamsE,@"STO_CUDA_ENTRY STV_DEFAULT"
_ZN10layer_norm31ln_parallel_residual_fwd_kernelINS_13Kernel_traitsIf6__halfS2_S2_fjLj4096ELj1ELj1ELj4ELj16ENS_18Kernel_traits_baseILj4096EfS2_S2_S2_fjLj128EEEEELb0ELb0ELb0EEEvNS_9FwdParamsE:
.text._ZN10layer_norm31ln_parallel_residual_fwd_kernelINS_13Kernel_traitsIf6__halfS2_S2_fjLj4096ELj1ELj1ELj4ELj16ENS_18Kernel_traits_baseILj4096EfS2_S2_S2_fjLj128EEEEELb0ELb0ELb0EEEvNS_9FwdParamsE:
        /* <DEDUP_REMOVED lines=47> */
.L_x_13119:
[----:B------:R-:W-:Y:S05]  /*02f0*/  BSYNC B0 ;  /* 0x0000000000007941 */ /* 0x000fea0003800000 */
.L_x_13118:
        /* <DEDUP_REMOVED lines=12> */
[C---:B------:R-:W-:Y:S02]  /*03c0*/  @P0 LEA.HI.X R5, R10.reuse, c[0x0][0x21c], RZ, 0x5, P2 ;  /* 0x000087000a050a11 */ /* 0x040fe400010f2cff */
[----:B------:R-:W-:Y:S02]  /*03d0*/  MOV R9, 0x20 ;  /* 0x0000002000097802 */ /* 0x000fe40000000f00 */
[----:B------:R-:W-:Y:S01]  /*03e0*/  SHF.L.U64.HI R11, R10, 0x5, RZ ;  /* 0x000000050a0b7819 */ /* 0x000fe200000102ff */
[----:B------:R0:W5:Y:S01]  /*03f0*/  @P0 LDG.E.128 R108, [R4.64] ;  /* 0x00000004046c0981 */ /* 0x000162000c1e1d00 */
[----:B------:R-:W-:-:S03]  /*0400*/  @P1 IADD3 R6, P2, R7, c[0x0][0x220], RZ ;  /* 0x0000880007061a10 */ /* 0x000fc60007f5e0ff */
        /* <DEDUP_REMOVED lines=16> */
.L_x_13121:
[----:B------:R-:W-:Y:S05]  /*0510*/  BSYNC B0 ;  /* 0x0000000000007941 */ /* 0x000fea0003800000 */
.L_x_13120:
        /* <DEDUP_REMOVED lines=11> */
[----:B------:R-:W-:-:S08]  /*05d0*/  SHF.L.U32 R7, R10, 0x5, RZ ;  /* 0x000000050a077819 */ /* 0x000fd000000006ff */
        /* <DEDUP_REMOVED lines=21> */
.L_x_13123:
[----:B------:R-:W-:Y:S05]  /*0730*/  BSYNC B0 ;  /* 0x0000000000007941 */ /* 0x000fea0003800000 */
.L_x_13122:
        /* <DEDUP_REMOVED lines=12> */
[----:B------:R-:W-:Y:S02]  /*0800*/  @P0 LEA.HI.X R5, R10, c[0x0][0x21c], RZ, 0x5, P2 ;  /* 0x000087000a050a11 */ /* 0x000fe400010f2cff */
[----:B------:R-:W-:Y:S02]  /*0810*/  SHF.R.U32.HI R7, RZ, 0x1b, R10 ;  /* 0x0000001bff077819 */ /* 0x000fe4000001160a */
[----:B------:R-:W-:Y:S01]  /*0820*/  MOV R11, 0x20 ;  /* 0x00000020000b7802 */ /* 0x000fe20000000f00 */
[----:B------:R0:W5:Y:S01]  /*0830*/  @P0 LDG.E.128 R44, [R4.64] ;  /* 0x00000004042c0981 */ /* 0x000162000c1e1d00 */
[----:B------:R-:W-:-:S03]  /*0840*/  @P1 IADD3 R8, P2, R6, c[0x0][0x220], RZ ;  /* 0x0000880006081a10 */ /* 0x000fc60007f5e0ff */
        /* <DEDUP_REMOVED lines=15> */
.L_x_13125:
[----:B------:R-:W-:Y:S05]  /*0940*/  BSYNC B0 ;  /* 0x0000000000007941 */ /* 0x000fea0003800000 */
.L_x_13124:
[----:B------:R-:W1:Y:S02]  /*0950*/  S2UR UR6, SR_CTAID.X ;  /* 0x00000000000679c3 */ /* 0x000e640000002500 */
[----:B-1----:R-:W-:-:S04]  /*0960*/  LEA.HI R152, R0, UR6, RZ, 0x19 ;  /* 0x0000000600987c11 */ /* 0x002fc8000f8fc8ff */
[----:B------:R-:W-:-:S13]  /*0970*/  ISETP.GE.AND P0, PT, R152, c[0x0][0x164], PT ;  /* 0x0000590098007a0c */ /* 0x000fda0003f06270 */
[----:B------:R-:W-:Y:S05]  /*0980*/  @P0 EXIT ;  /* 0x000000000000094d */ /* 0x000fea0003800000 */
[----:B------:R-:W-:Y:S01]  /*0990*/  SHF.R.S32.HI R3, RZ, 0x3, R3 ;  /* 0x00000003ff037819 */ /* 0x000fe20000011403 */
[----:B------:R-:W-:Y:S01]  /*09a0*/  HFMA2.MMA R153, -RZ, RZ, 0, 5.9604644775390625e-08 ;  /* 0x00000001ff997435 */ /* 0x000fe200000001ff */
[----:B0-----:R-:W-:Y:S01]  /*09b0*/  LOP3.LUT R5, R0, 0x60, RZ, 0xc0, !PT ;  /* 0x0000006000057812 */ /* 0x001fe200078ec0ff */
        /* <DEDUP_REMOVED lines=13> */
[----:B------:R-:W0:Y:S01]  /*0a90*/  I2F.U32 R3, R5 ;  /* 0x0000000500037306 */ /* 0x000e220000201000 */
[----:B------:R-:W-:Y:S02]  /*0aa0*/  MOV R4, c[0x0][0x180] ;  /* 0x0000600000047a02 */ /* 0x000fe40000000f00 */
[----:B------:R-:W-:Y:S02]  /*0ab0*/  IMNMX R7, R7, 0x20, PT ;  /* 0x0000002007077817 */ /* 0x000fe40003800200 */
[----:B------:R-:W-:Y:S02]  /*0ac0*/  LOP3.LUT P2, RZ, R4, c[0x0][0x178], RZ, 0xfc, !PT ;  /* 0x00005e0004ff7a12 */ /* 0x000fe4000784fcff */
[----:B------:R-:W-:-:S02]  /*0ad0*/  MOV R4, c[0x0][0x184] ;  /* 0x0000610000047a02 */ /* 0x000fc40000000f00 */
[----:B------:R-:W-:Y:S02]  /*0ae0*/  IADD3 R7, R6, R7, RZ ;  /* 0x0000000706077210 */ /* 0x000fe40007ffe0ff */
[----:B------:R-:W-:Y:S02]  /*0af0*/  LOP3.LUT P2, RZ, R4, c[0x0][0x17c], RZ, 0xfc, P2 ;  /* 0x00005f0004ff7a12 */ /* 0x000fe4000104fcff */
[----:B------:R-:W-:Y:S01]  /*0b00*/  SHF.L.U32 R154, R7, 0x3, RZ ;  /* 0x00000003079a7819 */ /* 0x000fe200000006ff */
[----:B0-----:R-:W0:Y:S08]  /*0b10*/  MUFU.RCP R3, R3 ;  /* 0x0000000300037308 */ /* 0x001e300000001000 */
.L_x_13273:
        /* <DEDUP_REMOVED lines=25> */
[----:B-1----:R-:W-:-:S04]  /*0cb0*/  ISETP.NE.U32.AND P0, PT, RZ, c[0x0][0x180], PT ;  /* 0x00006000ff007a0c */ /* 0x002fc80003f05070 */
[----:B------:R-:W-:-:S13]  /*0cc0*/  ISETP.NE.AND.EX P0, PT, RZ, c[0x0][0x184], PT, P0 ;  /* 0x00006100ff007a0c */ /* 0x000fda0003f05300 */
[----:B------:R-:W-:Y:S05]  /*0cd0*/  @P0 BRA `(.L_x_13129) ;  /* 0x0000002000000947 */ /* 0x000fea0003800000 */
[----:B------:R-:W-:Y:S05]  /*0ce0*/  @P2 BRA `(.L_x_13130) ;  /* 0x0000008000002947 */ /* 0x000fea0003800000 */
[----:B------:R-:W-:Y:S05]  /*0cf0*/  BRA `(.L_x_13131) ;  /* 0x0000009000007947 */ /* 0x000fea0003800000 */
.L_x_13129:
[----:B-----5:R-:W-:-:S05]  /*0d00*/  HADD2.F32 R148, -RZ, R8.H0_H0 ;  /* 0x20000008ff947230 */ /* 0x020fca0000004100 */
[----:B------:R-:W-:Y:S01]  /*0d10*/  FADD.FTZ R175, R148, R175 ;  /* 0x000000af94af7221 */ /* 0x000fe20000010000 */
[----:B------:R-:W-:Y:S05]  /*0d20*/  BRA `(.L_x_13130) ;  /* 0x0000004000007947 */ /* 0x000fea0003800000 */
.L_x_13128:
[----:B-1---5:R-:W-:Y:S02]  /*0d30*/  HADD2.F32 R148, -RZ, R12.H0_H0 ;  /* 0x2000000cff947230 */ /* 0x022fe40000004100 */
[----:B------:R-:W-:-:S03]  /*0d40*/  @P1 HADD2.F32 R150, -RZ, R8.H0_H0 ;  /* 0x20000008ff961230 */ /* 0x000fc60000004100 */
[----:B------:R-:W-:-:S04]  /*0d50*/  FADD.FTZ R175, R148, R175 ;  /* 0x000000af94af7221 */ /* 0x000fc80000010000 */
[----:B------:R-:W-:-:S05]  /*0d60*/  @P1 FADD.FTZ R175, R150, R175 ;  /* 0x000000af96af1221 */ /* 0x000fca0000010000 */
.L_x_13130:
[----:B------:R-:W-:-:S04]  /*0d70*/  F2FP.PACK_AB R148, RZ, R175 ;  /* 0x000000afff94723e */ /* 0x000fc800000000ff */
[----:B------:R-:W-:Y:S02]  /*0d80*/  PRMT R4, R148, 0x7610, R4 ;  /* 0x0000761094047816 */ /* 0x000fe40000000004 */
.L_x_13131:
[----:B------:R-:W-:Y:S01]  /*0d90*/  HADD2.F32 R181, -RZ, R144.H1_H1 ;  /* 0x30000090ffb57230 */ /* 0x000fe20000004100 */
[----:B------:R-:W-:Y:S05]  /*0da0*/  @P6 BRA `(.L_x_13132) ;  /* 0x0000008000006947 */ /* 0x000fea0003800000 */
[----:B------:R-:W-:-:S04]  /*0db0*/  ISETP.NE.U32.AND P0, PT, RZ, c[0x0][0x180], PT ;  /* 0x00006000ff007a0c */ /* 0x000fc80003f05070 */
[----:B------:R-:W-:-:S13]  /*0dc0*/  ISETP.NE.AND.EX P0, PT, RZ, c[0x0][0x184], PT, P0 ;  /* 0x00006100ff007a0c */ /* 0x000fda0003f05300 */
[----:B------:R-:W-:Y:S05]  /*0dd0*/  @P0 BRA `(.L_x_13133) ;  /* 0x0000002000000947 */ /* 0x000fea0003800000 */
[----:B------:R-:W-:Y:S05]  /*0de0*/  @P2 BRA `(.L_x_13134) ;  /* 0x0000008000002947 */ /* 0x000fea0003800000 */
[----:B------:R-:W-:Y:S05]  /*0df0*/  BRA `(.L_x_13135) ;  /* 0x0000009000007947 */ /* 0x000fea0003800000 */
.L_x_13133:
[----:B-----5:R-:W-:-:S05]  /*0e00*/  HADD2.F32 R144, -RZ, R8.H1_H1 ;  /* 0x30000008ff907230 */ /* 0x020fca0000004100 */
[----:B------:R-:W-:Y:S01]  /*0e10*/  FADD.FTZ R181, R144, R181 ;  /* 0x000000b590b57221 */ /* 0x000fe20000010000 */
[----:B------:R-:W-:Y:S05]  /*0e20*/  BRA `(.L_x_13134) ;  /* 0x0000004000007947 */ /* 0x000fea0003800000 */
.L_x_13132:
[----:B-----5:R-:W-:Y:S02]  /*0e30*/  HADD2.F32 R144, -RZ, R12.H1_H1 ;  /* 0x3000000cff907230 */ /* 0x020fe40000004100 */
[----:B------:R-:W-:-:S03]  /*0e40*/  @P1 HADD2.F32 R148, -RZ, R8.H1_H1 ;  /* 0x30000008ff941230 */ /* 0x000fc60000004100 */
[----:B------:R-:W-:-:S04]  /*0e50*/  FADD.FTZ R181, R144, R181 ;  /* 0x000000b590b57221 */ /* 0x000fc80000010000 */
[----:B------:R-:W-:-:S05]  /*0e60*/  @P1 FADD.FTZ R181, R148, R181 ;  /* 0x000000b594b51221 */ /* 0x000fca0000010000 */
.L_x_13134:
[----:B------:R-:W-:-:S04]  /*0e70*/  F2FP.PACK_AB R144, RZ, R181 ;  /* 0x000000b5ff90723e */ /* 0x000fc800000000ff */
[----:B------:R-:W-:Y:S02]  /*0e80*/  PRMT R4, R4, 0x5410, R144 ;  /* 0x0000541004047816 */ /* 0x000fe40000000090 */
.L_x_13135:
[----:B------:R-:W-:Y:S01]  /*0e90*/  HADD2.F32 R182, -RZ, R145.H0_H0 ;  /* 0x20000091ffb67230 */ /* 0x000fe20000004100 */
[----:B------:R-:W-:Y:S05]  /*0ea0*/  @P6 BRA `(.L_x_13136) ;  /* 0x0000008000006947 */ /* 0x000fea0003800000 */
[----:B------:R-:W-:-:S04]  /*0eb0*/  ISETP.NE.U32.AND P0, PT, RZ, c[0x0][0x180], PT ;  /* 0x00006000ff007a0c */ /* 0x000fc80003f05070 */
[----:B------:R-:W-:-:S13]  /*0ec0*/  ISETP.NE.AND.EX P0, PT, RZ, c[0x0][0x184], PT, P0 ;  /* 0x00006100ff007a0c */ /* 0x000fda0003f05300 */
[----:B------:R-:W-:Y:S05]  /*0ed0*/  @P0 BRA `(.L_x_13137) ;  /* 0x0000002000000947 */ /* 0x000fea0003800000 */
[----:B------:R-:W-:Y:S05]  /*0ee0*/  @P2 BRA `(.L_x_13138) ;  /* 0x0000008000002947 */ /* 0x000fea0003800000 */
[----:B------:R-:W-:Y:S05]  /*0ef0*/  BRA `(.L_x_13139) ;  /* 0x0000009000007947 */ /* 0x000fea0003800000 */
.L_x_13137:
[----:B-----5:R-:W-:-:S05]  /*0f00*/  HADD2.F32 R149, -RZ, R9.H0_H0 ;  /* 0x20000009ff957230 */ /* 0x020fca0000004100 */
[----:B------:R-:W-:Y:S01]  /*0f10*/  FADD.FTZ R182, R149, R182 ;  /* 0x000000b695b67221 */ /* 0x000fe20000010000 */
[----:B------:R-:W-:Y:S05]  /*0f20*/  BRA `(.L_x_13138) ;  /* 0x0000004000007947 */ /* 0x000fea0003800000 */
.L_x_13136:
[----:B-----5:R-:W-:Y:S02]  /*0f30*/  HADD2.F32 R149, -RZ, R13.H0_H0 ;  /* 0x2000000dff957230 */ /* 0x020fe40000004100 */
[----:B------:R-:W-:-:S03]  /*0f40*/  @P1 HADD2.F32 R151, -RZ, R9.H0_H0 ;  /* 0x20000009ff971230 */ /* 0x000fc60000004100 */
[----:B------:R-:W-:-:S04]  /*0f50*/  FADD.FTZ R182, R149, R182 ;  /* 0x000000b695b67221 */ /* 0x000fc80000010000 */
[----:B------:R-:W-:-:S05]  /*0f60*/  @P1 FADD.FTZ R182, R151, R182 ;  /* 0x000000b697b61221 */ /* 0x000fca0000010000 */
.L_x_13138:
[----:B------:R-:W-:-:S04]  /*0f70*/  F2FP.PACK_AB R144, RZ, R182 ;  /* 0x000000b6ff90723e */ /* 0x000fc800000000ff */
[----:B------:R-:W-:Y:S02]  /*0f80*/  PRMT R5, R144, 0x7610, R5 ;  /* 0x0000761090057816 */ /* 0x000fe40000000005 */
.L_x_13139:
[----:B------:R-:W-:Y:S01]  /*0f90*/  HADD2.F32 R183, -RZ, R145.H1_H1 ;  /* 0x30000091ffb77230 */ /* 0x000fe20000004100 */
[----:B------:R-:W-:Y:S05]  /*0fa0*/  @P6 BRA `(.L_x_13140) ;  /* 0x0000008000006947 */ /* 0x000fea0003800000 */
[----:B------:R-:W-:-:S04]  /*0fb0*/  ISETP.NE.U32.AND P0, PT, RZ, c[0x0][0x180], PT ;  /* 0x00006000ff007a0c */ /* 0x000fc80003f05070 */
[----:B------:R-:W-:-:S13]  /*0fc0*/  ISETP.NE.AND.EX P0, PT, RZ, c[0x0][0x184], PT, P0 ;  /* 0x00006100ff007a0c */ /* 0x000fda0003f05300 */
[----:B------:R-:W-:Y:S05]  /*0fd0*/  @P0 BRA `(.L_x_13141) ;  /* 0x0000002000000947 */ /* 0x000fea0003800000 */
[----:B------:R-:W-:Y:S05]  /*0fe0*/  @P2 BRA `(.L_x_13142) ;  /* 0x0000008000002947 */ /* 0x000fea0003800000 */
[----:B------:R-:W-:Y:S05]  /*0ff0*/  BRA `(.L_x_13143) ;  /* 0x0000009000007947 */ /* 0x000fea0003800000 */
.L_x_13141:
[----:B-----5:R-:W-:-:S05]  /*1000*/  HADD2.F32 R144, -RZ, R9.H1_H1 ;  /* 0x30000009ff907230 */ /* 0x020fca0000004100 */
[----:B------:R-:W-:Y:S01]  /*1010*/  FADD.FTZ R183, R144, R183 ;  /* 0x000000b790b77221 */ /* 0x000fe20000010000 */
[----:B------:R-:W-:Y:S05]  /*1020*/  BRA `(.L_x_13142) ;  /* 0x0000004000007947 */ /* 0x000fea0003800000 */
.L_x_13140:
[----:B-----5:R-:W-:Y:S02]  /*1030*/  HADD2.F32 R144, -RZ, R13.H1_H1 ;  /* 0x3000000dff907230 */ /* 0x020fe40000004100 */
[----:B------:R-:W-:-:S03]  /*1040*/  @P1 HADD2.F32 R148, -RZ, R9.H1_H1 ;  /* 0x30000009ff941230 */ /* 0x000fc60000004100 */
[----:B------:R-:W-:-:S04]  /*1050*/  FADD.FTZ R183, R144, R183 ;  /* 0x000000b790b77221 */ /* 0x000fc80000010000 */
[----:B------:R-:W-:-:S05]  /*1060*/  @P1 FADD.FTZ R183, R148, R183 ;  /* 0x000000b794b71221 */ /* 0x000fca0000010000 */
.L_x_13142:
[----:B------:R-:W-:-:S04]  /*1070*/  F2FP.PACK_AB R144, RZ, R183 ;  /* 0x000000b7ff90723e */ /* 0x000fc800000000ff */
[----:B------:R-:W-:Y:S02]  /*1080*/  PRMT R5, R5, 0x5410, R144 ;  /* 0x0000541005057816 */ /* 0x000fe40000000090 */
.L_x_13143:
[----:B------:R-:W-:Y:S01]  /*1090*/  HADD2.F32 R184, -RZ, R146.H0_H0 ;  /* 0x20000092ffb87230 */ /* 0x000fe20000004100 */
[----:B------:R-:W-:Y:S05]  /*10a0*/  @P6 BRA `(.L_x_13144) ;  /* 0x0000008000006947 */ /* 0x000fea0003800000 */
[----:B------:R-:W-:-:S04]  /*10b0*/  ISETP.NE.U32.AND P0, PT, RZ, c[0x0][0x180], PT ;  /* 0x00006000ff007a0c */ /* 0x000fc80003f05070 */
[----:B------:R-:W-:-:S13]  /*10c0*/  ISETP.NE.AND.EX P0, PT, RZ, c[0x0][0x184], PT, P0 ;  /* 0x00006100ff007a0c */ /* 0x000fda0003f05300 */
[----:B------:R-:W-:Y:S05]  /*10d0*/  @P0 BRA `(.L_x_13145) ;  /* 0x0000002000000947 */ /* 0x000fea0003800000 */
[----:B------:R-:W-:Y:S05]  /*10e0*/  @P2 BRA `(.L_x_13146) ;  /* 0x0000008000002947 */ /* 0x000fea0003800000 */
[----:B------:R-:W-:Y:S05]  /*10f0*/  BRA `(.L_x_13147) ;  /* 0x0000009000007947 */ /* 0x000fea0003800000 */
.L_x_13145:
[----:B-----5:R-:W-:-:S05]  /*1100*/  HADD2.F32 R145, -RZ, R10.H0_H0 ;  /* 0x2000000aff917230 */ /* 0x020fca0000004100 */
[----:B------:R-:W-:Y:S01]  /*1110*/  FADD.FTZ R184, R145, R184 ;  /* 0x000000b891b87221 */ /* 0x000fe20000010000 */
[----:B------:R-:W-:Y:S05]  /*1120*/  BRA `(.L_x_13146) ;  /* 0x0000004000007947 */ /* 0x000fea0003800000 */
.L_x_13144:
[----:B-----5:R-:W-:Y:S02]  /*1130*/  HADD2.F32 R145, -RZ, R14.H0_H0 ;  /* 0x2000000eff917230 */ /* 0x020fe40000004100 */
[----:B------:R-:W-:-:S03]  /*1140*/  @P1 HADD2.F32 R149, -RZ, R10.H0_H0 ;  /* 0x2000000aff951230 */ /* 0x000fc60000004100 */
[----:B------:R-:W-:-:S04]  /*1150*/  FADD.FTZ R184, R145, R184 ;  /* 0x000000b891b87221 */ /* 0x000fc80000010000 */
[----:B------:R-:W-:-:S05]  /*1160*/  @P1 FADD.FTZ R184, R149, R184 ;  /* 0x000000b895b81221 */ /* 0x000fca0000010000 */
.L_x_13146:
[----:B------:R-:W-:-:S04]  /*1170*/  F2FP.PACK_AB R144, RZ, R184 ;  /* 0x000000b8ff90723e */ /* 0x000fc800000000ff */
[----:B------:R-:W-:Y:S02]  /*1180*/  PRMT R6, R144, 0x7610, R6 ;  /* 0x0000761090067816 */ /* 0x000fe40000000006 */
.L_x_13147:
[----:B------:R-:W-:Y:S01]  /*1190*/  HADD2.F32 R185, -RZ, R146.H1_H1 ;  /* 0x30000092ffb97230 */ /* 0x000fe20000004100 */
[----:B------:R-:W-:Y:S05]  /*11a0*/  @P6 BRA `(.L_x_13148) ;  /* 0x0000008000006947 */ /* 0x000fea0003800000 */
[----:B------:R-:W-:-:S04]  /*11b0*/  ISETP.NE.U32.AND P0, PT, RZ, c[0x0][0x180], PT ;  /* 0x00006000ff007a0c */ /* 0x000fc80003f05070 */
[----:B------:R-:W-:-:S13]  /*11c0*/  ISETP.NE.AND.EX P0, PT, RZ, c[0x0][0x184], PT, P0 ;  /* 0x00006100ff007a0c */ /* 0x000fda0003f05300 */
[----:B------:R-:W-:Y:S05]  /*11d0*/  @P0 BRA `(.L_x_13149) ;  /* 0x0000002000000947 */ /* 0x000fea0003800000 */
[----:B------:R-:W-:Y:S05]  /*11e0*/  @P2 BRA `(.L_x_13150) ;  /* 0x0000008000002947 */ /* 0x000fea0003800000 */
[----:B------:R-:W-:Y:S05]  /*11f0*/  BRA `(.L_x_13151) ;  /* 0x0000009000007947 */ /* 0x000fea0003800000 */
.L_x_13149:
[----:B-----5:R-:W-:-:S05]  /*1200*/  HADD2.F32 R144, -RZ, R10.H1_H1 ;  /* 0x3000000aff907230 */ /* 0x020fca0000004100 */
[----:B------:R-:W-:Y:S01]  /*1210*/  FADD.FTZ R185, R144, R185 ;  /* 0x000000b990b97221 */ /* 0x000fe20000010000 */
[----:B------:R-:W-:Y:S05]  /*1220*/  BRA `(.L_x_13150) ;  /* 0x0000004000007947 */ /* 0x000fea0003800000 */
.L_x_13148:
[----:B-----5:R-:W-:Y:S02]  /*1230*/  HADD2.F32 R144, -RZ, R14.H1_H1 ;  /* 0x3000000eff907230 */ /* 0x020fe40000004100 */
[----:B------:R-:W-:-:S03]  /*1240*/  @P1 HADD2.F32 R146, -RZ, R10.H1_H1 ;  /* 0x3000000aff921230 */ /* 0x000fc60000004100 */
[----:B------:R-:W-:-:S04]  /*1250*/  FADD.FTZ R185, R144, R185 ;  /* 0x000000b990b97221 */ /* 0x000fc80000010000 */
[----:B------:R-:W-:-:S05]  /*1260*/  @P1 FADD.FTZ R185, R146, R185 ;  /* 0x000000b992b91221 */ /* 0x000fca0000010000 */
.L_x_13150:
[----:B------:R-:W-:-:S04]  /*1270*/  F2FP.PACK_AB R144, RZ, R185 ;  /* 0x000000b9ff90723e */ /* 0x000fc800000000ff */
[----:B------:R-:W-:Y:S02]  /*1280*/  PRMT R6, R6, 0x5410, R144 ;  /* 0x0000541006067816 */ /* 0x000fe40000000090 */
.L_x_13151:
[----:B------:R-:W-:Y:S01]  /*1290*/  HADD2.F32 R186, -RZ, R147.H0_H0 ;  /* 0x20000093ffba7230 */ /* 0x000fe20000004100 */
[----:B------:R-:W-:Y:S05]  /*12a0*/  @P6 BRA `(.L_x_13152) ;  /* 0x0000008000006947 */ /* 0x000fea0003800000 */
[----:B------:R-:W-:-:S04]  /*12b0*/  ISETP.NE.U32.AND P0, PT, RZ, c[0x0][0x180], PT ;  /* 0x00006000ff007a0c */ /* 0x000fc80003f05070 */
[----:B------:R-:W-:-:S13]  /*12c0*/  ISETP.NE.AND.EX P0, PT, RZ, c[0x0][0x184], PT, P0 ;  /* 0x00006100ff007a0c */ /* 0x000fda0003f05300 */
[----:B------:R-:W-:Y:S05]  /*12d0*/  @P0 BRA `(.L_x_13153) ;  /* 0x0000002000000947 */ /* 0x000fea0003800000 */
[----:B------:R-:W-:Y:S05]  /*12e0*/  @P2 BRA `(.L_x_13154) ;  /* 0x0000008000002947 */ /* 0x000fea0003800000 */
[----:B------:R-:W-:Y:S05]  /*12f0*/  BRA `(.L_x_13155) ;  /* 0x0000009000007947 */ /* 0x000fea0003800000 */
.L_x_13153:
[----:B-----5:R-:W-:-:S05]  /*1300*/  HADD2.F32 R145, -RZ, R11.H0_H0 ;  /* 0x2000000bff917230 */ /* 0x020fca0000004100 */
[----:B------:R-:W-:Y:S01]  /*1310*/  FADD.FTZ R186, R145, R186 ;  /* 0x000000ba91ba7221 */ /* 0x000fe20000010000 */
[----:B------:R-:W-:Y:S05]  /*1320*/  BRA `(.L_x_13154) ;  /* 0x0000004000007947 */ /* 0x000fea0003800000 */
.L_x_13152:
[----:B-----5:R-:W-:Y:S02]  /*1330*/  HADD2.F32 R145, -RZ, R15.H0_H0 ;  /* 0x2000000fff917230 */ /* 0x020fe40000004100 */
[----:B------:R-:W-:-:S03]  /*1340*/  @P1 HADD2.F32 R149, -RZ, R11.H0_H0 ;  /* 0x2000000bff951230 */ /* 0x000fc60000004100 */
[----:B------:R-:W-:-:S04]  /*1350*/  FADD.FTZ R186, R145, R186 ;  /* 0x000000ba91ba7221 */ /* 0x000fc80000010000 */
[----:B------:R-:W-:-:S05]  /*1360*/  @P1 FADD.FTZ R186, R149, R186 ;  /* 0x000000ba95ba1221 */ /* 0x000fca0000010000 */
.L_x_13154:
[----:B------:R-:W-:-:S04]  /*1370*/  F2FP.PACK_AB R144, RZ, R186 ;  /* 0x000000baff90723e */ /* 0x000fc800000000ff */
[----:B------:R-:W-:Y:S02]  /*1380*/  PRMT R7, R144, 0x7610, R7 ;  /* 0x0000761090077816 */ /* 0x000fe40000000007 */
.L_x_13155:
[----:B------:R-:W-:Y:S01]  /*1390*/  HADD2.F32 R187, -RZ, R147.H1_H1 ;  /* 0x30000093ffbb7230 */ /* 0x000fe20000004100 */
[----:B------:R-:W-:Y:S05]  /*13a0*/  @P6 BRA `(.L_x_13156) ;  /* 0x0000008000006947 */ /* 0x000fea0003800000 */
[----:B------:R-:W-:-:S04]  /*13b0*/  ISETP.NE.U32.AND P0, PT, RZ, c[0x0][0x180], PT ;  /* 0x00006000ff007a0c */ /* 0x000fc80003f05070 */
[----:B------:R-:W-:-:S13]  /*13c0*/  ISETP.NE.AND.EX P0, PT, RZ, c[0x0][0x184], PT, P0 ;  /* 0x00006100ff007a0c */ /* 0x000fda0003f05300 */
[----:B------:R-:W-:Y:S05]  /*13d0*/  @P0 BRA `(.L_x_13157) ;  /* 0x0000002000000947 */ /* 0x000fea0003800000 */
[----:B------:R-:W-:Y:S05]  /*13e0*/  @P2 BRA `(.L_x_13158) ;  /* 0x0000008000002947 */ /* 0x000fea0003800000 */
[----:B------:R-:W-:Y:S05]  /*13f0*/  BRA `(.L_x_13159) ;  /* 0x0000009000007947 */ /* 0x000fea0003800000 */
.L_x_13157:
[----:B-----5:R-:W-:-:S05]  /*1400*/  HADD2.F32 R144, -RZ, R11.H1_H1 ;  /* 0x3000000bff907230 */ /* 0x020fca0000004100 */
[----:B------:R-:W-:Y:S01]  /*1410*/  FADD.FTZ R187, R144, R187 ;  /* 0x000000bb90bb7221 */ /* 0x000fe20000010000 */
[----:B------:R-:W-:Y:S05]  /*1420*/  BRA `(.L_x_13158) ;  /* 0x0000004000007947 */ /* 0x000fea0003800000 */
.L_x_13156:
[----:B-----5:R-:W-:Y:S02]  /*1430*/  HADD2.F32 R144, -RZ, R15.H1_H1 ;  /* 0x3000000fff907230 */ /* 0x020fe40000004100 */
[----:B------:R-:W-:-:S03]  /*1440*/  @P1 HADD2.F32 R146, -RZ, R11.H1_H1 ;  /* 0x3000000bff921230 */ /* 0x000fc60000004100 */
[----:B------:R-:W-:-:S04]  /*1450*/  FADD.FTZ R187, R144, R187 ;  /* 0x000000bb90bb7221 */ /* 0x000fc80000010000 */
[----:B------:R-:W-:-:S05]  /*1460*/  @P1 FADD.FTZ R187, R146, R187 ;  /* 0x000000bb92bb1221 */ /* 0x000fca0000010000 */
.L_x_13158:
[----:B------:R-:W-:-:S04]  /*1470*/  F2FP.PACK_AB R144, RZ, R187 ;  /* 0x000000bbff90723e */ /* 0x000fc800000000ff */
[----:B------:R-:W-:Y:S02]  /*1480*/  PRMT R7, R7, 0x5410, R144 ;  /* 0x0000541007077816 */ /* 0x000fe40000000090 */
.L_x_13159:
[C---:B------:R-:W-:Y:S02]  /*1490*/  @P2 LEA R144, P0, R156.reuse, c[0x0][0x188], 0x4 ;  /* 0x000062009c902a11 */ /* 0x040fe400078020ff */
[C---:B------:R-:W-:Y:S02]  /*14a0*/  IADD3 R148, R156.reuse, 0x80, RZ ;  /* 0x000000809c947810 */ /* 0x040fe40007ffe0ff */
[----:B------:R-:W-:-:S05]  /*14b0*/  @P2 LEA.HI.X R145, R156, c[0x0][0x18c], RZ, 0x4, P0 ;  /* 0x000063009c912a11 */ /* 0x000fca00000f24ff */
[----:B------:R1:W-:Y:S04]  /*14c0*/  @P2 STG.E.128 [R144.64], R4 ;  /* 0x0000000490002986 */ /* 0x0003e8000c101d04 */
.L_x_13127:
[----:B------:R-:W-:Y:S05]  /*14d0*/  BSYNC B0 ;  /* 0x0000000000007941 */ /* 0x000fea0003800000 */
.L_x_13126:
[----:B------:R-:W-:Y:S01]  /*14e0*/  ISETP.GE.U32.AND P0, PT, R2, 0x100, PT ;  /* 0x000001000200780c */ /* 0x000fe20003f06070 */
[----:B------:R-:W-:-:S12]  /*14f0*/  BSSY B0, `(.L_x_13160) ;  /* 0x0000095000007945 */ /* 0x000fd80003800000 */
        /* <DEDUP_REMOVED lines=23> */
.L_x_13163:
[----:B-----5:R-:W-:-:S05]  /*1670*/  HADD2.F32 R150, -RZ, R8.H0_H0 ;  /* 0x20000008ff967230 */ /* 0x020fca0000004100 */
[----:B------:R-:W-:Y:S01]  /*1680*/  FADD.FTZ R157, R150, R157 ;  /* 0x0000009d969d7221 */ /* 0x000fe20000010000 */
[----:B------:R-:W-:Y:S05]  /*1690*/  BRA `(.L_x_13164) ;  /* 0x0000004000007947 */ /* 0x000fea0003800000 */
.L_x_13162:
[----:B-1---5:R-:W-:Y:S02]  /*16a0*/  HADD2.F32 R150, -RZ, R12.H0_H0 ;  /* 0x2000000cff967230 */ /* 0x022fe40000004100 */
[----:B------:R-:W-:-:S03]  /*16b0*/  @P1 HADD2.F32 R164, -RZ, R8.H0_H0 ;  /* 0x20000008ffa41230 */ /* 0x000fc60000004100 */
[----:B------:R-:W-:-:S04]  /*16c0*/  FADD.FTZ R157, R150, R157 ;  /* 0x0000009d969d7221 */ /* 0x000fc80000010000 */
[----:B------:R-:W-:-:S05]  /*16d0*/  @P1 FADD.FTZ R157, R164, R157 ;  /* 0x0000009da49d1221 */ /* 0x000fca0000010000 */
.L_x_13164:
[----:B------:R-:W-:-:S04]  /*16e0*/  F2FP.PACK_AB R149, RZ, R157 ;  /* 0x0000009dff95723e */ /* 0x000fc800000000ff */
[----:B------:R-:W-:Y:S02]  /*16f0*/  PRMT R4, R149, 0x7610, R4 ;  /* 0x0000761095047816 */ /* 0x000fe40000000004 */
.L_x_13165:
[----:B------:R-:W-:Y:S01]  /*1700*/  HADD2.F32 R163, -RZ, R144.H1_H1 ;  /* 0x30000090ffa37230 */ /* 0x000fe20000004100 */
[----:B------:R-:W-:Y:S05]  /*1710*/  @P6 BRA `(.L_x_13166) ;  /* 0x0000008000006947 */ /* 0x000fea0003800000 */
[----:B------:R-:W-:-:S04]  /*1720*/  ISETP.NE.U32.AND P0, PT, RZ, c[0x0][0x180], PT ;  /* 0x00006000ff007a0c */ /* 0x000fc80003f05070 */
[----:B------:R-:W-:-:S13]  /*1730*/  ISETP.NE.AND.EX P0, PT, RZ, c[0x0][0x184], PT, P0 ;  /* 0x00006100ff007a0c */ /* 0x000fda0003f05300 */
[----:B------:R-:W-:Y:S05]  /*1740*/  @P0 BRA `(.L_x_13167) ;  /* 0x0000002000000947 */ /* 0x000fea0003800000 */
[----:B------:R-:W-:Y:S05]  /*1750*/  @P2 BRA `(.L_x_13168) ;  /* 0x0000008000002947 */ /* 0x000fea0003800000 */
[----:B------:R-:W-:Y:S05]  /*1760*/  BRA `(.L_x_13169) ;  /* 0x0000009000007947 */ /* 0x000fea0003800000 */
.L_x_13167:
[----:B-----5:R-:W-:-:S05]  /*1770*/  HADD2.F32 R144, -RZ, R8.H1_H1 ;  /* 0x30000008ff907230 */ /* 0x020fca0000004100 */
[----:B------:R-:W-:Y:S01]  /*1780*/  FADD.FTZ R163, R144, R163 ;  /* 0x000000a390a37221 */ /* 0x000fe20000010000 */
[----:B------:R-:W-:Y:S05]  /*1790*/  BRA `(.L_x_13168) ;  /* 0x0000004000007947 */ /* 0x000fea0003800000 */
.L_x_13166:
[----:B-----5:R-:W-:Y:S02]  /*17a0*/  HADD2.F32 R144, -RZ, R12.H1_H1 ;  /* 0x3000000cff907230 */ /* 0x020fe40000004100 */
[----:B------:R-:W-:-:S03]  /*17b0*/  @P1 HADD2.F32 R150, -RZ, R8.H1_H1 ;  /* 0x30000008ff961230 */ /* 0x000fc60000004100 */
[----:B------:R-:W-:-:S04]  /*17c0*/  FADD.FTZ R163, R144, R163 ;  /* 0x000000a390a37221 */ /* 0x000fc80000010000 */
[----:B------:R-:W-:-:S05]  /*17d0*/  @P1 FADD.FTZ R163, R150, R163 ;  /* 0x000000a396a31221 */ /* 0x000fca0000010000 */
.L_x_13168:
[----:B------:R-:W-:-:S04]  /*17e0*/  F2FP.PACK_AB R144, RZ, R163 ;  /* 0x000000a3ff90723e */ /* 0x000fc800000000ff */
[----:B------:R-:W-:Y:S02]  /*17f0*/  PRMT R4, R4, 0x5410, R144 ;  /* 0x0000541004047816 */ /* 0x000fe40000000090 */
.L_x_13169:
[----:B------:R-:W-:Y:S01]  /*1800*/  HADD2.F32 R164, -RZ, R145.H0_H0 ;  /* 0x20000091ffa47230 */ /* 0x000fe20000004100 */
[----:B------:R-:W-:Y:S05]  /*1810*/  @P6 BRA `(.L_x_13170) ;  /* 0x0000008000006947 */ /* 0x000fea0003800000 */
[----:B------:R-:W-:-:S04]  /*1820*/  ISETP.NE.U32.AND P0, PT, RZ, c[0x0][0x180], PT ;  /* 0x00006000ff007a0c */ /* 0x000fc80003f05070 */
[----:B------:R-:W-:-:S13]  /*1830*/  ISETP.NE.AND.EX P0, PT, RZ, c[0x0][0x184], PT, P0 ;  /* 0x00006100ff007a0c */ /* 0x000fda0003f05300 */
[----:B------:R-:W-:Y:S05]  /*1840*/  @P0 BRA `(.L_x_13171) ;  /* 0x0000002000000947 */ /* 0x000fea0003800000 */
[----:B------:R-:W-:Y:S05]  /*1850*/  @P2 BRA `(.L_x_13172) ;  /* 0x0000008000002947 */ /* 0x000fea0003800000 */
[----:B------:R-:W-:Y:S05]  /*1860*/  BRA `(.L_x_13173) ;  /* 0x0000009000007947 */ /* 0x000fea0003800000 */
.L_x_13171:
[----:B-----5:R-:W-:-:S05]  /*1870*/  HADD2.F32 R149, -RZ, R9.H0_H0 ;  /* 0x20000009ff957230 */ /* 0x020fca0000004100 */
[----:B------:R-:W-:Y:S01]  /*1880*/  FADD.FTZ R164, R149, R164 ;  /* 0x000000a495a47221 */ /* 0x000fe20000010000 */
[----:B------:R-:W-:Y:S05]  /*1890*/  BRA `(.L_x_13172) ;  /* 0x0000004000007947 */ /* 0x000fea0003800000 */
.L_x_13170:
[----:B-----5:R-:W-:Y:S02]  /*18a0*/  HADD2.F32 R149, -RZ, R13.H0_H0 ;  /* 0x2000000dff957230 */ /* 0x020fe40000004100 */
[----:B------:R-:W-:-:S03]  /*18b0*/  @P1 HADD2.F32 R151, -RZ, R9.H0_H0 ;  /* 0x20000009ff971230 */ /* 0x000fc60000004100 */
[----:B------:R-:W-:-:S04]  /*18c0*/  FADD.FTZ R164, R149, R164 ;  /* 0x000000a495a47221 */ /* 0x000fc80000010000 */
[----:B------:R-:W-:-:S05]  /*18d0*/  @P1 FADD.FTZ R164, R151, R164 ;  /* 0x000000a497a41221 */ /* 0x000fca0000010000 */
.L_x_13172:
[----:B------:R-:W-:-:S04]  /*18e0*/  F2FP.PACK_AB R144, RZ, R164 ;  /* 0x000000a4ff90723e */ /* 0x000fc800000000ff */
[----:B------:R-:W-:Y:S02]  /*18f0*/  PRMT R5, R144, 0x7610, R5 ;  /* 0x0000761090057816 */ /* 0x000fe40000000005 */
.L_x_13173:
[----:B------:R-:W-:Y:S01]  /*1900*/  HADD2.F32 R165, -RZ, R145.H1_H1 ;  /* 0x30000091ffa57230 */ /* 0x000fe20000004100 */
[----:B------:R-:W-:Y:S05]  /*1910*/  @P6 BRA `(.L_x_13174) ;  /* 0x0000008000006947 */ /* 0x000fea0003800000 */
[----:B------:R-:W-:-:S04]  /*1920*/  ISETP.NE.U32.AND P0, PT, RZ, c[0x0][0x180], PT ;  /* 0x00006000ff007a0c */ /* 0x000fc80003f05070 */
[----:B------:R-:W-:-:S13]  /*1930*/  ISETP.NE.AND.EX P0, PT, RZ, c[0x0][0x184], PT, P0 ;  /* 0x00006100ff007a0c */ /* 0x000fda0003f05300 */
[----:B------:R-:W-:Y:S05]  /*1940*/  @P0 BRA `(.L_x_13175) ;  /* 0x0000002000000947 */ /* 0x000fea0003800000 */
[----:B------:R-:W-:Y:S05]  /*1950*/  @P2 BRA `(.L_x_13176) ;  /* 0x0000008000002947 */ /* 0x000fea0003800000 */
[----:B------:R-:W-:Y:S05]  /*1960*/  BRA `(.L_x_13177) ;  /* 0x0000009000007947 */ /* 0x000fea0003800000 */
.L_x_13175:
[----:B-----5:R-:W-:-:S05]  /*1970*/  HADD2.F32 R144, -RZ, R9.H1_H1 ;  /* 0x30000009ff907230 */ /* 0x020fca0000004100 */
[----:B------:R-:W-:Y:S01]  /*1980*/  FADD.FTZ R165, R144, R165 ;  /* 0x000000a590a57221 */ /* 0x000fe20000010000 */
[----:B------:R-:W-:Y:S05]  /*1990*/  BRA `(.L_x_13176) ;  /* 0x0000004000007947 */ /* 0x000fea0003800000 */
.L_x_13174:
[----:B-----5:R-:W-:Y:S02]  /*19a0*/  HADD2.F32 R144, -RZ, R13.H1_H1 ;  /* 0x3000000dff907230 */ /* 0x020fe40000004100 */
[----:B------:R-:W-:-:S03]  /*19b0*/  @P1 HADD2.F32 R150, -RZ, R9.H1_H1 ;  /* 0x30000009ff961230 */ /* 0x000fc60000004100 */
[----:B------:R-:W-:-:S04]  /*19c0*/  FADD.FTZ R165, R144, R165 ;  /* 0x000000a590a57221 */ /* 0x000fc80000010000 */
[----:B------:R-:W-:-:S05]  /*19d0*/  @P1 FADD.FTZ R165, R150, R165 ;  /* 0x000000a596a51221 */ /* 0x000fca0000010000 */
.L_x_13176:
[----:B------:R-:W-:-:S04]  /*19e0*/  F2FP.PACK_AB R144, RZ, R165 ;  /* 0x000000a5ff90723e */ /* 0x000fc800000000ff */
[----:B------:R-:W-:Y:S02]  /*19f0*/  PRMT R5, R5, 0x5410, R144 ;  /* 0x0000541005057816 */ /* 0x000fe40000000090 */
.L_x_13177:
[----:B------:R-:W-:Y:S01]  /*1a00*/  HADD2.F32 R166, -RZ, R146.H0_H0 ;  /* 0x20000092ffa67230 */ /* 0x000fe20000004100 */
[----:B------:R-:W-:Y:S05]  /*1a10*/  @P6 BRA `(.L_x_13178) ;  /* 0x0000008000006947 */ /* 0x000fea0003800000 */
[----:B------:R-:W-:-:S04]  /*1a20*/  ISETP.NE.U32.AND P0, PT, RZ, c[0x0][0x180], PT ;  /* 0x00006000ff007a0c */ /* 0x000fc80003f05070 */
[----:B------:R-:W-:-:S13]  /*1a30*/  ISETP.NE.AND.EX P0, PT, RZ, c[0x0][0x184], PT, P0 ;  /* 0x00006100ff007a0c */ /* 0x000fda0003f05300 */
[----:B------:R-:W-:Y:S05]  /*1a40*/  @P0 BRA `(.L_x_13179) ;  /* 0x0000002000000947 */ /* 0x000fea0003800000 */
[----:B------:R-:W-:Y:S05]  /*1a50*/  @P2 BRA `(.L_x_13180) ;  /* 0x0000008000002947 */ /* 0x000fea0003800000 */
[----:B------:R-:W-:Y:S05]  /*1a60*/  BRA `(.L_x_13181) ;  /* 0x0000009000007947 */ /* 0x000fea0003800000 */
.L_x_13179:
[----:B-----5:R-:W-:-:S05]  /*1a70*/  HADD2.F32 R145, -RZ, R10.H0_H0 ;  /* 0x2000000aff917230 */ /* 0x020fca0000004100 */
[----:B------:R-:W-:Y:S01]  /*1a80*/  FADD.FTZ R166, R145, R166 ;  /* 0x000000a691a67221 */ /* 0x000fe20000010000 */
[----:B------:R-:W-:Y:S05]  /*1a90*/  BRA `(.L_x_13180) ;  /* 0x0000004000007947 */ /* 0x000fea0003800000 */
.L_x_13178:
[----:B-----5:R-:W-:Y:S02]  /*1aa0*/  HADD2.F32 R145, -RZ, R14.H0_H0 ;  /* 0x2000000eff917230 */ /* 0x020fe40000004100 */
[----:B------:R-:W-:-:S03]  /*1ab0*/  @P1 HADD2.F32 R149, -RZ, R10.H0_H0 ;  /* 0x2000000aff951230 */ /* 0x000fc60000004100 */
[----:B------:R-:W-:-:S04]  /*1ac0*/  FADD.FTZ R166, R145, R166 ;  /* 0x000000a691a67221 */ /* 0x000fc80000010000 */
[----:B------:R-:W-:-:S05]  /*1ad0*/  @P1 FADD.FTZ R166, R149, R166 ;  /* 0x000000a695a61221 */ /* 0x000fca0000010000 */
.L_x_13180:
[----:B------:R-:W-:-:S04]  /*1ae0*/  F2FP.PACK_AB R144, RZ, R166 ;  /* 0x000000a6ff90723e */ /* 0x000fc800000000ff */
[----:B------:R-:W-:Y:S02]  /*1af0*/  PRMT R6, R144, 0x7610, R6 ;  /* 0x0000761090067816 */ /* 0x000fe40000000006 */
.L_x_13181:
[----:B------:R-:W-:Y:S01]  /*1b00*/  HADD2.F32 R176, -RZ, R146.H1_H1 ;  /* 0x30000092ffb07230 */ /* 0x000fe20000004100 */
[----:B------:R-:W-:Y:S05]  /*1b10*/  @P6 BRA `(.L_x_13182) ;  /* 0x0000008000006947 */ /* 0x000fea0003800000 */
[----:B------:R-:W-:-:S04]  /*1b20*/  ISETP.NE.U32.AND P0, PT, RZ, c[0x0][0x180], PT ;  /* 0x00006000ff007a0c */ /* 0x000fc80003f05070 */
[----:B------:R-:W-:-:S13]  /*1b30*/  ISETP.NE.AND.EX P0, PT, RZ, c[0x0][0x184], PT, P0 ;  /* 0x00006100ff007a0c */ /* 0x000fda0003f05300 */
[----:B------:R-:W-:Y:S05]  /*1b40*/  @P0 BRA `(.L_x_13183) ;  /* 0x0000002000000947 */ /* 0x000fea0003800000 */
[----:B------:R-:W-:Y:S05]  /*1b50*/  @P2 BRA `(.L_x_13184) ;  /* 0x0000008000002947 */ /* 0x000fea0003800000 */
[----:B------:R-:W-:Y:S05]  /*1b60*/  BRA `(.L_x_13185) ;  /* 0x0000009000007947 */ /* 0x000fea0003800000 */
.L_x_13183:
[----:B-----5:R-:W-:-:S05]  /*1b70*/  HADD2.F32 R145, -RZ, R10.H1_H1 ;  /* 0x3000000aff917230 */ /* 0x020fca0000004100 */
[----:B------:R-:W-:Y:S01]  /*1b80*/  FADD.FTZ R176, R145, R176 ;  /* 0x000000b091b07221 */ /* 0x000fe20000010000 */
[----:B------:R-:W-:Y:S05]  /*1b90*/  BRA `(.L_x_13184) ;  /* 0x0000004000007947 */ /* 0x000fea0003800000 */
.L_x_13182:
[----:B-----5:R-:W-:Y:S02]  /*1ba0*/  HADD2.F32 R145, -RZ, R14.H1_H1 ;  /* 0x3000000eff917230 */ /* 0x020fe40000004100 */
[----:B------:R-:W-:-:S03]  /*1bb0*/  @P1 HADD2.F32 R149, -RZ, R10.H1_H1 ;  /* 0x3000000aff951230 */ /* 0x000fc60000004100 */
[----:B------:R-:W-:-:S04]  /*1bc0*/  FADD.FTZ R176, R145, R176 ;  /* 0x000000b091b07221 */ /* 0x000fc80000010000 */
[----:B------:R-:W-:-:S05]  /*1bd0*/  @P1 FADD.FTZ R176, R149, R176 ;  /* 0x000000b095b01221 */ /* 0x000fca0000010000 */
.L_x_13184:
[----:B------:R-:W-:-:S04]  /*1be0*/  F2FP.PACK_AB R144, RZ, R176 ;  /* 0x000000b0ff90723e */ /* 0x000fc800000000ff */
[----:B------:R-:W-:Y:S02]  /*1bf0*/  PRMT R6, R6, 0x5410, R144 ;  /* 0x0000541006067816 */ /* 0x000fe40000000090 */
.L_x_13185:
[----:B------:R-:W-:Y:S01]  /*1c00*/  HADD2.F32 R177, -RZ, R147.H0_H0 ;  /* 0x20000093ffb17230 */ /* 0x000fe20000004100 */
[----:B------:R-:W-:Y:S05]  /*1c10*/  @P6 BRA `(.L_x_13186) ;  /* 0x0000008000006947 */ /* 0x000fea0003800000 */
[----:B------:R-:W-:-:S04]  /*1c20*/  ISETP.NE.U32.AND P0, PT, RZ, c[0x0][0x180], PT ;  /* 0x00006000ff007a0c */ /* 0x000fc80003f05070 */
[----:B------:R-:W-:-:S13]  /*1c30*/  ISETP.NE.AND.EX P0, PT, RZ, c[0x0][0x184], PT, P0 ;  /* 0x00006100ff007a0c */ /* 0x000fda0003f05300 */
[----:B------:R-:W-:Y:S05]  /*1c40*/  @P0 BRA `(.L_x_13187) ;  /* 0x0000002000000947 */ /* 0x000fea0003800000 */
[----:B------:R-:W-:Y:S05]  /*1c50*/  @P2 BRA `(.L_x_13188) ;  /* 0x0000008000002947 */ /* 0x000fea0003800000 */
[----:B------:R-:W-:Y:S05]  /*1c60*/  BRA `(.L_x_13189) ;  /* 0x0000009000007947 */ /* 0x000fea0003800000 */
.L_x_13187:
[----:B-----5:R-:W-:-:S05]  /*1c70*/  HADD2.F32 R144, -RZ, R11.H0_H0 ;  /* 0x2000000bff907230 */ /* 0x020fca0000004100 */
[----:B------:R-:W-:Y:S01]  /*1c80*/  FADD.FTZ R177, R144, R177 ;  /* 0x000000b190b17221 */ /* 0x000fe20000010000 */
[----:B------:R-:W-:Y:S05]  /*1c90*/  BRA `(.L_x_13188) ;  /* 0x0000004000007947 */ /* 0x000fea0003800000 */
.L_x_13186:
[----:B-----5:R-:W-:Y:S02]  /*1ca0*/  HADD2.F32 R144, -RZ, R15.H0_H0 ;  /* 0x2000000fff907230 */ /* 0x020fe40000004100 */
[----:B------:R-:W-:-:S03]  /*1cb0*/  @P1 HADD2.F32 R146, -RZ, R11.H0_H0 ;  /* 0x2000000bff921230 */ /* 0x000fc60000004100 */
[----:B------:R-:W-:-:S04]  /*1cc0*/  FADD.FTZ R177, R144, R177 ;  /* 0x000000b190b17221 */ /* 0x000fc80000010000 */
[----:B------:R-:W-:-:S05]  /*1cd0*/  @P1 FADD.FTZ R177, R146, R177 ;  /* 0x000000b192b11221 */ /* 0x000fca0000010000 */
.L_x_13188:
[----:B------:R-:W-:-:S04]  /*1ce0*/  F2FP.PACK_AB R144, RZ, R177 ;  /* 0x000000b1ff90723e */ /* 0x000fc800000000ff */
[----:B------:R-:W-:Y:S02]  /*1cf0*/  PRMT R7, R144, 0x7610, R7 ;  /* 0x0000761090077816 */ /* 0x000fe40000000007 */
.L_x_13189:
[----:B------:R-:W-:Y:S01]  /*1d00*/  HADD2.F32 R178, -RZ, R147.H1_H1 ;  /* 0x30000093ffb27230 */ /* 0x000fe20000004100 */
[----:B------:R-:W-:Y:S05]  /*1d10*/  @P6 BRA `(.L_x_13190) ;  /* 0x0000008000006947 */ /* 0x000fea0003800000 */
[----:B------:R-:W-:-:S04]  /*1d20*/  ISETP.NE.U32.AND P0, PT, RZ, c[0x0][0x180], PT ;  /* 0x00006000ff007a0c */ /* 0x000fc80003f05070 */
[----:B------:R-:W-:-:S13]  /*1d30*/  ISETP.NE.AND.EX P0, PT, RZ, c[0x0][0x184], PT, P0 ;  /* 0x00006100ff007a0c */ /* 0x000fda0003f05300 */
[----:B------:R-:W-:Y:S05]  /*1d40*/  @P0 BRA `(.L_x_13191) ;  /* 0x0000002000000947 */ /* 0x000fea0003800000 */
[----:B------:R-:W-:Y:S05]  /*1d50*/  @P2 BRA `(.L_x_13192) ;  /* 0x0000008000002947 */ /* 0x000fea0003800000 */
[----:B------:R-:W-:Y:S05]  /*1d60*/  BRA `(.L_x_13193) ;  /* 0x0000009000007947 */ /* 0x000fea0003800000 */
.L_x_13191:
[----:B-----5:R-:W-:-:S05]  /*1d70*/  HADD2.F32 R145, -RZ, R11.H1_H1 ;  /* 0x3000000bff917230 */ /* 0x020fca0000004100 */
[----:B------:R-:W-:Y:S01]  /*1d80*/  FADD.FTZ R178, R145, R178 ;  /* 0x000000b291b27221 */ /* 0x000fe20000010000 */
[----:B------:R-:W-:Y:S05]  /*1d90*/  BRA `(.L_x_13192) ;  /* 0x0000004000007947 */ /* 0x000fea0003800000 */
.L_x_13190:
[----:B-----5:R-:W-:Y:S02]  /*1da0*/  HADD2.F32 R145, -RZ, R15.H1_H1 ;  /* 0x3000000fff917230 */ /* 0x020fe40000004100 */
[----:B------:R-:W-:-:S03]  /*1db0*/  @P1 HADD2.F32 R147, -RZ, R11.H1_H1 ;  /* 0x3000000bff931230 */ /* 0x000fc60000004100 */
[----:B------:R-:W-:-:S04]  /*1dc0*/  FADD.FTZ R178, R145, R178 ;  /* 0x000000b291b27221 */ /* 0x000fc80000010000 */
[----:B------:R-:W-:-:S05]  /*1dd0*/  @P1 FADD.FTZ R178, R147, R178 ;  /* 0x000000b293b21221 */ /* 0x000fca0000010000 */
.L_x_13192:
[----:B------:R-:W-:-:S04]  /*1de0*/  F2FP.PACK_AB R144, RZ, R178 ;  /* 0x000000b2ff90723e */ /* 0x000fc800000000ff */
[----:B------:R-:W-:Y:S02]  /*1df0*/  PRMT R7, R7, 0x5410, R144 ;  /* 0x0000541007077816 */ /* 0x000fe40000000090 */
.L_x_13193:
[----:B------:R-:W-:-:S04]  /*1e00*/  @P2 LEA R144, P0, R148, c[0x0][0x188], 0x4 ;  /* 0x0000620094902a11 */ /* 0x000fc800078020ff */
[C---:B------:R-:W-:Y:S02]  /*1e10*/  @P2 LEA.HI.X R145, R148.reuse, c[0x0][0x18c], RZ, 0x4, P0 ;  /* 0x0000630094912a11 */ /* 0x040fe400000f24ff */
[----:B------:R-:W-:-:S03]  /*1e20*/  IADD3 R148, R148, 0x80, RZ ;  /* 0x0000008094947810 */ /* 0x000fc60007ffe0ff */
[----:B------:R1:W-:Y:S04]  /*1e30*/  @P2 STG.E.128 [R144.64], R4 ;  /* 0x0000000490002986 */ /* 0x0003e8000c101d04 */
.L_x_13161:
[----:B------:R-:W-:Y:S05]  /*1e40*/  BSYNC B0 ;  /* 0x0000000000007941 */ /* 0x000fea0003800000 */
.L_x_13160:
[----:B------:R-:W-:Y:S01]  /*1e50*/  BSSY B0, `(.L_x_13194) ;  /* 0x0000095000007945 */ /* 0x000fe20003800000 */
[----:B------:R-:W-:Y:S05]  /*1e60*/  @!P4 BRA `(.L_x_13195) ;  /* 0x000009300000c947 */ /* 0x000fea0003800000 */
[----:B------:R-:W-:Y:S01]  /*1e70*/  ISETP.NE.U32.AND P0, PT, RZ, c[0x0][0x178], PT ;  /* 0x00005e00ff007a0c */ /* 0x000fe20003f05070 */
[----:B-1----:R-:W-:-:S03]  /*1e80*/  HFMA2.MMA R145, -RZ, RZ, 0, 9.5367431640625e-07 ;  /* 0x00000010ff917435 */ /* 0x002fc600000001ff */
        /* <DEDUP_REMOVED lines=20> */
.L_x_13197:
[----:B-----5:R-:W-:-:S05]  /*1fd0*/  HADD2.F32 R150, -RZ, R8.H0_H0 ;  /* 0x20000008ff967230 */ /* 0x020fca0000004100 */
[----:B------:R-:W-:Y:S01]  /*1fe0*/  FADD.FTZ R155, R150, R155 ;  /* 0x0000009b969b7221 */ /* 0x000fe20000010000 */
[----:B------:R-:W-:Y:S05]  /*1ff0*/  BRA `(.L_x_13198) ;  /* 0x0000004000007947 */ /* 0x000fea0003800000 */
.L_x_13196:
[----:B-1---5:R-:W-:Y:S02]  /*2000*/  HADD2.F32 R150, -RZ, R12.H0_H0 ;  /* 0x2000000cff967230 */ /* 0x022fe40000004100 */
[----:B------:R-:W-:-:S03]  /*2010*/  @P1 HADD2.F32 R158, -RZ, R8.H0_H0 ;  /* 0x20000008ff9e1230 */ /* 0x000fc60000004100 */
[----:B------:R-:W-:-:S04]  /*2020*/  FADD.FTZ R155, R150, R155 ;  /* 0x0000009b969b7221 */ /* 0x000fc80000010000 */
[----:B------:R-:W-:-:S05]  /*2030*/  @P1 FADD.FTZ R155, R158, R155 ;  /* 0x0000009b9e9b1221 */ /* 0x000fca0000010000 */
.L_x_13198:
[----:B------:R-:W-:-:S04]  /*2040*/  F2FP.PACK_AB R149, RZ, R155 ;  /* 0x0000009bff95723e */ /* 0x000fc800000000ff */
[----:B------:R-:W-:Y:S02]  /*2050*/  PRMT R4, R149, 0x7610, R4 ;  /* 0x0000761095047816 */ /* 0x000fe40000000004 */
.L_x_13199:
[----:B------:R-:W-:Y:S01]  /*2060*/  HADD2.F32 R158, -RZ, R144.H1_H1 ;  /* 0x30000090ff9e7230 */ /* 0x000fe20000004100 */
[----:B------:R-:W-:Y:S05]  /*2070*/  @P6 BRA `(.L_x_13200) ;  /* 0x0000008000006947 */ /* 0x000fea0003800000 */
[----:B------:R-:W-:-:S04]  /*2080*/  ISETP.NE.U32.AND P0, PT, RZ, c[0x0][0x180], PT ;  /* 0x00006000ff007a0c */ /* 0x000fc80003f05070 */
[----:B------:R-:W-:-:S13]  /*2090*/  ISETP.NE.AND.EX P0, PT, RZ, c[0x0][0x184], PT, P0 ;  /* 0x00006100ff007a0c */ /* 0x000fda0003f05300 */
[----:B------:R-:W-:Y:S05]  /*20a0*/  @P0 BRA `(.L_x_13201) ;  /* 0x0000002000000947 */ /* 0x000fea0003800000 */
[----:B------:R-:W-:Y:S05]  /*20b0*/  @P2 BRA `(.L_x_13202) ;  /* 0x0000008000002947 */ /* 0x000fea0003800000 */
[----:B------:R-:W-:Y:S05]  /*20c0*/  BRA `(.L_x_13203) ;  /* 0x0000009000007947 */ /* 0x000fea0003800000 */
.L_x_13201:
[----:B-----5:R-:W-:-:S05]  /*20d0*/  HADD2.F32 R149, -RZ, R8.H1_H1 ;  /* 0x30000008ff957230 */ /* 0x020fca0000004100 */
[----:B------:R-:W-:Y:S01]  /*20e0*/  FADD.FTZ R158, R149, R158 ;  /* 0x0000009e959e7221 */ /* 0x000fe20000010000 */
[----:B------:R-:W-:Y:S05]  /*20f0*/  BRA `(.L_x_13202) ;  /* 0x0000004000007947 */ /* 0x000fea0003800000 */
.L_x_13200:
[----:B-----5:R-:W-:Y:S02]  /*2100*/  HADD2.F32 R149, -RZ, R12.H1_H1 ;  /* 0x3000000cff957230 */ /* 0x020fe40000004100 */
[----:B------:R-:W-:-:S03]  /*2110*/  @P1 HADD2.F32 R151, -RZ, R8.H1_H1 ;  /* 0x30000008ff971230 */ /* 0x000fc60000004100 */
[----:B------:R-:W-:-:S04]  /*2120*/  FADD.FTZ R158, R149, R158 ;  /* 0x0000009e959e7221 */ /* 0x000fc80000010000 */
[----:B------:R-:W-:-:S05]  /*2130*/  @P1 FADD.FTZ R158, R151, R158 ;  /* 0x0000009e979e1221 */ /* 0x000fca0000010000 */
.L_x_13202:
[----:B------:R-:W-:-:S04]  /*2140*/  F2FP.PACK_AB R144, RZ, R158 ;  /* 0x0000009eff90723e */ /* 0x000fc800000000ff */
[----:B------:R-:W-:Y:S02]  /*2150*/  PRMT R4, R4, 0x5410, R144 ;  /* 0x0000541004047816 */ /* 0x000fe40000000090 */
.L_x_13203:
[----:B------:R-:W-:Y:S01]  /*2160*/  HADD2.F32 R159, -RZ, R145.H0_H0 ;  /* 0x20000091ff9f7230 */ /* 0x000fe20000004100 */
[----:B------:R-:W-:Y:S05]  /*2170*/  @P6 BRA `(.L_x_13204) ;  /* 0x0000008000006947 */ /* 0x000fea0003800000 */
[----:B------:R-:W-:-:S04]  /*2180*/  ISETP.NE.U32.AND P0, PT, RZ, c[0x0][0x180], PT ;  /* 0x00006000ff007a0c */ /* 0x000fc80003f05070 */
[----:B------:R-:W-:-:S13]  /*2190*/  ISETP.NE.AND.EX P0, PT, RZ, c[0x0][0x184], PT, P0 ;  /* 0x00006100ff007a0c */ /* 0x000fda0003f05300 */
[----:B------:R-:W-:Y:S05]  /*21a0*/  @P0 BRA `(.L_x_13205) ;  /* 0x0000002000000947 */ /* 0x000fea0003800000 */
[----:B------:R-:W-:Y:S05]  /*21b0*/  @P2 BRA `(.L_x_13206) ;  /* 0x0000008000002947 */ /* 0x000fea0003800000 */
[----:B------:R-:W-:Y:S05]  /*21c0*/  BRA `(.L_x_13207) ;  /* 0x0000009000007947 */ /* 0x000fea0003800000 */
.L_x_13205:
[----:B-----5:R-:W-:-:S05]  /*21d0*/  HADD2.F32 R144, -RZ, R9.H0_H0 ;  /* 0x20000009ff907230 */ /* 0x020fca0000004100 */
[----:B------:R-:W-:Y:S01]  /*21e0*/  FADD.FTZ R159, R144, R159 ;  /* 0x0000009f909f7221 */ /* 0x000fe20000010000 */
[----:B------:R-:W-:Y:S05]  /*21f0*/  BRA `(.L_x_13206) ;  /* 0x0000004000007947 */ /* 0x000fea0003800000 */
.L_x_13204:
[----:B-----5:R-:W-:Y:S02]  /*2200*/  HADD2.F32 R144, -RZ, R13.H0_H0 ;  /* 0x2000000dff907230 */ /* 0x020fe40000004100 */
[----:B------:R-:W-:-:S03]  /*2210*/  @P1 HADD2.F32 R150, -RZ, R9.H0_H0 ;  /* 0x20000009ff961230 */ /* 0x000fc60000004100 */
[----:B------:R-:W-:-:S04]  /*2220*/  FADD.FTZ R159, R144, R159 ;  /* 0x0000009f909f7221 */ /* 0x000fc80000010000 */
[----:B------:R-:W-:-:S05]  /*2230*/  @P1 FADD.FTZ R159, R150, R159 ;  /* 0x0000009f969f1221 */ /* 0x000fca0000010000 */
.L_x_13206:
[----:B------:R-:W-:-:S04]  /*2240*/  F2FP.PACK_AB R144, RZ, R159 ;  /* 0x0000009fff90723e */ /* 0x000fc800000000ff */
[----:B------:R-:W-:Y:S02]  /*2250*/  PRMT R5, R144, 0x7610, R5 ;  /* 0x0000761090057816 */ /* 0x000fe40000000005 */
.L_x_13207:
[----:B------:R-:W-:Y:S01]  /*2260*/  HADD2.F32 R160, -RZ, R145.H1_H1 ;  /* 0x30000091ffa07230 */ /* 0x000fe20000004100 */
[----:B------:R-:W-:Y:S05]  /*2270*/  @P6 BRA `(.L_x_13208) ;  /* 0x0000008000006947 */ /* 0x000fea0003800000 */
[----:B------:R-:W-:-:S04]  /*2280*/  ISETP.NE.U32.AND P0, PT, RZ, c[0x0][0x180], PT ;  /* 0x00006000ff007a0c */ /* 0x000fc80003f05070 */
[----:B------:R-:W-:-:S13]  /*2290*/  ISETP.NE.AND.EX P0, PT, RZ, c[0x0][0x184], PT, P0 ;  /* 0x00006100ff007a0c */ /* 0x000fda0003f05300 */
[----:B------:R-:W-:Y:S05]  /*22a0*/  @P0 BRA `(.L_x_13209) ;  /* 0x0000002000000947 */ /* 0x000fea0003800000 */
[----:B------:R-:W-:Y:S05]  /*22b0*/  @P2 BRA `(.L_x_13210) ;  /* 0x0000008000002947 */ /* 0x000fea0003800000 */
[----:B------:R-:W-:Y:S05]  /*22c0*/  BRA `(.L_x_13211) ;  /* 0x0000009000007947 */ /* 0x000fea0003800000 */
.L_x_13209:
[----:B-----5:R-:W-:-:S05]  /*22d0*/  HADD2.F32 R145, -RZ, R9.H1_H1 ;  /* 0x30000009ff917230 */ /* 0x020fca0000004100 */
[----:B------:R-:W-:Y:S01]  /*22e0*/  FADD.FTZ R160, R145, R160 ;  /* 0x000000a091a07221 */ /* 0x000fe20000010000 */
[----:B------:R-:W-:Y:S05]  /*22f0*/  BRA `(.L_x_13210) ;  /* 0x0000004000007947 */ /* 0x000fea0003800000 */
.L_x_13208:
[----:B-----5:R-:W-:Y:S02]  /*2300*/  HADD2.F32 R145, -RZ, R13.H1_H1 ;  /* 0x3000000dff917230 */ /* 0x020fe40000004100 */
[----:B------:R-:W-:-:S03]  /*2310*/  @P1 HADD2.F32 R149, -RZ, R9.H1_H1 ;  /* 0x30000009ff951230 */ /* 0x000fc60000004100 */
[----:B------:R-:W-:-:S04]  /*2320*/  FADD.FTZ R160, R145, R160 ;  /* 0x000000a091a07221 */ /* 0x000fc80000010000 */
[----:B------:R-:W-:-:S05]  /*2330*/  @P1 FADD.FTZ R160, R149, R160 ;  /* 0x000000a095a01221 */ /* 0x000fca0000010000 */
.L_x_13210:
[----:B------:R-:W-:-:S04]  /*2340*/  F2FP.PACK_AB R144, RZ, R160 ;  /* 0x000000a0ff90723e */ /* 0x000fc800000000ff */
[----:B------:R-:W-:Y:S02]  /*2350*/  PRMT R5, R5, 0x5410, R144 ;  /* 0x0000541005057816 */ /* 0x000fe40000000090 */
.L_x_13211:
[----:B------:R-:W-:Y:S01]  /*2360*/  HADD2.F32 R161, -RZ, R146.H0_H0 ;  /* 0x20000092ffa17230 */ /* 0x000fe20000004100 */
[----:B------:R-:W-:Y:S05]  /*2370*/  @P6 BRA `(.L_x_13212) ;  /* 0x0000008000006947 */ /* 0x000fea0003800000 */
[----:B------:R-:W-:-:S04]  /*2380*/  ISETP.NE.U32.AND P0, PT, RZ, c[0x0][0x180], PT ;  /* 0x00006000ff007a0c */ /* 0x000fc80003f05070 */
[----:B------:R-:W-:-:S13]  /*2390*/  ISETP.NE.AND.EX P0, PT, RZ, c[0x0][0x184], PT, P0 ;  /* 0x00006100ff007a0c */ /* 0x000fda0003f05300 */
[----:B------:R-:W-:Y:S05]  /*23a0*/  @P0 BRA `(.L_x_13213) ;  /* 0x0000002000000947 */ /* 0x000fea0003800000 */
[----:B------:R-:W-:Y:S05]  /*23b0*/  @P2 BRA `(.L_x_13214) ;  /* 0x0000008000002947 */ /* 0x000fea0003800000 */
[----:B------:R-:W-:Y:S05]  /*23c0*/  BRA `(.L_x_13215) ;  /* 0x0000009000007947 */ /* 0x000fea0003800000 */
.L_x_13213:
[----:B-----5:R-:W-:-:S05]  /*23d0*/  HADD2.F32 R144, -RZ, R10.H0_H0 ;  /* 0x2000000aff907230 */ /* 0x020fca0000004100 */
[----:B------:R-:W-:Y:S01]  /*23e0*/  FADD.FTZ R161, R144, R161 ;  /* 0x000000a190a17221 */ /* 0x000fe20000010000 */
[----:B------:R-:W-:Y:S05]  /*23f0*/  BRA `(.L_x_13214) ;  /* 0x0000004000007947 */ /* 0x000fea0003800000 */
.L_x_13212:
[----:B-----5:R-:W-:Y:S02]  /*2400*/  HADD2.F32 R144, -RZ, R14.H0_H0 ;  /* 0x2000000eff907230 */ /* 0x020fe40000004100 */
[----:B------:R-:W-:-:S03]  /*2410*/  @P1 HADD2.F32 R150, -RZ, R10.H0_H0 ;  /* 0x2000000aff961230 */ /* 0x000fc60000004100 */
[----:B------:R-:W-:-:S04]  /*2420*/  FADD.FTZ R161, R144, R161 ;  /* 0x000000a190a17221 */ /* 0x000fc80000010000 */
[----:B------:R-:W-:-:S05]  /*2430*/  @P1 FADD.FTZ R161, R150, R161 ;  /* 0x000000a196a11221 */ /* 0x000fca0000010000 */
.L_x_13214:
[----:B------:R-:W-:-:S04]  /*2440*/  F2FP.PACK_AB R144, RZ, R161 ;  /* 0x000000a1ff90723e */ /* 0x000fc800000000ff */
[----:B------:R-:W-:Y:S02]  /*2450*/  PRMT R6, R144, 0x7610, R6 ;  /* 0x0000761090067816 */ /* 0x000fe40000000006 */
.L_x_13215:
[----:B------:R-:W-:Y:S01]  /*2460*/  HADD2.F32 R167, -RZ, R146.H1_H1 ;  /* 0x30000092ffa77230 */ /* 0x000fe20000004100 */
[----:B------:R-:W-:Y:S05]  /*2470*/  @P6 BRA `(.L_x_13216) ;  /* 0x0000008000006947 */ /* 0x000fea0003800000 */
[----:B------:R-:W-:-:S04]  /*2480*/  ISETP.NE.U32.AND P0, PT, RZ, c[0x0][0x180], PT ;  /* 0x00006000ff007a0c */ /* 0x000fc80003f05070 */
[----:B------:R-:W-:-:S13]  /*2490*/  ISETP.NE.AND.EX P0, PT, RZ, c[0x0][0x184], PT, P0 ;  /* 0x00006100ff007a0c */ /* 0x000fda0003f05300 */
[----:B------:R-:W-:Y:S05]  /*24a0*/  @P0 BRA `(.L_x_13217) ;  /* 0x0000002000000947 */ /* 0x000fea0003800000 */
[----:B------:R-:W-:Y:S05]  /*24b0*/  @P2 BRA `(.L_x_13218) ;  /* 0x0000008000002947 */ /* 0x000fea0003800000 */
[----:B------:R-:W-:Y:S05]  /*24c0*/  BRA `(.L_x_13219) ;  /* 0x0000009000007947 */ /* 0x000fea0003800000 */
.L_x_13217:
[----:B-----5:R-:W-:-:S05]  /*24d0*/  HADD2.F32 R144, -RZ, R10.H1_H1 ;  /* 0x3000000aff907230 */ /* 0x020fca0000004100 */
[----:B------:R-:W-:Y:S01]  /*24e0*/  FADD.FTZ R167, R144, R167 ;  /* 0x000000a790a77221 */ /* 0x000fe20000010000 */
[----:B------:R-:W-:Y:S05]  /*24f0*/  BRA `(.L_x_13218) ;  /* 0x0000004000007947 */ /* 0x000fea0003800000 */
.L_x_13216:
[----:B-----5:R-:W-:Y:S02]  /*2500*/  HADD2.F32 R144, -RZ, R14.H1_H1 ;  /* 0x3000000eff907230 */ /* 0x020fe40000004100 */
[----:B------:R-:W-:-:S03]  /*2510*/  @P1 HADD2.F32 R146, -RZ, R10.H1_H1 ;  /* 0x3000000aff921230 */ /* 0x000fc60000004100 */
[----:B------:R-:W-:-:S04]  /*2520*/  FADD.FTZ R167, R144, R167 ;  /* 0x000000a790a77221 */ /* 0x000fc80000010000 */
[----:B------:R-:W-:-:S05]  /*2530*/  @P1 FADD.FTZ R167, R146, R167 ;  /* 0x000000a792a71221 */ /* 0x000fca0000010000 */
.L_x_13218:
[----:B------:R-:W-:-:S04]  /*2540*/  F2FP.PACK_AB R144, RZ, R167 ;  /* 0x000000a7ff90723e */ /* 0x000fc800000000ff */
[----:B------:R-:W-:Y:S02]  /*2550*/  PRMT R6, R6, 0x5410, R144 ;  /* 0x0000541006067816 */ /* 0x000fe40000000090 */
.L_x_13219:
[----:B------:R-:W-:Y:S01]  /*2560*/  HADD2.F32 R168, -RZ, R147.H0_H0 ;  /* 0x20000093ffa87230 */ /* 0x000fe20000004100 */
[----:B------:R-:W-:Y:S05]  /*2570*/  @P6 BRA `(.L_x_13220) ;  /* 0x0000008000006947 */ /* 0x000fea0003800000 */
[----:B------:R-:W-:-:S04]  /*2580*/  ISETP.NE.U32.AND P0, PT, RZ, c[0x0][0x180], PT ;  /* 0x00006000ff007a0c */ /* 0x000fc80003f05070 */
[----:B------:R-:W-:-:S13]  /*2590*/  ISETP.NE.AND.EX P0, PT, RZ, c[0x0][0x184], PT, P0 ;  /* 0x00006100ff007a0c */ /* 0x000fda0003f05300 */
[----:B------:R-:W-:Y:S05]  /*25a0*/  @P0 BRA `(.L_x_13221) ;  /* 0x0000002000000947 */ /* 0x000fea0003800000 */
[----:B------:R-:W-:Y:S05]  /*25b0*/  @P2 BRA `(.L_x_13222) ;  /* 0x0000008000002947 */ /* 0x000fea0003800000 */
[----:B------:R-:W-:Y:S05]  /*25c0*/  BRA `(.L_x_13223) ;  /* 0x0000009000007947 */ /* 0x000fea0003800000 */
.L_x_13221:
[----:B-----5:R-:W-:-:S05]  /*25d0*/  HADD2.F32 R145, -RZ, R11.H0_H0 ;  /* 0x2000000bff917230 */ /* 0x020fca0000004100 */
[----:B------:R-:W-:Y:S01]  /*25e0*/  FADD.FTZ R168, R145, R168 ;  /* 0x000000a891a87221 */ /* 0x000fe20000010000 */
[----:B------:R-:W-:Y:S05]  /*25f0*/  BRA `(.L_x_13222) ;  /* 0x0000004000007947 */ /* 0x000fea0003800000 */
.L_x_13220:
[----:B-----5:R-:W-:Y:S02]  /*2600*/  HADD2.F32 R145, -RZ, R15.H0_H0 ;  /* 0x2000000fff917230 */ /* 0x020fe40000004100 */
[----:B------:R-:W-:-:S03]  /*2610*/  @P1 HADD2.F32 R149, -RZ, R11.H0_H0 ;  /* 0x2000000bff951230 */ /* 0x000fc60000004100 */
[----:B------:R-:W-:-:S04]  /*2620*/  FADD.FTZ R168, R145, R168 ;  /* 0x000000a891a87221 */ /* 0x000fc80000010000 */
[----:B------:R-:W-:-:S05]  /*2630*/  @P1 FADD.FTZ R168, R149, R168 ;  /* 0x000000a895a81221 */ /* 0x000fca0000010000 */
.L_x_13222:
[----:B------:R-:W-:-:S04]  /*2640*/  F2FP.PACK_AB R144, RZ, R168 ;  /* 0x000000a8ff90723e */ /* 0x000fc800000000ff */
[----:B------:R-:W-:Y:S02]  /*2650*/  PRMT R7, R144, 0x7610, R7 ;  /* 0x0000761090077816 */ /* 0x000fe40000000007 */
.L_x_13223:
[----:B------:R-:W-:Y:S01]  /*2660*/  HADD2.F32 R169, -RZ, R147.H1_H1 ;  /* 0x30000093ffa97230 */ /* 0x000fe20000004100 */
[----:B------:R-:W-:Y:S05]  /*2670*/  @P6 BRA `(.L_x_13224) ;  /* 0x0000008000006947 */ /* 0x000fea0003800000 */
[----:B------:R-:W-:-:S04]  /*2680*/  ISETP.NE.U32.AND P0, PT, RZ, c[0x0][0x180], PT ;  /* 0x00006000ff007a0c */ /* 0x000fc80003f05070 */
[----:B------:R-:W-:-:S13]  /*2690*/  ISETP.NE.AND.EX P0, PT, RZ, c[0x0][0x184], PT, P0 ;  /* 0x00006100ff007a0c */ /* 0x000fda0003f05300 */
[----:B------:R-:W-:Y:S05]  /*26a0*/  @P0 BRA `(.L_x_13225) ;  /* 0x0000002000000947 */ /* 0x000fea0003800000 */
[----:B------:R-:W-:Y:S05]  /*26b0*/  @P2 BRA `(.L_x_13226) ;  /* 0x0000008000002947 */ /* 0x000fea0003800000 */
[----:B------:R-:W-:Y:S05]  /*26c0*/  BRA `(.L_x_13227) ;  /* 0x0000009000007947 */ /* 0x000fea0003800000 */
.L_x_13225:
[----:B-----5:R-:W-:-:S05]  /*26d0*/  HADD2.F32 R144, -RZ, R11.H1_H1 ;  /* 0x3000000bff907230 */ /* 0x020fca0000004100 */
[----:B------:R-:W-:Y:S01]  /*26e0*/  FADD.FTZ R169, R144, R169 ;  /* 0x000000a990a97221 */ /* 0x000fe20000010000 */
[----:B------:R-:W-:Y:S05]  /*26f0*/  BRA `(.L_x_13226) ;  /* 0x0000004000007947 */ /* 0x000fea0003800000 */
.L_x_13224:
[----:B-----5:R-:W-:Y:S02]  /*2700*/  HADD2.F32 R144, -RZ, R15.H1_H1 ;  /* 0x3000000fff907230 */ /* 0x020fe40000004100 */
[----:B------:R-:W-:-:S03]  /*2710*/  @P1 HADD2.F32 R146, -RZ, R11.H1_H1 ;  /* 0x3000000bff921230 */ /* 0x000fc60000004100 */
[----:B------:R-:W-:-:S04]  /*2720*/  FADD.FTZ R169, R144, R169 ;  /* 0x000000a990a97221 */ /* 0x000fc80000010000 */
[----:B------:R-:W-:-:S05]  /*2730*/  @P1 FADD.FTZ R169, R146, R169 ;  /* 0x000000a992a91221 */ /* 0x000fca0000010000 */
.L_x_13226:
[----:B------:R-:W-:-:S04]  /*2740*/  F2FP.PACK_AB R144, RZ, R169 ;  /* 0x000000a9ff90723e */ /* 0x000fc800000000ff */
[----:B------:R-:W-:Y:S02]  /*2750*/  PRMT R7, R7, 0x5410, R144 ;  /* 0x0000541007077816 */ /* 0x000fe40000000090 */
.L_x_13227:
[----:B------:R-:W-:-:S04]  /*2760*/  @P2 LEA R144, P0, R148, c[0x0][0x188], 0x4 ;  /* 0x0000620094902a11 */ /* 0x000fc800078020ff */
[C---:B------:R-:W-:Y:S02]  /*2770*/  @P2 LEA.HI.X R145, R148.reuse, c[0x0][0x18c], RZ, 0x4, P0 ;  /* 0x0000630094912a11 */ /* 0x040fe400000f24ff */
[----:B------:R-:W-:-:S03]  /*2780*/  IADD3 R148, R148, 0x80, RZ ;  /* 0x0000008094947810 */ /* 0x000fc60007ffe0ff */
[----:B------:R1:W-:Y:S04]  /*2790*/  @P2 STG.E.128 [R144.64], R4 ;  /* 0x0000000490002986 */ /* 0x0003e8000c101d04 */
.L_x_13195:
[----:B------:R-:W-:Y:S05]  /*27a0*/  BSYNC B0 ;  /* 0x0000000000007941 */ /* 0x000fea0003800000 */
.L_x_13194:
        /* <DEDUP_REMOVED lines=24> */
.L_x_13231:
[----:B-----5:R-:W-:-:S05]  /*2930*/  HADD2.F32 R149, -RZ, R8.H0_H0 ;  /* 0x20000008ff957230 */ /* 0x020fca0000004100 */
[----:B------:R-:W-:Y:S01]  /*2940*/  FADD.FTZ R162, R149, R162 ;  /* 0x000000a295a27221 */ /* 0x000fe20000010000 */
[----:B------:R-:W-:Y:S05]  /*2950*/  BRA `(.L_x_13232) ;  /* 0x0000004000007947 */ /* 0x000fea0003800000 */
.L_x_13230:
[----:B-1---5:R-:W-:Y:S02]  /*2960*/  HADD2.F32 R149, -RZ, R12.H0_H0 ;  /* 0x2000000cff957230 */ /* 0x022fe40000004100 */
[----:B------:R-:W-:-:S03]  /*2970*/  @P1 HADD2.F32 R151, -RZ, R8.H0_H0 ;  /* 0x20000008ff971230 */ /* 0x000fc60000004100 */
[----:B------:R-:W-:-:S04]  /*2980*/  FADD.FTZ R162, R149, R162 ;  /* 0x000000a295a27221 */ /* 0x000fc80000010000 */
[----:B------:R-:W-:-:S05]  /*2990*/  @P1 FADD.FTZ R162, R151, R162 ;  /* 0x000000a297a21221 */ /* 0x000fca0000010000 */
.L_x_13232:
[----:B------:R-:W-:-:S04]  /*29a0*/  F2FP.PACK_AB R149, RZ, R162 ;  /* 0x000000a2ff95723e */ /* 0x000fc800000000ff */
[----:B------:R-:W-:Y:S02]  /*29b0*/  PRMT R4, R149, 0x7610, R4 ;  /* 0x0000761095047816 */ /* 0x000fe40000000004 */
.L_x_13233:
[----:B------:R-:W-:Y:S01]  /*29c0*/  HADD2.F32 R170, -RZ, R144.H1_H1 ;  /* 0x30000090ffaa7230 */ /* 0x000fe20000004100 */
[----:B------:R-:W-:Y:S05]  /*29d0*/  @P6 BRA `(.L_x_13234) ;  /* 0x0000008000006947 */ /* 0x000fea0003800000 */
[----:B------:R-:W-:-:S04]  /*29e0*/  ISETP.NE.U32.AND P0, PT, RZ, c[0x0][0x180], PT ;  /* 0x00006000ff007a0c */ /* 0x000fc80003f05070 */
[----:B------:R-:W-:-:S13]  /*29f0*/  ISETP.NE.AND.EX P0, PT, RZ, c[0x0][0x184], PT, P0 ;  /* 0x00006100ff007a0c */ /* 0x000fda0003f05300 */
[----:B------:R-:W-:Y:S05]  /*2a00*/  @P0 BRA `(.L_x_13235) ;  /* 0x0000002000000947 */ /* 0x000fea0003800000 */
[----:B------:R-:W-:Y:S05]  /*2a10*/  @P2 BRA `(.L_x_13236) ;  /* 0x0000008000002947 */ /* 0x000fea0003800000 */
[----:B------:R-:W-:Y:S05]  /*2a20*/  BRA `(.L_x_13237) ;  /* 0x0000009000007947 */ /* 0x000fea0003800000 */
.L_x_13235:
[----:B-----5:R-:W-:-:S05]  /*2a30*/  HADD2.F32 R149, -RZ, R8.H1_H1 ;  /* 0x30000008ff957230 */ /* 0x020fca0000004100 */
[----:B------:R-:W-:Y:S01]  /*2a40*/  FADD.FTZ R170, R149, R170 ;  /* 0x000000aa95aa7221 */ /* 0x000fe20000010000 */
[----:B------:R-:W-:Y:S05]  /*2a50*/  BRA `(.L_x_13236) ;  /* 0x0000004000007947 */ /* 0x000fea0003800000 */
.L_x_13234:
[----:B-----5:R-:W-:Y:S02]  /*2a60*/  HADD2.F32 R149, -RZ, R12.H1_H1 ;  /* 0x3000000cff957230 */ /* 0x020fe40000004100 */
[----:B------:R-:W-:-:S03]  /*2a70*/  @P1 HADD2.F32 R151, -RZ, R8.H1_H1 ;  /* 0x30000008ff971230 */ /* 0x000fc60000004100 */
[----:B------:R-:W-:-:S04]  /*2a80*/  FADD.FTZ R170, R149, R170 ;  /* 0x000000aa95aa7221 */ /* 0x000fc80000010000 */
[----:B------:R-:W-:-:S05]  /*2a90*/  @P1 FADD.FTZ R170, R151, R170 ;  /* 0x000000aa97aa1221 */ /* 0x000fca0000010000 */
.L_x_13236:
[----:B------:R-:W-:-:S04]  /*2aa0*/  F2FP.PACK_AB R144, RZ, R170 ;  /* 0x000000aaff90723e */ /* 0x000fc800000000ff */
[----:B------:R-:W-:Y:S02]  /*2ab0*/  PRMT R4, R4, 0x5410, R144 ;  /* 0x0000541004047816 */ /* 0x000fe40000000090 */
.L_x_13237:
[----:B------:R-:W-:Y:S01]  /*2ac0*/  HADD2.F32 R171, -RZ, R145.H0_H0 ;  /* 0x20000091ffab7230 */ /* 0x000fe20000004100 */
[----:B------:R-:W-:Y:S05]  /*2ad0*/  @P6 BRA `(.L_x_13238) ;  /* 0x0000008000006947 */ /* 0x000fea0003800000 */
[----:B------:R-:W-:-:S04]  /*2ae0*/  ISETP.NE.U32.AND P0, PT, RZ, c[0x0][0x180], PT ;  /* 0x00006000ff007a0c */ /* 0x000fc80003f05070 */
[----:B------:R-:W-:-:S13]  /*2af0*/  ISETP.NE.AND.EX P0, PT, RZ, c[0x0][0x184], PT, P0 ;  /* 0x00006100ff007a0c */ /* 0x000fda0003f05300 */
[----:B------:R-:W-:Y:S05]  /*2b00*/  @P0 BRA `(.L_x_13239) ;  /* 0x0000002000000947 */ /* 0x000fea0003800000 */
[----:B------:R-:W-:Y:S05]  /*2b10*/  @P2 BRA `(.L_x_13240) ;  /* 0x0000008000002947 */ /* 0x000fea0003800000 */
[----:B------:R-:W-:Y:S05]  /*2b20*/  BRA `(.L_x_13241) ;  /* 0x0000009000007947 */ /* 0x000fea0003800000 */
.L_x_13239:
[----:B-----5:R-:W-:-:S05]  /*2b30*/  HADD2.F32 R144, -RZ, R9.H0_H0 ;  /* 0x20000009ff907230 */ /* 0x020fca0000004100 */
[----:B------:R-:W-:Y:S01]  /*2b40*/  FADD.FTZ R171, R144, R171 ;  /* 0x000000ab90ab7221 */ /* 0x000fe20000010000 */
[----:B------:R-:W-:Y:S05]  /*2b50*/  BRA `(.L_x_13240) ;  /* 0x0000004000007947 */ /* 0x000fea0003800000 */
.L_x_13238:
[----:B-----5:R-:W-:Y:S02]  /*2b60*/  HADD2.F32 R144, -RZ, R13.H0_H0 ;  /* 0x2000000dff907230 */ /* 0x020fe40000004100 */
[----:B------:R-:W-:-:S03]  /*2b70*/  @P1 HADD2.F32 R150, -RZ, R9.H0_H0 ;  /* 0x20000009ff961230 */ /* 0x000fc60000004100 */
[----:B------:R-:W-:-:S04]  /*2b80*/  FADD.FTZ R171, R144, R171 ;  /* 0x000000ab90ab7221 */ /* 0x000fc80000010000 */
[----:B------:R-:W-:-:S05]  /*2b90*/  @P1 FADD.FTZ R171, R150, R171 ;  /* 0x000000ab96ab1221 */ /* 0x000fca0000010000 */
.L_x_13240:
[----:B------:R-:W-:-:S04]  /*2ba0*/  F2FP.PACK_AB R144, RZ, R171 ;  /* 0x000000abff90723e */ /* 0x000fc800000000ff */
[----:B------:R-:W-:Y:S02]  /*2bb0*/  PRMT R5, R144, 0x7610, R5 ;  /* 0x0000761090057816 */ /* 0x000fe40000000005 */
.L_x_13241:
[----:B------:R-:W-:Y:S01]  /*2bc0*/  HADD2.F32 R172, -RZ, R145.H1_H1 ;  /* 0x30000091ffac7230 */ /* 0x000fe20000004100 */
[----:B------:R-:W-:Y:S05]  /*2bd0*/  @P6 BRA `(.L_x_13242) ;  /* 0x0000008000006947 */ /* 0x000fea0003800000 */
[----:B------:R-:W-:-:S04]  /*2be0*/  ISETP.NE.U32.AND P0, PT, RZ, c[0x0][0x180], PT ;  /* 0x00006000ff007a0c */ /* 0x000fc80003f05070 */
[----:B------:R-:W-:-:S13]  /*2bf0*/  ISETP.NE.AND.EX P0, PT, RZ, c[0x0][0x184], PT, P0 ;  /* 0x00006100ff007a0c */ /* 0x000fda0003f05300 */
[----:B------:R-:W-:Y:S05]  /*2c00*/  @P0 BRA `(.L_x_13243) ;  /* 0x0000002000000947 */ /* 0x000fea0003800000 */
[----:B------:R-:W-:Y:S05]  /*2c10*/  @P2 BRA `(.L_x_13244) ;  /* 0x0000008000002947 */ /* 0x000fea0003800000 */
[----:B------:R-:W-:Y:S05]  /*2c20*/  BRA `(.L_x_13245) ;  /* 0x0000009000007947 */ /* 0x000fea0003800000 */
.L_x_13243:
[----:B-----5:R-:W-:-:S05]  /*2c30*/  HADD2.F32 R145, -RZ, R9.H1_H1 ;  /* 0x30000009ff917230 */ /* 0x020fca0000004100 */
[----:B------:R-:W-:Y:S01]  /*2c40*/  FADD.FTZ R172, R145, R172 ;  /* 0x000000ac91ac7221 */ /* 0x000fe20000010000 */
[----:B------:R-:W-:Y:S05]  /*2c50*/  BRA `(.L_x_13244) ;  /* 0x0000004000007947 */ /* 0x000fea0003800000 */
.L_x_13242:
[----:B-----5:R-:W-:Y:S02]  /*2c60*/  HADD2.F32 R145, -RZ, R13.H1_H1 ;  /* 0x3000000dff917230 */ /* 0x020fe40000004100 */
[----:B------:R-:W-:-:S03]  /*2c70*/  @P1 HADD2.F32 R149, -RZ, R9.H1_H1 ;  /* 0x30000009ff951230 */ /* 0x000fc60000004100 */
[----:B------:R-:W-:-:S04]  /*2c80*/  FADD.FTZ R172, R145, R172 ;  /* 0x000000ac91ac7221 */ /* 0x000fc80000010000 */
[----:B------:R-:W-:-:S05]  /*2c90*/  @P1 FADD.FTZ R172, R149, R172 ;  /* 0x000000ac95ac1221 */ /* 0x000fca0000010000 */
.L_x_13244:
[----:B------:R-:W-:-:S04]  /*2ca0*/  F2FP.PACK_AB R144, RZ, R172 ;  /* 0x000000acff90723e */ /* 0x000fc800000000ff */
[----:B------:R-:W-:Y:S02]  /*2cb0*/  PRMT R5, R5, 0x5410, R144 ;  /* 0x0000541005057816 */ /* 0x000fe40000000090 */
.L_x_13245:
[----:B------:R-:W-:Y:S01]  /*2cc0*/  HADD2.F32 R173, -RZ, R146.H0_H0 ;  /* 0x20000092ffad7230 */ /* 0x000fe20000004100 */
[----:B------:R-:W-:Y:S05]  /*2cd0*/  @P6 BRA `(.L_x_13246) ;  /* 0x0000008000006947 */ /* 0x000fea0003800000 */
[----:B------:R-:W-:-:S04]  /*2ce0*/  ISETP.NE.U32.AND P0, PT, RZ, c[0x0][0x180], PT ;  /* 0x00006000ff007a0c */ /* 0x000fc80003f05070 */
[----:B------:R-:W-:-:S13]  /*2cf0*/  ISETP.NE.AND.EX P0, PT, RZ, c[0x0][0x184], PT, P0 ;  /* 0x00006100ff007a0c */ /* 0x000fda0003f05300 */
[----:B------:R-:W-:Y:S05]  /*2d00*/  @P0 BRA `(.L_x_13247) ;  /* 0x0000002000000947 */ /* 0x000fea0003800000 */
[----:B------:R-:W-:Y:S05]  /*2d10*/  @P2 BRA `(.L_x_13248) ;  /* 0x0000008000002947 */ /* 0x000fea0003800000 */
[----:B------:R-:W-:Y:S05]  /*2d20*/  BRA `(.L_x_13249) ;  /* 0x0000009000007947 */ /* 0x000fea0003800000 */
.L_x_13247:
[----:B-----5:R-:W-:-:S05]  /*2d30*/  HADD2.F32 R144, -RZ, R10.H0_H0 ;  /* 0x2000000aff907230 */ /* 0x020fca0000004100 */
[----:B------:R-:W-:Y:S01]  /*2d40*/  FADD.FTZ R173, R144, R173 ;  /* 0x000000ad90ad7221 */ /* 0x000fe20000010000 */
[----:B------:R-:W-:Y:S05]  /*2d50*/  BRA `(.L_x_13248) ;  /* 0x0000004000007947 */ /* 0x000fea0003800000 */
.L_x_13246:
[----:B-----5:R-:W-:Y:S02]  /*2d60*/  HADD2.F32 R144, -RZ, R14.H0_H0 ;  /* 0x2000000eff907230 */ /* 0x020fe40000004100 */
[----:B------:R-:W-:-:S03]  /*2d70*/  @P1 HADD2.F32 R150, -RZ, R10.H0_H0 ;  /* 0x2000000aff961230 */ /* 0x000fc60000004100 */
[----:B------:R-:W-:-:S04]  /*2d80*/  FADD.FTZ R173, R144, R173 ;  /* 0x000000ad90ad7221 */ /* 0x000fc80000010000 */
[----:B------:R-:W-:-:S05]  /*2d90*/  @P1 FADD.FTZ R173, R150, R173 ;  /* 0x000000ad96ad1221 */ /* 0x000fca0000010000 */
.L_x_13248:
[----:B------:R-:W-:-:S04]  /*2da0*/  F2FP.PACK_AB R144, RZ, R173 ;  /* 0x000000adff90723e */ /* 0x000fc800000000ff */
[----:B------:R-:W-:Y:S02]  /*2db0*/  PRMT R6, R144, 0x7610, R6 ;  /* 0x0000761090067816 */ /* 0x000fe40000000006 */
.L_x_13249:
[----:B------:R-:W-:Y:S01]  /*2dc0*/  HADD2.F32 R179, -RZ, R146.H1_H1 ;  /* 0x30000092ffb37230 */ /* 0x000fe20000004100 */
[----:B------:R-:W-:Y:S05]  /*2dd0*/  @P6 BRA `(.L_x_13250) ;  /* 0x0000008000006947 */ /* 0x000fea0003800000 */
[----:B------:R-:W-:-:S04]  /*2de0*/  ISETP.NE.U32.AND P0, PT, RZ, c[0x0][0x180], PT ;  /* 0x00006000ff007a0c */ /* 0x000fc80003f05070 */
[----:B------:R-:W-:-:S13]  /*2df0*/  ISETP.NE.AND.EX P0, PT, RZ, c[0x0][0x184], PT, P0 ;  /* 0x00006100ff007a0c */ /* 0x000fda0003f05300 */
[----:B------:R-:W-:Y:S05]  /*2e00*/  @P0 BRA `(.L_x_13251) ;  /* 0x0000002000000947 */ /* 0x000fea0003800000 */
[----:B------:R-:W-:Y:S05]  /*2e10*/  @P2 BRA `(.L_x_13252) ;  /* 0x0000008000002947 */ /* 0x000fea0003800000 */
[----:B------:R-:W-:Y:S05]  /*2e20*/  BRA `(.L_x_13253) ;  /* 0x0000009000007947 */ /* 0x000fea0003800000 */
.L_x_13251:
[----:B-----5:R-:W-:-:S05]  /*2e30*/  HADD2.F32 R144, -RZ, R10.H1_H1 ;  /* 0x3000000aff907230 */ /* 0x020fca0000004100 */
[----:B------:R-:W-:Y:S01]  /*2e40*/  FADD.FTZ R179, R144, R179 ;  /* 0x000000b390b37221 */ /* 0x000fe20000010000 */
[----:B------:R-:W-:Y:S05]  /*2e50*/  BRA `(.L_x_13252) ;  /* 0x0000004000007947 */ /* 0x000fea0003800000 */
.L_x_13250:
[----:B-----5:R-:W-:Y:S02]  /*2e60*/  HADD2.F32 R144, -RZ, R14.H1_H1 ;  /* 0x3000000eff907230 */ /* 0x020fe40000004100 */
[----:B------:R-:W-:-:S03]  /*2e70*/  @P1 HADD2.F32 R146, -RZ, R10.H1_H1 ;  /* 0x3000000aff921230 */ /* 0x000fc60000004100 */
[----:B------:R-:W-:-:S04]  /*2e80*/  FADD.FTZ R179, R144, R179 ;  /* 0x000000b390b37221 */ /* 0x000fc80000010000 */
[----:B------:R-:W-:-:S05]  /*2e90*/  @P1 FADD.FTZ R179, R146, R179 ;  /* 0x000000b392b31221 */ /* 0x000fca0000010000 */
.L_x_13252:
[----:B------:R-:W-:-:S04]  /*2ea0*/  F2FP.PACK_AB R144, RZ, R179 ;  /* 0x000000b3ff90723e */ /* 0x000fc800000000ff */
[----:B------:R-:W-:Y:S02]  /*2eb0*/  PRMT R6, R6, 0x5410, R144 ;  /* 0x0000541006067816 */ /* 0x000fe40000000090 */
.L_x_13253:
[----:B------:R-:W-:Y:S01]  /*2ec0*/  HADD2.F32 R180, -RZ, R147.H0_H0 ;  /* 0x20000093ffb47230 */ /* 0x000fe20000004100 */
[----:B------:R-:W-:Y:S05]  /*2ed0*/  @P6 BRA `(.L_x_13254) ;  /* 0x0000008000006947 */ /* 0x000fea0003800000 */
[----:B------:R-:W-:-:S04]  /*2ee0*/  ISETP.NE.U32.AND P0, PT, RZ, c[0x0][0x180], PT ;  /* 0x00006000ff007a0c */ /* 0x000fc80003f05070 */
[----:B------:R-:W-:-:S13]  /*2ef0*/  ISETP.NE.AND.EX P0, PT, RZ, c[0x0][0x184], PT, P0 ;  /* 0x00006100ff007a0c */ /* 0x000fda0003f05300 */
[----:B------:R-:W-:Y:S05]  /*2f00*/  @P0 BRA `(.L_x_13255) ;  /* 0x0000002000000947 */ /* 0x000fea0003800000 */
[----:B------:R-:W-:Y:S05]  /*2f10*/  @P2 BRA `(.L_x_13256) ;  /* 0x0000008000002947 */ /* 0x000fea0003800000 */
[----:B------:R-:W-:Y:S05]  /*2f20*/  BRA `(.L_x_13257) ;  /* 0x0000009000007947 */ /* 0x000fea0003800000 */
.L_x_13255:
[----:B-----5:R-:W-:-:S05]  /*2f30*/  HADD2.F32 R145, -RZ, R11.H0_H0 ;  /* 0x2000000bff917230 */ /* 0x020fca0000004100 */
[----:B------:R-:W-:Y:S01]  /*2f40*/  FADD.FTZ R180, R145, R180 ;  /* 0x000000b491b47221 */ /* 0x000fe20000010000 */
[----:B------:R-:W-:Y:S05]  /*2f50*/  BRA `(.L_x_13256) ;  /* 0x0000004000007947 */ /* 0x000fea0003800000 */
.L_x_13254:
[----:B-----5:R-:W-:Y:S02]  /*2f60*/  HADD2.F32 R145, -RZ, R15.H0_H0 ;  /* 0x2000000fff917230 */ /* 0x020fe40000004100 */
[----:B------:R-:W-:-:S03]  /*2f70*/  @P1 HADD2.F32 R149, -RZ, R11.H0_H0 ;  /* 0x2000000bff951230 */ /* 0x000fc60000004100 */
[----:B------:R-:W-:-:S04]  /*2f80*/  FADD.FTZ R180, R145, R180 ;  /* 0x000000b491b47221 */ /* 0x000fc80000010000 */
[----:B------:R-:W-:-:S05]  /*2f90*/  @P1 FADD.FTZ R180, R149, R180 ;  /* 0x000000b495b41221 */ /* 0x000fca0000010000 */
.L_x_13256:
[----:B------:R-:W-:-:S04]  /*2fa0*/  F2FP.PACK_AB R144, RZ, R180 ;  /* 0x000000b4ff90723e */ /* 0x000fc800000000ff */
[----:B------:R-:W-:Y:S02]  /*2fb0*/  PRMT R7, R144, 0x7610, R7 ;  /* 0x0000761090077816 */ /* 0x000fe40000000007 */
.L_x_13257:
[----:B------:R-:W-:Y:S01]  /*2fc0*/  HADD2.F32 R174, -RZ, R147.H1_H1 ;  /* 0x30000093ffae7230 */ /* 0x000fe20000004100 */
[----:B------:R-:W-:Y:S05]  /*2fd0*/  @P6 BRA `(.L_x_13258) ;  /* 0x0000008000006947 */ /* 0x000fea0003800000 */
[----:B------:R-:W-:-:S04]  /*2fe0*/  ISETP.NE.U32.AND P0, PT, RZ, c[0x0][0x180], PT ;  /* 0x00006000ff007a0c */ /* 0x000fc80003f05070 */
[----:B------:R-:W-:-:S13]  /*2ff0*/  ISETP.NE.AND.EX P0, PT, RZ, c[0x0][0x184], PT, P0 ;  /* 0x00006100ff007a0c */ /* 0x000fda0003f05300 */
[----:B------:R-:W-:Y:S05]  /*3000*/  @P0 BRA `(.L_x_13259) ;  /* 0x0000002000000947 */ /* 0x000fea0003800000 */
[----:B------:R-:W-:Y:S05]  /*3010*/  @P2 BRA `(.L_x_13260) ;  /* 0x0000008000002947 */ /* 0x000fea0003800000 */
[----:B------:R-:W-:Y:S05]  /*3020*/  BRA `(.L_x_13261) ;  /* 0x0000009000007947 */ /* 0x000fea0003800000 */
.L_x_13259:
[----:B-----5:R-:W-:-:S05]  /*3030*/  HADD2.F32 R145, -RZ, R11.H1_H1 ;  /* 0x3000000bff917230 */ /* 0x020fca0000004100 */
[----:B------:R-:W-:Y:S01]  /*3040*/  FADD.FTZ R174, R145, R174 ;  /* 0x000000ae91ae7221 */ /* 0x000fe20000010000 */
[----:B------:R-:W-:Y:S05]  /*3050*/  BRA `(.L_x_13260) ;  /* 0x0000004000007947 */ /* 0x000fea0003800000 */
.L_x_13258:
[----:B-----5:R-:W-:Y:S02]  /*3060*/  HADD2.F32 R145, -RZ, R15.H1_H1 ;  /* 0x3000000fff917230 */ /* 0x020fe40000004100 */
[----:B------:R-:W-:-:S03]  /*3070*/  @P1 HADD2.F32 R147, -RZ, R11.H1_H1 ;  /* 0x3000000bff931230 */ /* 0x000fc60000004100 */
[----:B------:R-:W-:-:S04]  /*3080*/  FADD.FTZ R174, R145, R174 ;  /* 0x000000ae91ae7221 */ /* 0x000fc80000010000 */
[----:B------:R-:W-:-:S05]  /*3090*/  @P1 FADD.FTZ R174, R147, R174 ;  /* 0x000000ae93ae1221 */ /* 0x000fca0000010000 */
.L_x_13260:
[----:B------:R-:W-:-:S04]  /*30a0*/  F2FP.PACK_AB R144, RZ, R174 ;  /* 0x000000aeff90723e */ /* 0x000fc800000000ff */
[----:B------:R-:W-:Y:S02]  /*30b0*/  PRMT R7, R7, 0x5410, R144 ;  /* 0x0000541007077816 */ /* 0x000fe40000000090 */
.L_x_13261:
[----:B------:R-:W-:-:S04]  /*30c0*/  @P2 LEA R144, P0, R148, c[0x0][0x188], 0x4 ;  /* 0x0000620094902a11 */ /* 0x000fc800078020ff */
[----:B------:R-:W-:-:S05]  /*30d0*/  @P2 LEA.HI.X R145, R148, c[0x0][0x18c], RZ, 0x4, P0 ;  /* 0x0000630094912a11 */ /* 0x000fca00000f24ff */
[----:B------:R1:W-:Y:S04]  /*30e0*/  @P2 STG.E.128 [R144.64], R4 ;  /* 0x0000000490002986 */ /* 0x0003e8000c101d04 */
.L_x_13229:
[----:B------:R-:W-:Y:S05]  /*30f0*/  BSYNC B0 ;  /* 0x0000000000007941 */ /* 0x000fea0003800000 */
.L_x_13228:
        /* <DEDUP_REMOVED lines=20> */
[----:B------:R-:W-:Y:S01]  /*3240*/  @P0 FADD.FTZ R144, R178, R145 ;  /* 0x00000091b2900221 */ /* 0x000fe20000010000 */
        /* <DEDUP_REMOVED lines=21> */
.L_x_13274:
        /* <DEDUP_REMOVED lines=85> */
.L_x_13275:
        /* <DEDUP_REMOVED lines=83> */
[----:B------:R-:W-:Y:S01]  /*3e20*/  F2FP.PACK_AB R144, R145, R144 ;  /* 0x000000909190723e */ /* 0x000fe200000000ff */
[----:B------:R-:W-:-:S02]  /*3e30*/  FADD.FTZ R195, R186, -R190 ;  /* 0x800000bebac37221 */ /* 0x000fc40000010000 */
[----:B------:R-:W-:Y:S01]  /*3e40*/  FADD.FTZ R197, R187, -R190 ;  /* 0x800000bebbc57221 */ /* 0x000fe20000010000 */
[----:B------:R-:W-:Y:S01]  /*3e50*/  F2FP.PACK_AB R145, R147, R146 ;  /* 0x000000929391723e */ /* 0x000fe200000000ff */
[----:B------:R-:W-:Y:S02]  /*3e60*/  FFMA.FTZ R148, R120, R191, R136 ;  /* 0x000000bf78947223 */ /* 0x000fe40000010088 */
[----:B------:R-:W-:Y:S02]  /*3e70*/  FFMA.FTZ R189, R121, R194, R137 ;  /* 0x000000c279bd7223 */ /* 0x000fe40000010089 */
[C---:B------:R-:W-:Y:S02]  /*3e80*/  FMUL.FTZ R195, R188.reuse, R195 ;  /* 0x000000c3bcc37220 */ /* 0x040fe40000410000 */
[----:B------:R-:W-:Y:S01]  /*3e90*/  FMUL.FTZ R196, R188, R197 ;  /* 0x000000c5bcc47220 */ /* 0x000fe20000410000 */
[----:B------:R-:W-:Y:S01]  /*3ea0*/  F2FP.PACK_AB R146, R189, R148 ;  /* 0x00000094bd92723e */ /* 0x000fe200000000ff */
[----:B------:R-:W-:-:S02]  /*3eb0*/  FFMA.FTZ R148, R116, R149, R132 ;  /* 0x0000009574947223 */ /* 0x000fc40000010084 */
[----:B------:R-:W-:Y:S02]  /*3ec0*/  FFMA.FTZ R149, R118, R151, R134 ;  /* 0x0000009776957223 */ /* 0x000fe40000010086 */
[-C--:B------:R-:W-:Y:S02]  /*3ed0*/  FFMA.FTZ R193, R122, R195.reuse, R138 ;  /* 0x000000c37ac17223 */ /* 0x080fe4000001008a */
[----:B------:R-:W-:Y:S02]  /*3ee0*/  FFMA.FTZ R198, R123, R196, R139 ;  /* 0x000000c47bc67223 */ /* 0x000fe4000001008b */
[----:B------:R-:W-:Y:S01]  /*3ef0*/  FFMA.FTZ R151, R114, R195, R130 ;  /* 0x000000c372977223 */ /* 0x000fe20000010082 */
[----:B------:R-:W-:Y:S01]  /*3f00*/  MOV R195, 0x10 ;  /* 0x0000001000c37802 */ /* 0x000fe20000000f00 */
        /* <DEDUP_REMOVED lines=8> */
[----:B------:R-:W-:Y:S01]  /*3f90*/  IMAD.WIDE.U32 R192, R156, R195, c[0x0][0x208] ;  /* 0x000082009cc07625 */ /* 0x000fe200078e00c3 */
[----:B------:R-:W-:Y:S02]  /*3fa0*/  F2FP.PACK_AB R151, R196, R151 ;  /* 0x00000097c497723e */ /* 0x000fe400000000ff */
[----:B------:R-:W-:Y:S01]  /*3fb0*/  F2FP.PACK_AB R148, R189, R148 ;  /* 0x00000094bd94723e */ /* 0x000fe200000000ff */
[C---:B------:R-:W-:Y:S01]  /*3fc0*/  IMAD.WIDE.U32 R194, R156.reuse, R195, c[0x0][0x210] ;  /* 0x000084009cc27625 */ /* 0x040fe200078e00c3 */
[----:B------:R0:W-:Y:S01]  /*3fd0*/  STG.E.128 [R192.64], R144 ;  /* 0x00000090c0007986 */ /* 0x0001e2000c101d04 */
[----:B------:R-:W-:-:S03]  /*3fe0*/  IADD3 R156, R156, 0x80, RZ ;  /* 0x000000809c9c7810 */ /* 0x000fc60007ffe0ff */
[----:B------:R0:W-:Y:S04]  /*3ff0*/  STG.E.128 [R194.64], R148 ;  /* 0x00000094c2007986 */ /* 0x0001e8000c101d04 */
.L_x_13265:
[----:B------:R-:W-:Y:S05]  /*4000*/  BSYNC B0 ;  /* 0x0000000000007941 */ /* 0x000fea0003800000 */
.L_x_13264:
        /* <DEDUP_REMOVED lines=19> */
[----:B------:R-:W-:Y:S01]  /*4140*/  F2FP.PACK_AB R144, R145, R144 ;  /* 0x000000909190723e */ /* 0x000fe200000000ff */
[----:B------:R-:W-:Y:S02]  /*4150*/  FADD.FTZ R195, R177, -R190 ;  /* 0x800000beb1c37221 */ /* 0x000fe40000010000 */
[----:B------:R-:W-:Y:S01]  /*4160*/  FFMA.FTZ R148, R88, R191, R104 ;  /* 0x000000bf58947223 */ /* 0x000fe20000010068 */
[----:B------:R-:W-:Y:S01]  /*4170*/  F2FP.PACK_AB R145, R147, R146 ;  /* 0x000000929391723e */ /* 0x000fe200000000ff */
[----:B------:R-:W-:-:S02]  /*4180*/  FFMA.FTZ R189, R89, R194, R105 ;  /* 0x000000c259bd7223 */ /* 0x000fc40000010069 */
[----:B------:R-:W-:Y:S02]  /*4190*/  FMUL.FTZ R195, R188, R195 ;  /* 0x000000c3bcc37220 */ /* 0x000fe40000410000 */
[----:B------:R-:W-:Y:S01]  /*41a0*/  FADD.FTZ R197, R178, -R190 ;  /* 0x800000beb2c57221 */ /* 0x000fe20000010000 */
[----:B------:R-:W-:Y:S01]  /*41b0*/  F2FP.PACK_AB R146, R189, R148 ;  /* 0x00000094bd92723e */ /* 0x000fe200000000ff */
        /* <DEDUP_REMOVED lines=9> */
[----:B------:R-:W-:Y:S01]  /*4250*/  F2FP.PACK_AB R149, R192, R149 ;  /* 0x00000095c095723e */ /* 0x000fe200000000ff */
[----:B------:R-:W-:Y:S01]  /*4260*/  FFMA.FTZ R194, R81, R194, R97 ;  /* 0x000000c251c27223 */ /* 0x000fe20000010061 */
[----:B------:R-:W-:Y:S01]  /*4270*/  F2FP.PACK_AB R147, R198, R193 ;  /* 0x000000c1c693723e */ /* 0x000fe200000000ff */
[----:B------:R-:W-:Y:S02]  /*4280*/  FFMA.FTZ R196, R83, R196, R99 ;  /* 0x000000c453c47223 */ /* 0x000fe40000010063 */
[----:B------:R-:W-:Y:S01]  /*4290*/  FFMA.FTZ R189, R85, R150, R101 ;  /* 0x0000009655bd7223 */ /* 0x000fe20000010065 */
[----:B------:R-:W-:Y:S01]  /*42a0*/  F2FP.PACK_AB R150, R194, R191 ;  /* 0x000000bfc296723e */ /* 0x000fe200000000ff */
[----:B------:R-:W-:Y:S01]  /*42b0*/  IMAD.WIDE.U32 R192, R156, R195, c[0x0][0x208] ;  /* 0x000082009cc07625 */ /* 0x000fe200078e00c3 */
[----:B------:R-:W-:-:S02]  /*42c0*/  F2FP.PACK_AB R151, R196, R151 ;  /* 0x00000097c497723e */ /* 0x000fc400000000ff */
[----:B------:R-:W-:Y:S01]  /*42d0*/  F2FP.PACK_AB R148, R189, R148 ;  /* 0x00000094bd94723e */ /* 0x000fe200000000ff */
[C---:B------:R-:W-:Y:S01]  /*42e0*/  IMAD.WIDE.U32 R194, R156.reuse, R195, c[0x0][0x210] ;  /* 0x000084009cc27625 */ /* 0x040fe200078e00c3 */
[----:B------:R0:W-:Y:S01]  /*42f0*/  STG.E.128 [R192.64], R144 ;  /* 0x00000090c0007986 */ /* 0x0001e2000c101d04 */
[----:B------:R-:W-:-:S03]  /*4300*/  IADD3 R156, R156, 0x80, RZ ;  /* 0x000000809c9c7810 */ /* 0x000fc60007ffe0ff */
[----:B------:R0:W-:Y:S04]  /*4310*/  STG.E.128 [R194.64], R148 ;  /* 0x00000094c2007986 */ /* 0x0001e8000c101d04 */
.L_x_13267:
[----:B------:R-:W-:Y:S05]  /*4320*/  BSYNC B0 ;  /* 0x0000000000007941 */ /* 0x000fea0003800000 */
.L_x_13266:
        /* <DEDUP_REMOVED lines=19> */
[--C-:B------:R-:W-:Y:S02]  /*4460*/  FADD.FTZ R195, R168, -R190.reuse ;  /* 0x800000bea8c37221 */ /* 0x100fe40000010000 */
[----:B------:R-:W-:Y:S01]  /*4470*/  FADD.FTZ R197, R169, -R190 ;  /* 0x800000bea9c57221 */ /* 0x000fe20000010000 */
[----:B------:R-:W-:Y:S01]  /*4480*/  F2FP.PACK_AB R145, R147, R146 ;  /* 0x000000929391723e */ /* 0x000fe200000000ff */
[----:B------:R-:W-:-:S02]  /*4490*/  FFMA.FTZ R148, R56, R191, R72 ;  /* 0x000000bf38947223 */ /* 0x000fc40000010048 */
[----:B------:R-:W-:Y:S02]  /*44a0*/  FFMA.FTZ R189, R57, R194, R73 ;  /* 0x000000c239bd7223 */ /* 0x000fe40000010049 */
[C---:B------:R-:W-:Y:S02]  /*44b0*/  FMUL.FTZ R195, R188.reuse, R195 ;  /* 0x000000c3bcc37220 */ /* 0x040fe40000410000 */
[----:B------:R-:W-:Y:S01]  /*44c0*/  FMUL.FTZ R196, R188, R197 ;  /* 0x000000c5bcc47220 */ /* 0x000fe20000410000 */
[----:B------:R-:W-:Y:S01]  /*44d0*/  F2FP.PACK_AB R146, R189, R148 ;  /* 0x00000094bd92723e */ /* 0x000fe200000000ff */
[----:B------:R-:W-:Y:S02]  /*44e0*/  FFMA.FTZ R148, R52, R149, R68 ;  /* 0x0000009534947223 */ /* 0x000fe40000010044 */
[----:B------:R-:W-:Y:S02]  /*44f0*/  FFMA.FTZ R149, R54, R151, R70 ;  /* 0x0000009736957223 */ /* 0x000fe40000010046 */
[----:B------:R-:W-:-:S02]  /*4500*/  FFMA.FTZ R193, R58, R195, R74 ;  /* 0x000000c33ac17223 */ /* 0x000fc4000001004a */
[----:B------:R-:W-:Y:S02]  /*4510*/  FFMA.FTZ R198, R59, R196, R75 ;  /* 0x000000c43bc67223 */ /* 0x000fe4000001004b */
[----:B------:R-:W-:Y:S01]  /*4520*/  FFMA.FTZ R151, R50, R195, R66 ;  /* 0x000000c332977223 */ /* 0x000fe20000010042 */
[----:B------:R-:W-:Y:S01]  /*4530*/  MOV R195, 0x10 ;  /* 0x0000001000c37802 */ /* 0x000fe20000000f00 */
        /* <DEDUP_REMOVED lines=15> */
.L_x_13269:
[----:B------:R-:W-:Y:S05]  /*4630*/  BSYNC B0 ;  /* 0x0000000000007941 */ /* 0x000fea0003800000 */
.L_x_13268:
        /* <DEDUP_REMOVED lines=20> */
[----:B------:R-:W-:Y:S01]  /*4780*/  F2FP.PACK_AB R144, R145, R144 ;  /* 0x000000909190723e */ /* 0x000fe200000000ff */
[----:B------:R-:W-:-:S02]  /*4790*/  FFMA.FTZ R146, R30, R151, R46 ;  /* 0x000000971e927223 */ /* 0x000fc4000001002e */
[----:B------:R-:W-:Y:S02]  /*47a0*/  FFMA.FTZ R147, R31, R190, R47 ;  /* 0x000000be1f937223 */ /* 0x000fe4000001002f */
[----:B------:R-:W-:Y:S02]  /*47b0*/  FFMA.FTZ R188, R26, R195, R42 ;  /* 0x000000c31abc7223 */ /* 0x000fe4000001002a */
[----:B------:R-:W-:Y:S01]  /*47c0*/  FFMA.FTZ R193, R27, R194, R43 ;  /* 0x000000c21bc17223 */ /* 0x000fe2000001002b */
[----:B------:R-:W-:Y:S01]  /*47d0*/  F2FP.PACK_AB R145, R147, R146 ;  /* 0x000000929391723e */ /* 0x000fe200000000ff */
[-C--:B------:R-:W-:Y:S02]  /*47e0*/  FFMA.FTZ R148, R24, R191.reuse, R40 ;  /* 0x000000bf18947223 */ /* 0x080fe40000010028 */
[----:B------:R-:W-:Y:S01]  /*47f0*/  FFMA.FTZ R189, R25, R192, R41 ;  /* 0x000000c019bd7223 */ /* 0x000fe20000010029 */
[----:B------:R-:W-:Y:S01]  /*4800*/  F2FP.PACK_AB R147, R193, R188 ;  /* 0x000000bcc193723e */ /* 0x000fe200000000ff */
[----:B------:R-:W-:Y:S01]  /*4810*/  HFMA2.MMA R193, -RZ, RZ, 0, 9.5367431640625e-07 ;  /* 0x00000010ffc17435 */ /* 0x000fe200000001ff */
[----:B------:R-:W-:-:S02]  /*4820*/  FFMA.FTZ R191, R16, R191, R32 ;  /* 0x000000bf10bf7223 */ /* 0x000fc40000010020 */
[----:B------:R-:W-:Y:S01]  /*4830*/  F2FP.PACK_AB R146, R189, R148 ;  /* 0x00000094bd92723e */ /* 0x000fe200000000ff */
[----:B------:R-:W-:Y:S02]  /*4840*/  FFMA.FTZ R148, R20, R149, R36 ;  /* 0x0000009514947223 */ /* 0x000fe40000010024 */
[----:B------:R-:W-:Y:S02]  /*4850*/  FFMA.FTZ R189, R21, R150, R37 ;  /* 0x0000009615bd7223 */ /* 0x000fe40000010025 */
[----:B------:R-:W-:Y:S02]  /*4860*/  FFMA.FTZ R149, R22, R151, R38 ;  /* 0x0000009716957223 */ /* 0x000fe40000010026 */
[----:B------:R-:W-:Y:S01]  /*4870*/  FFMA.FTZ R192, R17, R192, R33 ;  /* 0x000000c011c07223 */ /* 0x000fe20000010021 */
[----:B------:R-:W-:Y:S01]  /*4880*/  F2FP.PACK_AB R148, R189, R148 ;  /* 0x00000094bd94723e */ /* 0x000fe200000000ff */
[----:B------:R-:W-:Y:S02]  /*4890*/  FFMA.FTZ R190, R23, R190, R39 ;  /* 0x000000be17be7223 */ /* 0x000fe40000010027 */
[----:B------:R-:W-:Y:S01]  /*48a0*/  FFMA.FTZ R151, R18, R195, R34 ;  /* 0x000000c312977223 */ /* 0x000fe20000010022 */
[----:B------:R-:W-:Y:S01]  /*48b0*/  F2FP.PACK_AB R150, R192, R191 ;  /* 0x000000bfc096723e */ /* 0x000fe200000000ff */
[----:B------:R-:W-:Y:S01]  /*48c0*/  FFMA.FTZ R194, R19, R194, R35 ;  /* 0x000000c213c27223 */ /* 0x000fe20000010023 */
[----:B------:R-:W-:Y:S01]  /*48d0*/  F2FP.PACK_AB R149, R190, R149 ;  /* 0x00000095be95723e */ /* 0x000fe200000000ff */
[----:B------:R-:W-:-:S03]  /*48e0*/  IMAD.WIDE.U32 R188, R156, R193, c[0x0][0x208] ;  /* 0x000082009cbc7625 */ /* 0x000fc600078e00c1 */
[----:B------:R-:W-:Y:S01]  /*48f0*/  F2FP.PACK_AB R151, R194, R151 ;  /* 0x00000097c297723e */ /* 0x000fe200000000ff */
[----:B------:R-:W-:Y:S01]  /*4900*/  IMAD.WIDE.U32 R190, R156, R193, c[0x0][0x210] ;  /* 0x000084009cbe7625 */ /* 0x000fe200078e00c1 */
[----:B------:R0:W-:Y:S04]  /*4910*/  STG.E.128 [R188.64], R144 ;  /* 0x00000090bc007986 */ /* 0x0001e8000c101d04 */
[----:B------:R0:W-:Y:S02]  /*4920*/  STG.E.128 [R190.64], R148 ;  /* 0x00000094be007986 */ /* 0x0001e4000c101d04 */
.L_x_13271:
[----:B------:R-:W-:Y:S05]  /*4930*/  BSYNC B0 ;  /* 0x0000000000007941 */ /* 0x000fea0003800000 */
.L_x_13270:
[----:B------:R-:W-:Y:S02]  /*4940*/  IADD3 R152, R152, c[0x0][0x160], RZ ;  /* 0x0000580098987a10 */ /* 0x000fe40007ffe0ff */
[----:B------:R-:W-:Y:S02]  /*4950*/  LOP3.LUT P1, RZ, R153, 0xff, RZ, 0xc0, !PT ;  /* 0x000000ff99ff7812 */ /* 0x000fe4000782c0ff */
[----:B------:R-:W-:-:S02]  /*4960*/  ISETP.GE.AND P0, PT, R152, c[0x0][0x164], PT ;  /* 0x0000590098007a0c */ /* 0x000fc40003f06270 */
[----:B------:R-:W-:-:S11]  /*4970*/  SEL R153, RZ, 0x1, P1 ;  /* 0x00000001ff997807 */ /* 0x000fd60000800000 */
[----:B01---5:R-:W-:Y:S01]  /*4980*/  @P0 CALL.REL.NOINC `(.L_x_13272) ;  /* 0x0000001000000944 */ /* 0x023fe20003c00000 */
[----:B------:R-:W-:Y:S05]  /*4990*/  BRA `(.L_x_13273) ;  /* 0xffffc18000007947 */ /* 0x000fea000383ffff */
.L_x_13272:
[----:B------:R-:W-:Y:S05]  /*49a0*/  EXIT ;  /* 0x000000000000794d */ /* 0x000fea0003800000 */
.L_x_13262:
[----:B------:R-:W-:Y:S01]  /*49b0*/  HFMA2.MMA R188, -RZ, RZ, 0, 5.9604644775390625e-08 ;  /* 0x00000001ffbc7435 */ /* 0x000fe200000001ff */
[----:B------:R-:W-:Y:S02]  /*49c0*/  MOV R147, R144 ;  /* 0x0000009000937202 */ /* 0x000fe40000000f00 */
[----:B------:R-:W-:Y:S02]  /*49d0*/  MOV R145, 0x1f ;  /* 0x0000001f00917802 */ /* 0x000fe40000000f00 */
[----:B------:R-:W-:Y:S02]  /*49e0*/  MOV R190, 0xffffffff ;  /* 0xffffffff00be7802 */ /* 0x000fe40000000f00 */
[----:B------:R-:W-:Y:S02]  /*49f0*/  MOV R148, 0x4a10 ;  /* 0x00004a1000947802 */ /* 0x000fe40000000f00 */
[----:B0----5:R-:W-:Y:S05]  /*4a00*/  CALL.REL.NOINC `($__internal_40_$__cuda_sm70_shflsync_bfly_p) ;  /* 0x000007b000007944 */ /* 0x021fea0003c00000 */
[----:B01----:R-:W-:Y:S05]  /*4a10*/  BRA `(.L_x_13274) ;  /* 0xffffe98000007947 */ /* 0x003fea000383ffff */
.L_x_13263:
[----:B------:R-:W-:Y:S01]  /*4a20*/  HFMA2.MMA R188, -RZ, RZ, 0, 1.1920928955078125e-07 ;  /* 0x00000002ffbc7435 */ /* 0x000fe200000001ff */
[----:B------:R-:W-:Y:S02]  /*4a30*/  MOV R145, 0x1f ;  /* 0x0000001f00917802 */ /* 0x000fe40000000f00 */
[----:B------:R-:W-:-:S02]  /*4a40*/  MOV R190, 0xffffffff ;  /* 0xffffffff00be7802 */ /* 0x000fc40000000f00 */
[----:B------:R-:W-:Y:S02]  /*4a50*/  MOV R148, 0x4a70 ;  /* 0x00004a7000947802 */ /* 0x000fe40000000f00 */
[----:B01---5:R-:W-:Y:S05]  /*4a60*/  CALL.REL.NOINC `($__internal_40_$__cuda_sm70_shflsync_bfly_p) ;  /* 0x0000075000007944 */ /* 0x023fea0003c00000 */
[----:B0-----:R-:W-:Y:S01]  /*4a70*/  HFMA2.MMA R188, -RZ, RZ, 0, 2.384185791015625e-07 ;  /* 0x00000004ffbc7435 */ /* 0x001fe200000001ff */
[----:B-1----:R-:W-:Y:S01]  /*4a80*/  FADD.FTZ R147, R147, R145 ;  /* 0x0000009193937221 */ /* 0x002fe20000010000 */
[----:B------:R-:W-:Y:S02]  /*4a90*/  MOV R145, 0x1f ;  /* 0x0000001f00917802 */ /* 0x000fe40000000f00 */
[----:B------:R-:W-:Y:S02]  /*4aa0*/  MOV R190, 0xffffffff ;  /* 0xffffffff00be7802 */ /* 0x000fe40000000f00 */
[----:B------:R-:W-:Y:S02]  /*4ab0*/  MOV R148, 0x4ad0 ;  /* 0x00004ad000947802 */ /* 0x000fe40000000f00 */
[----:B------:R-:W-:Y:S05]  /*4ac0*/  CALL.REL.NOINC `($__internal_40_$__cuda_sm70_shflsync_bfly_p) ;  /* 0x000006f000007944 */ /* 0x000fea0003c00000 */
[----:B0-----:R-:W-:Y:S01]  /*4ad0*/  HFMA2.MMA R188, -RZ, RZ, 0, 4.76837158203125e-07 ;  /* 0x00000008ffbc7435 */ /* 0x001fe200000001ff */
[----:B-1----:R-:W-:Y:S01]  /*4ae0*/  FADD.FTZ R147, R147, R145 ;  /* 0x0000009193937221 */ /* 0x002fe20000010000 */
[----:B------:R-:W-:Y:S02]  /*4af0*/  MOV R145, 0x1f ;  /* 0x0000001f00917802 */ /* 0x000fe40000000f00 */
[----:B------:R-:W-:-:S02]  /*4b00*/  MOV R190, 0xffffffff ;  /* 0xffffffff00be7802 */ /* 0x000fc40000000f00 */
[----:B------:R-:W-:Y:S02]  /*4b10*/  MOV R148, 0x4b30 ;  /* 0x00004b3000947802 */ /* 0x000fe40000000f00 */
[----:B------:R-:W-:Y:S05]  /*4b20*/  CALL.REL.NOINC `($__internal_40_$__cuda_sm70_shflsync_bfly_p) ;  /* 0x0000069000007944 */ /* 0x000fea0003c00000 */
[----:B0-----:R-:W-:Y:S01]  /*4b30*/  HFMA2.MMA R188, -RZ, RZ, 0, 9.5367431640625e-07 ;  /* 0x00000010ffbc7435 */ /* 0x001fe200000001ff */
[----:B-1----:R-:W-:Y:S01]  /*4b40*/  FADD.FTZ R147, R147, R145 ;  /* 0x0000009193937221 */ /* 0x002fe20000010000 */
[----:B------:R-:W-:Y:S02]  /*4b50*/  MOV R145, 0x1f ;  /* 0x0000001f00917802 */ /* 0x000fe40000000f00 */
[----:B------:R-:W-:Y:S02]  /*4b60*/  MOV R190, 0xffffffff ;  /* 0xffffffff00be7802 */ /* 0x000fe40000000f00 */
[----:B------:R-:W-:Y:S02]  /*4b70*/  MOV R148, 0x4b90 ;  /* 0x00004b9000947802 */ /* 0x000fe40000000f00 */
[----:B------:R-:W-:Y:S05]  /*4b80*/  CALL.REL.NOINC `($__internal_40_$__cuda_sm70_shflsync_bfly_p) ;  /* 0x0000063000007944 */ /* 0x000fea0003c00000 */
        /* <DEDUP_REMOVED lines=54> */
[----:B------:R-:W-:Y:S01]  /*4ef0*/  MOV R145, 0x1f ;  /* 0x0000001f00917802 */ /* 0x000fe20000000f00 */
        /* <DEDUP_REMOVED lines=13> */
[----:B------:R-:W-:-:S03]  /*4fd0*/  HFMA2.MMA R188, -RZ, RZ, 0, 5.9604644775390625e-08 ;  /* 0x00000001ffbc7435 */ /* 0x000fc600000001ff */
[----:B------:R-:W-:Y:S01]  /*4fe0*/  @P6 FFMA.FTZ R150, R148, R148, R147 ;  /* 0x0000009494966223 */ /* 0x000fe20000010093 */
[----:B------:R-:W-:-:S04]  /*4ff0*/  MOV R148, 0x5020 ;  /* 0x0000502000947802 */ /* 0x000fc80000000f00 */
[----:B------:R-:W-:Y:S02]  /*5000*/  MOV R147, R150 ;  /* 0x0000009600937202 */ /* 0x000fe40000000f00 */
[----:B------:R-:W-:Y:S05]  /*5010*/  CALL.REL.NOINC `($__internal_40_$__cuda_sm70_shflsync_bfly_p) ;  /* 0x000001a000007944 */ /* 0x000fea0003c00000 */
[----:B0-----:R-:W-:Y:S01]  /*5020*/  HFMA2.MMA R188, -RZ, RZ, 0, 1.1920928955078125e-07 ;  /* 0x00000002ffbc7435 */ /* 0x001fe200000001ff */
[----:B-1----:R-:W-:Y:S01]  /*5030*/  FADD.FTZ R147, R150, R145 ;  /* 0x0000009196937221 */ /* 0x002fe20000010000 */
[----:B------:R-:W-:Y:S02]  /*5040*/  MOV R145, 0x1f ;  /* 0x0000001f00917802 */ /* 0x000fe40000000f00 */
[----:B------:R-:W-:Y:S02]  /*5050*/  MOV R190, 0xffffffff ;  /* 0xffffffff00be7802 */ /* 0x000fe40000000f00 */
[----:B------:R-:W-:Y:S02]  /*5060*/  MOV R148, 0x5080 ;  /* 0x0000508000947802 */ /* 0x000fe40000000f00 */
[----:B------:R-:W-:Y:S05]  /*5070*/  CALL.REL.NOINC `($__internal_40_$__cuda_sm70_shflsync_bfly_p) ;  /* 0x0000014000007944 */ /* 0x000fea0003c00000 */
[----:B0-----:R-:W-:Y:S01]  /*5080*/  HFMA2.MMA R188, -RZ, RZ, 0, 2.384185791015625e-07 ;  /* 0x00000004ffbc7435 */ /* 0x001fe200000001ff */
[----:B-1----:R-:W-:Y:S01]  /*5090*/  FADD.FTZ R147, R147, R145 ;  /* 0x0000009193937221 */ /* 0x002fe20000010000 */
[----:B------:R-:W-:Y:S02]  /*50a0*/  MOV R145, 0x1f ;  /* 0x0000001f00917802 */ /* 0x000fe40000000f00 */
[----:B------:R-:W-:-:S02]  /*50b0*/  MOV R190, 0xffffffff ;  /* 0xffffffff00be7802 */ /* 0x000fc40000000f00 */
[----:B------:R-:W-:Y:S02]  /*50c0*/  MOV R148, 0x50e0 ;  /* 0x000050e000947802 */ /* 0x000fe40000000f00 */
[----:B------:R-:W-:Y:S05]  /*50d0*/  CALL.REL.NOINC `($__internal_40_$__cuda_sm70_shflsync_bfly_p) ;  /* 0x000000e000007944 */ /* 0x000fea0003c00000 */
[----:B0-----:R-:W-:Y:S01]  /*50e0*/  HFMA2.MMA R188, -RZ, RZ, 0, 4.76837158203125e-07 ;  /* 0x00000008ffbc7435 */ /* 0x001fe200000001ff */
[----:B-1----:R-:W-:Y:S01]  /*50f0*/  FADD.FTZ R147, R147, R145 ;  /* 0x0000009193937221 */ /* 0x002fe20000010000 */
[----:B------:R-:W-:Y:S02]  /*5100*/  MOV R145, 0x1f ;  /* 0x0000001f00917802 */ /* 0x000fe40000000f00 */
[----:B------:R-:W-:Y:S02]  /*5110*/  MOV R190, 0xffffffff ;  /* 0xffffffff00be7802 */ /* 0x000fe40000000f00 */
[----:B------:R-:W-:Y:S02]  /*5120*/  MOV R148, 0x5140 ;  /* 0x0000514000947802 */ /* 0x000fe40000000f00 */
[----:B------:R-:W-:Y:S05]  /*5130*/  CALL.REL.NOINC `($__internal_40_$__cuda_sm70_shflsync_bfly_p) ;  /* 0x0000008000007944 */ /* 0x000fea0003c00000 */
[----:B0-----:R-:W-:Y:S01]  /*5140*/  HFMA2.MMA R188, -RZ, RZ, 0, 9.5367431640625e-07 ;  /* 0x00000010ffbc7435 */ /* 0x001fe200000001ff */
[----:B-1----:R-:W-:Y:S01]  /*5150*/  FADD.FTZ R147, R147, R145 ;  /* 0x0000009193937221 */ /* 0x002fe20000010000 */
[----:B------:R-:W-:Y:S02]  /*5160*/  MOV R145, 0x1f ;  /* 0x0000001f00917802 */ /* 0x000fe40000000f00 */
[----:B------:R-:W-:-:S02]  /*5170*/  MOV R190, 0xffffffff ;  /* 0xffffffff00be7802 */ /* 0x000fc40000000f00 */
[----:B------:R-:W-:Y:S02]  /*5180*/  MOV R148, 0x51a0 ;  /* 0x000051a000947802 */ /* 0x000fe40000000f00 */
[----:B------:R-:W-:Y:S05]  /*5190*/  CALL.REL.NOINC `($__internal_40_$__cuda_sm70_shflsync_bfly_p) ;  /* 0x0000002000007944 */ /* 0x000fea0003c00000 */
[----:B01----:R-:W-:Y:S01]  /*51a0*/  MOV R188, R145 ;  /* 0x0000009100bc7202 */ /* 0x003fe20000000f00 */
[----:B------:R-:W-:Y:S05]  /*51b0*/  BRA `(.L_x_13275) ;  /* 0xffffe73000007947 */ /* 0x000fea000383ffff */
        .weak           $__internal_40_$__cuda_sm70_shflsync_bfly_p
        .type           $__internal_40_$__cuda_sm70_shflsync_bfly_p,@function
        .size           $__internal_40_$__cuda_sm70_shflsync_bfly_p,(.L_x_26500 - $__internal_40_$__cuda_sm70_shflsync_bfly_p)
$__internal_40_$__cuda_sm70_shflsync_bfly_p:
[----:B------:R-:W-:Y:S01]  /*51c0*/  HFMA2.MMA R149, -RZ, RZ, 0, 0 ;  /* 0x00000000ff957435 */ /* 0x000fe200000001ff */
[----:B------:R-:W-:Y:S04]  /*51d0*/  WARPSYNC R190 ;  /* 0x000000be00007348 */ /* 0x000fe80003800000 */
[----:B------:R0:W1:Y:S01]  /*51e0*/  SHFL.BFLY PT, R145, R147, R188, R145 ;  /* 0x0c0000bc93917389 */ /* 0x00006200000e0091 */
[----:B------:R-:W-:Y:S05]  /*51f0*/  RET.REL.NODEC R148 `(_ZN10layer_norm31ln_parallel_residual_fwd_kernelINS_13Kernel_traitsIf6__halfS2_S2_fjLj4096ELj1ELj1ELj4ELj16ENS_18Kernel_traits_baseILj4096EfS2_S2_S2_fjLj128EEEEELb0ELb0ELb0EEEvNS_9FwdParamsE) ;  /* 0xffffae0094007950 */ /* 0x000fea0003c3ffff */
.L_x_13276:
        /* <DEDUP_REMOVED lines=16> */
.L_x_26500:


//--------------------- .text._ZN10layer_norm31ln_parallel_residual_fwd_kernelINS_13Kernel_traitsIf6__halfS2_S2_fjLj4096ELj1ELj1ELj4ELj16ENS_18Kernel_traits_baseILj4096EfS2_S2_S2_fjLj128EEEEELb0ELb0ELb1EEEvNS_9FwdParamsE --------------------------
	.section	.text._ZN10layer_norm31ln_parallel_residual_fwd_kernelINS_13Kernel_traitsIf6__halfS2_S2_fjLj4096ELj1ELj1ELj4ELj16ENS_18Kernel_traits_baseILj4096EfS2_S2_S2_fjLj128EEEEELb0ELb0ELb1EEEvNS_9FwdParamsE,"ax",@progbits
	.sectioninfo	@"SHI_REGISTERS=221"
	.align	128
        .global         _ZN10layer_norm31ln_parallel_residual_fwd_kernelINS_13Kernel_traitsIf6__halfS2_S2_fjLj4096ELj1ELj1ELj4ELj16ENS_18Kernel_traits_baseILj4096EfS2_S2_S2_fjLj128EEEEELb0ELb0ELb1EEEvNS_9FwdParamsE
        .type           _ZN10layer_norm31ln_parallel_residual_fwd_kernelINS_13Kernel_traitsIf6__halfS2_S2_fjLj4096ELj1ELj1ELj4ELj16ENS_18Kernel_traits_baseILj4096EfS2_S2_S2_fjLj128EEEEELb0ELb0ELb1EEEvNS_9FwdParamsE,@function
        .size           _ZN10layer_norm31ln_parallel_residual_fwd_kernelINS_13Kernel_traitsIf6__halfS2_S2_fjLj4096ELj1ELj1ELj4ELj16ENS_18Kernel_traits_baseILj4096EfS2_S2_S2_fjLj128EEEEELb0ELb0ELb1EEEvNS_9FwdParamsE,(.L_x_26501 - _ZN10layer_norm31ln_parallel_residual_fwd_kernelINS_13Kernel_traitsIf6__halfS2_S2_fjLj4096ELj1ELj1ELj4ELj16ENS_18Kernel_traits_baseILj4096EfS2_S2_S2_fjLj128EEEEELb0ELb0ELb1EEEvNS_9FwdParamsE)
        .other          _ZN10layer_norm31ln_parallel_residual_fwd_kernelINS_13Kernel_traitsIf6__halfS2_S2_fjLj4096ELj1ELj1ELj4ELj16ENS_18Kernel_traits_baseILj4096EfS2_S2_S2_fjLj128EEEEELb0ELb0ELb1EEEvNS_9FwdParamsE,@"STO_CUDA_ENTRY STV_DEFAULT"
_ZN10layer_norm31ln_parallel_residual_fwd_kernelINS_13Kernel_traitsIf6__halfS2_S2_fjLj4096ELj1ELj1ELj4ELj16ENS_18Kernel_traits_baseILj4096EfS2_S2_S2_fjLj128EEEEELb0ELb0ELb1EEEvNS_9FwdParamsE:
.text._ZN10layer_norm31ln_parallel_residual_fwd_kernelINS_13Kernel_traitsIf6__halfS2_S2_fjLj4096ELj1ELj1ELj4ELj16ENS_18Kernel_traits_baseILj4096EfS2_S2_S2_fjLj128EEEEELb0ELb0ELb1EEEvNS_9FwdParamsE:
        /* <DEDUP_REMOVED lines=93> */
.L_x_13408:
        /* <DEDUP_REMOVED lines=11> */
[----:B------:R-:W2:Y:S02]  /*0680*/  LDG.E.128 R144, [R144.64] ;  /* 0x0000000490907981 */ /* 0x000ea4000c1e1d00 */
[----:B------:R-:W-:Y:S02]  /*0690*/  @P2 IMAD.WIDE.U32 R152, R157, R2, c[0x0][0x180] ;  /* 0x000060009d982625 */ /* 0x000fe400078e0002 */
        /* <DEDUP_REMOVED lines=11> */
.L_x_13278:
[----:B-----5:R-:W-:-:S05]  /*0750*/  HADD2.F32 R3, -RZ, R8.H0_H0 ;  /* 0x20000008ff037230 */ /* 0x020fca0000004100 */
[----:B------:R-:W-:Y:S01]  /*0760*/  FADD.FTZ R148, R148, R3 ;  /* 0x0000000394947221 */ /* 0x000fe20000010000 */
[----:B------:R-:W-:Y:S05]  /*0770*/  BRA `(.L_x_13279) ;  /* 0x0000004000007947 */ /* 0x000fea0003800000 */
.L_x_13277:
[----:B0----5:R-:W-:Y:S02]  /*0780*/  HADD2.F32 R3, -RZ, R12.H0_H0 ;  /* 0x2000000cff037230 */ /* 0x021fe40000004100 */
[----:B------:R-:W-:-:S03]  /*0790*/  @P2 HADD2.F32 R149, -RZ, R8.H0_H0 ;  /* 0x20000008ff952230 */ /* 0x000fc60000004100 */
[----:B------:R-:W-:-:S04]  /*07a0*/  FADD.FTZ R148, R148, R3 ;  /* 0x0000000394947221 */ /* 0x000fc80000010000 */
[----:B------:R-:W-:-:S05]  /*07b0*/  @P2 FADD.FTZ R148, R148, R149 ;  /* 0x0000009594942221 */ /* 0x000fca0000010000 */
.L_x_13279:
[----:B------:R-:W-:-:S04]  /*07c0*/  F2FP.PACK_AB R3, RZ, R148 ;  /* 0x00000094ff03723e */ /* 0x000fc800000000ff */
[----:B------:R-:W-:Y:S02]  /*07d0*/  PRMT R4, R3, 0x7610, R4 ;  /* 0x0000761003047816 */ /* 0x000fe40000000004 */
.L_x_13280:
[----:B------:R-:W-:Y:S01]  /*07e0*/  HADD2.F32 R149, -RZ, R144.H1_H1 ;  /* 0x30000090ff957230 */ /* 0x000fe20000004100 */
[----:B------:R-:W-:Y:S05]  /*07f0*/  @P3 BRA `(.L_x_13281) ;  /* 0x0000008000003947 */ /* 0x000fea0003800000 */
[----:B------:R-:W-:-:S04]  /*0800*/  ISETP.NE.U32.AND P4, PT, RZ, c[0x0][0x180], PT ;  /* 0x00006000ff007a0c */ /* 0x000fc80003f85070 */
[----:B------:R-:W-:-:S13]  /*0810*/  ISETP.NE.AND.EX P4, PT, RZ, c[0x0][0x184], PT, P4 ;  /* 0x00006100ff007a0c */ /* 0x000fda0003f85340 */
[----:B------:R-:W-:Y:S05]  /*0820*/  @P4 BRA `(.L_x_13282) ;  /* 0x0000002000004947 */ /* 0x000fea0003800000 */
[----:B------:R-:W-:Y:S05]  /*0830*/  @P0 BRA `(.L_x_13283) ;  /* 0x0000008000000947 */ /* 0x000fea0003800000 */
[----:B------:R-:W-:Y:S05]  /*0840*/  BRA `(.L_x_13284) ;  /* 0x0000009000007947 */ /* 0x000fea0003800000 */
.L_x_13282:
[----:B-----5:R-:W-:-:S05]  /*0850*/  HADD2.F32 R144, -RZ, R8.H1_H1 ;  /* 0x30000008ff907230 */ /* 0x020fca0000004100 */
[----:B------:R-:W-:Y:S01]  /*0860*/  FADD.FTZ R149, R149, R144 ;  /* 0x0000009095957221 */ /* 0x000fe20000010000 */
[----:B------:R-:W-:Y:S05]  /*0870*/  BRA `(.L_x_13283) ;  /* 0x0000004000007947 */ /* 0x000fea0003800000 */
.L_x_13281:
[----:B-----5:R-:W-:Y:S02]  /*0880*/  HADD2.F32 R144, -RZ, R12.H1_H1 ;  /* 0x3000000cff907230 */ /* 0x020fe40000004100 */
[----:B------:R-:W-:-:S03]  /*0890*/  @P2 HADD2.F32 R150, -RZ, R8.H1_H1 ;  /* 0x30000008ff962230 */ /* 0x000fc60000004100 */
[----:B------:R-:W-:-:S04]  /*08a0*/  FADD.FTZ R149, R149, R144 ;  /* 0x0000009095957221 */ /* 0x000fc80000010000 */
[----:B------:R-:W-:-:S05]  /*08b0*/  @P2 FADD.FTZ R149, R149, R150 ;  /* 0x0000009695952221 */ /* 0x000fca0000010000 */
.L_x_13283:
[----:B------:R-:W-:-:S04]  /*08c0*/  F2FP.PACK_AB R3, RZ, R149 ;  /* 0x00000095ff03723e */ /* 0x000fc800000000ff */
[----:B------:R-:W-:Y:S02]  /*08d0*/  PRMT R4, R4, 0x5410, R3 ;  /* 0x0000541004047816 */ /* 0x000fe40000000003 */
.L_x_13284:
[----:B------:R-:W-:Y:S01]  /*08e0*/  HADD2.F32 R150, -RZ, R145.H0_H0 ;  /* 0x20000091ff967230 */ /* 0x000fe20000004100 */
[----:B------:R-:W-:Y:S05]  /*08f0*/  @P3 BRA `(.L_x_13285) ;  /* 0x0000008000003947 */ /* 0x000fea0003800000 */
[----:B------:R-:W-:-:S04]  /*0900*/  ISETP.NE.U32.AND P4, PT, RZ, c[0x0][0x180], PT ;  /* 0x00006000ff007a0c */ /* 0x000fc80003f85070 */
[----:B------:R-:W-:-:S13]  /*0910*/  ISETP.NE.AND.EX P4, PT, RZ, c[0x0][0x184], PT, P4 ;  /* 0x00006100ff007a0c */ /* 0x000fda0003f85340 */
[----:B------:R-:W-:Y:S05]  /*0920*/  @P4 BRA `(.L_x_13286) ;  /* 0x0000002000004947 */ /* 0x000fea0003800000 */
[----:B------:R-:W-:Y:S05]  /*0930*/  @P0 BRA `(.L_x_13287) ;  /* 0x0000008000000947 */ /* 0x000fea0003800000 */
[----:B------:R-:W-:Y:S05]  /*0940*/  BRA `(.L_x_13288) ;  /* 0x0000009000007947 */ /* 0x000fea0003800000 */
.L_x_13286:
[----:B-----5:R-:W-:-:S05]  /*0950*/  HADD2.F32 R3, -RZ, R9.H0_H0 ;  /* 0x20000009ff037230 */ /* 0x020fca0000004100 */
[----:B------:R-:W-:Y:S01]  /*0960*/  FADD.FTZ R150, R150, R3 ;  /* 0x0000000396967221 */ /* 0x000fe20000010000 */
[----:B------:R-:W-:Y:S05]  /*0970*/  BRA `(.L_x_13287) ;  /* 0x0000004000007947 */ /* 0x000fea0003800000 */
.L_x_13285:
[----:B-----5:R-:W-:Y:S02]  /*0980*/  HADD2.F32 R3, -RZ, R13.H0_H0 ;  /* 0x2000000dff037230 */ /* 0x020fe40000004100 */
[----:B------:R-:W-:-:S03]  /*0990*/  @P2 HADD2.F32 R151, -RZ, R9.H0_H0 ;  /* 0x20000009ff972230 */ /* 0x000fc60000004100 */
[----:B------:R-:W-:-:S04]  /*09a0*/  FADD.FTZ R150, R150, R3 ;  /* 0x0000000396967221 */ /* 0x000fc80000010000 */
[----:B------:R-:W-:-:S05]  /*09b0*/  @P2 FADD.FTZ R150, R150, R151 ;  /* 0x0000009796962221 */ /* 0x000fca0000010000 */
.L_x_13287:
[----:B------:R-:W-:-:S04]  /*09c0*/  F2FP.PACK_AB R3, RZ, R150 ;  /* 0x00000096ff03723e */ /* 0x000fc800000000ff */
[----:B------:R-:W-:Y:S02]  /*09d0*/  PRMT R5, R3, 0x7610, R5 ;  /* 0x0000761003057816 */ /* 0x000fe40000000005 */
.L_x_13288:
[----:B------:R-:W-:Y:S01]  /*09e0*/  HADD2.F32 R151, -RZ, R145.H1_H1 ;  /* 0x30000091ff977230 */ /* 0x000fe20000004100 */
[----:B------:R-:W-:Y:S05]  /*09f0*/  @P3 BRA `(.L_x_13289) ;  /* 0x0000008000003947 */ /* 0x000fea0003800000 */
[----:B------:R-:W-:-:S04]  /*0a00*/  ISETP.NE.U32.AND P4, PT, RZ, c[0x0][0x180], PT ;  /* 0x00006000ff007a0c */ /* 0x000fc80003f85070 */
[----:B------:R-:W-:-:S13]  /*0a10*/  ISETP.NE.AND.EX P4, PT, RZ, c[0x0][0x184], PT, P4 ;  /* 0x00006100ff007a0c */ /* 0x000fda0003f85340 */
[----:B------:R-:W-:Y:S05]  /*0a20*/  @P4 BRA `(.L_x_13290) ;  /* 0x0000002000004947 */ /* 0x000fea0003800000 */
[----:B------:R-:W-:Y:S05]  /*0a30*/  @P0 BRA `(.L_x_13291) ;  /* 0x0000008000000947 */ /* 0x000fea0003800000 */
[----:B------:R-:W-:Y:S05]  /*0a40*/  BRA `(.L_x_13292) ;  /* 0x0000009000007947 */ /* 0x000fea0003800000 */
.L_x_13290:
[----:B-----5:R-:W-:-:S05]  /*0a50*/  HADD2.F32 R144, -RZ, R9.H1_H1 ;  /* 0x30000009ff907230 */ /* 0x020fca0000004100 */
[----:B------:R-:W-:Y:S01]  /*0a60*/  FADD.FTZ R151, R151, R144 ;  /* 0x0000009097977221 */ /* 0x000fe20000010000 */
[----:B------:R-:W-:Y:S05]  /*0a70*/  BRA `(.L_x_13291) ;  /* 0x0000004000007947 */ /* 0x000fea0003800000 */
.L_x_13289:
[----:B-----5:R-:W-:Y:S02]  /*0a80*/  HADD2.F32 R144, -RZ, R13.H1_H1 ;  /* 0x3000000dff907230 */ /* 0x020fe40000004100 */
[----:B------:R-:W-:-:S03]  /*0a90*/  @P2 HADD2.F32 R152, -RZ, R9.H1_H1 ;  /* 0x30000009ff982230 */ /* 0x000fc60000004100 */
[----:B------:R-:W-:-:S04]  /*0aa0*/  FADD.FTZ R151, R151, R144 ;  /* 0x0000009097977221 */ /* 0x000fc80000010000 */
[----:B------:R-:W-:-:S05]  /*0ab0*/  @P2 FADD.FTZ R151, R151, R152 ;  /* 0x0000009897972221 */ /* 0x000fca0000010000 */
.L_x_13291:
[----:B------:R-:W-:-:S04]  /*0ac0*/  F2FP.PACK_AB R3, RZ, R151 ;  /* 0x00000097ff03723e */ /* 0x000fc800000000ff */
[----:B------:R-:W-:Y:S02]  /*0ad0*/  PRMT R5, R5, 0x5410, R3 ;  /* 0x0000541005057816 */ /* 0x000fe40000000003 */
.L_x_13292:
[----:B------:R-:W-:Y:S01]  /*0ae0*/  HADD2.F32 R152, -RZ, R146.H0_H0 ;  /* 0x20000092ff987230 */ /* 0x000fe20000004100 */
[----:B------:R-:W-:Y:S05]  /*0af0*/  @P3 BRA `(.L_x_13293) ;  /* 0x0000008000003947 */ /* 0x000fea0003800000 */
[----:B------:R-:W-:-:S04]  /*0b00*/  ISETP.NE.U32.AND P4, PT, RZ, c[0x0][0x180], PT ;  /* 0x00006000ff007a0c */ /* 0x000fc80003f85070 */
[----:B------:R-:W-:-:S13]  /*0b10*/  ISETP.NE.AND.EX P4, PT, RZ, c[0x0][0x184], PT, P4 ;  /* 0x00006100ff007a0c */ /* 0x000fda0003f85340 */
[----:B------:R-:W-:Y:S05]  /*0b20*/  @P4 BRA `(.L_x_13294) ;  /* 0x0000002000004947 */ /* 0x000fea0003800000 */
[----:B------:R-:W-:Y:S05]  /*0b30*/  @P0 BRA `(.L_x_13295) ;  /* 0x0000008000000947 */ /* 0x000fea0003800000 */
[----:B------:R-:W-:Y:S05]  /*0b40*/  BRA `(.L_x_13296) ;  /* 0x0000009000007947 */ /* 0x000fea0003800000 */
.L_x_13294:
[----:B-----5:R-:W-:-:S05]  /*0b50*/  HADD2.F32 R3, -RZ, R10.H0_H0 ;  /* 0x2000000aff037230 */ /* 0x020fca0000004100 */
[----:B------:R-:W-:Y:S01]  /*0b60*/  FADD.FTZ R152, R152, R3 ;  /* 0x0000000398987221 */ /* 0x000fe20000010000 */
[----:B------:R-:W-:Y:S05]  /*0b70*/  BRA `(.L_x_13295) ;  /* 0x0000004000007947 */ /* 0x000fea0003800000 */
.L_x_13293:
[----:B-----5:R-:W-:Y:S02]  /*0b80*/  HADD2.F32 R3, -RZ, R14.H0_H0 ;  /* 0x2000000eff037230 */ /* 0x020fe40000004100 */
[----:B------:R-:W-:-:S03]  /*0b90*/  @P2 HADD2.F32 R145, -RZ, R10.H0_H0 ;  /* 0x2000000aff912230 */ /* 0x000fc60000004100 */
[----:B------:R-:W-:-:S04]  /*0ba0*/  FADD.FTZ R152, R152, R3 ;  /* 0x0000000398987221 */ /* 0x000fc80000010000 */
[----:B------:R-:W-:-:S05]  /*0bb0*/  @P2 FADD.FTZ R152, R152, R145 ;  /* 0x0000009198982221 */ /* 0x000fca0000010000 */
.L_x_13295:
[----:B------:R-:W-:-:S04]  /*0bc0*/  F2FP.PACK_AB R3, RZ, R152 ;  /* 0x00000098ff03723e */ /* 0x000fc800000000ff */
[----:B------:R-:W-:Y:S02]  /*0bd0*/  PRMT R6, R3, 0x7610, R6 ;  /* 0x0000761003067816 */ /* 0x000fe40000000006 */
.L_x_13296:
[----:B------:R-:W-:Y:S01]  /*0be0*/  HADD2.F32 R153, -RZ, R146.H1_H1 ;  /* 0x30000092ff997230 */ /* 0x000fe20000004100 */
[----:B------:R-:W-:Y:S05]  /*0bf0*/  @P3 BRA `(.L_x_13297) ;  /* 0x0000008000003947 */ /* 0x000fea0003800000 */
[----:B------:R-:W-:-:S04]  /*0c00*/  ISETP.NE.U32.AND P4, PT, RZ, c[0x0][0x180], PT ;  /* 0x00006000ff007a0c */ /* 0x000fc80003f85070 */
[----:B------:R-:W-:-:S13]  /*0c10*/  ISETP.NE.AND.EX P4, PT, RZ, c[0x0][0x184], PT, P4 ;  /* 0x00006100ff007a0c */ /* 0x000fda0003f85340 */
[----:B------:R-:W-:Y:S05]  /*0c20*/  @P4 BRA `(.L_x_13298) ;  /* 0x0000002000004947 */ /* 0x000fea0003800000 */
[----:B------:R-:W-:Y:S05]  /*0c30*/  @P0 BRA `(.L_x_13299) ;  /* 0x0000008000000947 */ /* 0x000fea0003800000 */
[----:B------:R-:W-:Y:S05]  /*0c40*/  BRA `(.L_x_13300) ;  /* 0x0000009000007947 */ /* 0x000fea0003800000 */
.L_x_13298:
[----:B-----5:R-:W-:-:S05]  /*0c50*/  HADD2.F32 R144, -RZ, R10.H1_H1 ;  /* 0x3000000aff907230 */ /* 0x020fca0000004100 */
[----:B------:R-:W-:Y:S01]  /*0c60*/  FADD.FTZ R153, R153, R144 ;  /* 0x0000009099997221 */ /* 0x000fe20000010000 */
[----:B------:R-:W-:Y:S05]  /*0c70*/  BRA `(.L_x_13299) ;  /* 0x0000004000007947 */ /* 0x000fea0003800000 */
.L_x_13297:
[----:B-----5:R-:W-:Y:S02]  /*0c80*/  HADD2.F32 R144, -RZ, R14.H1_H1 ;  /* 0x3000000eff907230 */ /* 0x020fe40000004100 */
[----:B------:R-:W-:-:S03]  /*0c90*/  @P2 HADD2.F32 R146, -RZ, R10.H1_H1 ;  /* 0x3000000aff922230 */ /* 0x000fc60000004100 */
[----:B------:R-:W-:-:S04]  /*0ca0*/  FADD.FTZ R153, R153, R144 ;  /* 0x0000009099997221 */ /* 0x000fc80000010000 */
[----:B------:R-:W-:-:S05]  /*0cb0*/  @P2 FADD.FTZ R153, R153, R146 ;  /* 0x0000009299992221 */ /* 0x000fca0000010000 */
.L_x_13299:
[----:B------:R-:W-:-:S04]  /*0cc0*/  F2FP.PACK_AB R3, RZ, R153 ;  /* 0x00000099ff03723e */ /* 0x000fc800000000ff */
[----:B------:R-:W-:Y:S02]  /*0cd0*/  PRMT R6, R6, 0x5410, R3 ;  /* 0x0000541006067816 */ /* 0x000fe40000000003 */
.L_x_13300:
[----:B------:R-:W-:Y:S01]  /*0ce0*/  HADD2.F32 R154, -RZ, R147.H0_H0 ;  /* 0x20000093ff9a7230 */ /* 0x000fe20000004100 */
[----:B------:R-:W-:Y:S05]  /*0cf0*/  @P3 BRA `(.L_x_13301) ;  /* 0x0000008000003947 */ /* 0x000fea0003800000 */
[----:B------:R-:W-:-:S04]  /*0d00*/  ISETP.NE.U32.AND P4, PT, RZ, c[0x0][0x180], PT ;  /* 0x00006000ff007a0c */ /* 0x000fc80003f85070 */
[----:B------:R-:W-:-:S13]  /*0d10*/  ISETP.NE.AND.EX P4, PT, RZ, c[0x0][0x184], PT, P4 ;  /* 0x00006100ff007a0c */ /* 0x000fda0003f85340 */
[----:B------:R-:W-:Y:S05]  /*0d20*/  @P4 BRA `(.L_x_13302) ;  /* 0x0000002000004947 */ /* 0x000fea0003800000 */
[----:B------:R-:W-:Y:S05]  /*0d30*/  @P0 BRA `(.L_x_13303) ;  /* 0x0000008000000947 */ /* 0x000fea0003800000 */
[----:B------:R-:W-:Y:S05]  /*0d40*/  BRA `(.L_x_13304) ;  /* 0x0000009000007947 */ /* 0x000fea0003800000 */
.L_x_13302:
[----:B-----5:R-:W-:-:S05]  /*0d50*/  HADD2.F32 R3, -RZ, R11.H0_H0 ;  /* 0x2000000bff037230 */ /* 0x020fca0000004100 */
[----:B------:R-:W-:Y:S01]  /*0d60*/  FADD.FTZ R154, R154, R3 ;  /* 0x000000039a9a7221 */ /* 0x000fe20000010000 */
[----:B------:R-:W-:Y:S05]  /*0d70*/  BRA `(.L_x_13303) ;  /* 0x0000004000007947 */ /* 0x000fea0003800000 */
.L_x_13301:
[----:B-----5:R-:W-:Y:S02]  /*0d80*/  HADD2.F32 R3, -RZ, R15.H0_H0 ;  /* 0x2000000fff037230 */ /* 0x020fe40000004100 */
[----:B------:R-:W-:-:S03]  /*0d90*/  @P2 HADD2.F32 R145, -RZ, R11.H0_H0 ;  /* 0x2000000bff912230 */ /* 0x000fc60000004100 */
[----:B------:R-:W-:-:S04]  /*0da0*/  FADD.FTZ R154, R154, R3 ;  /* 0x000000039a9a7221 */ /* 0x000fc80000010000 */
[----:B------:R-:W-:-:S05]  /*0db0*/  @P2 FADD.FTZ R154, R154, R145 ;  /* 0x000000919a9a2221 */ /* 0x000fca0000010000 */
.L_x_13303:
[----:B------:R-:W-:-:S04]  /*0dc0*/  F2FP.PACK_AB R3, RZ, R154 ;  /* 0x0000009aff03723e */ /* 0x000fc800000000ff */
[----:B------:R-:W-:Y:S02]  /*0dd0*/  PRMT R7, R3, 0x7610, R7 ;  /* 0x0000761003077816 */ /* 0x000fe40000000007 */
.L_x_13304:
[----:B------:R-:W-:Y:S01]  /*0de0*/  HADD2.F32 R155, -RZ, R147.H1_H1 ;  /* 0x30000093ff9b7230 */ /* 0x000fe20000004100 */
[----:B------:R-:W-:Y:S05]  /*0df0*/  @P3 BRA `(.L_x_13305) ;  /* 0x0000008000003947 */ /* 0x000fea0003800000 */
[----:B------:R-:W-:-:S04]  /*0e00*/  ISETP.NE.U32.AND P4, PT, RZ, c[0x0][0x180], PT ;  /* 0x00006000ff007a0c */ /* 0x000fc80003f85070 */
[----:B------:R-:W-:-:S13]  /*0e10*/  ISETP.NE.AND.EX P4, PT, RZ, c[0x0][0x184], PT, P4 ;  /* 0x00006100ff007a0c */ /* 0x000fda0003f85340 */
[----:B------:R-:W-:Y:S05]  /*0e20*/  @P4 BRA `(.L_x_13306) ;  /* 0x0000002000004947 */ /* 0x000fea0003800000 */
[----:B------:R-:W-:Y:S05]  /*0e30*/  @P0 BRA `(.L_x_13307) ;  /* 0x0000008000000947 */ /* 0x000fea0003800000 */
[----:B------:R-:W-:Y:S05]  /*0e40*/  BRA `(.L_x_13308) ;  /* 0x0000009000007947 */ /* 0x000fea0003800000 */
.L_x_13306:
[----:B-----5:R-:W-:-:S05]  /*0e50*/  HADD2.F32 R144, -RZ, R11.H1_H1 ;  /* 0x3000000bff907230 */ /* 0x020fca0000004100 */
[----:B------:R-:W-:Y:S01]  /*0e60*/  FADD.FTZ R155, R155, R144 ;  /* 0x000000909b9b7221 */ /* 0x000fe20000010000 */
[----:B------:R-:W-:Y:S05]  /*0e70*/  BRA `(.L_x_13307) ;  /* 0x0000004000007947 */ /* 0x000fea0003800000 */
.L_x_13305:
[----:B-----5:R-:W-:Y:S02]  /*0e80*/  HADD2.F32 R144, -RZ, R15.H1_H1 ;  /* 0x3000000fff907230 */ /* 0x020fe40000004100 */
[----:B------:R-:W-:-:S03]  /*0e90*/  @P2 HADD2.F32 R146, -RZ, R11.H1_H1 ;  /* 0x3000000bff922230 */ /* 0x000fc60000004100 */
[----:B------:R-:W-:-:S04]  /*0ea0*/  FADD.FTZ R155, R155, R144 ;  /* 0x000000909b9b7221 */ /* 0x000fc80000010000 */
[----:B------:R-:W-:-:S05]  /*0eb0*/  @P2 FADD.FTZ R155, R155, R146 ;  /* 0x000000929b9b2221 */ /* 0x000fca0000010000 */
.L_x_13307:
[----:B------:R-:W-:-:S04]  /*0ec0*/  F2FP.PACK_AB R3, RZ, R155 ;  /* 0x0000009bff03723e */ /* 0x000fc800000000ff */
[----:B------:R-:W-:Y:S02]  /*0ed0*/  PRMT R7, R7, 0x5410, R3 ;  /* 0x0000541007077816 */ /* 0x000fe40000000003 */
.L_x_13308:
        /* <DEDUP_REMOVED lines=8> */
[----:B------:R0:W5:Y:S04]  /*0f60*/  @P2 LDG.E.128 R8, [R164.64] ;  /* 0x00000004a4082981 */ /* 0x000168000c1e1d00 */
[----:B------:R-:W1:Y:S01]  /*0f70*/  S2R R3, SR_TID.X ;  /* 0x0000000000037919 */ /* 0x000e620000002100 */
[----:B--2---:R-:W-:Y:S01]  /*0f80*/  HADD2.F32 R160, -RZ, R144.H0_H0 ;  /* 0x20000090ffa07230 */ /* 0x004fe20000004100 */
[----:B------:R-:W-:Y:S05]  /*0f90*/  @P3 BRA `(.L_x_13309) ;  /* 0x0000008000003947 */ /* 0x000fea0003800000 */
[----:B01----:R-:W-:-:S04]  /*0fa0*/  ISETP.NE.U32.AND P4, PT, RZ, c[0x0][0x180], PT ;  /* 0x00006000ff007a0c */ /* 0x003fc80003f85070 */
[----:B------:R-:W-:-:S13]  /*0fb0*/  ISETP.NE.AND.EX P4, PT, RZ, c[0x0][0x184], PT, P4 ;  /* 0x00006100ff007a0c */ /* 0x000fda0003f85340 */
[----:B------:R-:W-:Y:S05]  /*0fc0*/  @P4 BRA `(.L_x_13310) ;  /* 0x0000002000004947 */ /* 0x000fea0003800000 */
[----:B------:R-:W-:Y:S05]  /*0fd0*/  @P0 BRA `(.L_x_13311) ;  /* 0x0000008000000947 */ /* 0x000fea0003800000 */
[----:B------:R-:W-:Y:S05]  /*0fe0*/  BRA `(.L_x_13312) ;  /* 0x0000009000007947 */ /* 0x000fea0003800000 */
.L_x_13310:
[----:B-----5:R-:W-:-:S05]  /*0ff0*/  HADD2.F32 R159, -RZ, R8.H0_H0 ;  /* 0x20000008ff9f7230 */ /* 0x020fca0000004100 */
[----:B------:R-:W-:Y:S01]  /*1000*/  FADD.FTZ R160, R159, R160 ;  /* 0x000000a09fa07221 */ /* 0x000fe20000010000 */
[----:B------:R-:W-:Y:S05]  /*1010*/  BRA `(.L_x_13311) ;  /* 0x0000004000007947 */ /* 0x000fea0003800000 */
.L_x_13309:
[----:B01---5:R-:W-:Y:S02]  /*1020*/  HADD2.F32 R159, -RZ, R12.H0_H0 ;  /* 0x2000000cff9f7230 */ /* 0x023fe40000004100 */
[----:B------:R-:W-:-:S03]  /*1030*/  @P2 HADD2.F32 R161, -RZ, R8.H0_H0 ;  /* 0x20000008ffa12230 */ /* 0x000fc60000004100 */
[----:B------:R-:W-:-:S04]  /*1040*/  FADD.FTZ R160, R159, R160 ;  /* 0x000000a09fa07221 */ /* 0x000fc80000010000 */
[----:B------:R-:W-:-:S05]  /*1050*/  @P2 FADD.FTZ R160, R161, R160 ;  /* 0x000000a0a1a02221 */ /* 0x000fca0000010000 */
.L_x_13311:
[----:B------:R-:W-:-:S04]  /*1060*/  F2FP.PACK_AB R158, RZ, R160 ;  /* 0x000000a0ff9e723e */ /* 0x000fc800000000ff */
[----:B------:R-:W-:Y:S02]  /*1070*/  PRMT R4, R158, 0x7610, R4 ;  /* 0x000076109e047816 */ /* 0x000fe40000000004 */
.L_x_13312:
[----:B------:R-:W-:Y:S01]  /*1080*/  HADD2.F32 R161, -RZ, R144.H1_H1 ;  /* 0x30000090ffa17230 */ /* 0x000fe20000004100 */
[----:B------:R-:W-:Y:S05]  /*1090*/  @P3 BRA `(.L_x_13313) ;  /* 0x0000008000003947 */ /* 0x000fea0003800000 */
[----:B------:R-:W-:-:S04]  /*10a0*/  ISETP.NE.U32.AND P4, PT, RZ, c[0x0][0x180], PT ;  /* 0x00006000ff007a0c */ /* 0x000fc80003f85070 */
[----:B------:R-:W-:-:S13]  /*10b0*/  ISETP.NE.AND.EX P4, PT, RZ, c[0x0][0x184], PT, P4 ;  /* 0x00006100ff007a0c */ /* 0x000fda0003f85340 */
[----:B------:R-:W-:Y:S05]  /*10c0*/  @P4 BRA `(.L_x_13314) ;  /* 0x0000002000004947 */ /* 0x000fea0003800000 */
[----:B------:R-:W-:Y:S05]  /*10d0*/  @P0 BRA `(.L_x_13315) ;  /* 0x0000008000000947 */ /* 0x000fea0003800000 */
[----:B------:R-:W-:Y:S05]  /*10e0*/  BRA `(.L_x_13316) ;  /* 0x0000009000007947 */ /* 0x000fea0003800000 */
.L_x_13314:
[----:B-----5:R-:W-:-:S05]  /*10f0*/  HADD2.F32 R144, -RZ, R8.H1_H1 ;  /* 0x30000008ff907230 */ /* 0x020fca0000004100 */
[----:B------:R-:W-:Y:S01]  /*1100*/  FADD.FTZ R161, R144, R161 ;  /* 0x000000a190a17221 */ /* 0x000fe20000010000 */
[----:B------:R-:W-:Y:S05]  /*1110*/  BRA `(.L_x_13315) ;  /* 0x0000004000007947 */ /* 0x000fea0003800000 */
.L_x_13313:
[----:B-----5:R-:W-:Y:S02]  /*1120*/  HADD2.F32 R144, -RZ, R12.H1_H1 ;  /* 0x3000000cff907230 */ /* 0x020fe40000004100 */
[----:B------:R-:W-:-:S03]  /*1130*/  @P2 HADD2.F32 R158, -RZ, R8.H1_H1 ;  /* 0x30000008ff9e2230 */ /* 0x000fc60000004100 */
[----:B------:R-:W-:-:S04]  /*1140*/  FADD.FTZ R161, R144, R161 ;  /* 0x000000a190a17221 */ /* 0x000fc80000010000 */
[----:B------:R-:W-:-:S05]  /*1150*/  @P2 FADD.FTZ R161, R158, R161 ;  /* 0x000000a19ea12221 */ /* 0x000fca0000010000 */
.L_x_13315:
[----:B------:R-:W-:-:S04]  /*1160*/  F2FP.PACK_AB R144, RZ, R161 ;  /* 0x000000a1ff90723e */ /* 0x000fc800000000ff */
[----:B------:R-:W-:Y:S02]  /*1170*/  PRMT R4, R4, 0x5410, R144 ;  /* 0x0000541004047816 */ /* 0x000fe40000000090 */
.L_x_13316:
[----:B------:R-:W-:Y:S01]  /*1180*/  HADD2.F32 R162, -RZ, R145.H0_H0 ;  /* 0x20000091ffa27230 */ /* 0x000fe20000004100 */
[----:B------:R-:W-:Y:S05]  /*1190*/  @P3 BRA `(.L_x_13317) ;  /* 0x0000008000003947 */ /* 0x000fea0003800000 */
[----:B------:R-:W-:-:S04]  /*11a0*/  ISETP.NE.U32.AND P4, PT, RZ, c[0x0][0x180], PT ;  /* 0x00006000ff007a0c */ /* 0x000fc80003f85070 */
[----:B------:R-:W-:-:S13]  /*11b0*/  ISETP.NE.AND.EX P4, PT, RZ, c[0x0][0x184], PT, P4 ;  /* 0x00006100ff007a0c */ /* 0x000fda0003f85340 */
[----:B------:R-:W-:Y:S05]  /*11c0*/  @P4 BRA `(.L_x_13318) ;  /* 0x0000002000004947 */ /* 0x000fea0003800000 */
[----:B------:R-:W-:Y:S05]  /*11d0*/  @P0 BRA `(.L_x_13319) ;  /* 0x0000008000000947 */ /* 0x000fea0003800000 */
[----:B------:R-:W-:Y:S05]  /*11e0*/  BRA `(.L_x_13320) ;  /* 0x0000009000007947 */ /* 0x000fea0003800000 */
.L_x_13318:
[----:B-----5:R-:W-:-:S05]  /*11f0*/  HADD2.F32 R159, -RZ, R9.H0_H0 ;  /* 0x20000009ff9f7230 */ /* 0x020fca0000004100 */
[----:B------:R-:W-:Y:S01]  /*1200*/  FADD.FTZ R162, R159, R162 ;  /* 0x000000a29fa27221 */ /* 0x000fe20000010000 */
[----:B------:R-:W-:Y:S05]  /*1210*/  BRA `(.L_x_13319) ;  /* 0x0000004000007947 */ /* 0x000fea0003800000 */
.L_x_13317:
[----:B-----5:R-:W-:Y:S02]  /*1220*/  HADD2.F32 R159, -RZ, R13.H0_H0 ;  /* 0x2000000dff9f7230 */ /* 0x020fe40000004100 */
[----:B------:R-:W-:-:S03]  /*1230*/  @P2 HADD2.F32 R163, -RZ, R9.H0_H0 ;  /* 0x20000009ffa32230 */ /* 0x000fc60000004100 */
[----:B------:R-:W-:-:S04]  /*1240*/  FADD.FTZ R162, R159, R162 ;  /* 0x000000a29fa27221 */ /* 0x000fc80000010000 */
[----:B------:R-:W-:-:S05]  /*1250*/  @P2 FADD.FTZ R162, R163, R162 ;  /* 0x000000a2a3a22221 */ /* 0x000fca0000010000 */
.L_x_13319:
[----:B------:R-:W-:-:S04]  /*1260*/  F2FP.PACK_AB R144, RZ, R162 ;  /* 0x000000a2ff90723e */ /* 0x000fc800000000ff */
[----:B------:R-:W-:Y:S02]  /*1270*/  PRMT R5, R144, 0x7610, R5 ;  /* 0x0000761090057816 */ /* 0x000fe40000000005 */
.L_x_13320:
[----:B------:R-:W-:Y:S01]  /*1280*/  HADD2.F32 R163, -RZ, R145.H1_H1 ;  /* 0x30000091ffa37230 */ /* 0x000fe20000004100 */
[----:B------:R-:W-:Y:S05]  /*1290*/  @P3 BRA `(.L_x_13321) ;  /* 0x0000008000003947 */ /* 0x000fea0003800000 */
[----:B------:R-:W-:-:S04]  /*12a0*/  ISETP.NE.U32.AND P4, PT, RZ, c[0x0][0x180], PT ;  /* 0x00006000ff007a0c */ /* 0x000fc80003f85070 */
[----:B------:R-:W-:-:S13]  /*12b0*/  ISETP.NE.AND.EX P4, PT, RZ, c[0x0][0x184], PT, P4 ;  /* 0x00006100ff007a0c */ /* 0x000fda0003f85340 */
[----:B------:R-:W-:Y:S05]  /*12c0*/  @P4 BRA `(.L_x_13322) ;  /* 0x0000002000004947 */ /* 0x000fea0003800000 */
[----:B------:R-:W-:Y:S05]  /*12d0*/  @P0 BRA `(.L_x_13323) ;  /* 0x0000008000000947 */ /* 0x000fea0003800000 */
[----:B------:R-:W-:Y:S05]  /*12e0*/  BRA `(.L_x_13324) ;  /* 0x0000009000007947 */ /* 0x000fea0003800000 */
.L_x_13322:
[----:B-----5:R-:W-:-:S05]  /*12f0*/  HADD2.F32 R144, -RZ, R9.H1_H1 ;  /* 0x30000009ff907230 */ /* 0x020fca0000004100 */
[----:B------:R-:W-:Y:S01]  /*1300*/  FADD.FTZ R163, R144, R163 ;  /* 0x000000a390a37221 */ /* 0x000fe20000010000 */
[----:B------:R-:W-:Y:S05]  /*1310*/  BRA `(.L_x_13323) ;  /* 0x0000004000007947 */ /* 0x000fea0003800000 */
.L_x_13321:
[----:B-----5:R-:W-:Y:S02]  /*1320*/  HADD2.F32 R144, -RZ, R13.H1_H1 ;  /* 0x3000000dff907230 */ /* 0x020fe40000004100 */
[----:B------:R-:W-:-:S03]  /*1330*/  @P2 HADD2.F32 R158, -RZ, R9.H1_H1 ;  /* 0x30000009ff9e2230 */ /* 0x000fc60000004100 */
[----:B------:R-:W-:-:S04]  /*1340*/  FADD.FTZ R163, R144, R163 ;  /* 0x000000a390a37221 */ /* 0x000fc80000010000 */
[----:B------:R-:W-:-:S05]  /*1350*/  @P2 FADD.FTZ R163, R158, R163 ;  /* 0x000000a39ea32221 */ /* 0x000fca0000010000 */
.L_x_13323:
[----:B------:R-:W-:-:S04]  /*1360*/  F2FP.PACK_AB R144, RZ, R163 ;  /* 0x000000a3ff90723e */ /* 0x000fc800000000ff */
[----:B------:R-:W-:Y:S02]  /*1370*/  PRMT R5, R5, 0x5410, R144 ;  /* 0x0000541005057816 */ /* 0x000fe40000000090 */
.L_x_13324:
[----:B------:R-:W-:Y:S01]  /*1380*/  HADD2.F32 R164, -RZ, R146.H0_H0 ;  /* 0x20000092ffa47230 */ /* 0x000fe20000004100 */
[----:B------:R-:W-:Y:S05]  /*1390*/  @P3 BRA `(.L_x_13325) ;  /* 0x0000008000003947 */ /* 0x000fea0003800000 */
[----:B------:R-:W-:-:S04]  /*13a0*/  ISETP.NE.U32.AND P4, PT, RZ, c[0x0][0x180], PT ;  /* 0x00006000ff007a0c */ /* 0x000fc80003f85070 */
[----:B------:R-:W-:-:S13]  /*13b0*/  ISETP.NE.AND.EX P4, PT, RZ, c[0x0][0x184], PT, P4 ;  /* 0x00006100ff007a0c */ /* 0x000fda0003f85340 */
[----:B------:R-:W-:Y:S05]  /*13c0*/  @P4 BRA `(.L_x_13326) ;  /* 0x0000002000004947 */ /* 0x000fea0003800000 */
[----:B------:R-:W-:Y:S05]  /*13d0*/  @P0 BRA `(.L_x_13327) ;  /* 0x0000008000000947 */ /* 0x000fea0003800000 */
[----:B------:R-:W-:Y:S05]  /*13e0*/  BRA `(.L_x_13328) ;  /* 0x0000009000007947 */ /* 0x000fea0003800000 */
.L_x_13326:
[----:B-----5:R-:W-:-:S05]  /*13f0*/  HADD2.F32 R145, -RZ, R10.H0_H0 ;  /* 0x2000000aff917230 */ /* 0x020fca0000004100 */
[----:B------:R-:W-:Y:S01]  /*1400*/  FADD.FTZ R164, R145, R164 ;  /* 0x000000a491a47221 */ /* 0x000fe20000010000 */
[----:B------:R-:W-:Y:S05]  /*1410*/  BRA `(.L_x_13327) ;  /* 0x0000004000007947 */ /* 0x000fea0003800000 */
.L_x_13325:
[----:B-----5:R-:W-:Y:S02]  /*1420*/  HADD2.F32 R145, -RZ, R14.H0_H0 ;  /* 0x2000000eff917230 */ /* 0x020fe40000004100 */
[----:B------:R-:W-:-:S03]  /*1430*/  @P2 HADD2.F32 R159, -RZ, R10.H0_H0 ;  /* 0x2000000aff9f2230 */ /* 0x000fc60000004100 */
[----:B------:R-:W-:-:S04]  /*1440*/  FADD.FTZ R164, R145, R164 ;  /* 0x000000a491a47221 */ /* 0x000fc80000010000 */
[----:B------:R-:W-:-:S05]  /*1450*/  @P2 FADD.FTZ R164, R159, R164 ;  /* 0x000000a49fa42221 */ /* 0x000fca0000010000 */
.L_x_13327:
[----:B------:R-:W-:-:S04]  /*1460*/  F2FP.PACK_AB R144, RZ, R164 ;  /* 0x000000a4ff90723e */ /* 0x000fc800000000ff */
[----:B------:R-:W-:Y:S02]  /*1470*/  PRMT R6, R144, 0x7610, R6 ;  /* 0x0000761090067816 */ /* 0x000fe40000000006 */
.L_x_13328:
[----:B------:R-:W-:Y:S01]  /*1480*/  HADD2.F32 R165, -RZ, R146.H1_H1 ;  /* 0x30000092ffa57230 */ /* 0x000fe20000004100 */
[----:B------:R-:W-:Y:S05]  /*1490*/  @P3 BRA `(.L_x_13329) ;  /* 0x0000008000003947 */ /* 0x000fea0003800000 */
[----:B------:R-:W-:-:S04]  /*14a0*/  ISETP.NE.U32.AND P4, PT, RZ, c[0x0][0x180], PT ;  /* 0x00006000ff007a0c */ /* 0x000fc80003f85070 */
[----:B------:R-:W-:-:S13]  /*14b0*/  ISETP.NE.AND.EX P4, PT, RZ, c[0x0][0x184], PT, P4 ;  /* 0x00006100ff007a0c */ /* 0x000fda0003f85340 */
[----:B------:R-:W-:Y:S05]  /*14c0*/  @P4 BRA `(.L_x_13330) ;  /* 0x0000002000004947 */ /* 0x000fea0003800000 */
[----:B------:R-:W-:Y:S05]  /*14d0*/  @P0 BRA `(.L_x_13331) ;  /* 0x0000008000000947 */ /* 0x000fea0003800000 */
[----:B------:R-:W-:Y:S05]  /*14e0*/  BRA `(.L_x_13332) ;  /* 0x0000009000007947 */ /* 0x000fea0003800000 */
.L_x_13330:
[----:B-----5:R-:W-:-:S05]  /*14f0*/  HADD2.F32 R144, -RZ, R10.H1_H1 ;  /* 0x3000000aff907230 */ /* 0x020fca0000004100 */
[----:B------:R-:W-:Y:S01]  /*1500*/  FADD.FTZ R165, R144, R165 ;  /* 0x000000a590a57221 */ /* 0x000fe20000010000 */
[----:B------:R-:W-:Y:S05]  /*1510*/  BRA `(.L_x_13331) ;  /* 0x0000004000007947 */ /* 0x000fea0003800000 */
.L_x_13329:
[----:B-----5:R-:W-:Y:S02]  /*1520*/  HADD2.F32 R144, -RZ, R14.H1_H1 ;  /* 0x3000000eff907230 */ /* 0x020fe40000004100 */
[----:B------:R-:W-:-:S03]  /*1530*/  @P2 HADD2.F32 R146, -RZ, R10.H1_H1 ;  /* 0x3000000aff922230 */ /* 0x000fc60000004100 */
[----:B------:R-:W-:-:S04]  /*1540*/  FADD.FTZ R165, R144, R165 ;  /* 0x000000a590a57221 */ /* 0x000fc80000010000 */
[----:B------:R-:W-:-:S05]  /*1550*/  @P2 FADD.FTZ R165, R146, R165 ;  /* 0x000000a592a52221 */ /* 0x000fca0000010000 */
.L_x_13331:
[----:B------:R-:W-:-:S04]  /*1560*/  F2FP.PACK_AB R144, RZ, R165 ;  /* 0x000000a5ff90723e */ /* 0x000fc800000000ff */
[----:B------:R-:W-:Y:S02]  /*1570*/  PRMT R6, R6, 0x5410, R144 ;  /* 0x0000541006067816 */ /* 0x000fe40000000090 */
.L_x_13332:
[----:B------:R-:W-:Y:S01]  /*1580*/  HADD2.F32 R166, -RZ, R147.H0_H0 ;  /* 0x20000093ffa67230 */ /* 0x000fe20000004100 */
[----:B------:R-:W-:Y:S05]  /*1590*/  @P3 BRA `(.L_x_13333) ;  /* 0x0000008000003947 */ /* 0x000fea0003800000 */
[----:B------:R-:W-:-:S04]  /*15a0*/  ISETP.NE.U32.AND P4, PT, RZ, c[0x0][0x180], PT ;  /* 0x00006000ff007a0c */ /* 0x000fc80003f85070 */
[----:B------:R-:W-:-:S13]  /*15b0*/  ISETP.NE.AND.EX P4, PT, RZ, c[0x0][0x184], PT, P4 ;  /* 0x00006100ff007a0c */ /* 0x000fda0003f85340 */
[----:B------:R-:W-:Y:S05]  /*15c0*/  @P4 BRA `(.L_x_13334) ;  /* 0x0000002000004947 */ /* 0x000fea0003800000 */
[----:B------:R-:W-:Y:S05]  /*15d0*/  @P0 BRA `(.L_x_13335) ;  /* 0x0000008000000947 */ /* 0x000fea0003800000 */
[----:B------:R-:W-:Y:S05]  /*15e0*/  BRA `(.L_x_13336) ;  /* 0x0000009000007947 */ /* 0x000fea0003800000 */
.L_x_13334:
[----:B-----5:R-:W-:-:S05]  /*15f0*/  HADD2.F32 R145, -RZ, R11.H0_H0 ;  /* 0x2000000bff917230 */ /* 0x020fca0000004100 */
[----:B------:R-:W-:Y:S01]  /*1600*/  FADD.FTZ R166, R145, R166 ;  /* 0x000000a691a67221 */ /* 0x000fe20000010000 */
[----:B------:R-:W-:Y:S05]  /*1610*/  BRA `(.L_x_13335) ;  /* 0x0000004000007947 */ /* 0x000fea0003800000 */
.L_x_13333:
[----:B-----5:R-:W-:Y:S02]  /*1620*/  HADD2.F32 R145, -RZ, R15.H0_H0 ;  /* 0x2000000fff917230 */ /* 0x020fe40000004100 */
[----:B------:R-:W-:-:S03]  /*1630*/  @P2 HADD2.F32 R159, -RZ, R11.H0_H0 ;  /* 0x2000000bff9f2230 */ /* 0x000fc60000004100 */
[----:B------:R-:W-:-:S04]  /*1640*/  FADD.FTZ R166, R145, R166 ;  /* 0x000000a691a67221 */ /* 0x000fc80000010000 */
[----:B------:R-:W-:-:S05]  /*1650*/  @P2 FADD.FTZ R166, R159, R166 ;  /* 0x000000a69fa62221 */ /* 0x000fca0000010000 */
.L_x_13335:
[----:B------:R-:W-:-:S04]  /*1660*/  F2FP.PACK_AB R144, RZ, R166 ;  /* 0x000000a6ff90723e */ /* 0x000fc800000000ff */
[----:B------:R-:W-:Y:S02]  /*1670*/  PRMT R7, R144, 0x7610, R7 ;  /* 0x0000761090077816 */ /* 0x000fe40000000007 */
.L_x_13336:
[----:B------:R-:W-:Y:S01]  /*1680*/  HADD2.F32 R167, -RZ, R147.H1_H1 ;  /* 0x30000093ffa77230 */ /* 0x000fe20000004100 */
[----:B------:R-:W-:Y:S05]  /*1690*/  @P3 BRA `(.L_x_13337) ;  /* 0x0000008000003947 */ /* 0x000fea0003800000 */
[----:B------:R-:W-:-:S04]  /*16a0*/  ISETP.NE.U32.AND P4, PT, RZ, c[0x0][0x180], PT ;  /* 0x00006000ff007a0c */ /* 0x000fc80003f85070 */
[----:B------:R-:W-:-:S13]  /*16b0*/  ISETP.NE.AND.EX P4, PT, RZ, c[0x0][0x184], PT, P4 ;  /* 0x00006100ff007a0c */ /* 0x000fda0003f85340 */
[----:B------:R-:W-:Y:S05]  /*16c0*/  @P4 BRA `(.L_x_13338) ;  /* 0x0000002000004947 */ /* 0x000fea0003800000 */
[----:B------:R-:W-:Y:S05]  /*16d0*/  @P0 BRA `(.L_x_13339) ;  /* 0x0000008000000947 */ /* 0x000fea0003800000 */
[----:B------:R-:W-:Y:S05]  /*16e0*/  BRA `(.L_x_13340) ;  /* 0x0000009000007947 */ /* 0x000fea0003800000 */
.L_x_13338:
[----:B-----5:R-:W-:-:S05]  /*16f0*/  HADD2.F32 R144, -RZ, R11.H1_H1 ;  /* 0x3000000bff907230 */ /* 0x020fca0000004100 */
[----:B------:R-:W-:Y:S01]  /*1700*/  FADD.FTZ R167, R144, R167 ;  /* 0x000000a790a77221 */ /* 0x000fe20000010000 */
[----:B------:R-:W-:Y:S05]  /*1710*/  BRA `(.L_x_13339) ;  /* 0x0000004000007947 */ /* 0x000fea0003800000 */
.L_x_13337:
[----:B-----5:R-:W-:Y:S02]  /*1720*/  HADD2.F32 R144, -RZ, R15.H1_H1 ;  /* 0x3000000fff907230 */ /* 0x020fe40000004100 */
[----:B------:R-:W-:-:S03]  /*1730*/  @P2 HADD2.F32 R146, -RZ, R11.H1_H1 ;  /* 0x3000000bff922230 */ /* 0x000fc60000004100 */
[----:B------:R-:W-:-:S04]  /*1740*/  FADD.FTZ R167, R144, R167 ;  /* 0x000000a790a77221 */ /* 0x000fc80000010000 */
[----:B------:R-:W-:-:S05]  /*1750*/  @P2 FADD.FTZ R167, R146, R167 ;  /* 0x000000a792a72221 */ /* 0x000fca0000010000 */
.L_x_13339:
[----:B------:R-:W-:-:S04]  /*1760*/  F2FP.PACK_AB R144, RZ, R167 ;  /* 0x000000a7ff90723e */ /* 0x000fc800000000ff */
[----:B------:R-:W-:Y:S02]  /*1770*/  PRMT R7, R7, 0x5410, R144 ;  /* 0x0000541007077816 */ /* 0x000fe40000000090 */
.L_x_13340:
[----:B------:R-:W-:Y:S01]  /*1780*/  IADD3 R158, R157, 0x100, RZ ;  /* 0x000001009d9e7810 */ /* 0x000fe20007ffe0ff */
[----:B------:R-:W-:-:S04]  /*1790*/  @P0 IMAD.WIDE.U32 R170, R171, R2, c[0x0][0x188] ;  /* 0x00006200abaa0625 */ /* 0x000fc800078e0002 */
[CC--:B------:R-:W-:Y:S01]  /*17a0*/  IMAD.WIDE.U32 R144, R158.reuse, R2.reuse, c[0x0][0x170] ;  /* 0x00005c009e907625 */ /* 0x0c0fe200078e0002 */
[----:B------:R0:W-:Y:S03]  /*17b0*/  @P0 STG.E.128 [R170.64], R4 ;  /* 0x00000004aa000986 */ /* 0x0001e6000c101d04 */
[CC--:B------:R-:W-:Y:S02]  /*17c0*/  @P1 IMAD.WIDE.U32 R172, R158.reuse, R2.reuse, c[0x0][0x178] ;  /* 0x00005e009eac1625 */ /* 0x0c0fe400078e0002 */
[----:B------:R-:W2:Y:S02]  /*17d0*/  LDG.E.128 R144, [R144.64] ;  /* 0x0000000490907981 */ /* 0x000ea4000c1e1d00 */
[----:B------:R-:W-:Y:S02]  /*17e0*/  @P2 IMAD.WIDE.U32 R174, R158, R2, c[0x0][0x180] ;  /* 0x000060009eae2625 */ /* 0x000fe400078e0002 */
        /* <DEDUP_REMOVED lines=9> */
.L_x_13342:
[----:B-----5:R-:W-:-:S05]  /*1880*/  HADD2.F32 R159, -RZ, R8.H0_H0 ;  /* 0x20000008ff9f7230 */ /* 0x020fca0000004100 */
[----:B------:R-:W-:Y:S01]  /*1890*/  FADD.FTZ R168, R159, R168 ;  /* 0x000000a89fa87221 */ /* 0x000fe20000010000 */
[----:B------:R-:W-:Y:S05]  /*18a0*/  BRA `(.L_x_13343) ;  /* 0x0000004000007947 */ /* 0x000fea0003800000 */
.L_x_13341:
[----:B0----5:R-:W-:Y:S02]  /*18b0*/  HADD2.F32 R159, -RZ, R12.H0_H0 ;  /* 0x2000000cff9f7230 */ /* 0x021fe40000004100 */
[----:B------:R-:W-:-:S03]  /*18c0*/  @P2 HADD2.F32 R169, -RZ, R8.H0_H0 ;  /* 0x20000008ffa92230 */ /* 0x000fc60000004100 */
[----:B------:R-:W-:-:S04]  /*18d0*/  FADD.FTZ R168, R159, R168 ;  /* 0x000000a89fa87221 */ /* 0x000fc80000010000 */
[----:B------:R-:W-:-:S05]  /*18e0*/  @P2 FADD.FTZ R168, R169, R168 ;  /* 0x000000a8a9a82221 */ /* 0x000fca0000010000 */
.L_x_13343:
[----:B------:R-:W-:-:S04]  /*18f0*/  F2FP.PACK_AB R159, RZ, R168 ;  /* 0x000000a8ff9f723e */ /* 0x000fc800000000ff */
[----:B------:R-:W-:Y:S02]  /*1900*/  PRMT R4, R159, 0x7610, R4 ;  /* 0x000076109f047816 */ /* 0x000fe40000000004 */
.L_x_13344:
[----:B------:R-:W-:Y:S01]  /*1910*/  HADD2.F32 R169, -RZ, R144.H1_H1 ;  /* 0x30000090ffa97230 */ /* 0x000fe20000004100 */
[----:B------:R-:W-:Y:S05]  /*1920*/  @P3 BRA `(.L_x_13345) ;  /* 0x0000008000003947 */ /* 0x000fea0003800000 */
[----:B------:R-:W-:-:S04]  /*1930*/  ISETP.NE.U32.AND P4, PT, RZ, c[0x0][0x180], PT ;  /* 0x00006000ff007a0c */ /* 0x000fc80003f85070 */
[----:B------:R-:W-:-:S13]  /*1940*/  ISETP.NE.AND.EX P4, PT, RZ, c[0x0][0x184], PT, P4 ;  /* 0x00006100ff007a0c */ /* 0x000fda0003f85340 */
[----:B------:R-:W-:Y:S05]  /*1950*/  @P4 BRA `(.L_x_13346) ;  /* 0x0000002000004947 */ /* 0x000fea0003800000 */
[----:B------:R-:W-:Y:S05]  /*1960*/  @P0 BRA `(.L_x_13347) ;  /* 0x0000008000000947 */ /* 0x000fea0003800000 */
[----:B------:R-:W-:Y:S05]  /*1970*/  BRA `(.L_x_13348) ;  /* 0x0000009000007947 */ /* 0x000fea0003800000 */
.L_x_13346:
[----:B-----5:R-:W-:-:S05]  /*1980*/  HADD2.F32 R144, -RZ, R8.H1_H1 ;  /* 0x30000008ff907230 */ /* 0x020fca0000004100 */
[----:B------:R-:W-:Y:S01]  /*1990*/  FADD.FTZ R169, R144, R169 ;  /* 0x000000a990a97221 */ /* 0x000fe20000010000 */
[----:B------:R-:W-:Y:S05]  /*19a0*/  BRA `(.L_x_13347) ;  /* 0x0000004000007947 */ /* 0x000fea0003800000 */
.L_x_13345:
[----:B-----5:R-:W-:Y:S02]  /*19b0*/  HADD2.F32 R144, -RZ, R12.H1_H1 ;  /* 0x3000000cff907230 */ /* 0x020fe40000004100 */
[----:B------:R-:W-:-:S03]  /*19c0*/  @P2 HADD2.F32 R170, -RZ, R8.H1_H1 ;  /* 0x30000008ffaa2230 */ /* 0x000fc60000004100 */
[----:B------:R-:W-:-:S04]  /*19d0*/  FADD.FTZ R169, R144, R169 ;  /* 0x000000a990a97221 */ /* 0x000fc80000010000 */
[----:B------:R-:W-:-:S05]  /*19e0*/  @P2 FADD.FTZ R169, R170, R169 ;  /* 0x000000a9aaa92221 */ /* 0x000fca0000010000 */
.L_x_13347:
[----:B------:R-:W-:-:S04]  /*19f0*/  F2FP.PACK_AB R144, RZ, R169 ;  /* 0x000000a9ff90723e */ /* 0x000fc800000000ff */
[----:B------:R-:W-:Y:S02]  /*1a00*/  PRMT R4, R4, 0x5410, R144 ;  /* 0x0000541004047816 */ /* 0x000fe40000000090 */
.L_x_13348:
[----:B------:R-:W-:Y:S01]  /*1a10*/  HADD2.F32 R170, -RZ, R145.H0_H0 ;  /* 0x20000091ffaa7230 */ /* 0x000fe20000004100 */
[----:B------:R-:W-:Y:S05]  /*1a20*/  @P3 BRA `(.L_x_13349) ;  /* 0x0000008000003947 */ /* 0x000fea0003800000 */
[----:B------:R-:W-:-:S04]  /*1a30*/  ISETP.NE.U32.AND P4, PT, RZ, c[0x0][0x180], PT ;  /* 0x00006000ff007a0c */ /* 0x000fc80003f85070 */
[----:B------:R-:W-:-:S13]  /*1a40*/  ISETP.NE.AND.EX P4, PT, RZ, c[0x0][0x184], PT, P4 ;  /* 0x00006100ff007a0c */ /* 0x000fda0003f85340 */
[----:B------:R-:W-:Y:S05]  /*1a50*/  @P4 BRA `(.L_x_13350) ;  /* 0x0000002000004947 */ /* 0x000fea0003800000 */
[----:B------:R-:W-:Y:S05]  /*1a60*/  @P0 BRA `(.L_x_13351) ;  /* 0x0000008000000947 */ /* 0x000fea0003800000 */
[----:B------:R-:W-:Y:S05]  /*1a70*/  BRA `(.L_x_13352) ;  /* 0x0000009000007947 */ /* 0x000fea0003800000 */
.L_x_13350:
[----:B-----5:R-:W-:-:S05]  /*1a80*/  HADD2.F32 R159, -RZ, R9.H0_H0 ;  /* 0x20000009ff9f7230 */ /* 0x020fca0000004100 */
[----:B------:R-:W-:Y:S01]  /*1a90*/  FADD.FTZ R170, R159, R170 ;  /* 0x000000aa9faa7221 */ /* 0x000fe20000010000 */
[----:B------:R-:W-:Y:S05]  /*1aa0*/  BRA `(.L_x_13351) ;  /* 0x0000004000007947 */ /* 0x000fea0003800000 */
.L_x_13349:
[----:B-----5:R-:W-:Y:S02]  /*1ab0*/  HADD2.F32 R159, -RZ, R13.H0_H0 ;  /* 0x2000000dff9f7230 */ /* 0x020fe40000004100 */
[----:B------:R-:W-:-:S03]  /*1ac0*/  @P2 HADD2.F32 R171, -RZ, R9.H0_H0 ;  /* 0x20000009ffab2230 */ /* 0x000fc60000004100 */
[----:B------:R-:W-:-:S04]  /*1ad0*/  FADD.FTZ R170, R159, R170 ;  /* 0x000000aa9faa7221 */ /* 0x000fc80000010000 */
[----:B------:R-:W-:-:S05]  /*1ae0*/  @P2 FADD.FTZ R170, R171, R170 ;  /* 0x000000aaabaa2221 */ /* 0x000fca0000010000 */
.L_x_13351:
[----:B------:R-:W-:-:S04]  /*1af0*/  F2FP.PACK_AB R144, RZ, R170 ;  /* 0x000000aaff90723e */ /* 0x000fc800000000ff */
[----:B------:R-:W-:Y:S02]  /*1b00*/  PRMT R5, R144, 0x7610, R5 ;  /* 0x0000761090057816 */ /* 0x000fe40000000005 */
.L_x_13352:
[----:B------:R-:W-:Y:S01]  /*1b10*/  HADD2.F32 R171, -RZ, R145.H1_H1 ;  /* 0x30000091ffab7230 */ /* 0x000fe20000004100 */
[----:B------:R-:W-:Y:S05]  /*1b20*/  @P3 BRA `(.L_x_13353) ;  /* 0x0000008000003947 */ /* 0x000fea0003800000 */
[----:B------:R-:W-:-:S04]  /*1b30*/  ISETP.NE.U32.AND P4, PT, RZ, c[0x0][0x180], PT ;  /* 0x00006000ff007a0c */ /* 0x000fc80003f85070 */
[----:B------:R-:W-:-:S13]  /*1b40*/  ISETP.NE.AND.EX P4, PT, RZ, c[0x0][0x184], PT, P4 ;  /* 0x00006100ff007a0c */ /* 0x000fda0003f85340 */
[----:B------:R-:W-:Y:S05]  /*1b50*/  @P4 BRA `(.L_x_13354) ;  /* 0x0000002000004947 */ /* 0x000fea0003800000 */
[----:B------:R-:W-:Y:S05]  /*1b60*/  @P0 BRA `(.L_x_13355) ;  /* 0x0000008000000947 */ /* 0x000fea0003800000 */
[----:B------:R-:W-:Y:S05]  /*1b70*/  BRA `(.L_x_13356) ;  /* 0x0000009000007947 */ /* 0x000fea0003800000 */
.L_x_13354:
[----:B-----5:R-:W-:-:S05]  /*1b80*/  HADD2.F32 R144, -RZ, R9.H1_H1 ;  /* 0x30000009ff907230 */ /* 0x020fca0000004100 */
[----:B------:R-:W-:Y:S01]  /*1b90*/  FADD.FTZ R171, R144, R171 ;  /* 0x000000ab90ab7221 */ /* 0x000fe20000010000 */
[----:B------:R-:W-:Y:S05]  /*1ba0*/  BRA `(.L_x_13355) ;  /* 0x0000004000007947 */ /* 0x000fea0003800000 */
.L_x_13353:
[----:B-----5:R-:W-:Y:S02]  /*1bb0*/  HADD2.F32 R144, -RZ, R13.H1_H1 ;  /* 0x3000000dff907230 */ /* 0x020fe40000004100 */
[----:B------:R-:W-:-:S03]  /*1bc0*/  @P2 HADD2.F32 R172, -RZ, R9.H1_H1 ;  /* 0x30000009ffac2230 */ /* 0x000fc60000004100 */
[----:B------:R-:W-:-:S04]  /*1bd0*/  FADD.FTZ R171, R144, R171 ;  /* 0x000000ab90ab7221 */ /* 0x000fc80000010000 */
[----:B------:R-:W-:-:S05]  /*1be0*/  @P2 FADD.FTZ R171, R172, R171 ;  /* 0x000000abacab2221 */ /* 0x000fca0000010000 */
.L_x_13355:
[----:B------:R-:W-:-:S04]  /*1bf0*/  F2FP.PACK_AB R144, RZ, R171 ;  /* 0x000000abff90723e */ /* 0x000fc800000000ff */
[----:B------:R-:W-:Y:S02]  /*1c00*/  PRMT R5, R5, 0x5410, R144 ;  /* 0x0000541005057816 */ /* 0x000fe40000000090 */
.L_x_13356:
[----:B------:R-:W-:Y:S01]  /*1c10*/  HADD2.F32 R172, -RZ, R146.H0_H0 ;  /* 0x20000092ffac7230 */ /* 0x000fe20000004100 */
[----:B------:R-:W-:Y:S05]  /*1c20*/  @P3 BRA `(.L_x_13357) ;  /* 0x0000008000003947 */ /* 0x000fea0003800000 */
[----:B------:R-:W-:-:S04]  /*1c30*/  ISETP.NE.U32.AND P4, PT, RZ, c[0x0][0x180], PT ;  /* 0x00006000ff007a0c */ /* 0x000fc80003f85070 */
[----:B------:R-:W-:-:S13]  /*1c40*/  ISETP.NE.AND.EX P4, PT, RZ, c[0x0][0x184], PT, P4 ;  /* 0x00006100ff007a0c */ /* 0x000fda0003f85340 */
[----:B------:R-:W-:Y:S05]  /*1c50*/  @P4 BRA `(.L_x_13358) ;  /* 0x0000002000004947 */ /* 0x000fea0003800000 */
[----:B------:R-:W-:Y:S05]  /*1c60*/  @P0 BRA `(.L_x_13359) ;  /* 0x0000008000000947 */ /* 0x000fea0003800000 */
[----:B------:R-:W-:Y:S05]  /*1c70*/  BRA `(.L_x_13360) ;  /* 0x0000009000007947 */ /* 0x000fea0003800000 */
.L_x_13358:
[----:B-----5:R-:W-:-:S05]  /*1c80*/  HADD2.F32 R145, -RZ, R10.H0_H0 ;  /* 0x2000000aff917230 */ /* 0x020fca0000004100 */
[----:B------:R-:W-:Y:S01]  /*1c90*/  FADD.FTZ R172, R145, R172 ;  /* 0x000000ac91ac7221 */ /* 0x000fe20000010000 */
[----:B------:R-:W-:Y:S05]  /*1ca0*/  BRA `(.L_x_13359) ;  /* 0x0000004000007947 */ /* 0x000fea0003800000 */
.L_x_13357:
[----:B-----5:R-:W-:Y:S02]  /*1cb0*/  HADD2.F32 R145, -RZ, R14.H0_H0 ;  /* 0x2000000eff917230 */ /* 0x020fe40000004100 */
[----:B------:R-:W-:-:S03]  /*1cc0*/  @P2 HADD2.F32 R159, -RZ, R10.H0_H0 ;  /* 0x2000000aff9f2230 */ /* 0x000fc60000004100 */
[----:B------:R-:W-:-:S04]  /*1cd0*/  FADD.FTZ R172, R145, R172 ;  /* 0x000000ac91ac7221 */ /* 0x000fc80000010000 */
[----:B------:R-:W-:-:S05]  /*1ce0*/  @P2 FADD.FTZ R172, R159, R172 ;  /* 0x000000ac9fac2221 */ /* 0x000fca0000010000 */
.L_x_13359:
[----:B------:R-:W-:-:S04]  /*1cf0*/  F2FP.PACK_AB R144, RZ, R172 ;  /* 0x000000acff90723e */ /* 0x000fc800000000ff */
[----:B------:R-:W-:Y:S02]  /*1d00*/  PRMT R6, R144, 0x7610, R6 ;  /* 0x0000761090067816 */ /* 0x000fe40000000006 */
.L_x_13360:
[----:B------:R-:W-:Y:S01]  /*1d10*/  HADD2.F32 R173, -RZ, R146.H1_H1 ;  /* 0x30000092ffad7230 */ /* 0x000fe20000004100 */
[----:B------:R-:W-:Y:S05]  /*1d20*/  @P3 BRA `(.L_x_13361) ;  /* 0x0000008000003947 */ /* 0x000fea0003800000 */
[----:B------:R-:W-:-:S04]  /*1d30*/  ISETP.NE.U32.AND P4, PT, RZ, c[0x0][0x180], PT ;  /* 0x00006000ff007a0c */ /* 0x000fc80003f85070 */
[----:B------:R-:W-:-:S13]  /*1d40*/  ISETP.NE.AND.EX P4, PT, RZ, c[0x0][0x184], PT, P4 ;  /* 0x00006100ff007a0c */ /* 0x000fda0003f85340 */
[----:B------:R-:W-:Y:S05]  /*1d50*/  @P4 BRA `(.L_x_13362) ;  /* 0x0000002000004947 */ /* 0x000fea0003800000 */
[----:B------:R-:W-:Y:S05]  /*1d60*/  @P0 BRA `(.L_x_13363) ;  /* 0x0000008000000947 */ /* 0x000fea0003800000 */
[----:B------:R-:W-:Y:S05]  /*1d70*/  BRA `(.L_x_13364) ;  /* 0x0000009000007947 */ /* 0x000fea0003800000 */
.L_x_13362:
[----:B-----5:R-:W-:-:S05]  /*1d80*/  HADD2.F32 R144, -RZ, R10.H1_H1 ;  /* 0x3000000aff907230 */ /* 0x020fca0000004100 */
[----:B------:R-:W-:Y:S01]  /*1d90*/  FADD.FTZ R173, R144, R173 ;  /* 0x000000ad90ad7221 */ /* 0x000fe20000010000 */
[----:B------:R-:W-:Y:S05]  /*1da0*/  BRA `(.L_x_13363) ;  /* 0x0000004000007947 */ /* 0x000fea0003800000 */
.L_x_13361:
[----:B-----5:R-:W-:Y:S02]  /*1db0*/  HADD2.F32 R144, -RZ, R14.H1_H1 ;  /* 0x3000000eff907230 */ /* 0x020fe40000004100 */
[----:B------:R-:W-:-:S03]  /*1dc0*/  @P2 HADD2.F32 R146, -RZ, R10.H1_H1 ;  /* 0x3000000aff922230 */ /* 0x000fc60000004100 */
[----:B------:R-:W-:-:S04]  /*1dd0*/  FADD.FTZ R173, R144, R173 ;  /* 0x000000ad90ad7221 */ /* 0x000fc80000010000 */
[----:B------:R-:W-:-:S05]  /*1de0*/  @P2 FADD.FTZ R173, R146, R173 ;  /* 0x000000ad92ad2221 */ /* 0x000fca0000010000 */
.L_x_13363:
[----:B------:R-:W-:-:S04]  /*1df0*/  F2FP.PACK_AB R144, RZ, R173 ;  /* 0x000000adff90723e */ /* 0x000fc800000000ff */
[----:B------:R-:W-:Y:S02]  /*1e00*/  PRMT R6, R6, 0x5410, R144 ;  /* 0x0000541006067816 */ /* 0x000fe40000000090 */
.L_x_13364:
[----:B------:R-:W-:Y:S01]  /*1e10*/  HADD2.F32 R174, -RZ, R147.H0_H0 ;  /* 0x20000093ffae7230 */ /* 0x000fe20000004100 */
[----:B------:R-:W-:Y:S05]  /*1e20*/  @P3 BRA `(.L_x_13365) ;  /* 0x0000008000003947 */ /* 0x000fea0003800000 */
[----:B------:R-:W-:-:S04]  /*1e30*/  ISETP.NE.U32.AND P4, PT, RZ, c[0x0][0x180], PT ;  /* 0x00006000ff007a0c */ /* 0x000fc80003f85070 */
[----:B------:R-:W-:-:S13]  /*1e40*/  ISETP.NE.AND.EX P4, PT, RZ, c[0x0][0x184], PT, P4 ;  /* 0x00006100ff007a0c */ /* 0x000fda0003f85340 */
[----:B------:R-:W-:Y:S05]  /*1e50*/  @P4 BRA `(.L_x_13366) ;  /* 0x0000002000004947 */ /* 0x000fea0003800000 */
[----:B------:R-:W-:Y:S05]  /*1e60*/  @P0 BRA `(.L_x_13367) ;  /* 0x0000008000000947 */ /* 0x000fea0003800000 */
[----:B------:R-:W-:Y:S05]  /*1e70*/  BRA `(.L_x_13368) ;  /* 0x0000009000007947 */ /* 0x000fea0003800000 */
.L_x_13366:
[----:B-----5:R-:W-:-:S05]  /*1e80*/  HADD2.F32 R145, -RZ, R11.H0_H0 ;  /* 0x2000000bff917230 */ /* 0x020fca0000004100 */
[----:B------:R-:W-:Y:S01]  /*1e90*/  FADD.FTZ R174, R145, R174 ;  /* 0x000000ae91ae7221 */ /* 0x000fe20000010000 */
[----:B------:R-:W-:Y:S05]  /*1ea0*/  BRA `(.L_x_13367) ;  /* 0x0000004000007947 */ /* 0x000fea0003800000 */
.L_x_13365:
[----:B-----5:R-:W-:Y:S02]  /*1eb0*/  HADD2.F32 R145, -RZ, R15.H0_H0 ;  /* 0x2000000fff917230 */ /* 0x020fe40000004100 */
[----:B------:R-:W-:-:S03]  /*1ec0*/  @P2 HADD2.F32 R159, -RZ, R11.H0_H0 ;  /* 0x2000000bff9f2230 */ /* 0x000fc60000004100 */
[----:B------:R-:W-:-:S04]  /*1ed0*/  FADD.FTZ R174, R145, R174 ;  /* 0x000000ae91ae7221 */ /* 0x000fc80000010000 */
[----:B------:R-:W-:-:S05]  /*1ee0*/  @P2 FADD.FTZ R174, R159, R174 ;  /* 0x000000ae9fae2221 */ /* 0x000fca0000010000 */
.L_x_13367:
[----:B------:R-:W-:-:S04]  /*1ef0*/  F2FP.PACK_AB R144, RZ, R174 ;  /* 0x000000aeff90723e */ /* 0x000fc800000000ff */
[----:B------:R-:W-:Y:S02]  /*1f00*/  PRMT R7, R144, 0x7610, R7 ;  /* 0x0000761090077816 */ /* 0x000fe40000000007 */
.L_x_13368:
[----:B------:R-:W-:Y:S01]  /*1f10*/  HADD2.F32 R175, -RZ, R147.H1_H1 ;  /* 0x30000093ffaf7230 */ /* 0x000fe20000004100 */
[----:B------:R-:W-:Y:S05]  /*1f20*/  @P3 BRA `(.L_x_13369) ;  /* 0x0000008000003947 */ /* 0x000fea0003800000 */
[----:B------:R-:W-:-:S04]  /*1f30*/  ISETP.NE.U32.AND P4, PT, RZ, c[0x0][0x180], PT ;  /* 0x00006000ff007a0c */ /* 0x000fc80003f85070 */
[----:B------:R-:W-:-:S13]  /*1f40*/  ISETP.NE.AND.EX P4, PT, RZ, c[0x0][0x184], PT, P4 ;  /* 0x00006100ff007a0c */ /* 0x000fda0003f85340 */
[----:B------:R-:W-:Y:S05]  /*1f50*/  @P4 BRA `(.L_x_13370) ;  /* 0x0000002000004947 */ /* 0x000fea0003800000 */
[----:B------:R-:W-:Y:S05]  /*1f60*/  @P0 BRA `(.L_x_13371) ;  /* 0x0000008000000947 */ /* 0x000fea0003800000 */
[----:B------:R-:W-:Y:S05]  /*1f70*/  BRA `(.L_x_13372) ;  /* 0x0000009000007947 */ /* 0x000fea0003800000 */
.L_x_13370:
[----:B-----5:R-:W-:-:S05]  /*1f80*/  HADD2.F32 R144, -RZ, R11.H1_H1 ;  /* 0x3000000bff907230 */ /* 0x020fca0000004100 */
[----:B------:R-:W-:Y:S01]  /*1f90*/  FADD.FTZ R175, R144, R175 ;  /* 0x000000af90af7221 */ /* 0x000fe20000010000 */
[----:B------:R-:W-:Y:S05]  /*1fa0*/  BRA `(.L_x_13371) ;  /* 0x0000004000007947 */ /* 0x000fea0003800000 */
.L_x_13369:
[----:B-----5:R-:W-:Y:S02]  /*1fb0*/  HADD2.F32 R144, -RZ, R15.H1_H1 ;  /* 0x3000000fff907230 */ /* 0x020fe40000004100 */
[----:B------:R-:W-:-:S03]  /*1fc0*/  @P2 HADD2.F32 R146, -RZ, R11.H1_H1 ;  /* 0x3000000bff922230 */ /* 0x000fc60000004100 */
[----:B------:R-:W-:-:S04]  /*1fd0*/  FADD.FTZ R175, R144, R175 ;  /* 0x000000af90af7221 */ /* 0x000fc80000010000 */
[----:B------:R-:W-:-:S05]  /*1fe0*/  @P2 FADD.FTZ R175, R146, R175 ;  /* 0x000000af92af2221 */ /* 0x000fca0000010000 */
.L_x_13371:
[----:B------:R-:W-:-:S04]  /*1ff0*/  F2FP.PACK_AB R144, RZ, R175 ;  /* 0x000000afff90723e */ /* 0x000fc800000000ff */
[----:B------:R-:W-:Y:S02]  /*2000*/  PRMT R7, R7, 0x5410, R144 ;  /* 0x0000541007077816 */ /* 0x000fe40000000090 */
.L_x_13372:
[C---:B------:R-:W-:Y:S02]  /*2010*/  @P0 IADD3 R179, R157.reuse, 0x100, RZ ;  /* 0x000001009db30810 */ /* 0x040fe40007ffe0ff */
[----:B------:R-:W-:-:S03]  /*2020*/  IADD3 R159, R157, 0x180, RZ ;  /* 0x000001809d9f7810 */ /* 0x000fc60007ffe0ff */
        /* <DEDUP_REMOVED lines=15> */
.L_x_13374:
[----:B-----5:R-:W-:-:S05]  /*2120*/  HADD2.F32 R177, -RZ, R8.H0_H0 ;  /* 0x20000008ffb17230 */ /* 0x020fca0000004100 */
[----:B------:R-:W-:Y:S01]  /*2130*/  FADD.FTZ R176, R177, R176 ;  /* 0x000000b0b1b07221 */ /* 0x000fe20000010000 */
[----:B------:R-:W-:Y:S05]  /*2140*/  BRA `(.L_x_13375) ;  /* 0x0000004000007947 */ /* 0x000fea0003800000 */
.L_x_13373:
[----:B0----5:R-:W-:Y:S02]  /*2150*/  HADD2.F32 R177, -RZ, R12.H0_H0 ;  /* 0x2000000cffb17230 */ /* 0x021fe40000004100 */
[----:B------:R-:W-:-:S03]  /*2160*/  @P2 HADD2.F32 R179, -RZ, R8.H0_H0 ;  /* 0x20000008ffb32230 */ /* 0x000fc60000004100 */
[----:B------:R-:W-:-:S04]  /*2170*/  FADD.FTZ R176, R177, R176 ;  /* 0x000000b0b1b07221 */ /* 0x000fc80000010000 */
[----:B------:R-:W-:-:S05]  /*2180*/  @P2 FADD.FTZ R176, R179, R176 ;  /* 0x000000b0b3b02221 */ /* 0x000fca0000010000 */
.L_x_13375:
[----:B------:R-:W-:-:S04]  /*2190*/  F2FP.PACK_AB R177, RZ, R176 ;  /* 0x000000b0ffb1723e */ /* 0x000fc800000000ff */
[----:B------:R-:W-:Y:S02]  /*21a0*/  PRMT R4, R177, 0x7610, R4 ;  /* 0x00007610b1047816 */ /* 0x000fe40000000004 */
.L_x_13376:
[----:B------:R-:W-:Y:S01]  /*21b0*/  HADD2.F32 R144, -RZ, R144.H1_H1 ;  /* 0x30000090ff907230 */ /* 0x000fe20000004100 */
[----:B------:R-:W-:Y:S05]  /*21c0*/  @P3 BRA `(.L_x_13377) ;  /* 0x0000008000003947 */ /* 0x000fea0003800000 */
[----:B------:R-:W-:-:S04]  /*21d0*/  ISETP.NE.U32.AND P1, PT, RZ, c[0x0][0x180], PT ;  /* 0x00006000ff007a0c */ /* 0x000fc80003f25070 */
[----:B------:R-:W-:-:S13]  /*21e0*/  ISETP.NE.AND.EX P1, PT, RZ, c[0x0][0x184], PT, P1 ;  /* 0x00006100ff007a0c */ /* 0x000fda0003f25310 */
[----:B------:R-:W-:Y:S05]  /*21f0*/  @P1 BRA `(.L_x_13378) ;  /* 0x0000002000001947 */ /* 0x000fea0003800000 */
[----:B------:R-:W-:Y:S05]  /*2200*/  @P0 BRA `(.L_x_13379) ;  /* 0x0000008000000947 */ /* 0x000fea0003800000 */
[----:B------:R-:W-:Y:S05]  /*2210*/  BRA `(.L_x_13380) ;  /* 0x0000009000007947 */ /* 0x000fea0003800000 */
.L_x_13378:
[----:B-----5:R-:W-:-:S05]  /*2220*/  HADD2.F32 R177, -RZ, R8.H1_H1 ;  /* 0x30000008ffb17230 */ /* 0x020fca0000004100 */
[----:B------:R-:W-:Y:S01]  /*2230*/  FADD.FTZ R144, R177, R144 ;  /* 0x00000090b1907221 */ /* 0x000fe20000010000 */
[----:B------:R-:W-:Y:S05]  /*2240*/  BRA `(.L_x_13379) ;  /* 0x0000004000007947 */ /* 0x000fea0003800000 */
.L_x_13377:
[----:B-----5:R-:W-:Y:S02]  /*2250*/  HADD2.F32 R177, -RZ, R12.H1_H1 ;  /* 0x3000000cffb17230 */ /* 0x020fe40000004100 */
[----:B------:R-:W-:-:S03]  /*2260*/  @P2 HADD2.F32 R179, -RZ, R8.H1_H1 ;  /* 0x30000008ffb32230 */ /* 0x000fc60000004100 */
[----:B------:R-:W-:-:S04]  /*2270*/  FADD.FTZ R144, R177, R144 ;  /* 0x00000090b1907221 */ /* 0x000fc80000010000 */
[----:B------:R-:W-:-:S05]  /*2280*/  @P2 FADD.FTZ R144, R179, R144 ;  /* 0x00000090b3902221 */ /* 0x000fca0000010000 */
.L_x_13379:
[----:B------:R-:W-:-:S04]  /*2290*/  F2FP.PACK_AB R177, RZ, R144 ;  /* 0x00000090ffb1723e */ /* 0x000fc800000000ff */
[----:B------:R-:W-:Y:S02]  /*22a0*/  PRMT R4, R4, 0x5410, R177 ;  /* 0x0000541004047816 */ /* 0x000fe400000000b1 */
.L_x_13380:
[----:B------:R-:W-:Y:S01]  /*22b0*/  HADD2.F32 R177, -RZ, R145.H0_H0 ;  /* 0x20000091ffb17230 */ /* 0x000fe20000004100 */
[----:B------:R-:W-:Y:S05]  /*22c0*/  @P3 BRA `(.L_x_13381) ;  /* 0x0000008000003947 */ /* 0x000fea0003800000 */
[----:B------:R-:W-:-:S04]  /*22d0*/  ISETP.NE.U32.AND P1, PT, RZ, c[0x0][0x180], PT ;  /* 0x00006000ff007a0c */ /* 0x000fc80003f25070 */
[----:B------:R-:W-:-:S13]  /*22e0*/  ISETP.NE.AND.EX P1, PT, RZ, c[0x0][0x184], PT, P1 ;  /* 0x00006100ff007a0c */ /* 0x000fda0003f25310 */
[----:B------:R-:W-:Y:S05]  /*22f0*/  @P1 BRA `(.L_x_13382) ;  /* 0x0000002000001947 */ /* 0x000fea0003800000 */
[----:B------:R-:W-:Y:S05]  /*2300*/  @P0 BRA `(.L_x_13383) ;  /* 0x0000008000000947 */ /* 0x000fea0003800000 */
[----:B------:R-:W-:Y:S05]  /*2310*/  BRA `(.L_x_13384) ;  /* 0x0000009000007947 */ /* 0x000fea0003800000 */
.L_x_13382:
[----:B-----5:R-:W-:-:S05]  /*2320*/  HADD2.F32 R178, -RZ, R9.H0_H0 ;  /* 0x20000009ffb27230 */ /* 0x020fca0000004100 */
[----:B------:R-:W-:Y:S01]  /*2330*/  FADD.FTZ R177, R178, R177 ;  /* 0x000000b1b2b17221 */ /* 0x000fe20000010000 */
[----:B------:R-:W-:Y:S05]  /*2340*/  BRA `(.L_x_13383) ;  /* 0x0000004000007947 */ /* 0x000fea0003800000 */
.L_x_13381:
[----:B-----5:R-:W-:Y:S02]  /*2350*/  HADD2.F32 R178, -RZ, R13.H0_H0 ;  /* 0x2000000dffb27230 */ /* 0x020fe40000004100 */
[----:B------:R-:W-:-:S03]  /*2360*/  @P2 HADD2.F32 R180, -RZ, R9.H0_H0 ;  /* 0x20000009ffb42230 */ /* 0x000fc60000004100 */
[----:B------:R-:W-:-:S04]  /*2370*/  FADD.FTZ R177, R178, R177 ;  /* 0x000000b1b2b17221 */ /* 0x000fc80000010000 */
[----:B------:R-:W-:-:S05]  /*2380*/  @P2 FADD.FTZ R177, R180, R177 ;  /* 0x000000b1b4b12221 */ /* 0x000fca0000010000 */
.L_x_13383:
[----:B------:R-:W-:-:S04]  /*2390*/  F2FP.PACK_AB R178, RZ, R177 ;  /* 0x000000b1ffb2723e */ /* 0x000fc800000000ff */
[----:B------:R-:W-:Y:S02]  /*23a0*/  PRMT R5, R178, 0x7610, R5 ;  /* 0x00007610b2057816 */ /* 0x000fe40000000005 */
.L_x_13384:
[----:B------:R-:W-:Y:S01]  /*23b0*/  HADD2.F32 R145, -RZ, R145.H1_H1 ;  /* 0x30000091ff917230 */ /* 0x000fe20000004100 */
[----:B------:R-:W-:Y:S05]  /*23c0*/  @P3 BRA `(.L_x_13385) ;  /* 0x0000008000003947 */ /* 0x000fea0003800000 */
[----:B------:R-:W-:-:S04]  /*23d0*/  ISETP.NE.U32.AND P1, PT, RZ, c[0x0][0x180], PT ;  /* 0x00006000ff007a0c */ /* 0x000fc80003f25070 */
[----:B------:R-:W-:-:S13]  /*23e0*/  ISETP.NE.AND.EX P1, PT, RZ, c[0x0][0x184], PT, P1 ;  /* 0x00006100ff007a0c */ /* 0x000fda0003f25310 */
[----:B------:R-:W-:Y:S05]  /*23f0*/  @P1 BRA `(.L_x_13386) ;  /* 0x0000002000001947 */ /* 0x000fea0003800000 */
[----:B------:R-:W-:Y:S05]  /*2400*/  @P0 BRA `(.L_x_13387) ;  /* 0x0000008000000947 */ /* 0x000fea0003800000 */
[----:B------:R-:W-:Y:S05]  /*2410*/  BRA `(.L_x_13388) ;  /* 0x0000009000007947 */ /* 0x000fea0003800000 */
.L_x_13386:
[----:B-----5:R-:W-:-:S05]  /*2420*/  HADD2.F32 R178, -RZ, R9.H1_H1 ;  /* 0x30000009ffb27230 */ /* 0x020fca0000004100 */
[----:B------:R-:W-:Y:S01]  /*2430*/  FADD.FTZ R145, R178, R145 ;  /* 0x00000091b2917221 */ /* 0x000fe20000010000 */
[----:B------:R-:W-:Y:S05]  /*2440*/  BRA `(.L_x_13387) ;  /* 0x0000004000007947 */ /* 0x000fea0003800000 */
.L_x_13385:
[----:B-----5:R-:W-:Y:S02]  /*2450*/  HADD2.F32 R178, -RZ, R13.H1_H1 ;  /* 0x3000000dffb27230 */ /* 0x020fe40000004100 */
[----:B------:R-:W-:-:S03]  /*2460*/  @P2 HADD2.F32 R180, -RZ, R9.H1_H1 ;  /* 0x30000009ffb42230 */ /* 0x000fc60000004100 */
[----:B------:R-:W-:-:S04]  /*2470*/  FADD.FTZ R145, R178, R145 ;  /* 0x00000091b2917221 */ /* 0x000fc80000010000 */
[----:B------:R-:W-:-:S05]  /*2480*/  @P2 FADD.FTZ R145, R180, R145 ;  /* 0x00000091b4912221 */ /* 0x000fca0000010000 */
.L_x_13387:
[----:B------:R-:W-:-:S04]  /*2490*/  F2FP.PACK_AB R178, RZ, R145 ;  /* 0x00000091ffb2723e */ /* 0x000fc800000000ff */
[----:B------:R-:W-:Y:S02]  /*24a0*/  PRMT R5, R5, 0x5410, R178 ;  /* 0x0000541005057816 */ /* 0x000fe400000000b2 */
.L_x_13388:
[----:B------:R-:W-:Y:S01]  /*24b0*/  HADD2.F32 R178, -RZ, R146.H0_H0 ;  /* 0x20000092ffb27230 */ /* 0x000fe20000004100 */
[----:B------:R-:W-:Y:S05]  /*24c0*/  @P3 BRA `(.L_x_13389) ;  /* 0x0000008000003947 */ /* 0x000fea0003800000 */
[----:B------:R-:W-:-:S04]  /*24d0*/  ISETP.NE.U32.AND P1, PT, RZ, c[0x0][0x180], PT ;  /* 0x00006000ff007a0c */ /* 0x000fc80003f25070 */
[----:B------:R-:W-:-:S13]  /*24e0*/  ISETP.NE.AND.EX P1, PT, RZ, c[0x0][0x184], PT, P1 ;  /* 0x00006100ff007a0c */ /* 0x000fda0003f25310 */
[----:B------:R-:W-:Y:S05]  /*24f0*/  @P1 BRA `(.L_x_13390) ;  /* 0x0000002000001947 */ /* 0x000fea0003800000 */
[----:B------:R-:W-:Y:S05]  /*2500*/  @P0 BRA `(.L_x_13391) ;  /* 0x0000008000000947 */ /* 0x000fea0003800000 */
[----:B------:R-:W-:Y:S05]  /*2510*/  BRA `(.L_x_13392) ;  /* 0x0000009000007947 */ /* 0x000fea0003800000 */
.L_x_13390:
[----:B-----5:R-:W-:-:S05]  /*2520*/  HADD2.F32 R179, -RZ, R10.H0_H0 ;  /* 0x2000000affb37230 */ /* 0x020fca0000004100 */
[----:B------:R-:W-:Y:S01]  /*2530*/  FADD.FTZ R178, R179, R178 ;  /* 0x000000b2b3b27221 */ /* 0x000fe20000010000 */
[----:B------:R-:W-:Y:S05]  /*2540*/  BRA `(.L_x_13391) ;  /* 0x0000004000007947 */ /* 0x000fea0003800000 */
.L_x_13389:
[----:B-----5:R-:W-:Y:S02]  /*2550*/  HADD2.F32 R179, -RZ, R14.H0_H0 ;  /* 0x2000000effb37230 */ /* 0x020fe40000004100 */
[----:B------:R-:W-:-:S03]  /*2560*/  @P2 HADD2.F32 R181, -RZ, R10.H0_H0 ;  /* 0x2000000affb52230 */ /* 0x000fc60000004100 */
[----:B------:R-:W-:-:S04]  /*2570*/  FADD.FTZ R178, R179, R178 ;  /* 0x000000b2b3b27221 */ /* 0x000fc80000010000 */
[----:B------:R-:W-:-:S05]  /*2580*/  @P2 FADD.FTZ R178, R181, R178 ;  /* 0x000000b2b5b22221 */ /* 0x000fca0000010000 */
.L_x_13391:
[----:B------:R-:W-:-:S04]  /*2590*/  F2FP.PACK_AB R179, RZ, R178 ;  /* 0x000000b2ffb3723e */ /* 0x000fc800000000ff */
[----:B------:R-:W-:Y:S02]  /*25a0*/  PRMT R6, R179, 0x7610, R6 ;  /* 0x00007610b3067816 */ /* 0x000fe40000000006 */
.L_x_13392:
[----:B------:R-:W-:Y:S01]  /*25b0*/  HADD2.F32 R146, -RZ, R146.H1_H1 ;  /* 0x30000092ff927230 */ /* 0x000fe20000004100 */
[----:B------:R-:W-:Y:S05]  /*25c0*/  @P3 BRA `(.L_x_13393) ;  /* 0x0000008000003947 */ /* 0x000fea0003800000 */
[----:B------:R-:W-:-:S04]  /*25d0*/  ISETP.NE.U32.AND P1, PT, RZ, c[0x0][0x180], PT ;  /* 0x00006000ff007a0c */ /* 0x000fc80003f25070 */
[----:B------:R-:W-:-:S13]  /*25e0*/  ISETP.NE.AND.EX P1, PT, RZ, c[0x0][0x184], PT, P1 ;  /* 0x00006100ff007a0c */ /* 0x000fda0003f25310 */
[----:B------:R-:W-:Y:S05]  /*25f0*/  @P1 BRA `(.L_x_13394) ;  /* 0x0000002000001947 */ /* 0x000fea0003800000 */
[----:B------:R-:W-:Y:S05]  /*2600*/  @P0 BRA `(.L_x_13395) ;  /* 0x0000008000000947 */ /* 0x000fea0003800000 */
[----:B------:R-:W-:Y:S05]  /*2610*/  BRA `(.L_x_13396) ;  /* 0x0000009000007947 */ /* 0x000fea0003800000 */
.L_x_13394:
[----:B-----5:R-:W-:-:S05]  /*2620*/  HADD2.F32 R179, -RZ, R10.H1_H1 ;  /* 0x3000000affb37230 */ /* 0x020fca0000004100 */
[----:B------:R-:W-:Y:S01]  /*2630*/  FADD.FTZ R146, R179, R146 ;  /* 0x00000092b3927221 */ /* 0x000fe20000010000 */
[----:B------:R-:W-:Y:S05]  /*2640*/  BRA `(.L_x_13395) ;  /* 0x0000004000007947 */ /* 0x000fea0003800000 */
.L_x_13393:
[----:B-----5:R-:W-:Y:S02]  /*2650*/  HADD2.F32 R179, -RZ, R14.H1_H1 ;  /* 0x3000000effb37230 */ /* 0x020fe40000004100 */
[----:B------:R-:W-:-:S03]  /*2660*/  @P2 HADD2.F32 R181, -RZ, R10.H1_H1 ;  /* 0x3000000affb52230 */ /* 0x000fc60000004100 */
[----:B------:R-:W-:-:S04]  /*2670*/  FADD.FTZ R146, R179, R146 ;  /* 0x00000092b3927221 */ /* 0x000fc80000010000 */
[----:B------:R-:W-:-:S05]  /*2680*/  @P2 FADD.FTZ R146, R181, R146 ;  /* 0x00000092b5922221 */ /* 0x000fca0000010000 */
.L_x_13395:
[----:B------:R-:W-:-:S04]  /*2690*/  F2FP.PACK_AB R179, RZ, R146 ;  /* 0x00000092ffb3723e */ /* 0x000fc800000000ff */
[----:B------:R-:W-:Y:S02]  /*26a0*/  PRMT R6, R6, 0x5410, R179 ;  /* 0x0000541006067816 */ /* 0x000fe400000000b3 */
.L_x_13396:
[----:B------:R-:W-:Y:S01]  /*26b0*/  HADD2.F32 R179, -RZ, R147.H0_H0 ;  /* 0x20000093ffb37230 */ /* 0x000fe20000004100 */
[----:B------:R-:W-:Y:S05]  /*26c0*/  @P3 BRA `(.L_x_13397) ;  /* 0x0000008000003947 */ /* 0x000fea0003800000 */
[----:B------:R-:W-:-:S04]  /*26d0*/  ISETP.NE.U32.AND P1, PT, RZ, c[0x0][0x180], PT ;  /* 0x00006000ff007a0c */ /* 0x000fc80003f25070 */
[----:B------:R-:W-:-:S13]  /*26e0*/  ISETP.NE.AND.EX P1, PT, RZ, c[0x0][0x184], PT, P1 ;  /* 0x00006100ff007a0c */ /* 0x000fda0003f25310 */
[----:B------:R-:W-:Y:S05]  /*26f0*/  @P1 BRA `(.L_x_13398) ;  /* 0x0000002000001947 */ /* 0x000fea0003800000 */
[----:B------:R-:W-:Y:S05]  /*2700*/  @P0 BRA `(.L_x_13399) ;  /* 0x0000008000000947 */ /* 0x000fea0003800000 */
[----:B------:R-:W-:Y:S05]  /*2710*/  BRA `(.L_x_13400) ;  /* 0x0000009000007947 */ /* 0x000fea0003800000 */
.L_x_13398:
[----:B-----5:R-:W-:-:S05]  /*2720*/  HADD2.F32 R180, -RZ, R11.H0_H0 ;  /* 0x2000000bffb47230 */ /* 0x020fca0000004100 */
[----:B------:R-:W-:Y:S01]  /*2730*/  FADD.FTZ R179, R180, R179 ;  /* 0x000000b3b4b37221 */ /* 0x000fe20000010000 */
[----:B------:R-:W-:Y:S05]  /*2740*/  BRA `(.L_x_13399) ;  /* 0x0000004000007947 */ /* 0x000fea0003800000 */
.L_x_13397:
[----:B-----5:R-:W-:Y:S02]  /*2750*/  HADD2.F32 R180, -RZ, R15.H0_H0 ;  /* 0x2000000fffb47230 */ /* 0x020fe40000004100 */
[----:B------:R-:W-:-:S03]  /*2760*/  @P2 HADD2.F32 R182, -RZ, R11.H0_H0 ;  /* 0x2000000bffb62230 */ /* 0x000fc60000004100 */
[----:B------:R-:W-:-:S04]  /*2770*/  FADD.FTZ R179, R180, R179 ;  /* 0x000000b3b4b37221 */ /* 0x000fc80000010000 */
[----:B------:R-:W-:-:S05]  /*2780*/  @P2 FADD.FTZ R179, R182, R179 ;  /* 0x000000b3b6b32221 */ /* 0x000fca0000010000 */
.L_x_13399:
[----:B------:R-:W-:-:S04]  /*2790*/  F2FP.PACK_AB R180, RZ, R179 ;  /* 0x000000b3ffb4723e */ /* 0x000fc800000000ff */
[----:B------:R-:W-:Y:S02]  /*27a0*/  PRMT R7, R180, 0x7610, R7 ;  /* 0x00007610b4077816 */ /* 0x000fe40000000007 */
.L_x_13400:
[----:B------:R-:W-:Y:S01]  /*27b0*/  HADD2.F32 R147, -RZ, R147.H1_H1 ;  /* 0x30000093ff937230 */ /* 0x000fe20000004100 */
[----:B------:R-:W-:Y:S05]  /*27c0*/  @P3 BRA `(.L_x_13401) ;  /* 0x0000008000003947 */ /* 0x000fea0003800000 */
[----:B------:R-:W-:-:S04]  /*27d0*/  ISETP.NE.U32.AND P1, PT, RZ, c[0x0][0x180], PT ;  /* 0x00006000ff007a0c */ /* 0x000fc80003f25070 */
[----:B------:R-:W-:-:S13]  /*27e0*/  ISETP.NE.AND.EX P1, PT, RZ, c[0x0][0x184], PT, P1 ;  /* 0x00006100ff007a0c */ /* 0x000fda0003f25310 */
[----:B------:R-:W-:Y:S05]  /*27f0*/  @P1 BRA `(.L_x_13402) ;  /* 0x0000002000001947 */ /* 0x000fea0003800000 */
[----:B------:R-:W-:Y:S05]  /*2800*/  @P0 BRA `(.L_x_13403) ;  /* 0x0000008000000947 */ /* 0x000fea0003800000 */
[----:B------:R-:W-:Y:S05]  /*2810*/  BRA `(.L_x_13404) ;  /* 0x0000009000007947 */ /* 0x000fea0003800000 */
.L_x_13402:
[----:B-----5:R-:W-:-:S05]  /*2820*/  HADD2.F32 R180, -RZ, R11.H1_H1 ;  /* 0x3000000bffb47230 */ /* 0x020fca0000004100 */
[----:B------:R-:W-:Y:S01]  /*2830*/  FADD.FTZ R147, R180, R147 ;  /* 0x00000093b4937221 */ /* 0x000fe20000010000 */
[----:B------:R-:W-:Y:S05]  /*2840*/  BRA `(.L_x_13403) ;  /* 0x0000004000007947 */ /* 0x000fea0003800000 */
.L_x_13401:
[----:B-----5:R-:W-:Y:S02]  /*2850*/  HADD2.F32 R180, -RZ, R15.H1_H1 ;  /* 0x3000000fffb47230 */ /* 0x020fe40000004100 */
[----:B------:R-:W-:-:S03]  /*2860*/  @P2 HADD2.F32 R182, -RZ, R11.H1_H1 ;  /* 0x3000000bffb62230 */ /* 0x000fc60000004100 */
[----:B------:R-:W-:-:S04]  /*2870*/  FADD.FTZ R147, R180, R147 ;  /* 0x00000093b4937221 */ /* 0x000fc80000010000 */
[----:B------:R-:W-:-:S05]  /*2880*/  @P2 FADD.FTZ R147, R182, R147 ;  /* 0x00000093b6932221 */ /* 0x000fca0000010000 */
.L_x_13403:
[----:B------:R-:W-:-:S04]  /*2890*/  F2FP.PACK_AB R180, RZ, R147 ;  /* 0x00000093ffb4723e */ /* 0x000fc800000000ff */
[----:B------:R-:W-:Y:S02]  /*28a0*/  PRMT R7, R7, 0x5410, R180 ;  /* 0x0000541007077816 */ /* 0x000fe400000000b4 */
.L_x_13404:
        /* <DEDUP_REMOVED lines=42> */
.L_x_13409:
        /* <DEDUP_REMOVED lines=84> */
.L_x_13410:
        /* <DEDUP_REMOVED lines=117> */
[----:B------:R-:W-:Y:S01]  /*37e0*/  F2FP.PACK_AB R148, R3, R148 ;  /* 0x000000940394723e */ /* 0x000fe200000000ff */
[----:B------:R-:W-:Y:S01]  /*37f0*/  FFMA.FTZ R144, R42, R147, R106 ;  /* 0x000000932a907223 */ /* 0x000fe2000001006a */
[----:B------:R-:W-:Y:S01]  /*3800*/  F2FP.PACK_AB R151, R146, R151 ;  /* 0x000000979297723e */ /* 0x000fe200000000ff */
[----:B------:R-:W-:-:S02]  /*3810*/  FFMA.FTZ R150, R72, R163, R136 ;  /* 0x000000a348967223 */ /* 0x000fc40000010088 */
[----:B------:R-:W-:Y:S02]  /*3820*/  FFMA.FTZ R147, R73, R200, R137 ;  /* 0x000000c849937223 */ /* 0x000fe40000010089 */
[----:B------:R-:W-:Y:S02]  /*3830*/  FMUL.FTZ R198, R161, R198 ;  /* 0x000000c6a1c67220 */ /* 0x000fe40000410000 */
        /* <DEDUP_REMOVED lines=8> */
[C---:B------:R-:W-:Y:S01]  /*38c0*/  FMUL.FTZ R165, R161.reuse, R204 ;  /* 0x000000cca1a57220 */ /* 0x040fe20000410000 */
[----:B------:R-:W-:Y:S01]  /*38d0*/  LOP3.LUT R3, R182, 0x7f, RZ, 0xc0, !PT ;  /* 0x0000007fb6037812 */ /* 0x000fe200078ec0ff */
[----:B------:R-:W-:Y:S01]  /*38e0*/  FMUL.FTZ R206, R161, R206 ;  /* 0x000000cea1ce7220 */ /* 0x000fe20000410000 */
[----:B------:R-:W-:Y:S01]  /*38f0*/  F2FP.PACK_AB R149, R2, R149 ;  /* 0x000000950295723e */ /* 0x000fe200000000ff */
[----:B------:R-:W-:Y:S01]  /*3900*/  FFMA.FTZ R144, R44, R145, R108 ;  /* 0x000000912c907223 */ /* 0x000fe2000001006c */
[----:B------:R-:W-:Y:S01]  /*3910*/  HFMA2.MMA R2, -RZ, RZ, 0, 9.5367431640625e-07 ;  /* 0x00000010ff027435 */ /* 0x000fe200000001ff */
[----:B------:R-:W-:Y:S01]  /*3920*/  FFMA.FTZ R153, R45, R196, R109 ;  /* 0x000000c42d997223 */ /* 0x000fe2000001006d */
[----:B------:R-:W-:Y:S01]  /*3930*/  LEA.HI.SX32 R163, R180, R3, 0x1d ;  /* 0x00000003b4a37211 */ /* 0x000fe200078feaff */
[----:B------:R-:W-:-:S02]  /*3940*/  FFMA.FTZ R145, R46, R155, R110 ;  /* 0x0000009b2e917223 */ /* 0x000fc4000001006e */
[----:B------:R-:W-:Y:S01]  /*3950*/  FFMA.FTZ R152, R68, R165, R132 ;  /* 0x000000a544987223 */ /* 0x000fe20000010084 */
[----:B------:R-:W-:Y:S01]  /*3960*/  F2FP.PACK_AB R144, R153, R144 ;  /* 0x000000909990723e */ /* 0x000fe200000000ff */
[----:B------:R-:W-:Y:S01]  /*3970*/  FFMA.FTZ R155, R69, R206, R133 ;  /* 0x000000ce459b7223 */ /* 0x000fe20000010085 */
[----:B------:R-:W-:Y:S01]  /*3980*/  IADD3 R163, R163, 0x80, RZ ;  /* 0x00000080a3a37810 */ /* 0x000fe20007ffe0ff */
[C---:B------:R-:W-:Y:S02]  /*3990*/  FMUL.FTZ R167, R161.reuse, R208 ;  /* 0x000000d0a1a77220 */ /* 0x040fe40000410000 */
[----:B------:R-:W-:Y:S01]  /*39a0*/  FMUL.FTZ R210, R161, R210 ;  /* 0x000000d2a1d27220 */ /* 0x000fe20000410000 */
[----:B------:R-:W-:Y:S01]  /*39b0*/  F2FP.PACK_AB R152, R155, R152 ;  /* 0x000000989b98723e */ /* 0x000fe200000000ff */
[C---:B------:R-:W-:Y:S02]  /*39c0*/  FMUL.FTZ R169, R161.reuse, R212 ;  /* 0x000000d4a1a97220 */ /* 0x040fe40000410000 */
[----:B------:R-:W-:-:S02]  /*39d0*/  FMUL.FTZ R214, R161, R214 ;  /* 0x000000d6a1d67220 */ /* 0x000fc40000410000 */
[----:B------:R-:W-:Y:S02]  /*39e0*/  FFMA.FTZ R153, R70, R167, R134 ;  /* 0x000000a746997223 */ /* 0x000fe40000010086 */
[----:B------:R-:W-:Y:S02]  /*39f0*/  FFMA.FTZ R154, R71, R210, R135 ;  /* 0x000000d2479a7223 */ /* 0x000fe40000010087 */
[----:B------:R-:W-:Y:S02]  /*3a00*/  FFMA.FTZ R155, R64, R169, R128 ;  /* 0x000000a9409b7223 */ /* 0x000fe40000010080 */
[----:B------:R-:W-:Y:S01]  /*3a10*/  FFMA.FTZ R180, R65, R214, R129 ;  /* 0x000000d641b47223 */ /* 0x000fe20000010081 */
[----:B------:R-:W-:Y:S01]  /*3a20*/  F2FP.PACK_AB R153, R154, R153 ;  /* 0x000000999a99723e */ /* 0x000fe200000000ff */
[C---:B------:R-:W-:Y:S02]  /*3a30*/  FMUL.FTZ R171, R161.reuse, R216 ;  /* 0x000000d8a1ab7220 */ /* 0x040fe40000410000 */
[----:B------:R-:W-:Y:S01]  /*3a40*/  FMUL.FTZ R218, R161, R218 ;  /* 0x000000daa1da7220 */ /* 0x000fe20000410000 */
[----:B------:R-:W-:Y:S01]  /*3a50*/  F2FP.PACK_AB R154, R180, R155 ;  /* 0x0000009bb49a723e */ /* 0x000fe200000000ff */
[----:B------:R-:W-:-:S04]  /*3a60*/  IMAD.WIDE.U32 R180, R157, R2, c[0x0][0x208] ;  /* 0x000082009db47625 */ /* 0x000fc800078e0002 */
[----:B------:R-:W-:Y:S01]  /*3a70*/  FFMA.FTZ R198, R47, R198, R111 ;  /* 0x000000c62fc67223 */ /* 0x000fe2000001006f */
[----:B------:R0:W-:Y:S01]  /*3a80*/  STG.E.128 [R180.64], R148 ;  /* 0x00000094b4007986 */ /* 0x0001e2000c101d04 */
[----:B------:R-:W-:Y:S02]  /*3a90*/  FFMA.FTZ R173, R66, R171, R130 ;  /* 0x000000ab42ad7223 */ /* 0x000fe40000010082 */
[----:B------:R-:W-:Y:S01]  /*3aa0*/  FFMA.FTZ R182, R67, R218, R131 ;  /* 0x000000da43b67223 */ /* 0x000fe20000010083 */
[----:B------:R-:W-:Y:S01]  /*3ab0*/  F2FP.PACK_AB R145, R198, R145 ;  /* 0x00000091c691723e */ /* 0x000fe200000000ff */
[----:B------:R-:W-:-:S03]  /*3ac0*/  IMAD.WIDE.U32 R196, R157, R2, c[0x0][0x210] ;  /* 0x000084009dc47625 */ /* 0x000fc600078e0002 */
[----:B------:R-:W-:Y:S01]  /*3ad0*/  F2FP.PACK_AB R155, R182, R173 ;  /* 0x000000adb69b723e */ /* 0x000fe200000000ff */
        /* <DEDUP_REMOVED lines=10> */
[----:B------:R-:W-:Y:S01]  /*3b80*/  F2FP.PACK_AB R148, R149, R148 ;  /* 0x000000949594723e */ /* 0x000fe200000000ff */
[----:B------:R-:W-:-:S02]  /*3b90*/  FMUL.FTZ R164, R161, R164 ;  /* 0x000000a4a1a47220 */ /* 0x000fc40000410000 */
[C---:B------:R-:W-:Y:S02]  /*3ba0*/  FMUL.FTZ R177, R161.reuse, R174 ;  /* 0x000000aea1b17220 */ /* 0x040fe40000410000 */
[----:B------:R-:W-:Y:S02]  /*3bb0*/  FMUL.FTZ R166, R161, R166 ;  /* 0x000000a6a1a67220 */ /* 0x000fe40000410000 */
[----:B------:R-:W-:Y:S02]  /*3bc0*/  FFMA.FTZ R149, R62, R173, R126 ;  /* 0x000000ad3e957223 */ /* 0x000fe4000001007e */
[----:B------:R-:W-:Y:S02]  /*3bd0*/  FFMA.FTZ R150, R63, R162, R127 ;  /* 0x000000a23f967223 */ /* 0x000fe4000001007f */
[----:B------:R-:W-:Y:S02]  /*3be0*/  FFMA.FTZ R151, R56, R175, R120 ;  /* 0x000000af38977223 */ /* 0x000fe40000010078 */
[----:B-1----:R-:W-:Y:S01]  /*3bf0*/  FFMA.FTZ R152, R57, R164, R121 ;  /* 0x000000a439987223 */ /* 0x002fe20000010079 */
        /* <DEDUP_REMOVED lines=13> */
[C---:B------:R-:W-:Y:S02]  /*3cd0*/  FMUL.FTZ R185, R161.reuse, R186 ;  /* 0x000000baa1b97220 */ /* 0x040fe40000410000 */
[C---:B------:R-:W-:Y:S01]  /*3ce0*/  FMUL.FTZ R188, R161.reuse, R188 ;  /* 0x000000bca1bc7220 */ /* 0x040fe20000410000 */
[----:B------:R-:W-:Y:S01]  /*3cf0*/  F2FP.PACK_AB R155, R166, R177 ;  /* 0x000000b1a69b723e */ /* 0x000fe200000000ff */
        /* <DEDUP_REMOVED lines=14> */
[----:B------:R-:W-:Y:S01]  /*3de0*/  FMUL.FTZ R184, R161, R184 ;  /* 0x000000b8a1b87220 */ /* 0x000fe20000410000 */
        /* <DEDUP_REMOVED lines=27> */
[----:B------:R-:W-:Y:S02]  /*3fa0*/  FFMA.FTZ R184, R21, R184, R85 ;  /* 0x000000b815b87223 */ /* 0x000fe40000010055 */
[----:B------:R-:W-:Y:S01]  /*3fb0*/  IMAD.WIDE.U32 R160, R163, R2, c[0x0][0x210] ;  /* 0x00008400a3a07625 */ /* 0x000fe200078e0002 */
[----:B------:R-:W-:-:S02]  /*3fc0*/  F2FP.PACK_AB R190, R190, R187 ;  /* 0x000000bbbebe723e */ /* 0x000fc400000000ff */
[----:B------:R-:W-:Y:S01]  /*3fd0*/  F2FP.PACK_AB R188, R184, R179 ;  /* 0x000000b3b8bc723e */ /* 0x000fe200000000ff */
        /* <DEDUP_REMOVED lines=11> */
.L_x_13407:
[----:B------:R-:W-:Y:S05]  /*4090*/  EXIT ;  /* 0x000000000000794d */ /* 0x000fea0003800000 */
.L_x_13405:
[----:B0-----:R-:W-:Y:S01]  /*40a0*/  HFMA2.MMA R181, -RZ, RZ, 0, 1.847743988037109375e-06 ;  /* 0x0000001fffb57435 */ /* 0x001fe200000001ff */
[----:B------:R-:W-:-:S02]  /*40b0*/  MOV R185, 0x1 ;  /* 0x0000000100b97802 */ /* 0x000fc40000000f00 */
[----:B------:R-:W-:Y:S02]  /*40c0*/  MOV R184, 0xffffffff ;  /* 0xffffffff00b87802 */ /* 0x000fe40000000f00 */
[----:B------:R-:W-:Y:S02]  /*40d0*/  MOV R182, 0x40f0 ;  /* 0x000040f000b67802 */ /* 0x000fe40000000f00 */
[----:B-----5:R-:W-:Y:S05]  /*40e0*/  CALL.REL.NOINC `($__internal_41_$__cuda_sm70_shflsync_bfly_p) ;  /* 0x0000079000007944 */ /* 0x020fea0003c00000 */
[----:B-1----:R-:W-:Y:S01]  /*40f0*/  MOV R2, R185 ;  /* 0x000000b900027202 */ /* 0x002fe20000000f00 */
[----:B0-----:R-:W-:Y:S05]  /*4100*/  BRA `(.L_x_13409) ;  /* 0xffffea4000007947 */ /* 0x001fea000383ffff */
.L_x_13406:
[----:B------:R-:W-:Y:S01]  /*4110*/  HFMA2.MMA R185, -RZ, RZ, 0, 1.1920928955078125e-07 ;  /* 0x00000002ffb97435 */ /* 0x000fe200000001ff */
[----:B------:R-:W-:Y:S02]  /*4120*/  MOV R181, 0x1f ;  /* 0x0000001f00b57802 */ /* 0x000fe40000000f00 */
[----:B------:R-:W-:Y:S02]  /*4130*/  MOV R184, 0xffffffff ;  /* 0xffffffff00b87802 */ /* 0x000fe40000000f00 */
[----:B------:R-:W-:Y:S02]  /*4140*/  MOV R182, 0x4160 ;  /* 0x0000416000b67802 */ /* 0x000fe40000000f00 */
[----:B-----5:R-:W-:Y:S05]  /*4150*/  CALL.REL.NOINC `($__internal_41_$__cuda_sm70_shflsync_bfly_p) ;  /* 0x0000072000007944 */ /* 0x020fea0003c00000 */
[----:B01----:R-:W-:Y:S01]  /*4160*/  FADD.FTZ R186, R186, R185 ;  /* 0x000000b9baba7221 */ /* 0x003fe20000010000 */
[----:B------:R-:W-:Y:S01]  /*4170*/  HFMA2.MMA R185, -RZ, RZ, 0, 2.384185791015625e-07 ;  /* 0x00000004ffb97435 */ /* 0x000fe200000001ff */
[----:B------:R-:W-:-:S02]  /*4180*/  MOV R181, 0x1f ;  /* 0x0000001f00b57802 */ /* 0x000fc40000000f00 */
[----:B------:R-:W-:Y:S02]  /*4190*/  MOV R184, 0xffffffff ;  /* 0xffffffff00b87802 */ /* 0x000fe40000000f00 */
[----:B------:R-:W-:Y:S02]  /*41a0*/  MOV R182, 0x41c0 ;  /* 0x000041c000b67802 */ /* 0x000fe40000000f00 */
[----:B------:R-:W-:Y:S05]  /*41b0*/  CALL.REL.NOINC `($__internal_41_$__cuda_sm70_shflsync_bfly_p) ;  /* 0x000006c000007944 */ /* 0x000fea0003c00000 */
[----:B01----:R-:W-:Y:S01]  /*41c0*/  FADD.FTZ R186, R186, R185 ;  /* 0x000000b9baba7221 */ /* 0x003fe20000010000 */
[----:B------:R-:W-:Y:S01]  /*41d0*/  HFMA2.MMA R185, -RZ, RZ, 0, 4.76837158203125e-07 ;  /* 0x00000008ffb97435 */ /* 0x000fe200000001ff */
[----:B------:R-:W-:Y:S02]  /*41e0*/  MOV R181, 0x1f ;  /* 0x0000001f00b57802 */ /* 0x000fe40000000f00 */
[----:B------:R-:W-:Y:S02]  /*41f0*/  MOV R184, 0xffffffff ;  /* 0xffffffff00b87802 */ /* 0x000fe40000000f00 */
[----:B------:R-:W-:Y:S02]  /*4200*/  MOV R182, 0x4220 ;  /* 0x0000422000b67802 */ /* 0x000fe40000000f00 */
[----:B------:R-:W-:Y:S05]  /*4210*/  CALL.REL.NOINC `($__internal_41_$__cuda_sm70_shflsync_bfly_p) ;  /* 0x0000066000007944 */ /* 0x000fea0003c00000 */
[----:B01----:R-:W-:Y:S01]  /*4220*/  FADD.FTZ R186, R186, R185 ;  /* 0x000000b9baba7221 */ /* 0x003fe20000010000 */
[----:B------:R-:W-:Y:S01]  /*4230*/  HFMA2.MMA R185, -RZ, RZ, 0, 9.5367431640625e-07 ;  /* 0x00000010ffb97435 */ /* 0x000fe200000001ff */
[----:B------:R-:W-:-:S02]  /*4240*/  MOV R181, 0x1f ;  /* 0x0000001f00b57802 */ /* 0x000fc40000000f00 */
[----:B------:R-:W-:Y:S02]  /*4250*/  MOV R184, 0xffffffff ;  /* 0xffffffff00b87802 */ /* 0x000fe40000000f00 */
[----:B------:R-:W-:Y:S02]  /*4260*/  MOV R182, 0x4280 ;  /* 0x0000428000b67802 */ /* 0x000fe40000000f00 */
[----:B------:R-:W-:Y:S05]  /*4270*/  CALL.REL.NOINC `($__internal_41_$__cuda_sm70_shflsync_bfly_p) ;  /* 0x0000060000007944 */ /* 0x000fea0003c00000 */
        /* <DEDUP_REMOVED lines=70> */
[----:B------:R-:W-:Y:S05]  /*46e0*/  CALL.REL.NOINC `($__internal_41_$__cuda_sm70_shflsync_bfly_p) ;  /* 0x0000019000007944 */ /* 0x000fea0003c00000 */
[----:B01----:R-:W-:Y:S01]  /*46f0*/  FADD.FTZ R186, R186, R185 ;  /* 0x000000b9baba7221 */ /* 0x003fe20000010000 */
[----:B------:R-:W-:Y:S01]  /*4700*/  HFMA2.MMA R185, -RZ, RZ, 0, 1.1920928955078125e-07 ;  /* 0x00000002ffb97435 */ /* 0x000fe200000001ff */
[----:B------:R-:W-:Y:S02]  /*4710*/  MOV R181, 0x1f ;  /* 0x0000001f00b57802 */ /* 0x000fe40000000f00 */
[----:B------:R-:W-:Y:S02]  /*4720*/  MOV R184, 0xffffffff ;  /* 0xffffffff00b87802 */ /* 0x000fe40000000f00 */
[----:B------:R-:W-:Y:S02]  /*4730*/  MOV R182, 0x4750 ;  /* 0x0000475000b67802 */ /* 0x000fe40000000f00 */
[----:B------:R-:W-:Y:S05]  /*4740*/  CALL.REL.NOINC `($__internal_41_$__cuda_sm70_shflsync_bfly_p) ;  /* 0x0000013000007944 */ /* 0x000fea0003c00000 */
        /* <DEDUP_REMOVED lines=18> */
[----:B01----:R-:W-:Y:S05]  /*4870*/  BRA `(.L_x_13410) ;  /* 0xffffe81000007947 */ /* 0x003fea000383ffff */
        .weak           $__internal_41_$__cuda_sm70_shflsync_bfly_p
        .type           $__internal_41_$__cuda_sm70_shflsync_bfly_p,@function
        .size           $__internal_41_$__cuda_sm70_shflsync_bfly_p,(.L_x_26501 - $__internal_41_$__cuda_sm70_shflsync_bfly_p)
$__internal_41_$__cuda_sm70_shflsync_bfly_p:
[----:B------:R-:W-:Y:S01]  /*4880*/  HFMA2.MMA R183, -RZ, RZ, 0, 0 ;  /* 0x00000000ffb77435 */ /* 0x000fe200000001ff */
[----:B------:R-:W-:Y:S04]  /*4890*/  WARPSYNC R184 ;  /* 0x000000b800007348 */ /* 0x000fe80003800000 */
[----:B------:R0:W1:Y:S01]  /*48a0*/  SHFL.BFLY PT, R185, R186, R185, R181 ;  /* 0x0c0000b9bab97389 */ /* 0x00006200000e00b5 */
[----:B------:R-:W-:Y:S05]  /*48b0*/  RET.REL.NODEC R182 `(_ZN10layer_norm31ln_parallel_residual_fwd_kernelINS_13Kernel_traitsIf6__halfS2_S2_fjLj4096ELj1ELj1ELj4ELj16ENS_18Kernel_traits_baseILj4096EfS2_S2_S2_fjLj128EEEEELb0ELb0ELb1EEEvNS_9FwdParamsE) ;  /* 0xffffb740b6007950 */ /* 0x000fea0003c3ffff */
.L_x_13411:
        /* <DEDUP_REMOVED lines=12> */
.L_x_26501:


//--------------------- .text._ZN10layer_norm31ln_parallel_residual_fwd_kernelINS_13Kernel_traitsIf6__halfS2_S2_fjLj4096ELj1ELj1ELj4ELj16ENS_18Kernel_traits_baseILj4096EfS2_S2_S2_fjLj128EEEEELb0ELb1ELb0EEEvNS_9FwdParamsE --------------------------
	.section	.text._ZN10layer_norm31ln_parallel_residual_fwd_kernelINS_13Kernel_traitsIf6__halfS2_S2_fjLj4096ELj1ELj1ELj4ELj16ENS_18Kernel_traits_baseILj4096EfS2_S2_S2_fjLj128EEEEELb0ELb1ELb0EEEvNS_9FwdParamsE,"ax",@progbits
	.sectioninfo	@"SHI_REGISTERS=128"
	.align	128
        .global         _ZN10layer_norm31ln_parallel_residual_fwd_kernelINS_13Kernel_traitsIf6__halfS2_S2_fjLj4096ELj1ELj1ELj4ELj16ENS_18Kernel_traits_baseILj4096EfS2_S2_S2_fjLj128EEEEELb0ELb1ELb0EEEvNS_9FwdParamsE
        .type           _ZN10layer_norm31ln_parallel_residual_fwd_kernelINS_13Kernel_traitsIf6__halfS2_S2_fjLj4096ELj1ELj1ELj4ELj16ENS_18Kernel_traits_baseILj4096EfS2_S2_S2_fjLj128EEEEELb0ELb1ELb0EEEvNS_9FwdParamsE,@function
        .size           _ZN10layer_norm31ln_parallel_residual_fwd_kernelINS_13Kernel_traitsIf6__halfS2_S2_fjLj4096ELj1ELj1ELj4ELj16ENS_18Kernel_traits_baseILj4096EfS2_S2_S2_fjLj128EEEEELb0ELb1ELb0EEEvNS_9FwdParamsE,(.L_x_26502 - _ZN10layer_norm31ln_parallel_residual_fwd_kernelINS_13Kernel_traitsIf6__halfS2_S2_fjLj4096ELj1ELj1ELj4ELj16ENS_18Kernel_traits_baseILj4096EfS2_S2_S2_fjLj128EEEEELb0ELb1ELb0EEEvNS_9FwdParamsE)
        .other          _ZN10layer_norm31ln_parallel_residual_fwd_kernelINS_13Kernel_traitsIf6__halfS2_S2_fjLj4096ELj1ELj1ELj4ELj16ENS_18Kernel_traits_baseILj4096EfS2_S2_S2_fjLj128EEEEELb0ELb1ELb0EEEvNS_9FwdParamsE,@"STO_CUDA_ENTRY STV_DEFAULT"
_ZN10layer_norm31ln_parallel_residual_fwd_kernelINS_13Kernel_traitsIf6__halfS2_S2_fjLj4096ELj1ELj1ELj4ELj16ENS_18Kernel_traits_baseILj4096EfS2_S2_S2_fjLj128EEEEELb0ELb1ELb0EEEvNS_9FwdParamsE:
.text._ZN10layer_norm31ln_parallel_residual_fwd_kernelINS_13Kernel_traitsIf6__halfS2_S2_fjLj4096ELj1ELj1ELj4ELj16ENS_18Kernel_traits_baseILj4096EfS2_S2_S2_fjLj128EEEEELb0ELb1ELb0EEEvNS_9FwdParamsE:
        /* <DEDUP_REMOVED lines=31> */
.L_x_13413:
[----:B------:R-:W-:Y:S05]  /*01f0*/  BSYNC B0 ;  /* 0x0000000000007941 */ /* 0x000fea0003800000 */
.L_x_13412:
        /* <DEDUP_REMOVED lines=17> */
.L_x_13415:
[----:B------:R-:W-:Y:S05]  /*0310*/  BSYNC B0 ;  /* 0x0000000000007941 */ /* 0x000fea0003800000 */
.L_x_13414:
        /* <DEDUP_REMOVED lines=17> */
.L_x_13417:
[----:B------:R-:W-:Y:S05]  /*0430*/  BSYNC B0 ;  /* 0x0000000000007941 */ /* 0x000fea0003800000 */
.L_x_13416:
        /* <DEDUP_REMOVED lines=16> */
.L_x_13419:
[----:B------:R-:W-:Y:S05]  /*0540*/  BSYNC B0 ;  /* 0x0000000000007941 */ /* 0x000fea0003800000 */
.L_x_13418:
        /* <DEDUP_REMOVED lines=9> */
[----:B------:R-:W-:Y:S02]  /*05e0*/  IADD3 R3, R2, -R3, RZ ;  /* 0x8000000302037210 */ /* 0x000fe40007ffe0ff */
[----:B------:R-:W-:-:S02]  /*05f0*/  LOP3.LUT R0, R0, 0x3fffffe0, RZ, 0xc0, !PT ;  /* 0x3fffffe000007812 */ /* 0x000fc400078ec0ff */
[----:B------:R-:W-:Y:S02]  /*0600*/  IMNMX R3, RZ, R3, !PT ;  /* 0x00000003ff037217 */ /* 0x000fe40007800200 */
[----:B------:R-:W-:Y:S02]  /*0610*/  SHF.L.U32 R4, R8, 0x5, RZ ;  /* 0x0000000508047819 */ /* 0x000fe400000006ff */
[----:B------:R-:W-:Y:S02]  /*0620*/  IMNMX R3, R3, 0x20, PT ;  /* 0x0000002003037817 */ /* 0x000fe40003800200 */
[----:B------:R-:W-:Y:S01]  /*0630*/  LOP3.LUT R9, R4, 0x3e0, RZ, 0xc0, !PT ;  /* 0x000003e004097812 */ /* 0x000fe200078ec0ff */
[----:B------:R-:W-:Y:S01]  /*0640*/  HFMA2.MMA R4, -RZ, RZ, 0, 5.9604644775390625e-08 ;  /* 0x00000001ff047435 */ /* 0x000fe200000001ff */
[----:B------:R-:W-:Y:S02]  /*0650*/  IADD3 R3, R3, R0, RZ ;  /* 0x0000000003037210 */ /* 0x000fe40007ffe0ff */
[----:B------:R-:W-:-:S02]  /*0660*/  IADD3 R9, R2, -R9, RZ ;  /* 0x8000000902097210 */ /* 0x000fc40007ffe0ff */
[----:B------:R-:W-:Y:S02]  /*0670*/  SHF.L.U32 R3, R3, 0x3, RZ ;  /* 0x0000000303037819 */ /* 0x000fe400000006ff */
[----:B------:R-:W-:Y:S02]  /*0680*/  IMNMX R9, RZ, R9, !PT ;  /* 0x00000009ff097217 */ /* 0x000fe40007800200 */
[----:B------:R0:W1:Y:S01]  /*0690*/  I2F.U32 R6, R3 ;  /* 0x0000000300067306 */ /* 0x0000620000201000 */
[----:B------:R-:W-:Y:S02]  /*06a0*/  MOV R2, c[0x0][0x180] ;  /* 0x0000600000027a02 */ /* 0x000fe40000000f00 */
[----:B------:R-:W-:Y:S02]  /*06b0*/  IMNMX R9, R9, 0x20, PT ;  /* 0x0000002009097817 */ /* 0x000fe40003800200 */
[----:B------:R-:W-:Y:S02]  /*06c0*/  LOP3.LUT P4, RZ, R2, c[0x0][0x178], RZ, 0xfc, !PT ;  /* 0x00005e0002ff7a12 */ /* 0x000fe4000788fcff */
[----:B------:R-:W-:-:S02]  /*06d0*/  MOV R2, c[0x0][0x184] ;  /* 0x0000610000027a02 */ /* 0x000fc40000000f00 */
[----:B0-----:R-:W-:Y:S02]  /*06e0*/  IADD3 R3, R0, R9, RZ ;  /* 0x0000000900037210 */ /* 0x001fe40007ffe0ff */
[----:B------:R-:W-:Y:S02]  /*06f0*/  LOP3.LUT P4, RZ, R2, c[0x0][0x17c], RZ, 0xfc, P4 ;  /* 0x00005f0002ff7a12 */ /* 0x000fe4000208fcff */
[----:B------:R-:W-:Y:S01]  /*0700*/  SHF.L.U32 R3, R3, 0x3, RZ ;  /* 0x0000000303037819 */ /* 0x000fe200000006ff */
[----:B-1----:R-:W0:Y:S08]  /*0710*/  MUFU.RCP R6, R6 ;  /* 0x0000000600067308 */ /* 0x002e300000001000 */
.L_x_13567:
        /* <DEDUP_REMOVED lines=30> */
.L_x_13423:
[----:B-----5:R-:W-:-:S05]  /*0900*/  HADD2.F32 R97, -RZ, R16.H0_H0 ;  /* 0x20000010ff617230 */ /* 0x020fca0000004100 */
[----:B------:R-:W-:Y:S01]  /*0910*/  FADD.FTZ R0, R97, R0 ;  /* 0x0000000061007221 */ /* 0x000fe20000010000 */
[----:B------:R-:W-:Y:S05]  /*0920*/  BRA `(.L_x_13424) ;  /* 0x0000004000007947 */ /* 0x000fea0003800000 */
.L_x_13422:
[----:B-1---5:R-:W-:Y:S02]  /*0930*/  HADD2.F32 R97, -RZ, R20.H0_H0 ;  /* 0x20000014ff617230 */ /* 0x022fe40000004100 */
[----:B------:R-:W-:-:S03]  /*0940*/  @P5 HADD2.F32 R101, -RZ, R16.H0_H0 ;  /* 0x20000010ff655230 */ /* 0x000fc60000004100 */
[----:B------:R-:W-:-:S04]  /*0950*/  FADD.FTZ R0, R97, R0 ;  /* 0x0000000061007221 */ /* 0x000fc80000010000 */
[----:B------:R-:W-:-:S05]  /*0960*/  @P5 FADD.FTZ R0, R101, R0 ;  /* 0x0000000065005221 */ /* 0x000fca0000010000 */
.L_x_13424:
[----:B------:R-:W-:-:S04]  /*0970*/  F2FP.PACK_AB R97, RZ, R0 ;  /* 0x00000000ff61723e */ /* 0x000fc800000000ff */
[----:B------:R-:W-:Y:S02]  /*0980*/  PRMT R12, R97, 0x7610, R12 ;  /* 0x00007610610c7816 */ /* 0x000fe4000000000c */
.L_x_13425:
[----:B------:R-:W-:Y:S01]  /*0990*/  HADD2.F32 R98, -RZ, R88.H1_H1 ;  /* 0x30000058ff627230 */ /* 0x000fe20000004100 */
[----:B------:R-:W-:Y:S05]  /*09a0*/  @P6 BRA `(.L_x_13426) ;  /* 0x0000008000006947 */ /* 0x000fea0003800000 */
[----:B------:R-:W-:-:S04]  /*09b0*/  ISETP.NE.U32.AND P0, PT, RZ, c[0x0][0x180], PT ;  /* 0x00006000ff007a0c */ /* 0x000fc80003f05070 */
[----:B------:R-:W-:-:S13]  /*09c0*/  ISETP.NE.AND.EX P0, PT, RZ, c[0x0][0x184], PT, P0 ;  /* 0x00006100ff007a0c */ /* 0x000fda0003f05300 */
[----:B------:R-:W-:Y:S05]  /*09d0*/  @P0 BRA `(.L_x_13427) ;  /* 0x0000002000000947 */ /* 0x000fea0003800000 */
[----:B------:R-:W-:Y:S05]  /*09e0*/  @P4 BRA `(.L_x_13428) ;  /* 0x0000008000004947 */ /* 0x000fea0003800000 */
[----:B------:R-:W-:Y:S05]  /*09f0*/  BRA `(.L_x_13429) ;  /* 0x0000009000007947 */ /* 0x000fea0003800000 */
.L_x_13427:
[----:B-----5:R-:W-:-:S05]  /*0a00*/  HADD2.F32 R97, -RZ, R16.H1_H1 ;  /* 0x30000010ff617230 */ /* 0x020fca0000004100 */
[----:B------:R-:W-:Y:S01]  /*0a10*/  FADD.FTZ R98, R97, R98 ;  /* 0x0000006261627221 */ /* 0x000fe20000010000 */
[----:B------:R-:W-:Y:S05]  /*0a20*/  BRA `(.L_x_13428) ;  /* 0x0000004000007947 */ /* 0x000fea0003800000 */
.L_x_13426:
[----:B-----5:R-:W-:Y:S02]  /*0a30*/  HADD2.F32 R97, -RZ, R20.H1_H1 ;  /* 0x30000014ff617230 */ /* 0x020fe40000004100 */
[----:B------:R-:W-:-:S03]  /*0a40*/  @P5 HADD2.F32 R101, -RZ, R16.H1_H1 ;  /* 0x30000010ff655230 */ /* 0x000fc60000004100 */
[----:B------:R-:W-:-:S04]  /*0a50*/  FADD.FTZ R98, R97, R98 ;  /* 0x0000006261627221 */ /* 0x000fc80000010000 */
[----:B------:R-:W-:-:S05]  /*0a60*/  @P5 FADD.FTZ R98, R101, R98 ;  /* 0x0000006265625221 */ /* 0x000fca0000010000 */
.L_x_13428:
[----:B------:R-:W-:-:S04]  /*0a70*/  F2FP.PACK_AB R88, RZ, R98 ;  /* 0x00000062ff58723e */ /* 0x000fc800000000ff */
[----:B------:R-:W-:Y:S02]  /*0a80*/  PRMT R12, R12, 0x5410, R88 ;  /* 0x000054100c0c7816 */ /* 0x000fe40000000058 */
.L_x_13429:
[----:B------:R-:W-:Y:S01]  /*0a90*/  HADD2.F32 R97, -RZ, R89.H0_H0 ;  /* 0x20000059ff617230 */ /* 0x000fe20000004100 */
[----:B------:R-:W-:Y:S05]  /*0aa0*/  @P6 BRA `(.L_x_13430) ;  /* 0x0000008000006947 */ /* 0x000fea0003800000 */
[----:B------:R-:W-:-:S04]  /*0ab0*/  ISETP.NE.U32.AND P0, PT, RZ, c[0x0][0x180], PT ;  /* 0x00006000ff007a0c */ /* 0x000fc80003f05070 */
[----:B------:R-:W-:-:S13]  /*0ac0*/  ISETP.NE.AND.EX P0, PT, RZ, c[0x0][0x184], PT, P0 ;  /* 0x00006100ff007a0c */ /* 0x000fda0003f05300 */
[----:B------:R-:W-:Y:S05]  /*0ad0*/  @P0 BRA `(.L_x_13431) ;  /* 0x0000002000000947 */ /* 0x000fea0003800000 */
[----:B------:R-:W-:Y:S05]  /*0ae0*/  @P4 BRA `(.L_x_13432) ;  /* 0x0000008000004947 */ /* 0x000fea0003800000 */
[----:B------:R-:W-:Y:S05]  /*0af0*/  BRA `(.L_x_13433) ;  /* 0x0000009000007947 */ /* 0x000fea0003800000 */
.L_x_13431:
[----:B-----5:R-:W-:-:S05]  /*0b00*/  HADD2.F32 R88, -RZ, R17.H0_H0 ;  /* 0x20000011ff587230 */ /* 0x020fca0000004100 */
[----:B------:R-:W-:Y:S01]  /*0b10*/  FADD.FTZ R97, R88, R97 ;  /* 0x0000006158617221 */ /* 0x000fe20000010000 */
[----:B------:R-:W-:Y:S05]  /*0b20*/  BRA `(.L_x_13432) ;  /* 0x0000004000007947 */ /* 0x000fea0003800000 */
.L_x_13430:
[----:B-----5:R-:W-:-:S05]  /*0b30*/  HADD2.F32 R88, -RZ, R21.H0_H0 ;  /* 0x20000015ff587230 */ /* 0x020fca0000004100 */
[----:B------:R-:W-:Y:S01]  /*0b40*/  FADD.FTZ R97, R88, R97 ;  /* 0x0000006158617221 */ /* 0x000fe20000010000 */
[----:B------:R-:W-:-:S05]  /*0b50*/  @P5 HADD2.F32 R88, -RZ, R17.H0_H0 ;  /* 0x20000011ff585230 */ /* 0x000fca0000004100 */
[----:B------:R-:W-:-:S05]  /*0b60*/  @P5 FADD.FTZ R97, R88, R97 ;  /* 0x0000006158615221 */ /* 0x000fca0000010000 */
.L_x_13432:
[----:B------:R-:W-:-:S04]  /*0b70*/  F2FP.PACK_AB R88, RZ, R97 ;  /* 0x00000061ff58723e */ /* 0x000fc800000000ff */
[----:B------:R-:W-:Y:S02]  /*0b80*/  PRMT R13, R88, 0x7610, R13 ;  /* 0x00007610580d7816 */ /* 0x000fe4000000000d */
.L_x_13433:
[----:B------:R-:W-:Y:S01]  /*0b90*/  HADD2.F32 R100, -RZ, R89.H1_H1 ;  /* 0x30000059ff647230 */ /* 0x000fe20000004100 */
[----:B------:R-:W-:Y:S05]  /*0ba0*/  @P6 BRA `(.L_x_13434) ;  /* 0x0000008000006947 */ /* 0x000fea0003800000 */
[----:B------:R-:W-:-:S04]  /*0bb0*/  ISETP.NE.U32.AND P0, PT, RZ, c[0x0][0x180], PT ;  /* 0x00006000ff007a0c */ /* 0x000fc80003f05070 */
[----:B------:R-:W-:-:S13]  /*0bc0*/  ISETP.NE.AND.EX P0, PT, RZ, c[0x0][0x184], PT, P0 ;  /* 0x00006100ff007a0c */ /* 0x000fda0003f05300 */
[----:B------:R-:W-:Y:S05]  /*0bd0*/  @P0 BRA `(.L_x_13435) ;  /* 0x0000002000000947 */ /* 0x000fea0003800000 */
[----:B------:R-:W-:Y:S05]  /*0be0*/  @P4 BRA `(.L_x_13436) ;  /* 0x0000008000004947 */ /* 0x000fea0003800000 */
[----:B------:R-:W-:Y:S05]  /*0bf0*/  BRA `(.L_x_13437) ;  /* 0x0000009000007947 */ /* 0x000fea0003800000 */
.L_x_13435:
[----:B-----5:R-:W-:-:S05]  /*0c00*/  HADD2.F32 R89, -RZ, R17.H1_H1 ;  /* 0x30000011ff597230 */ /* 0x020fca0000004100 */
[----:B------:R-:W-:Y:S01]  /*0c10*/  FADD.FTZ R100, R89, R100 ;  /* 0x0000006459647221 */ /* 0x000fe20000010000 */
[----:B------:R-:W-:Y:S05]  /*0c20*/  BRA `(.L_x_13436) ;  /* 0x0000004000007947 */ /* 0x000fea0003800000 */
.L_x_13434:
[----:B-----5:R-:W-:-:S05]  /*0c30*/  HADD2.F32 R89, -RZ, R21.H1_H1 ;  /* 0x30000015ff597230 */ /* 0x020fca0000004100 */
[----:B------:R-:W-:Y:S01]  /*0c40*/  FADD.FTZ R100, R89, R100 ;  /* 0x0000006459647221 */ /* 0x000fe20000010000 */
[----:B------:R-:W-:-:S05]  /*0c50*/  @P5 HADD2.F32 R89, -RZ, R17.H1_H1 ;  /* 0x30000011ff595230 */ /* 0x000fca0000004100 */
[----:B------:R-:W-:-:S05]  /*0c60*/  @P5 FADD.FTZ R100, R89, R100 ;  /* 0x0000006459645221 */ /* 0x000fca0000010000 */
.L_x_13436:
[----:B------:R-:W-:-:S04]  /*0c70*/  F2FP.PACK_AB R88, RZ, R100 ;  /* 0x00000064ff58723e */ /* 0x000fc800000000ff */
[----:B------:R-:W-:Y:S02]  /*0c80*/  PRMT R13, R13, 0x5410, R88 ;  /* 0x000054100d0d7816 */ /* 0x000fe40000000058 */
.L_x_13437:
[----:B------:R-:W-:Y:S01]  /*0c90*/  HADD2.F32 R101, -RZ, R90.H0_H0 ;  /* 0x2000005aff657230 */ /* 0x000fe20000004100 */
[----:B------:R-:W-:Y:S05]  /*0ca0*/  @P6 BRA `(.L_x_13438) ;  /* 0x0000008000006947 */ /* 0x000fea0003800000 */
[----:B------:R-:W-:-:S04]  /*0cb0*/  ISETP.NE.U32.AND P0, PT, RZ, c[0x0][0x180], PT ;  /* 0x00006000ff007a0c */ /* 0x000fc80003f05070 */
[----:B------:R-:W-:-:S13]  /*0cc0*/  ISETP.NE.AND.EX P0, PT, RZ, c[0x0][0x184], PT, P0 ;  /* 0x00006100ff007a0c */ /* 0x000fda0003f05300 */
[----:B------:R-:W-:Y:S05]  /*0cd0*/  @P0 BRA `(.L_x_13439) ;  /* 0x0000002000000947 */ /* 0x000fea0003800000 */
[----:B------:R-:W-:Y:S05]  /*0ce0*/  @P4 BRA `(.L_x_13440) ;  /* 0x0000008000004947 */ /* 0x000fea0003800000 */
[----:B------:R-:W-:Y:S05]  /*0cf0*/  BRA `(.L_x_13441) ;  /* 0x0000009000007947 */ /* 0x000fea0003800000 */
.L_x_13439:
[----:B-----5:R-:W-:-:S05]  /*0d00*/  HADD2.F32 R88, -RZ, R18.H0_H0 ;  /* 0x20000012ff587230 */ /* 0x020fca0000004100 */
[----:B------:R-:W-:Y:S01]  /*0d10*/  FADD.FTZ R101, R88, R101 ;  /* 0x0000006558657221 */ /* 0x000fe20000010000 */
[----:B------:R-:W-:Y:S05]  /*0d20*/  BRA `(.L_x_13440) ;  /* 0x0000004000007947 */ /* 0x000fea0003800000 */
.L_x_13438:
[----:B-----5:R-:W-:-:S05]  /*0d30*/  HADD2.F32 R88, -RZ, R22.H0_H0 ;  /* 0x20000016ff587230 */ /* 0x020fca0000004100 */
[----:B------:R-:W-:Y:S01]  /*0d40*/  FADD.FTZ R101, R88, R101 ;  /* 0x0000006558657221 */ /* 0x000fe20000010000 */
[----:B------:R-:W-:-:S05]  /*0d50*/  @P5 HADD2.F32 R88, -RZ, R18.H0_H0 ;  /* 0x20000012ff585230 */ /* 0x000fca0000004100 */
[----:B------:R-:W-:-:S05]  /*0d60*/  @P5 FADD.FTZ R101, R88, R101 ;  /* 0x0000006558655221 */ /* 0x000fca0000010000 */
.L_x_13440:
[----:B------:R-:W-:-:S04]  /*0d70*/  F2FP.PACK_AB R88, RZ, R101 ;  /* 0x00000065ff58723e */ /* 0x000fc800000000ff */
[----:B------:R-:W-:Y:S02]  /*0d80*/  PRMT R14, R88, 0x7610, R14 ;  /* 0x00007610580e7816 */ /* 0x000fe4000000000e */
.L_x_13441:
[----:B------:R-:W-:Y:S01]  /*0d90*/  HADD2.F32 R108, -RZ, R90.H1_H1 ;  /* 0x3000005aff6c7230 */ /* 0x000fe20000004100 */
[----:B------:R-:W-:Y:S05]  /*0da0*/  @P6 BRA `(.L_x_13442) ;  /* 0x0000008000006947 */ /* 0x000fea0003800000 */
[----:B------:R-:W-:-:S04]  /*0db0*/  ISETP.NE.U32.AND P0, PT, RZ, c[0x0][0x180], PT ;  /* 0x00006000ff007a0c */ /* 0x000fc80003f05070 */
[----:B------:R-:W-:-:S13]  /*0dc0*/  ISETP.NE.AND.EX P0, PT, RZ, c[0x0][0x184], PT, P0 ;  /* 0x00006100ff007a0c */ /* 0x000fda0003f05300 */
[----:B------:R-:W-:Y:S05]  /*0dd0*/  @P0 BRA `(.L_x_13443) ;  /* 0x0000002000000947 */ /* 0x000fea0003800000 */
[----:B------:R-:W-:Y:S05]  /*0de0*/  @P4 BRA `(.L_x_13444) ;  /* 0x0000008000004947 */ /* 0x000fea0003800000 */
[----:B------:R-:W-:Y:S05]  /*0df0*/  BRA `(.L_x_13445) ;  /* 0x0000009000007947 */ /* 0x000fea0003800000 */
.L_x_13443:
[----:B-----5:R-:W-:-:S05]  /*0e00*/  HADD2.F32 R89, -RZ, R18.H1_H1 ;  /* 0x30000012ff597230 */ /* 0x020fca0000004100 */
[----:B------:R-:W-:Y:S01]  /*0e10*/  FADD.FTZ R108, R89, R108 ;  /* 0x0000006c596c7221 */ /* 0x000fe20000010000 */
[----:B------:R-:W-:Y:S05]  /*0e20*/  BRA `(.L_x_13444) ;  /* 0x0000004000007947 */ /* 0x000fea0003800000 */
.L_x_13442:
[----:B-----5:R-:W-:-:S05]  /*0e30*/  HADD2.F32 R89, -RZ, R22.H1_H1 ;  /* 0x30000016ff597230 */ /* 0x020fca0000004100 */
[----:B------:R-:W-:Y:S01]  /*0e40*/  FADD.FTZ R108, R89, R108 ;  /* 0x0000006c596c7221 */ /* 0x000fe20000010000 */
[----:B------:R-:W-:-:S05]  /*0e50*/  @P5 HADD2.F32 R89, -RZ, R18.H1_H1 ;  /* 0x30000012ff595230 */ /* 0x000fca0000004100 */
[----:B------:R-:W-:-:S05]  /*0e60*/  @P5 FADD.FTZ R108, R89, R108 ;  /* 0x0000006c596c5221 */ /* 0x000fca0000010000 */
.L_x_13444:
[----:B------:R-:W-:-:S04]  /*0e70*/  F2FP.PACK_AB R88, RZ, R108 ;  /* 0x0000006cff58723e */ /* 0x000fc800000000ff */
[----:B------:R-:W-:Y:S02]  /*0e80*/  PRMT R14, R14, 0x5410, R88 ;  /* 0x000054100e0e7816 */ /* 0x000fe40000000058 */
.L_x_13445:
[----:B------:R-:W-:Y:S01]  /*0e90*/  HADD2.F32 R109, -RZ, R91.H0_H0 ;  /* 0x2000005bff6d7230 */ /* 0x000fe20000004100 */
[----:B------:R-:W-:Y:S05]  /*0ea0*/  @P6 BRA `(.L_x_13446) ;  /* 0x0000008000006947 */ /* 0x000fea0003800000 */
[----:B------:R-:W-:-:S04]  /*0eb0*/  ISETP.NE.U32.AND P0, PT, RZ, c[0x0][0x180], PT ;  /* 0x00006000ff007a0c */ /* 0x000fc80003f05070 */
[----:B------:R-:W-:-:S13]  /*0ec0*/  ISETP.NE.AND.EX P0, PT, RZ, c[0x0][0x184], PT, P0 ;  /* 0x00006100ff007a0c */ /* 0x000fda0003f05300 */
[----:B------:R-:W-:Y:S05]  /*0ed0*/  @P0 BRA `(.L_x_13447) ;  /* 0x0000002000000947 */ /* 0x000fea0003800000 */
[----:B------:R-:W-:Y:S05]  /*0ee0*/  @P4 BRA `(.L_x_13448) ;  /* 0x0000008000004947 */ /* 0x000fea0003800000 */
[----:B------:R-:W-:Y:S05]  /*0ef0*/  BRA `(.L_x_13449) ;  /* 0x0000009000007947 */ /* 0x000fea0003800000 */
.L_x_13447:
[----:B-----5:R-:W-:-:S05]  /*0f00*/  HADD2.F32 R88, -RZ, R19.H0_H0 ;  /* 0x20000013ff587230 */ /* 0x020fca0000004100 */
[----:B------:R-:W-:Y:S01]  /*0f10*/  FADD.FTZ R109, R88, R109 ;  /* 0x0000006d586d7221 */ /* 0x000fe20000010000 */
[----:B------:R-:W-:Y:S05]  /*0f20*/  BRA `(.L_x_13448) ;  /* 0x0000004000007947 */ /* 0x000fea0003800000 */
.L_x_13446:
[----:B-----5:R-:W-:-:S05]  /*0f30*/  HADD2.F32 R88, -RZ, R23.H0_H0 ;  /* 0x20000017ff587230 */ /* 0x020fca0000004100 */
[----:B------:R-:W-:Y:S01]  /*0f40*/  FADD.FTZ R109, R88, R109 ;  /* 0x0000006d586d7221 */ /* 0x000fe20000010000 */
[----:B------:R-:W-:-:S05]  /*0f50*/  @P5 HADD2.F32 R88, -RZ, R19.H0_H0 ;  /* 0x20000013ff585230 */ /* 0x000fca0000004100 */
[----:B------:R-:W-:-:S05]  /*0f60*/  @P5 FADD.FTZ R109, R88, R109 ;  /* 0x0000006d586d5221 */ /* 0x000fca0000010000 */
.L_x_13448:
[----:B------:R-:W-:-:S04]  /*0f70*/  F2FP.PACK_AB R88, RZ, R109 ;  /* 0x0000006dff58723e */ /* 0x000fc800000000ff */
[----:B------:R-:W-:Y:S02]  /*0f80*/  PRMT R15, R88, 0x7610, R15 ;  /* 0x00007610580f7816 */ /* 0x000fe4000000000f */
.L_x_13449:
[----:B------:R-:W-:Y:S01]  /*0f90*/  HADD2.F32 R116, -RZ, R91.H1_H1 ;  /* 0x3000005bff747230 */ /* 0x000fe20000004100 */
[----:B------:R-:W-:Y:S05]  /*0fa0*/  @P6 BRA `(.L_x_13450) ;  /* 0x0000008000006947 */ /* 0x000fea0003800000 */
[----:B------:R-:W-:-:S04]  /*0fb0*/  ISETP.NE.U32.AND P0, PT, RZ, c[0x0][0x180], PT ;  /* 0x00006000ff007a0c */ /* 0x000fc80003f05070 */
[----:B------:R-:W-:-:S13]  /*0fc0*/  ISETP.NE.AND.EX P0, PT, RZ, c[0x0][0x184], PT, P0 ;  /* 0x00006100ff007a0c */ /* 0x000fda0003f05300 */
[----:B------:R-:W-:Y:S05]  /*0fd0*/  @P0 BRA `(.L_x_13451) ;  /* 0x0000002000000947 */ /* 0x000fea0003800000 */
[----:B------:R-:W-:Y:S05]  /*0fe0*/  @P4 BRA `(.L_x_13452) ;  /* 0x0000008000004947 */ /* 0x000fea0003800000 */
[----:B------:R-:W-:Y:S05]  /*0ff0*/  BRA `(.L_x_13453) ;  /* 0x0000009000007947 */ /* 0x000fea0003800000 */
.L_x_13451:
[----:B-----5:R-:W-:-:S05]  /*1000*/  HADD2.F32 R89, -RZ, R19.H1_H1 ;  /* 0x30000013ff597230 */ /* 0x020fca0000004100 */
[----:B------:R-:W-:Y:S01]  /*1010*/  FADD.FTZ R116, R89, R116 ;  /* 0x0000007459747221 */ /* 0x000fe20000010000 */
[----:B------:R-:W-:Y:S05]  /*1020*/  BRA `(.L_x_13452) ;  /* 0x0000004000007947 */ /* 0x000fea0003800000 */
.L_x_13450:
[----:B-----5:R-:W-:-:S05]  /*1030*/  HADD2.F32 R89, -RZ, R23.H1_H1 ;  /* 0x30000017ff597230 */ /* 0x020fca0000004100 */
[----:B------:R-:W-:Y:S01]  /*1040*/  FADD.FTZ R116, R89, R116 ;  /* 0x0000007459747221 */ /* 0x000fe20000010000 */
[----:B------:R-:W-:-:S05]  /*1050*/  @P5 HADD2.F32 R89, -RZ, R19.H1_H1 ;  /* 0x30000013ff595230 */ /* 0x000fca0000004100 */
[----:B------:R-:W-:-:S05]  /*1060*/  @P5 FADD.FTZ R116, R89, R116 ;  /* 0x0000007459745221 */ /* 0x000fca0000010000 */
.L_x_13452:
[----:B------:R-:W-:-:S04]  /*1070*/  F2FP.PACK_AB R88, RZ, R116 ;  /* 0x00000074ff58723e */ /* 0x000fc800000000ff */
[----:B------:R-:W-:Y:S02]  /*1080*/  PRMT R15, R15, 0x5410, R88 ;  /* 0x000054100f0f7816 */ /* 0x000fe40000000058 */
.L_x_13453:
[C---:B------:R-:W-:Y:S02]  /*1090*/  @P4 LEA R88, P0, R2.reuse, c[0x0][0x188], 0x4 ;  /* 0x0000620002584a11 */ /* 0x040fe400078020ff */
[C---:B------:R-:W-:Y:S02]  /*10a0*/  IADD3 R120, R2.reuse, 0x80, RZ ;  /* 0x0000008002787810 */ /* 0x040fe40007ffe0ff */
[----:B------:R-:W-:-:S05]  /*10b0*/  @P4 LEA.HI.X R89, R2, c[0x0][0x18c], RZ, 0x4, P0 ;  /* 0x0000630002594a11 */ /* 0x000fca00000f24ff */
[----:B------:R1:W-:Y:S04]  /*10c0*/  @P4 STG.E.128 [R88.64], R12 ;  /* 0x0000000c58004986 */ /* 0x0003e8000c101d04 */
.L_x_13421:
[----:B------:R-:W-:Y:S05]  /*10d0*/  BSYNC B0 ;  /* 0x0000000000007941 */ /* 0x000fea0003800000 */
.L_x_13420:
[----:B------:R-:W-:Y:S01]  /*10e0*/  ISETP.GE.U32.AND P0, PT, R7, 0x100, PT ;  /* 0x000001000700780c */ /* 0x000fe20003f06070 */
[----:B------:R-:W-:-:S12]  /*10f0*/  BSSY B0, `(.L_x_13454) ;  /* 0x0000095000007945 */ /* 0x000fd80003800000 */
        /* <DEDUP_REMOVED lines=23> */
.L_x_13457:
[----:B-----5:R-:W-:-:S05]  /*1270*/  HADD2.F32 R96, -RZ, R16.H0_H0 ;  /* 0x20000010ff607230 */ /* 0x020fca0000004100 */
[----:B------:R-:W-:Y:S01]  /*1280*/  FADD.FTZ R9, R96, R9 ;  /* 0x0000000960097221 */ /* 0x000fe20000010000 */
[----:B------:R-:W-:Y:S05]  /*1290*/  BRA `(.L_x_13458) ;  /* 0x0000004000007947 */ /* 0x000fea0003800000 */
.L_x_13456:
[----:B-1---5:R-:W-:-:S05]  /*12a0*/  HADD2.F32 R96, -RZ, R20.H0_H0 ;  /* 0x20000014ff607230 */ /* 0x022fca0000004100 */
[----:B------:R-:W-:Y:S01]  /*12b0*/  FADD.FTZ R9, R96, R9 ;  /* 0x0000000960097221 */ /* 0x000fe20000010000 */
[----:B------:R-:W-:-:S05]  /*12c0*/  @P5 HADD2.F32 R96, -RZ, R16.H0_H0 ;  /* 0x20000010ff605230 */ /* 0x000fca0000004100 */
[----:B------:R-:W-:-:S05]  /*12d0*/  @P5 FADD.FTZ R9, R96, R9 ;  /* 0x0000000960095221 */ /* 0x000fca0000010000 */
.L_x_13458:
[----:B------:R-:W-:-:S04]  /*12e0*/  F2FP.PACK_AB R95, RZ, R9 ;  /* 0x00000009ff5f723e */ /* 0x000fc800000000ff */
[----:B------:R-:W-:Y:S02]  /*12f0*/  PRMT R12, R95, 0x7610, R12 ;  /* 0x000076105f0c7816 */ /* 0x000fe4000000000c */
.L_x_13459:
[----:B------:R-:W-:Y:S01]  /*1300*/  HADD2.F32 R96, -RZ, R88.H1_H1 ;  /* 0x30000058ff607230 */ /* 0x000fe20000004100 */
[----:B------:R-:W-:Y:S05]  /*1310*/  @P6 BRA `(.L_x_13460) ;  /* 0x0000008000006947 */ /* 0x000fea0003800000 */
[----:B------:R-:W-:-:S04]  /*1320*/  ISETP.NE.U32.AND P0, PT, RZ, c[0x0][0x180], PT ;  /* 0x00006000ff007a0c */ /* 0x000fc80003f05070 */
[----:B------:R-:W-:-:S13]  /*1330*/  ISETP.NE.AND.EX P0, PT, RZ, c[0x0][0x184], PT, P0 ;  /* 0x00006100ff007a0c */ /* 0x000fda0003f05300 */
[----:B------:R-:W-:Y:S05]  /*1340*/  @P0 BRA `(.L_x_13461) ;  /* 0x0000002000000947 */ /* 0x000fea0003800000 */
[----:B------:R-:W-:Y:S05]  /*1350*/  @P4 BRA `(.L_x_13462) ;  /* 0x0000008000004947 */ /* 0x000fea0003800000 */
[----:B------:R-:W-:Y:S05]  /*1360*/  BRA `(.L_x_13463) ;  /* 0x0000009000007947 */ /* 0x000fea0003800000 */
.L_x_13461:
[----:B-----5:R-:W-:-:S05]  /*1370*/  HADD2.F32 R95, -RZ, R16.H1_H1 ;  /* 0x30000010ff5f7230 */ /* 0x020fca0000004100 */
[----:B------:R-:W-:Y:S01]  /*1380*/  FADD.FTZ R96, R95, R96 ;  /* 0x000000605f607221 */ /* 0x000fe20000010000 */
[----:B------:R-:W-:Y:S05]  /*1390*/  BRA `(.L_x_13462) ;  /* 0x0000004000007947 */ /* 0x000fea0003800000 */
.L_x_13460:
[----:B-----5:R-:W-:-:S05]  /*13a0*/  HADD2.F32 R95, -RZ, R20.H1_H1 ;  /* 0x30000014ff5f7230 */ /* 0x020fca0000004100 */
[----:B------:R-:W-:Y:S01]  /*13b0*/  FADD.FTZ R96, R95, R96 ;  /* 0x000000605f607221 */ /* 0x000fe20000010000 */
[----:B------:R-:W-:-:S05]  /*13c0*/  @P5 HADD2.F32 R95, -RZ, R16.H1_H1 ;  /* 0x30000010ff5f5230 */ /* 0x000fca0000004100 */
[----:B------:R-:W-:-:S05]  /*13d0*/  @P5 FADD.FTZ R96, R95, R96 ;  /* 0x000000605f605221 */ /* 0x000fca0000010000 */
.L_x_13462:
[----:B------:R-:W-:-:S04]  /*13e0*/  F2FP.PACK_AB R88, RZ, R96 ;  /* 0x00000060ff58723e */ /* 0x000fc800000000ff */
[----:B------:R-:W-:Y:S02]  /*13f0*/  PRMT R12, R12, 0x5410, R88 ;  /* 0x000054100c0c7816 */ /* 0x000fe40000000058 */
.L_x_13463:
[----:B------:R-:W-:Y:S01]  /*1400*/  HADD2.F32 R95, -RZ, R89.H0_H0 ;  /* 0x20000059ff5f7230 */ /* 0x000fe20000004100 */
[----:B------:R-:W-:Y:S05]  /*1410*/  @P6 BRA `(.L_x_13464) ;  /* 0x0000008000006947 */ /* 0x000fea0003800000 */
[----:B------:R-:W-:-:S04]  /*1420*/  ISETP.NE.U32.AND P0, PT, RZ, c[0x0][0x180], PT ;  /* 0x00006000ff007a0c */ /* 0x000fc80003f05070 */
[----:B------:R-:W-:-:S13]  /*1430*/  ISETP.NE.AND.EX P0, PT, RZ, c[0x0][0x184], PT, P0 ;  /* 0x00006100ff007a0c */ /* 0x000fda0003f05300 */
[----:B------:R-:W-:Y:S05]  /*1440*/  @P0 BRA `(.L_x_13465) ;  /* 0x0000002000000947 */ /* 0x000fea0003800000 */
[----:B------:R-:W-:Y:S05]  /*1450*/  @P4 BRA `(.L_x_13466) ;  /* 0x0000008000004947 */ /* 0x000fea0003800000 */
[----:B------:R-:W-:Y:S05]  /*1460*/  BRA `(.L_x_13467) ;  /* 0x0000009000007947 */ /* 0x000fea0003800000 */
.L_x_13465:
[----:B-----5:R-:W-:-:S05]  /*1470*/  HADD2.F32 R88, -RZ, R17.H0_H0 ;  /* 0x20000011ff587230 */ /* 0x020fca0000004100 */
[----:B------:R-:W-:Y:S01]  /*1480*/  FADD.FTZ R95, R88, R95 ;  /* 0x0000005f585f7221 */ /* 0x000fe20000010000 */
[----:B------:R-:W-:Y:S05]  /*1490*/  BRA `(.L_x_13466) ;  /* 0x0000004000007947 */ /* 0x000fea0003800000 */
.L_x_13464:
[----:B-----5:R-:W-:-:S05]  /*14a0*/  HADD2.F32 R88, -RZ, R21.H0_H0 ;  /* 0x20000015ff587230 */ /* 0x020fca0000004100 */
[----:B------:R-:W-:Y:S01]  /*14b0*/  FADD.FTZ R95, R88, R95 ;  /* 0x0000005f585f7221 */ /* 0x000fe20000010000 */
[----:B------:R-:W-:-:S05]  /*14c0*/  @P5 HADD2.F32 R88, -RZ, R17.H0_H0 ;  /* 0x20000011ff585230 */ /* 0x000fca0000004100 */
[----:B------:R-:W-:-:S05]  /*14d0*/  @P5 FADD.FTZ R95, R88, R95 ;  /* 0x0000005f585f5221 */ /* 0x000fca0000010000 */
.L_x_13466:
[----:B------:R-:W-:-:S04]  /*14e0*/  F2FP.PACK_AB R88, RZ, R95 ;  /* 0x0000005fff58723e */ /* 0x000fc800000000ff */
[----:B------:R-:W-:Y:S02]  /*14f0*/  PRMT R13, R88, 0x7610, R13 ;  /* 0x00007610580d7816 */ /* 0x000fe4000000000d */
.L_x_13467:
[----:B------:R-:W-:Y:S01]  /*1500*/  HADD2.F32 R102, -RZ, R89.H1_H1 ;  /* 0x30000059ff667230 */ /* 0x000fe20000004100 */
[----:B------:R-:W-:Y:S05]  /*1510*/  @P6 BRA `(.L_x_13468) ;  /* 0x0000008000006947 */ /* 0x000fea0003800000 */
[----:B------:R-:W-:-:S04]  /*1520*/  ISETP.NE.U32.AND P0, PT, RZ, c[0x0][0x180], PT ;  /* 0x00006000ff007a0c */ /* 0x000fc80003f05070 */
[----:B------:R-:W-:-:S13]  /*1530*/  ISETP.NE.AND.EX P0, PT, RZ, c[0x0][0x184], PT, P0 ;  /* 0x00006100ff007a0c */ /* 0x000fda0003f05300 */
[----:B------:R-:W-:Y:S05]  /*1540*/  @P0 BRA `(.L_x_13469) ;  /* 0x0000002000000947 */ /* 0x000fea0003800000 */
[----:B------:R-:W-:Y:S05]  /*1550*/  @P4 BRA `(.L_x_13470) ;  /* 0x0000008000004947 */ /* 0x000fea0003800000 */
[----:B------:R-:W-:Y:S05]  /*1560*/  BRA `(.L_x_13471) ;  /* 0x0000009000007947 */ /* 0x000fea0003800000 */
.L_x_13469:
[----:B-----5:R-:W-:-:S05]  /*1570*/  HADD2.F32 R89, -RZ, R17.H1_H1 ;  /* 0x30000011ff597230 */ /* 0x020fca0000004100 */
[----:B------:R-:W-:Y:S01]  /*1580*/  FADD.FTZ R102, R89, R102 ;  /* 0x0000006659667221 */ /* 0x000fe20000010000 */
[----:B------:R-:W-:Y:S05]  /*1590*/  BRA `(.L_x_13470) ;  /* 0x0000004000007947 */ /* 0x000fea0003800000 */
.L_x_13468:
[----:B-----5:R-:W-:-:S05]  /*15a0*/  HADD2.F32 R89, -RZ, R21.H1_H1 ;  /* 0x30000015ff597230 */ /* 0x020fca0000004100 */
[----:B------:R-:W-:Y:S01]  /*15b0*/  FADD.FTZ R102, R89, R102 ;  /* 0x0000006659667221 */ /* 0x000fe20000010000 */
[----:B------:R-:W-:-:S05]  /*15c0*/  @P5 HADD2.F32 R89, -RZ, R17.H1_H1 ;  /* 0x30000011ff595230 */ /* 0x000fca0000004100 */
[----:B------:R-:W-:-:S05]  /*15d0*/  @P5 FADD.FTZ R102, R89, R102 ;  /* 0x0000006659665221 */ /* 0x000fca0000010000 */
.L_x_13470:
[----:B------:R-:W-:-:S04]  /*15e0*/  F2FP.PACK_AB R88, RZ, R102 ;  /* 0x00000066ff58723e */ /* 0x000fc800000000ff */
[----:B------:R-:W-:Y:S02]  /*15f0*/  PRMT R13, R13, 0x5410, R88 ;  /* 0x000054100d0d7816 */ /* 0x000fe40000000058 */
.L_x_13471:
[----:B------:R-:W-:Y:S01]  /*1600*/  HADD2.F32 R103, -RZ, R90.H0_H0 ;  /* 0x2000005aff677230 */ /* 0x000fe20000004100 */
[----:B------:R-:W-:Y:S05]  /*1610*/  @P6 BRA `(.L_x_13472) ;  /* 0x0000008000006947 */ /* 0x000fea0003800000 */
[----:B------:R-:W-:-:S04]  /*1620*/  ISETP.NE.U32.AND P0, PT, RZ, c[0x0][0x180], PT ;  /* 0x00006000ff007a0c */ /* 0x000fc80003f05070 */
[----:B------:R-:W-:-:S13]  /*1630*/  ISETP.NE.AND.EX P0, PT, RZ, c[0x0][0x184], PT, P0 ;  /* 0x00006100ff007a0c */ /* 0x000fda0003f05300 */
[----:B------:R-:W-:Y:S05]  /*1640*/  @P0 BRA `(.L_x_13473) ;  /* 0x0000002000000947 */ /* 0x000fea0003800000 */
[----:B------:R-:W-:Y:S05]  /*1650*/  @P4 BRA `(.L_x_13474) ;  /* 0x0000008000004947 */ /* 0x000fea0003800000 */
[----:B------:R-:W-:Y:S05]  /*1660*/  BRA `(.L_x_13475) ;  /* 0x0000009000007947 */ /* 0x000fea0003800000 */
.L_x_13473:
[----:B-----5:R-:W-:-:S05]  /*1670*/  HADD2.F32 R88, -RZ, R18.H0_H0 ;  /* 0x20000012ff587230 */ /* 0x020fca0000004100 */
[----:B------:R-:W-:Y:S01]  /*1680*/  FADD.FTZ R103, R88, R103 ;  /* 0x0000006758677221 */ /* 0x000fe20000010000 */
[----:B------:R-:W-:Y:S05]  /*1690*/  BRA `(.L_x_13474) ;  /* 0x0000004000007947 */ /* 0x000fea0003800000 */
.L_x_13472:
[----:B-----5:R-:W-:-:S05]  /*16a0*/  HADD2.F32 R88, -RZ, R22.H0_H0 ;  /* 0x20000016ff587230 */ /* 0x020fca0000004100 */
[----:B------:R-:W-:Y:S01]  /*16b0*/  FADD.FTZ R103, R88, R103 ;  /* 0x0000006758677221 */ /* 0x000fe20000010000 */
[----:B------:R-:W-:-:S05]  /*16c0*/  @P5 HADD2.F32 R88, -RZ, R18.H0_H0 ;  /* 0x20000012ff585230 */ /* 0x000fca0000004100 */
[----:B------:R-:W-:-:S05]  /*16d0*/  @P5 FADD.FTZ R103, R88, R103 ;  /* 0x0000006758675221 */ /* 0x000fca0000010000 */
.L_x_13474:
[----:B------:R-:W-:-:S04]  /*16e0*/  F2FP.PACK_AB R88, RZ, R103 ;  /* 0x00000067ff58723e */ /* 0x000fc800000000ff */
[----:B------:R-:W-:Y:S02]  /*16f0*/  PRMT R14, R88, 0x7610, R14 ;  /* 0x00007610580e7816 */ /* 0x000fe4000000000e */
.L_x_13475:
[----:B------:R-:W-:Y:S01]  /*1700*/  HADD2.F32 R110, -RZ, R90.H1_H1 ;  /* 0x3000005aff6e7230 */ /* 0x000fe20000004100 */
[----:B------:R-:W-:Y:S05]  /*1710*/  @P6 BRA `(.L_x_13476) ;  /* 0x0000008000006947 */ /* 0x000fea0003800000 */
[----:B------:R-:W-:-:S04]  /*1720*/  ISETP.NE.U32.AND P0, PT, RZ, c[0x0][0x180], PT ;  /* 0x00006000ff007a0c */ /* 0x000fc80003f05070 */
[----:B------:R-:W-:-:S13]  /*1730*/  ISETP.NE.AND.EX P0, PT, RZ, c[0x0][0x184], PT, P0 ;  /* 0x00006100ff007a0c */ /* 0x000fda0003f05300 */
[----:B------:R-:W-:Y:S05]  /*1740*/  @P0 BRA `(.L_x_13477) ;  /* 0x0000002000000947 */ /* 0x000fea0003800000 */
[----:B------:R-:W-:Y:S05]  /*1750*/  @P4 BRA `(.L_x_13478) ;  /* 0x0000008000004947 */ /* 0x000fea0003800000 */
[----:B------:R-:W-:Y:S05]  /*1760*/  BRA `(.L_x_13479) ;  /* 0x0000009000007947 */ /* 0x000fea0003800000 */
.L_x_13477:
[----:B-----5:R-:W-:-:S05]  /*1770*/  HADD2.F32 R89, -RZ, R18.H1_H1 ;  /* 0x30000012ff597230 */ /* 0x020fca0000004100 */
[----:B------:R-:W-:Y:S01]  /*1780*/  FADD.FTZ R110, R89, R110 ;  /* 0x0000006e596e7221 */ /* 0x000fe20000010000 */
[----:B------:R-:W-:Y:S05]  /*1790*/  BRA `(.L_x_13478) ;  /* 0x0000004000007947 */ /* 0x000fea0003800000 */
.L_x_13476:
[----:B-----5:R-:W-:-:S05]  /*17a0*/  HADD2.F32 R89, -RZ, R22.H1_H1 ;  /* 0x30000016ff597230 */ /* 0x020fca0000004100 */
[----:B------:R-:W-:Y:S01]  /*17b0*/  FADD.FTZ R110, R89, R110 ;  /* 0x0000006e596e7221 */ /* 0x000fe20000010000 */
[----:B------:R-:W-:-:S05]  /*17c0*/  @P5 HADD2.F32 R89, -RZ, R18.H1_H1 ;  /* 0x30000012ff595230 */ /* 0x000fca0000004100 */
[----:B------:R-:W-:-:S05]  /*17d0*/  @P5 FADD.FTZ R110, R89, R110 ;  /* 0x0000006e596e5221 */ /* 0x000fca0000010000 */
.L_x_13478:
[----:B------:R-:W-:-:S04]  /*17e0*/  F2FP.PACK_AB R88, RZ, R110 ;  /* 0x0000006eff58723e */ /* 0x000fc800000000ff */
[----:B------:R-:W-:Y:S02]  /*17f0*/  PRMT R14, R14, 0x5410, R88 ;  /* 0x000054100e0e7816 */ /* 0x000fe40000000058 */
.L_x_13479:
[----:B------:R-:W-:Y:S01]  /*1800*/  HADD2.F32 R111, -RZ, R91.H0_H0 ;  /* 0x2000005bff6f7230 */ /* 0x000fe20000004100 */
[----:B------:R-:W-:Y:S05]  /*1810*/  @P6 BRA `(.L_x_13480) ;  /* 0x0000008000006947 */ /* 0x000fea0003800000 */
[----:B------:R-:W-:-:S04]  /*1820*/  ISETP.NE.U32.AND P0, PT, RZ, c[0x0][0x180], PT ;  /* 0x00006000ff007a0c */ /* 0x000fc80003f05070 */
[----:B------:R-:W-:-:S13]  /*1830*/  ISETP.NE.AND.EX P0, PT, RZ, c[0x0][0x184], PT, P0 ;  /* 0x00006100ff007a0c */ /* 0x000fda0003f05300 */
[----:B------:R-:W-:Y:S05]  /*1840*/  @P0 BRA `(.L_x_13481) ;  /* 0x0000002000000947 */ /* 0x000fea0003800000 */
[----:B------:R-:W-:Y:S05]  /*1850*/  @P4 BRA `(.L_x_13482) ;  /* 0x0000008000004947 */ /* 0x000fea0003800000 */
[----:B------:R-:W-:Y:S05]  /*1860*/  BRA `(.L_x_13483) ;  /* 0x0000009000007947 */ /* 0x000fea0003800000 */
.L_x_13481:
[----:B-----5:R-:W-:-:S05]  /*1870*/  HADD2.F32 R88, -RZ, R19.H0_H0 ;  /* 0x20000013ff587230 */ /* 0x020fca0000004100 */
[----:B------:R-:W-:Y:S01]  /*1880*/  FADD.FTZ R111, R88, R111 ;  /* 0x0000006f586f7221 */ /* 0x000fe20000010000 */
[----:B------:R-:W-:Y:S05]  /*1890*/  BRA `(.L_x_13482) ;  /* 0x0000004000007947 */ /* 0x000fea0003800000 */
.L_x_13480:
[----:B-----5:R-:W-:-:S05]  /*18a0*/  HADD2.F32 R88, -RZ, R23.H0_H0 ;  /* 0x20000017ff587230 */ /* 0x020fca0000004100 */
[----:B------:R-:W-:Y:S01]  /*18b0*/  FADD.FTZ R111, R88, R111 ;  /* 0x0000006f586f7221 */ /* 0x000fe20000010000 */
[----:B------:R-:W-:-:S05]  /*18c0*/  @P5 HADD2.F32 R88, -RZ, R19.H0_H0 ;  /* 0x20000013ff585230 */ /* 0x000fca0000004100 */
[----:B------:R-:W-:-:S05]  /*18d0*/  @P5 FADD.FTZ R111, R88, R111 ;  /* 0x0000006f586f5221 */ /* 0x000fca0000010000 */
.L_x_13482:
[----:B------:R-:W-:-:S04]  /*18e0*/  F2FP.PACK_AB R88, RZ, R111 ;  /* 0x0000006fff58723e */ /* 0x000fc800000000ff */
[----:B------:R-:W-:Y:S02]  /*18f0*/  PRMT R15, R88, 0x7610, R15 ;  /* 0x00007610580f7816 */ /* 0x000fe4000000000f */
.L_x_13483:
[----:B------:R-:W-:Y:S01]  /*1900*/  HADD2.F32 R117, -RZ, R91.H1_H1 ;  /* 0x3000005bff757230 */ /* 0x000fe20000004100 */
[----:B------:R-:W-:Y:S05]  /*1910*/  @P6 BRA `(.L_x_13484) ;  /* 0x0000008000006947 */ /* 0x000fea0003800000 */
[----:B------:R-:W-:-:S04]  /*1920*/  ISETP.NE.U32.AND P0, PT, RZ, c[0x0][0x180], PT ;  /* 0x00006000ff007a0c */ /* 0x000fc80003f05070 */
[----:B------:R-:W-:-:S13]  /*1930*/  ISETP.NE.AND.EX P0, PT, RZ, c[0x0][0x184], PT, P0 ;  /* 0x00006100ff007a0c */ /* 0x000fda0003f05300 */
[----:B------:R-:W-:Y:S05]  /*1940*/  @P0 BRA `(.L_x_13485) ;  /* 0x0000002000000947 */ /* 0x000fea0003800000 */
[----:B------:R-:W-:Y:S05]  /*1950*/  @P4 BRA `(.L_x_13486) ;  /* 0x0000008000004947 */ /* 0x000fea0003800000 */
[----:B------:R-:W-:Y:S05]  /*1960*/  BRA `(.L_x_13487) ;  /* 0x0000009000007947 */ /* 0x000fea0003800000 */
.L_x_13485:
[----:B-----5:R-:W-:-:S05]  /*1970*/  HADD2.F32 R88, -RZ, R19.H1_H1 ;  /* 0x30000013ff587230 */ /* 0x020fca0000004100 */
[----:B------:R-:W-:Y:S01]  /*1980*/  FADD.FTZ R117, R88, R117 ;  /* 0x0000007558757221 */ /* 0x000fe20000010000 */
[----:B------:R-:W-:Y:S05]  /*1990*/  BRA `(.L_x_13486) ;  /* 0x0000004000007947 */ /* 0x000fea0003800000 */
.L_x_13484:
[----:B-----5:R-:W-:-:S05]  /*19a0*/  HADD2.F32 R88, -RZ, R23.H1_H1 ;  /* 0x30000017ff587230 */ /* 0x020fca0000004100 */
[----:B------:R-:W-:Y:S01]  /*19b0*/  FADD.FTZ R117, R88, R117 ;  /* 0x0000007558757221 */ /* 0x000fe20000010000 */
[----:B------:R-:W-:-:S05]  /*19c0*/  @P5 HADD2.F32 R88, -RZ, R19.H1_H1 ;  /* 0x30000013ff585230 */ /* 0x000fca0000004100 */
[----:B------:R-:W-:-:S05]  /*19d0*/  @P5 FADD.FTZ R117, R88, R117 ;  /* 0x0000007558755221 */ /* 0x000fca0000010000 */
.L_x_13486:
[----:B------:R-:W-:-:S04]  /*19e0*/  F2FP.PACK_AB R88, RZ, R117 ;  /* 0x00000075ff58723e */ /* 0x000fc800000000ff */
[----:B------:R-:W-:Y:S02]  /*19f0*/  PRMT R15, R15, 0x5410, R88 ;  /* 0x000054100f0f7816 */ /* 0x000fe40000000058 */
.L_x_13487:
[----:B------:R-:W-:-:S04]  /*1a00*/  @P4 LEA R88, P0, R120, c[0x0][0x188], 0x4 ;  /* 0x0000620078584a11 */ /* 0x000fc800078020ff */
[C---:B------:R-:W-:Y:S02]  /*1a10*/  @P4 LEA.HI.X R89, R120.reuse, c[0x0][0x18c], RZ, 0x4, P0 ;  /* 0x0000630078594a11 */ /* 0x040fe400000f24ff */
[----:B------:R-:W-:-:S03]  /*1a20*/  IADD3 R120, R120, 0x80, RZ ;  /* 0x0000008078787810 */ /* 0x000fc60007ffe0ff */
[----:B------:R1:W-:Y:S04]  /*1a30*/  @P4 STG.E.128 [R88.64], R12 ;  /* 0x0000000c58004986 */ /* 0x0003e8000c101d04 */
.L_x_13455:
[----:B------:R-:W-:Y:S05]  /*1a40*/  BSYNC B0 ;  /* 0x0000000000007941 */ /* 0x000fea0003800000 */
.L_x_13454:
[----:B------:R-:W-:Y:S01]  /*1a50*/  BSSY B0, `(.L_x_13488) ;  /* 0x0000095000007945 */ /* 0x000fe20003800000 */
[----:B------:R-:W-:Y:S05]  /*1a60*/  @!P2 BRA `(.L_x_13489) ;  /* 0x000009300000a947 */ /* 0x000fea0003800000 */
[----:B------:R-:W-:Y:S01]  /*1a70*/  ISETP.NE.U32.AND P0, PT, RZ, c[0x0][0x178], PT ;  /* 0x00005e00ff007a0c */ /* 0x000fe20003f05070 */
[----:B-1----:R-:W-:-:S03]  /*1a80*/  HFMA2.MMA R89, -RZ, RZ, 0, 9.5367431640625e-07 ;  /* 0x00000010ff597435 */ /* 0x002fc600000001ff */
[----:B------:R-:W-:-:S07]  /*1a90*/  ISETP.NE.AND.EX P0, PT, RZ, c[0x0][0x17c], PT, P0 ;  /* 0x00005f00ff007a0c */ /* 0x000fce0003f05300 */
[----:B------:R-:W-:-:S06]  /*1aa0*/  IMAD.WIDE.U32 R88, R120, R89, c[0x0][0x170] ;  /* 0x00005c0078587625 */ /* 0x000fcc00078e0059 */
        /* <DEDUP_REMOVED lines=18> */
.L_x_13491:
[----:B-----5:R-:W-:-:S05]  /*1bd0*/  HADD2.F32 R93, -RZ, R16.H0_H0 ;  /* 0x20000010ff5d7230 */ /* 0x020fca0000004100 */
[----:B------:R-:W-:Y:S01]  /*1be0*/  FADD.FTZ R10, R93, R10 ;  /* 0x0000000a5d0a7221 */ /* 0x000fe20000010000 */
[----:B------:R-:W-:Y:S05]  /*1bf0*/  BRA `(.L_x_13492) ;  /* 0x0000004000007947 */ /* 0x000fea0003800000 */
.L_x_13490:
[----:B-1---5:R-:W-:-:S05]  /*1c00*/  HADD2.F32 R93, -RZ, R20.H0_H0 ;  /* 0x20000014ff5d7230 */ /* 0x022fca0000004100 */
[----:B------:R-:W-:Y:S01]  /*1c10*/  FADD.FTZ R10, R93, R10 ;  /* 0x0000000a5d0a7221 */ /* 0x000fe20000010000 */
[----:B------:R-:W-:-:S05]  /*1c20*/  @P5 HADD2.F32 R93, -RZ, R16.H0_H0 ;  /* 0x20000010ff5d5230 */ /* 0x000fca0000004100 */
[----:B------:R-:W-:-:S05]  /*1c30*/  @P5 FADD.FTZ R10, R93, R10 ;  /* 0x0000000a5d0a5221 */ /* 0x000fca0000010000 */
.L_x_13492:
[----:B------:R-:W-:-:S04]  /*1c40*/  F2FP.PACK_AB R93, RZ, R10 ;  /* 0x0000000aff5d723e */ /* 0x000fc800000000ff */
[----:B------:R-:W-:Y:S02]  /*1c50*/  PRMT R12, R93, 0x7610, R12 ;  /* 0x000076105d0c7816 */ /* 0x000fe4000000000c */
.L_x_13493:
[----:B------:R-:W-:Y:S01]  /*1c60*/  HADD2.F32 R94, -RZ, R88.H1_H1 ;  /* 0x30000058ff5e7230 */ /* 0x000fe20000004100 */
[----:B------:R-:W-:Y:S05]  /*1c70*/  @P6 BRA `(.L_x_13494) ;  /* 0x0000008000006947 */ /* 0x000fea0003800000 */
[----:B------:R-:W-:-:S04]  /*1c80*/  ISETP.NE.U32.AND P0, PT, RZ, c[0x0][0x180], PT ;  /* 0x00006000ff007a0c */ /* 0x000fc80003f05070 */
[----:B------:R-:W-:-:S13]  /*1c90*/  ISETP.NE.AND.EX P0, PT, RZ, c[0x0][0x184], PT, P0 ;  /* 0x00006100ff007a0c */ /* 0x000fda0003f05300 */
[----:B------:R-:W-:Y:S05]  /*1ca0*/  @P0 BRA `(.L_x_13495) ;  /* 0x0000002000000947 */ /* 0x000fea0003800000 */
[----:B------:R-:W-:Y:S05]  /*1cb0*/  @P4 BRA `(.L_x_13496) ;  /* 0x0000008000004947 */ /* 0x000fea0003800000 */
[----:B------:R-:W-:Y:S05]  /*1cc0*/  BRA `(.L_x_13497) ;  /* 0x0000009000007947 */ /* 0x000fea0003800000 */
.L_x_13495:
[----:B-----5:R-:W-:-:S05]  /*1cd0*/  HADD2.F32 R93, -RZ, R16.H1_H1 ;  /* 0x30000010ff5d7230 */ /* 0x020fca0000004100 */
[----:B------:R-:W-:Y:S01]  /*1ce0*/  FADD.FTZ R94, R93, R94 ;  /* 0x0000005e5d5e7221 */ /* 0x000fe20000010000 */
[----:B------:R-:W-:Y:S05]  /*1cf0*/  BRA `(.L_x_13496) ;  /* 0x0000004000007947 */ /* 0x000fea0003800000 */
.L_x_13494:
[----:B-----5:R-:W-:-:S05]  /*1d00*/  HADD2.F32 R93, -RZ, R20.H1_H1 ;  /* 0x30000014ff5d7230 */ /* 0x020fca0000004100 */
[----:B------:R-:W-:Y:S01]  /*1d10*/  FADD.FTZ R94, R93, R94 ;  /* 0x0000005e5d5e7221 */ /* 0x000fe20000010000 */
[----:B------:R-:W-:-:S05]  /*1d20*/  @P5 HADD2.F32 R93, -RZ, R16.H1_H1 ;  /* 0x30000010ff5d5230 */ /* 0x000fca0000004100 */
[----:B------:R-:W-:-:S05]  /*1d30*/  @P5 FADD.FTZ R94, R93, R94 ;  /* 0x0000005e5d5e5221 */ /* 0x000fca0000010000 */
.L_x_13496:
[----:B------:R-:W-:-:S04]  /*1d40*/  F2FP.PACK_AB R88, RZ, R94 ;  /* 0x0000005eff58723e */ /* 0x000fc800000000ff */
[----:B------:R-:W-:Y:S02]  /*1d50*/  PRMT R12, R12, 0x5410, R88 ;  /* 0x000054100c0c7816 */ /* 0x000fe40000000058 */
.L_x_13497:
[----:B------:R-:W-:Y:S01]  /*1d60*/  HADD2.F32 R93, -RZ, R89.H0_H0 ;  /* 0x20000059ff5d7230 */ /* 0x000fe20000004100 */
[----:B------:R-:W-:Y:S05]  /*1d70*/  @P6 BRA `(.L_x_13498) ;  /* 0x0000008000006947 */ /* 0x000fea0003800000 */
[----:B------:R-:W-:-:S04]  /*1d80*/  ISETP.NE.U32.AND P0, PT, RZ, c[0x0][0x180], PT ;  /* 0x00006000ff007a0c */ /* 0x000fc80003f05070 */
[----:B------:R-:W-:-:S13]  /*1d90*/  ISETP.NE.AND.EX P0, PT, RZ, c[0x0][0x184], PT, P0 ;  /* 0x00006100ff007a0c */ /* 0x000fda0003f05300 */
[----:B------:R-:W-:Y:S05]  /*1da0*/  @P0 BRA `(.L_x_13499) ;  /* 0x0000002000000947 */ /* 0x000fea0003800000 */
[----:B------:R-:W-:Y:S05]  /*1db0*/  @P4 BRA `(.L_x_13500) ;  /* 0x0000008000004947 */ /* 0x000fea0003800000 */
[----:B------:R-:W-:Y:S05]  /*1dc0*/  BRA `(.L_x_13501) ;  /* 0x0000009000007947 */ /* 0x000fea0003800000 */
.L_x_13499:
[----:B-----5:R-:W-:-:S05]  /*1dd0*/  HADD2.F32 R88, -RZ, R17.H0_H0 ;  /* 0x20000011ff587230 */ /* 0x020fca0000004100 */
[----:B------:R-:W-:Y:S01]  /*1de0*/  FADD.FTZ R93, R88, R93 ;  /* 0x0000005d585d7221 */ /* 0x000fe20000010000 */
[----:B------:R-:W-:Y:S05]  /*1df0*/  BRA `(.L_x_13500) ;  /* 0x0000004000007947 */ /* 0x000fea0003800000 */
.L_x_13498:
[----:B-----5:R-:W-:-:S05]  /*1e00*/  HADD2.F32 R88, -RZ, R21.H0_H0 ;  /* 0x20000015ff587230 */ /* 0x020fca0000004100 */
[----:B------:R-:W-:Y:S01]  /*1e10*/  FADD.FTZ R93, R88, R93 ;  /* 0x0000005d585d7221 */ /* 0x000fe20000010000 */
[----:B------:R-:W-:-:S05]  /*1e20*/  @P5 HADD2.F32 R88, -RZ, R17.H0_H0 ;  /* 0x20000011ff585230 */ /* 0x000fca0000004100 */
[----:B------:R-:W-:-:S05]  /*1e30*/  @P5 FADD.FTZ R93, R88, R93 ;  /* 0x0000005d585d5221 */ /* 0x000fca0000010000 */
.L_x_13500:
[----:B------:R-:W-:-:S04]  /*1e40*/  F2FP.PACK_AB R88, RZ, R93 ;  /* 0x0000005dff58723e */ /* 0x000fc800000000ff */
[----:B------:R-:W-:Y:S02]  /*1e50*/  PRMT R13, R88, 0x7610, R13 ;  /* 0x00007610580d7816 */ /* 0x000fe4000000000d */
.L_x_13501:
[----:B------:R-:W-:Y:S01]  /*1e60*/  HADD2.F32 R104, -RZ, R89.H1_H1 ;  /* 0x30000059ff687230 */ /* 0x000fe20000004100 */
[----:B------:R-:W-:Y:S05]  /*1e70*/  @P6 BRA `(.L_x_13502) ;  /* 0x0000008000006947 */ /* 0x000fea0003800000 */
[----:B------:R-:W-:-:S04]  /*1e80*/  ISETP.NE.U32.AND P0, PT, RZ, c[0x0][0x180], PT ;  /* 0x00006000ff007a0c */ /* 0x000fc80003f05070 */
[----:B------:R-:W-:-:S13]  /*1e90*/  ISETP.NE.AND.EX P0, PT, RZ, c[0x0][0x184], PT, P0 ;  /* 0x00006100ff007a0c */ /* 0x000fda0003f05300 */
[----:B------:R-:W-:Y:S05]  /*1ea0*/  @P0 BRA `(.L_x_13503) ;  /* 0x0000002000000947 */ /* 0x000fea0003800000 */
[----:B------:R-:W-:Y:S05]  /*1eb0*/  @P4 BRA `(.L_x_13504) ;  /* 0x0000008000004947 */ /* 0x000fea0003800000 */
[----:B------:R-:W-:Y:S05]  /*1ec0*/  BRA `(.L_x_13505) ;  /* 0x0000009000007947 */ /* 0x000fea0003800000 */
.L_x_13503:
[----:B-----5:R-:W-:-:S05]  /*1ed0*/  HADD2.F32 R89, -RZ, R17.H1_H1 ;  /* 0x30000011ff597230 */ /* 0x020fca0000004100 */
[----:B------:R-:W-:Y:S01]  /*1ee0*/  FADD.FTZ R104, R89, R104 ;  /* 0x0000006859687221 */ /* 0x000fe20000010000 */
[----:B------:R-:W-:Y:S05]  /*1ef0*/  BRA `(.L_x_13504) ;  /* 0x0000004000007947 */ /* 0x000fea0003800000 */
.L_x_13502:
[----:B-----5:R-:W-:-:S05]  /*1f00*/  HADD2.F32 R89, -RZ, R21.H1_H1 ;  /* 0x30000015ff597230 */ /* 0x020fca0000004100 */
[----:B------:R-:W-:Y:S01]  /*1f10*/  FADD.FTZ R104, R89, R104 ;  /* 0x0000006859687221 */ /* 0x000fe20000010000 */
[----:B------:R-:W-:-:S05]  /*1f20*/  @P5 HADD2.F32 R89, -RZ, R17.H1_H1 ;  /* 0x30000011ff595230 */ /* 0x000fca0000004100 */
[----:B------:R-:W-:-:S05]  /*1f30*/  @P5 FADD.FTZ R104, R89, R104 ;  /* 0x0000006859685221 */ /* 0x000fca0000010000 */
.L_x_13504:
[----:B------:R-:W-:-:S04]  /*1f40*/  F2FP.PACK_AB R88, RZ, R104 ;  /* 0x00000068ff58723e */ /* 0x000fc800000000ff */
[----:B------:R-:W-:Y:S02]  /*1f50*/  PRMT R13, R13, 0x5410, R88 ;  /* 0x000054100d0d7816 */ /* 0x000fe40000000058 */
.L_x_13505:
[----:B------:R-:W-:Y:S01]  /*1f60*/  HADD2.F32 R105, -RZ, R90.H0_H0 ;  /* 0x2000005aff697230 */ /* 0x000fe20000004100 */
[----:B------:R-:W-:Y:S05]  /*1f70*/  @P6 BRA `(.L_x_13506) ;  /* 0x0000008000006947 */ /* 0x000fea0003800000 */
[----:B------:R-:W-:-:S04]  /*1f80*/  ISETP.NE.U32.AND P0, PT, RZ, c[0x0][0x180], PT ;  /* 0x00006000ff007a0c */ /* 0x000fc80003f05070 */
[----:B------:R-:W-:-:S13]  /*1f90*/  ISETP.NE.AND.EX P0, PT, RZ, c[0x0][0x184], PT, P0 ;  /* 0x00006100ff007a0c */ /* 0x000fda0003f05300 */
[----:B------:R-:W-:Y:S05]  /*1fa0*/  @P0 BRA `(.L_x_13507) ;  /* 0x0000002000000947 */ /* 0x000fea0003800000 */
[----:B------:R-:W-:Y:S05]  /*1fb0*/  @P4 BRA `(.L_x_13508) ;  /* 0x0000008000004947 */ /* 0x000fea0003800000 */
[----:B------:R-:W-:Y:S05]  /*1fc0*/  BRA `(.L_x_13509) ;  /* 0x0000009000007947 */ /* 0x000fea0003800000 */
.L_x_13507:
[----:B-----5:R-:W-:-:S05]  /*1fd0*/  HADD2.F32 R88, -RZ, R18.H0_H0 ;  /* 0x20000012ff587230 */ /* 0x020fca0000004100 */
[----:B------:R-:W-:Y:S01]  /*1fe0*/  FADD.FTZ R105, R88, R105 ;  /* 0x0000006958697221 */ /* 0x000fe20000010000 */
[----:B------:R-:W-:Y:S05]  /*1ff0*/  BRA `(.L_x_13508) ;  /* 0x0000004000007947 */ /* 0x000fea0003800000 */
.L_x_13506:
[----:B-----5:R-:W-:-:S05]  /*2000*/  HADD2.F32 R88, -RZ, R22.H0_H0 ;  /* 0x20000016ff587230 */ /* 0x020fca0000004100 */
[----:B------:R-:W-:Y:S01]  /*2010*/  FADD.FTZ R105, R88, R105 ;  /* 0x0000006958697221 */ /* 0x000fe20000010000 */
[----:B------:R-:W-:-:S05]  /*2020*/  @P5 HADD2.F32 R88, -RZ, R18.H0_H0 ;  /* 0x20000012ff585230 */ /* 0x000fca0000004100 */
[----:B------:R-:W-:-:S05]  /*2030*/  @P5 FADD.FTZ R105, R88, R105 ;  /* 0x0000006958695221 */ /* 0x000fca0000010000 */
.L_x_13508:
[----:B------:R-:W-:-:S04]  /*2040*/  F2FP.PACK_AB R88, RZ, R105 ;  /* 0x00000069ff58723e */ /* 0x000fc800000000ff */
[----:B------:R-:W-:Y:S02]  /*2050*/  PRMT R14, R88, 0x7610, R14 ;  /* 0x00007610580e7816 */ /* 0x000fe4000000000e */
.L_x_13509:
[----:B------:R-:W-:Y:S01]  /*2060*/  HADD2.F32 R112, -RZ, R90.H1_H1 ;  /* 0x3000005aff707230 */ /* 0x000fe20000004100 */
[----:B------:R-:W-:Y:S05]  /*2070*/  @P6 BRA `(.L_x_13510) ;  /* 0x0000008000006947 */ /* 0x000fea0003800000 */
[----:B------:R-:W-:-:S04]  /*2080*/  ISETP.NE.U32.AND P0, PT, RZ, c[0x0][0x180], PT ;  /* 0x00006000ff007a0c */ /* 0x000fc80003f05070 */
[----:B------:R-:W-:-:S13]  /*2090*/  ISETP.NE.AND.EX P0, PT, RZ, c[0x0][0x184], PT, P0 ;  /* 0x00006100ff007a0c */ /* 0x000fda0003f05300 */
[----:B------:R-:W-:Y:S05]  /*20a0*/  @P0 BRA `(.L_x_13511) ;  /* 0x0000002000000947 */ /* 0x000fea0003800000 */
[----:B------:R-:W-:Y:S05]  /*20b0*/  @P4 BRA `(.L_x_13512) ;  /* 0x0000008000004947 */ /* 0x000fea0003800000 */
[----:B------:R-:W-:Y:S05]  /*20c0*/  BRA `(.L_x_13513) ;  /* 0x0000009000007947 */ /* 0x000fea0003800000 */
.L_x_13511:
[----:B-----5:R-:W-:-:S05]  /*20d0*/  HADD2.F32 R89, -RZ, R18.H1_H1 ;  /* 0x30000012ff597230 */ /* 0x020fca0000004100 */
[----:B------:R-:W-:Y:S01]  /*20e0*/  FADD.FTZ R112, R89, R112 ;  /* 0x0000007059707221 */ /* 0x000fe20000010000 */
[----:B------:R-:W-:Y:S05]  /*20f0*/  BRA `(.L_x_13512) ;  /* 0x0000004000007947 */ /* 0x000fea0003800000 */
.L_x_13510:
[----:B-----5:R-:W-:-:S05]  /*2100*/  HADD2.F32 R89, -RZ, R22.H1_H1 ;  /* 0x30000016ff597230 */ /* 0x020fca0000004100 */
[----:B------:R-:W-:Y:S01]  /*2110*/  FADD.FTZ R112, R89, R112 ;  /* 0x0000007059707221 */ /* 0x000fe20000010000 */
[----:B------:R-:W-:-:S05]  /*2120*/  @P5 HADD2.F32 R89, -RZ, R18.H1_H1 ;  /* 0x30000012ff595230 */ /* 0x000fca0000004100 */
[----:B------:R-:W-:-:S05]  /*2130*/  @P5 FADD.FTZ R112, R89, R112 ;  /* 0x0000007059705221 */ /* 0x000fca0000010000 */
.L_x_13512:
[----:B------:R-:W-:-:S04]  /*2140*/  F2FP.PACK_AB R88, RZ, R112 ;  /* 0x00000070ff58723e */ /* 0x000fc800000000ff */
[----:B------:R-:W-:Y:S02]  /*2150*/  PRMT R14, R14, 0x5410, R88 ;  /* 0x000054100e0e7816 */ /* 0x000fe40000000058 */
.L_x_13513:
[----:B------:R-:W-:Y:S01]  /*2160*/  HADD2.F32 R113, -RZ, R91.H0_H0 ;  /* 0x2000005bff717230 */ /* 0x000fe20000004100 */
[----:B------:R-:W-:Y:S05]  /*2170*/  @P6 BRA `(.L_x_13514) ;  /* 0x0000008000006947 */ /* 0x000fea0003800000 */
[----:B------:R-:W-:-:S04]  /*2180*/  ISETP.NE.U32.AND P0, PT, RZ, c[0x0][0x180], PT ;  /* 0x00006000ff007a0c */ /* 0x000fc80003f05070 */
[----:B------:R-:W-:-:S13]  /*2190*/  ISETP.NE.AND.EX P0, PT, RZ, c[0x0][0x184], PT, P0 ;  /* 0x00006100ff007a0c */ /* 0x000fda0003f05300 */
[----:B------:R-:W-:Y:S05]  /*21a0*/  @P0 BRA `(.L_x_13515) ;  /* 0x0000002000000947 */ /* 0x000fea0003800000 */
[----:B------:R-:W-:Y:S05]  /*21b0*/  @P4 BRA `(.L_x_13516) ;  /* 0x0000008000004947 */ /* 0x000fea0003800000 */
[----:B------:R-:W-:Y:S05]  /*21c0*/  BRA `(.L_x_13517) ;  /* 0x0000009000007947 */ /* 0x000fea0003800000 */
.L_x_13515:
[----:B-----5:R-:W-:-:S05]  /*21d0*/  HADD2.F32 R88, -RZ, R19.H0_H0 ;  /* 0x20000013ff587230 */ /* 0x020fca0000004100 */
[----:B------:R-:W-:Y:S01]  /*21e0*/  FADD.FTZ R113, R88, R113 ;  /* 0x0000007158717221 */ /* 0x000fe20000010000 */
[----:B------:R-:W-:Y:S05]  /*21f0*/  BRA `(.L_x_13516) ;  /* 0x0000004000007947 */ /* 0x000fea0003800000 */
.L_x_13514:
[----:B-----5:R-:W-:-:S05]  /*2200*/  HADD2.F32 R88, -RZ, R23.H0_H0 ;  /* 0x20000017ff587230 */ /* 0x020fca0000004100 */
[----:B------:R-:W-:Y:S01]  /*2210*/  FADD.FTZ R113, R88, R113 ;  /* 0x0000007158717221 */ /* 0x000fe20000010000 */
[----:B------:R-:W-:-:S05]  /*2220*/  @P5 HADD2.F32 R88, -RZ, R19.H0_H0 ;  /* 0x20000013ff585230 */ /* 0x000fca0000004100 */
[----:B------:R-:W-:-:S05]  /*2230*/  @P5 FADD.FTZ R113, R88, R113 ;  /* 0x0000007158715221 */ /* 0x000fca0000010000 */
.L_x_13516:
[----:B------:R-:W-:-:S04]  /*2240*/  F2FP.PACK_AB R88, RZ, R113 ;  /* 0x00000071ff58723e */ /* 0x000fc800000000ff */
[----:B------:R-:W-:Y:S02]  /*2250*/  PRMT R15, R88, 0x7610, R15 ;  /* 0x00007610580f7816 */ /* 0x000fe4000000000f */
.L_x_13517:
[----:B------:R-:W-:Y:S01]  /*2260*/  HADD2.F32 R118, -RZ, R91.H1_H1 ;  /* 0x3000005bff767230 */ /* 0x000fe20000004100 */
[----:B------:R-:W-:Y:S05]  /*2270*/  @P6 BRA `(.L_x_13518) ;  /* 0x0000008000006947 */ /* 0x000fea0003800000 */
[----:B------:R-:W-:-:S04]  /*2280*/  ISETP.NE.U32.AND P0, PT, RZ, c[0x0][0x180], PT ;  /* 0x00006000ff007a0c */ /* 0x000fc80003f05070 */
[----:B------:R-:W-:-:S13]  /*2290*/  ISETP.NE.AND.EX P0, PT, RZ, c[0x0][0x184], PT, P0 ;  /* 0x00006100ff007a0c */ /* 0x000fda0003f05300 */
[----:B------:R-:W-:Y:S05]  /*22a0*/  @P0 BRA `(.L_x_13519) ;  /* 0x0000002000000947 */ /* 0x000fea0003800000 */
[----:B------:R-:W-:Y:S05]  /*22b0*/  @P4 BRA `(.L_x_13520) ;  /* 0x0000008000004947 */ /* 0x000fea0003800000 */
[----:B------:R-:W-:Y:S05]  /*22c0*/  BRA `(.L_x_13521) ;  /* 0x0000009000007947 */ /* 0x000fea0003800000 */
.L_x_13519:
[----:B-----5:R-:W-:-:S05]  /*22d0*/  HADD2.F32 R89, -RZ, R19.H1_H1 ;  /* 0x30000013ff597230 */ /* 0x020fca0000004100 */
[----:B------:R-:W-:Y:S01]  /*22e0*/  FADD.FTZ R118, R89, R118 ;  /* 0x0000007659767221 */ /* 0x000fe20000010000 */
[----:B------:R-:W-:Y:S05]  /*22f0*/  BRA `(.L_x_13520) ;  /* 0x0000004000007947 */ /* 0x000fea0003800000 */
.L_x_13518:
[----:B-----5:R-:W-:-:S05]  /*2300*/  HADD2.F32 R89, -RZ, R23.H1_H1 ;  /* 0x30000017ff597230 */ /* 0x020fca0000004100 */
[----:B------:R-:W-:Y:S01]  /*2310*/  FADD.FTZ R118, R89, R118 ;  /* 0x0000007659767221 */ /* 0x000fe20000010000 */
[----:B------:R-:W-:-:S05]  /*2320*/  @P5 HADD2.F32 R89, -RZ, R19.H1_H1 ;  /* 0x30000013ff595230 */ /* 0x000fca0000004100 */
[----:B------:R-:W-:-:S05]  /*2330*/  @P5 FADD.FTZ R118, R89, R118 ;  /* 0x0000007659765221 */ /* 0x000fca0000010000 */
.L_x_13520:
[----:B------:R-:W-:-:S04]  /*2340*/  F2FP.PACK_AB R88, RZ, R118 ;  /* 0x00000076ff58723e */ /* 0x000fc800000000ff */
[----:B------:R-:W-:Y:S02]  /*2350*/  PRMT R15, R15, 0x5410, R88 ;  /* 0x000054100f0f7816 */ /* 0x000fe40000000058 */
.L_x_13521:
[----:B------:R-:W-:-:S04]  /*2360*/  @P4 LEA R88, P0, R120, c[0x0][0x188], 0x4 ;  /* 0x0000620078584a11 */ /* 0x000fc800078020ff */
[C---:B------:R-:W-:Y:S02]  /*2370*/  @P4 LEA.HI.X R89, R120.reuse, c[0x0][0x18c], RZ, 0x4, P0 ;  /* 0x0000630078594a11 */ /* 0x040fe400000f24ff */
[----:B------:R-:W-:-:S03]  /*2380*/  IADD3 R120, R120, 0x80, RZ ;  /* 0x0000008078787810 */ /* 0x000fc60007ffe0ff */
[----:B------:R1:W-:Y:S04]  /*2390*/  @P4 STG.E.128 [R88.64], R12 ;  /* 0x0000000c58004986 */ /* 0x0003e8000c101d04 */
.L_x_13489:
[----:B------:R-:W-:Y:S05]  /*23a0*/  BSYNC B0 ;  /* 0x0000000000007941 */ /* 0x000fea0003800000 */
.L_x_13488:
        /* <DEDUP_REMOVED lines=24> */
.L_x_13525:
[----:B-----5:R-:W-:-:S05]  /*2530*/  HADD2.F32 R92, -RZ, R16.H0_H0 ;  /* 0x20000010ff5c7230 */ /* 0x020fca0000004100 */
[----:B------:R-:W-:Y:S01]  /*2540*/  FADD.FTZ R11, R92, R11 ;  /* 0x0000000b5c0b7221 */ /* 0x000fe20000010000 */
[----:B------:R-:W-:Y:S05]  /*2550*/  BRA `(.L_x_13526) ;  /* 0x0000004000007947 */ /* 0x000fea0003800000 */
.L_x_13524:
[----:B-1---5:R-:W-:-:S05]  /*2560*/  HADD2.F32 R92, -RZ, R20.H0_H0 ;  /* 0x20000014ff5c7230 */ /* 0x022fca0000004100 */
[----:B------:R-:W-:Y:S01]  /*2570*/  FADD.FTZ R11, R92, R11 ;  /* 0x0000000b5c0b7221 */ /* 0x000fe20000010000 */
[----:B------:R-:W-:-:S05]  /*2580*/  @P5 HADD2.F32 R92, -RZ, R16.H0_H0 ;  /* 0x20000010ff5c5230 */ /* 0x000fca0000004100 */
[----:B------:R-:W-:-:S05]  /*2590*/  @P5 FADD.FTZ R11, R92, R11 ;  /* 0x0000000b5c0b5221 */ /* 0x000fca0000010000 */
.L_x_13526:
[----:B------:R-:W-:-:S04]  /*25a0*/  F2FP.PACK_AB R92, RZ, R11 ;  /* 0x0000000bff5c723e */ /* 0x000fc800000000ff */
[----:B------:R-:W-:Y:S02]  /*25b0*/  PRMT R12, R92, 0x7610, R12 ;  /* 0x000076105c0c7816 */ /* 0x000fe4000000000c */
.L_x_13527:
[----:B------:R-:W-:Y:S01]  /*25c0*/  HADD2.F32 R92, -RZ, R88.H1_H1 ;  /* 0x30000058ff5c7230 */ /* 0x000fe20000004100 */
[----:B------:R-:W-:Y:S05]  /*25d0*/  @P6 BRA `(.L_x_13528) ;  /* 0x0000008000006947 */ /* 0x000fea0003800000 */
[----:B------:R-:W-:-:S04]  /*25e0*/  ISETP.NE.U32.AND P0, PT, RZ, c[0x0][0x180], PT ;  /* 0x00006000ff007a0c */ /* 0x000fc80003f05070 */
[----:B------:R-:W-:-:S13]  /*25f0*/  ISETP.NE.AND.EX P0, PT, RZ, c[0x0][0x184], PT, P0 ;  /* 0x00006100ff007a0c */ /* 0x000fda0003f05300 */
[----:B------:R-:W-:Y:S05]  /*2600*/  @P0 BRA `(.L_x_13529) ;  /* 0x0000002000000947 */ /* 0x000fea0003800000 */
[----:B------:R-:W-:Y:S05]  /*2610*/  @P4 BRA `(.L_x_13530) ;  /* 0x0000008000004947 */ /* 0x000fea0003800000 */
[----:B------:R-:W-:Y:S05]  /*2620*/  BRA `(.L_x_13531) ;  /* 0x0000009000007947 */ /* 0x000fea0003800000 */
.L_x_13529:
[----:B-----5:R-:W-:-:S05]  /*2630*/  HADD2.F32 R99, -RZ, R16.H1_H1 ;  /* 0x30000010ff637230 */ /* 0x020fca0000004100 */
[----:B------:R-:W-:Y:S01]  /*2640*/  FADD.FTZ R92, R99, R92 ;  /* 0x0000005c635c7221 */ /* 0x000fe20000010000 */
[----:B------:R-:W-:Y:S05]  /*2650*/  BRA `(.L_x_13530) ;  /* 0x0000004000007947 */ /* 0x000fea0003800000 */
.L_x_13528:
[----:B-----5:R-:W-:-:S05]  /*2660*/  HADD2.F32 R99, -RZ, R20.H1_H1 ;  /* 0x30000014ff637230 */ /* 0x020fca0000004100 */
[----:B------:R-:W-:Y:S01]  /*2670*/  FADD.FTZ R92, R99, R92 ;  /* 0x0000005c635c7221 */ /* 0x000fe20000010000 */
[----:B------:R-:W-:-:S05]  /*2680*/  @P5 HADD2.F32 R99, -RZ, R16.H1_H1 ;  /* 0x30000010ff635230 */ /* 0x000fca0000004100 */
[----:B------:R-:W-:-:S05]  /*2690*/  @P5 FADD.FTZ R92, R99, R92 ;  /* 0x0000005c635c5221 */ /* 0x000fca0000010000 */
.L_x_13530:
[----:B------:R-:W-:-:S04]  /*26a0*/  F2FP.PACK_AB R88, RZ, R92 ;  /* 0x0000005cff58723e */ /* 0x000fc800000000ff */
[----:B------:R-:W-:Y:S02]  /*26b0*/  PRMT R12, R12, 0x5410, R88 ;  /* 0x000054100c0c7816 */ /* 0x000fe40000000058 */
.L_x_13531:
[----:B------:R-:W-:Y:S01]  /*26c0*/  HADD2.F32 R99, -RZ, R89.H0_H0 ;  /* 0x20000059ff637230 */ /* 0x000fe20000004100 */
[----:B------:R-:W-:Y:S05]  /*26d0*/  @P6 BRA `(.L_x_13532) ;  /* 0x0000008000006947 */ /* 0x000fea0003800000 */
[----:B------:R-:W-:-:S04]  /*26e0*/  ISETP.NE.U32.AND P0, PT, RZ, c[0x0][0x180], PT ;  /* 0x00006000ff007a0c */ /* 0x000fc80003f05070 */
[----:B------:R-:W-:-:S13]  /*26f0*/  ISETP.NE.AND.EX P0, PT, RZ, c[0x0][0x184], PT, P0 ;  /* 0x00006100ff007a0c */ /* 0x000fda0003f05300 */
[----:B------:R-:W-:Y:S05]  /*2700*/  @P0 BRA `(.L_x_13533) ;  /* 0x0000002000000947 */ /* 0x000fea0003800000 */
[----:B------:R-:W-:Y:S05]  /*2710*/  @P4 BRA `(.L_x_13534) ;  /* 0x0000008000004947 */ /* 0x000fea0003800000 */
[----:B------:R-:W-:Y:S05]  /*2720*/  BRA `(.L_x_13535) ;  /* 0x0000009000007947 */ /* 0x000fea0003800000 */
.L_x_13533:
[----:B-----5:R-:W-:-:S05]  /*2730*/  HADD2.F32 R88, -RZ, R17.H0_H0 ;  /* 0x20000011ff587230 */ /* 0x020fca0000004100 */
[----:B------:R-:W-:Y:S01]  /*2740*/  FADD.FTZ R99, R88, R99 ;  /* 0x0000006358637221 */ /* 0x000fe20000010000 */
[----:B------:R-:W-:Y:S05]  /*2750*/  BRA `(.L_x_13534) ;  /* 0x0000004000007947 */ /* 0x000fea0003800000 */
.L_x_13532:
[----:B-----5:R-:W-:-:S05]  /*2760*/  HADD2.F32 R88, -RZ, R21.H0_H0 ;  /* 0x20000015ff587230 */ /* 0x020fca0000004100 */
[----:B------:R-:W-:Y:S01]  /*2770*/  FADD.FTZ R99, R88, R99 ;  /* 0x0000006358637221 */ /* 0x000fe20000010000 */
[----:B------:R-:W-:-:S05]  /*2780*/  @P5 HADD2.F32 R88, -RZ, R17.H0_H0 ;  /* 0x20000011ff585230 */ /* 0x000fca0000004100 */
[----:B------:R-:W-:-:S05]  /*2790*/  @P5 FADD.FTZ R99, R88, R99 ;  /* 0x0000006358635221 */ /* 0x000fca0000010000 */
.L_x_13534:
[----:B------:R-:W-:-:S04]  /*27a0*/  F2FP.PACK_AB R88, RZ, R99 ;  /* 0x00000063ff58723e */ /* 0x000fc800000000ff */
[----:B------:R-:W-:Y:S02]  /*27b0*/  PRMT R13, R88, 0x7610, R13 ;  /* 0x00007610580d7816 */ /* 0x000fe4000000000d */
.L_x_13535:
[----:B------:R-:W-:Y:S01]  /*27c0*/  HADD2.F32 R106, -RZ, R89.H1_H1 ;  /* 0x30000059ff6a7230 */ /* 0x000fe20000004100 */
[----:B------:R-:W-:Y:S05]  /*27d0*/  @P6 BRA `(.L_x_13536) ;  /* 0x0000008000006947 */ /* 0x000fea0003800000 */
[----:B------:R-:W-:-:S04]  /*27e0*/  ISETP.NE.U32.AND P0, PT, RZ, c[0x0][0x180], PT ;  /* 0x00006000ff007a0c */ /* 0x000fc80003f05070 */
[----:B------:R-:W-:-:S13]  /*27f0*/  ISETP.NE.AND.EX P0, PT, RZ, c[0x0][0x184], PT, P0 ;  /* 0x00006100ff007a0c */ /* 0x000fda0003f05300 */
[----:B------:R-:W-:Y:S05]  /*2800*/  @P0 BRA `(.L_x_13537) ;  /* 0x0000002000000947 */ /* 0x000fea0003800000 */
[----:B------:R-:W-:Y:S05]  /*2810*/  @P4 BRA `(.L_x_13538) ;  /* 0x0000008000004947 */ /* 0x000fea0003800000 */
[----:B------:R-:W-:Y:S05]  /*2820*/  BRA `(.L_x_13539) ;  /* 0x0000009000007947 */ /* 0x000fea0003800000 */
.L_x_13537:
[----:B-----5:R-:W-:-:S05]  /*2830*/  HADD2.F32 R89, -RZ, R17.H1_H1 ;  /* 0x30000011ff597230 */ /* 0x020fca0000004100 */
[----:B------:R-:W-:Y:S01]  /*2840*/  FADD.FTZ R106, R89, R106 ;  /* 0x0000006a596a7221 */ /* 0x000fe20000010000 */
[----:B------:R-:W-:Y:S05]  /*2850*/  BRA `(.L_x_13538) ;  /* 0x0000004000007947 */ /* 0x000fea0003800000 */
.L_x_13536:
[----:B-----5:R-:W-:-:S05]  /*2860*/  HADD2.F32 R89, -RZ, R21.H1_H1 ;  /* 0x30000015ff597230 */ /* 0x020fca0000004100 */
[----:B------:R-:W-:Y:S01]  /*2870*/  FADD.FTZ R106, R89, R106 ;  /* 0x0000006a596a7221 */ /* 0x000fe20000010000 */
[----:B------:R-:W-:-:S05]  /*2880*/  @P5 HADD2.F32 R89, -RZ, R17.H1_H1 ;  /* 0x30000011ff595230 */ /* 0x000fca0000004100 */
[----:B------:R-:W-:-:S05]  /*2890*/  @P5 FADD.FTZ R106, R89, R106 ;  /* 0x0000006a596a5221 */ /* 0x000fca0000010000 */
.L_x_13538:
[----:B------:R-:W-:-:S04]  /*28a0*/  F2FP.PACK_AB R88, RZ, R106 ;  /* 0x0000006aff58723e */ /* 0x000fc800000000ff */
[----:B------:R-:W-:Y:S02]  /*28b0*/  PRMT R13, R13, 0x5410, R88 ;  /* 0x000054100d0d7816 */ /* 0x000fe40000000058 */
.L_x_13539:
[----:B------:R-:W-:Y:S01]  /*28c0*/  HADD2.F32 R107, -RZ, R90.H0_H0 ;  /* 0x2000005aff6b7230 */ /* 0x000fe20000004100 */
[----:B------:R-:W-:Y:S05]  /*28d0*/  @P6 BRA `(.L_x_13540) ;  /* 0x0000008000006947 */ /* 0x000fea0003800000 */
[----:B------:R-:W-:-:S04]  /*28e0*/  ISETP.NE.U32.AND P0, PT, RZ, c[0x0][0x180], PT ;  /* 0x00006000ff007a0c */ /* 0x000fc80003f05070 */
[----:B------:R-:W-:-:S13]  /*28f0*/  ISETP.NE.AND.EX P0, PT, RZ, c[0x0][0x184], PT, P0 ;  /* 0x00006100ff007a0c */ /* 0x000fda0003f05300 */
[----:B------:R-:W-:Y:S05]  /*2900*/  @P0 BRA `(.L_x_13541) ;  /* 0x0000002000000947 */ /* 0x000fea0003800000 */
[----:B------:R-:W-:Y:S05]  /*2910*/  @P4 BRA `(.L_x_13542) ;  /* 0x0000008000004947 */ /* 0x000fea0003800000 */
[----:B------:R-:W-:Y:S05]  /*2920*/  BRA `(.L_x_13543) ;  /* 0x0000009000007947 */ /* 0x000fea0003800000 */
.L_x_13541:
[----:B-----5:R-:W-:-:S05]  /*2930*/  HADD2.F32 R88, -RZ, R18.H0_H0 ;  /* 0x20000012ff587230 */ /* 0x020fca0000004100 */
[----:B------:R-:W-:Y:S01]  /*2940*/  FADD.FTZ R107, R88, R107 ;  /* 0x0000006b586b7221 */ /* 0x000fe20000010000 */
[----:B------:R-:W-:Y:S05]  /*2950*/  BRA `(.L_x_13542) ;  /* 0x0000004000007947 */ /* 0x000fea0003800000 */
.L_x_13540:
[----:B-----5:R-:W-:-:S05]  /*2960*/  HADD2.F32 R88, -RZ, R22.H0_H0 ;  /* 0x20000016ff587230 */ /* 0x020fca0000004100 */
[----:B------:R-:W-:Y:S01]  /*2970*/  FADD.FTZ R107, R88, R107 ;  /* 0x0000006b586b7221 */ /* 0x000fe20000010000 */
[----:B------:R-:W-:-:S05]  /*2980*/  @P5 HADD2.F32 R88, -RZ, R18.H0_H0 ;  /* 0x20000012ff585230 */ /* 0x000fca0000004100 */
[----:B------:R-:W-:-:S05]  /*2990*/  @P5 FADD.FTZ R107, R88, R107 ;  /* 0x0000006b586b5221 */ /* 0x000fca0000010000 */
.L_x_13542:
[----:B------:R-:W-:-:S04]  /*29a0*/  F2FP.PACK_AB R88, RZ, R107 ;  /* 0x0000006bff58723e */ /* 0x000fc800000000ff */
[----:B------:R-:W-:Y:S02]  /*29b0*/  PRMT R14, R88, 0x7610, R14 ;  /* 0x00007610580e7816 */ /* 0x000fe4000000000e */
.L_x_13543:
[----:B------:R-:W-:Y:S01]  /*29c0*/  HADD2.F32 R114, -RZ, R90.H1_H1 ;  /* 0x3000005aff727230 */ /* 0x000fe20000004100 */
[----:B------:R-:W-:Y:S05]  /*29d0*/  @P6 BRA `(.L_x_13544) ;  /* 0x0000008000006947 */ /* 0x000fea0003800000 */
[----:B------:R-:W-:-:S04]  /*29e0*/  ISETP.NE.U32.AND P0, PT, RZ, c[0x0][0x180], PT ;  /* 0x00006000ff007a0c */ /* 0x000fc80003f05070 */
[----:B------:R-:W-:-:S13]  /*29f0*/  ISETP.NE.AND.EX P0, PT, RZ, c[0x0][0x184], PT, P0 ;  /* 0x00006100ff007a0c */ /* 0x000fda0003f05300 */
[----:B------:R-:W-:Y:S05]  /*2a00*/  @P0 BRA `(.L_x_13545) ;  /* 0x0000002000000947 */ /* 0x000fea0003800000 */
[----:B------:R-:W-:Y:S05]  /*2a10*/  @P4 BRA `(.L_x_13546) ;  /* 0x0000008000004947 */ /* 0x000fea0003800000 */
[----:B------:R-:W-:Y:S05]  /*2a20*/  BRA `(.L_x_13547) ;  /* 0x0000009000007947 */ /* 0x000fea0003800000 */
.L_x_13545:
[----:B-----5:R-:W-:-:S05]  /*2a30*/  HADD2.F32 R89, -RZ, R18.H1_H1 ;  /* 0x30000012ff597230 */ /* 0x020fca0000004100 */
[----:B------:R-:W-:Y:S01]  /*2a40*/  FADD.FTZ R114, R89, R114 ;  /* 0x0000007259727221 */ /* 0x000fe20000010000 */
[----:B------:R-:W-:Y:S05]  /*2a50*/  BRA `(.L_x_13546) ;  /* 0x0000004000007947 */ /* 0x000fea0003800000 */
.L_x_13544:
[----:B-----5:R-:W-:-:S05]  /*2a60*/  HADD2.F32 R89, -RZ, R22.H1_H1 ;  /* 0x30000016ff597230 */ /* 0x020fca0000004100 */
[----:B------:R-:W-:Y:S01]  /*2a70*/  FADD.FTZ R114, R89, R114 ;  /* 0x0000007259727221 */ /* 0x000fe20000010000 */
[----:B------:R-:W-:-:S05]  /*2a80*/  @P5 HADD2.F32 R89, -RZ, R18.H1_H1 ;  /* 0x30000012ff595230 */ /* 0x000fca0000004100 */
[----:B------:R-:W-:-:S05]  /*2a90*/  @P5 FADD.FTZ R114, R89, R114 ;  /* 0x0000007259725221 */ /* 0x000fca0000010000 */
.L_x_13546:
[----:B------:R-:W-:-:S04]  /*2aa0*/  F2FP.PACK_AB R88, RZ, R114 ;  /* 0x00000072ff58723e */ /* 0x000fc800000000ff */
[----:B------:R-:W-:Y:S02]  /*2ab0*/  PRMT R14, R14, 0x5410, R88 ;  /* 0x000054100e0e7816 */ /* 0x000fe40000000058 */
.L_x_13547:
[----:B------:R-:W-:Y:S01]  /*2ac0*/  HADD2.F32 R115, -RZ, R91.H0_H0 ;  /* 0x2000005bff737230 */ /* 0x000fe20000004100 */
[----:B------:R-:W-:Y:S05]  /*2ad0*/  @P6 BRA `(.L_x_13548) ;  /* 0x0000008000006947 */ /* 0x000fea0003800000 */
[----:B------:R-:W-:-:S04]  /*2ae0*/  ISETP.NE.U32.AND P0, PT, RZ, c[0x0][0x180], PT ;  /* 0x00006000ff007a0c */ /* 0x000fc80003f05070 */
[----:B------:R-:W-:-:S13]  /*2af0*/  ISETP.NE.AND.EX P0, PT, RZ, c[0x0][0x184], PT, P0 ;  /* 0x00006100ff007a0c */ /* 0x000fda0003f05300 */
[----:B------:R-:W-:Y:S05]  /*2b00*/  @P0 BRA `(.L_x_13549) ;  /* 0x0000002000000947 */ /* 0x000fea0003800000 */
[----:B------:R-:W-:Y:S05]  /*2b10*/  @P4 BRA `(.L_x_13550) ;  /* 0x0000008000004947 */ /* 0x000fea0003800000 */
[----:B------:R-:W-:Y:S05]  /*2b20*/  BRA `(.L_x_13551) ;  /* 0x0000009000007947 */ /* 0x000fea0003800000 */
.L_x_13549:
[----:B-----5:R-:W-:-:S05]  /*2b30*/  HADD2.F32 R88, -RZ, R19.H0_H0 ;  /* 0x20000013ff587230 */ /* 0x020fca0000004100 */
[----:B------:R-:W-:Y:S01]  /*2b40*/  FADD.FTZ R115, R88, R115 ;  /* 0x0000007358737221 */ /* 0x000fe20000010000 */
[----:B------:R-:W-:Y:S05]  /*2b50*/  BRA `(.L_x_13550) ;  /* 0x0000004000007947 */ /* 0x000fea0003800000 */
.L_x_13548:
[----:B-----5:R-:W-:-:S05]  /*2b60*/  HADD2.F32 R88, -RZ, R23.H0_H0 ;  /* 0x20000017ff587230 */ /* 0x020fca0000004100 */
[----:B------:R-:W-:Y:S01]  /*2b70*/  FADD.FTZ R115, R88, R115 ;  /* 0x0000007358737221 */ /* 0x000fe20000010000 */
[----:B------:R-:W-:-:S05]  /*2b80*/  @P5 HADD2.F32 R88, -RZ, R19.H0_H0 ;  /* 0x20000013ff585230 */ /* 0x000fca0000004100 */
[----:B------:R-:W-:-:S05]  /*2b90*/  @P5 FADD.FTZ R115, R88, R115 ;  /* 0x0000007358735221 */ /* 0x000fca0000010000 */
.L_x_13550:
[----:B------:R-:W-:-:S04]  /*2ba0*/  F2FP.PACK_AB R88, RZ, R115 ;  /* 0x00000073ff58723e */ /* 0x000fc800000000ff */
[----:B------:R-:W-:Y:S02]  /*2bb0*/  PRMT R15, R88, 0x7610, R15 ;  /* 0x00007610580f7816 */ /* 0x000fe4000000000f */
.L_x_13551:
[----:B------:R-:W-:Y:S01]  /*2bc0*/  HADD2.F32 R119, -RZ, R91.H1_H1 ;  /* 0x3000005bff777230 */ /* 0x000fe20000004100 */
[----:B------:R-:W-:Y:S05]  /*2bd0*/  @P6 BRA `(.L_x_13552) ;  /* 0x0000008000006947 */ /* 0x000fea0003800000 */
[----:B------:R-:W-:-:S04]  /*2be0*/  ISETP.NE.U32.AND P0, PT, RZ, c[0x0][0x180], PT ;  /* 0x00006000ff007a0c */ /* 0x000fc80003f05070 */
[----:B------:R-:W-:-:S13]  /*2bf0*/  ISETP.NE.AND.EX P0, PT, RZ, c[0x0][0x184], PT, P0 ;  /* 0x00006100ff007a0c */ /* 0x000fda0003f05300 */
[----:B------:R-:W-:Y:S05]  /*2c00*/  @P0 BRA `(.L_x_13553) ;  /* 0x0000002000000947 */ /* 0x000fea0003800000 */
[----:B------:R-:W-:Y:S05]  /*2c10*/  @P4 BRA `(.L_x_13554) ;  /* 0x0000008000004947 */ /* 0x000fea0003800000 */
[----:B------:R-:W-:Y:S05]  /*2c20*/  BRA `(.L_x_13555) ;  /* 0x0000009000007947 */ /* 0x000fea0003800000 */
.L_x_13553:
[----:B-----5:R-:W-:-:S05]  /*2c30*/  HADD2.F32 R88, -RZ, R19.H1_H1 ;  /* 0x30000013ff587230 */ /* 0x020fca0000004100 */
[----:B------:R-:W-:Y:S01]  /*2c40*/  FADD.FTZ R119, R88, R119 ;  /* 0x0000007758777221 */ /* 0x000fe20000010000 */
[----:B------:R-:W-:Y:S05]  /*2c50*/  BRA `(.L_x_13554) ;  /* 0x0000004000007947 */ /* 0x000fea0003800000 */
.L_x_13552:
[----:B-----5:R-:W-:-:S05]  /*2c60*/  HADD2.F32 R88, -RZ, R23.H1_H1 ;  /* 0x30000017ff587230 */ /* 0x020fca0000004100 */
[----:B------:R-:W-:Y:S01]  /*2c70*/  FADD.FTZ R119, R88, R119 ;  /* 0x0000007758777221 */ /* 0x000fe20000010000 */
[----:B------:R-:W-:-:S05]  /*2c80*/  @P5 HADD2.F32 R88, -RZ, R19.H1_H1 ;  /* 0x30000013ff585230 */ /* 0x000fca0000004100 */
[----:B------:R-:W-:-:S05]  /*2c90*/  @P5 FADD.FTZ R119, R88, R119 ;  /* 0x0000007758775221 */ /* 0x000fca0000010000 */
.L_x_13554:
[----:B------:R-:W-:-:S04]  /*2ca0*/  F2FP.PACK_AB R88, RZ, R119 ;  /* 0x00000077ff58723e */ /* 0x000fc800000000ff */
[----:B------:R-:W-:Y:S02]  /*2cb0*/  PRMT R15, R15, 0x5410, R88 ;  /* 0x000054100f0f7816 */ /* 0x000fe40000000058 */
.L_x_13555:
[----:B------:R-:W-:-:S04]  /*2cc0*/  @P4 LEA R88, P0, R120, c[0x0][0x188], 0x4 ;  /* 0x0000620078584a11 */ /* 0x000fc800078020ff */
[----:B------:R-:W-:-:S05]  /*2cd0*/  @P4 LEA.HI.X R89, R120, c[0x0][0x18c], RZ, 0x4, P0 ;  /* 0x0000630078594a11 */ /* 0x000fca00000f24ff */
[----:B------:R1:W-:Y:S04]  /*2ce0*/  @P4 STG.E.128 [R88.64], R12 ;  /* 0x0000000c58004986 */ /* 0x0003e8000c101d04 */
.L_x_13523:
[----:B------:R-:W-:Y:S05]  /*2cf0*/  BSYNC B0 ;  /* 0x0000000000007941 */ /* 0x000fea0003800000 */
.L_x_13522:
        /* <DEDUP_REMOVED lines=42> */
.L_x_13568:
        /* <DEDUP_REMOVED lines=85> */
.L_x_13569:
        /* <DEDUP_REMOVED lines=67> */
[--C-:B0-----:R-:W-:Y:S01]  /*3920*/  FADD.FTZ R88, R0, -R120.reuse ;  /* 0x8000007800587221 */ /* 0x101fe20000010000 */
[----:B------:R-:W-:Y:S01]  /*3930*/  MOV R123, 0x10 ;  /* 0x00000010007b7802 */ /* 0x000fe20000000f00 */
        /* <DEDUP_REMOVED lines=30> */
.L_x_13559:
[----:B------:R-:W-:Y:S05]  /*3b20*/  BSYNC B0 ;  /* 0x0000000000007941 */ /* 0x000fea0003800000 */
.L_x_13558:
        /* <DEDUP_REMOVED lines=35> */
.L_x_13561:
[----:B------:R-:W-:Y:S05]  /*3d60*/  BSYNC B0 ;  /* 0x0000000000007941 */ /* 0x000fea0003800000 */
.L_x_13560:
[----:B------:R-:W-:Y:S01]  /*3d70*/  BSSY B0, `(.L_x_13562) ;  /* 0x0000022000007945 */ /* 0x000fe20003800000 */
        /* <DEDUP_REMOVED lines=33> */
.L_x_13563:
[----:B------:R-:W-:Y:S05]  /*3f90*/  BSYNC B0 ;  /* 0x0000000000007941 */ /* 0x000fea0003800000 */
.L_x_13562:
        /* <DEDUP_REMOVED lines=26> */
[----:B------:R-:W-:Y:S01]  /*4140*/  HFMA2.MMA R121, -RZ, RZ, 0, 9.5367431640625e-07 ;  /* 0x00000010ff797435 */ /* 0x000fe200000001ff */
[----:B------:R-:W-:Y:S02]  /*4150*/  FFMA.FTZ R90, R25, R90, R33 ;  /* 0x0000005a195a7223 */ /* 0x000fe40000010021 */
[----:B------:R-:W-:-:S03]  /*4160*/  FFMA.FTZ R124, R31, R124, R39 ;  /* 0x0000007c1f7c7223 */ /* 0x000fc60000010027 */
[----:B------:R-:W-:Y:S02]  /*4170*/  F2FP.PACK_AB R90, R90, R125 ;  /* 0x0000007d5a5a723e */ /* 0x000fe400000000ff */
[----:B------:R-:W-:Y:S02]  /*4180*/  F2FP.PACK_AB R89, R124, R89 ;  /* 0x000000597c59723e */ /* 0x000fe400000000ff */
[----:B------:R-:W-:-:S05]  /*4190*/  IMAD.WIDE.U32 R120, R2, R121, c[0x0][0x208] ;  /* 0x0000820002787625 */ /* 0x000fca00078e0079 */
[----:B------:R0:W-:Y:S02]  /*41a0*/  STG.E.128 [R120.64], R88 ;  /* 0x0000005878007986 */ /* 0x0001e4000c101d04 */
.L_x_13565:
[----:B------:R-:W-:Y:S05]  /*41b0*/  BSYNC B0 ;  /* 0x0000000000007941 */ /* 0x000fea0003800000 */
.L_x_13564:
[----:B------:R-:W-:Y:S02]  /*41c0*/  IADD3 R5, R5, c[0x0][0x160], RZ ;  /* 0x0000580005057a10 */ /* 0x000fe40007ffe0ff */
[----:B------:R-:W-:Y:S02]  /*41d0*/  LOP3.LUT P5, RZ, R4, 0xff, RZ, 0xc0, !PT ;  /* 0x000000ff04ff7812 */ /* 0x000fe400078ac0ff */
[----:B------:R-:W-:Y:S02]  /*41e0*/  ISETP.GE.AND P0, PT, R5, c[0x0][0x164], PT ;  /* 0x0000590005007a0c */ /* 0x000fe40003f06270 */
[----:B------:R-:W-:-:S11]  /*41f0*/  SEL R4, RZ, 0x1, P5 ;  /* 0x00000001ff047807 */ /* 0x000fd60002800000 */
[----:B0----5:R-:W-:Y:S01]  /*4200*/  @P0 CALL.REL.NOINC `(.L_x_13566) ;  /* 0x0000001000000944 */ /* 0x021fe20003c00000 */
[----:B------:R-:W-:Y:S05]  /*4210*/  BRA `(.L_x_13567) ;  /* 0xffffc50000007947 */ /* 0x000fea000383ffff */
.L_x_13566:
[----:B------:R-:W-:Y:S05]  /*4220*/  EXIT ;  /* 0x000000000000794d */ /* 0x000fea0003800000 */
.L_x_13556:
[----:B------:R-:W-:Y:S01]  /*4230*/  HFMA2.MMA R122, -RZ, RZ, 0, 5.9604644775390625e-08 ;  /* 0x00000001ff7a7435 */ /* 0x000fe200000001ff */
[----:B------:R-:W-:Y:S02]  /*4240*/  MOV R121, R88 ;  /* 0x0000005800797202 */ /* 0x000fe40000000f00 */
[----:B------:R-:W-:Y:S02]  /*4250*/  MOV R91, 0x1f ;  /* 0x0000001f005b7802 */ /* 0x000fe40000000f00 */
[----:B------:R-:W-:Y:S02]  /*4260*/  MOV R89, 0xffffffff ;  /* 0xffffffff00597802 */ /* 0x000fe40000000f00 */
[----:B------:R-:W-:Y:S02]  /*4270*/  MOV R90, 0x4290 ;  /* 0x00004290005a7802 */ /* 0x000fe40000000f00 */
[----:B0----5:R-:W-:Y:S05]  /*4280*/  CALL.REL.NOINC `($__internal_42_$__cuda_sm70_shflsync_bfly_p) ;  /* 0x000007e000007944 */ /* 0x021fea0003c00000 */
[----:B-1----:R-:W-:Y:S05]  /*4290*/  BRA `(.L_x_13568) ;  /* 0xffffed0000007947 */ /* 0x002fea000383ffff */
.L_x_13557:
[----:B------:R-:W-:Y:S01]  /*42a0*/  HFMA2.MMA R122, -RZ, RZ, 0, 1.1920928955078125e-07 ;  /* 0x00000002ff7a7435 */ /* 0x000fe200000001ff */
[----:B------:R-:W-:Y:S02]  /*42b0*/  MOV R121, R88 ;  /* 0x0000005800797202 */ /* 0x000fe40000000f00 */
[----:B------:R-:W-:-:S02]  /*42c0*/  MOV R91, 0x1f ;  /* 0x0000001f005b7802 */ /* 0x000fc40000000f00 */
[----:B------:R-:W-:Y:S02]  /*42d0*/  MOV R89, 0xffffffff ;  /* 0xffffffff00597802 */ /* 0x000fe40000000f00 */
[----:B------:R-:W-:Y:S02]  /*42e0*/  MOV R90, 0x4300 ;  /* 0x00004300005a7802 */ /* 0x000fe40000000f00 */
[----:B0----5:R-:W-:Y:S05]  /*42f0*/  CALL.REL.NOINC `($__internal_42_$__cuda_sm70_shflsync_bfly_p) ;  /* 0x0000077000007944 */ /* 0x021fea0003c00000 */
[----:B-1----:R-:W-:Y:S01]  /*4300*/  FADD.FTZ R88, R88, R89 ;  /* 0x0000005958587221 */ /* 0x002fe20000010000 */
[----:B------:R-:W-:Y:S01]  /*4310*/  HFMA2.MMA R122, -RZ, RZ, 0, 2.384185791015625e-07 ;  /* 0x00000004ff7a7435 */ /* 0x000fe200000001ff */
[----:B------:R-:W-:Y:S02]  /*4320*/  MOV R91, 0x1f ;  /* 0x0000001f005b7802 */ /* 0x000fe40000000f00 */
[----:B------:R-:W-:Y:S02]  /*4330*/  MOV R89, 0xffffffff ;  /* 0xffffffff00597802 */ /* 0x000fe40000000f00 */
[----:B------:R-:W-:Y:S02]  /*4340*/  MOV R121, R88 ;  /* 0x0000005800797202 */ /* 0x000fe40000000f00 */
[----:B------:R-:W-:-:S02]  /*4350*/  MOV R90, 0x4370 ;  /* 0x00004370005a7802 */ /* 0x000fc40000000f00 */
[----:B------:R-:W-:Y:S05]  /*4360*/  CALL.REL.NOINC `($__internal_42_$__cuda_sm70_shflsync_bfly_p) ;  /* 0x0000070000007944 */ /* 0x000fea0003c00000 */
[----:B-1----:R-:W-:Y:S01]  /*4370*/  FADD.FTZ R88, R88, R89 ;  /* 0x0000005958587221 */ /* 0x002fe20000010000 */
[----:B------:R-:W-:Y:S01]  /*4380*/  HFMA2.MMA R122, -RZ, RZ, 0, 4.76837158203125e-07 ;  /* 0x00000008ff7a7435 */ /* 0x000fe200000001ff */
[----:B------:R-:W-:-:S02]  /*4390*/  MOV R91, 0x1f ;  /* 0x0000001f005b7802 */ /* 0x000fc40000000f00 */
[----:B------:R-:W-:Y:S02]  /*43a0*/  MOV R89, 0xffffffff ;  /* 0xffffffff00597802 */ /* 0x000fe40000000f00 */
[----:B------:R-:W-:Y:S02]  /*43b0*/  MOV R121, R88 ;  /* 0x0000005800797202 */ /* 0x000fe40000000f00 */
[----:B------:R-:W-:Y:S02]  /*43c0*/  MOV R90, 0x43e0 ;  /* 0x000043e0005a7802 */ /* 0x000fe40000000f00 */
[----:B------:R-:W-:Y:S05]  /*43d0*/  CALL.REL.NOINC `($__internal_42_$__cuda_sm70_shflsync_bfly_p) ;  /* 0x0000069000007944 */ /* 0x000fea0003c00000 */
[----:B-1----:R-:W-:Y:S01]  /*43e0*/  FADD.FTZ R88, R88, R89 ;  /* 0x0000005958587221 */ /* 0x002fe20000010000 */
[----:B------:R-:W-:Y:S01]  /*43f0*/  HFMA2.MMA R122, -RZ, RZ, 0, 9.5367431640625e-07 ;  /* 0x00000010ff7a7435 */ /* 0x000fe200000001ff */
[----:B------:R-:W-:Y:S02]  /*4400*/  MOV R91, 0x1f ;  /* 0x0000001f005b7802 */ /* 0x000fe40000000f00 */
[----:B------:R-:W-:Y:S02]  /*4410*/  MOV R89, 0xffffffff ;  /* 0xffffffff00597802 */ /* 0x000fe40000000f00 */
[----:B------:R-:W-:-:S02]  /*4420*/  MOV R121, R88 ;  /* 0x0000005800797202 */ /* 0x000fc40000000f00 */
[----:B------:R-:W-:Y:S02]  /*4430*/  MOV R90, 0x4450 ;  /* 0x00004450005a7802 */ /* 0x000fe40000000f00 */
[----:B------:R-:W-:Y:S05]  /*4440*/  CALL.REL.NOINC `($__internal_42_$__cuda_sm70_shflsync_bfly_p) ;  /* 0x0000062000007944 */ /* 0x000fea0003c00000 */
        /* <DEDUP_REMOVED lines=71> */
[----:B------:R-:W-:Y:S05]  /*48c0*/  CALL.REL.NOINC `($__internal_42_$__cuda_sm70_shflsync_bfly_p) ;  /* 0x000001a000007944 */ /* 0x000fea0003c00000 */
[----:B------:R-:W-:Y:S01]  /*48d0*/  HFMA2.MMA R122, -RZ, RZ, 0, 1.1920928955078125e-07 ;  /* 0x00000002ff7a7435 */ /* 0x000fe200000001ff */
[----:B-1----:R-:W-:Y:S01]  /*48e0*/  FADD.FTZ R121, R121, R89 ;  /* 0x0000005979797221 */ /* 0x002fe20000010000 */
[----:B------:R-:W-:Y:S02]  /*48f0*/  MOV R91, 0x1f ;  /* 0x0000001f005b7802 */ /* 0x000fe40000000f00 */
[----:B------:R-:W-:Y:S02]  /*4900*/  MOV R89, 0xffffffff ;  /* 0xffffffff00597802 */ /* 0x000fe40000000f00 */
[----:B------:R-:W-:Y:S02]  /*4910*/  MOV R90, 0x4930 ;  /* 0x00004930005a7802 */ /* 0x000fe40000000f00 */
[----:B------:R-:W-:Y:S05]  /*4920*/  CALL.REL.NOINC `($__internal_42_$__cuda_sm70_shflsync_bfly_p) ;  /* 0x0000014000007944 */ /* 0x000fea0003c00000 */
[----:B------:R-:W-:Y:S01]  /*4930*/  HFMA2.MMA R122, -RZ, RZ, 0, 2.384185791015625e-07 ;  /* 0x00000004ff7a7435 */ /* 0x000fe200000001ff */
[----:B-1----:R-:W-:Y:S01]  /*4940*/  FADD.FTZ R121, R121, R89 ;  /* 0x0000005979797221 */ /* 0x002fe20000010000 */
[----:B------:R-:W-:-:S02]  /*4950*/  MOV R91, 0x1f ;  /* 0x0000001f005b7802 */ /* 0x000fc40000000f00 */
[----:B------:R-:W-:Y:S02]  /*4960*/  MOV R89, 0xffffffff ;  /* 0xffffffff00597802 */ /* 0x000fe40000000f00 */
[----:B------:R-:W-:Y:S02]  /*4970*/  MOV R90, 0x4990 ;  /* 0x00004990005a7802 */ /* 0x000fe40000000f00 */
[----:B------:R-:W-:Y:S05]  /*4980*/  CALL.REL.NOINC `($__internal_42_$__cuda_sm70_shflsync_bfly_p) ;  /* 0x000000e000007944 */ /* 0x000fea0003c00000 */
[----:B------:R-:W-:Y:S01]  /*4990*/  HFMA2.MMA R122, -RZ, RZ, 0, 4.76837158203125e-07 ;  /* 0x00000008ff7a7435 */ /* 0x000fe200000001ff */
[----:B-1----:R-:W-:Y:S01]  /*49a0*/  FADD.FTZ R121, R121, R89 ;  /* 0x0000005979797221 */ /* 0x002fe20000010000 */
[----:B------:R-:W-:Y:S02]  /*49b0*/  MOV R91, 0x1f ;  /* 0x0000001f005b7802 */ /* 0x000fe40000000f00 */
[----:B------:R-:W-:Y:S02]  /*49c0*/  MOV R89, 0xffffffff ;  /* 0xffffffff00597802 */ /* 0x000fe40000000f00 */
[----:B------:R-:W-:Y:S02]  /*49d0*/  MOV R90, 0x49f0 ;  /* 0x000049f0005a7802 */ /* 0x000fe40000000f00 */
[----:B------:R-:W-:Y:S05]  /*49e0*/  CALL.REL.NOINC `($__internal_42_$__cuda_sm70_shflsync_bfly_p) ;  /* 0x0000008000007944 */ /* 0x000fea0003c00000 */
[----:B------:R-:W-:Y:S01]  /*49f0*/  HFMA2.MMA R122, -RZ, RZ, 0, 9.5367431640625e-07 ;  /* 0x00000010ff7a7435 */ /* 0x000fe200000001ff */
[----:B-1----:R-:W-:Y:S01]  /*4a00*/  FADD.FTZ R121, R121, R89 ;  /* 0x0000005979797221 */ /* 0x002fe20000010000 */
[----:B------:R-:W-:-:S02]  /*4a10*/  MOV R91, 0x1f ;  /* 0x0000001f005b7802 */ /* 0x000fc40000000f00 */
[----:B------:R-:W-:Y:S02]  /*4a20*/  MOV R89, 0xffffffff ;  /* 0xffffffff00597802 */ /* 0x000fe40000000f00 */
[----:B------:R-:W-:Y:S02]  /*4a30*/  MOV R90, 0x4a50 ;  /* 0x00004a50005a7802 */ /* 0x000fe40000000f00 */
[----:B------:R-:W-:Y:S05]  /*4a40*/  CALL.REL.NOINC `($__internal_42_$__cuda_sm70_shflsync_bfly_p) ;  /* 0x0000002000007944 */ /* 0x000fea0003c00000 */
[----:B-1----:R-:W-:Y:S01]  /*4a50*/  MOV R124, R89 ;  /* 0x00000059007c7202 */ /* 0x002fe20000000f00 */
[----:B------:R-:W-:Y:S05]  /*4a60*/  BRA `(.L_x_13569) ;  /* 0xffffea8000007947 */ /* 0x000fea000383ffff */
        .weak           $__internal_42_$__cuda_sm70_shflsync_bfly_p
        .type           $__internal_42_$__cuda_sm70_shflsync_bfly_p,@function
        .size           $__internal_42_$__cuda_sm70_shflsync_bfly_p,(.L_x_26502 - $__internal_42_$__cuda_sm70_shflsync_bfly_p)
$__internal_42_$__cuda_sm70_shflsync_bfly_p:
[----:B------:R-:W-:Y:S04]  /*4a70*/  WARPSYNC R89 ;  /* 0x0000005900007348 */ /* 0x000fe80003800000 */
[----:B------:R0:W1:Y:S02]  /*4a80*/  SHFL.BFLY PT, R89, R121, R122, R91 ;  /* 0x0c00007a79597389 */ /* 0x00006400000e005b */
[----:B0-----:R-:W-:-:S06]  /*4a90*/  HFMA2.MMA R91, -RZ, RZ, 0, 0 ;  /* 0x00000000ff5b7435 */ /* 0x001fcc00000001ff */
[----:B------:R-:W-:Y:S05]  /*4aa0*/  RET.REL.NODEC R90 `(_ZN10layer_norm31ln_parallel_residual_fwd_kernelINS_13Kernel_traitsIf6__halfS2_S2_fjLj4096ELj1ELj1ELj4ELj16ENS_18Kernel_traits_baseILj4096EfS2_S2_S2_fjLj128EEEEELb0ELb1ELb0EEEvNS_9FwdParamsE) ;  /* 0xffffb5505a007950 */ /* 0x000fea0003c3ffff */
.L_x_13570:
        /* <DEDUP_REMOVED lines=13> */
.L_x_26502:


//--------------------- .text._ZN10layer_norm31ln_parallel_residual_fwd_kernelINS_13Kernel_traitsIf6__halfS2_S2_fjLj4096ELj1ELj1ELj4ELj16ENS_18Kernel_traits_baseILj4096EfS2_S2_S2_fjLj128EEEEELb0ELb1ELb1EEEvNS_9FwdParamsE --------------------------
	.section	.text._ZN10layer_norm31ln_parallel_residual_fwd_kernelINS_13Kernel_traitsIf6__halfS2_S2_fjLj4096ELj1ELj1ELj4ELj16ENS_18Kernel_traits_baseILj4096EfS2_S2_S2_fjLj128EEEEELb0ELb1ELb1EEEvNS_9FwdParamsE,"ax",@progbits
	.sectioninfo	@"SHI_REGISTERS=128"
	.align	128
        .global         _ZN10layer_norm31ln_parallel_residual_fwd_kernelINS_13Kernel_traitsIf6__halfS2_S2_fjLj4096ELj1ELj1ELj4ELj16ENS_18Kernel_traits_baseILj4096EfS2_S2_S2_fjLj128EEEEELb0ELb1ELb1EEEvNS_9FwdParamsE
        .type           _ZN10layer_norm31ln_parallel_residual_fwd_kernelINS_13Kernel_traitsIf6__halfS2_S2_fjLj4096ELj1ELj1ELj4ELj16ENS_18Kernel_traits_baseILj4096EfS2_S2_S2_fjLj128EEEEELb0ELb1ELb1EEEvNS_9FwdParamsE,@function
        .size           _ZN10layer_norm31ln_parallel_residual_fwd_kernelINS_13Kernel_traitsIf6__halfS2_S2_fjLj4096ELj1ELj1ELj4ELj16ENS_18Kernel_traits_baseILj4096EfS2_S2_S2_fjLj128EEEEELb0ELb1ELb1EEEvNS_9FwdParamsE,(.L_x_26503 - _ZN10layer_norm31ln_parallel_residual_fwd_kernelINS_13Kernel_traitsIf6__halfS2_S2_fjLj4096ELj1ELj1ELj4ELj16ENS_18Kernel_traits_baseILj4096EfS2_S2_S2_fjLj128EEEEELb0ELb1ELb1EEEvNS_9FwdParamsE)
        .other          _ZN10layer_norm31ln_parallel_residual_fwd_kernelINS_13Kernel_traitsIf6__halfS2_S2_fjLj4096ELj1ELj1ELj4ELj16ENS_18Kernel_traits_baseILj4096EfS2_S2_S2_fjLj128EEEEELb0ELb1ELb1EEEvNS_9FwdParamsE,@"STO_CUDA_ENTRY STV_DEFAULT"
_ZN10layer_norm31ln_parallel_residual_fwd_kernelINS_13Kernel_traitsIf6__halfS2_S2_fjLj4096ELj1ELj1ELj4ELj16ENS_18Kernel_traits_baseILj4096EfS2_S2_S2_fjLj128EEEEELb0ELb1ELb1EEEvNS_9FwdParamsE:
.text._ZN10layer_norm31ln_parallel_residual_fwd_kernelINS_13Kernel_traitsIf6__halfS2_S2_fjLj4096ELj1ELj1ELj4ELj16ENS_18Kernel_traits_baseILj4096EfS2_S2_S2_fjLj128EEEEELb0ELb1ELb1EEEvNS_9FwdParamsE:
        /* <DEDUP_REMOVED lines=46> */
[----:B------:R-:W-:Y:S01]  /*02e0*/  HFMA2.MMA R118, -RZ, RZ, 0, 5.9604644775390625e-08 ;  /* 0x00000001ff767435 */ /* 0x000fe200000001ff */
        /* <DEDUP_REMOVED lines=10> */
.L_x_13702:
[----:B------:R-:W0:Y:S01]  /*0390*/  S2R R3, SR_TID.X ;  /* 0x0000000000037919 */ /* 0x000e220000002100 */
[----:B------:R-:W-:Y:S01]  /*03a0*/  IMAD R2, R0, c[0x0][0x168], RZ ;  /* 0x00005a0000027a24 */ /* 0x000fe200078e02ff */
[----:B------:R-:W-:-:S02]  /*03b0*/  ISETP.NE.U32.AND P1, PT, RZ, c[0x0][0x178], PT ;  /* 0x00005e00ff007a0c */ /* 0x000fc40003f25070 */
[----:B------:R-:W-:Y:S02]  /*03c0*/  ISETP.NE.U32.AND P2, PT, RZ, c[0x0][0x180], PT ;  /* 0x00006000ff007a0c */ /* 0x000fe40003f45070 */
[----:B------:R-:W-:Y:S02]  /*03d0*/  ISETP.NE.AND.EX P1, PT, RZ, c[0x0][0x17c], PT, P1 ;  /* 0x00005f00ff007a0c */ /* 0x000fe40003f25310 */
[----:B------:R-:W-:Y:S02]  /*03e0*/  ISETP.NE.AND.EX P2, PT, RZ, c[0x0][0x184], PT, P2 ;  /* 0x00006100ff007a0c */ /* 0x000fe40003f45320 */
[----:B------:R-:W-:Y:S02]  /*03f0*/  MOV R114, 0x10 ;  /* 0x0000001000727802 */ /* 0x000fe40000000f00 */
        /* <DEDUP_REMOVED lines=21> */
.L_x_13572:
[----:B-----5:R-:W-:-:S05]  /*0550*/  HADD2.F32 R3, -RZ, R16.H0_H0 ;  /* 0x20000010ff037230 */ /* 0x020fca0000004100 */
[----:B------:R-:W-:Y:S01]  /*0560*/  FADD.FTZ R92, R92, R3 ;  /* 0x000000035c5c7221 */ /* 0x000fe20000010000 */
[----:B------:R-:W-:Y:S05]  /*0570*/  BRA `(.L_x_13573) ;  /* 0x0000004000007947 */ /* 0x000fea0003800000 */
.L_x_13571:
[----:B0----5:R-:W-:Y:S02]  /*0580*/  HADD2.F32 R3, -RZ, R20.H0_H0 ;  /* 0x20000014ff037230 */ /* 0x021fe40000004100 */
[----:B------:R-:W-:-:S03]  /*0590*/  @P2 HADD2.F32 R5, -RZ, R16.H0_H0 ;  /* 0x20000010ff052230 */ /* 0x000fc60000004100 */
[----:B------:R-:W-:-:S04]  /*05a0*/  FADD.FTZ R92, R92, R3 ;  /* 0x000000035c5c7221 */ /* 0x000fc80000010000 */
[----:B------:R-:W-:-:S05]  /*05b0*/  @P2 FADD.FTZ R92, R92, R5 ;  /* 0x000000055c5c2221 */ /* 0x000fca0000010000 */
.L_x_13573:
[----:B------:R-:W-:-:S04]  /*05c0*/  F2FP.PACK_AB R6, RZ, R92 ;  /* 0x0000005cff06723e */ /* 0x000fc800000000ff */
[----:B------:R-:W-:Y:S02]  /*05d0*/  PRMT R12, R6, 0x7610, R12 ;  /* 0x00007610060c7816 */ /* 0x000fe4000000000c */
.L_x_13574:
[----:B------:R-:W-:Y:S01]  /*05e0*/  HADD2.F32 R11, -RZ, R88.H1_H1 ;  /* 0x30000058ff0b7230 */ /* 0x000fe20000004100 */
[----:B------:R-:W-:Y:S05]  /*05f0*/  @P3 BRA `(.L_x_13575) ;  /* 0x0000008000003947 */ /* 0x000fea0003800000 */
[----:B------:R-:W-:-:S04]  /*0600*/  ISETP.NE.U32.AND P4, PT, RZ, c[0x0][0x180], PT ;  /* 0x00006000ff007a0c */ /* 0x000fc80003f85070 */
[----:B------:R-:W-:-:S13]  /*0610*/  ISETP.NE.AND.EX P4, PT, RZ, c[0x0][0x184], PT, P4 ;  /* 0x00006100ff007a0c */ /* 0x000fda0003f85340 */
[----:B------:R-:W-:Y:S05]  /*0620*/  @P4 BRA `(.L_x_13576) ;  /* 0x0000002000004947 */ /* 0x000fea0003800000 */
[----:B------:R-:W-:Y:S05]  /*0630*/  @P0 BRA `(.L_x_13577) ;  /* 0x0000008000000947 */ /* 0x000fea0003800000 */
[----:B------:R-:W-:Y:S05]  /*0640*/  BRA `(.L_x_13578) ;  /* 0x0000009000007947 */ /* 0x000fea0003800000 */
.L_x_13576:
[----:B-----5:R-:W-:-:S05]  /*0650*/  HADD2.F32 R2, -RZ, R16.H1_H1 ;  /* 0x30000010ff027230 */ /* 0x020fca0000004100 */
[----:B------:R-:W-:Y:S01]  /*0660*/  FADD.FTZ R11, R11, R2 ;  /* 0x000000020b0b7221 */ /* 0x000fe20000010000 */
[----:B------:R-:W-:Y:S05]  /*0670*/  BRA `(.L_x_13577) ;  /* 0x0000004000007947 */ /* 0x000fea0003800000 */
.L_x_13575:
[----:B-----5:R-:W-:Y:S02]  /*0680*/  HADD2.F32 R2, -RZ, R20.H1_H1 ;  /* 0x30000014ff027230 */ /* 0x020fe40000004100 */
[----:B------:R-:W-:-:S03]  /*0690*/  @P2 HADD2.F32 R6, -RZ, R16.H1_H1 ;  /* 0x30000010ff062230 */ /* 0x000fc60000004100 */
[----:B------:R-:W-:-:S04]  /*06a0*/  FADD.FTZ R11, R11, R2 ;  /* 0x000000020b0b7221 */ /* 0x000fc80000010000 */
[----:B------:R-:W-:-:S05]  /*06b0*/  @P2 FADD.FTZ R11, R11, R6 ;  /* 0x000000060b0b2221 */ /* 0x000fca0000010000 */
.L_x_13577:
[----:B------:R-:W-:-:S04]  /*06c0*/  F2FP.PACK_AB R6, RZ, R11 ;  /* 0x0000000bff06723e */ /* 0x000fc800000000ff */
[----:B------:R-:W-:Y:S02]  /*06d0*/  PRMT R12, R12, 0x5410, R6 ;  /* 0x000054100c0c7816 */ /* 0x000fe40000000006 */
.L_x_13578:
[----:B------:R-:W-:Y:S01]  /*06e0*/  HADD2.F32 R10, -RZ, R89.H0_H0 ;  /* 0x20000059ff0a7230 */ /* 0x000fe20000004100 */
[----:B------:R-:W-:Y:S05]  /*06f0*/  @P3 BRA `(.L_x_13579) ;  /* 0x0000008000003947 */ /* 0x000fea0003800000 */
[----:B------:R-:W-:-:S04]  /*0700*/  ISETP.NE.U32.AND P4, PT, RZ, c[0x0][0x180], PT ;  /* 0x00006000ff007a0c */ /* 0x000fc80003f85070 */
[----:B------:R-:W-:-:S13]  /*0710*/  ISETP.NE.AND.EX P4, PT, RZ, c[0x0][0x184], PT, P4 ;  /* 0x00006100ff007a0c */ /* 0x000fda0003f85340 */
[----:B------:R-:W-:Y:S05]  /*0720*/  @P4 BRA `(.L_x_13580) ;  /* 0x0000002000004947 */ /* 0x000fea0003800000 */
[----:B------:R-:W-:Y:S05]  /*0730*/  @P0 BRA `(.L_x_13581) ;  /* 0x0000008000000947 */ /* 0x000fea0003800000 */
[----:B------:R-:W-:Y:S05]  /*0740*/  BRA `(.L_x_13582) ;  /* 0x0000009000007947 */ /* 0x000fea0003800000 */
.L_x_13580:
[----:B-----5:R-:W-:-:S05]  /*0750*/  HADD2.F32 R3, -RZ, R17.H0_H0 ;  /* 0x20000011ff037230 */ /* 0x020fca0000004100 */
[----:B------:R-:W-:Y:S01]  /*0760*/  FADD.FTZ R10, R10, R3 ;  /* 0x000000030a0a7221 */ /* 0x000fe20000010000 */
[----:B------:R-:W-:Y:S05]  /*0770*/  BRA `(.L_x_13581) ;  /* 0x0000004000007947 */ /* 0x000fea0003800000 */
.L_x_13579:
[----:B-----5:R-:W-:Y:S02]  /*0780*/  HADD2.F32 R3, -RZ, R21.H0_H0 ;  /* 0x20000015ff037230 */ /* 0x020fe40000004100 */
[----:B------:R-:W-:-:S03]  /*0790*/  @P2 HADD2.F32 R5, -RZ, R17.H0_H0 ;  /* 0x20000011ff052230 */ /* 0x000fc60000004100 */
[----:B------:R-:W-:-:S04]  /*07a0*/  FADD.FTZ R10, R10, R3 ;  /* 0x000000030a0a7221 */ /* 0x000fc80000010000 */
[----:B------:R-:W-:-:S05]  /*07b0*/  @P2 FADD.FTZ R10, R10, R5 ;  /* 0x000000050a0a2221 */ /* 0x000fca0000010000 */
.L_x_13581:
[----:B------:R-:W-:-:S04]  /*07c0*/  F2FP.PACK_AB R2, RZ, R10 ;  /* 0x0000000aff02723e */ /* 0x000fc800000000ff */
[----:B------:R-:W-:Y:S02]  /*07d0*/  PRMT R13, R2, 0x7610, R13 ;  /* 0x00007610020d7816 */ /* 0x000fe4000000000d */
.L_x_13582:
[----:B------:R-:W-:Y:S01]  /*07e0*/  HADD2.F32 R6, -RZ, R89.H1_H1 ;  /* 0x30000059ff067230 */ /* 0x000fe20000004100 */
[----:B------:R-:W-:Y:S05]  /*07f0*/  @P3 BRA `(.L_x_13583) ;  /* 0x0000008000003947 */ /* 0x000fea0003800000 */
[----:B------:R-:W-:-:S04]  /*0800*/  ISETP.NE.U32.AND P4, PT, RZ, c[0x0][0x180], PT ;  /* 0x00006000ff007a0c */ /* 0x000fc80003f85070 */
[----:B------:R-:W-:-:S13]  /*0810*/  ISETP.NE.AND.EX P4, PT, RZ, c[0x0][0x184], PT, P4 ;  /* 0x00006100ff007a0c */ /* 0x000fda0003f85340 */
[----:B------:R-:W-:Y:S05]  /*0820*/  @P4 BRA `(.L_x_13584) ;  /* 0x0000002000004947 */ /* 0x000fea0003800000 */
[----:B------:R-:W-:Y:S05]  /*0830*/  @P0 BRA `(.L_x_13585) ;  /* 0x0000008000000947 */ /* 0x000fea0003800000 */
[----:B------:R-:W-:Y:S05]  /*0840*/  BRA `(.L_x_13586) ;  /* 0x0000009000007947 */ /* 0x000fea0003800000 */
.L_x_13584:
[----:B-----5:R-:W-:-:S05]  /*0850*/  HADD2.F32 R3, -RZ, R17.H1_H1 ;  /* 0x30000011ff037230 */ /* 0x020fca0000004100 */
[----:B------:R-:W-:Y:S01]  /*0860*/  FADD.FTZ R6, R6, R3 ;  /* 0x0000000306067221 */ /* 0x000fe20000010000 */
[----:B------:R-:W-:Y:S05]  /*0870*/  BRA `(.L_x_13585) ;  /* 0x0000004000007947 */ /* 0x000fea0003800000 */
.L_x_13583:
[----:B-----5:R-:W-:Y:S02]  /*0880*/  HADD2.F32 R3, -RZ, R21.H1_H1 ;  /* 0x30000015ff037230 */ /* 0x020fe40000004100 */
[----:B------:R-:W-:-:S03]  /*0890*/  @P2 HADD2.F32 R5, -RZ, R17.H1_H1 ;  /* 0x30000011ff052230 */ /* 0x000fc60000004100 */
[----:B------:R-:W-:-:S04]  /*08a0*/  FADD.FTZ R6, R6, R3 ;  /* 0x0000000306067221 */ /* 0x000fc80000010000 */
[----:B------:R-:W-:-:S05]  /*08b0*/  @P2 FADD.FTZ R6, R6, R5 ;  /* 0x0000000506062221 */ /* 0x000fca0000010000 */
.L_x_13585:
[----:B------:R-:W-:-:S04]  /*08c0*/  F2FP.PACK_AB R2, RZ, R6 ;  /* 0x00000006ff02723e */ /* 0x000fc800000000ff */
[----:B------:R-:W-:Y:S02]  /*08d0*/  PRMT R13, R13, 0x5410, R2 ;  /* 0x000054100d0d7816 */ /* 0x000fe40000000002 */
.L_x_13586:
[----:B------:R-:W-:Y:S01]  /*08e0*/  HADD2.F32 R8, -RZ, R90.H0_H0 ;  /* 0x2000005aff087230 */ /* 0x000fe20000004100 */
[----:B------:R-:W-:Y:S05]  /*08f0*/  @P3 BRA `(.L_x_13587) ;  /* 0x0000008000003947 */ /* 0x000fea0003800000 */
[----:B------:R-:W-:-:S04]  /*0900*/  ISETP.NE.U32.AND P4, PT, RZ, c[0x0][0x180], PT ;  /* 0x00006000ff007a0c */ /* 0x000fc80003f85070 */
[----:B------:R-:W-:-:S13]  /*0910*/  ISETP.NE.AND.EX P4, PT, RZ, c[0x0][0x184], PT, P4 ;  /* 0x00006100ff007a0c */ /* 0x000fda0003f85340 */
[----:B------:R-:W-:Y:S05]  /*0920*/  @P4 BRA `(.L_x_13588) ;  /* 0x0000002000004947 */ /* 0x000fea0003800000 */
[----:B------:R-:W-:Y:S05]  /*0930*/  @P0 BRA `(.L_x_13589) ;  /* 0x0000008000000947 */ /* 0x000fea0003800000 */
[----:B------:R-:W-:Y:S05]  /*0940*/  BRA `(.L_x_13590) ;  /* 0x0000009000007947 */ /* 0x000fea0003800000 */
.L_x_13588:
[----:B-----5:R-:W-:-:S05]  /*0950*/  HADD2.F32 R3, -RZ, R18.H0_H0 ;  /* 0x20000012ff037230 */ /* 0x020fca0000004100 */
[----:B------:R-:W-:Y:S01]  /*0960*/  FADD.FTZ R8, R8, R3 ;  /* 0x0000000308087221 */ /* 0x000fe20000010000 */
[----:B------:R-:W-:Y:S05]  /*0970*/  BRA `(.L_x_13589) ;  /* 0x0000004000007947 */ /* 0x000fea0003800000 */
.L_x_13587:
[----:B-----5:R-:W-:Y:S02]  /*0980*/  HADD2.F32 R3, -RZ, R22.H0_H0 ;  /* 0x20000016ff037230 */ /* 0x020fe40000004100 */
[----:B------:R-:W-:-:S03]  /*0990*/  @P2 HADD2.F32 R5, -RZ, R18.H0_H0 ;  /* 0x20000012ff052230 */ /* 0x000fc60000004100 */
[----:B------:R-:W-:-:S04]  /*09a0*/  FADD.FTZ R8, R8, R3 ;  /* 0x0000000308087221 */ /* 0x000fc80000010000 */
[----:B------:R-:W-:-:S05]  /*09b0*/  @P2 FADD.FTZ R8, R8, R5 ;  /* 0x0000000508082221 */ /* 0x000fca0000010000 */
.L_x_13589:
[----:B------:R-:W-:-:S04]  /*09c0*/  F2FP.PACK_AB R7, RZ, R8 ;  /* 0x00000008ff07723e */ /* 0x000fc800000000ff */
[----:B------:R-:W-:Y:S02]  /*09d0*/  PRMT R14, R7, 0x7610, R14 ;  /* 0x00007610070e7816 */ /* 0x000fe4000000000e */
.L_x_13590:
[----:B------:R-:W-:Y:S01]  /*09e0*/  HADD2.F32 R3, -RZ, R90.H1_H1 ;  /* 0x3000005aff037230 */ /* 0x000fe20000004100 */
[----:B------:R-:W-:Y:S05]  /*09f0*/  @P3 BRA `(.L_x_13591) ;  /* 0x0000008000003947 */ /* 0x000fea0003800000 */
[----:B------:R-:W-:-:S04]  /*0a00*/  ISETP.NE.U32.AND P4, PT, RZ, c[0x0][0x180], PT ;  /* 0x00006000ff007a0c */ /* 0x000fc80003f85070 */
[----:B------:R-:W-:-:S13]  /*0a10*/  ISETP.NE.AND.EX P4, PT, RZ, c[0x0][0x184], PT, P4 ;  /* 0x00006100ff007a0c */ /* 0x000fda0003f85340 */
[----:B------:R-:W-:Y:S05]  /*0a20*/  @P4 BRA `(.L_x_13592) ;  /* 0x0000002000004947 */ /* 0x000fea0003800000 */
[----:B------:R-:W-:Y:S05]  /*0a30*/  @P0 BRA `(.L_x_13593) ;  /* 0x0000008000000947 */ /* 0x000fea0003800000 */
[----:B------:R-:W-:Y:S05]  /*0a40*/  BRA `(.L_x_13594) ;  /* 0x0000009000007947 */ /* 0x000fea0003800000 */
.L_x_13592:
[----:B-----5:R-:W-:-:S05]  /*0a50*/  HADD2.F32 R2, -RZ, R18.H1_H1 ;  /* 0x30000012ff027230 */ /* 0x020fca0000004100 */
[----:B------:R-:W-:Y:S01]  /*0a60*/  FADD.FTZ R3, R3, R2 ;  /* 0x0000000203037221 */ /* 0x000fe20000010000 */
[----:B------:R-:W-:Y:S05]  /*0a70*/  BRA `(.L_x_13593) ;  /* 0x0000004000007947 */ /* 0x000fea0003800000 */
.L_x_13591:
[----:B-----5:R-:W-:Y:S02]  /*0a80*/  HADD2.F32 R2, -RZ, R22.H1_H1 ;  /* 0x30000016ff027230 */ /* 0x020fe40000004100 */
[----:B------:R-:W-:-:S03]  /*0a90*/  @P2 HADD2.F32 R88, -RZ, R18.H1_H1 ;  /* 0x30000012ff582230 */ /* 0x000fc60000004100 */
[----:B------:R-:W-:-:S04]  /*0aa0*/  FADD.FTZ R3, R3, R2 ;  /* 0x0000000203037221 */ /* 0x000fc80000010000 */
[----:B------:R-:W-:-:S05]  /*0ab0*/  @P2 FADD.FTZ R3, R3, R88 ;  /* 0x0000005803032221 */ /* 0x000fca0000010000 */
.L_x_13593:
[----:B------:R-:W-:-:S04]  /*0ac0*/  F2FP.PACK_AB R7, RZ, R3 ;  /* 0x00000003ff07723e */ /* 0x000fc800000000ff */
[----:B------:R-:W-:Y:S02]  /*0ad0*/  PRMT R14, R14, 0x5410, R7 ;  /* 0x000054100e0e7816 */ /* 0x000fe40000000007 */
.L_x_13594:
[----:B------:R-:W-:Y:S01]  /*0ae0*/  HADD2.F32 R5, -RZ, R91.H0_H0 ;  /* 0x2000005bff057230 */ /* 0x000fe20000004100 */
[----:B------:R-:W-:Y:S05]  /*0af0*/  @P3 BRA `(.L_x_13595) ;  /* 0x0000008000003947 */ /* 0x000fea0003800000 */
[----:B------:R-:W-:-:S04]  /*0b00*/  ISETP.NE.U32.AND P4, PT, RZ, c[0x0][0x180], PT ;  /* 0x00006000ff007a0c */ /* 0x000fc80003f85070 */
[----:B------:R-:W-:-:S13]  /*0b10*/  ISETP.NE.AND.EX P4, PT, RZ, c[0x0][0x184], PT, P4 ;  /* 0x00006100ff007a0c */ /* 0x000fda0003f85340 */
[----:B------:R-:W-:Y:S05]  /*0b20*/  @P4 BRA `(.L_x_13596) ;  /* 0x0000002000004947 */ /* 0x000fea0003800000 */
[----:B------:R-:W-:Y:S05]  /*0b30*/  @P0 BRA `(.L_x_13597) ;  /* 0x0000008000000947 */ /* 0x000fea0003800000 */
[----:B------:R-:W-:Y:S05]  /*0b40*/  BRA `(.L_x_13598) ;  /* 0x0000009000007947 */ /* 0x000fea0003800000 */
.L_x_13596:
[----:B-----5:R-:W-:-:S05]  /*0b50*/  HADD2.F32 R2, -RZ, R19.H0_H0 ;  /* 0x20000013ff027230 */ /* 0x020fca0000004100 */
[----:B------:R-:W-:Y:S01]  /*0b60*/  FADD.FTZ R5, R5, R2 ;  /* 0x0000000205057221 */ /* 0x000fe20000010000 */
[----:B------:R-:W-:Y:S05]  /*0b70*/  BRA `(.L_x_13597) ;  /* 0x0000004000007947 */ /* 0x000fea0003800000 */
.L_x_13595:
[----:B-----5:R-:W-:Y:S02]  /*0b80*/  HADD2.F32 R2, -RZ, R23.H0_H0 ;  /* 0x20000017ff027230 */ /* 0x020fe40000004100 */
[----:B------:R-:W-:-:S03]  /*0b90*/  @P2 HADD2.F32 R88, -RZ, R19.H0_H0 ;  /* 0x20000013ff582230 */ /* 0x000fc60000004100 */
[----:B------:R-:W-:-:S04]  /*0ba0*/  FADD.FTZ R5, R5, R2 ;  /* 0x0000000205057221 */ /* 0x000fc80000010000 */
[----:B------:R-:W-:-:S05]  /*0bb0*/  @P2 FADD.FTZ R5, R5, R88 ;  /* 0x0000005805052221 */ /* 0x000fca0000010000 */
.L_x_13597:
[----:B------:R-:W-:-:S04]  /*0bc0*/  F2FP.PACK_AB R2, RZ, R5 ;  /* 0x00000005ff02723e */ /* 0x000fc800000000ff */
[----:B------:R-:W-:Y:S02]  /*0bd0*/  PRMT R15, R2, 0x7610, R15 ;  /* 0x00007610020f7816 */ /* 0x000fe4000000000f */
.L_x_13598:
[----:B------:R-:W-:Y:S01]  /*0be0*/  HADD2.F32 R7, -RZ, R91.H1_H1 ;  /* 0x3000005bff077230 */ /* 0x000fe20000004100 */
[----:B------:R-:W-:Y:S05]  /*0bf0*/  @P3 BRA `(.L_x_13599) ;  /* 0x0000008000003947 */ /* 0x000fea0003800000 */
[----:B------:R-:W-:-:S04]  /*0c00*/  ISETP.NE.U32.AND P4, PT, RZ, c[0x0][0x180], PT ;  /* 0x00006000ff007a0c */ /* 0x000fc80003f85070 */
[----:B------:R-:W-:-:S13]  /*0c10*/  ISETP.NE.AND.EX P4, PT, RZ, c[0x0][0x184], PT, P4 ;  /* 0x00006100ff007a0c */ /* 0x000fda0003f85340 */
[----:B------:R-:W-:Y:S05]  /*0c20*/  @P4 BRA `(.L_x_13600) ;  /* 0x0000002000004947 */ /* 0x000fea0003800000 */
[----:B------:R-:W-:Y:S05]  /*0c30*/  @P0 BRA `(.L_x_13601) ;  /* 0x0000008000000947 */ /* 0x000fea0003800000 */
[----:B------:R-:W-:Y:S05]  /*0c40*/  BRA `(.L_x_13602) ;  /* 0x0000009000007947 */ /* 0x000fea0003800000 */
.L_x_13600:
[----:B-----5:R-:W-:-:S05]  /*0c50*/  HADD2.F32 R2, -RZ, R19.H1_H1 ;  /* 0x30000013ff027230 */ /* 0x020fca0000004100 */
[----:B------:R-:W-:Y:S01]  /*0c60*/  FADD.FTZ R7, R7, R2 ;  /* 0x0000000207077221 */ /* 0x000fe20000010000 */
[----:B------:R-:W-:Y:S05]  /*0c70*/  BRA `(.L_x_13601) ;  /* 0x0000004000007947 */ /* 0x000fea0003800000 */
.L_x_13599:
[----:B-----5:R-:W-:Y:S02]  /*0c80*/  HADD2.F32 R2, -RZ, R23.H1_H1 ;  /* 0x30000017ff027230 */ /* 0x020fe40000004100 */
[----:B------:R-:W-:-:S03]  /*0c90*/  @P2 HADD2.F32 R88, -RZ, R19.H1_H1 ;  /* 0x30000013ff582230 */ /* 0x000fc60000004100 */
[----:B------:R-:W-:-:S04]  /*0ca0*/  FADD.FTZ R7, R7, R2 ;  /* 0x0000000207077221 */ /* 0x000fc80000010000 */
[----:B------:R-:W-:-:S05]  /*0cb0*/  @P2 FADD.FTZ R7, R7, R88 ;  /* 0x0000005807072221 */ /* 0x000fca0000010000 */
.L_x_13601:
[----:B------:R-:W-:-:S04]  /*0cc0*/  F2FP.PACK_AB R2, RZ, R7 ;  /* 0x00000007ff02723e */ /* 0x000fc800000000ff */
[----:B------:R-:W-:Y:S02]  /*0cd0*/  PRMT R15, R15, 0x5410, R2 ;  /* 0x000054100f0f7816 */ /* 0x000fe40000000002 */
.L_x_13602:
        /* <DEDUP_REMOVED lines=19> */
.L_x_13604:
[----:B-----5:R-:W-:-:S05]  /*0e10*/  HADD2.F32 R94, -RZ, R16.H0_H0 ;  /* 0x20000010ff5e7230 */ /* 0x020fca0000004100 */
[----:B------:R-:W-:Y:S01]  /*0e20*/  FADD.FTZ R9, R94, R9 ;  /* 0x000000095e097221 */ /* 0x000fe20000010000 */
[----:B------:R-:W-:Y:S05]  /*0e30*/  BRA `(.L_x_13605) ;  /* 0x0000004000007947 */ /* 0x000fea0003800000 */
.L_x_13603:
[----:B0----5:R-:W-:Y:S02]  /*0e40*/  HADD2.F32 R94, -RZ, R20.H0_H0 ;  /* 0x20000014ff5e7230 */ /* 0x021fe40000004100 */
[----:B------:R-:W-:-:S03]  /*0e50*/  @P2 HADD2.F32 R96, -RZ, R16.H0_H0 ;  /* 0x20000010ff602230 */ /* 0x000fc60000004100 */
[----:B------:R-:W-:-:S04]  /*0e60*/  FADD.FTZ R9, R94, R9 ;  /* 0x000000095e097221 */ /* 0x000fc80000010000 */
[----:B------:R-:W-:-:S05]  /*0e70*/  @P2 FADD.FTZ R9, R96, R9 ;  /* 0x0000000960092221 */ /* 0x000fca0000010000 */
.L_x_13605:
[----:B------:R-:W-:-:S04]  /*0e80*/  F2FP.PACK_AB R93, RZ, R9 ;  /* 0x00000009ff5d723e */ /* 0x000fc800000000ff */
[----:B------:R-:W-:Y:S02]  /*0e90*/  PRMT R12, R93, 0x7610, R12 ;  /* 0x000076105d0c7816 */ /* 0x000fe4000000000c */
.L_x_13606:
[----:B------:R-:W-:Y:S01]  /*0ea0*/  HADD2.F32 R94, -RZ, R88.H1_H1 ;  /* 0x30000058ff5e7230 */ /* 0x000fe20000004100 */
[----:B------:R-:W-:Y:S05]  /*0eb0*/  @P3 BRA `(.L_x_13607) ;  /* 0x0000008000003947 */ /* 0x000fea0003800000 */
[----:B------:R-:W-:-:S04]  /*0ec0*/  ISETP.NE.U32.AND P4, PT, RZ, c[0x0][0x180], PT ;  /* 0x00006000ff007a0c */ /* 0x000fc80003f85070 */
[----:B------:R-:W-:-:S13]  /*0ed0*/  ISETP.NE.AND.EX P4, PT, RZ, c[0x0][0x184], PT, P4 ;  /* 0x00006100ff007a0c */ /* 0x000fda0003f85340 */
[----:B------:R-:W-:Y:S05]  /*0ee0*/  @P4 BRA `(.L_x_13608) ;  /* 0x0000002000004947 */ /* 0x000fea0003800000 */
[----:B------:R-:W-:Y:S05]  /*0ef0*/  @P0 BRA `(.L_x_13609) ;  /* 0x0000008000000947 */ /* 0x000fea0003800000 */
[----:B------:R-:W-:Y:S05]  /*0f00*/  BRA `(.L_x_13610) ;  /* 0x0000009000007947 */ /* 0x000fea0003800000 */
.L_x_13608:
[----:B-----5:R-:W-:-:S05]  /*0f10*/  HADD2.F32 R93, -RZ, R16.H1_H1 ;  /* 0x30000010ff5d7230 */ /* 0x020fca0000004100 */
[----:B------:R-:W-:Y:S01]  /*0f20*/  FADD.FTZ R94, R93, R94 ;  /* 0x0000005e5d5e7221 */ /* 0x000fe20000010000 */
[----:B------:R-:W-:Y:S05]  /*0f30*/  BRA `(.L_x_13609) ;  /* 0x0000004000007947 */ /* 0x000fea0003800000 */
.L_x_13607:
[----:B-----5:R-:W-:Y:S02]  /*0f40*/  HADD2.F32 R93, -RZ, R20.H1_H1 ;  /* 0x30000014ff5d7230 */ /* 0x020fe40000004100 */
[----:B------:R-:W-:-:S03]  /*0f50*/  @P2 HADD2.F32 R95, -RZ, R16.H1_H1 ;  /* 0x30000010ff5f2230 */ /* 0x000fc60000004100 */
[----:B------:R-:W-:-:S04]  /*0f60*/  FADD.FTZ R94, R93, R94 ;  /* 0x0000005e5d5e7221 */ /* 0x000fc80000010000 */
[----:B------:R-:W-:-:S05]  /*0f70*/  @P2 FADD.FTZ R94, R95, R94 ;  /* 0x0000005e5f5e2221 */ /* 0x000fca0000010000 */
.L_x_13609:
[----:B------:R-:W-:-:S04]  /*0f80*/  F2FP.PACK_AB R88, RZ, R94 ;  /* 0x0000005eff58723e */ /* 0x000fc800000000ff */
[----:B------:R-:W-:Y:S02]  /*0f90*/  PRMT R12, R12, 0x5410, R88 ;  /* 0x000054100c0c7816 */ /* 0x000fe40000000058 */
.L_x_13610:
[----:B------:R-:W-:Y:S01]  /*0fa0*/  HADD2.F32 R93, -RZ, R89.H0_H0 ;  /* 0x20000059ff5d7230 */ /* 0x000fe20000004100 */
[----:B------:R-:W-:Y:S05]  /*0fb0*/  @P3 BRA `(.L_x_13611) ;  /* 0x0000008000003947 */ /* 0x000fea0003800000 */
[----:B------:R-:W-:-:S04]  /*0fc0*/  ISETP.NE.U32.AND P4, PT, RZ, c[0x0][0x180], PT ;  /* 0x00006000ff007a0c */ /* 0x000fc80003f85070 */
[----:B------:R-:W-:-:S13]  /*0fd0*/  ISETP.NE.AND.EX P4, PT, RZ, c[0x0][0x184], PT, P4 ;  /* 0x00006100ff007a0c */ /* 0x000fda0003f85340 */
[----:B------:R-:W-:Y:S05]  /*0fe0*/  @P4 BRA `(.L_x_13612) ;  /* 0x0000002000004947 */ /* 0x000fea0003800000 */
[----:B------:R-:W-:Y:S05]  /*0ff0*/  @P0 BRA `(.L_x_13613) ;  /* 0x0000008000000947 */ /* 0x000fea0003800000 */
[----:B------:R-:W-:Y:S05]  /*1000*/  BRA `(.L_x_13614) ;  /* 0x0000009000007947 */ /* 0x000fea0003800000 */
.L_x_13612:
[----:B-----5:R-:W-:-:S05]  /*1010*/  HADD2.F32 R88, -RZ, R17.H0_H0 ;  /* 0x20000011ff587230 */ /* 0x020fca0000004100 */
[----:B------:R-:W-:Y:S01]  /*1020*/  FADD.FTZ R93, R88, R93 ;  /* 0x0000005d585d7221 */ /* 0x000fe20000010000 */
[----:B------:R-:W-:Y:S05]  /*1030*/  BRA `(.L_x_13613) ;  /* 0x0000004000007947 */ /* 0x000fea0003800000 */
.L_x_13611:
[----:B-----5:R-:W-:Y:S02]  /*1040*/  HADD2.F32 R88, -RZ, R21.H0_H0 ;  /* 0x20000015ff587230 */ /* 0x020fe40000004100 */
[----:B------:R-:W-:-:S03]  /*1050*/  @P2 HADD2.F32 R96, -RZ, R17.H0_H0 ;  /* 0x20000011ff602230 */ /* 0x000fc60000004100 */
[----:B------:R-:W-:-:S04]  /*1060*/  FADD.FTZ R93, R88, R93 ;  /* 0x0000005d585d7221 */ /* 0x000fc80000010000 */
[----:B------:R-:W-:-:S05]  /*1070*/  @P2 FADD.FTZ R93, R96, R93 ;  /* 0x0000005d605d2221 */ /* 0x000fca0000010000 */
.L_x_13613:
[----:B------:R-:W-:-:S04]  /*1080*/  F2FP.PACK_AB R88, RZ, R93 ;  /* 0x0000005dff58723e */ /* 0x000fc800000000ff */
[----:B------:R-:W-:Y:S02]  /*1090*/  PRMT R13, R88, 0x7610, R13 ;  /* 0x00007610580d7816 */ /* 0x000fe4000000000d */
.L_x_13614:
[----:B------:R-:W-:Y:S01]  /*10a0*/  HADD2.F32 R96, -RZ, R89.H1_H1 ;  /* 0x30000059ff607230 */ /* 0x000fe20000004100 */
[----:B------:R-:W-:Y:S05]  /*10b0*/  @P3 BRA `(.L_x_13615) ;  /* 0x0000008000003947 */ /* 0x000fea0003800000 */
[----:B------:R-:W-:-:S04]  /*10c0*/  ISETP.NE.U32.AND P4, PT, RZ, c[0x0][0x180], PT ;  /* 0x00006000ff007a0c */ /* 0x000fc80003f85070 */
[----:B------:R-:W-:-:S13]  /*10d0*/  ISETP.NE.AND.EX P4, PT, RZ, c[0x0][0x184], PT, P4 ;  /* 0x00006100ff007a0c */ /* 0x000fda0003f85340 */
[----:B------:R-:W-:Y:S05]  /*10e0*/  @P4 BRA `(.L_x_13616) ;  /* 0x0000002000004947 */ /* 0x000fea0003800000 */
[----:B------:R-:W-:Y:S05]  /*10f0*/  @P0 BRA `(.L_x_13617) ;  /* 0x0000008000000947 */ /* 0x000fea0003800000 */
[----:B------:R-:W-:Y:S05]  /*1100*/  BRA `(.L_x_13618) ;  /* 0x0000009000007947 */ /* 0x000fea0003800000 */
.L_x_13616:
[----:B-----5:R-:W-:-:S05]  /*1110*/  HADD2.F32 R89, -RZ, R17.H1_H1 ;  /* 0x30000011ff597230 */ /* 0x020fca0000004100 */
[----:B------:R-:W-:Y:S01]  /*1120*/  FADD.FTZ R96, R89, R96 ;  /* 0x0000006059607221 */ /* 0x000fe20000010000 */
[----:B------:R-:W-:Y:S05]  /*1130*/  BRA `(.L_x_13617) ;  /* 0x0000004000007947 */ /* 0x000fea0003800000 */
.L_x_13615:
[----:B-----5:R-:W-:Y:S02]  /*1140*/  HADD2.F32 R89, -RZ, R21.H1_H1 ;  /* 0x30000015ff597230 */ /* 0x020fe40000004100 */
[----:B------:R-:W-:-:S03]  /*1150*/  @P2 HADD2.F32 R95, -RZ, R17.H1_H1 ;  /* 0x30000011ff5f2230 */ /* 0x000fc60000004100 */
[----:B------:R-:W-:-:S04]  /*1160*/  FADD.FTZ R96, R89, R96 ;  /* 0x0000006059607221 */ /* 0x000fc80000010000 */
[----:B------:R-:W-:-:S05]  /*1170*/  @P2 FADD.FTZ R96, R95, R96 ;  /* 0x000000605f602221 */ /* 0x000fca0000010000 */
.L_x_13617:
[----:B------:R-:W-:-:S04]  /*1180*/  F2FP.PACK_AB R88, RZ, R96 ;  /* 0x00000060ff58723e */ /* 0x000fc800000000ff */
[----:B------:R-:W-:Y:S02]  /*1190*/  PRMT R13, R13, 0x5410, R88 ;  /* 0x000054100d0d7816 */ /* 0x000fe40000000058 */
.L_x_13618:
[----:B------:R-:W-:Y:S01]  /*11a0*/  HADD2.F32 R95, -RZ, R90.H0_H0 ;  /* 0x2000005aff5f7230 */ /* 0x000fe20000004100 */
[----:B------:R-:W-:Y:S05]  /*11b0*/  @P3 BRA `(.L_x_13619) ;  /* 0x0000008000003947 */ /* 0x000fea0003800000 */
[----:B------:R-:W-:-:S04]  /*11c0*/  ISETP.NE.U32.AND P4, PT, RZ, c[0x0][0x180], PT ;  /* 0x00006000ff007a0c */ /* 0x000fc80003f85070 */
[----:B------:R-:W-:-:S13]  /*11d0*/  ISETP.NE.AND.EX P4, PT, RZ, c[0x0][0x184], PT, P4 ;  /* 0x00006100ff007a0c */ /* 0x000fda0003f85340 */
[----:B------:R-:W-:Y:S05]  /*11e0*/  @P4 BRA `(.L_x_13620) ;  /* 0x0000002000004947 */ /* 0x000fea0003800000 */
[----:B------:R-:W-:Y:S05]  /*11f0*/  @P0 BRA `(.L_x_13621) ;  /* 0x0000008000000947 */ /* 0x000fea0003800000 */
[----:B------:R-:W-:Y:S05]  /*1200*/  BRA `(.L_x_13622) ;  /* 0x0000009000007947 */ /* 0x000fea0003800000 */
.L_x_13620:
[----:B-----5:R-:W-:-:S05]  /*1210*/  HADD2.F32 R88, -RZ, R18.H0_H0 ;  /* 0x20000012ff587230 */ /* 0x020fca0000004100 */
[----:B------:R-:W-:Y:S01]  /*1220*/  FADD.FTZ R95, R88, R95 ;  /* 0x0000005f585f7221 */ /* 0x000fe20000010000 */
[----:B------:R-:W-:Y:S05]  /*1230*/  BRA `(.L_x_13621) ;  /* 0x0000004000007947 */ /* 0x000fea0003800000 */
.L_x_13619:
[----:B-----5:R-:W-:Y:S02]  /*1240*/  HADD2.F32 R88, -RZ, R22.H0_H0 ;  /* 0x20000016ff587230 */ /* 0x020fe40000004100 */
[----:B------:R-:W-:-:S03]  /*1250*/  @P2 HADD2.F32 R98, -RZ, R18.H0_H0 ;  /* 0x20000012ff622230 */ /* 0x000fc60000004100 */
[----:B------:R-:W-:-:S04]  /*1260*/  FADD.FTZ R95, R88, R95 ;  /* 0x0000005f585f7221 */ /* 0x000fc80000010000 */
[----:B------:R-:W-:-:S05]  /*1270*/  @P2 FADD.FTZ R95, R98, R95 ;  /* 0x0000005f625f2221 */ /* 0x000fca0000010000 */
.L_x_13621:
[----:B------:R-:W-:-:S04]  /*1280*/  F2FP.PACK_AB R88, RZ, R95 ;  /* 0x0000005fff58723e */ /* 0x000fc800000000ff */
[----:B------:R-:W-:Y:S02]  /*1290*/  PRMT R14, R88, 0x7610, R14 ;  /* 0x00007610580e7816 */ /* 0x000fe4000000000e */
.L_x_13622:
[----:B------:R-:W-:Y:S01]  /*12a0*/  HADD2.F32 R98, -RZ, R90.H1_H1 ;  /* 0x3000005aff627230 */ /* 0x000fe20000004100 */
[----:B------:R-:W-:Y:S05]  /*12b0*/  @P3 BRA `(.L_x_13623) ;  /* 0x0000008000003947 */ /* 0x000fea0003800000 */
[----:B------:R-:W-:-:S04]  /*12c0*/  ISETP.NE.U32.AND P4, PT, RZ, c[0x0][0x180], PT ;  /* 0x00006000ff007a0c */ /* 0x000fc80003f85070 */
[----:B------:R-:W-:-:S13]  /*12d0*/  ISETP.NE.AND.EX P4, PT, RZ, c[0x0][0x184], PT, P4 ;  /* 0x00006100ff007a0c */ /* 0x000fda0003f85340 */
[----:B------:R-:W-:Y:S05]  /*12e0*/  @P4 BRA `(.L_x_13624) ;  /* 0x0000002000004947 */ /* 0x000fea0003800000 */
[----:B------:R-:W-:Y:S05]  /*12f0*/  @P0 BRA `(.L_x_13625) ;  /* 0x0000008000000947 */ /* 0x000fea0003800000 */
[----:B------:R-:W-:Y:S05]  /*1300*/  BRA `(.L_x_13626) ;  /* 0x0000009000007947 */ /* 0x000fea0003800000 */
.L_x_13624:
[----:B-----5:R-:W-:-:S05]  /*1310*/  HADD2.F32 R89, -RZ, R18.H1_H1 ;  /* 0x30000012ff597230 */ /* 0x020fca0000004100 */
[----:B------:R-:W-:Y:S01]  /*1320*/  FADD.FTZ R98, R89, R98 ;  /* 0x0000006259627221 */ /* 0x000fe20000010000 */
[----:B------:R-:W-:Y:S05]  /*1330*/  BRA `(.L_x_13625) ;  /* 0x0000004000007947 */ /* 0x000fea0003800000 */
.L_x_13623:
[----:B-----5:R-:W-:Y:S02]  /*1340*/  HADD2.F32 R89, -RZ, R22.H1_H1 ;  /* 0x30000016ff597230 */ /* 0x020fe40000004100 */
[----:B------:R-:W-:-:S03]  /*1350*/  @P2 HADD2.F32 R97, -RZ, R18.H1_H1 ;  /* 0x30000012ff612230 */ /* 0x000fc60000004100 */
[----:B------:R-:W-:-:S04]  /*1360*/  FADD.FTZ R98, R89, R98 ;  /* 0x0000006259627221 */ /* 0x000fc80000010000 */
[----:B------:R-:W-:-:S05]  /*1370*/  @P2 FADD.FTZ R98, R97, R98 ;  /* 0x0000006261622221 */ /* 0x000fca0000010000 */
.L_x_13625:
[----:B------:R-:W-:-:S04]  /*1380*/  F2FP.PACK_AB R88, RZ, R98 ;  /* 0x00000062ff58723e */ /* 0x000fc800000000ff */
[----:B------:R-:W-:Y:S02]  /*1390*/  PRMT R14, R14, 0x5410, R88 ;  /* 0x000054100e0e7816 */ /* 0x000fe40000000058 */
.L_x_13626:
[----:B------:R-:W-:Y:S01]  /*13a0*/  HADD2.F32 R97, -RZ, R91.H0_H0 ;  /* 0x2000005bff617230 */ /* 0x000fe20000004100 */
[----:B------:R-:W-:Y:S05]  /*13b0*/  @P3 BRA `(.L_x_13627) ;  /* 0x0000008000003947 */ /* 0x000fea0003800000 */
[----:B------:R-:W-:-:S04]  /*13c0*/  ISETP.NE.U32.AND P4, PT, RZ, c[0x0][0x180], PT ;  /* 0x00006000ff007a0c */ /* 0x000fc80003f85070 */
[----:B------:R-:W-:-:S13]  /*13d0*/  ISETP.NE.AND.EX P4, PT, RZ, c[0x0][0x184], PT, P4 ;  /* 0x00006100ff007a0c */ /* 0x000fda0003f85340 */
[----:B------:R-:W-:Y:S05]  /*13e0*/  @P4 BRA `(.L_x_13628) ;  /* 0x0000002000004947 */ /* 0x000fea0003800000 */
[----:B------:R-:W-:Y:S05]  /*13f0*/  @P0 BRA `(.L_x_13629) ;  /* 0x0000008000000947 */ /* 0x000fea0003800000 */
[----:B------:R-:W-:Y:S05]  /*1400*/  BRA `(.L_x_13630) ;  /* 0x0000009000007947 */ /* 0x000fea0003800000 */
.L_x_13628:
[----:B-----5:R-:W-:-:S05]  /*1410*/  HADD2.F32 R88, -RZ, R19.H0_H0 ;  /* 0x20000013ff587230 */ /* 0x020fca0000004100 */
[----:B------:R-:W-:Y:S01]  /*1420*/  FADD.FTZ R97, R88, R97 ;  /* 0x0000006158617221 */ /* 0x000fe20000010000 */
[----:B------:R-:W-:Y:S05]  /*1430*/  BRA `(.L_x_13629) ;  /* 0x0000004000007947 */ /* 0x000fea0003800000 */
.L_x_13627:
[----:B-----5:R-:W-:Y:S02]  /*1440*/  HADD2.F32 R88, -RZ, R23.H0_H0 ;  /* 0x20000017ff587230 */ /* 0x020fe40000004100 */
[----:B------:R-:W-:-:S03]  /*1450*/  @P2 HADD2.F32 R90, -RZ, R19.H0_H0 ;  /* 0x20000013ff5a2230 */ /* 0x000fc60000004100 */
[----:B------:R-:W-:-:S04]  /*1460*/  FADD.FTZ R97, R88, R97 ;  /* 0x0000006158617221 */ /* 0x000fc80000010000 */
[----:B------:R-:W-:-:S05]  /*1470*/  @P2 FADD.FTZ R97, R90, R97 ;  /* 0x000000615a612221 */ /* 0x000fca0000010000 */
.L_x_13629:
[----:B------:R-:W-:-:S04]  /*1480*/  F2FP.PACK_AB R88, RZ, R97 ;  /* 0x00000061ff58723e */ /* 0x000fc800000000ff */
[----:B------:R-:W-:Y:S02]  /*1490*/  PRMT R15, R88, 0x7610, R15 ;  /* 0x00007610580f7816 */ /* 0x000fe4000000000f */
.L_x_13630:
[----:B------:R-:W-:Y:S01]  /*14a0*/  HADD2.F32 R101, -RZ, R91.H1_H1 ;  /* 0x3000005bff657230 */ /* 0x000fe20000004100 */
[----:B------:R-:W-:Y:S05]  /*14b0*/  @P3 BRA `(.L_x_13631) ;  /* 0x0000008000003947 */ /* 0x000fea0003800000 */
[----:B------:R-:W-:-:S04]  /*14c0*/  ISETP.NE.U32.AND P4, PT, RZ, c[0x0][0x180], PT ;  /* 0x00006000ff007a0c */ /* 0x000fc80003f85070 */
[----:B------:R-:W-:-:S13]  /*14d0*/  ISETP.NE.AND.EX P4, PT, RZ, c[0x0][0x184], PT, P4 ;  /* 0x00006100ff007a0c */ /* 0x000fda0003f85340 */
[----:B------:R-:W-:Y:S05]  /*14e0*/  @P4 BRA `(.L_x_13632) ;  /* 0x0000002000004947 */ /* 0x000fea0003800000 */
[----:B------:R-:W-:Y:S05]  /*14f0*/  @P0 BRA `(.L_x_13633) ;  /* 0x0000008000000947 */ /* 0x000fea0003800000 */
[----:B------:R-:W-:Y:S05]  /*1500*/  BRA `(.L_x_13634) ;  /* 0x0000009000007947 */ /* 0x000fea0003800000 */
.L_x_13632:
[----:B-----5:R-:W-:-:S05]  /*1510*/  HADD2.F32 R88, -RZ, R19.H1_H1 ;  /* 0x30000013ff587230 */ /* 0x020fca0000004100 */
[----:B------:R-:W-:Y:S01]  /*1520*/  FADD.FTZ R101, R88, R101 ;  /* 0x0000006558657221 */ /* 0x000fe20000010000 */
[----:B------:R-:W-:Y:S05]  /*1530*/  BRA `(.L_x_13633) ;  /* 0x0000004000007947 */ /* 0x000fea0003800000 */
.L_x_13631:
[----:B-----5:R-:W-:Y:S02]  /*1540*/  HADD2.F32 R88, -RZ, R23.H1_H1 ;  /* 0x30000017ff587230 */ /* 0x020fe40000004100 */
[----:B------:R-:W-:-:S03]  /*1550*/  @P2 HADD2.F32 R90, -RZ, R19.H1_H1 ;  /* 0x30000013ff5a2230 */ /* 0x000fc60000004100 */
[----:B------:R-:W-:-:S04]  /*1560*/  FADD.FTZ R101, R88, R101 ;  /* 0x0000006558657221 */ /* 0x000fc80000010000 */
[----:B------:R-:W-:-:S05]  /*1570*/  @P2 FADD.FTZ R101, R90, R101 ;  /* 0x000000655a652221 */ /* 0x000fca0000010000 */
.L_x_13633:
[----:B------:R-:W-:-:S04]  /*1580*/  F2FP.PACK_AB R88, RZ, R101 ;  /* 0x00000065ff58723e */ /* 0x000fc800000000ff */
[----:B------:R-:W-:Y:S02]  /*1590*/  PRMT R15, R15, 0x5410, R88 ;  /* 0x000054100f0f7816 */ /* 0x000fe40000000058 */
.L_x_13634:
        /* <DEDUP_REMOVED lines=19> */
.L_x_13636:
[----:B-----5:R-:W-:-:S05]  /*16d0*/  HADD2.F32 R102, -RZ, R16.H0_H0 ;  /* 0x20000010ff667230 */ /* 0x020fca0000004100 */
[----:B------:R-:W-:Y:S01]  /*16e0*/  FADD.FTZ R99, R102, R99 ;  /* 0x0000006366637221 */ /* 0x000fe20000010000 */
[----:B------:R-:W-:Y:S05]  /*16f0*/  BRA `(.L_x_13637) ;  /* 0x0000004000007947 */ /* 0x000fea0003800000 */
.L_x_13635:
[----:B-1---5:R-:W-:Y:S02]  /*1700*/  HADD2.F32 R102, -RZ, R20.H0_H0 ;  /* 0x20000014ff667230 */ /* 0x022fe40000004100 */
[----:B------:R-:W-:-:S03]  /*1710*/  @P2 HADD2.F32 R104, -RZ, R16.H0_H0 ;  /* 0x20000010ff682230 */ /* 0x000fc60000004100 */
[----:B------:R-:W-:-:S04]  /*1720*/  FADD.FTZ R99, R102, R99 ;  /* 0x0000006366637221 */ /* 0x000fc80000010000 */
[----:B------:R-:W-:-:S05]  /*1730*/  @P2 FADD.FTZ R99, R104, R99 ;  /* 0x0000006368632221 */ /* 0x000fca0000010000 */
.L_x_13637:
[----:B------:R-:W-:-:S04]  /*1740*/  F2FP.PACK_AB R102, RZ, R99 ;  /* 0x00000063ff66723e */ /* 0x000fc800000000ff */
[----:B------:R-:W-:Y:S02]  /*1750*/  PRMT R12, R102, 0x7610, R12 ;  /* 0x00007610660c7816 */ /* 0x000fe4000000000c */
.L_x_13638:
[----:B------:R-:W-:Y:S01]  /*1760*/  HADD2.F32 R107, -RZ, R88.H1_H1 ;  /* 0x30000058ff6b7230 */ /* 0x000fe20000004100 */
[----:B------:R-:W-:Y:S05]  /*1770*/  @P3 BRA `(.L_x_13639) ;  /* 0x0000008000003947 */ /* 0x000fea0003800000 */
[----:B------:R-:W-:-:S04]  /*1780*/  ISETP.NE.U32.AND P4, PT, RZ, c[0x0][0x180], PT ;  /* 0x00006000ff007a0c */ /* 0x000fc80003f85070 */
[----:B------:R-:W-:-:S13]  /*1790*/  ISETP.NE.AND.EX P4, PT, RZ, c[0x0][0x184], PT, P4 ;  /* 0x00006100ff007a0c */ /* 0x000fda0003f85340 */
[----:B------:R-:W-:Y:S05]  /*17a0*/  @P4 BRA `(.L_x_13640) ;  /* 0x0000002000004947 */ /* 0x000fea0003800000 */
[----:B------:R-:W-:Y:S05]  /*17b0*/  @P0 BRA `(.L_x_13641) ;  /* 0x0000008000000947 */ /* 0x000fea0003800000 */
[----:B------:R-:W-:Y:S05]  /*17c0*/  BRA `(.L_x_13642) ;  /* 0x0000009000007947 */ /* 0x000fea0003800000 */
.L_x_13640:
[----:B-----5:R-:W-:-:S05]  /*17d0*/  HADD2.F32 R88, -RZ, R16.H1_H1 ;  /* 0x30000010ff587230 */ /* 0x020fca0000004100 */
[----:B------:R-:W-:Y:S01]  /*17e0*/  FADD.FTZ R107, R88, R107 ;  /* 0x0000006b586b7221 */ /* 0x000fe20000010000 */
[----:B------:R-:W-:Y:S05]  /*17f0*/  BRA `(.L_x_13641) ;  /* 0x0000004000007947 */ /* 0x000fea0003800000 */
.L_x_13639:
[----:B-----5:R-:W-:Y:S02]  /*1800*/  HADD2.F32 R88, -RZ, R20.H1_H1 ;  /* 0x30000014ff587230 */ /* 0x020fe40000004100 */
[----:B------:R-:W-:-:S03]  /*1810*/  @P2 HADD2.F32 R102, -RZ, R16.H1_H1 ;  /* 0x30000010ff662230 */ /* 0x000fc60000004100 */
[----:B------:R-:W-:-:S04]  /*1820*/  FADD.FTZ R107, R88, R107 ;  /* 0x0000006b586b7221 */ /* 0x000fc80000010000 */
[----:B------:R-:W-:-:S05]  /*1830*/  @P2 FADD.FTZ R107, R102, R107 ;  /* 0x0000006b666b2221 */ /* 0x000fca0000010000 */
.L_x_13641:
[----:B------:R-:W-:-:S04]  /*1840*/  F2FP.PACK_AB R88, RZ, R107 ;  /* 0x0000006bff58723e */ /* 0x000fc800000000ff */
[----:B------:R-:W-:Y:S02]  /*1850*/  PRMT R12, R12, 0x5410, R88 ;  /* 0x000054100c0c7816 */ /* 0x000fe40000000058 */
.L_x_13642:
[----:B------:R-:W-:Y:S01]  /*1860*/  HADD2.F32 R106, -RZ, R89.H0_H0 ;  /* 0x20000059ff6a7230 */ /* 0x000fe20000004100 */
[----:B------:R-:W-:Y:S05]  /*1870*/  @P3 BRA `(.L_x_13643) ;  /* 0x0000008000003947 */ /* 0x000fea0003800000 */
[----:B------:R-:W-:-:S04]  /*1880*/  ISETP.NE.U32.AND P4, PT, RZ, c[0x0][0x180], PT ;  /* 0x00006000ff007a0c */ /* 0x000fc80003f85070 */
[----:B------:R-:W-:-:S13]  /*1890*/  ISETP.NE.AND.EX P4, PT, RZ, c[0x0][0x184], PT, P4 ;  /* 0x00006100ff007a0c */ /* 0x000fda0003f85340 */
[----:B------:R-:W-:Y:S05]  /*18a0*/  @P4 BRA `(.L_x_13644) ;  /* 0x0000002000004947 */ /* 0x000fea0003800000 */
[----:B------:R-:W-:Y:S05]  /*18b0*/  @P0 BRA `(.L_x_13645) ;  /* 0x0000008000000947 */ /* 0x000fea0003800000 */
[----:B------:R-:W-:Y:S05]  /*18c0*/  BRA `(.L_x_13646) ;  /* 0x0000009000007947 */ /* 0x000fea0003800000 */
.L_x_13644:
[----:B-----5:R-:W-:-:S05]  /*18d0*/  HADD2.F32 R103, -RZ, R17.H0_H0 ;  /* 0x20000011ff677230 */ /* 0x020fca0000004100 */
[----:B------:R-:W-:Y:S01]  /*18e0*/  FADD.FTZ R106, R103, R106 ;  /* 0x0000006a676a7221 */ /* 0x000fe20000010000 */
[----:B------:R-:W-:Y:S05]  /*18f0*/  BRA `(.L_x_13645) ;  /* 0x0000004000007947 */ /* 0x000fea0003800000 */
.L_x_13643:
[----:B-----5:R-:W-:Y:S02]  /*1900*/  HADD2.F32 R103, -RZ, R21.H0_H0 ;  /* 0x20000015ff677230 */ /* 0x020fe40000004100 */
[----:B------:R-:W-:-:S03]  /*1910*/  @P2 HADD2.F32 R105, -RZ, R17.H0_H0 ;  /* 0x20000011ff692230 */ /* 0x000fc60000004100 */
[----:B------:R-:W-:-:S04]  /*1920*/  FADD.FTZ R106, R103, R106 ;  /* 0x0000006a676a7221 */ /* 0x000fc80000010000 */
[----:B------:R-:W-:-:S05]  /*1930*/  @P2 FADD.FTZ R106, R105, R106 ;  /* 0x0000006a696a2221 */ /* 0x000fca0000010000 */
.L_x_13645:
[----:B------:R-:W-:-:S04]  /*1940*/  F2FP.PACK_AB R88, RZ, R106 ;  /* 0x0000006aff58723e */ /* 0x000fc800000000ff */
[----:B------:R-:W-:Y:S02]  /*1950*/  PRMT R13, R88, 0x7610, R13 ;  /* 0x00007610580d7816 */ /* 0x000fe4000000000d */
.L_x_13646:
[----:B------:R-:W-:Y:S01]  /*1960*/  HADD2.F32 R109, -RZ, R89.H1_H1 ;  /* 0x30000059ff6d7230 */ /* 0x000fe20000004100 */
[----:B------:R-:W-:Y:S05]  /*1970*/  @P3 BRA `(.L_x_13647) ;  /* 0x0000008000003947 */ /* 0x000fea0003800000 */
[----:B------:R-:W-:-:S04]  /*1980*/  ISETP.NE.U32.AND P4, PT, RZ, c[0x0][0x180], PT ;  /* 0x00006000ff007a0c */ /* 0x000fc80003f85070 */
[----:B------:R-:W-:-:S13]  /*1990*/  ISETP.NE.AND.EX P4, PT, RZ, c[0x0][0x184], PT, P4 ;  /* 0x00006100ff007a0c */ /* 0x000fda0003f85340 */
[----:B------:R-:W-:Y:S05]  /*19a0*/  @P4 BRA `(.L_x_13648) ;  /* 0x0000002000004947 */ /* 0x000fea0003800000 */
[----:B------:R-:W-:Y:S05]  /*19b0*/  @P0 BRA `(.L_x_13649) ;  /* 0x0000008000000947 */ /* 0x000fea0003800000 */
[----:B------:R-:W-:Y:S05]  /*19c0*/  BRA `(.L_x_13650) ;  /* 0x0000009000007947 */ /* 0x000fea0003800000 */
.L_x_13648:
[----:B-----5:R-:W-:-:S05]  /*19d0*/  HADD2.F32 R88, -RZ, R17.H1_H1 ;  /* 0x30000011ff587230 */ /* 0x020fca0000004100 */
[----:B------:R-:W-:Y:S01]  /*19e0*/  FADD.FTZ R109, R88, R109 ;  /* 0x0000006d586d7221 */ /* 0x000fe20000010000 */
[----:B------:R-:W-:Y:S05]  /*19f0*/  BRA `(.L_x_13649) ;  /* 0x0000004000007947 */ /* 0x000fea0003800000 */
.L_x_13647:
[----:B-----5:R-:W-:Y:S02]  /*1a00*/  HADD2.F32 R88, -RZ, R21.H1_H1 ;  /* 0x30000015ff587230 */ /* 0x020fe40000004100 */
[----:B------:R-:W-:-:S03]  /*1a10*/  @P2 HADD2.F32 R102, -RZ, R17.H1_H1 ;  /* 0x30000011ff662230 */ /* 0x000fc60000004100 */
[----:B------:R-:W-:-:S04]  /*1a20*/  FADD.FTZ R109, R88, R109 ;  /* 0x0000006d586d7221 */ /* 0x000fc80000010000 */
[----:B------:R-:W-:-:S05]  /*1a30*/  @P2 FADD.FTZ R109, R102, R109 ;  /* 0x0000006d666d2221 */ /* 0x000fca0000010000 */
.L_x_13649:
[----:B------:R-:W-:-:S04]  /*1a40*/  F2FP.PACK_AB R88, RZ, R109 ;  /* 0x0000006dff58723e */ /* 0x000fc800000000ff */
[----:B------:R-:W-:Y:S02]  /*1a50*/  PRMT R13, R13, 0x5410, R88 ;  /* 0x000054100d0d7816 */ /* 0x000fe40000000058 */
.L_x_13650:
[----:B------:R-:W-:Y:S01]  /*1a60*/  HADD2.F32 R108, -RZ, R90.H0_H0 ;  /* 0x2000005aff6c7230 */ /* 0x000fe20000004100 */
[----:B------:R-:W-:Y:S05]  /*1a70*/  @P3 BRA `(.L_x_13651) ;  /* 0x0000008000003947 */ /* 0x000fea0003800000 */
[----:B------:R-:W-:-:S04]  /*1a80*/  ISETP.NE.U32.AND P4, PT, RZ, c[0x0][0x180], PT ;  /* 0x00006000ff007a0c */ /* 0x000fc80003f85070 */
[----:B------:R-:W-:-:S13]  /*1a90*/  ISETP.NE.AND.EX P4, PT, RZ, c[0x0][0x184], PT, P4 ;  /* 0x00006100ff007a0c */ /* 0x000fda0003f85340 */
[----:B------:R-:W-:Y:S05]  /*1aa0*/  @P4 BRA `(.L_x_13652) ;  /* 0x0000002000004947 */ /* 0x000fea0003800000 */
[----:B------:R-:W-:Y:S05]  /*1ab0*/  @P0 BRA `(.L_x_13653) ;  /* 0x0000008000000947 */ /* 0x000fea0003800000 */
[----:B------:R-:W-:Y:S05]  /*1ac0*/  BRA `(.L_x_13654) ;  /* 0x0000009000007947 */ /* 0x000fea0003800000 */
.L_x_13652:
[----:B-----5:R-:W-:-:S05]  /*1ad0*/  HADD2.F32 R89, -RZ, R18.H0_H0 ;  /* 0x20000012ff597230 */ /* 0x020fca0000004100 */
[----:B------:R-:W-:Y:S01]  /*1ae0*/  FADD.FTZ R108, R89, R108 ;  /* 0x0000006c596c7221 */ /* 0x000fe20000010000 */
[----:B------:R-:W-:Y:S05]  /*1af0*/  BRA `(.L_x_13653) ;  /* 0x0000004000007947 */ /* 0x000fea0003800000 */
.L_x_13651:
[----:B-----5:R-:W-:Y:S02]  /*1b00*/  HADD2.F32 R89, -RZ, R22.H0_H0 ;  /* 0x20000016ff597230 */ /* 0x020fe40000004100 */
[----:B------:R-:W-:-:S03]  /*1b10*/  @P2 HADD2.F32 R103, -RZ, R18.H0_H0 ;  /* 0x20000012ff672230 */ /* 0x000fc60000004100 */
[----:B------:R-:W-:-:S04]  /*1b20*/  FADD.FTZ R108, R89, R108 ;  /* 0x0000006c596c7221 */ /* 0x000fc80000010000 */
[----:B------:R-:W-:-:S05]  /*1b30*/  @P2 FADD.FTZ R108, R103, R108 ;  /* 0x0000006c676c2221 */ /* 0x000fca0000010000 */
.L_x_13653:
[----:B------:R-:W-:-:S04]  /*1b40*/  F2FP.PACK_AB R88, RZ, R108 ;  /* 0x0000006cff58723e */ /* 0x000fc800000000ff */
[----:B------:R-:W-:Y:S02]  /*1b50*/  PRMT R14, R88, 0x7610, R14 ;  /* 0x00007610580e7816 */ /* 0x000fe4000000000e */
.L_x_13654:
[----:B------:R-:W-:Y:S01]  /*1b60*/  HADD2.F32 R111, -RZ, R90.H1_H1 ;  /* 0x3000005aff6f7230 */ /* 0x000fe20000004100 */
[----:B------:R-:W-:Y:S05]  /*1b70*/  @P3 BRA `(.L_x_13655) ;  /* 0x0000008000003947 */ /* 0x000fea0003800000 */
[----:B------:R-:W-:-:S04]  /*1b80*/  ISETP.NE.U32.AND P4, PT, RZ, c[0x0][0x180], PT ;  /* 0x00006000ff007a0c */ /* 0x000fc80003f85070 */
[----:B------:R-:W-:-:S13]  /*1b90*/  ISETP.NE.AND.EX P4, PT, RZ, c[0x0][0x184], PT, P4 ;  /* 0x00006100ff007a0c */ /* 0x000fda0003f85340 */
[----:B------:R-:W-:Y:S05]  /*1ba0*/  @P4 BRA `(.L_x_13656) ;  /* 0x0000002000004947 */ /* 0x000fea0003800000 */
[----:B------:R-:W-:Y:S05]  /*1bb0*/  @P0 BRA `(.L_x_13657) ;  /* 0x0000008000000947 */ /* 0x000fea0003800000 */
[----:B------:R-:W-:Y:S05]  /*1bc0*/  BRA `(.L_x_13658) ;  /* 0x0000009000007947 */ /* 0x000fea0003800000 */
.L_x_13656:
[----:B-----5:R-:W-:-:S05]  /*1bd0*/  HADD2.F32 R88, -RZ, R18.H1_H1 ;  /* 0x30000012ff587230 */ /* 0x020fca0000004100 */
[----:B------:R-:W-:Y:S01]  /*1be0*/  FADD.FTZ R111, R88, R111 ;  /* 0x0000006f586f7221 */ /* 0x000fe20000010000 */
[----:B------:R-:W-:Y:S05]  /*1bf0*/  BRA `(.L_x_13657) ;  /* 0x0000004000007947 */ /* 0x000fea0003800000 */
.L_x_13655:
[----:B-----5:R-:W-:Y:S02]  /*1c00*/  HADD2.F32 R88, -RZ, R22.H1_H1 ;  /* 0x30000016ff587230 */ /* 0x020fe40000004100 */
[----:B------:R-:W-:-:S03]  /*1c10*/  @P2 HADD2.F32 R90, -RZ, R18.H1_H1 ;  /* 0x30000012ff5a2230 */ /* 0x000fc60000004100 */
[----:B------:R-:W-:-:S04]  /*1c20*/  FADD.FTZ R111, R88, R111 ;  /* 0x0000006f586f7221 */ /* 0x000fc80000010000 */
[----:B------:R-:W-:-:S05]  /*1c30*/  @P2 FADD.FTZ R111, R90, R111 ;  /* 0x0000006f5a6f2221 */ /* 0x000fca0000010000 */
.L_x_13657:
[----:B------:R-:W-:-:S04]  /*1c40*/  F2FP.PACK_AB R88, RZ, R111 ;  /* 0x0000006fff58723e */ /* 0x000fc800000000ff */
[----:B------:R-:W-:Y:S02]  /*1c50*/  PRMT R14, R14, 0x5410, R88 ;  /* 0x000054100e0e7816 */ /* 0x000fe40000000058 */
.L_x_13658:
[----:B------:R-:W-:Y:S01]  /*1c60*/  HADD2.F32 R110, -RZ, R91.H0_H0 ;  /* 0x2000005bff6e7230 */ /* 0x000fe20000004100 */
[----:B------:R-:W-:Y:S05]  /*1c70*/  @P3 BRA `(.L_x_13659) ;  /* 0x0000008000003947 */ /* 0x000fea0003800000 */
[----:B------:R-:W-:-:S04]  /*1c80*/  ISETP.NE.U32.AND P4, PT, RZ, c[0x0][0x180], PT ;  /* 0x00006000ff007a0c */ /* 0x000fc80003f85070 */
[----:B------:R-:W-:-:S13]  /*1c90*/  ISETP.NE.AND.EX P4, PT, RZ, c[0x0][0x184], PT, P4 ;  /* 0x00006100ff007a0c */ /* 0x000fda0003f85340 */
[----:B------:R-:W-:Y:S05]  /*1ca0*/  @P4 BRA `(.L_x_13660) ;  /* 0x0000002000004947 */ /* 0x000fea0003800000 */
[----:B------:R-:W-:Y:S05]  /*1cb0*/  @P0 BRA `(.L_x_13661) ;  /* 0x0000008000000947 */ /* 0x000fea0003800000 */
[----:B------:R-:W-:Y:S05]  /*1cc0*/  BRA `(.L_x_13662) ;  /* 0x0000009000007947 */ /* 0x000fea0003800000 */
.L_x_13660:
[----:B-----5:R-:W-:-:S05]  /*1cd0*/  HADD2.F32 R89, -RZ, R19.H0_H0 ;  /* 0x20000013ff597230 */ /* 0x020fca0000004100 */
[----:B------:R-:W-:Y:S01]  /*1ce0*/  FADD.FTZ R110, R89, R110 ;  /* 0x0000006e596e7221 */ /* 0x000fe20000010000 */
[----:B------:R-:W-:Y:S05]  /*1cf0*/  BRA `(.L_x_13661) ;  /* 0x0000004000007947 */ /* 0x000fea0003800000 */
.L_x_13659:
[----:B-----5:R-:W-:Y:S02]  /*1d00*/  HADD2.F32 R89, -RZ, R23.H0_H0 ;  /* 0x20000017ff597230 */ /* 0x020fe40000004100 */
[----:B------:R-:W-:-:S03]  /*1d10*/  @P2 HADD2.F32 R103, -RZ, R19.H0_H0 ;  /* 0x20000013ff672230 */ /* 0x000fc60000004100 */
[----:B------:R-:W-:-:S04]  /*1d20*/  FADD.FTZ R110, R89, R110 ;  /* 0x0000006e596e7221 */ /* 0x000fc80000010000 */
[----:B------:R-:W-:-:S05]  /*1d30*/  @P2 FADD.FTZ R110, R103, R110 ;  /* 0x0000006e676e2221 */ /* 0x000fca0000010000 */
.L_x_13661:
[----:B------:R-:W-:-:S04]  /*1d40*/  F2FP.PACK_AB R88, RZ, R110 ;  /* 0x0000006eff58723e */ /* 0x000fc800000000ff */
[----:B------:R-:W-:Y:S02]  /*1d50*/  PRMT R15, R88, 0x7610, R15 ;  /* 0x00007610580f7816 */ /* 0x000fe4000000000f */
.L_x_13662:
[----:B------:R-:W-:Y:S01]  /*1d60*/  HADD2.F32 R113, -RZ, R91.H1_H1 ;  /* 0x3000005bff717230 */ /* 0x000fe20000004100 */
[----:B------:R-:W-:Y:S05]  /*1d70*/  @P3 BRA `(.L_x_13663) ;  /* 0x0000008000003947 */ /* 0x000fea0003800000 */
[----:B------:R-:W-:-:S04]  /*1d80*/  ISETP.NE.U32.AND P4, PT, RZ, c[0x0][0x180], PT ;  /* 0x00006000ff007a0c */ /* 0x000fc80003f85070 */
[----:B------:R-:W-:-:S13]  /*1d90*/  ISETP.NE.AND.EX P4, PT, RZ, c[0x0][0x184], PT, P4 ;  /* 0x00006100ff007a0c */ /* 0x000fda0003f85340 */
[----:B------:R-:W-:Y:S05]  /*1da0*/  @P4 BRA `(.L_x_13664) ;  /* 0x0000002000004947 */ /* 0x000fea0003800000 */
[----:B------:R-:W-:Y:S05]  /*1db0*/  @P0 BRA `(.L_x_13665) ;  /* 0x0000008000000947 */ /* 0x000fea0003800000 */
[----:B------:R-:W-:Y:S05]  /*1dc0*/  BRA `(.L_x_13666) ;  /* 0x0000009000007947 */ /* 0x000fea0003800000 */
.L_x_13664:
[----:B-----5:R-:W-:-:S05]  /*1dd0*/  HADD2.F32 R88, -RZ, R19.H1_H1 ;  /* 0x30000013ff587230 */ /* 0x020fca0000004100 */
[----:B------:R-:W-:Y:S01]  /*1de0*/  FADD.FTZ R113, R88, R113 ;  /* 0x0000007158717221 */ /* 0x000fe20000010000 */
[----:B------:R-:W-:Y:S05]  /*1df0*/  BRA `(.L_x_13665) ;  /* 0x0000004000007947 */ /* 0x000fea0003800000 */
.L_x_13663:
[----:B-----5:R-:W-:Y:S02]  /*1e00*/  HADD2.F32 R88, -RZ, R23.H1_H1 ;  /* 0x30000017ff587230 */ /* 0x020fe40000004100 */
[----:B------:R-:W-:-:S03]  /*1e10*/  @P2 HADD2.F32 R90, -RZ, R19.H1_H1 ;  /* 0x30000013ff5a2230 */ /* 0x000fc60000004100 */
[----:B------:R-:W-:-:S04]  /*1e20*/  FADD.FTZ R113, R88, R113 ;  /* 0x0000007158717221 */ /* 0x000fc80000010000 */
[----:B------:R-:W-:-:S05]  /*1e30*/  @P2 FADD.FTZ R113, R90, R113 ;  /* 0x000000715a712221 */ /* 0x000fca0000010000 */
.L_x_13665:
[----:B------:R-:W-:-:S04]  /*1e40*/  F2FP.PACK_AB R88, RZ, R113 ;  /* 0x00000071ff58723e */ /* 0x000fc800000000ff */
[----:B------:R-:W-:Y:S02]  /*1e50*/  PRMT R15, R15, 0x5410, R88 ;  /* 0x000054100f0f7816 */ /* 0x000fe40000000058 */
.L_x_13666:
        /* <DEDUP_REMOVED lines=19> */
.L_x_13668:
[----:B-----5:R-:W-:-:S05]  /*1f90*/  HADD2.F32 R103, -RZ, R16.H0_H0 ;  /* 0x20000010ff677230 */ /* 0x020fca0000004100 */
[----:B------:R-:W-:Y:S01]  /*1fa0*/  FADD.FTZ R102, R103, R102 ;  /* 0x0000006667667221 */ /* 0x000fe20000010000 */
[----:B------:R-:W-:Y:S05]  /*1fb0*/  BRA `(.L_x_13669) ;  /* 0x0000004000007947 */ /* 0x000fea0003800000 */
.L_x_13667:
[----:B-1---5:R-:W-:Y:S02]  /*1fc0*/  HADD2.F32 R103, -RZ, R20.H0_H0 ;  /* 0x20000014ff677230 */ /* 0x022fe40000004100 */
[----:B------:R-:W-:-:S03]  /*1fd0*/  @P2 HADD2.F32 R105, -RZ, R16.H0_H0 ;  /* 0x20000010ff692230 */ /* 0x000fc60000004100 */
[----:B------:R-:W-:-:S04]  /*1fe0*/  FADD.FTZ R102, R103, R102 ;  /* 0x0000006667667221 */ /* 0x000fc80000010000 */
[----:B------:R-:W-:-:S05]  /*1ff0*/  @P2 FADD.FTZ R102, R105, R102 ;  /* 0x0000006669662221 */ /* 0x000fca0000010000 */
.L_x_13669:
[----:B------:R-:W-:-:S04]  /*2000*/  F2FP.PACK_AB R103, RZ, R102 ;  /* 0x00000066ff67723e */ /* 0x000fc800000000ff */
[----:B------:R-:W-:Y:S02]  /*2010*/  PRMT R12, R103, 0x7610, R12 ;  /* 0x00007610670c7816 */ /* 0x000fe4000000000c */
.L_x_13670:
[----:B------:R-:W-:Y:S01]  /*2020*/  HADD2.F32 R104, -RZ, R88.H1_H1 ;  /* 0x30000058ff687230 */ /* 0x000fe20000004100 */
[----:B------:R-:W-:Y:S05]  /*2030*/  @P3 BRA `(.L_x_13671) ;  /* 0x0000008000003947 */ /* 0x000fea0003800000 */
[----:B------:R-:W-:-:S04]  /*2040*/  ISETP.NE.U32.AND P1, PT, RZ, c[0x0][0x180], PT ;  /* 0x00006000ff007a0c */ /* 0x000fc80003f25070 */
[----:B------:R-:W-:-:S13]  /*2050*/  ISETP.NE.AND.EX P1, PT, RZ, c[0x0][0x184], PT, P1 ;  /* 0x00006100ff007a0c */ /* 0x000fda0003f25310 */
[----:B------:R-:W-:Y:S05]  /*2060*/  @P1 BRA `(.L_x_13672) ;  /* 0x0000002000001947 */ /* 0x000fea0003800000 */
[----:B------:R-:W-:Y:S05]  /*2070*/  @P0 BRA `(.L_x_13673) ;  /* 0x0000008000000947 */ /* 0x000fea0003800000 */
[----:B------:R-:W-:Y:S05]  /*2080*/  BRA `(.L_x_13674) ;  /* 0x0000009000007947 */ /* 0x000fea0003800000 */
.L_x_13672:
[----:B-----5:R-:W-:-:S05]  /*2090*/  HADD2.F32 R103, -RZ, R16.H1_H1 ;  /* 0x30000010ff677230 */ /* 0x020fca0000004100 */
[----:B------:R-:W-:Y:S01]  /*20a0*/  FADD.FTZ R104, R103, R104 ;  /* 0x0000006867687221 */ /* 0x000fe20000010000 */
[----:B------:R-:W-:Y:S05]  /*20b0*/  BRA `(.L_x_13673) ;  /* 0x0000004000007947 */ /* 0x000fea0003800000 */
.L_x_13671:
[----:B-----5:R-:W-:Y:S02]  /*20c0*/  HADD2.F32 R103, -RZ, R20.H1_H1 ;  /* 0x30000014ff677230 */ /* 0x020fe40000004100 */
[----:B------:R-:W-:-:S03]  /*20d0*/  @P2 HADD2.F32 R105, -RZ, R16.H1_H1 ;  /* 0x30000010ff692230 */ /* 0x000fc60000004100 */
[----:B------:R-:W-:-:S04]  /*20e0*/  FADD.FTZ R104, R103, R104 ;  /* 0x0000006867687221 */ /* 0x000fc80000010000 */
[----:B------:R-:W-:-:S05]  /*20f0*/  @P2 FADD.FTZ R104, R105, R104 ;  /* 0x0000006869682221 */ /* 0x000fca0000010000 */
.L_x_13673:
[----:B------:R-:W-:-:S04]  /*2100*/  F2FP.PACK_AB R88, RZ, R104 ;  /* 0x00000068ff58723e */ /* 0x000fc800000000ff */
[----:B------:R-:W-:Y:S02]  /*2110*/  PRMT R12, R12, 0x5410, R88 ;  /* 0x000054100c0c7816 */ /* 0x000fe40000000058 */
.L_x_13674:
[----:B------:R-:W-:Y:S01]  /*2120*/  HADD2.F32 R103, -RZ, R89.H0_H0 ;  /* 0x20000059ff677230 */ /* 0x000fe20000004100 */
[----:B------:R-:W-:Y:S05]  /*2130*/  @P3 BRA `(.L_x_13675) ;  /* 0x0000008000003947 */ /* 0x000fea0003800000 */
[----:B------:R-:W-:-:S04]  /*2140*/  ISETP.NE.U32.AND P1, PT, RZ, c[0x0][0x180], PT ;  /* 0x00006000ff007a0c */ /* 0x000fc80003f25070 */
[----:B------:R-:W-:-:S13]  /*2150*/  ISETP.NE.AND.EX P1, PT, RZ, c[0x0][0x184], PT, P1 ;  /* 0x00006100ff007a0c */ /* 0x000fda0003f25310 */
[----:B------:R-:W-:Y:S05]  /*2160*/  @P1 BRA `(.L_x_13676) ;  /* 0x0000002000001947 */ /* 0x000fea0003800000 */
[----:B------:R-:W-:Y:S05]  /*2170*/  @P0 BRA `(.L_x_13677) ;  /* 0x0000008000000947 */ /* 0x000fea0003800000 */
[----:B------:R-:W-:Y:S05]  /*2180*/  BRA `(.L_x_13678) ;  /* 0x0000009000007947 */ /* 0x000fea0003800000 */
.L_x_13676:
[----:B-----5:R-:W-:-:S05]  /*2190*/  HADD2.F32 R88, -RZ, R17.H0_H0 ;  /* 0x20000011ff587230 */ /* 0x020fca0000004100 */
[----:B------:R-:W-:Y:S01]  /*21a0*/  FADD.FTZ R103, R88, R103 ;  /* 0x0000006758677221 */ /* 0x000fe20000010000 */
[----:B------:R-:W-:Y:S05]  /*21b0*/  BRA `(.L_x_13677) ;  /* 0x0000004000007947 */ /* 0x000fea0003800000 */
.L_x_13675:
[----:B-----5:R-:W-:Y:S02]  /*21c0*/  HADD2.F32 R88, -RZ, R21.H0_H0 ;  /* 0x20000015ff587230 */ /* 0x020fe40000004100 */
[----:B------:R-:W-:-:S03]  /*21d0*/  @P2 HADD2.F32 R114, -RZ, R17.H0_H0 ;  /* 0x20000011ff722230 */ /* 0x000fc60000004100 */
[----:B------:R-:W-:-:S04]  /*21e0*/  FADD.FTZ R103, R88, R103 ;  /* 0x0000006758677221 */ /* 0x000fc80000010000 */
[----:B------:R-:W-:-:S05]  /*21f0*/  @P2 FADD.FTZ R103, R114, R103 ;  /* 0x0000006772672221 */ /* 0x000fca0000010000 */
.L_x_13677:
[----:B------:R-:W-:-:S04]  /*2200*/  F2FP.PACK_AB R88, RZ, R103 ;  /* 0x00000067ff58723e */ /* 0x000fc800000000ff */
[----:B------:R-:W-:Y:S02]  /*2210*/  PRMT R13, R88, 0x7610, R13 ;  /* 0x00007610580d7816 */ /* 0x000fe4000000000d */
.L_x_13678:
[----:B------:R-:W-:Y:S01]  /*2220*/  HADD2.F32 R114, -RZ, R89.H1_H1 ;  /* 0x30000059ff727230 */ /* 0x000fe20000004100 */
[----:B------:R-:W-:Y:S05]  /*2230*/  @P3 BRA `(.L_x_13679) ;  /* 0x0000008000003947 */ /* 0x000fea0003800000 */
[----:B------:R-:W-:-:S04]  /*2240*/  ISETP.NE.U32.AND P1, PT, RZ, c[0x0][0x180], PT ;  /* 0x00006000ff007a0c */ /* 0x000fc80003f25070 */
[----:B------:R-:W-:-:S13]  /*2250*/  ISETP.NE.AND.EX P1, PT, RZ, c[0x0][0x184], PT, P1 ;  /* 0x00006100ff007a0c */ /* 0x000fda0003f25310 */
[----:B------:R-:W-:Y:S05]  /*2260*/  @P1 BRA `(.L_x_13680) ;  /* 0x0000002000001947 */ /* 0x000fea0003800000 */
[----:B------:R-:W-:Y:S05]  /*2270*/  @P0 BRA `(.L_x_13681) ;  /* 0x0000008000000947 */ /* 0x000fea0003800000 */
[----:B------:R-:W-:Y:S05]  /*2280*/  BRA `(.L_x_13682) ;  /* 0x0000009000007947 */ /* 0x000fea0003800000 */
.L_x_13680:
[----:B-----5:R-:W-:-:S05]  /*2290*/  HADD2.F32 R89, -RZ, R17.H1_H1 ;  /* 0x30000011ff597230 */ /* 0x020fca0000004100 */
[----:B------:R-:W-:Y:S01]  /*22a0*/  FADD.FTZ R114, R89, R114 ;  /* 0x0000007259727221 */ /* 0x000fe20000010000 */
[----:B------:R-:W-:Y:S05]  /*22b0*/  BRA `(.L_x_13681) ;  /* 0x0000004000007947 */ /* 0x000fea0003800000 */
.L_x_13679:
[----:B-----5:R-:W-:Y:S02]  /*22c0*/  HADD2.F32 R89, -RZ, R21.H1_H1 ;  /* 0x30000015ff597230 */ /* 0x020fe40000004100 */
[----:B------:R-:W-:-:S03]  /*22d0*/  @P2 HADD2.F32 R105, -RZ, R17.H1_H1 ;  /* 0x30000011ff692230 */ /* 0x000fc60000004100 */
[----:B------:R-:W-:-:S04]  /*22e0*/  FADD.FTZ R114, R89, R114 ;  /* 0x0000007259727221 */ /* 0x000fc80000010000 */
[----:B------:R-:W-:-:S05]  /*22f0*/  @P2 FADD.FTZ R114, R105, R114 ;  /* 0x0000007269722221 */ /* 0x000fca0000010000 */
.L_x_13681:
[----:B------:R-:W-:-:S04]  /*2300*/  F2FP.PACK_AB R88, RZ, R114 ;  /* 0x00000072ff58723e */ /* 0x000fc800000000ff */
[----:B------:R-:W-:Y:S02]  /*2310*/  PRMT R13, R13, 0x5410, R88 ;  /* 0x000054100d0d7816 */ /* 0x000fe40000000058 */
.L_x_13682:
[----:B------:R-:W-:Y:S01]  /*2320*/  HADD2.F32 R105, -RZ, R90.H0_H0 ;  /* 0x2000005aff697230 */ /* 0x000fe20000004100 */
[----:B------:R-:W-:Y:S05]  /*2330*/  @P3 BRA `(.L_x_13683) ;  /* 0x0000008000003947 */ /* 0x000fea0003800000 */
[----:B------:R-:W-:-:S04]  /*2340*/  ISETP.NE.U32.AND P1, PT, RZ, c[0x0][0x180], PT ;  /* 0x00006000ff007a0c */ /* 0x000fc80003f25070 */
[----:B------:R-:W-:-:S13]  /*2350*/  ISETP.NE.AND.EX P1, PT, RZ, c[0x0][0x184], PT, P1 ;  /* 0x00006100ff007a0c */ /* 0x000fda0003f25310 */
[----:B------:R-:W-:Y:S05]  /*2360*/  @P1 BRA `(.L_x_13684) ;  /* 0x0000002000001947 */ /* 0x000fea0003800000 */
[----:B------:R-:W-:Y:S05]  /*2370*/  @P0 BRA `(.L_x_13685) ;  /* 0x0000008000000947 */ /* 0x000fea0003800000 */
[----:B------:R-:W-:Y:S05]  /*2380*/  BRA `(.L_x_13686) ;  /* 0x0000009000007947 */ /* 0x000fea0003800000 */
.L_x_13684:
[----:B-----5:R-:W-:-:S05]  /*2390*/  HADD2.F32 R88, -RZ, R18.H0_H0 ;  /* 0x20000012ff587230 */ /* 0x020fca0000004100 */
[----:B------:R-:W-:Y:S01]  /*23a0*/  FADD.FTZ R105, R88, R105 ;  /* 0x0000006958697221 */ /* 0x000fe20000010000 */
[----:B------:R-:W-:Y:S05]  /*23b0*/  BRA `(.L_x_13685) ;  /* 0x0000004000007947 */ /* 0x000fea0003800000 */
.L_x_13683:
[----:B-----5:R-:W-:Y:S02]  /*23c0*/  HADD2.F32 R88, -RZ, R22.H0_H0 ;  /* 0x20000016ff587230 */ /* 0x020fe40000004100 */
[----:B------:R-:W-:-:S03]  /*23d0*/  @P2 HADD2.F32 R116, -RZ, R18.H0_H0 ;  /* 0x20000012ff742230 */ /* 0x000fc60000004100 */
[----:B------:R-:W-:-:S04]  /*23e0*/  FADD.FTZ R105, R88, R105 ;  /* 0x0000006958697221 */ /* 0x000fc80000010000 */
[----:B------:R-:W-:-:S05]  /*23f0*/  @P2 FADD.FTZ R105, R116, R105 ;  /* 0x0000006974692221 */ /* 0x000fca0000010000 */
.L_x_13685:
[----:B------:R-:W-:-:S04]  /*2400*/  F2FP.PACK_AB R88, RZ, R105 ;  /* 0x00000069ff58723e */ /* 0x000fc800000000ff */
[----:B------:R-:W-:Y:S02]  /*2410*/  PRMT R14, R88, 0x7610, R14 ;  /* 0x00007610580e7816 */ /* 0x000fe4000000000e */
.L_x_13686:
[----:B------:R-:W-:Y:S01]  /*2420*/  HADD2.F32 R116, -RZ, R90.H1_H1 ;  /* 0x3000005aff747230 */ /* 0x000fe20000004100 */
[----:B------:R-:W-:Y:S05]  /*2430*/  @P3 BRA `(.L_x_13687) ;  /* 0x0000008000003947 */ /* 0x000fea0003800000 */
[----:B------:R-:W-:-:S04]  /*2440*/  ISETP.NE.U32.AND P1, PT, RZ, c[0x0][0x180], PT ;  /* 0x00006000ff007a0c */ /* 0x000fc80003f25070 */
[----:B------:R-:W-:-:S13]  /*2450*/  ISETP.NE.AND.EX P1, PT, RZ, c[0x0][0x184], PT, P1 ;  /* 0x00006100ff007a0c */ /* 0x000fda0003f25310 */
[----:B------:R-:W-:Y:S05]  /*2460*/  @P1 BRA `(.L_x_13688) ;  /* 0x0000002000001947 */ /* 0x000fea0003800000 */
[----:B------:R-:W-:Y:S05]  /*2470*/  @P0 BRA `(.L_x_13689) ;  /* 0x0000008000000947 */ /* 0x000fea0003800000 */
[----:B------:R-:W-:Y:S05]  /*2480*/  BRA `(.L_x_13690) ;  /* 0x0000009000007947 */ /* 0x000fea0003800000 */
.L_x_13688:
[----:B-----5:R-:W-:-:S05]  /*2490*/  HADD2.F32 R89, -RZ, R18.H1_H1 ;  /* 0x30000012ff597230 */ /* 0x020fca0000004100 */
[----:B------:R-:W-:Y:S01]  /*24a0*/  FADD.FTZ R116, R89, R116 ;  /* 0x0000007459747221 */ /* 0x000fe20000010000 */
[----:B------:R-:W-:Y:S05]  /*24b0*/  BRA `(.L_x_13689) ;  /* 0x0000004000007947 */ /* 0x000fea0003800000 */
.L_x_13687:
[----:B-----5:R-:W-:Y:S02]  /*24c0*/  HADD2.F32 R89, -RZ, R22.H1_H1 ;  /* 0x30000016ff597230 */ /* 0x020fe40000004100 */
[----:B------:R-:W-:-:S03]  /*24d0*/  @P2 HADD2.F32 R115, -RZ, R18.H1_H1 ;  /* 0x30000012ff732230 */ /* 0x000fc60000004100 */
[----:B------:R-:W-:-:S04]  /*24e0*/  FADD.FTZ R116, R89, R116 ;  /* 0x0000007459747221 */ /* 0x000fc80000010000 */
[----:B------:R-:W-:-:S05]  /*24f0*/  @P2 FADD.FTZ R116, R115, R116 ;  /* 0x0000007473742221 */ /* 0x000fca0000010000 */
.L_x_13689:
[----:B------:R-:W-:-:S04]  /*2500*/  F2FP.PACK_AB R88, RZ, R116 ;  /* 0x00000074ff58723e */ /* 0x000fc800000000ff */
[----:B------:R-:W-:Y:S02]  /*2510*/  PRMT R14, R14, 0x5410, R88 ;  /* 0x000054100e0e7816 */ /* 0x000fe40000000058 */
.L_x_13690:
[----:B------:R-:W-:Y:S01]  /*2520*/  HADD2.F32 R115, -RZ, R91.H0_H0 ;  /* 0x2000005bff737230 */ /* 0x000fe20000004100 */
[----:B------:R-:W-:Y:S05]  /*2530*/  @P3 BRA `(.L_x_13691) ;  /* 0x0000008000003947 */ /* 0x000fea0003800000 */
[----:B------:R-:W-:-:S04]  /*2540*/  ISETP.NE.U32.AND P1, PT, RZ, c[0x0][0x180], PT ;  /* 0x00006000ff007a0c */ /* 0x000fc80003f25070 */
[----:B------:R-:W-:-:S13]  /*2550*/  ISETP.NE.AND.EX P1, PT, RZ, c[0x0][0x184], PT, P1 ;  /* 0x00006100ff007a0c */ /* 0x000fda0003f25310 */
[----:B------:R-:W-:Y:S05]  /*2560*/  @P1 BRA `(.L_x_13692) ;  /* 0x0000002000001947 */ /* 0x000fea0003800000 */
[----:B------:R-:W-:Y:S05]  /*2570*/  @P0 BRA `(.L_x_13693) ;  /* 0x0000008000000947 */ /* 0x000fea0003800000 */
[----:B------:R-:W-:Y:S05]  /*2580*/  BRA `(.L_x_13694) ;  /* 0x0000009000007947 */ /* 0x000fea0003800000 */
.L_x_13692:
[----:B-----5:R-:W-:-:S05]  /*2590*/  HADD2.F32 R88, -RZ, R19.H0_H0 ;  /* 0x20000013ff587230 */ /* 0x020fca0000004100 */
[----:B------:R-:W-:Y:S01]  /*25a0*/  FADD.FTZ R115, R88, R115 ;  /* 0x0000007358737221 */ /* 0x000fe20000010000 */
[----:B------:R-:W-:Y:S05]  /*25b0*/  BRA `(.L_x_13693) ;  /* 0x0000004000007947 */ /* 0x000fea0003800000 */
.L_x_13691:
[----:B-----5:R-:W-:Y:S02]  /*25c0*/  HADD2.F32 R88, -RZ, R23.H0_H0 ;  /* 0x20000017ff587230 */ /* 0x020fe40000004100 */
[----:B------:R-:W-:-:S03]  /*25d0*/  @P2 HADD2.F32 R90, -RZ, R19.H0_H0 ;  /* 0x20000013ff5a2230 */ /* 0x000fc60000004100 */
[----:B------:R-:W-:-:S04]  /*25e0*/  FADD.FTZ R115, R88, R115 ;  /* 0x0000007358737221 */ /* 0x000fc80000010000 */
[----:B------:R-:W-:-:S05]  /*25f0*/  @P2 FADD.FTZ R115, R90, R115 ;  /* 0x000000735a732221 */ /* 0x000fca0000010000 */
.L_x_13693:
[----:B------:R-:W-:-:S04]  /*2600*/  F2FP.PACK_AB R88, RZ, R115 ;  /* 0x00000073ff58723e */ /* 0x000fc800000000ff */
[----:B------:R-:W-:Y:S02]  /*2610*/  PRMT R15, R88, 0x7610, R15 ;  /* 0x00007610580f7816 */ /* 0x000fe4000000000f */
.L_x_13694:
[----:B------:R-:W-:Y:S01]  /*2620*/  HADD2.F32 R117, -RZ, R91.H1_H1 ;  /* 0x3000005bff757230 */ /* 0x000fe20000004100 */
[----:B------:R-:W-:Y:S05]  /*2630*/  @P3 BRA `(.L_x_13695) ;  /* 0x0000008000003947 */ /* 0x000fea0003800000 */
[----:B------:R-:W-:-:S04]  /*2640*/  ISETP.NE.U32.AND P1, PT, RZ, c[0x0][0x180], PT ;  /* 0x00006000ff007a0c */ /* 0x000fc80003f25070 */
[----:B------:R-:W-:-:S13]  /*2650*/  ISETP.NE.AND.EX P1, PT, RZ, c[0x0][0x184], PT, P1 ;  /* 0x00006100ff007a0c */ /* 0x000fda0003f25310 */
[----:B------:R-:W-:Y:S05]  /*2660*/  @P1 BRA `(.L_x_13696) ;  /* 0x0000002000001947 */ /* 0x000fea0003800000 */
[----:B------:R-:W-:Y:S05]  /*2670*/  @P0 BRA `(.L_x_13697) ;  /* 0x0000008000000947 */ /* 0x000fea0003800000 */
[----:B------:R-:W-:Y:S05]  /*2680*/  BRA `(.L_x_13698) ;  /* 0x0000009000007947 */ /* 0x000fea0003800000 */
.L_x_13696:
[----:B-----5:R-:W-:-:S05]  /*2690*/  HADD2.F32 R88, -RZ, R19.H1_H1 ;  /* 0x30000013ff587230 */ /* 0x020fca0000004100 */
[----:B------:R-:W-:Y:S01]  /*26a0*/  FADD.FTZ R117, R88, R117 ;  /* 0x0000007558757221 */ /* 0x000fe20000010000 */
[----:B------:R-:W-:Y:S05]  /*26b0*/  BRA `(.L_x_13697) ;  /* 0x0000004000007947 */ /* 0x000fea0003800000 */
.L_x_13695:
[----:B-----5:R-:W-:Y:S02]  /*26c0*/  HADD2.F32 R88, -RZ, R23.H1_H1 ;  /* 0x30000017ff587230 */ /* 0x020fe40000004100 */
[----:B------:R-:W-:-:S03]  /*26d0*/  @P2 HADD2.F32 R90, -RZ, R19.H1_H1 ;  /* 0x30000013ff5a2230 */ /* 0x000fc60000004100 */
[----:B------:R-:W-:-:S04]  /*26e0*/  FADD.FTZ R117, R88, R117 ;  /* 0x0000007558757221 */ /* 0x000fc80000010000 */
[----:B------:R-:W-:-:S05]  /*26f0*/  @P2 FADD.FTZ R117, R90, R117 ;  /* 0x000000755a752221 */ /* 0x000fca0000010000 */
.L_x_13697:
[----:B------:R-:W-:-:S04]  /*2700*/  F2FP.PACK_AB R88, RZ, R117 ;  /* 0x00000075ff58723e */ /* 0x000fc800000000ff */
[----:B------:R-:W-:Y:S02]  /*2710*/  PRMT R15, R15, 0x5410, R88 ;  /* 0x000054100f0f7816 */ /* 0x000fe40000000058 */
.L_x_13698:
        /* <DEDUP_REMOVED lines=45> */
.L_x_13703:
        /* <DEDUP_REMOVED lines=84> */
.L_x_13704:
        /* <DEDUP_REMOVED lines=12> */
[----:B------:R-:W-:Y:S01]  /*2ff0*/  @!P1 IADD3 R119, R121, R119, RZ ;  /* 0x0000007779779210 */ /* 0x000fe20007ffe0ff */
[----:B------:R-:W-:-:S06]  /*3000*/  HFMA2.MMA R121, -RZ, RZ, 0, 0 ;  /* 0x00000000ff797435 */ /* 0x000fcc00000001ff */
[----:B------:R-:W-:-:S04]  /*3010*/  @!P1 MOV R121, 0x400 ;  /* 0x0000040000799802 */ /* 0x000fc80000000f00 */
[----:B0-----:R0:W-:Y:S01]  /*3020*/  I2F R89, R121 ;  /* 0x0000007900597306 */ /* 0x0011e20000201400 */
[----:B------:R-:W1:Y:S04]  /*3030*/  SHFL.DOWN PT, R120, R121, 0x2, 0x1f ;  /* 0x08401f0079787f89 */ /* 0x000e6800000e0000 */
[----:B------:R1:W2:Y:S02]  /*3040*/  @!P1 LDS.64 R90, [R119.X8] ;  /* 0x00000000775a9984 */ /* 0x0002a40000008a00 */
[----:B-1----:R-:W-:Y:S02]  /*3050*/  IADD3 R119, R120, R121, RZ ;  /* 0x0000007978777210 */ /* 0x002fe40007ffe0ff */
[----:B------:R-:W-:Y:S03]  /*3060*/  I2F R120, R120 ;  /* 0x0000007800787306 */ /* 0x000fe60000201400 */
[----:B0-----:R-:W0:Y:S05]  /*3070*/  SHFL.DOWN PT, R121, R119, 0x1, 0x1f ;  /* 0x08201f0077797f89 */ /* 0x001e2a00000e0000 */
[----:B------:R-:W1:Y:S01]  /*3080*/  I2F R88, R119 ;  /* 0x0000007700587306 */ /* 0x000e620000201400 */
[----:B--2---:R-:W2:Y:S07]  /*3090*/  SHFL.DOWN PT, R125, R90, 0x2, 0x1f ;  /* 0x08401f005a7d7f89 */ /* 0x004eae00000e0000 */
[----:B-1----:R-:W1:Y:S01]  /*30a0*/  MUFU.RCP R122, R88 ;  /* 0x00000058007a7308 */ /* 0x002e620000001000 */
[----:B------:R-:W3:Y:S01]  /*30b0*/  SHFL.DOWN PT, R123, R91, 0x2, 0x1f ;  /* 0x08401f005b7b7f89 */ /* 0x000ee200000e0000 */
[----:B0-----:R-:W-:-:S06]  /*30c0*/  IADD3 R119, R119, R121, RZ ;  /* 0x0000007977777210 */ /* 0x001fcc0007ffe0ff */
[----:B------:R-:W-:Y:S08]  /*30d0*/  I2F R121, R121 ;  /* 0x0000007900797306 */ /* 0x000ff00000201400 */
[----:B------:R-:W0:Y:S01]  /*30e0*/  I2F R119, R119 ;  /* 0x0000007700777306 */ /* 0x000e220000201400 */
[C---:B--2---:R-:W-:Y:S02]  /*30f0*/  FMUL.FTZ R124, R125.reuse, R120 ;  /* 0x000000787d7c7220 */ /* 0x044fe40000410000 */
[----:B------:R-:W-:-:S02]  /*3100*/  FADD.FTZ R125, -R125, R90 ;  /* 0x0000005a7d7d7221 */ /* 0x000fc40000010100 */
[----:B------:R-:W-:Y:S02]  /*3110*/  FFMA.FTZ R124, R89, R90, R124 ;  /* 0x0000005a597c7223 */ /* 0x000fe4000001007c */
[----:B------:R-:W-:Y:S02]  /*3120*/  FMUL.FTZ R125, R125, R125 ;  /* 0x0000007d7d7d7220 */ /* 0x000fe40000410000 */
[----:B-1----:R-:W-:Y:S01]  /*3130*/  FMUL.FTZ R124, R122, R124 ;  /* 0x0000007c7a7c7220 */ /* 0x002fe20000410000 */
[----:B0-----:R-:W0:Y:S01]  /*3140*/  MUFU.RCP R119, R119 ;  /* 0x0000007700777308 */ /* 0x001e220000001000 */
[----:B------:R-:W-:Y:S02]  /*3150*/  FMUL.FTZ R125, R125, R89 ;  /* 0x000000597d7d7220 */ /* 0x000fe40000410000 */
[----:B---3--:R-:W-:Y:S01]  /*3160*/  FADD.FTZ R123, R123, R91 ;  /* 0x0000005b7b7b7221 */ /* 0x008fe20000010000 */
[----:B------:R-:W1:Y:S01]  /*3170*/  SHFL.DOWN PT, R89, R124, 0x1, 0x1f ;  /* 0x08201f007c597f89 */ /* 0x000e6200000e0000 */
[----:B------:R-:W-:-:S04]  /*3180*/  FMUL.FTZ R125, R125, R120 ;  /* 0x000000787d7d7220 */ /* 0x000fc80000410000 */
[----:B------:R-:W-:Y:S02]  /*3190*/  FFMA.FTZ R123, R122, R125, R123 ;  /* 0x0000007d7a7b7223 */ /* 0x000fe4000001007b */
[----:B------:R-:W2:Y:S04]  /*31a0*/  S2R R125, SR_TID.X ;  /* 0x00000000007d7919 */ /* 0x000ea80000002100 */
[----:B------:R-:W3:Y:S01]  /*31b0*/  SHFL.DOWN PT, R90, R123, 0x1, 0x1f ;  /* 0x08201f007b5a7f89 */ /* 0x000ee200000e0000 */
[----:B-1----:R-:W-:Y:S02]  /*31c0*/  FADD.FTZ R91, R124, -R89 ;  /* 0x800000597c5b7221 */ /* 0x002fe40000010000 */
[----:B------:R-:W-:Y:S02]  /*31d0*/  FMUL.FTZ R89, R89, R121 ;  /* 0x0000007959597220 */ /* 0x000fe40000410000 */
[----:B------:R-:W-:-:S02]  /*31e0*/  FMUL.FTZ R91, R91, R91 ;  /* 0x0000005b5b5b7220 */ /* 0x000fc40000410000 */
[C---:B------:R-:W-:Y:S01]  /*31f0*/  FFMA.FTZ R89, R88.reuse, R124, R89 ;  /* 0x0000007c58597223 */ /* 0x040fe20000010059 */
[--C-:B--2---:R-:W-:Y:S01]  /*3200*/  SHF.R.U32.HI R120, RZ, 0x5, R125.reuse ;  /* 0x00000005ff787819 */ /* 0x104fe2000001167d */
[----:B------:R-:W-:Y:S02]  /*3210*/  FMUL.FTZ R91, R88, R91 ;  /* 0x0000005b585b7220 */ /* 0x000fe40000410000 */
[----:B0-----:R-:W-:Y:S01]  /*3220*/  FMUL.FTZ R89, R119, R89 ;  /* 0x0000005977597220 */ /* 0x001fe20000410000 */
        /* <DEDUP_REMOVED lines=67> */
[----:B------:R-:W-:Y:S01]  /*3660*/  F2FP.PACK_AB R90, R8, R7 ;  /* 0x00000007085a723e */ /* 0x000fe200000000ff */
[----:B------:R-:W-:Y:S01]  /*3670*/  FFMA.FTZ R91, R50, R123, R82 ;  /* 0x0000007b325b7223 */ /* 0x000fe20000010052 */
[----:B------:R-:W-:Y:S01]  /*3680*/  LEA.HI.X R7, R4, c[0x0][0x20c], RZ, 0x4, P1 ;  /* 0x0000830004077a11 */ /* 0x000fe200008f24ff */
[----:B------:R-:W-:Y:S01]  /*3690*/  FFMA.FTZ R5, R54, R121, R86 ;  /* 0x0000007936057223 */ /* 0x000fe20000010056 */
[----:B------:R-:W-:Y:S01]  /*36a0*/  F2FP.PACK_AB R88, R88, R3 ;  /* 0x000000035858723e */ /* 0x000fe200000000ff */
[C---:B------:R-:W-:Y:S01]  /*36b0*/  FMUL.FTZ R3, R119.reuse, R110 ;  /* 0x0000006e77037220 */ /* 0x040fe20000410000 */
[----:B------:R-:W-:Y:S01]  /*36c0*/  F2FP.PACK_AB R91, R92, R91 ;  /* 0x0000005b5c5b723e */ /* 0x000fe200000000ff */
[----:B------:R-:W-:Y:S01]  /*36d0*/  FMUL.FTZ R4, R119, R113 ;  /* 0x0000007177047220 */ /* 0x000fe20000410000 */
[----:B------:R-:W-:Y:S01]  /*36e0*/  F2FP.PACK_AB R89, R10, R5 ;  /* 0x000000050a59723e */ /* 0x000fe200000000ff */
[----:B------:R-:W-:-:S02]  /*36f0*/  FFMA.FTZ R3, R34, R3, R66 ;  /* 0x0000000322037223 */ /* 0x000fc40000010042 */
[----:B------:R-:W-:Y:S02]  /*3700*/  FFMA.FTZ R92, R35, R4, R67 ;  /* 0x00000004235c7223 */ /* 0x000fe40000010043 */
[C---:B------:R-:W-:Y:S01]  /*3710*/  FMUL.FTZ R9, R119.reuse, R9 ;  /* 0x0000000977097220 */ /* 0x040fe20000410000 */
[----:B------:R0:W-:Y:S01]  /*3720*/  STG.E.128 [R6.64], R88 ;  /* 0x0000005806007986 */ /* 0x0001e2000c101d04 */
[C---:B------:R-:W-:Y:S01]  /*3730*/  FMUL.FTZ R94, R119.reuse, R94 ;  /* 0x0000005e775e7220 */ /* 0x040fe20000410000 */
[----:B------:R-:W-:Y:S01]  /*3740*/  F2FP.PACK_AB R11, R92, R3 ;  /* 0x000000035c0b723e */ /* 0x000fe200000000ff */
        /* <DEDUP_REMOVED lines=15> */
[----:B------:R-:W-:Y:S01]  /*3840*/  FFMA.FTZ R99, R36, R99, R68 ;  /* 0x0000006324637223 */ /* 0x000fe20000010044 */
[----:B------:R-:W-:Y:S01]  /*3850*/  LEA R94, P1, R2, c[0x0][0x208], 0x4 ;  /* 0x00008200025e7a11 */ /* 0x000fe200078220ff */
[----:B0-----:R-:W-:Y:S01]  /*3860*/  FFMA.FTZ R88, R37, R107, R69 ;  /* 0x0000006b25587223 */ /* 0x001fe20000010045 */
[----:B------:R-:W-:Y:S01]  /*3870*/  F2FP.PACK_AB R7, R10, R97 ;  /* 0x000000610a07723e */ /* 0x000fe200000000ff */
[----:B------:R-:W-:-:S02]  /*3880*/  FFMA.FTZ R91, R26, R115, R58 ;  /* 0x000000731a5b7223 */ /* 0x000fc4000001003a */
[----:B------:R-:W-:Y:S01]  /*3890*/  FFMA.FTZ R92, R27, R8, R59 ;  /* 0x000000081b5c7223 */ /* 0x000fe2000001003b */
[----:B------:R-:W-:Y:S01]  /*38a0*/  F2FP.PACK_AB R8, R88, R99 ;  /* 0x000000635808723e */ /* 0x000fe200000000ff */
[C---:B------:R-:W-:Y:S02]  /*38b0*/  FMUL.FTZ R106, R119.reuse, R106 ;  /* 0x0000006a776a7220 */ /* 0x040fe40000410000 */
[C---:B------:R-:W-:Y:S01]  /*38c0*/  FMUL.FTZ R109, R119.reuse, R109 ;  /* 0x0000006d776d7220 */ /* 0x040fe20000410000 */
[----:B------:R-:W-:Y:S01]  /*38d0*/  F2FP.PACK_AB R91, R92, R91 ;  /* 0x0000005b5c5b723e */ /* 0x000fe200000000ff */
        /* <DEDUP_REMOVED lines=9> */
[----:B------:R-:W-:Y:S01]  /*3970*/  F2FP.PACK_AB R5, R96, R5 ;  /* 0x000000056005723e */ /* 0x000fe200000000ff */
        /* <DEDUP_REMOVED lines=11> */
[----:B------:R-:W-:Y:S01]  /*3a30*/  F2FP.PACK_AB R6, R98, R95 ;  /* 0x0000005f6206723e */ /* 0x000fe200000000ff */
[----:B------:R-:W-:Y:S01]  /*3a40*/  FFMA.FTZ R10, R32, R108, R64 ;  /* 0x0000006c200a7223 */ /* 0x000fe20000010040 */
[----:B------:R-:W-:Y:S01]  /*3a50*/  LEA.HI.X R95, R2, c[0x0][0x20c], RZ, 0x4, P1 ;  /* 0x00008300025f7a11 */ /* 0x000fe200008f24ff */
[----:B------:R-:W-:Y:S01]  /*3a60*/  FFMA.FTZ R111, R33, R111, R65 ;  /* 0x0000006f216f7223 */ /* 0x000fe20000010041 */
[----:B------:R-:W-:Y:S01]  /*3a70*/  F2FP.PACK_AB R9, R90, R9 ;  /* 0x000000095a09723e */ /* 0x000fe200000000ff */
[----:B------:R-:W-:Y:S01]  /*3a80*/  FFMA.FTZ R105, R24, R105, R56 ;  /* 0x0000006918697223 */ /* 0x000fe20000010038 */
[----:B------:R-:W-:Y:S01]  /*3a90*/  ISETP.GE.AND P1, PT, R0, c[0x0][0x164], PT ;  /* 0x0000590000007a0c */ /* 0x000fe20003f26270 */
[----:B------:R-:W-:Y:S01]  /*3aa0*/  FFMA.FTZ R116, R25, R116, R57 ;  /* 0x0000007419747223 */ /* 0x000fe20000010039 */
[----:B------:R-:W-:Y:S01]  /*3ab0*/  F2FP.PACK_AB R10, R111, R10 ;  /* 0x0000000a6f0a723e */ /* 0x000fe200000000ff */
[----:B------:R-:W-:Y:S01]  /*3ac0*/  FFMA.FTZ R89, R30, R103, R62 ;  /* 0x000000671e597223 */ /* 0x000fe2000001003e */
[----:B------:R0:W-:Y:S01]  /*3ad0*/  STG.E.128 [R94.64], R4 ;  /* 0x000000045e007986 */ /* 0x0001e2000c101d04 */
[----:B------:R-:W-:Y:S01]  /*3ae0*/  FFMA.FTZ R114, R31, R114, R63 ;  /* 0x000000721f727223 */ /* 0x000fe2000001003f */
[----:B------:R-:W-:Y:S01]  /*3af0*/  F2FP.PACK_AB R90, R116, R105 ;  /* 0x00000069745a723e */ /* 0x000fe200000000ff */
[----:B------:R-:W-:Y:S01]  /*3b00*/  FFMA.FTZ R88, R28, R102, R60 ;  /* 0x000000661c587223 */ /* 0x000fe2000001003c */
[----:B------:R0:W-:Y:S01]  /*3b10*/  STG.E.128 [R92.64], R8 ;  /* 0x000000085c007986 */ /* 0x0001e2000c101d04 */
[----:B------:R-:W-:Y:S01]  /*3b20*/  FFMA.FTZ R3, R29, R104, R61 ;  /* 0x000000681d037223 */ /* 0x000fe2000001003d */
[----:B------:R-:W-:-:S04]  /*3b30*/  F2FP.PACK_AB R89, R114, R89 ;  /* 0x000000597259723e */ /* 0x000fc800000000ff */
[----:B------:R-:W-:-:S05]  /*3b40*/  F2FP.PACK_AB R88, R3, R88 ;  /* 0x000000580358723e */ /* 0x000fca00000000ff */
[----:B------:R0:W-:Y:S02]  /*3b50*/  STG.E.128 [R96.64], R88 ;  /* 0x0000005860007986 */ /* 0x0001e4000c101d04 */
[----:B0----5:R-:W-:Y:S01]  /*3b60*/  @P1 CALL.REL.NOINC `(.L_x_13701) ;  /* 0x0000001000001944 */ /* 0x021fe20003c00000 */
[----:B------:R-:W-:Y:S05]  /*3b70*/  BRA `(.L_x_13702) ;  /* 0xffffc81000007947 */ /* 0x000fea000383ffff */
.L_x_13701:
[----:B------:R-:W-:Y:S05]  /*3b80*/  EXIT ;  /* 0x000000000000794d */ /* 0x000fea0003800000 */
.L_x_13699:
[----:B------:R-:W-:Y:S01]  /*3b90*/  HFMA2.MMA R89, -RZ, RZ, 0, 5.9604644775390625e-08 ;  /* 0x00000001ff597435 */ /* 0x000fe200000001ff */
[----:B------:R-:W-:Y:S02]  /*3ba0*/  MOV R120, R88 ;  /* 0x0000005800787202 */ /* 0x000fe40000000f00 */
[----:B------:R-:W-:Y:S02]  /*3bb0*/  MOV R121, 0x1f ;  /* 0x0000001f00797802 */ /* 0x000fe40000000f00 */
[----:B------:R-:W-:Y:S02]  /*3bc0*/  MOV R91, 0xffffffff ;  /* 0xffffffff005b7802 */ /* 0x000fe40000000f00 */
[----:B------:R-:W-:Y:S02]  /*3bd0*/  MOV R90, 0x3bf0 ;  /* 0x00003bf0005a7802 */ /* 0x000fe40000000f00 */
[----:B-----5:R-:W-:Y:S05]  /*3be0*/  CALL.REL.NOINC `($__internal_43_$__cuda_sm70_shflsync_bfly_p) ;  /* 0x000007c000007944 */ /* 0x020fea0003c00000 */
[----:B-1----:R-:W-:Y:S05]  /*3bf0*/  BRA `(.L_x_13703) ;  /* 0xffffedf000007947 */ /* 0x002fea000383ffff */
.L_x_13700:
[----:B------:R-:W-:Y:S01]  /*3c00*/  HFMA2.MMA R89, -RZ, RZ, 0, 1.1920928955078125e-07 ;  /* 0x00000002ff597435 */ /* 0x000fe200000001ff */
[----:B------:R-:W-:-:S02]  /*3c10*/  MOV R120, R88 ;  /* 0x0000005800787202 */ /* 0x000fc40000000f00 */
[----:B------:R-:W-:Y:S02]  /*3c20*/  MOV R121, 0x1f ;  /* 0x0000001f00797802 */ /* 0x000fe40000000f00 */
[----:B------:R-:W-:Y:S02]  /*3c30*/  MOV R91, 0xffffffff ;  /* 0xffffffff005b7802 */ /* 0x000fe40000000f00 */
[----:B------:R-:W-:Y:S02]  /*3c40*/  MOV R90, 0x3c60 ;  /* 0x00003c60005a7802 */ /* 0x000fe40000000f00 */
[----:B-----5:R-:W-:Y:S05]  /*3c50*/  CALL.REL.NOINC `($__internal_43_$__cuda_sm70_shflsync_bfly_p) ;  /* 0x0000075000007944 */ /* 0x020fea0003c00000 */
[----:B-1----:R-:W-:Y:S01]  /*3c60*/  FADD.FTZ R88, R88, R89 ;  /* 0x0000005958587221 */ /* 0x002fe20000010000 */
[----:B------:R-:W-:Y:S01]  /*3c70*/  HFMA2.MMA R89, -RZ, RZ, 0, 2.384185791015625e-07 ;  /* 0x00000004ff597435 */ /* 0x000fe200000001ff */
[----:B------:R-:W-:Y:S02]  /*3c80*/  MOV R121, 0x1f ;  /* 0x0000001f00797802 */ /* 0x000fe40000000f00 */
[----:B------:R-:W-:Y:S02]  /*3c90*/  MOV R91, 0xffffffff ;  /* 0xffffffff005b7802 */ /* 0x000fe40000000f00 */
[----:B------:R-:W-:-:S02]  /*3ca0*/  MOV R120, R88 ;  /* 0x0000005800787202 */ /* 0x000fc40000000f00 */
[----:B------:R-:W-:Y:S02]  /*3cb0*/  MOV R90, 0x3cd0 ;  /* 0x00003cd0005a7802 */ /* 0x000fe40000000f00 */
[----:B------:R-:W-:Y:S05]  /*3cc0*/  CALL.REL.NOINC `($__internal_43_$__cuda_sm70_shflsync_bfly_p) ;  /* 0x000006e000007944 */ /* 0x000fea0003c00000 */
[----:B-1----:R-:W-:Y:S01]  /*3cd0*/  FADD.FTZ R88, R88, R89 ;  /* 0x0000005958587221 */ /* 0x002fe20000010000 */
[----:B------:R-:W-:Y:S01]  /*3ce0*/  HFMA2.MMA R89, -RZ, RZ, 0, 4.76837158203125e-07 ;  /* 0x00000008ff597435 */ /* 0x000fe200000001ff */
[----:B------:R-:W-:Y:S02]  /*3cf0*/  MOV R121, 0x1f ;  /* 0x0000001f00797802 */ /* 0x000fe40000000f00 */
[----:B------:R-:W-:Y:S02]  /*3d00*/  MOV R91, 0xffffffff ;  /* 0xffffffff005b7802 */ /* 0x000fe40000000f00 */
[----:B------:R-:W-:Y:S02]  /*3d10*/  MOV R120, R88 ;  /* 0x0000005800787202 */ /* 0x000fe40000000f00 */
[----:B------:R-:W-:Y:S02]  /*3d20*/  MOV R90, 0x3d40 ;  /* 0x00003d40005a7802 */ /* 0x000fe40000000f00 */
[----:B------:R-:W-:Y:S05]  /*3d30*/  CALL.REL.NOINC `($__internal_43_$__cuda_sm70_shflsync_bfly_p) ;  /* 0x0000067000007944 */ /* 0x000fea0003c00000 */
[----:B-1----:R-:W-:Y:S01]  /*3d40*/  FADD.FTZ R88, R88, R89 ;  /* 0x0000005958587221 */ /* 0x002fe20000010000 */
[----:B------:R-:W-:Y:S01]  /*3d50*/  HFMA2.MMA R89, -RZ, RZ, 0, 9.5367431640625e-07 ;  /* 0x00000010ff597435 */ /* 0x000fe200000001ff */
[----:B------:R-:W-:-:S02]  /*3d60*/  MOV R121, 0x1f ;  /* 0x0000001f00797802 */ /* 0x000fc40000000f00 */
[----:B------:R-:W-:Y:S02]  /*3d70*/  MOV R91, 0xffffffff ;  /* 0xffffffff005b7802 */ /* 0x000fe40000000f00 */
[----:B------:R-:W-:Y:S02]  /*3d80*/  MOV R120, R88 ;  /* 0x0000005800787202 */ /* 0x000fe40000000f00 */
[----:B------:R-:W-:Y:S02]  /*3d90*/  MOV R90, 0x3db0 ;  /* 0x00003db0005a7802 */ /* 0x000fe40000000f00 */
[----:B------:R-:W-:Y:S05]  /*3da0*/  CALL.REL.NOINC `($__internal_43_$__cuda_sm70_shflsync_bfly_p) ;  /* 0x0000060000007944 */ /* 0x000fea0003c00000 */
[----:B-1----:R-:W-:Y:S01]  /*3db0*/  FADD.FTZ R88, R88, R89 ;  /* 0x0000005958587221 */ /* 0x002fe20000010000 */
[----:B------:R-:W-:-:S03]  /*3dc0*/  MOV R121, 0x1f ;  /* 0x0000001f00797802 */ /* 0x000fc60000000f00 */
        /* <DEDUP_REMOVED lines=66> */
[----:B------:R-:W-:Y:S01]  /*41f0*/  FFMA.FTZ R120, R120, R120, R89 ;  /* 0x0000007878787223 */ /* 0x000fe20000010059 */
[----:B------:R-:W-:-:S06]  /*4200*/  HFMA2.MMA R89, -RZ, RZ, 0, 5.9604644775390625e-08 ;  /* 0x00000001ff597435 */ /* 0x000fcc00000001ff */
[----:B------:R-:W-:Y:S05]  /*4210*/  CALL.REL.NOINC `($__internal_43_$__cuda_sm70_shflsync_bfly_p) ;  /* 0x0000019000007944 */ /* 0x000fea0003c00000 */
[----:B-1----:R-:W-:Y:S01]  /*4220*/  FADD.FTZ R120, R120, R89 ;  /* 0x0000005978787221 */ /* 0x002fe20000010000 */
[----:B------:R-:W-:Y:S01]  /*4230*/  HFMA2.MMA R89, -RZ, RZ, 0, 1.1920928955078125e-07 ;  /* 0x00000002ff597435 */ /* 0x000fe200000001ff */
[----:B------:R-:W-:Y:S02]  /*4240*/  MOV R121, 0x1f ;  /* 0x0000001f00797802 */ /* 0x000fe40000000f00 */
[----:B------:R-:W-:Y:S02]  /*4250*/  MOV R91, 0xffffffff ;  /* 0xffffffff005b7802 */ /* 0x000fe40000000f00 */
[----:B------:R-:W-:Y:S02]  /*4260*/  MOV R90, 0x4280 ;  /* 0x00004280005a7802 */ /* 0x000fe40000000f00 */
[----:B------:R-:W-:Y:S05]  /*4270*/  CALL.REL.NOINC `($__internal_43_$__cuda_sm70_shflsync_bfly_p) ;  /* 0x0000013000007944 */ /* 0x000fea0003c00000 */
[----:B-1----:R-:W-:Y:S01]  /*4280*/  FADD.FTZ R120, R120, R89 ;  /* 0x0000005978787221 */ /* 0x002fe20000010000 */
[----:B------:R-:W-:Y:S01]  /*4290*/  HFMA2.MMA R89, -RZ, RZ, 0, 2.384185791015625e-07 ;  /* 0x00000004ff597435 */ /* 0x000fe200000001ff */
[----:B------:R-:W-:Y:S02]  /*42a0*/  MOV R121, 0x1f ;  /* 0x0000001f00797802 */ /* 0x000fe40000000f00 */
[----:B------:R-:W-:-:S02]  /*42b0*/  MOV R91, 0xffffffff ;  /* 0xffffffff005b7802 */ /* 0x000fc40000000f00 */
[----:B------:R-:W-:Y:S02]  /*42c0*/  MOV R90, 0x42e0 ;  /* 0x000042e0005a7802 */ /* 0x000fe40000000f00 */
[----:B------:R-:W-:Y:S05]  /*42d0*/  CALL.REL.NOINC `($__internal_43_$__cuda_sm70_shflsync_bfly_p) ;  /* 0x000000d000007944 */ /* 0x000fea0003c00000 */
[----:B-1----:R-:W-:Y:S01]  /*42e0*/  FADD.FTZ R120, R120, R89 ;  /* 0x0000005978787221 */ /* 0x002fe20000010000 */
[----:B------:R-:W-:Y:S01]  /*42f0*/  HFMA2.MMA R89, -RZ, RZ, 0, 4.76837158203125e-07 ;  /* 0x00000008ff597435 */ /* 0x000fe200000001ff */
[----:B------:R-:W-:Y:S02]  /*4300*/  MOV R121, 0x1f ;  /* 0x0000001f00797802 */ /* 0x000fe40000000f00 */
[----:B------:R-:W-:Y:S02]  /*4310*/  MOV R91, 0xffffffff ;  /* 0xffffffff005b7802 */ /* 0x000fe40000000f00 */
[----:B------:R-:W-:Y:S02]  /*4320*/  MOV R90, 0x4340 ;  /* 0x00004340005a7802 */ /* 0x000fe40000000f00 */
[----:B------:R-:W-:Y:S05]  /*4330*/  CALL.REL.NOINC `($__internal_43_$__cuda_sm70_shflsync_bfly_p) ;  /* 0x0000007000007944 */ /* 0x000fea0003c00000 */
[----:B-1----:R-:W-:Y:S01]  /*4340*/  FADD.FTZ R120, R120, R89 ;  /* 0x0000005978787221 */ /* 0x002fe20000010000 */
[----:B------:R-:W-:Y:S01]  /*4350*/  HFMA2.MMA R89, -RZ, RZ, 0, 9.5367431640625e-07 ;  /* 0x00000010ff597435 */ /* 0x000fe200000001ff */
[----:B------:R-:W-:Y:S02]  /*4360*/  MOV R121, 0x1f ;  /* 0x0000001f00797802 */ /* 0x000fe40000000f00 */
[----:B------:R-:W-:-:S02]  /*4370*/  MOV R91, 0xffffffff ;  /* 0xffffffff005b7802 */ /* 0x000fc40000000f00 */
[----:B------:R-:W-:Y:S02]  /*4380*/  MOV R90, 0x43a0 ;  /* 0x000043a0005a7802 */ /* 0x000fe40000000f00 */
[----:B------:R-:W-:Y:S05]  /*4390*/  CALL.REL.NOINC `($__internal_43_$__cuda_sm70_shflsync_bfly_p) ;  /* 0x0000001000007944 */ /* 0x000fea0003c00000 */
[----:B-1----:R-:W-:Y:S05]  /*43a0*/  BRA `(.L_x_13704) ;  /* 0xffffeb8000007947 */ /* 0x002fea000383ffff */
        .weak           $__internal_43_$__cuda_sm70_shflsync_bfly_p
        .type           $__internal_43_$__cuda_sm70_shflsync_bfly_p,@function
        .size           $__internal_43_$__cuda_sm70_shflsync_bfly_p,(.L_x_26503 - $__internal_43_$__cuda_sm70_shflsync_bfly_p)
$__internal_43_$__cuda_sm70_shflsync_bfly_p:
[----:B------:R-:W-:Y:S04]  /*43b0*/  WARPSYNC R91 ;  /* 0x0000005b00007348 */ /* 0x000fe80003800000 */
[----:B------:R0:W1:Y:S02]  /*43c0*/  SHFL.BFLY PT, R89, R120, R89, R121 ;  /* 0x0c00005978597389 */ /* 0x00006400000e0079 */
[----:B0-----:R-:W-:-:S06]  /*43d0*/  HFMA2.MMA R91, -RZ, RZ, 0, 0 ;  /* 0x00000000ff5b7435 */ /* 0x001fcc00000001ff */
[----:B------:R-:W-:Y:S05]  /*43e0*/  RET.REL.NODEC R90 `(_ZN10layer_norm31ln_parallel_residual_fwd_kernelINS_13Kernel_traitsIf6__halfS2_S2_fjLj4096ELj1ELj1ELj4ELj16ENS_18Kernel_traits_baseILj4096EfS2_S2_S2_fjLj128EEEEELb0ELb1ELb1EEEvNS_9FwdParamsE) ;  /* 0xffffbc105a007950 */ /* 0x000fea0003c3ffff */
.L_x_13705:
        /* <DEDUP_REMOVED lines=9> */
.L_x_26503:


//--------------------- .text._ZN10layer_norm31ln_parallel_residual_fwd_kernelINS_13Kernel_traitsIf6__halfS2_S2_fjLj4096ELj1ELj1ELj4ELj16ENS_18Kernel_traits_baseILj4096EfS2_S2_S2_fjLj128EEEEELb1ELb0ELb0EEEvNS_9FwdParamsE --------------------------
	.section	.text._ZN10layer_norm31ln_parallel_residual_fwd_kernelINS_13Kernel_traitsIf6__halfS2_S2_fjLj4096ELj1ELj1ELj4ELj16ENS_18Kernel_traits_baseILj4096EfS2_S2_S2_fjLj128EEEEELb1ELb0ELb0EEEvNS_9FwdParamsE,"ax",@progbits
	.sectioninfo	@"SHI_REGISTERS=218"
	.align	128
        .global         _ZN10layer_norm31ln_parallel_residual_fwd_kernelINS_13Kernel_traitsIf6__halfS2_S2_fjLj4096ELj1ELj1ELj4ELj16ENS_18Kernel_traits_baseILj4096EfS2_S2_S2_fjLj128EEEEELb1ELb0ELb0EEEvNS_9FwdParamsE
        .type           _ZN10layer_norm31ln_parallel_residual_fwd_kernelINS_13Kernel_traitsIf6__halfS2_S2_fjLj4096ELj1ELj1ELj4ELj16ENS_18Kernel_traits_baseILj4096EfS2_S2_S2_fjLj128EEEEELb1ELb0ELb0EEEvNS_9FwdParamsE,@function
        .size           _ZN10layer_norm31ln_parallel_residual_fwd_kernelINS_13Kernel_traitsIf6__halfS2_S2_fjLj4096ELj1ELj1ELj4ELj16ENS_18Kernel_traits_baseILj4096EfS2_S2_S2_fjLj128EEEEELb1ELb0ELb0EEEvNS_9FwdParamsE,(.L_x_26504 - _ZN10layer_norm31ln_parallel_residual_fwd_kernelINS_13Kernel_traitsIf6__halfS2_S2_fjLj4096ELj1ELj1ELj4ELj16ENS_18Kernel_traits_baseILj4096EfS2_S2_S2_fjLj128EEEEELb1ELb0ELb0EEEvNS_9FwdParamsE)
        .other          _ZN10layer_norm31ln_parallel_residual_fwd_kernelINS_13Kernel_traitsIf6__halfS2_S2_fjLj4096ELj1ELj1ELj4ELj16ENS_18Kernel_traits_baseILj4096EfS2_S2_S2_fjLj128EEEEELb1ELb0ELb0EEEvNS_9FwdParamsE,@"STO_CUDA_ENTRY STV_DEFAULT"
_ZN10layer_norm31ln_parallel_residual_fwd_kernelINS_13Kernel_traitsIf6__halfS2_S2_fjLj4096ELj1ELj1ELj4ELj16ENS_18Kernel_traits_baseILj4096EfS2_S2_S2_fjLj128EEEEELb1ELb0ELb0EEEvNS_9FwdParamsE:
.text._ZN10layer_norm31ln_parallel_residual_fwd_kernelINS_13Kernel_traitsIf6__halfS2_S2_fjLj4096ELj1ELj1ELj4ELj16ENS_18Kernel_traits_baseILj4096EfS2_S2_S2_fjLj128EEEEELb1ELb0ELb0EEEvNS_9FwdParamsE:
        /* <DEDUP_REMOVED lines=125> */
.L_x_13707:
[----:B------:R-:W-:Y:S05]  /*07d0*/  BSYNC B0 ;  /* 0x0000000000007941 */ /* 0x000fea0003800000 */
.L_x_13706:
        /* <DEDUP_REMOVED lines=33> */
.L_x_13709:
[----:B------:R-:W-:Y:S05]  /*09f0*/  BSYNC B0 ;  /* 0x0000000000007941 */ /* 0x000fea0003800000 */
.L_x_13708:
        /* <DEDUP_REMOVED lines=33> */
.L_x_13711:
[----:B------:R-:W-:Y:S05]  /*0c10*/  BSYNC B0 ;  /* 0x0000000000007941 */ /* 0x000fea0003800000 */
.L_x_13710:
        /* <DEDUP_REMOVED lines=32> */
.L_x_13713:
[----:B------:R-:W-:Y:S05]  /*0e20*/  BSYNC B0 ;  /* 0x0000000000007941 */ /* 0x000fea0003800000 */
.L_x_13712:
        /* <DEDUP_REMOVED lines=33> */
[----:B------:R-:W-:-:S07]  /*1040*/  SHF.L.U32 R15, R5, 0x3, RZ ;  /* 0x00000003050f7819 */ /* 0x000fce00000006ff */
[----:B0-----:R0:W1:Y:S02]  /*1050*/  MUFU.RCP R22, R3 ;  /* 0x0000000300167308 */ /* 0x0010640000001000 */
.L_x_14248:
        /* <DEDUP_REMOVED lines=36> */
.L_x_13717:
[----:B--2---:R-:W-:Y:S02]  /*12a0*/  IMAD.MOV.U32 R183, RZ, RZ, R20 ;  /* 0x000000ffffb77224 */ /* 0x004fe400078e0014 */
.L_x_13718:
[----:B------:R-:W-:Y:S05]  /*12b0*/  BSYNC B1 ;  /* 0x0000000000017941 */ /* 0x000fea0003800000 */
.L_x_13716:
        /* <DEDUP_REMOVED lines=16> */
.L_x_13722:
[----:B------:R-:W-:Y:S05]  /*13c0*/  BSYNC B2 ;  /* 0x0000000000027941 */ /* 0x000fea0003800000 */
.L_x_13721:
        /* <DEDUP_REMOVED lines=43> */
.L_x_13720:
[----:B------:R-:W-:Y:S05]  /*1680*/  BSYNC B1 ;  /* 0x0000000000017941 */ /* 0x000fea0003800000 */
.L_x_13719:
[----:B------:R-:W2:Y:S01]  /*1690*/  I2F.U32 R19, R183 ;  /* 0x000000b700137306 */ /* 0x000ea20000201000 */
[----:B------:R-:W-:Y:S01]  /*16a0*/  HFMA2.MMA R170, -RZ, RZ, 0.1171875, 0 ;  /* 0x2f800000ffaa7435 */ /* 0x000fe200000001ff */
[----:B------:R-:W-:Y:S01]  /*16b0*/  ISETP.NE.U32.AND P1, PT, RZ, c[0x0][0x178], PT ;  /* 0x00005e00ff007a0c */ /* 0x000fe20003f25070 */
[----:B-----5:R-:W-:Y:S01]  /*16c0*/  HADD2.F32 R12, -RZ, R164.H0_H0 ;  /* 0x200000a4ff0c7230 */ /* 0x020fe20000004100 */
[----:B------:R-:W-:Y:S02]  /*16d0*/  LOP3.LUT R14, R14, 0xfffffff7, RZ, 0xc0, !PT ;  /* 0xfffffff70e0e7812 */ /* 0x000fe400078ec0ff */
[----:B------:R-:W-:Y:S02]  /*16e0*/  ISETP.NE.AND.EX P1, PT, RZ, c[0x0][0x17c], PT, P1 ;  /* 0x00005f00ff007a0c */ /* 0x000fe40003f25310 */
[----:B------:R-:W-:-:S03]  /*16f0*/  FMUL.FTZ R12, R12, c[0x0][0x1e8] ;  /* 0x00007a000c0c7a20 */ /* 0x000fc60000410000 */
[----:B--2---:R-:W-:-:S05]  /*1700*/  FFMA.FTZ R19, R19, R170, 1.1641532182693481445e-10 ;  /* 0x2f00000013137423 */ /* 0x004fca00000100aa */
        /* <DEDUP_REMOVED lines=10> */
.L_x_13723:
        /* <DEDUP_REMOVED lines=12> */
.L_x_13726:
[----:B------:R-:W-:Y:S02]  /*1870*/  IMAD.MOV.U32 R171, RZ, RZ, R20 ;  /* 0x000000ffffab7224 */ /* 0x000fe400078e0014 */
.L_x_13727:
[----:B------:R-:W-:Y:S05]  /*1880*/  BSYNC B1 ;  /* 0x0000000000017941 */ /* 0x000fea0003800000 */
.L_x_13725:
        /* <DEDUP_REMOVED lines=16> */
.L_x_13731:
[----:B------:R-:W-:Y:S05]  /*1990*/  BSYNC B2 ;  /* 0x0000000000027941 */ /* 0x000fea0003800000 */
.L_x_13730:
        /* <DEDUP_REMOVED lines=40> */
[----:B------:R-:W-:-:S03]  /*1c20*/  LOP3.LUT R23, R175, UR25, R20, 0x96, !PT ;  /* 0x00000019af177c12 */ /* 0x000fc6000f8e9614 */
[----:B------:R-:W-:Y:S01]  /*1c30*/  IMAD.MOV.U32 R20, RZ, RZ, R174 ;  /* 0x000000ffff147224 */ /* 0x000fe200078e00ae */
[----:B------:R-:W-:Y:S01]  /*1c40*/  LOP3.LUT R21, R169, UR26, R18, 0x96, !PT ;  /* 0x0000001aa9157c12 */ /* 0x000fe2000f8e9612 */
[----:B------:R-:W-:Y:S02]  /*1c50*/  IMAD.MOV.U32 R18, RZ, RZ, R168 ;  /* 0x000000ffff127224 */ /* 0x000fe400078e00a8 */
.L_x_13729:
[----:B------:R-:W-:Y:S05]  /*1c60*/  BSYNC B1 ;  /* 0x0000000000017941 */ /* 0x000fea0003800000 */
.L_x_13728:
[----:B------:R-:W2:Y:S01]  /*1c70*/  I2F.U32 R11, R171 ;  /* 0x000000ab000b7306 */ /* 0x000ea20000201000 */
[----:B------:R-:W-:Y:S02]  /*1c80*/  HADD2.F32 R168, -RZ, R156.H0_H0 ;  /* 0x2000009cffa87230 */ /* 0x000fe40000004100 */
[----:B------:R-:W-:-:S03]  /*1c90*/  @P0 HADD2.F32 R175, -RZ, R160.H0_H0 ;  /* 0x200000a0ffaf0230 */ /* 0x000fc60000004100 */
[----:B------:R-:W-:Y:S02]  /*1ca0*/  FMUL.FTZ R168, R168, c[0x0][0x1e8] ;  /* 0x00007a00a8a87a20 */ /* 0x000fe40000410000 */
[----:B--2---:R-:W-:-:S05]  /*1cb0*/  FFMA.FTZ R11, R11, R170, 1.1641532182693481445e-10 ;  /* 0x2f0000000b0b7423 */ /* 0x004fca00000100aa */
[----:B------:R-:W-:-:S04]  /*1cc0*/  FSETP.GTU.FTZ.AND P2, PT, R11, c[0x0][0x1e4], PT ;  /* 0x000079000b007a0b */ /* 0x000fc80003f5c000 */
[----:B------:R-:W-:Y:S02]  /*1cd0*/  FSEL R169, R168, RZ, !P2 ;  /* 0x000000ffa8a97208 */ /* 0x000fe40005000000 */
[----:B------:R-:W-:-:S03]  /*1ce0*/  SEL R11, RZ, 0x1, P2 ;  /* 0x00000001ff0b7807 */ /* 0x000fc60001000000 */
[----:B------:R-:W-:-:S04]  /*1cf0*/  FADD.FTZ R12, R169, R12 ;  /* 0x0000000ca90c7221 */ /* 0x000fc80000010000 */
[----:B------:R-:W-:Y:S02]  /*1d00*/  @P0 FADD.FTZ R12, R175, R12 ;  /* 0x0000000caf0c0221 */ /* 0x000fe40000010000 */
.L_x_13724:
        /* <DEDUP_REMOVED lines=12> */
.L_x_13733:
[----:B------:R-:W-:Y:S02]  /*1dd0*/  IMAD.MOV.U32 R171, RZ, RZ, R20 ;  /* 0x000000ffffab7224 */ /* 0x000fe400078e0014 */
.L_x_13734:
[----:B------:R-:W-:Y:S05]  /*1de0*/  BSYNC B1 ;  /* 0x0000000000017941 */ /* 0x000fea0003800000 */
.L_x_13732:
        /* <DEDUP_REMOVED lines=16> */
.L_x_13738:
[----:B------:R-:W-:Y:S05]  /*1ef0*/  BSYNC B2 ;  /* 0x0000000000027941 */ /* 0x000fea0003800000 */
.L_x_13737:
        /* <DEDUP_REMOVED lines=43> */
.L_x_13736:
[----:B------:R-:W-:Y:S05]  /*21b0*/  BSYNC B1 ;  /* 0x0000000000017941 */ /* 0x000fea0003800000 */
.L_x_13735:
[----:B------:R-:W2:Y:S01]  /*21c0*/  I2F.U32 R19, R171 ;  /* 0x000000ab00137306 */ /* 0x000ea20000201000 */
[----:B------:R-:W-:Y:S01]  /*21d0*/  HADD2.F32 R164, -RZ, R164.H1_H1 ;  /* 0x300000a4ffa47230 */ /* 0x000fe20000004100 */
[----:B------:R-:W-:-:S04]  /*21e0*/  LOP3.LUT R14, R14, 0xfffffffb, RZ, 0xc0, !PT ;  /* 0xfffffffb0e0e7812 */ /* 0x000fc800078ec0ff */
        /* <DEDUP_REMOVED lines=12> */
.L_x_13739:
        /* <DEDUP_REMOVED lines=12> */
.L_x_13742:
[----:B------:R-:W-:Y:S02]  /*2370*/  IMAD.MOV.U32 R164, RZ, RZ, R20 ;  /* 0x000000ffffa47224 */ /* 0x000fe400078e0014 */
.L_x_13743:
[----:B------:R-:W-:Y:S05]  /*2380*/  BSYNC B1 ;  /* 0x0000000000017941 */ /* 0x000fea0003800000 */
.L_x_13741:
        /* <DEDUP_REMOVED lines=16> */
.L_x_13747:
[----:B------:R-:W-:Y:S05]  /*2490*/  BSYNC B2 ;  /* 0x0000000000027941 */ /* 0x000fea0003800000 */
.L_x_13746:
        /* <DEDUP_REMOVED lines=43> */
.L_x_13745:
[----:B------:R-:W-:Y:S05]  /*2750*/  BSYNC B1 ;  /* 0x0000000000017941 */ /* 0x000fea0003800000 */
.L_x_13744:
[----:B------:R-:W2:Y:S01]  /*2760*/  I2F.U32 R169, R164 ;  /* 0x000000a400a97306 */ /* 0x000ea20000201000 */
[----:B------:R-:W-:Y:S02]  /*2770*/  HADD2.F32 R10, -RZ, R156.H1_H1 ;  /* 0x3000009cff0a7230 */ /* 0x000fe40000004100 */
[----:B------:R-:W-:-:S03]  /*2780*/  @P0 HADD2.F32 R174, -RZ, R160.H1_H1 ;  /* 0x300000a0ffae0230 */ /* 0x000fc60000004100 */
[----:B------:R-:W-:Y:S02]  /*2790*/  FMUL.FTZ R10, R10, c[0x0][0x1e8] ;  /* 0x00007a000a0a7a20 */ /* 0x000fe40000410000 */
[----:B--2---:R-:W-:-:S05]  /*27a0*/  FFMA.FTZ R169, R169, R170, 1.1641532182693481445e-10 ;  /* 0x2f000000a9a97423 */ /* 0x004fca00000100aa */
[----:B------:R-:W-:-:S04]  /*27b0*/  FSETP.GTU.FTZ.AND P2, PT, R169, c[0x0][0x1e4], PT ;  /* 0x00007900a9007a0b */ /* 0x000fc80003f5c000 */
[----:B------:R-:W-:Y:S02]  /*27c0*/  FSEL R168, R10, RZ, !P2 ;  /* 0x000000ff0aa87208 */ /* 0x000fe40005000000 */
[----:B------:R-:W-:-:S03]  /*27d0*/  SEL R10, RZ, 0x1, P2 ;  /* 0x00000001ff0a7807 */ /* 0x000fc60001000000 */
[----:B------:R-:W-:-:S04]  /*27e0*/  FADD.FTZ R175, R168, R175 ;  /* 0x000000afa8af7221 */ /* 0x000fc80000010000 */
[----:B------:R-:W-:Y:S02]  /*27f0*/  @P0 FADD.FTZ R175, R174, R175 ;  /* 0x000000afaeaf0221 */ /* 0x000fe40000010000 */
.L_x_13740:
        /* <DEDUP_REMOVED lines=12> */
.L_x_13749:
[----:B------:R-:W-:Y:S02]  /*28c0*/  MOV R171, R20 ;  /* 0x0000001400ab7202 */ /* 0x000fe40000000f00 */
.L_x_13750:
[----:B------:R-:W-:Y:S05]  /*28d0*/  BSYNC B1 ;  /* 0x0000000000017941 */ /* 0x000fea0003800000 */
.L_x_13748:
        /* <DEDUP_REMOVED lines=16> */
.L_x_13754:
[----:B------:R-:W-:Y:S05]  /*29e0*/  BSYNC B2 ;  /* 0x0000000000027941 */ /* 0x000fea0003800000 */
.L_x_13753:
        /* <DEDUP_REMOVED lines=43> */
.L_x_13752:
[----:B------:R-:W-:Y:S05]  /*2ca0*/  BSYNC B1 ;  /* 0x0000000000017941 */ /* 0x000fea0003800000 */
.L_x_13751:
[----:B------:R-:W2:Y:S01]  /*2cb0*/  I2F.U32 R19, R171 ;  /* 0x000000ab00137306 */ /* 0x000ea20000201000 */
[----:B------:R-:W-:Y:S01]  /*2cc0*/  HADD2.F32 R168, -RZ, R165.H0_H0 ;  /* 0x200000a5ffa87230 */ /* 0x000fe20000004100 */
        /* <DEDUP_REMOVED lines=13> */
.L_x_13755:
        /* <DEDUP_REMOVED lines=12> */
.L_x_13758:
[----:B------:R-:W-:Y:S02]  /*2e60*/  IMAD.MOV.U32 R171, RZ, RZ, R20 ;  /* 0x000000ffffab7224 */ /* 0x000fe400078e0014 */
.L_x_13759:
[----:B------:R-:W-:Y:S05]  /*2e70*/  BSYNC B1 ;  /* 0x0000000000017941 */ /* 0x000fea0003800000 */
.L_x_13757:
        /* <DEDUP_REMOVED lines=16> */
.L_x_13763:
[----:B------:R-:W-:Y:S05]  /*2f80*/  BSYNC B2 ;  /* 0x0000000000027941 */ /* 0x000fea0003800000 */
.L_x_13762:
        /* <DEDUP_REMOVED lines=43> */
.L_x_13761:
[----:B------:R-:W-:Y:S05]  /*3240*/  BSYNC B1 ;  /* 0x0000000000017941 */ /* 0x000fea0003800000 */
.L_x_13760:
        /* <DEDUP_REMOVED lines=10> */
.L_x_13756:
        /* <DEDUP_REMOVED lines=12> */
.L_x_13765:
[----:B------:R-:W-:Y:S02]  /*33b0*/  IMAD.MOV.U32 R164, RZ, RZ, R20 ;  /* 0x000000ffffa47224 */ /* 0x000fe400078e0014 */
.L_x_13766:
[----:B------:R-:W-:Y:S05]  /*33c0*/  BSYNC B1 ;  /* 0x0000000000017941 */ /* 0x000fea0003800000 */
.L_x_13764:
        /* <DEDUP_REMOVED lines=16> */
.L_x_13770:
[----:B------:R-:W-:Y:S05]  /*34d0*/  BSYNC B2 ;  /* 0x0000000000027941 */ /* 0x000fea0003800000 */
.L_x_13769:
        /* <DEDUP_REMOVED lines=41> */
[----:B------:R-:W-:Y:S01]  /*3770*/  MOV R18, R168 ;  /* 0x000000a800127202 */ /* 0x000fe20000000f00 */
[----:B------:R-:W-:Y:S02]  /*3780*/  IMAD.MOV.U32 R168, RZ, RZ, RZ ;  /* 0x000000ffffa87224 */ /* 0x000fe400078e00ff */
.L_x_13768:
[----:B------:R-:W-:Y:S05]  /*3790*/  BSYNC B1 ;  /* 0x0000000000017941 */ /* 0x000fea0003800000 */
.L_x_13767:
        /* <DEDUP_REMOVED lines=15> */
.L_x_13771:
        /* <DEDUP_REMOVED lines=12> */
.L_x_13774:
[----:B------:R-:W-:Y:S02]  /*3950*/  IMAD.MOV.U32 R171, RZ, RZ, R20 ;  /* 0x000000ffffab7224 */ /* 0x000fe400078e0014 */
.L_x_13775:
[----:B------:R-:W-:Y:S05]  /*3960*/  BSYNC B1 ;  /* 0x0000000000017941 */ /* 0x000fea0003800000 */
.L_x_13773:
        /* <DEDUP_REMOVED lines=16> */
.L_x_13779:
[----:B------:R-:W-:Y:S05]  /*3a70*/  BSYNC B2 ;  /* 0x0000000000027941 */ /* 0x000fea0003800000 */
.L_x_13778:
        /* <DEDUP_REMOVED lines=41> */
[----:B------:R-:W-:Y:S01]  /*3d10*/  LOP3.LUT R21, R169, UR26, R18, 0x96, !PT ;  /* 0x0000001aa9157c12 */ /* 0x000fe2000f8e9612 */
[----:B------:R-:W-:Y:S02]  /*3d20*/  IMAD.MOV.U32 R18, RZ, RZ, R168 ;  /* 0x000000ffff127224 */ /* 0x000fe400078e00a8 */
.L_x_13777:
[----:B------:R-:W-:Y:S05]  /*3d30*/  BSYNC B1 ;  /* 0x0000000000017941 */ /* 0x000fea0003800000 */
.L_x_13776:
        /* <DEDUP_REMOVED lines=10> */
.L_x_13772:
        /* <DEDUP_REMOVED lines=12> */
.L_x_13781:
[----:B------:R-:W-:Y:S02]  /*3ea0*/  IMAD.MOV.U32 R171, RZ, RZ, R20 ;  /* 0x000000ffffab7224 */ /* 0x000fe400078e0014 */
.L_x_13782:
[----:B------:R-:W-:Y:S05]  /*3eb0*/  BSYNC B1 ;  /* 0x0000000000017941 */ /* 0x000fea0003800000 */
.L_x_13780:
        /* <DEDUP_REMOVED lines=16> */
.L_x_13786:
[----:B------:R-:W-:Y:S05]  /*3fc0*/  BSYNC B2 ;  /* 0x0000000000027941 */ /* 0x000fea0003800000 */
.L_x_13785:
        /* <DEDUP_REMOVED lines=43> */
.L_x_13784:
[----:B------:R-:W-:Y:S05]  /*4280*/  BSYNC B1 ;  /* 0x0000000000017941 */ /* 0x000fea0003800000 */
.L_x_13783:
[----:B------:R-:W2:Y:S01]  /*4290*/  I2F.U32 R19, R171 ;  /* 0x000000ab00137306 */ /* 0x000ea20000201000 */
[----:B------:R-:W-:-:S05]  /*42a0*/  HADD2.F32 R165, -RZ, R166.H0_H0 ;  /* 0x200000a6ffa57230 */ /* 0x000fca0000004100 */
[----:B------:R-:W-:Y:S02]  /*42b0*/  FMUL.FTZ R165, R165, c[0x0][0x1e8] ;  /* 0x00007a00a5a57a20 */ /* 0x000fe40000410000 */
[----:B--2---:R-:W-:-:S05]  /*42c0*/  FFMA.FTZ R19, R19, R170, 1.1641532182693481445e-10 ;  /* 0x2f00000013137423 */ /* 0x004fca00000100aa */
        /* <DEDUP_REMOVED lines=9> */
.L_x_13787:
        /* <DEDUP_REMOVED lines=12> */
.L_x_13790:
[----:B------:R-:W-:Y:S02]  /*4420*/  IMAD.MOV.U32 R171, RZ, RZ, R20 ;  /* 0x000000ffffab7224 */ /* 0x000fe400078e0014 */
.L_x_13791:
[----:B------:R-:W-:Y:S05]  /*4430*/  BSYNC B1 ;  /* 0x0000000000017941 */ /* 0x000fea0003800000 */
.L_x_13789:
        /* <DEDUP_REMOVED lines=16> */
.L_x_13795:
[----:B------:R-:W-:Y:S05]  /*4540*/  BSYNC B2 ;  /* 0x0000000000027941 */ /* 0x000fea0003800000 */
.L_x_13794:
        /* <DEDUP_REMOVED lines=43> */
.L_x_13793:
[----:B------:R-:W-:Y:S05]  /*4800*/  BSYNC B1 ;  /* 0x0000000000017941 */ /* 0x000fea0003800000 */
.L_x_13792:
        /* <DEDUP_REMOVED lines=10> */
.L_x_13788:
        /* <DEDUP_REMOVED lines=12> */
.L_x_13797:
[----:B------:R-:W-:Y:S02]  /*4970*/  MOV R171, R20 ;  /* 0x0000001400ab7202 */ /* 0x000fe40000000f00 */
.L_x_13798:
[----:B------:R-:W-:Y:S05]  /*4980*/  BSYNC B1 ;  /* 0x0000000000017941 */ /* 0x000fea0003800000 */
.L_x_13796:
        /* <DEDUP_REMOVED lines=16> */
.L_x_13802:
[----:B------:R-:W-:Y:S05]  /*4a90*/  BSYNC B2 ;  /* 0x0000000000027941 */ /* 0x000fea0003800000 */
.L_x_13801:
        /* <DEDUP_REMOVED lines=44> */
.L_x_13800:
[----:B------:R-:W-:Y:S05]  /*4d60*/  BSYNC B1 ;  /* 0x0000000000017941 */ /* 0x000fea0003800000 */
.L_x_13799:
[----:B------:R-:W2:Y:S01]  /*4d70*/  I2F.U32 R19, R171 ;  /* 0x000000ab00137306 */ /* 0x000ea20000201000 */
[----:B------:R-:W-:-:S05]  /*4d80*/  HADD2.F32 R166, -RZ, R166.H1_H1 ;  /* 0x300000a6ffa67230 */ /* 0x000fca0000004100 */
[----:B------:R-:W-:Y:S02]  /*4d90*/  FMUL.FTZ R166, R166, c[0x0][0x1e8] ;  /* 0x00007a00a6a67a20 */ /* 0x000fe40000410000 */
[----:B--2---:R-:W-:-:S05]  /*4da0*/  FFMA.FTZ R19, R19, R170, 1.1641532182693481445e-10 ;  /* 0x2f00000013137423 */ /* 0x004fca00000100aa */
        /* <DEDUP_REMOVED lines=9> */
.L_x_13803:
        /* <DEDUP_REMOVED lines=12> */
.L_x_13806:
[----:B------:R-:W-:Y:S02]  /*4f00*/  MOV R166, R20 ;  /* 0x0000001400a67202 */ /* 0x000fe40000000f00 */
.L_x_13807:
[----:B------:R-:W-:Y:S05]  /*4f10*/  BSYNC B1 ;  /* 0x0000000000017941 */ /* 0x000fea0003800000 */
.L_x_13805:
        /* <DEDUP_REMOVED lines=16> */
.L_x_13811:
[----:B------:R-:W-:Y:S05]  /*5020*/  BSYNC B2 ;  /* 0x0000000000027941 */ /* 0x000fea0003800000 */
.L_x_13810:
        /* <DEDUP_REMOVED lines=44> */
.L_x_13809:
[----:B------:R-:W-:Y:S05]  /*52f0*/  BSYNC B1 ;  /* 0x0000000000017941 */ /* 0x000fea0003800000 */
.L_x_13808:
        /* <DEDUP_REMOVED lines=10> */
.L_x_13804:
        /* <DEDUP_REMOVED lines=12> */
.L_x_13813:
[----:B------:R-:W-:Y:S02]  /*5460*/  IMAD.MOV.U32 R166, RZ, RZ, R20 ;  /* 0x000000ffffa67224 */ /* 0x000fe400078e0014 */
.L_x_13814:
[----:B------:R-:W-:Y:S05]  /*5470*/  BSYNC B1 ;  /* 0x0000000000017941 */ /* 0x000fea0003800000 */
.L_x_13812:
        /* <DEDUP_REMOVED lines=16> */
.L_x_13818:
[----:B------:R-:W-:Y:S05]  /*5580*/  BSYNC B2 ;  /* 0x0000000000027941 */ /* 0x000fea0003800000 */
.L_x_13817:
        /* <DEDUP_REMOVED lines=43> */
.L_x_13816:
[----:B------:R-:W-:Y:S05]  /*5840*/  BSYNC B1 ;  /* 0x0000000000017941 */ /* 0x000fea0003800000 */
.L_x_13815:
        /* <DEDUP_REMOVED lines=13> */
.L_x_13819:
        /* <DEDUP_REMOVED lines=12> */
.L_x_13822:
[----:B------:R-:W-:Y:S02]  /*59e0*/  IMAD.MOV.U32 R166, RZ, RZ, R20 ;  /* 0x000000ffffa67224 */ /* 0x000fe400078e0014 */
.L_x_13823:
[----:B------:R-:W-:Y:S05]  /*59f0*/  BSYNC B1 ;  /* 0x0000000000017941 */ /* 0x000fea0003800000 */
.L_x_13821:
        /* <DEDUP_REMOVED lines=16> */
.L_x_13827:
[----:B------:R-:W-:Y:S05]  /*5b00*/  BSYNC B2 ;  /* 0x0000000000027941 */ /* 0x000fea0003800000 */
.L_x_13826:
        /* <DEDUP_REMOVED lines=43> */
.L_x_13825:
[----:B------:R-:W-:Y:S05]  /*5dc0*/  BSYNC B1 ;  /* 0x0000000000017941 */ /* 0x000fea0003800000 */
.L_x_13824:
        /* <DEDUP_REMOVED lines=10> */
.L_x_13820:
        /* <DEDUP_REMOVED lines=12> */
.L_x_13829:
[----:B------:R-:W-:Y:S02]  /*5f30*/  IMAD.MOV.U32 R166, RZ, RZ, R20 ;  /* 0x000000ffffa67224 */ /* 0x000fe400078e0014 */
.L_x_13830:
[----:B------:R-:W-:Y:S05]  /*5f40*/  BSYNC B1 ;  /* 0x0000000000017941 */ /* 0x000fea0003800000 */
.L_x_13828:
        /* <DEDUP_REMOVED lines=16> */
.L_x_13834:
[----:B------:R-:W-:Y:S05]  /*6050*/  BSYNC B2 ;  /* 0x0000000000027941 */ /* 0x000fea0003800000 */
.L_x_13833:
        /* <DEDUP_REMOVED lines=43> */
.L_x_13832:
[----:B------:R-:W-:Y:S05]  /*6310*/  BSYNC B1 ;  /* 0x0000000000017941 */ /* 0x000fea0003800000 */
.L_x_13831:
[----:B------:R-:W2:Y:S01]  /*6320*/  I2F.U32 R19, R166 ;  /* 0x000000a600137306 */ /* 0x000ea20000201000 */
[----:B------:R-:W-:-:S05]  /*6330*/  HADD2.F32 R167, -RZ, R167.H1_H1 ;  /* 0x300000a7ffa77230 */ /* 0x000fca0000004100 */
[----:B------:R-:W-:Y:S02]  /*6340*/  FMUL.FTZ R167, R167, c[0x0][0x1e8] ;  /* 0x00007a00a7a77a20 */ /* 0x000fe40000410000 */
[----:B--2---:R-:W-:-:S05]  /*6350*/  FFMA.FTZ R19, R19, R170, 1.1641532182693481445e-10 ;  /* 0x2f00000013137423 */ /* 0x004fca00000100aa */
        /* <DEDUP_REMOVED lines=9> */
.L_x_13835:
        /* <DEDUP_REMOVED lines=12> */
.L_x_13838:
[----:B------:R-:W-:Y:S02]  /*64b0*/  IMAD.MOV.U32 R171, RZ, RZ, R20 ;  /* 0x000000ffffab7224 */ /* 0x000fe400078e0014 */
.L_x_13839:
[----:B------:R-:W-:Y:S05]  /*64c0*/  BSYNC B1 ;  /* 0x0000000000017941 */ /* 0x000fea0003800000 */
.L_x_13837:
        /* <DEDUP_REMOVED lines=16> */
.L_x_13843:
[----:B------:R-:W-:Y:S05]  /*65d0*/  BSYNC B2 ;  /* 0x0000000000027941 */ /* 0x000fea0003800000 */
.L_x_13842:
        /* <DEDUP_REMOVED lines=43> */
.L_x_13841:
[----:B------:R-:W-:Y:S05]  /*6890*/  BSYNC B1 ;  /* 0x0000000000017941 */ /* 0x000fea0003800000 */
.L_x_13840:
        /* <DEDUP_REMOVED lines=10> */
.L_x_13836:
        /* <DEDUP_REMOVED lines=41> */
[----:B------:R-:W-:Y:S01]  /*6bd0*/  LOP3.LUT R166, R10, 0xff, RZ, 0xc0, !PT ;  /* 0x000000ff0aa67812 */ /* 0x000fe200078ec0ff */
[----:B------:R-:W-:Y:S01]  /*6be0*/  IMAD.WIDE.U32 R170, R170, 0x1000000, RZ ;  /* 0x01000000aaaa7825 */ /* 0x000fe200078e00ff */
[----:B------:R-:W-:-:S03]  /*6bf0*/  LOP3.LUT R164, R164, 0xff00, R165, 0xf8, !PT ;  /* 0x0000ff00a4a47812 */ /* 0x000fc600078ef8a5 */
[----:B------:R-:W-:Y:S01]  /*6c00*/  IMAD.WIDE.U32 R168, R168, 0x10000, RZ ;  /* 0x00010000a8a87825 */ /* 0x000fe200078e00ff */
[----:B------:R-:W-:Y:S02]  /*6c10*/  LOP3.LUT R165, R164, 0xff, R7, 0xf8, !PT ;  /* 0x000000ffa4a57812 */ /* 0x000fe400078ef807 */
[----:B------:R-:W-:Y:S01]  /*6c20*/  IADD3 R164, P0, R198, c[0x0][0x198], RZ ;  /* 0x00006600c6a47a10 */ /* 0x000fe20007f1e0ff */
[----:B------:R-:W-:Y:S01]  /*6c30*/  IMAD.WIDE.U32 R166, R166, 0x100, RZ ;  /* 0x00000100a6a67825 */ /* 0x000fe200078e00ff */
[----:B------:R-:W-:Y:S02]  /*6c40*/  LOP3.LUT R169, R169, R165, R171, 0xfe, !PT ;  /* 0x000000a5a9a97212 */ /* 0x000fe400078efeab */
[----:B------:R-:W-:Y:S02]  /*6c50*/  IADD3.X R165, R200, c[0x0][0x19c], RZ, P0, !PT ;  /* 0x00006700c8a57a10 */ /* 0x000fe400007fe4ff */
[----:B------:R-:W-:Y:S02]  /*6c60*/  LOP3.LUT R166, R166, R170, R168, 0xfe, !PT ;  /* 0x000000aaa6a67212 */ /* 0x000fe400078efea8 */
[----:B------:R-:W-:-:S02]  /*6c70*/  LOP3.LUT R167, R169, R167, RZ, 0xfc, !PT ;  /* 0x000000a7a9a77212 */ /* 0x000fc400078efcff */
[----:B------:R-:W-:-:S05]  /*6c80*/  LOP3.LUT R166, R166, 0xff, R11, 0xf8, !PT ;  /* 0x000000ffa6a67812 */ /* 0x000fca00078ef80b */
[----:B------:R2:W-:Y:S02]  /*6c90*/  STG.E.64 [R164.64], R166 ;  /* 0x000000a6a4007986 */ /* 0x0005e4000c101b06 */
.L_x_13844:
[----:B------:R-:W-:Y:S02]  /*6ca0*/  IADD3 R198, R13, 0x80, RZ ;  /* 0x000000800dc67810 */ /* 0x000fe40007ffe0ff */
.L_x_13715:
[----:B------:R-:W-:Y:S05]  /*6cb0*/  BSYNC B0 ;  /* 0x0000000000007941 */ /* 0x000fea0003800000 */
.L_x_13714:
        /* <DEDUP_REMOVED lines=30> */
.L_x_13848:
[----:B--2---:R-:W-:Y:S02]  /*6ea0*/  IMAD.MOV.U32 R182, RZ, RZ, R20 ;  /* 0x000000ffffb67224 */ /* 0x004fe400078e0014 */
.L_x_13849:
[----:B------:R-:W-:Y:S05]  /*6eb0*/  BSYNC B1 ;  /* 0x0000000000017941 */ /* 0x000fea0003800000 */
.L_x_13847:
        /* <DEDUP_REMOVED lines=16> */
.L_x_13853:
[----:B------:R-:W-:Y:S05]  /*6fc0*/  BSYNC B2 ;  /* 0x0000000000027941 */ /* 0x000fea0003800000 */
.L_x_13852:
        /* <DEDUP_REMOVED lines=44> */
.L_x_13851:
[----:B------:R-:W-:Y:S05]  /*7290*/  BSYNC B1 ;  /* 0x0000000000017941 */ /* 0x000fea0003800000 */
.L_x_13850:
        /* <DEDUP_REMOVED lines=18> */
.L_x_13854:
        /* <DEDUP_REMOVED lines=12> */
.L_x_13857:
[----:B------:R-:W-:Y:S02]  /*7480*/  IMAD.MOV.U32 R171, RZ, RZ, R20 ;  /* 0x000000ffffab7224 */ /* 0x000fe400078e0014 */
.L_x_13858:
[----:B------:R-:W-:Y:S05]  /*7490*/  BSYNC B1 ;  /* 0x0000000000017941 */ /* 0x000fea0003800000 */
.L_x_13856:
        /* <DEDUP_REMOVED lines=16> */
.L_x_13862:
[----:B------:R-:W-:Y:S05]  /*75a0*/  BSYNC B2 ;  /* 0x0000000000027941 */ /* 0x000fea0003800000 */
.L_x_13861:
        /* <DEDUP_REMOVED lines=43> */
.L_x_13860:
[----:B------:R-:W-:Y:S05]  /*7860*/  BSYNC B1 ;  /* 0x0000000000017941 */ /* 0x000fea0003800000 */
.L_x_13859:
        /* <DEDUP_REMOVED lines=10> */
.L_x_13855:
        /* <DEDUP_REMOVED lines=12> */
.L_x_13864:
[----:B------:R-:W-:Y:S02]  /*79d0*/  IMAD.MOV.U32 R171, RZ, RZ, R20 ;  /* 0x000000ffffab7224 */ /* 0x000fe400078e0014 */
.L_x_13865:
[----:B------:R-:W-:Y:S05]  /*79e0*/  BSYNC B1 ;  /* 0x0000000000017941 */ /* 0x000fea0003800000 */
.L_x_13863:
        /* <DEDUP_REMOVED lines=16> */
.L_x_13869:
[----:B------:R-:W-:Y:S05]  /*7af0*/  BSYNC B2 ;  /* 0x0000000000027941 */ /* 0x000fea0003800000 */
.L_x_13868:
        /* <DEDUP_REMOVED lines=43> */
.L_x_13867:
[----:B------:R-:W-:Y:S05]  /*7db0*/  BSYNC B1 ;  /* 0x0000000000017941 */ /* 0x000fea0003800000 */
.L_x_13866:
        /* <DEDUP_REMOVED lines=15> */
.L_x_13870:
        /* <DEDUP_REMOVED lines=12> */
.L_x_13873:
[----:B------:R-:W-:Y:S02]  /*7f70*/  IMAD.MOV.U32 R164, RZ, RZ, R20 ;  /* 0x000000ffffa47224 */ /* 0x000fe400078e0014 */
.L_x_13874:
[----:B------:R-:W-:Y:S05]  /*7f80*/  BSYNC B1 ;  /* 0x0000000000017941 */ /* 0x000fea0003800000 */
.L_x_13872:
        /* <DEDUP_REMOVED lines=16> */
.L_x_13878:
[----:B------:R-:W-:Y:S05]  /*8090*/  BSYNC B2 ;  /* 0x0000000000027941 */ /* 0x000fea0003800000 */
.L_x_13877:
        /* <DEDUP_REMOVED lines=43> */
.L_x_13876:
[----:B------:R-:W-:Y:S05]  /*8350*/  BSYNC B1 ;  /* 0x0000000000017941 */ /* 0x000fea0003800000 */
.L_x_13875:
        /* <DEDUP_REMOVED lines=10> */
.L_x_13871:
        /* <DEDUP_REMOVED lines=12> */
.L_x_13880:
[----:B------:R-:W-:Y:S02]  /*84c0*/  IMAD.MOV.U32 R164, RZ, RZ, R20 ;  /* 0x000000ffffa47224 */ /* 0x000fe400078e0014 */
.L_x_13881:
[----:B------:R-:W-:Y:S05]  /*84d0*/  BSYNC B1 ;  /* 0x0000000000017941 */ /* 0x000fea0003800000 */
.L_x_13879:
        /* <DEDUP_REMOVED lines=16> */
.L_x_13885:
[----:B------:R-:W-:Y:S05]  /*85e0*/  BSYNC B2 ;  /* 0x0000000000027941 */ /* 0x000fea0003800000 */
.L_x_13884:
        /* <DEDUP_REMOVED lines=43> */
.L_x_13883:
[----:B------:R-:W-:Y:S05]  /*88a0*/  BSYNC B1 ;  /* 0x0000000000017941 */ /* 0x000fea0003800000 */
.L_x_13882:
        /* <DEDUP_REMOVED lines=15> */
.L_x_13886:
        /* <DEDUP_REMOVED lines=12> */
.L_x_13889:
[----:B------:R-:W-:Y:S02]  /*8a60*/  IMAD.MOV.U32 R164, RZ, RZ, R20 ;  /* 0x000000ffffa47224 */ /* 0x000fe400078e0014 */
.L_x_13890:
[----:B------:R-:W-:Y:S05]  /*8a70*/  BSYNC B1 ;  /* 0x0000000000017941 */ /* 0x000fea0003800000 */
.L_x_13888:
        /* <DEDUP_REMOVED lines=16> */
.L_x_13894:
[----:B------:R-:W-:Y:S05]  /*8b80*/  BSYNC B2 ;  /* 0x0000000000027941 */ /* 0x000fea0003800000 */
.L_x_13893:
        /* <DEDUP_REMOVED lines=43> */
.L_x_13892:
[----:B------:R-:W-:Y:S05]  /*8e40*/  BSYNC B1 ;  /* 0x0000000000017941 */ /* 0x000fea0003800000 */
.L_x_13891:
        /* <DEDUP_REMOVED lines=10> */
.L_x_13887:
        /* <DEDUP_REMOVED lines=12> */
.L_x_13896:
[----:B------:R-:W-:Y:S02]  /*8fb0*/  IMAD.MOV.U32 R164, RZ, RZ, R20 ;  /* 0x000000ffffa47224 */ /* 0x000fe400078e0014 */
.L_x_13897:
[----:B------:R-:W-:Y:S05]  /*8fc0*/  BSYNC B1 ;  /* 0x0000000000017941 */ /* 0x000fea0003800000 */
.L_x_13895:
        /* <DEDUP_REMOVED lines=16> */
.L_x_13901:
[----:B------:R-:W-:Y:S05]  /*90d0*/  BSYNC B2 ;  /* 0x0000000000027941 */ /* 0x000fea0003800000 */
.L_x_13900:
        /* <DEDUP_REMOVED lines=42> */
[----:B------:R-:W-:Y:S01]  /*9380*/  MOV R18, R168 ;  /* 0x000000a800127202 */ /* 0x000fe20000000f00 */
[----:B------:R-:W-:Y:S02]  /*9390*/  IMAD.MOV.U32 R168, RZ, RZ, RZ ;  /* 0x000000ffffa87224 */ /* 0x000fe400078e00ff */
.L_x_13899:
[----:B------:R-:W-:Y:S05]  /*93a0*/  BSYNC B1 ;  /* 0x0000000000017941 */ /* 0x000fea0003800000 */
.L_x_13898:
        /* <DEDUP_REMOVED lines=15> */
.L_x_13902:
        /* <DEDUP_REMOVED lines=12> */
.L_x_13905:
[----:B------:R-:W-:Y:S02]  /*9560*/  IMAD.MOV.U32 R171, RZ, RZ, R20 ;  /* 0x000000ffffab7224 */ /* 0x000fe400078e0014 */
.L_x_13906:
[----:B------:R-:W-:Y:S05]  /*9570*/  BSYNC B1 ;  /* 0x0000000000017941 */ /* 0x000fea0003800000 */
.L_x_13904:
        /* <DEDUP_REMOVED lines=16> */
.L_x_13910:
[----:B------:R-:W-:Y:S05]  /*9680*/  BSYNC B2 ;  /* 0x0000000000027941 */ /* 0x000fea0003800000 */
.L_x_13909:
        /* <DEDUP_REMOVED lines=43> */
.L_x_13908:
[----:B------:R-:W-:Y:S05]  /*9940*/  BSYNC B1 ;  /* 0x0000000000017941 */ /* 0x000fea0003800000 */
.L_x_13907:
        /* <DEDUP_REMOVED lines=10> */
.L_x_13903:
        /* <DEDUP_REMOVED lines=12> */
.L_x_13912:
[----:B------:R-:W-:Y:S02]  /*9ab0*/  IMAD.MOV.U32 R171, RZ, RZ, R20 ;  /* 0x000000ffffab7224 */ /* 0x000fe400078e0014 */
.L_x_13913:
[----:B------:R-:W-:Y:S05]  /*9ac0*/  BSYNC B1 ;  /* 0x0000000000017941 */ /* 0x000fea0003800000 */
.L_x_13911:
        /* <DEDUP_REMOVED lines=16> */
.L_x_13917:
[----:B------:R-:W-:Y:S05]  /*9bd0*/  BSYNC B2 ;  /* 0x0000000000027941 */ /* 0x000fea0003800000 */
.L_x_13916:
        /* <DEDUP_REMOVED lines=44> */
.L_x_13915:
[----:B------:R-:W-:Y:S05]  /*9ea0*/  BSYNC B1 ;  /* 0x0000000000017941 */ /* 0x000fea0003800000 */
.L_x_13914:
        /* <DEDUP_REMOVED lines=13> */
.L_x_13918:
        /* <DEDUP_REMOVED lines=12> */
.L_x_13921:
[----:B------:R-:W-:Y:S02]  /*a040*/  IMAD.MOV.U32 R171, RZ, RZ, R20 ;  /* 0x000000ffffab7224 */ /* 0x000fe400078e0014 */
.L_x_13922:
[----:B------:R-:W-:Y:S05]  /*a050*/  BSYNC B1 ;  /* 0x0000000000017941 */ /* 0x000fea0003800000 */
.L_x_13920:
        /* <DEDUP_REMOVED lines=16> */
.L_x_13926:
[----:B------:R-:W-:Y:S05]  /*a160*/  BSYNC B2 ;  /* 0x0000000000027941 */ /* 0x000fea0003800000 */
.L_x_13925:
        /* <DEDUP_REMOVED lines=44> */
.L_x_13924:
[----:B------:R-:W-:Y:S05]  /*a430*/  BSYNC B1 ;  /* 0x0000000000017941 */ /* 0x000fea0003800000 */
.L_x_13923:
        /* <DEDUP_REMOVED lines=10> */
.L_x_13919:
        /* <DEDUP_REMOVED lines=12> */
.L_x_13928:
[----:B------:R-:W-:Y:S02]  /*a5a0*/  IMAD.MOV.U32 R171, RZ, RZ, R20 ;  /* 0x000000ffffab7224 */ /* 0x000fe400078e0014 */
.L_x_13929:
[----:B------:R-:W-:Y:S05]  /*a5b0*/  BSYNC B1 ;  /* 0x0000000000017941 */ /* 0x000fea0003800000 */
.L_x_13927:
        /* <DEDUP_REMOVED lines=16> */
.L_x_13933:
[----:B------:R-:W-:Y:S05]  /*a6c0*/  BSYNC B2 ;  /* 0x0000000000027941 */ /* 0x000fea0003800000 */
.L_x_13932:
        /* <DEDUP_REMOVED lines=43> */
.L_x_13931:
[----:B------:R-:W-:Y:S05]  /*a980*/  BSYNC B1 ;  /* 0x0000000000017941 */ /* 0x000fea0003800000 */
.L_x_13930:
        /* <DEDUP_REMOVED lines=13> */
.L_x_13934:
        /* <DEDUP_REMOVED lines=12> */
.L_x_13937:
[----:B------:R-:W-:Y:S02]  /*ab20*/  IMAD.MOV.U32 R166, RZ, RZ, R20 ;  /* 0x000000ffffa67224 */ /* 0x000fe400078e0014 */
.L_x_13938:
[----:B------:R-:W-:Y:S05]  /*ab30*/  BSYNC B1 ;  /* 0x0000000000017941 */ /* 0x000fea0003800000 */
.L_x_13936:
        /* <DEDUP_REMOVED lines=16> */
.L_x_13942:
[----:B------:R-:W-:Y:S05]  /*ac40*/  BSYNC B2 ;  /* 0x0000000000027941 */ /* 0x000fea0003800000 */
.L_x_13941:
        /* <DEDUP_REMOVED lines=43> */
.L_x_13940:
[----:B------:R-:W-:Y:S05]  /*af00*/  BSYNC B1 ;  /* 0x0000000000017941 */ /* 0x000fea0003800000 */
.L_x_13939:
        /* <DEDUP_REMOVED lines=10> */
.L_x_13935:
        /* <DEDUP_REMOVED lines=12> */
.L_x_13944:
[----:B------:R-:W-:Y:S02]  /*b070*/  IMAD.MOV.U32 R166, RZ, RZ, R20 ;  /* 0x000000ffffa67224 */ /* 0x000fe400078e0014 */
.L_x_13945:
[----:B------:R-:W-:Y:S05]  /*b080*/  BSYNC B1 ;  /* 0x0000000000017941 */ /* 0x000fea0003800000 */
.L_x_13943:
        /* <DEDUP_REMOVED lines=16> */
.L_x_13949:
[----:B------:R-:W-:Y:S05]  /*b190*/  BSYNC B2 ;  /* 0x0000000000027941 */ /* 0x000fea0003800000 */
.L_x_13948:
        /* <DEDUP_REMOVED lines=42> */
.L_x_13947:
[----:B------:R-:W-:Y:S05]  /*b440*/  BSYNC B1 ;  /* 0x0000000000017941 */ /* 0x000fea0003800000 */
.L_x_13946:
        /* <DEDUP_REMOVED lines=13> */
.L_x_13950:
        /* <DEDUP_REMOVED lines=12> */
.L_x_13953:
[----:B------:R-:W-:Y:S02]  /*b5e0*/  IMAD.MOV.U32 R166, RZ, RZ, R20 ;  /* 0x000000ffffa67224 */ /* 0x000fe400078e0014 */
.L_x_13954:
[----:B------:R-:W-:Y:S05]  /*b5f0*/  BSYNC B1 ;  /* 0x0000000000017941 */ /* 0x000fea0003800000 */
.L_x_13952:
        /* <DEDUP_REMOVED lines=16> */
.L_x_13958:
[----:B------:R-:W-:Y:S05]  /*b700*/  BSYNC B2 ;  /* 0x0000000000027941 */ /* 0x000fea0003800000 */
.L_x_13957:
        /* <DEDUP_REMOVED lines=42> */
.L_x_13956:
[----:B------:R-:W-:Y:S05]  /*b9b0*/  BSYNC B1 ;  /* 0x0000000000017941 */ /* 0x000fea0003800000 */
.L_x_13955:
        /* <DEDUP_REMOVED lines=10> */
.L_x_13951:
        /* <DEDUP_REMOVED lines=12> */
.L_x_13960:
[----:B------:R-:W-:Y:S02]  /*bb20*/  IMAD.MOV.U32 R166, RZ, RZ, R20 ;  /* 0x000000ffffa67224 */ /* 0x000fe400078e0014 */
.L_x_13961:
[----:B------:R-:W-:Y:S05]  /*bb30*/  BSYNC B1 ;  /* 0x0000000000017941 */ /* 0x000fea0003800000 */
.L_x_13959:
        /* <DEDUP_REMOVED lines=16> */
.L_x_13965:
[----:B------:R-:W-:Y:S05]  /*bc40*/  BSYNC B2 ;  /* 0x0000000000027941 */ /* 0x000fea0003800000 */
.L_x_13964:
        /* <DEDUP_REMOVED lines=42> */
.L_x_13963:
[----:B------:R-:W-:Y:S05]  /*bef0*/  BSYNC B1 ;  /* 0x0000000000017941 */ /* 0x000fea0003800000 */
.L_x_13962:
        /* <DEDUP_REMOVED lines=13> */
.L_x_13966:
        /* <DEDUP_REMOVED lines=12> */
.L_x_13969:
[----:B------:R-:W-:Y:S02]  /*c090*/  IMAD.MOV.U32 R168, RZ, RZ, R20 ;  /* 0x000000ffffa87224 */ /* 0x000fe400078e0014 */
.L_x_13970:
[----:B------:R-:W-:Y:S05]  /*c0a0*/  BSYNC B1 ;  /* 0x0000000000017941 */ /* 0x000fea0003800000 */
.L_x_13968:
        /* <DEDUP_REMOVED lines=16> */
.L_x_13974:
[----:B------:R-:W-:Y:S05]  /*c1b0*/  BSYNC B2 ;  /* 0x0000000000027941 */ /* 0x000fea0003800000 */
.L_x_13973:
        /* <DEDUP_REMOVED lines=42> */
.L_x_13972:
[----:B------:R-:W-:Y:S05]  /*c460*/  BSYNC B1 ;  /* 0x0000000000017941 */ /* 0x000fea0003800000 */
.L_x_13971:
        /* <DEDUP_REMOVED lines=10> */
.L_x_13967:
        /* <DEDUP_REMOVED lines=54> */
.L_x_13975:
[----:B------:R-:W-:Y:S02]  /*c870*/  IADD3 R198, R198, 0x80, RZ ;  /* 0x00000080c6c67810 */ /* 0x000fe40007ffe0ff */
.L_x_13846:
[----:B------:R-:W-:Y:S05]  /*c880*/  BSYNC B0 ;  /* 0x0000000000007941 */ /* 0x000fea0003800000 */
.L_x_13845:
        /* <DEDUP_REMOVED lines=28> */
[----:B------:R-:W-:Y:S01]  /*ca50*/  MOV R186, R18 ;  /* 0x0000001200ba7202 */ /* 0x000fe20000000f00 */
[----:B------:R-:W-:Y:S05]  /*ca60*/  BRA `(.L_x_13980) ;  /* 0x0000001000007947 */ /* 0x000fea0003800000 */
.L_x_13979:
[----:B0-----:R-:W-:Y:S02]  /*ca70*/  IMAD.MOV.U32 R186, RZ, RZ, R20 ;  /* 0x000000ffffba7224 */ /* 0x001fe400078e0014 */
.L_x_13980:
[----:B------:R-:W-:Y:S05]  /*ca80*/  BSYNC B1 ;  /* 0x0000000000017941 */ /* 0x000fea0003800000 */
.L_x_13978:
        /* <DEDUP_REMOVED lines=16> */
.L_x_13984:
[----:B------:R-:W-:Y:S05]  /*cb90*/  BSYNC B2 ;  /* 0x0000000000027941 */ /* 0x000fea0003800000 */
.L_x_13983:
        /* <DEDUP_REMOVED lines=44> */
.L_x_13982:
[----:B------:R-:W-:Y:S05]  /*ce60*/  BSYNC B1 ;  /* 0x0000000000017941 */ /* 0x000fea0003800000 */
.L_x_13981:
[----:B------:R-:W0:Y:S01]  /*ce70*/  I2F.U32 R19, R186 ;  /* 0x000000ba00137306 */ /* 0x000e220000201000 */
[----:B------:R-:W-:Y:S01]  /*ce80*/  IMAD.MOV.U32 R170, RZ, RZ, 0x2f800000 ;  /* 0x2f800000ffaa7424 */ /* 0x000fe200078e00ff */
[----:B------:R-:W-:Y:S01]  /*ce90*/  ISETP.NE.U32.AND P1, PT, RZ, c[0x0][0x178], PT ;  /* 0x00005e00ff007a0c */ /* 0x000fe20003f25070 */
[----:B-----5:R-:W-:Y:S01]  /*cea0*/  HADD2.F32 R2, -RZ, R164.H0_H0 ;  /* 0x200000a4ff027230 */ /* 0x020fe20000004100 */
[----:B------:R-:W-:Y:S02]  /*ceb0*/  LOP3.LUT R14, R14, 0xfffffff7, RZ, 0xc0, !PT ;  /* 0xfffffff70e0e7812 */ /* 0x000fe400078ec0ff */
[----:B------:R-:W-:Y:S02]  /*cec0*/  ISETP.NE.AND.EX P1, PT, RZ, c[0x0][0x17c], PT, P1 ;  /* 0x00005f00ff007a0c */ /* 0x000fe40003f25310 */
        /* <DEDUP_REMOVED lines=12> */
.L_x_13985:
        /* <DEDUP_REMOVED lines=12> */
.L_x_13988:
[----:B------:R-:W-:Y:S02]  /*d050*/  IMAD.MOV.U32 R171, RZ, RZ, R20 ;  /* 0x000000ffffab7224 */ /* 0x000fe400078e0014 */
.L_x_13989:
[----:B------:R-:W-:Y:S05]  /*d060*/  BSYNC B1 ;  /* 0x0000000000017941 */ /* 0x000fea0003800000 */
.L_x_13987:
        /* <DEDUP_REMOVED lines=16> */
.L_x_13993:
[----:B------:R-:W-:Y:S05]  /*d170*/  BSYNC B2 ;  /* 0x0000000000027941 */ /* 0x000fea0003800000 */
.L_x_13992:
        /* <DEDUP_REMOVED lines=43> */
.L_x_13991:
[----:B------:R-:W-:Y:S05]  /*d430*/  BSYNC B1 ;  /* 0x0000000000017941 */ /* 0x000fea0003800000 */
.L_x_13990:
        /* <DEDUP_REMOVED lines=10> */
.L_x_13986:
        /* <DEDUP_REMOVED lines=12> */
.L_x_13995:
[----:B------:R-:W-:Y:S02]  /*d5a0*/  IMAD.MOV.U32 R171, RZ, RZ, R20 ;  /* 0x000000ffffab7224 */ /* 0x000fe400078e0014 */
.L_x_13996:
[----:B------:R-:W-:Y:S05]  /*d5b0*/  BSYNC B1 ;  /* 0x0000000000017941 */ /* 0x000fea0003800000 */
.L_x_13994:
        /* <DEDUP_REMOVED lines=16> */
.L_x_14000:
[----:B------:R-:W-:Y:S05]  /*d6c0*/  BSYNC B2 ;  /* 0x0000000000027941 */ /* 0x000fea0003800000 */
.L_x_13999:
        /* <DEDUP_REMOVED lines=43> */
.L_x_13998:
[----:B------:R-:W-:Y:S05]  /*d980*/  BSYNC B1 ;  /* 0x0000000000017941 */ /* 0x000fea0003800000 */
.L_x_13997:
        /* <DEDUP_REMOVED lines=15> */
.L_x_14001:
        /* <DEDUP_REMOVED lines=12> */
.L_x_14004:
[----:B------:R-:W-:Y:S02]  /*db40*/  IMAD.MOV.U32 R164, RZ, RZ, R20 ;  /* 0x000000ffffa47224 */ /* 0x000fe400078e0014 */
.L_x_14005:
[----:B------:R-:W-:Y:S05]  /*db50*/  BSYNC B1 ;  /* 0x0000000000017941 */ /* 0x000fea0003800000 */
.L_x_14003:
        /* <DEDUP_REMOVED lines=16> */
.L_x_14009:
[----:B------:R-:W-:Y:S05]  /*dc60*/  BSYNC B2 ;  /* 0x0000000000027941 */ /* 0x000fea0003800000 */
.L_x_14008:
        /* <DEDUP_REMOVED lines=43> */
.L_x_14007:
[----:B------:R-:W-:Y:S05]  /*df20*/  BSYNC B1 ;  /* 0x0000000000017941 */ /* 0x000fea0003800000 */
.L_x_14006:
        /* <DEDUP_REMOVED lines=10> */
.L_x_14002:
        /* <DEDUP_REMOVED lines=12> */
.L_x_14011:
[----:B------:R-:W-:Y:S02]  /*e090*/  IMAD.MOV.U32 R164, RZ, RZ, R20 ;  /* 0x000000ffffa47224 */ /* 0x000fe400078e0014 */
.L_x_14012:
[----:B------:R-:W-:Y:S05]  /*e0a0*/  BSYNC B1 ;  /* 0x0000000000017941 */ /* 0x000fea0003800000 */
.L_x_14010:
        /* <DEDUP_REMOVED lines=16> */
.L_x_14016:
[----:B------:R-:W-:Y:S05]  /*e1b0*/  BSYNC B2 ;  /* 0x0000000000027941 */ /* 0x000fea0003800000 */
.L_x_14015:
        /* <DEDUP_REMOVED lines=41> */
[----:B------:R-:W-:Y:S01]  /*e450*/  IMAD.MOV.U32 R18, RZ, RZ, R168 ;  /* 0x000000ffff127224 */ /* 0x000fe200078e00a8 */
[----:B------:R-:W-:-:S06]  /*e460*/  HFMA2.MMA R168, -RZ, RZ, 0, 0 ;  /* 0x00000000ffa87435 */ /* 0x000fcc00000001ff */
.L_x_14014:
[----:B------:R-:W-:Y:S05]  /*e470*/  BSYNC B1 ;  /* 0x0000000000017941 */ /* 0x000fea0003800000 */
.L_x_14013:
        /* <DEDUP_REMOVED lines=15> */
.L_x_14017:
        /* <DEDUP_REMOVED lines=12> */
.L_x_14020:
[----:B------:R-:W-:Y:S02]  /*e630*/  IMAD.MOV.U32 R164, RZ, RZ, R20 ;  /* 0x000000ffffa47224 */ /* 0x000fe400078e0014 */
.L_x_14021:
[----:B------:R-:W-:Y:S05]  /*e640*/  BSYNC B1 ;  /* 0x0000000000017941 */ /* 0x000fea0003800000 */
.L_x_14019:
        /* <DEDUP_REMOVED lines=16> */
.L_x_14025:
[----:B------:R-:W-:Y:S05]  /*e750*/  BSYNC B2 ;  /* 0x0000000000027941 */ /* 0x000fea0003800000 */
.L_x_14024:
        /* <DEDUP_REMOVED lines=43> */
.L_x_14023:
[----:B------:R-:W-:Y:S05]  /*ea10*/  BSYNC B1 ;  /* 0x0000000000017941 */ /* 0x000fea0003800000 */
.L_x_14022:
        /* <DEDUP_REMOVED lines=10> */
.L_x_14018:
        /* <DEDUP_REMOVED lines=12> */
.L_x_14027:
[----:B------:R-:W-:Y:S02]  /*eb80*/  IMAD.MOV.U32 R164, RZ, RZ, R20 ;  /* 0x000000ffffa47224 */ /* 0x000fe400078e0014 */
.L_x_14028:
[----:B------:R-:W-:Y:S05]  /*eb90*/  BSYNC B1 ;  /* 0x0000000000017941 */ /* 0x000fea0003800000 */
.L_x_14026:
        /* <DEDUP_REMOVED lines=16> */
.L_x_14032:
[----:B------:R-:W-:Y:S05]  /*eca0*/  BSYNC B2 ;  /* 0x0000000000027941 */ /* 0x000fea0003800000 */
.L_x_14031:
        /* <DEDUP_REMOVED lines=44> */
.L_x_14030:
[----:B------:R-:W-:Y:S05]  /*ef70*/  BSYNC B1 ;  /* 0x0000000000017941 */ /* 0x000fea0003800000 */
.L_x_14029:
        /* <DEDUP_REMOVED lines=15> */
.L_x_14033:
        /* <DEDUP_REMOVED lines=12> */
.L_x_14036:
[----:B------:R-:W-:Y:S02]  /*f130*/  IMAD.MOV.U32 R171, RZ, RZ, R20 ;  /* 0x000000ffffab7224 */ /* 0x000fe400078e0014 */
.L_x_14037:
[----:B------:R-:W-:Y:S05]  /*f140*/  BSYNC B1 ;  /* 0x0000000000017941 */ /* 0x000fea0003800000 */
.L_x_14035:
        /* <DEDUP_REMOVED lines=16> */
.L_x_14041:
[----:B------:R-:W-:Y:S05]  /*f250*/  BSYNC B2 ;  /* 0x0000000000027941 */ /* 0x000fea0003800000 */
.L_x_14040:
        /* <DEDUP_REMOVED lines=43> */
.L_x_14039:
[----:B------:R-:W-:Y:S05]  /*f510*/  BSYNC B1 ;  /* 0x0000000000017941 */ /* 0x000fea0003800000 */
.L_x_14038:
        /* <DEDUP_REMOVED lines=10> */
.L_x_14034:
        /* <DEDUP_REMOVED lines=12> */
.L_x_14043:
[----:B------:R-:W-:Y:S02]  /*f680*/  MOV R171, R20 ;  /* 0x0000001400ab7202 */ /* 0x000fe40000000f00 */
.L_x_14044:
[----:B------:R-:W-:Y:S05]  /*f690*/  BSYNC B1 ;  /* 0x0000000000017941 */ /* 0x000fea0003800000 */
.L_x_14042:
        /* <DEDUP_REMOVED lines=16> */
.L_x_14048:
[----:B------:R-:W-:Y:S05]  /*f7a0*/  BSYNC B2 ;  /* 0x0000000000027941 */ /* 0x000fea0003800000 */
.L_x_14047:
        /* <DEDUP_REMOVED lines=44> */
.L_x_14046:
[----:B------:R-:W-:Y:S05]  /*fa70*/  BSYNC B1 ;  /* 0x0000000000017941 */ /* 0x000fea0003800000 */
.L_x_14045:
        /* <DEDUP_REMOVED lines=13> */
.L_x_14049:
        /* <DEDUP_REMOVED lines=12> */
.L_x_14052:
[----:B------:R-:W-:Y:S02]  /*fc10*/  MOV R171, R20 ;  /* 0x0000001400ab7202 */ /* 0x000fe40000000f00 */
.L_x_14053:
[----:B------:R-:W-:Y:S05]  /*fc20*/  BSYNC B1 ;  /* 0x0000000000017941 */ /* 0x000fea0003800000 */
.L_x_14051:
        /* <DEDUP_REMOVED lines=16> */
.L_x_14057:
[----:B------:R-:W-:Y:S05]  /*fd30*/  BSYNC B2 ;  /* 0x0000000000027941 */ /* 0x000fea0003800000 */
.L_x_14056:
        /* <DEDUP_REMOVED lines=44> */
.L_x_14055:
[----:B------:R-:W-:Y:S05]  /*10000*/  BSYNC B1 ;  /* 0x0000000000017941 */ /* 0x000fea0003800000 */
.L_x_14054:
        /* <DEDUP_REMOVED lines=10> */
.L_x_14050:
        /* <DEDUP_REMOVED lines=12> */
.L_x_14059:
[----:B------:R-:W-:Y:S02]  /*10170*/  IMAD.MOV.U32 R171, RZ, RZ, R20 ;  /* 0x000000ffffab7224 */ /* 0x000fe400078e0014 */
.L_x_14060:
[----:B------:R-:W-:Y:S05]  /*10180*/  BSYNC B1 ;  /* 0x0000000000017941 */ /* 0x000fea0003800000 */
.L_x_14058:
        /* <DEDUP_REMOVED lines=16> */
.L_x_14064:
[----:B------:R-:W-:Y:S05]  /*10290*/  BSYNC B2 ;  /* 0x0000000000027941 */ /* 0x000fea0003800000 */
.L_x_14063:
        /* <DEDUP_REMOVED lines=43> */
.L_x_14062:
[----:B------:R-:W-:Y:S05]  /*10550*/  BSYNC B1 ;  /* 0x0000000000017941 */ /* 0x000fea0003800000 */
.L_x_14061:
        /* <DEDUP_REMOVED lines=13> */
.L_x_14065:
        /* <DEDUP_REMOVED lines=12> */
.L_x_14068:
[----:B------:R-:W-:Y:S02]  /*106f0*/  IMAD.MOV.U32 R166, RZ, RZ, R20 ;  /* 0x000000ffffa67224 */ /* 0x000fe400078e0014 */
.L_x_14069:
[----:B------:R-:W-:Y:S05]  /*10700*/  BSYNC B1 ;  /* 0x0000000000017941 */ /* 0x000fea0003800000 */
.L_x_14067:
        /* <DEDUP_REMOVED lines=16> */
.L_x_14073:
[----:B------:R-:W-:Y:S05]  /*10810*/  BSYNC B2 ;  /* 0x0000000000027941 */ /* 0x000fea0003800000 */
.L_x_14072:
        /* <DEDUP_REMOVED lines=43> */
.L_x_14071:
[----:B------:R-:W-:Y:S05]  /*10ad0*/  BSYNC B1 ;  /* 0x0000000000017941 */ /* 0x000fea0003800000 */
.L_x_14070:
        /* <DEDUP_REMOVED lines=10> */
.L_x_14066:
        /* <DEDUP_REMOVED lines=12> */
.L_x_14075:
[----:B------:R-:W-:Y:S02]  /*10c40*/  IMAD.MOV.U32 R166, RZ, RZ, R20 ;  /* 0x000000ffffa67224 */ /* 0x000fe400078e0014 */
.L_x_14076:
[----:B------:R-:W-:Y:S05]  /*10c50*/  BSYNC B1 ;  /* 0x0000000000017941 */ /* 0x000fea0003800000 */
.L_x_14074:
        /* <DEDUP_REMOVED lines=16> */
.L_x_14080:
[----:B------:R-:W-:Y:S05]  /*10d60*/  BSYNC B2 ;  /* 0x0000000000027941 */ /* 0x000fea0003800000 */
.L_x_14079:
        /* <DEDUP_REMOVED lines=42> */
.L_x_14078:
[----:B------:R-:W-:Y:S05]  /*11010*/  BSYNC B1 ;  /* 0x0000000000017941 */ /* 0x000fea0003800000 */
.L_x_14077:
        /* <DEDUP_REMOVED lines=13> */
.L_x_14081:
        /* <DEDUP_REMOVED lines=12> */
.L_x_14084:
[----:B------:R-:W-:Y:S02]  /*111b0*/  IMAD.MOV.U32 R166, RZ, RZ, R20 ;  /* 0x000000ffffa67224 */ /* 0x000fe400078e0014 */
.L_x_14085:
[----:B------:R-:W-:Y:S05]  /*111c0*/  BSYNC B1 ;  /* 0x0000000000017941 */ /* 0x000fea0003800000 */
.L_x_14083:
        /* <DEDUP_REMOVED lines=16> */
.L_x_14089:
[----:B------:R-:W-:Y:S05]  /*112d0*/  BSYNC B2 ;  /* 0x0000000000027941 */ /* 0x000fea0003800000 */
.L_x_14088:
        /* <DEDUP_REMOVED lines=42> */
.L_x_14087:
[----:B------:R-:W-:Y:S05]  /*11580*/  BSYNC B1 ;  /* 0x0000000000017941 */ /* 0x000fea0003800000 */
.L_x_14086:
        /* <DEDUP_REMOVED lines=10> */
.L_x_14082:
        /* <DEDUP_REMOVED lines=12> */
.L_x_14091:
[----:B------:R-:W-:Y:S02]  /*116f0*/  MOV R166, R20 ;  /* 0x0000001400a67202 */ /* 0x000fe40000000f00 */
.L_x_14092:
[----:B------:R-:W-:Y:S05]  /*11700*/  BSYNC B1 ;  /* 0x0000000000017941 */ /* 0x000fea0003800000 */
.L_x_14090:
        /* <DEDUP_REMOVED lines=16> */
.L_x_14096:
[----:B------:R-:W-:Y:S05]  /*11810*/  BSYNC B2 ;  /* 0x0000000000027941 */ /* 0x000fea0003800000 */
.L_x_14095:
        /* <DEDUP_REMOVED lines=42> */
.L_x_14094:
[----:B------:R-:W-:Y:S05]  /*11ac0*/  BSYNC B1 ;  /* 0x0000000000017941 */ /* 0x000fea0003800000 */
.L_x_14093:
        /* <DEDUP_REMOVED lines=13> */
.L_x_14097:
        /* <DEDUP_REMOVED lines=12> */
.L_x_14100:
[----:B------:R-:W-:Y:S02]  /*11c60*/  IMAD.MOV.U32 R168, RZ, RZ, R20 ;  /* 0x000000ffffa87224 */ /* 0x000fe400078e0014 */
.L_x_14101:
[----:B------:R-:W-:Y:S05]  /*11c70*/  BSYNC B1 ;  /* 0x0000000000017941 */ /* 0x000fea0003800000 */
.L_x_14099:
        /* <DEDUP_REMOVED lines=16> */
.L_x_14105:
[----:B------:R-:W-:Y:S05]  /*11d80*/  BSYNC B2 ;  /* 0x0000000000027941 */ /* 0x000fea0003800000 */
.L_x_14104:
        /* <DEDUP_REMOVED lines=42> */
.L_x_14103:
[----:B------:R-:W-:Y:S05]  /*12030*/  BSYNC B1 ;  /* 0x0000000000017941 */ /* 0x000fea0003800000 */
.L_x_14102:
        /* <DEDUP_REMOVED lines=10> */
.L_x_14098:
        /* <DEDUP_REMOVED lines=54> */
.L_x_14106:
[----:B------:R-:W-:Y:S02]  /*12440*/  IADD3 R198, R198, 0x80, RZ ;  /* 0x00000080c6c67810 */ /* 0x000fe40007ffe0ff */
.L_x_13977:
[----:B------:R-:W-:Y:S05]  /*12450*/  BSYNC B0 ;  /* 0x0000000000007941 */ /* 0x000fea0003800000 */
.L_x_13976:
        /* <DEDUP_REMOVED lines=30> */
.L_x_14110:
[----:B0-----:R-:W-:Y:S02]  /*12640*/  IMAD.MOV.U32 R188, RZ, RZ, R20 ;  /* 0x000000ffffbc7224 */ /* 0x001fe400078e0014 */
.L_x_14111:
[----:B------:R-:W-:Y:S05]  /*12650*/  BSYNC B1 ;  /* 0x0000000000017941 */ /* 0x000fea0003800000 */
.L_x_14109:
        /* <DEDUP_REMOVED lines=16> */
.L_x_14115:
[----:B------:R-:W-:Y:S05]  /*12760*/  BSYNC B2 ;  /* 0x0000000000027941 */ /* 0x000fea0003800000 */
.L_x_14114:
        /* <DEDUP_REMOVED lines=44> */
.L_x_14113:
[----:B------:R-:W-:Y:S05]  /*12a30*/  BSYNC B1 ;  /* 0x0000000000017941 */ /* 0x000fea0003800000 */
.L_x_14112:
        /* <DEDUP_REMOVED lines=18> */
.L_x_14116:
        /* <DEDUP_REMOVED lines=12> */
.L_x_14119:
[----:B------:R-:W-:Y:S02]  /*12c20*/  IMAD.MOV.U32 R171, RZ, RZ, R20 ;  /* 0x000000ffffab7224 */ /* 0x000fe400078e0014 */
.L_x_14120:
[----:B------:R-:W-:Y:S05]  /*12c30*/  BSYNC B1 ;  /* 0x0000000000017941 */ /* 0x000fea0003800000 */
.L_x_14118:
        /* <DEDUP_REMOVED lines=16> */
.L_x_14124:
[----:B------:R-:W-:Y:S05]  /*12d40*/  BSYNC B2 ;  /* 0x0000000000027941 */ /* 0x000fea0003800000 */
.L_x_14123:
        /* <DEDUP_REMOVED lines=43> */
.L_x_14122:
[----:B------:R-:W-:Y:S05]  /*13000*/  BSYNC B1 ;  /* 0x0000000000017941 */ /* 0x000fea0003800000 */
.L_x_14121:
        /* <DEDUP_REMOVED lines=10> */
.L_x_14117:
        /* <DEDUP_REMOVED lines=12> */
.L_x_14126:
[----:B------:R-:W-:Y:S02]  /*13170*/  IMAD.MOV.U32 R171, RZ, RZ, R20 ;  /* 0x000000ffffab7224 */ /* 0x000fe400078e0014 */
.L_x_14127:
[----:B------:R-:W-:Y:S05]  /*13180*/  BSYNC B1 ;  /* 0x0000000000017941 */ /* 0x000fea0003800000 */
.L_x_14125:
        /* <DEDUP_REMOVED lines=16> */
.L_x_14131:
[----:B------:R-:W-:Y:S05]  /*13290*/  BSYNC B2 ;  /* 0x0000000000027941 */ /* 0x000fea0003800000 */
.L_x_14130:
        /* <DEDUP_REMOVED lines=42> */
[----:B------:R-:W-:Y:S02]  /*13540*/  IMAD.MOV.U32 R18, RZ, RZ, R180 ;  /* 0x000000ffff127224 */ /* 0x000fe400078e00b4 */
.L_x_14129:
[----:B------:R-:W-:Y:S05]  /*13550*/  BSYNC B1 ;  /* 0x0000000000017941 */ /* 0x000fea0003800000 */
.L_x_14128:
        /* <DEDUP_REMOVED lines=15> */
.L_x_14132:
        /* <DEDUP_REMOVED lines=12> */
.L_x_14135:
[----:B------:R-:W-:Y:S02]  /*13710*/  IMAD.MOV.U32 R164, RZ, RZ, R20 ;  /* 0x000000ffffa47224 */ /* 0x000fe400078e0014 */
.L_x_14136:
[----:B------:R-:W-:Y:S05]  /*13720*/  BSYNC B1 ;  /* 0x0000000000017941 */ /* 0x000fea0003800000 */
.L_x_14134:
        /* <DEDUP_REMOVED lines=16> */
.L_x_14140:
[----:B------:R-:W-:Y:S05]  /*13830*/  BSYNC B2 ;  /* 0x0000000000027941 */ /* 0x000fea0003800000 */
.L_x_14139:
        /* <DEDUP_REMOVED lines=43> */
.L_x_14138:
[----:B------:R-:W-:Y:S05]  /*13af0*/  BSYNC B1 ;  /* 0x0000000000017941 */ /* 0x000fea0003800000 */
.L_x_14137:
        /* <DEDUP_REMOVED lines=10> */
.L_x_14133:
        /* <DEDUP_REMOVED lines=12> */
.L_x_14142:
[----:B------:R-:W-:Y:S02]  /*13c60*/  IMAD.MOV.U32 R164, RZ, RZ, R20 ;  /* 0x000000ffffa47224 */ /* 0x000fe400078e0014 */
.L_x_14143:
[----:B------:R-:W-:Y:S05]  /*13c70*/  BSYNC B1 ;  /* 0x0000000000017941 */ /* 0x000fea0003800000 */
.L_x_14141:
        /* <DEDUP_REMOVED lines=16> */
.L_x_14147:
[----:B------:R-:W-:Y:S05]  /*13d80*/  BSYNC B2 ;  /* 0x0000000000027941 */ /* 0x000fea0003800000 */
.L_x_14146:
        /* <DEDUP_REMOVED lines=43> */
.L_x_14145:
[----:B------:R-:W-:Y:S05]  /*14040*/  BSYNC B1 ;  /* 0x0000000000017941 */ /* 0x000fea0003800000 */
.L_x_14144:
        /* <DEDUP_REMOVED lines=15> */
.L_x_14148:
        /* <DEDUP_REMOVED lines=12> */
.L_x_14151:
[----:B------:R-:W-:Y:S02]  /*14200*/  IMAD.MOV.U32 R164, RZ, RZ, R20 ;  /* 0x000000ffffa47224 */ /* 0x000fe400078e0014 */
.L_x_14152:
[----:B------:R-:W-:Y:S05]  /*14210*/  BSYNC B1 ;  /* 0x0000000000017941 */ /* 0x000fea0003800000 */
.L_x_14150:
        /* <DEDUP_REMOVED lines=16> */
.L_x_14156:
[----:B------:R-:W-:Y:S05]  /*14320*/  BSYNC B2 ;  /* 0x0000000000027941 */ /* 0x000fea0003800000 */
.L_x_14155:
        /* <DEDUP_REMOVED lines=43> */
.L_x_14154:
[----:B------:R-:W-:Y:S05]  /*145e0*/  BSYNC B1 ;  /* 0x0000000000017941 */ /* 0x000fea0003800000 */
.L_x_14153:
        /* <DEDUP_REMOVED lines=10> */
.L_x_14149:
        /* <DEDUP_REMOVED lines=12> */
.L_x_14158:
[----:B------:R-:W-:Y:S02]  /*14750*/  IMAD.MOV.U32 R164, RZ, RZ, R20 ;  /* 0x000000ffffa47224 */ /* 0x000fe400078e0014 */
.L_x_14159:
[----:B------:R-:W-:Y:S05]  /*14760*/  BSYNC B1 ;  /* 0x0000000000017941 */ /* 0x000fea0003800000 */
.L_x_14157:
        /* <DEDUP_REMOVED lines=16> */
.L_x_14163:
[----:B------:R-:W-:Y:S05]  /*14870*/  BSYNC B2 ;  /* 0x0000000000027941 */ /* 0x000fea0003800000 */
.L_x_14162:
        /* <DEDUP_REMOVED lines=44> */
.L_x_14161:
[----:B------:R-:W-:Y:S05]  /*14b40*/  BSYNC B1 ;  /* 0x0000000000017941 */ /* 0x000fea0003800000 */
.L_x_14160:
        /* <DEDUP_REMOVED lines=15> */
.L_x_14164:
        /* <DEDUP_REMOVED lines=12> */
.L_x_14167:
[----:B------:R-:W-:Y:S02]  /*14d00*/  IMAD.MOV.U32 R171, RZ, RZ, R20 ;  /* 0x000000ffffab7224 */ /* 0x000fe400078e0014 */
.L_x_14168:
[----:B------:R-:W-:Y:S05]  /*14d10*/  BSYNC B1 ;  /* 0x0000000000017941 */ /* 0x000fea0003800000 */
.L_x_14166:
        /* <DEDUP_REMOVED lines=16> */
.L_x_14172:
[----:B------:R-:W-:Y:S05]  /*14e20*/  BSYNC B2 ;  /* 0x0000000000027941 */ /* 0x000fea0003800000 */
.L_x_14171:
        /* <DEDUP_REMOVED lines=43> */
.L_x_14170:
[----:B------:R-:W-:Y:S05]  /*150e0*/  BSYNC B1 ;  /* 0x0000000000017941 */ /* 0x000fea0003800000 */
.L_x_14169:
        /* <DEDUP_REMOVED lines=10> */
.L_x_14165:
        /* <DEDUP_REMOVED lines=12> */
.L_x_14174:
[----:B------:R-:W-:Y:S02]  /*15250*/  IMAD.MOV.U32 R171, RZ, RZ, R20 ;  /* 0x000000ffffab7224 */ /* 0x000fe400078e0014 */
.L_x_14175:
[----:B------:R-:W-:Y:S05]  /*15260*/  BSYNC B1 ;  /* 0x0000000000017941 */ /* 0x000fea0003800000 */
.L_x_14173:
        /* <DEDUP_REMOVED lines=16> */
.L_x_14179:
[----:B------:R-:W-:Y:S05]  /*15370*/  BSYNC B2 ;  /* 0x0000000000027941 */ /* 0x000fea0003800000 */
.L_x_14178:
        /* <DEDUP_REMOVED lines=44> */
.L_x_14177:
[----:B------:R-:W-:Y:S05]  /*15640*/  BSYNC B1 ;  /* 0x0000000000017941 */ /* 0x000fea0003800000 */
.L_x_14176:
        /* <DEDUP_REMOVED lines=13> */
.L_x_14180:
        /* <DEDUP_REMOVED lines=12> */
.L_x_14183:
[----:B------:R-:W-:Y:S02]  /*157e0*/  IMAD.MOV.U32 R171, RZ, RZ, R20 ;  /* 0x000000ffffab7224 */ /* 0x000fe400078e0014 */
.L_x_14184:
[----:B------:R-:W-:Y:S05]  /*157f0*/  BSYNC B1 ;  /* 0x0000000000017941 */ /* 0x000fea0003800000 */
.L_x_14182:
        /* <DEDUP_REMOVED lines=16> */
.L_x_14188:
[----:B------:R-:W-:Y:S05]  /*15900*/  BSYNC B2 ;  /* 0x0000000000027941 */ /* 0x000fea0003800000 */
.L_x_14187:
        /* <DEDUP_REMOVED lines=42> */
[----:B------:R-:W-:Y:S01]  /*15bb0*/  LOP3.LUT R21, R165, UR26, R18, 0x96, !PT ;  /* 0x0000001aa5157c12 */ /* 0x000fe2000f8e9612 */
[----:B------:R-:W-:Y:S02]  /*15bc0*/  IMAD.MOV.U32 R18, RZ, RZ, R164 ;  /* 0x000000ffff127224 */ /* 0x000fe400078e00a4 */
.L_x_14186:
[----:B------:R-:W-:Y:S05]  /*15bd0*/  BSYNC B1 ;  /* 0x0000000000017941 */ /* 0x000fea0003800000 */
.L_x_14185:
        /* <DEDUP_REMOVED lines=10> */
.L_x_14181:
        /* <DEDUP_REMOVED lines=12> */
.L_x_14190:
[----:B------:R-:W-:Y:S02]  /*15d40*/  IMAD.MOV.U32 R171, RZ, RZ, R20 ;  /* 0x000000ffffab7224 */ /* 0x000fe400078e0014 */
.L_x_14191:
[----:B------:R-:W-:Y:S05]  /*15d50*/  BSYNC B1 ;  /* 0x0000000000017941 */ /* 0x000fea0003800000 */
.L_x_14189:
        /* <DEDUP_REMOVED lines=16> */
.L_x_14195:
[----:B------:R-:W-:Y:S05]  /*15e60*/  BSYNC B2 ;  /* 0x0000000000027941 */ /* 0x000fea0003800000 */
.L_x_14194:
        /* <DEDUP_REMOVED lines=43> */
.L_x_14193:
[----:B------:R-:W-:Y:S05]  /*16120*/  BSYNC B1 ;  /* 0x0000000000017941 */ /* 0x000fea0003800000 */
.L_x_14192:
        /* <DEDUP_REMOVED lines=13> */
.L_x_14196:
        /* <DEDUP_REMOVED lines=12> */
.L_x_14199:
[----:B------:R-:W-:Y:S02]  /*162c0*/  IMAD.MOV.U32 R166, RZ, RZ, R20 ;  /* 0x000000ffffa67224 */ /* 0x000fe400078e0014 */
.L_x_14200:
[----:B------:R-:W-:Y:S05]  /*162d0*/  BSYNC B1 ;  /* 0x0000000000017941 */ /* 0x000fea0003800000 */
.L_x_14198:
        /* <DEDUP_REMOVED lines=16> */
.L_x_14204:
[----:B------:R-:W-:Y:S05]  /*163e0*/  BSYNC B2 ;  /* 0x0000000000027941 */ /* 0x000fea0003800000 */
.L_x_14203:
        /* <DEDUP_REMOVED lines=43> */
.L_x_14202:
[----:B------:R-:W-:Y:S05]  /*166a0*/  BSYNC B1 ;  /* 0x0000000000017941 */ /* 0x000fea0003800000 */
.L_x_14201:
        /* <DEDUP_REMOVED lines=10> */
.L_x_14197:
        /* <DEDUP_REMOVED lines=12> */
.L_x_14206:
[----:B------:R-:W-:Y:S02]  /*16810*/  IMAD.MOV.U32 R166, RZ, RZ, R20 ;  /* 0x000000ffffa67224 */ /* 0x000fe400078e0014 */
.L_x_14207:
[----:B------:R-:W-:Y:S05]  /*16820*/  BSYNC B1 ;  /* 0x0000000000017941 */ /* 0x000fea0003800000 */
.L_x_14205:
        /* <DEDUP_REMOVED lines=16> */
.L_x_14211:
[----:B------:R-:W-:Y:S05]  /*16930*/  BSYNC B2 ;  /* 0x0000000000027941 */ /* 0x000fea0003800000 */
.L_x_14210:
        /* <DEDUP_REMOVED lines=42> */
.L_x_14209:
[----:B------:R-:W-:Y:S05]  /*16be0*/  BSYNC B1 ;  /* 0x0000000000017941 */ /* 0x000fea0003800000 */
.L_x_14208:
        /* <DEDUP_REMOVED lines=13> */
.L_x_14212:
        /* <DEDUP_REMOVED lines=12> */
.L_x_14215:
[----:B------:R-:W-:Y:S02]  /*16d80*/  MOV R166, R20 ;  /* 0x0000001400a67202 */ /* 0x000fe40000000f00 */
.L_x_14216:
[----:B------:R-:W-:Y:S05]  /*16d90*/  BSYNC B1 ;  /* 0x0000000000017941 */ /* 0x000fea0003800000 */
.L_x_14214:
        /* <DEDUP_REMOVED lines=16> */
.L_x_14220:
[----:B------:R-:W-:Y:S05]  /*16ea0*/  BSYNC B2 ;  /* 0x0000000000027941 */ /* 0x000fea0003800000 */
.L_x_14219:
        /* <DEDUP_REMOVED lines=42> */
.L_x_14218:
[----:B------:R-:W-:Y:S05]  /*17150*/  BSYNC B1 ;  /* 0x0000000000017941 */ /* 0x000fea0003800000 */
.L_x_14217:
        /* <DEDUP_REMOVED lines=10> */
.L_x_14213:
        /* <DEDUP_REMOVED lines=12> */
.L_x_14222:
[----:B------:R-:W-:Y:S02]  /*172c0*/  IMAD.MOV.U32 R166, RZ, RZ, R20 ;  /* 0x000000ffffa67224 */ /* 0x000fe400078e0014 */
.L_x_14223:
[----:B------:R-:W-:Y:S05]  /*172d0*/  BSYNC B1 ;  /* 0x0000000000017941 */ /* 0x000fea0003800000 */
.L_x_14221:
        /* <DEDUP_REMOVED lines=16> */
.L_x_14227:
[----:B------:R-:W-:Y:S05]  /*173e0*/  BSYNC B2 ;  /* 0x0000000000027941 */ /* 0x000fea0003800000 */
.L_x_14226:
        /* <DEDUP_REMOVED lines=42> */
.L_x_14225:
[----:B------:R-:W-:Y:S05]  /*17690*/  BSYNC B1 ;  /* 0x0000000000017941 */ /* 0x000fea0003800000 */
.L_x_14224:
        /* <DEDUP_REMOVED lines=13> */
.L_x_14228:
        /* <DEDUP_REMOVED lines=12> */
.L_x_14231:
[----:B------:R-:W-:Y:S02]  /*17830*/  IMAD.MOV.U32 R168, RZ, RZ, R20 ;  /* 0x000000ffffa87224 */ /* 0x000fe400078e0014 */
.L_x_14232:
[----:B------:R-:W-:Y:S05]  /*17840*/  BSYNC B1 ;  /* 0x0000000000017941 */ /* 0x000fea0003800000 */
.L_x_14230:
        /* <DEDUP_REMOVED lines=16> */
.L_x_14236:
[----:B------:R-:W-:Y:S05]  /*17950*/  BSYNC B2 ;  /* 0x0000000000027941 */ /* 0x000fea0003800000 */
.L_x_14235:
        /* <DEDUP_REMOVED lines=42> */
.L_x_14234:
[----:B------:R-:W-:Y:S05]  /*17c00*/  BSYNC B1 ;  /* 0x0000000000017941 */ /* 0x000fea0003800000 */
.L_x_14233:
        /* <DEDUP_REMOVED lines=10> */
.L_x_14229:
        /* <DEDUP_REMOVED lines=34> */
[----:B0-----:R-:W-:Y:S02]  /*17ed0*/  SHF.L.U32 R165, R5, 0x10, RZ ;  /* 0x0000001005a57819 */ /* 0x001fe400000006ff */
        /* <DEDUP_REMOVED lines=19> */
.L_x_14108:
[----:B------:R-:W-:Y:S05]  /*18010*/  BSYNC B0 ;  /* 0x0000000000007941 */ /* 0x000fea0003800000 */
.L_x_14107:
        /* <DEDUP_REMOVED lines=43> */
.L_x_14249:
        /* <DEDUP_REMOVED lines=86> */
.L_x_14250:
        /* <DEDUP_REMOVED lines=114> */
.L_x_14240:
[----:B------:R-:W-:Y:S05]  /*18f50*/  BSYNC B0 ;  /* 0x0000000000007941 */ /* 0x000fea0003800000 */
.L_x_14239:
        /* <DEDUP_REMOVED lines=49> */
.L_x_14242:
[----:B------:R-:W-:Y:S05]  /*19270*/  BSYNC B0 ;  /* 0x0000000000007941 */ /* 0x000fea0003800000 */
.L_x_14241:
        /* <DEDUP_REMOVED lines=17> */
[C---:B------:R-:W-:Y:S01]  /*19390*/  FMUL.FTZ R213, R211.reuse, R206 ;  /* 0x000000ced3d57220 */ /* 0x040fe20000410000 */
[----:B------:R-:W-:Y:S01]  /*193a0*/  MOV R206, 0x10 ;  /* 0x0000001000ce7802 */ /* 0x000fe20000000f00 */
        /* <DEDUP_REMOVED lines=30> */
.L_x_14244:
[----:B------:R-:W-:Y:S05]  /*19590*/  BSYNC B0 ;  /* 0x0000000000007941 */ /* 0x000fea0003800000 */
.L_x_14243:
        /* <DEDUP_REMOVED lines=27> */
[-C--:B------:R-:W-:Y:S02]  /*19750*/  FFMA.FTZ R168, R144, R207.reuse, R128 ;  /* 0x000000cf90a87223 */ /* 0x080fe40000010080 */
        /* <DEDUP_REMOVED lines=13> */
[----:B------:R-:W-:Y:S01]  /*19830*/  IMAD.MOV.U32 R208, RZ, RZ, 0x10 ;  /* 0x00000010ffd07424 */ /* 0x000fe200078e00ff */
[----:B------:R-:W-:Y:S02]  /*19840*/  F2FP.PACK_AB R171, R202, R171 ;  /* 0x000000abcaab723e */ /* 0x000fe400000000ff */
[----:B------:R-:W-:Y:S01]  /*19850*/  F2FP.PACK_AB R169, R200, R169 ;  /* 0x000000a9c8a9723e */ /* 0x000fe200000000ff */
[----:B------:R-:W-:-:S04]  /*19860*/  IMAD.WIDE.U32 R206, R13, R208, c[0x0][0x208] ;  /* 0x000082000dce7625 */ /* 0x000fc800078e00d0 */
[----:B------:R-:W-:Y:S01]  /*19870*/  IMAD.WIDE.U32 R208, R13, R208, c[0x0][0x210] ;  /* 0x000084000dd07625 */ /* 0x000fe200078e00d0 */
[----:B------:R0:W-:Y:S04]  /*19880*/  STG.E.128 [R206.64], R164 ;  /* 0x000000a4ce007986 */ /* 0x0001e8000c101d06 */
[----:B------:R0:W-:Y:S02]  /*19890*/  STG.E.128 [R208.64], R168 ;  /* 0x000000a8d0007986 */ /* 0x0001e4000c101d06 */
.L_x_14246:
[----:B------:R-:W-:Y:S05]  /*198a0*/  BSYNC B0 ;  /* 0x0000000000007941 */ /* 0x000fea0003800000 */
.L_x_14245:
[----:B------:R-:W-:Y:S02]  /*198b0*/  IADD3 R24, R24, c[0x0][0x160], RZ ;  /* 0x0000580018187a10 */ /* 0x000fe40007ffe0ff */
[----:B------:R-:W-:Y:S02]  /*198c0*/  LOP3.LUT P1, RZ, R16, 0xff, RZ, 0xc0, !PT ;  /* 0x000000ff10ff7812 */ /* 0x000fe4000782c0ff */
[----:B------:R-:W-:Y:S02]  /*198d0*/  ISETP.GE.AND P0, PT, R24, c[0x0][0x164], PT ;  /* 0x0000590018007a0c */ /* 0x000fe40003f06270 */
[----:B------:R-:W-:-:S11]  /*198e0*/  SEL R16, RZ, 0x1, P1 ;  /* 0x00000001ff107807 */ /* 0x000fd60000800000 */
[----:B01---5:R-:W-:Y:S01]  /*198f0*/  @P0 CALL.REL.NOINC `(.L_x_14247) ;  /* 0x0000001000000944 */ /* 0x023fe20003c00000 */
[----:B------:R-:W-:Y:S05]  /*19900*/  BRA `(.L_x_14248) ;  /* 0xfffe775000007947 */ /* 0x000fea000383ffff */
.L_x_14247:
[----:B------:R-:W-:Y:S05]  /*19910*/  EXIT ;  /* 0x000000000000794d */ /* 0x000fea0003800000 */
.L_x_14237:
[----:B------:R-:W-:Y:S01]  /*19920*/  IMAD.MOV.U32 R198, RZ, RZ, 0x1 ;  /* 0x00000001ffc67424 */ /* 0x000fe200078e00ff */
[----:B------:R-:W-:Y:S01]  /*19930*/  MOV R166, 0x19970 ;  /* 0x0001997000a67802 */ /* 0x000fe20000000f00 */
[----:B------:R-:W-:Y:S02]  /*19940*/  IMAD.MOV.U32 R169, RZ, RZ, 0x1f ;  /* 0x0000001fffa97424 */ /* 0x000fe400078e00ff */
[----:B------:R-:W-:Y:S02]  /*19950*/  IMAD.MOV.U32 R170, RZ, RZ, -0x1 ;  /* 0xffffffffffaa7424 */ /* 0x000fe400078e00ff */
[----:B-1---5:R-:W-:Y:S05]  /*19960*/  CALL.REL.NOINC `($__internal_44_$__cuda_sm70_shflsync_bfly_p) ;  /* 0x000007c000007944 */ /* 0x022fea0003c00000 */
[----:B-1----:R-:W-:Y:S01]  /*19970*/  IMAD.MOV.U32 R164, RZ, RZ, R198 ;  /* 0x000000ffffa47224 */ /* 0x002fe200078e00c6 */
[----:B0-----:R-:W-:Y:S05]  /*19980*/  BRA `(.L_x_14249) ;  /* 0xffffe94000007947 */ /* 0x001fea000383ffff */
.L_x_14238:
[----:B------:R-:W-:Y:S01]  /*19990*/  IMAD.MOV.U32 R198, RZ, RZ, 0x2 ;  /* 0x00000002ffc67424 */ /* 0x000fe200078e00ff */
[----:B------:R-:W-:Y:S01]  /*199a0*/  MOV R166, 0x199e0 ;  /* 0x000199e000a67802 */ /* 0x000fe20000000f00 */
[----:B------:R-:W-:Y:S02]  /*199b0*/  IMAD.MOV.U32 R169, RZ, RZ, 0x1f ;  /* 0x0000001fffa97424 */ /* 0x000fe400078e00ff */
[----:B------:R-:W-:Y:S02]  /*199c0*/  IMAD.MOV.U32 R170, RZ, RZ, -0x1 ;  /* 0xffffffffffaa7424 */ /* 0x000fe400078e00ff */
[----:B-1---5:R-:W-:Y:S05]  /*199d0*/  CALL.REL.NOINC `($__internal_44_$__cuda_sm70_shflsync_bfly_p) ;  /* 0x0000075000007944 */ /* 0x022fea0003c00000 */
[----:B01----:R-:W-:Y:S01]  /*199e0*/  FADD.FTZ R165, R165, R198 ;  /* 0x000000c6a5a57221 */ /* 0x003fe20000010000 */
[----:B------:R-:W-:Y:S01]  /*199f0*/  MOV R166, 0x19a40 ;  /* 0x00019a4000a67802 */ /* 0x000fe20000000f00 */
[----:B------:R-:W-:-:S02]  /*19a00*/  IMAD.MOV.U32 R198, RZ, RZ, 0x4 ;  /* 0x00000004ffc67424 */ /* 0x000fc400078e00ff */
[----:B------:R-:W-:Y:S02]  /*19a10*/  IMAD.MOV.U32 R169, RZ, RZ, 0x1f ;  /* 0x0000001fffa97424 */ /* 0x000fe400078e00ff */
[----:B------:R-:W-:Y:S02]  /*19a20*/  IMAD.MOV.U32 R170, RZ, RZ, -0x1 ;  /* 0xffffffffffaa7424 */ /* 0x000fe400078e00ff */
[----:B------:R-:W-:Y:S05]  /*19a30*/  CALL.REL.NOINC `($__internal_44_$__cuda_sm70_shflsync_bfly_p) ;  /* 0x000006f000007944 */ /* 0x000fea0003c00000 */
[----:B01----:R-:W-:Y:S01]  /*19a40*/  FADD.FTZ R165, R165, R198 ;  /* 0x000000c6a5a57221 */ /* 0x003fe20000010000 */
[----:B------:R-:W-:Y:S01]  /*19a50*/  HFMA2.MMA R198, -RZ, RZ, 0, 4.76837158203125e-07 ;  /* 0x00000008ffc67435 */ /* 0x000fe200000001ff */
[----:B------:R-:W-:Y:S01]  /*19a60*/  IMAD.MOV.U32 R169, RZ, RZ, 0x1f ;  /* 0x0000001fffa97424 */ /* 0x000fe200078e00ff */
[----:B------:R-:W-:Y:S01]  /*19a70*/  MOV R166, 0x19aa0 ;  /* 0x00019aa000a67802 */ /* 0x000fe20000000f00 */
[----:B------:R-:W-:-:S03]  /*19a80*/  IMAD.MOV.U32 R170, RZ, RZ, -0x1 ;  /* 0xffffffffffaa7424 */ /* 0x000fc600078e00ff */
[----:B------:R-:W-:Y:S05]  /*19a90*/  CALL.REL.NOINC `($__internal_44_$__cuda_sm70_shflsync_bfly_p) ;  /* 0x0000069000007944 */ /* 0x000fea0003c00000 */
[----:B01----:R-:W-:Y:S01]  /*19aa0*/  FADD.FTZ R165, R165, R198 ;  /* 0x000000c6a5a57221 */ /* 0x003fe20000010000 */
[----:B------:R-:W-:Y:S01]  /*19ab0*/  MOV R166, 0x19b00 ;  /* 0x00019b0000a67802 */ /* 0x000fe20000000f00 */
[----:B------:R-:W-:Y:S02]  /*19ac0*/  IMAD.MOV.U32 R198, RZ, RZ, 0x10 ;  /* 0x00000010ffc67424 */ /* 0x000fe400078e00ff */
[----:B------:R-:W-:-:S02]  /*19ad0*/  IMAD.MOV.U32 R169, RZ, RZ, 0x1f ;  /* 0x0000001fffa97424 */ /* 0x000fc400078e00ff */
[----:B------:R-:W-:Y:S02]  /*19ae0*/  IMAD.MOV.U32 R170, RZ, RZ, -0x1 ;  /* 0xffffffffffaa7424 */ /* 0x000fe400078e00ff */
[----:B------:R-:W-:Y:S05]  /*19af0*/  CALL.REL.NOINC `($__internal_44_$__cuda_sm70_shflsync_bfly_p) ;  /* 0x0000063000007944 */ /* 0x000fea0003c00000 */
        /* <DEDUP_REMOVED lines=72> */
[----:B------:R-:W-:Y:S05]  /*19f80*/  CALL.REL.NOINC `($__internal_44_$__cuda_sm70_shflsync_bfly_p) ;  /* 0x000001a000007944 */ /* 0x000fea0003c00000 */
[----:B01----:R-:W-:Y:S01]  /*19f90*/  FADD.FTZ R165, R165, R198 ;  /* 0x000000c6a5a57221 */ /* 0x003fe20000010000 */
[----:B------:R-:W-:Y:S01]  /*19fa0*/  MOV R166, 0x19ff0 ;  /* 0x00019ff000a67802 */ /* 0x000fe20000000f00 */
[----:B------:R-:W-:Y:S02]  /*19fb0*/  IMAD.MOV.U32 R198, RZ, RZ, 0x2 ;  /* 0x00000002ffc67424 */ /* 0x000fe400078e00ff */
[----:B------:R-:W-:Y:S02]  /*19fc0*/  IMAD.MOV.U32 R169, RZ, RZ, 0x1f ;  /* 0x0000001fffa97424 */ /* 0x000fe400078e00ff */
[----:B------:R-:W-:-:S02]  /*19fd0*/  IMAD.MOV.U32 R170, RZ, RZ, -0x1 ;  /* 0xffffffffffaa7424 */ /* 0x000fc400078e00ff */
[----:B------:R-:W-:Y:S05]  /*19fe0*/  CALL.REL.NOINC `($__internal_44_$__cuda_sm70_shflsync_bfly_p) ;  /* 0x0000014000007944 */ /* 0x000fea0003c00000 */
[----:B01----:R-:W-:Y:S01]  /*19ff0*/  FADD.FTZ R165, R165, R198 ;  /* 0x000000c6a5a57221 */ /* 0x003fe20000010000 */
[----:B------:R-:W-:Y:S01]  /*1a000*/  MOV R198, 0x4 ;  /* 0x0000000400c67802 */ /* 0x000fe20000000f00 */
[----:B------:R-:W-:Y:S01]  /*1a010*/  IMAD.MOV.U32 R169, RZ, RZ, 0x1f ;  /* 0x0000001fffa97424 */ /* 0x000fe200078e00ff */
[----:B------:R-:W-:Y:S01]  /*1a020*/  MOV R166, 0x1a050 ;  /* 0x0001a05000a67802 */ /* 0x000fe20000000f00 */
[----:B------:R-:W-:-:S02]  /*1a030*/  IMAD.MOV.U32 R170, RZ, RZ, -0x1 ;  /* 0xffffffffffaa7424 */ /* 0x000fc400078e00ff */
[----:B------:R-:W-:Y:S05]  /*1a040*/  CALL.REL.NOINC `($__internal_44_$__cuda_sm70_shflsync_bfly_p) ;  /* 0x000000e000007944 */ /* 0x000fea0003c00000 */
[----:B01----:R-:W-:Y:S01]  /*1a050*/  FADD.FTZ R165, R165, R198 ;  /* 0x000000c6a5a57221 */ /* 0x003fe20000010000 */
[----:B------:R-:W-:Y:S01]  /*1a060*/  MOV R166, 0x1a0b0 ;  /* 0x0001a0b000a67802 */ /* 0x000fe20000000f00 */
[----:B------:R-:W-:-:S02]  /*1a070*/  IMAD.MOV.U32 R198, RZ, RZ, 0x8 ;  /* 0x00000008ffc67424 */ /* 0x000fc400078e00ff */
[----:B------:R-:W-:Y:S02]  /*1a080*/  IMAD.MOV.U32 R169, RZ, RZ, 0x1f ;  /* 0x0000001fffa97424 */ /* 0x000fe400078e00ff */
[----:B------:R-:W-:Y:S02]  /*1a090*/  IMAD.MOV.U32 R170, RZ, RZ, -0x1 ;  /* 0xffffffffffaa7424 */ /* 0x000fe400078e00ff */
[----:B------:R-:W-:Y:S05]  /*1a0a0*/  CALL.REL.NOINC `($__internal_44_$__cuda_sm70_shflsync_bfly_p) ;  /* 0x0000008000007944 */ /* 0x000fea0003c00000 */
[----:B-1----:R-:W-:Y:S01]  /*1a0b0*/  FADD.FTZ R171, R165, R198 ;  /* 0x000000c6a5ab7221 */ /* 0x002fe20000010000 */
[----:B------:R-:W-:Y:S01]  /*1a0c0*/  MOV R166, 0x1a120 ;  /* 0x0001a12000a67802 */ /* 0x000fe20000000f00 */
[----:B------:R-:W-:Y:S02]  /*1a0d0*/  IMAD.MOV.U32 R198, RZ, RZ, 0x10 ;  /* 0x00000010ffc67424 */ /* 0x000fe400078e00ff */
[----:B0-----:R-:W-:Y:S02]  /*1a0e0*/  IMAD.MOV.U32 R169, RZ, RZ, 0x1f ;  /* 0x0000001fffa97424 */ /* 0x001fe400078e00ff */
[----:B------:R-:W-:Y:S02]  /*1a0f0*/  IMAD.MOV.U32 R170, RZ, RZ, -0x1 ;  /* 0xffffffffffaa7424 */ /* 0x000fe400078e00ff */
[----:B------:R-:W-:-:S02]  /*1a100*/  IMAD.MOV.U32 R165, RZ, RZ, R171 ;  /* 0x000000ffffa57224 */ /* 0x000fc400078e00ab */
[----:B------:R-:W-:Y:S05]  /*1a110*/  CALL.REL.NOINC `($__internal_44_$__cuda_sm70_shflsync_bfly_p) ;  /* 0x0000001000007944 */ /* 0x000fea0003c00000 */
[----:B01----:R-:W-:Y:S05]  /*1a120*/  BRA `(.L_x_14250) ;  /* 0xffffe70000007947 */ /* 0x003fea000383ffff */
        .weak           $__internal_44_$__cuda_sm70_shflsync_bfly_p
        .type           $__internal_44_$__cuda_sm70_shflsync_bfly_p,@function
        .size           $__internal_44_$__cuda_sm70_shflsync_bfly_p,(.L_x_26504 - $__internal_44_$__cuda_sm70_shflsync_bfly_p)
$__internal_44_$__cuda_sm70_shflsync_bfly_p:
[----:B------:R-:W-:Y:S01]  /*1a130*/  IMAD.MOV.U32 R167, RZ, RZ, 0x0 ;  /* 0x00000000ffa77424 */ /* 0x000fe200078e00ff */
[----:B------:R-:W-:Y:S04]  /*1a140*/  WARPSYNC R170 ;  /* 0x000000aa00007348 */ /* 0x000fe80003800000 */
[----:B------:R0:W1:Y:S01]  /*1a150*/  SHFL.BFLY PT, R198, R165, R198, R169 ;  /* 0x0c0000c6a5c67389 */ /* 0x00006200000e00a9 */
[----:B------:R-:W-:Y:S05]  /*1a160*/  RET.REL.NODEC R166 `(_ZN10layer_norm31ln_parallel_residual_fwd_kernelINS_13Kernel_traitsIf6__halfS2_S2_fjLj4096ELj1ELj1ELj4ELj16ENS_18Kernel_traits_baseILj4096EfS2_S2_S2_fjLj128EEEEELb1ELb0ELb0EEEvNS_9FwdParamsE) ;  /* 0xfffe5e90a6007950 */ /* 0x000fea0003c3ffff */
.L_x_14251:
        /* <DEDUP_REMOVED lines=9> */
.L_x_26504:


//--------------------- .text._ZN10layer_norm31ln_parallel_residual_fwd_kernelINS_13Kernel_traitsIf6__halfS2_S2_fjLj4096ELj1ELj1ELj4ELj16ENS_18Kernel_traits_baseILj4096EfS2_S2_S2_fjLj128EEEEELb1ELb0ELb1EEEvNS_9FwdParamsE --------------------------
	.section	.text._ZN10layer_norm31ln_parallel_residual_fwd_kernelINS_13Kernel_traitsIf6__halfS2_S2_fjLj4096ELj1ELj1ELj4ELj16ENS_18Kernel_traits_baseILj4096EfS2_S2_S2_fjLj128EEEEELb1ELb0ELb1EEEvNS_9FwdParamsE,"ax",@progbits
	.sectioninfo	@"SHI_REGISTERS=255"
	.align	128
        .global         _ZN10layer_norm31ln_parallel_residual_fwd_kernelINS_13Kernel_traitsIf6__halfS2_S2_fjLj4096ELj1ELj1ELj4ELj16ENS_18Kernel_traits_baseILj4096EfS2_S2_S2_fjLj128EEEEELb1ELb0ELb1EEEvNS_9FwdParamsE
        .type           _ZN10layer_norm31ln_parallel_residual_fwd_kernelINS_13Kernel_traitsIf6__halfS2_S2_fjLj4096ELj1ELj1ELj4ELj16ENS_18Kernel_traits_baseILj4096EfS2_S2_S2_fjLj128EEEEELb1ELb0ELb1EEEvNS_9FwdParamsE,@function
        .size           _ZN10layer_norm31ln_parallel_residual_fwd_kernelINS_13Kernel_traitsIf6__halfS2_S2_fjLj4096ELj1ELj1ELj4ELj16ENS_18Kernel_traits_baseILj4096EfS2_S2_S2_fjLj128EEEEELb1ELb0ELb1EEEvNS_9FwdParamsE,(.L_x_26505 - _ZN10layer_norm31ln_parallel_residual_fwd_kernelINS_13Kernel_traitsIf6__halfS2_S2_fjLj4096ELj1ELj1ELj4ELj16ENS_18Kernel_traits_baseILj4096EfS2_S2_S2_fjLj128EEEEELb1ELb0ELb1EEEvNS_9FwdParamsE)
        .other          _ZN10layer_norm31ln_parallel_residual_fwd_kernelINS_13Kernel_traitsIf6__halfS2_S2_fjLj4096ELj1ELj1ELj4ELj16ENS_18Kernel_traits_baseILj4096EfS2_S2_S2_fjLj128EEEEELb1ELb0ELb1EEEvNS_9FwdParamsE,@"STO_CUDA_ENTRY STV_DEFAULT"
_ZN10layer_norm31ln_parallel_residual_fwd_kernelINS_13Kernel_traitsIf6__halfS2_S2_fjLj4096ELj1ELj1ELj4ELj16ENS_18Kernel_traits_baseILj4096EfS2_S2_S2_fjLj128EEEEELb1ELb0ELb1EEEvNS_9FwdParamsE:
.text._ZN10layer_norm31ln_parallel_residual_fwd_kernelINS_13Kernel_traitsIf6__halfS2_S2_fjLj4096ELj1ELj1ELj4ELj16ENS_18Kernel_traits_baseILj4096EfS2_S2_S2_fjLj128EEEEELb1ELb0ELb1EEEvNS_9FwdParamsE:
        /* <DEDUP_REMOVED lines=12> */
[----:B------:R-:W-:Y:S01]  /*00c0*/  @P1 MOV R2, R198 ;  /* 0x000000c600021202 */ /* 0x000fe20000000f00 */
[----:B------:R-:W-:Y:S01]  /*00d0*/  @P1 IMAD.MOV.U32 R3, RZ, RZ, R199 ;  /* 0x000000ffff031224 */ /* 0x000fe200078e00c7 */
[----:B------:R-:W-:Y:S01]  /*00e0*/  CS2R R154, SRZ ;  /* 0x00000000009a7805 */ /* 0x000fe2000001ff00 */
[----:B------:R-:W-:Y:S01]  /*00f0*/  CS2R R148, SRZ ;  /* 0x0000000000947805 */ /* 0x000fe2000001ff00 */
[----:B------:R-:W-:Y:S01]  /*0100*/  CS2R R150, SRZ ;  /* 0x0000000000967805 */ /* 0x000fe2000001ff00 */
[----:B------:R-:W-:Y:S01]  /*0110*/  CS2R R144, SRZ ;  /* 0x0000000000907805 */ /* 0x000fe2000001ff00 */
[----:B------:R1:W5:Y:S01]  /*0120*/  @P1 LDG.E.64 R10, [R2.64] ;  /* 0x00000004020a1981 */ /* 0x000362000c1e1b00 */
[----:B------:R-:W-:Y:S01]  /*0130*/  CS2R R146, SRZ ;  /* 0x0000000000927805 */ /* 0x000fe2000001ff00 */
        /* <DEDUP_REMOVED lines=19> */
[----:B------:R0:W5:Y:S01]  /*0270*/  @P0 LDG.E.128 R152, [R2.64] ;  /* 0x0000000402980981 */ /* 0x000162000c1e1d00 */
[----:B------:R-:W-:-:S03]  /*0280*/  IMAD.SHL.U32 R4, R196, 0x20, RZ ;  /* 0x00000020c4047824 */ /* 0x000fc600078e00ff */
        /* <DEDUP_REMOVED lines=13> */
[C---:B------:R-:W-:Y:S01]  /*0360*/  IADD3 R6, P2, R4.reuse, c[0x0][0x220], RZ ;  /* 0x0000880004067a10 */ /* 0x040fe20007f5e0ff */
        /* <DEDUP_REMOVED lines=19> */
[----:B------:R-:W-:-:S02]  /*04a0*/  IADD3 R4, P4, R4, c[0x0][0x1b8], RZ ;  /* 0x00006e0004047a10 */ /* 0x000fc40007f9e0ff */
[----:B0-----:R-:W-:Y:S02]  /*04b0*/  IADD3 R2, P3, R0, c[0x0][0x1b0], RZ ;  /* 0x00006c0000027a10 */ /* 0x001fe40007f7e0ff */
[----:B--2---:R-:W-:-:S04]  /*04c0*/  LEA.HI R195, R16, R9, RZ, 0x19 ;  /* 0x0000000910c37211 */ /* 0x004fc800078fc8ff */
[----:B------:R-:W-:Y:S01]  /*04d0*/  ISETP.GE.AND P2, PT, R195, c[0x0][0x164], PT ;  /* 0x00005900c3007a0c */ /* 0x000fe20003f46270 */
[----:B------:R-:W-:Y:S01]  /*04e0*/  IMAD.X R5, RZ, RZ, c[0x0][0x1bc], P4 ;  /* 0x00006f00ff057624 */ /* 0x000fe200020e06ff */
[----:B------:R-:W-:-:S11]  /*04f0*/  IADD3.X R3, RZ, c[0x0][0x1b4], RZ, P3, !PT ;  /* 0x00006d00ff037a10 */ /* 0x000fd60001ffe4ff */
        /* <DEDUP_REMOVED lines=88> */
.L_x_14771:
        /* <DEDUP_REMOVED lines=29> */
.L_x_14253:
[----:B------:R-:W-:Y:S02]  /*0c50*/  IMAD.MOV.U32 R176, RZ, RZ, R10 ;  /* 0x000000ffffb07224 */ /* 0x000fe400078e000a */
.L_x_14254:
[----:B------:R-:W-:Y:S05]  /*0c60*/  BSYNC B0 ;  /* 0x0000000000007941 */ /* 0x000fea0003800000 */
.L_x_14252:
        /* <DEDUP_REMOVED lines=16> */
.L_x_14258:
[----:B------:R-:W-:Y:S05]  /*0d70*/  BSYNC B1 ;  /* 0x0000000000017941 */ /* 0x000fea0003800000 */
.L_x_14257:
        /* <DEDUP_REMOVED lines=44> */
.L_x_14256:
[----:B------:R-:W-:Y:S05]  /*1040*/  BSYNC B0 ;  /* 0x0000000000007941 */ /* 0x000fea0003800000 */
.L_x_14255:
[----:B0-----:R-:W0:Y:S01]  /*1050*/  I2F.U32 R169, R176 ;  /* 0x000000b000a97306 */ /* 0x001e220000201000 */
        /* <DEDUP_REMOVED lines=17> */
.L_x_14259:
        /* <DEDUP_REMOVED lines=12> */
.L_x_14262:
[----:B------:R-:W-:Y:S02]  /*1230*/  IMAD.MOV.U32 R178, RZ, RZ, R10 ;  /* 0x000000ffffb27224 */ /* 0x000fe400078e000a */
.L_x_14263:
[----:B------:R-:W-:Y:S05]  /*1240*/  BSYNC B0 ;  /* 0x0000000000007941 */ /* 0x000fea0003800000 */
.L_x_14261:
        /* <DEDUP_REMOVED lines=16> */
.L_x_14267:
[----:B------:R-:W-:Y:S05]  /*1350*/  BSYNC B1 ;  /* 0x0000000000017941 */ /* 0x000fea0003800000 */
.L_x_14266:
        /* <DEDUP_REMOVED lines=44> */
.L_x_14265:
[----:B------:R-:W-:Y:S05]  /*1620*/  BSYNC B0 ;  /* 0x0000000000007941 */ /* 0x000fea0003800000 */
.L_x_14264:
        /* <DEDUP_REMOVED lines=10> */
.L_x_14260:
        /* <DEDUP_REMOVED lines=12> */
.L_x_14269:
[----:B------:R-:W-:Y:S02]  /*1790*/  IMAD.MOV.U32 R178, RZ, RZ, R10 ;  /* 0x000000ffffb27224 */ /* 0x000fe400078e000a */
.L_x_14270:
[----:B------:R-:W-:Y:S05]  /*17a0*/  BSYNC B0 ;  /* 0x0000000000007941 */ /* 0x000fea0003800000 */
.L_x_14268:
        /* <DEDUP_REMOVED lines=16> */
.L_x_14274:
[----:B------:R-:W-:Y:S05]  /*18b0*/  BSYNC B1 ;  /* 0x0000000000017941 */ /* 0x000fea0003800000 */
.L_x_14273:
        /* <DEDUP_REMOVED lines=44> */
.L_x_14272:
[----:B------:R-:W-:Y:S05]  /*1b80*/  BSYNC B0 ;  /* 0x0000000000007941 */ /* 0x000fea0003800000 */
.L_x_14271:
        /* <DEDUP_REMOVED lines=15> */
.L_x_14275:
        /* <DEDUP_REMOVED lines=12> */
.L_x_14278:
[----:B------:R-:W-:Y:S02]  /*1d40*/  IMAD.MOV.U32 R178, RZ, RZ, R10 ;  /* 0x000000ffffb27224 */ /* 0x000fe400078e000a */
.L_x_14279:
[----:B------:R-:W-:Y:S05]  /*1d50*/  BSYNC B0 ;  /* 0x0000000000007941 */ /* 0x000fea0003800000 */
.L_x_14277:
        /* <DEDUP_REMOVED lines=16> */
.L_x_14283:
[----:B------:R-:W-:Y:S05]  /*1e60*/  BSYNC B1 ;  /* 0x0000000000017941 */ /* 0x000fea0003800000 */
.L_x_14282:
        /* <DEDUP_REMOVED lines=44> */
.L_x_14281:
[----:B------:R-:W-:Y:S05]  /*2130*/  BSYNC B0 ;  /* 0x0000000000007941 */ /* 0x000fea0003800000 */
.L_x_14280:
        /* <DEDUP_REMOVED lines=10> */
.L_x_14276:
        /* <DEDUP_REMOVED lines=12> */
.L_x_14285:
[----:B------:R-:W-:Y:S02]  /*22a0*/  MOV R178, R10 ;  /* 0x0000000a00b27202 */ /* 0x000fe40000000f00 */
.L_x_14286:
[----:B------:R-:W-:Y:S05]  /*22b0*/  BSYNC B0 ;  /* 0x0000000000007941 */ /* 0x000fea0003800000 */
.L_x_14284:
        /* <DEDUP_REMOVED lines=16> */
.L_x_14290:
[----:B------:R-:W-:Y:S05]  /*23c0*/  BSYNC B1 ;  /* 0x0000000000017941 */ /* 0x000fea0003800000 */
.L_x_14289:
        /* <DEDUP_REMOVED lines=44> */
.L_x_14288:
[----:B------:R-:W-:Y:S05]  /*2690*/  BSYNC B0 ;  /* 0x0000000000007941 */ /* 0x000fea0003800000 */
.L_x_14287:
        /* <DEDUP_REMOVED lines=15> */
.L_x_14291:
        /* <DEDUP_REMOVED lines=12> */
.L_x_14294:
[----:B------:R-:W-:Y:S02]  /*2850*/  MOV R178, R10 ;  /* 0x0000000a00b27202 */ /* 0x000fe40000000f00 */
.L_x_14295:
[----:B------:R-:W-:Y:S05]  /*2860*/  BSYNC B0 ;  /* 0x0000000000007941 */ /* 0x000fea0003800000 */
.L_x_14293:
        /* <DEDUP_REMOVED lines=16> */
.L_x_14299:
[----:B------:R-:W-:Y:S05]  /*2970*/  BSYNC B1 ;  /* 0x0000000000017941 */ /* 0x000fea0003800000 */
.L_x_14298:
        /* <DEDUP_REMOVED lines=44> */
.L_x_14297:
[----:B------:R-:W-:Y:S05]  /*2c40*/  BSYNC B0 ;  /* 0x0000000000007941 */ /* 0x000fea0003800000 */
.L_x_14296:
        /* <DEDUP_REMOVED lines=10> */
.L_x_14292:
        /* <DEDUP_REMOVED lines=12> */
.L_x_14301:
[----:B------:R-:W-:Y:S02]  /*2db0*/  IMAD.MOV.U32 R178, RZ, RZ, R10 ;  /* 0x000000ffffb27224 */ /* 0x000fe400078e000a */
.L_x_14302:
[----:B------:R-:W-:Y:S05]  /*2dc0*/  BSYNC B0 ;  /* 0x0000000000007941 */ /* 0x000fea0003800000 */
.L_x_14300:
        /* <DEDUP_REMOVED lines=16> */
.L_x_14306:
[----:B------:R-:W-:Y:S05]  /*2ed0*/  BSYNC B1 ;  /* 0x0000000000017941 */ /* 0x000fea0003800000 */
.L_x_14305:
        /* <DEDUP_REMOVED lines=44> */
.L_x_14304:
[----:B------:R-:W-:Y:S05]  /*31a0*/  BSYNC B0 ;  /* 0x0000000000007941 */ /* 0x000fea0003800000 */
.L_x_14303:
        /* <DEDUP_REMOVED lines=15> */
.L_x_14307:
        /* <DEDUP_REMOVED lines=12> */
.L_x_14310:
[----:B------:R-:W-:Y:S02]  /*3360*/  IMAD.MOV.U32 R178, RZ, RZ, R10 ;  /* 0x000000ffffb27224 */ /* 0x000fe400078e000a */
.L_x_14311:
[----:B------:R-:W-:Y:S05]  /*3370*/  BSYNC B0 ;  /* 0x0000000000007941 */ /* 0x000fea0003800000 */
.L_x_14309:
        /* <DEDUP_REMOVED lines=16> */
.L_x_14315:
[----:B------:R-:W-:Y:S05]  /*3480*/  BSYNC B1 ;  /* 0x0000000000017941 */ /* 0x000fea0003800000 */
.L_x_14314:
        /* <DEDUP_REMOVED lines=44> */
.L_x_14313:
[----:B------:R-:W-:Y:S05]  /*3750*/  BSYNC B0 ;  /* 0x0000000000007941 */ /* 0x000fea0003800000 */
.L_x_14312:
        /* <DEDUP_REMOVED lines=10> */
.L_x_14308:
        /* <DEDUP_REMOVED lines=12> */
.L_x_14317:
[----:B------:R-:W-:Y:S02]  /*38c0*/  IMAD.MOV.U32 R178, RZ, RZ, R10 ;  /* 0x000000ffffb27224 */ /* 0x000fe400078e000a */
.L_x_14318:
[----:B------:R-:W-:Y:S05]  /*38d0*/  BSYNC B0 ;  /* 0x0000000000007941 */ /* 0x000fea0003800000 */
.L_x_14316:
        /* <DEDUP_REMOVED lines=16> */
.L_x_14322:
[----:B------:R-:W-:Y:S05]  /*39e0*/  BSYNC B1 ;  /* 0x0000000000017941 */ /* 0x000fea0003800000 */
.L_x_14321:
        /* <DEDUP_REMOVED lines=44> */
.L_x_14320:
[----:B------:R-:W-:Y:S05]  /*3cb0*/  BSYNC B0 ;  /* 0x0000000000007941 */ /* 0x000fea0003800000 */
.L_x_14319:
        /* <DEDUP_REMOVED lines=13> */
.L_x_14323:
        /* <DEDUP_REMOVED lines=12> */
.L_x_14326:
[----:B------:R-:W-:Y:S02]  /*3e50*/  IMAD.MOV.U32 R173, RZ, RZ, R10 ;  /* 0x000000ffffad7224 */ /* 0x000fe400078e000a */
.L_x_14327:
[----:B------:R-:W-:Y:S05]  /*3e60*/  BSYNC B0 ;  /* 0x0000000000007941 */ /* 0x000fea0003800000 */
.L_x_14325:
        /* <DEDUP_REMOVED lines=16> */
.L_x_14331:
[----:B------:R-:W-:Y:S05]  /*3f70*/  BSYNC B1 ;  /* 0x0000000000017941 */ /* 0x000fea0003800000 */
.L_x_14330:
        /* <DEDUP_REMOVED lines=44> */
.L_x_14329:
[----:B------:R-:W-:Y:S05]  /*4240*/  BSYNC B0 ;  /* 0x0000000000007941 */ /* 0x000fea0003800000 */
.L_x_14328:
        /* <DEDUP_REMOVED lines=10> */
.L_x_14324:
        /* <DEDUP_REMOVED lines=12> */
.L_x_14333:
[----:B------:R-:W-:Y:S02]  /*43b0*/  MOV R178, R10 ;  /* 0x0000000a00b27202 */ /* 0x000fe40000000f00 */
.L_x_14334:
[----:B------:R-:W-:Y:S05]  /*43c0*/  BSYNC B0 ;  /* 0x0000000000007941 */ /* 0x000fea0003800000 */
.L_x_14332:
        /* <DEDUP_REMOVED lines=16> */
.L_x_14338:
[----:B------:R-:W-:Y:S05]  /*44d0*/  BSYNC B1 ;  /* 0x0000000000017941 */ /* 0x000fea0003800000 */
.L_x_14337:
        /* <DEDUP_REMOVED lines=44> */
.L_x_14336:
[----:B------:R-:W-:Y:S05]  /*47a0*/  BSYNC B0 ;  /* 0x0000000000007941 */ /* 0x000fea0003800000 */
.L_x_14335:
        /* <DEDUP_REMOVED lines=13> */
.L_x_14339:
        /* <DEDUP_REMOVED lines=12> */
.L_x_14342:
[----:B------:R-:W-:Y:S02]  /*4940*/  MOV R166, R10 ;  /* 0x0000000a00a67202 */ /* 0x000fe40000000f00 */
.L_x_14343:
[----:B------:R-:W-:Y:S05]  /*4950*/  BSYNC B0 ;  /* 0x0000000000007941 */ /* 0x000fea0003800000 */
.L_x_14341:
        /* <DEDUP_REMOVED lines=16> */
.L_x_14347:
[----:B------:R-:W-:Y:S05]  /*4a60*/  BSYNC B1 ;  /* 0x0000000000017941 */ /* 0x000fea0003800000 */
.L_x_14346:
        /* <DEDUP_REMOVED lines=44> */
.L_x_14345:
[----:B------:R-:W-:Y:S05]  /*4d30*/  BSYNC B0 ;  /* 0x0000000000007941 */ /* 0x000fea0003800000 */
.L_x_14344:
        /* <DEDUP_REMOVED lines=10> */
.L_x_14340:
        /* <DEDUP_REMOVED lines=12> */
.L_x_14349:
[----:B------:R-:W-:Y:S02]  /*4ea0*/  IMAD.MOV.U32 R166, RZ, RZ, R10 ;  /* 0x000000ffffa67224 */ /* 0x000fe400078e000a */
.L_x_14350:
[----:B------:R-:W-:Y:S05]  /*4eb0*/  BSYNC B0 ;  /* 0x0000000000007941 */ /* 0x000fea0003800000 */
.L_x_14348:
        /* <DEDUP_REMOVED lines=16> */
.L_x_14354:
[----:B------:R-:W-:Y:S05]  /*4fc0*/  BSYNC B1 ;  /* 0x0000000000017941 */ /* 0x000fea0003800000 */
.L_x_14353:
        /* <DEDUP_REMOVED lines=44> */
.L_x_14352:
[----:B------:R-:W-:Y:S05]  /*5290*/  BSYNC B0 ;  /* 0x0000000000007941 */ /* 0x000fea0003800000 */
.L_x_14351:
        /* <DEDUP_REMOVED lines=13> */
.L_x_14355:
        /* <DEDUP_REMOVED lines=12> */
.L_x_14358:
[----:B------:R-:W-:Y:S02]  /*5430*/  IMAD.MOV.U32 R166, RZ, RZ, R10 ;  /* 0x000000ffffa67224 */ /* 0x000fe400078e000a */
.L_x_14359:
[----:B------:R-:W-:Y:S05]  /*5440*/  BSYNC B0 ;  /* 0x0000000000007941 */ /* 0x000fea0003800000 */
.L_x_14357:
        /* <DEDUP_REMOVED lines=16> */
.L_x_14363:
[----:B------:R-:W-:Y:S05]  /*5550*/  BSYNC B1 ;  /* 0x0000000000017941 */ /* 0x000fea0003800000 */
.L_x_14362:
        /* <DEDUP_REMOVED lines=44> */
.L_x_14361:
[----:B------:R-:W-:Y:S05]  /*5820*/  BSYNC B0 ;  /* 0x0000000000007941 */ /* 0x000fea0003800000 */
.L_x_14360:
        /* <DEDUP_REMOVED lines=10> */
.L_x_14356:
        /* <DEDUP_REMOVED lines=12> */
.L_x_14365:
[----:B------:R-:W-:Y:S02]  /*5990*/  IMAD.MOV.U32 R166, RZ, RZ, R10 ;  /* 0x000000ffffa67224 */ /* 0x000fe400078e000a */
.L_x_14366:
[----:B------:R-:W-:Y:S05]  /*59a0*/  BSYNC B0 ;  /* 0x0000000000007941 */ /* 0x000fea0003800000 */
.L_x_14364:
        /* <DEDUP_REMOVED lines=16> */
.L_x_14370:
[----:B------:R-:W-:Y:S05]  /*5ab0*/  BSYNC B1 ;  /* 0x0000000000017941 */ /* 0x000fea0003800000 */
.L_x_14369:
        /* <DEDUP_REMOVED lines=44> */
.L_x_14368:
[----:B------:R-:W-:Y:S05]  /*5d80*/  BSYNC B0 ;  /* 0x0000000000007941 */ /* 0x000fea0003800000 */
.L_x_14367:
        /* <DEDUP_REMOVED lines=13> */
.L_x_14371:
        /* <DEDUP_REMOVED lines=12> */
.L_x_14374:
[----:B------:R-:W-:Y:S02]  /*5f20*/  IMAD.MOV.U32 R182, RZ, RZ, R10 ;  /* 0x000000ffffb67224 */ /* 0x000fe400078e000a */
.L_x_14375:
[----:B------:R-:W-:Y:S05]  /*5f30*/  BSYNC B0 ;  /* 0x0000000000007941 */ /* 0x000fea0003800000 */
.L_x_14373:
        /* <DEDUP_REMOVED lines=18> */
.L_x_14379:
[----:B------:R-:W-:Y:S05]  /*6060*/  BSYNC B1 ;  /* 0x0000000000017941 */ /* 0x000fea0003800000 */
.L_x_14378:
        /* <DEDUP_REMOVED lines=44> */
.L_x_14377:
[----:B------:R-:W-:Y:S05]  /*6330*/  BSYNC B0 ;  /* 0x0000000000007941 */ /* 0x000fea0003800000 */
.L_x_14376:
        /* <DEDUP_REMOVED lines=10> */
.L_x_14372:
        /* <DEDUP_REMOVED lines=19> */
[----:B------:R-:W-:Y:S01]  /*6510*/  LOP3.LUT R182, R180, R182, R176, 0xfe, !PT ;  /* 0x000000b6b4b67212 */ /* 0x000fe200078efeb0 */
[----:B------:R-:W-:Y:S01]  /*6520*/  IMAD.MOV.U32 R176, RZ, RZ, 0x8 ;  /* 0x00000008ffb07424 */ /* 0x000fe200078e00ff */
[----:B------:R-:W-:Y:S02]  /*6530*/  F2FP.PACK_AB R166, R173, R172 ;  /* 0x000000acada6723e */ /* 0x000fe400000000ff */
[----:B------:R-:W-:Y:S01]  /*6540*/  F2FP.PACK_AB R165, R171, R170 ;  /* 0x000000aaaba5723e */ /* 0x000fe200000000ff */
[----:B------:R-:W-:Y:S01]  /*6550*/  IMAD.WIDE.U32 R208, R179, R176, c[0x0][0x190] ;  /* 0x00006400b3d07625 */ /* 0x000fe200078e00b0 */
[----:B------:R-:W-:-:S02]  /*6560*/  F2FP.PACK_AB R164, R169, R168 ;  /* 0x000000a8a9a4723e */ /* 0x000fc400000000ff */
        /* <DEDUP_REMOVED lines=29> */
.L_x_14380:
        /* <DEDUP_REMOVED lines=15> */
.L_x_14382:
[----:B-1----:R-:W-:Y:S02]  /*6830*/  IMAD.MOV.U32 R205, RZ, RZ, R10 ;  /* 0x000000ffffcd7224 */ /* 0x002fe400078e000a */
.L_x_14383:
[----:B------:R-:W-:Y:S05]  /*6840*/  BSYNC B0 ;  /* 0x0000000000007941 */ /* 0x000fea0003800000 */
.L_x_14381:
        /* <DEDUP_REMOVED lines=16> */
.L_x_14387:
[----:B------:R-:W-:Y:S05]  /*6950*/  BSYNC B1 ;  /* 0x0000000000017941 */ /* 0x000fea0003800000 */
.L_x_14386:
        /* <DEDUP_REMOVED lines=39> */
[----:B------:R-:W-:Y:S02]  /*6bd0*/  MOV R10, R200 ;  /* 0x000000c8000a7202 */ /* 0x000fe40000000f00 */
[----:B------:R-:W-:Y:S01]  /*6be0*/  LOP3.LUT R17, R201, R198, R19, 0x96, !PT ;  /* 0x000000c6c9117212 */ /* 0x000fe200078e9613 */
[----:B------:R-:W-:Y:S01]  /*6bf0*/  IMAD.MOV.U32 R12, RZ, RZ, R182 ;  /* 0x000000ffff0c7224 */ /* 0x000fe200078e00b6 */
[----:B------:R-:W-:Y:S01]  /*6c00*/  LOP3.LUT R18, R183, R180, R20, 0x96, !PT ;  /* 0x000000b4b7127212 */ /* 0x000fe200078e9614 */
[----:B------:R-:W-:Y:S02]  /*6c10*/  IMAD.MOV.U32 R200, RZ, RZ, RZ ;  /* 0x000000ffffc87224 */ /* 0x000fe400078e00ff */
.L_x_14385:
[----:B------:R-:W-:Y:S05]  /*6c20*/  BSYNC B0 ;  /* 0x0000000000007941 */ /* 0x000fea0003800000 */
.L_x_14384:
        /* <DEDUP_REMOVED lines=15> */
.L_x_14388:
        /* <DEDUP_REMOVED lines=12> */
.L_x_14391:
[----:B------:R-:W-:Y:S02]  /*6de0*/  IMAD.MOV.U32 R178, RZ, RZ, R10 ;  /* 0x000000ffffb27224 */ /* 0x000fe400078e000a */
.L_x_14392:
[----:B------:R-:W-:Y:S05]  /*6df0*/  BSYNC B0 ;  /* 0x0000000000007941 */ /* 0x000fea0003800000 */
.L_x_14390:
        /* <DEDUP_REMOVED lines=16> */
.L_x_14396:
[----:B------:R-:W-:Y:S05]  /*6f00*/  BSYNC B1 ;  /* 0x0000000000017941 */ /* 0x000fea0003800000 */
.L_x_14395:
        /* <DEDUP_REMOVED lines=44> */
.L_x_14394:
[----:B------:R-:W-:Y:S05]  /*71d0*/  BSYNC B0 ;  /* 0x0000000000007941 */ /* 0x000fea0003800000 */
.L_x_14393:
        /* <DEDUP_REMOVED lines=10> */
.L_x_14389:
        /* <DEDUP_REMOVED lines=12> */
.L_x_14398:
[----:B------:R-:W-:Y:S02]  /*7340*/  MOV R178, R10 ;  /* 0x0000000a00b27202 */ /* 0x000fe40000000f00 */
.L_x_14399:
[----:B------:R-:W-:Y:S05]  /*7350*/  BSYNC B0 ;  /* 0x0000000000007941 */ /* 0x000fea0003800000 */
.L_x_14397:
        /* <DEDUP_REMOVED lines=16> */
.L_x_14403:
[----:B------:R-:W-:Y:S05]  /*7460*/  BSYNC B1 ;  /* 0x0000000000017941 */ /* 0x000fea0003800000 */
.L_x_14402:
        /* <DEDUP_REMOVED lines=40> */
[----:B------:R-:W-:-:S03]  /*76f0*/  LOP3.LUT R17, R199, R202, R19, 0x96, !PT ;  /* 0x000000cac7117212 */ /* 0x000fc600078e9613 */
[----:B------:R-:W-:Y:S01]  /*7700*/  IMAD.MOV.U32 R10, RZ, RZ, R198 ;  /* 0x000000ffff0a7224 */ /* 0x000fe200078e00c6 */
[----:B------:R-:W-:Y:S01]  /*7710*/  LOP3.LUT R18, R183, R180, R20, 0x96, !PT ;  /* 0x000000b4b7127212 */ /* 0x000fe200078e9614 */
[----:B------:R-:W-:Y:S02]  /*7720*/  IMAD.MOV.U32 R12, RZ, RZ, R182 ;  /* 0x000000ffff0c7224 */ /* 0x000fe400078e00b6 */
.L_x_14401:
[----:B------:R-:W-:Y:S05]  /*7730*/  BSYNC B0 ;  /* 0x0000000000007941 */ /* 0x000fea0003800000 */
.L_x_14400:
        /* <DEDUP_REMOVED lines=15> */
.L_x_14404:
        /* <DEDUP_REMOVED lines=12> */
.L_x_14407:
[----:B------:R-:W-:Y:S02]  /*78f0*/  MOV R164, R10 ;  /* 0x0000000a00a47202 */ /* 0x000fe40000000f00 */
.L_x_14408:
[----:B------:R-:W-:Y:S05]  /*7900*/  BSYNC B0 ;  /* 0x0000000000007941 */ /* 0x000fea0003800000 */
.L_x_14406:
        /* <DEDUP_REMOVED lines=16> */
.L_x_14412:
[----:B------:R-:W-:Y:S05]  /*7a10*/  BSYNC B1 ;  /* 0x0000000000017941 */ /* 0x000fea0003800000 */
.L_x_14411:
        /* <DEDUP_REMOVED lines=44> */
.L_x_14410:
[----:B------:R-:W-:Y:S05]  /*7ce0*/  BSYNC B0 ;  /* 0x0000000000007941 */ /* 0x000fea0003800000 */
.L_x_14409:
        /* <DEDUP_REMOVED lines=10> */
.L_x_14405:
        /* <DEDUP_REMOVED lines=12> */
.L_x_14414:
[----:B------:R-:W-:Y:S02]  /*7e50*/  IMAD.MOV.U32 R164, RZ, RZ, R10 ;  /* 0x000000ffffa47224 */ /* 0x000fe400078e000a */
.L_x_14415:
[----:B------:R-:W-:Y:S05]  /*7e60*/  BSYNC B0 ;  /* 0x0000000000007941 */ /* 0x000fea0003800000 */
.L_x_14413:
        /* <DEDUP_REMOVED lines=16> */
.L_x_14419:
[----:B------:R-:W-:Y:S05]  /*7f70*/  BSYNC B1 ;  /* 0x0000000000017941 */ /* 0x000fea0003800000 */
.L_x_14418:
        /* <DEDUP_REMOVED lines=44> */
.L_x_14417:
[----:B------:R-:W-:Y:S05]  /*8240*/  BSYNC B0 ;  /* 0x0000000000007941 */ /* 0x000fea0003800000 */
.L_x_14416:
        /* <DEDUP_REMOVED lines=15> */
.L_x_14420:
        /* <DEDUP_REMOVED lines=12> */
.L_x_14423:
[----:B------:R-:W-:Y:S02]  /*8400*/  IMAD.MOV.U32 R164, RZ, RZ, R10 ;  /* 0x000000ffffa47224 */ /* 0x000fe400078e000a */
.L_x_14424:
[----:B------:R-:W-:Y:S05]  /*8410*/  BSYNC B0 ;  /* 0x0000000000007941 */ /* 0x000fea0003800000 */
.L_x_14422:
        /* <DEDUP_REMOVED lines=16> */
.L_x_14428:
[----:B------:R-:W-:Y:S05]  /*8520*/  BSYNC B1 ;  /* 0x0000000000017941 */ /* 0x000fea0003800000 */
.L_x_14427:
        /* <DEDUP_REMOVED lines=44> */
.L_x_14426:
[----:B------:R-:W-:Y:S05]  /*87f0*/  BSYNC B0 ;  /* 0x0000000000007941 */ /* 0x000fea0003800000 */
.L_x_14425:
        /* <DEDUP_REMOVED lines=10> */
.L_x_14421:
        /* <DEDUP_REMOVED lines=12> */
.L_x_14430:
[----:B------:R-:W-:Y:S02]  /*8960*/  IMAD.MOV.U32 R164, RZ, RZ, R10 ;  /* 0x000000ffffa47224 */ /* 0x000fe400078e000a */
.L_x_14431:
[----:B------:R-:W-:Y:S05]  /*8970*/  BSYNC B0 ;  /* 0x0000000000007941 */ /* 0x000fea0003800000 */
.L_x_14429:
        /* <DEDUP_REMOVED lines=16> */
.L_x_14435:
[----:B------:R-:W-:Y:S05]  /*8a80*/  BSYNC B1 ;  /* 0x0000000000017941 */ /* 0x000fea0003800000 */
.L_x_14434:
        /* <DEDUP_REMOVED lines=44> */
.L_x_14433:
[----:B------:R-:W-:Y:S05]  /*8d50*/  BSYNC B0 ;  /* 0x0000000000007941 */ /* 0x000fea0003800000 */
.L_x_14432:
        /* <DEDUP_REMOVED lines=15> */
.L_x_14436:
        /* <DEDUP_REMOVED lines=12> */
.L_x_14439:
[----:B------:R-:W-:Y:S02]  /*8f10*/  IMAD.MOV.U32 R205, RZ, RZ, R10 ;  /* 0x000000ffffcd7224 */ /* 0x000fe400078e000a */
.L_x_14440:
[----:B------:R-:W-:Y:S05]  /*8f20*/  BSYNC B0 ;  /* 0x0000000000007941 */ /* 0x000fea0003800000 */
.L_x_14438:
        /* <DEDUP_REMOVED lines=16> */
.L_x_14444:
[----:B------:R-:W-:Y:S05]  /*9030*/  BSYNC B1 ;  /* 0x0000000000017941 */ /* 0x000fea0003800000 */
.L_x_14443:
        /* <DEDUP_REMOVED lines=44> */
.L_x_14442:
[----:B------:R-:W-:Y:S05]  /*9300*/  BSYNC B0 ;  /* 0x0000000000007941 */ /* 0x000fea0003800000 */
.L_x_14441:
        /* <DEDUP_REMOVED lines=10> */
.L_x_14437:
        /* <DEDUP_REMOVED lines=12> */
.L_x_14446:
[----:B------:R-:W-:Y:S02]  /*9470*/  MOV R200, R10 ;  /* 0x0000000a00c87202 */ /* 0x000fe40000000f00 */
.L_x_14447:
[----:B------:R-:W-:Y:S05]  /*9480*/  BSYNC B0 ;  /* 0x0000000000007941 */ /* 0x000fea0003800000 */
.L_x_14445:
        /* <DEDUP_REMOVED lines=16> */
.L_x_14451:
[----:B------:R-:W-:Y:S05]  /*9590*/  BSYNC B1 ;  /* 0x0000000000017941 */ /* 0x000fea0003800000 */
.L_x_14450:
        /* <DEDUP_REMOVED lines=44> */
.L_x_14449:
[----:B------:R-:W-:Y:S05]  /*9860*/  BSYNC B0 ;  /* 0x0000000000007941 */ /* 0x000fea0003800000 */
.L_x_14448:
        /* <DEDUP_REMOVED lines=13> */
.L_x_14452:
        /* <DEDUP_REMOVED lines=12> */
.L_x_14455:
[----:B------:R-:W-:Y:S02]  /*9a00*/  MOV R198, R10 ;  /* 0x0000000a00c67202 */ /* 0x000fe40000000f00 */
.L_x_14456:
[----:B------:R-:W-:Y:S05]  /*9a10*/  BSYNC B0 ;  /* 0x0000000000007941 */ /* 0x000fea0003800000 */
.L_x_14454:
        /* <DEDUP_REMOVED lines=16> */
.L_x_14460:
[----:B------:R-:W-:Y:S05]  /*9b20*/  BSYNC B1 ;  /* 0x0000000000017941 */ /* 0x000fea0003800000 */
.L_x_14459:
        /* <DEDUP_REMOVED lines=44> */
.L_x_14458:
[----:B------:R-:W-:Y:S05]  /*9df0*/  BSYNC B0 ;  /* 0x0000000000007941 */ /* 0x000fea0003800000 */
.L_x_14457:
        /* <DEDUP_REMOVED lines=10> */
.L_x_14453:
        /* <DEDUP_REMOVED lines=12> */
.L_x_14462:
[----:B------:R-:W-:Y:S02]  /*9f60*/  IMAD.MOV.U32 R198, RZ, RZ, R10 ;  /* 0x000000ffffc67224 */ /* 0x000fe400078e000a */
.L_x_14463:
[----:B------:R-:W-:Y:S05]  /*9f70*/  BSYNC B0 ;  /* 0x0000000000007941 */ /* 0x000fea0003800000 */
.L_x_14461:
        /* <DEDUP_REMOVED lines=16> */
.L_x_14467:
[----:B------:R-:W-:Y:S05]  /*a080*/  BSYNC B1 ;  /* 0x0000000000017941 */ /* 0x000fea0003800000 */
.L_x_14466:
        /* <DEDUP_REMOVED lines=44> */
.L_x_14465:
[----:B------:R-:W-:Y:S05]  /*a350*/  BSYNC B0 ;  /* 0x0000000000007941 */ /* 0x000fea0003800000 */
.L_x_14464:
        /* <DEDUP_REMOVED lines=13> */
.L_x_14468:
        /* <DEDUP_REMOVED lines=12> */
.L_x_14471:
[----:B------:R-:W-:Y:S02]  /*a4f0*/  IMAD.MOV.U32 R166, RZ, RZ, R10 ;  /* 0x000000ffffa67224 */ /* 0x000fe400078e000a */
.L_x_14472:
[----:B------:R-:W-:Y:S05]  /*a500*/  BSYNC B0 ;  /* 0x0000000000007941 */ /* 0x000fea0003800000 */
.L_x_14470:
        /* <DEDUP_REMOVED lines=16> */
.L_x_14476:
[----:B------:R-:W-:Y:S05]  /*a610*/  BSYNC B1 ;  /* 0x0000000000017941 */ /* 0x000fea0003800000 */
.L_x_14475:
        /* <DEDUP_REMOVED lines=44> */
.L_x_14474:
[----:B------:R-:W-:Y:S05]  /*a8e0*/  BSYNC B0 ;  /* 0x0000000000007941 */ /* 0x000fea0003800000 */
.L_x_14473:
        /* <DEDUP_REMOVED lines=10> */
.L_x_14469:
        /* <DEDUP_REMOVED lines=12> */
.L_x_14478:
[----:B------:R-:W-:Y:S02]  /*aa50*/  IMAD.MOV.U32 R166, RZ, RZ, R10 ;  /* 0x000000ffffa67224 */ /* 0x000fe400078e000a */
.L_x_14479:
[----:B------:R-:W-:Y:S05]  /*aa60*/  BSYNC B0 ;  /* 0x0000000000007941 */ /* 0x000fea0003800000 */
.L_x_14477:
        /* <DEDUP_REMOVED lines=16> */
.L_x_14483:
[----:B------:R-:W-:Y:S05]  /*ab70*/  BSYNC B1 ;  /* 0x0000000000017941 */ /* 0x000fea0003800000 */
.L_x_14482:
        /* <DEDUP_REMOVED lines=44> */
.L_x_14481:
[----:B------:R-:W-:Y:S05]  /*ae40*/  BSYNC B0 ;  /* 0x0000000000007941 */ /* 0x000fea0003800000 */
.L_x_14480:
        /* <DEDUP_REMOVED lines=13> */
.L_x_14484:
        /* <DEDUP_REMOVED lines=12> */
.L_x_14487:
[----:B------:R-:W-:Y:S02]  /*afe0*/  IMAD.MOV.U32 R166, RZ, RZ, R10 ;  /* 0x000000ffffa67224 */ /* 0x000fe400078e000a */
.L_x_14488:
[----:B------:R-:W-:Y:S05]  /*aff0*/  BSYNC B0 ;  /* 0x0000000000007941 */ /* 0x000fea0003800000 */
.L_x_14486:
        /* <DEDUP_REMOVED lines=16> */
.L_x_14492:
[----:B------:R-:W-:Y:S05]  /*b100*/  BSYNC B1 ;  /* 0x0000000000017941 */ /* 0x000fea0003800000 */
.L_x_14491:
        /* <DEDUP_REMOVED lines=44> */
.L_x_14490:
[----:B------:R-:W-:Y:S05]  /*b3d0*/  BSYNC B0 ;  /* 0x0000000000007941 */ /* 0x000fea0003800000 */
.L_x_14489:
        /* <DEDUP_REMOVED lines=10> */
.L_x_14485:
        /* <DEDUP_REMOVED lines=12> */
.L_x_14494:
[----:B------:R-:W-:Y:S02]  /*b540*/  IMAD.MOV.U32 R166, RZ, RZ, R10 ;  /* 0x000000ffffa67224 */ /* 0x000fe400078e000a */
.L_x_14495:
[----:B------:R-:W-:Y:S05]  /*b550*/  BSYNC B0 ;  /* 0x0000000000007941 */ /* 0x000fea0003800000 */
.L_x_14493:
        /* <DEDUP_REMOVED lines=16> */
.L_x_14499:
[----:B------:R-:W-:Y:S05]  /*b660*/  BSYNC B1 ;  /* 0x0000000000017941 */ /* 0x000fea0003800000 */
.L_x_14498:
        /* <DEDUP_REMOVED lines=44> */
.L_x_14497:
[----:B------:R-:W-:Y:S05]  /*b930*/  BSYNC B0 ;  /* 0x0000000000007941 */ /* 0x000fea0003800000 */
.L_x_14496:
        /* <DEDUP_REMOVED lines=13> */
.L_x_14500:
        /* <DEDUP_REMOVED lines=12> */
.L_x_14503:
[----:B------:R-:W-:Y:S02]  /*bad0*/  IMAD.MOV.U32 R200, RZ, RZ, R10 ;  /* 0x000000ffffc87224 */ /* 0x000fe400078e000a */
.L_x_14504:
[----:B------:R-:W-:Y:S05]  /*bae0*/  BSYNC B0 ;  /* 0x0000000000007941 */ /* 0x000fea0003800000 */
.L_x_14502:
        /* <DEDUP_REMOVED lines=18> */
.L_x_14508:
[----:B------:R-:W-:Y:S05]  /*bc10*/  BSYNC B1 ;  /* 0x0000000000017941 */ /* 0x000fea0003800000 */
.L_x_14507:
        /* <DEDUP_REMOVED lines=44> */
.L_x_14506:
[----:B------:R-:W-:Y:S05]  /*bee0*/  BSYNC B0 ;  /* 0x0000000000007941 */ /* 0x000fea0003800000 */
.L_x_14505:
        /* <DEDUP_REMOVED lines=10> */
.L_x_14501:
        /* <DEDUP_REMOVED lines=53> */
.L_x_14509:
        /* <DEDUP_REMOVED lines=15> */
.L_x_14511:
[----:B-1----:R-:W-:Y:S02]  /*c3d0*/  IMAD.MOV.U32 R197, RZ, RZ, R10 ;  /* 0x000000ffffc57224 */ /* 0x002fe400078e000a */
.L_x_14512:
[----:B------:R-:W-:Y:S05]  /*c3e0*/  BSYNC B0 ;  /* 0x0000000000007941 */ /* 0x000fea0003800000 */
.L_x_14510:
        /* <DEDUP_REMOVED lines=16> */
.L_x_14516:
[----:B------:R-:W-:Y:S05]  /*c4f0*/  BSYNC B1 ;  /* 0x0000000000017941 */ /* 0x000fea0003800000 */
.L_x_14515:
        /* <DEDUP_REMOVED lines=44> */
.L_x_14514:
[----:B------:R-:W-:Y:S05]  /*c7c0*/  BSYNC B0 ;  /* 0x0000000000007941 */ /* 0x000fea0003800000 */
.L_x_14513:
        /* <DEDUP_REMOVED lines=15> */
.L_x_14517:
        /* <DEDUP_REMOVED lines=12> */
.L_x_14520:
[----:B------:R-:W-:Y:S02]  /*c980*/  IMAD.MOV.U32 R197, RZ, RZ, R10 ;  /* 0x000000ffffc57224 */ /* 0x000fe400078e000a */
.L_x_14521:
[----:B------:R-:W-:Y:S05]  /*c990*/  BSYNC B0 ;  /* 0x0000000000007941 */ /* 0x000fea0003800000 */
.L_x_14519:
        /* <DEDUP_REMOVED lines=16> */
.L_x_14525:
[----:B------:R-:W-:Y:S05]  /*caa0*/  BSYNC B1 ;  /* 0x0000000000017941 */ /* 0x000fea0003800000 */
.L_x_14524:
        /* <DEDUP_REMOVED lines=44> */
.L_x_14523:
[----:B------:R-:W-:Y:S05]  /*cd70*/  BSYNC B0 ;  /* 0x0000000000007941 */ /* 0x000fea0003800000 */
.L_x_14522:
        /* <DEDUP_REMOVED lines=10> */
.L_x_14518:
        /* <DEDUP_REMOVED lines=12> */
.L_x_14527:
[----:B------:R-:W-:Y:S02]  /*cee0*/  IMAD.MOV.U32 R197, RZ, RZ, R10 ;  /* 0x000000ffffc57224 */ /* 0x000fe400078e000a */
.L_x_14528:
[----:B------:R-:W-:Y:S05]  /*cef0*/  BSYNC B0 ;  /* 0x0000000000007941 */ /* 0x000fea0003800000 */
.L_x_14526:
        /* <DEDUP_REMOVED lines=16> */
.L_x_14532:
[----:B------:R-:W-:Y:S05]  /*d000*/  BSYNC B1 ;  /* 0x0000000000017941 */ /* 0x000fea0003800000 */
.L_x_14531:
        /* <DEDUP_REMOVED lines=44> */
.L_x_14530:
[----:B------:R-:W-:Y:S05]  /*d2d0*/  BSYNC B0 ;  /* 0x0000000000007941 */ /* 0x000fea0003800000 */
.L_x_14529:
        /* <DEDUP_REMOVED lines=15> */
.L_x_14533:
        /* <DEDUP_REMOVED lines=12> */
.L_x_14536:
[----:B------:R-:W-:Y:S02]  /*d490*/  IMAD.MOV.U32 R164, RZ, RZ, R10 ;  /* 0x000000ffffa47224 */ /* 0x000fe400078e000a */
.L_x_14537:
[----:B------:R-:W-:Y:S05]  /*d4a0*/  BSYNC B0 ;  /* 0x0000000000007941 */ /* 0x000fea0003800000 */
.L_x_14535:
        /* <DEDUP_REMOVED lines=16> */
.L_x_14541:
[----:B------:R-:W-:Y:S05]  /*d5b0*/  BSYNC B1 ;  /* 0x0000000000017941 */ /* 0x000fea0003800000 */
.L_x_14540:
        /* <DEDUP_REMOVED lines=44> */
.L_x_14539:
[----:B------:R-:W-:Y:S05]  /*d880*/  BSYNC B0 ;  /* 0x0000000000007941 */ /* 0x000fea0003800000 */
.L_x_14538:
        /* <DEDUP_REMOVED lines=10> */
.L_x_14534:
        /* <DEDUP_REMOVED lines=12> */
.L_x_14543:
[----:B------:R-:W-:Y:S02]  /*d9f0*/  IMAD.MOV.U32 R164, RZ, RZ, R10 ;  /* 0x000000ffffa47224 */ /* 0x000fe400078e000a */
.L_x_14544:
[----:B------:R-:W-:Y:S05]  /*da00*/  BSYNC B0 ;  /* 0x0000000000007941 */ /* 0x000fea0003800000 */
.L_x_14542:
        /* <DEDUP_REMOVED lines=16> */
.L_x_14548:
[----:B------:R-:W-:Y:S05]  /*db10*/  BSYNC B1 ;  /* 0x0000000000017941 */ /* 0x000fea0003800000 */
.L_x_14547:
        /* <DEDUP_REMOVED lines=44> */
.L_x_14546:
[----:B------:R-:W-:Y:S05]  /*dde0*/  BSYNC B0 ;  /* 0x0000000000007941 */ /* 0x000fea0003800000 */
.L_x_14545:
        /* <DEDUP_REMOVED lines=15> */
.L_x_14549:
        /* <DEDUP_REMOVED lines=12> */
.L_x_14552:
[----:B------:R-:W-:Y:S02]  /*dfa0*/  MOV R164, R10 ;  /* 0x0000000a00a47202 */ /* 0x000fe40000000f00 */
.L_x_14553:
[----:B------:R-:W-:Y:S05]  /*dfb0*/  BSYNC B0 ;  /* 0x0000000000007941 */ /* 0x000fea0003800000 */
.L_x_14551:
        /* <DEDUP_REMOVED lines=16> */
.L_x_14557:
[----:B------:R-:W-:Y:S05]  /*e0c0*/  BSYNC B1 ;  /* 0x0000000000017941 */ /* 0x000fea0003800000 */
.L_x_14556:
        /* <DEDUP_REMOVED lines=44> */
.L_x_14555:
[----:B------:R-:W-:Y:S05]  /*e390*/  BSYNC B0 ;  /* 0x0000000000007941 */ /* 0x000fea0003800000 */
.L_x_14554:
        /* <DEDUP_REMOVED lines=10> */
.L_x_14550:
        /* <DEDUP_REMOVED lines=12> */
.L_x_14559:
[----:B------:R-:W-:Y:S02]  /*e500*/  MOV R164, R10 ;  /* 0x0000000a00a47202 */ /* 0x000fe40000000f00 */
.L_x_14560:
[----:B------:R-:W-:Y:S05]  /*e510*/  BSYNC B0 ;  /* 0x0000000000007941 */ /* 0x000fea0003800000 */
.L_x_14558:
        /* <DEDUP_REMOVED lines=16> */
.L_x_14564:
[----:B------:R-:W-:Y:S05]  /*e620*/  BSYNC B1 ;  /* 0x0000000000017941 */ /* 0x000fea0003800000 */
.L_x_14563:
        /* <DEDUP_REMOVED lines=44> */
.L_x_14562:
[----:B------:R-:W-:Y:S05]  /*e8f0*/  BSYNC B0 ;  /* 0x0000000000007941 */ /* 0x000fea0003800000 */
.L_x_14561:
        /* <DEDUP_REMOVED lines=15> */
.L_x_14565:
        /* <DEDUP_REMOVED lines=12> */
.L_x_14568:
[----:B------:R-:W-:Y:S02]  /*eab0*/  IMAD.MOV.U32 R197, RZ, RZ, R10 ;  /* 0x000000ffffc57224 */ /* 0x000fe400078e000a */
.L_x_14569:
[----:B------:R-:W-:Y:S05]  /*eac0*/  BSYNC B0 ;  /* 0x0000000000007941 */ /* 0x000fea0003800000 */
.L_x_14567:
        /* <DEDUP_REMOVED lines=16> */
.L_x_14573:
[----:B------:R-:W-:Y:S05]  /*ebd0*/  BSYNC B1 ;  /* 0x0000000000017941 */ /* 0x000fea0003800000 */
.L_x_14572:
        /* <DEDUP_REMOVED lines=44> */
.L_x_14571:
[----:B------:R-:W-:Y:S05]  /*eea0*/  BSYNC B0 ;  /* 0x0000000000007941 */ /* 0x000fea0003800000 */
.L_x_14570:
        /* <DEDUP_REMOVED lines=10> */
.L_x_14566:
        /* <DEDUP_REMOVED lines=12> */
.L_x_14575:
[----:B------:R-:W-:Y:S02]  /*f010*/  IMAD.MOV.U32 R197, RZ, RZ, R10 ;  /* 0x000000ffffc57224 */ /* 0x000fe400078e000a */
.L_x_14576:
[----:B------:R-:W-:Y:S05]  /*f020*/  BSYNC B0 ;  /* 0x0000000000007941 */ /* 0x000fea0003800000 */
.L_x_14574:
        /* <DEDUP_REMOVED lines=16> */
.L_x_14580:
[----:B------:R-:W-:Y:S05]  /*f130*/  BSYNC B1 ;  /* 0x0000000000017941 */ /* 0x000fea0003800000 */
.L_x_14579:
        /* <DEDUP_REMOVED lines=44> */
.L_x_14578:
[----:B------:R-:W-:Y:S05]  /*f400*/  BSYNC B0 ;  /* 0x0000000000007941 */ /* 0x000fea0003800000 */
.L_x_14577:
        /* <DEDUP_REMOVED lines=13> */
.L_x_14581:
        /* <DEDUP_REMOVED lines=12> */
.L_x_14584:
[----:B------:R-:W-:Y:S02]  /*f5a0*/  IMAD.MOV.U32 R197, RZ, RZ, R10 ;  /* 0x000000ffffc57224 */ /* 0x000fe400078e000a */
.L_x_14585:
[----:B------:R-:W-:Y:S05]  /*f5b0*/  BSYNC B0 ;  /* 0x0000000000007941 */ /* 0x000fea0003800000 */
.L_x_14583:
        /* <DEDUP_REMOVED lines=16> */
.L_x_14589:
[----:B------:R-:W-:Y:S05]  /*f6c0*/  BSYNC B1 ;  /* 0x0000000000017941 */ /* 0x000fea0003800000 */
.L_x_14588:
        /* <DEDUP_REMOVED lines=44> */
.L_x_14587:
[----:B------:R-:W-:Y:S05]  /*f990*/  BSYNC B0 ;  /* 0x0000000000007941 */ /* 0x000fea0003800000 */
.L_x_14586:
        /* <DEDUP_REMOVED lines=10> */
.L_x_14582:
        /* <DEDUP_REMOVED lines=12> */
.L_x_14591:
[----:B------:R-:W-:Y:S02]  /*fb00*/  IMAD.MOV.U32 R197, RZ, RZ, R10 ;  /* 0x000000ffffc57224 */ /* 0x000fe400078e000a */
.L_x_14592:
[----:B------:R-:W-:Y:S05]  /*fb10*/  BSYNC B0 ;  /* 0x0000000000007941 */ /* 0x000fea0003800000 */
.L_x_14590:
        /* <DEDUP_REMOVED lines=16> */
.L_x_14596:
[----:B------:R-:W-:Y:S05]  /*fc20*/  BSYNC B1 ;  /* 0x0000000000017941 */ /* 0x000fea0003800000 */
.L_x_14595:
        /* <DEDUP_REMOVED lines=44> */
.L_x_14594:
[----:B------:R-:W-:Y:S05]  /*fef0*/  BSYNC B0 ;  /* 0x0000000000007941 */ /* 0x000fea0003800000 */
.L_x_14593:
        /* <DEDUP_REMOVED lines=13> */
.L_x_14597:
        /* <DEDUP_REMOVED lines=12> */
.L_x_14600:
[----:B------:R-:W-:Y:S02]  /*10090*/  IMAD.MOV.U32 R166, RZ, RZ, R10 ;  /* 0x000000ffffa67224 */ /* 0x000fe400078e000a */
.L_x_14601:
[----:B------:R-:W-:Y:S05]  /*100a0*/  BSYNC B0 ;  /* 0x0000000000007941 */ /* 0x000fea0003800000 */
.L_x_14599:
        /* <DEDUP_REMOVED lines=16> */
.L_x_14605:
[----:B------:R-:W-:Y:S05]  /*101b0*/  BSYNC B1 ;  /* 0x0000000000017941 */ /* 0x000fea0003800000 */
.L_x_14604:
        /* <DEDUP_REMOVED lines=44> */
.L_x_14603:
[----:B------:R-:W-:Y:S05]  /*10480*/  BSYNC B0 ;  /* 0x0000000000007941 */ /* 0x000fea0003800000 */
.L_x_14602:
        /* <DEDUP_REMOVED lines=10> */
.L_x_14598:
        /* <DEDUP_REMOVED lines=12> */
.L_x_14607:
[----:B------:R-:W-:Y:S02]  /*105f0*/  IMAD.MOV.U32 R166, RZ, RZ, R10 ;  /* 0x000000ffffa67224 */ /* 0x000fe400078e000a */
.L_x_14608:
[----:B------:R-:W-:Y:S05]  /*10600*/  BSYNC B0 ;  /* 0x0000000000007941 */ /* 0x000fea0003800000 */
.L_x_14606:
        /* <DEDUP_REMOVED lines=16> */
.L_x_14612:
[----:B------:R-:W-:Y:S05]  /*10710*/  BSYNC B1 ;  /* 0x0000000000017941 */ /* 0x000fea0003800000 */
.L_x_14611:
        /* <DEDUP_REMOVED lines=44> */
.L_x_14610:
[----:B------:R-:W-:Y:S05]  /*109e0*/  BSYNC B0 ;  /* 0x0000000000007941 */ /* 0x000fea0003800000 */
.L_x_14609:
        /* <DEDUP_REMOVED lines=13> */
.L_x_14613:
        /* <DEDUP_REMOVED lines=12> */
.L_x_14616:
[----:B------:R-:W-:Y:S02]  /*10b80*/  IMAD.MOV.U32 R166, RZ, RZ, R10 ;  /* 0x000000ffffa67224 */ /* 0x000fe400078e000a */
.L_x_14617:
[----:B------:R-:W-:Y:S05]  /*10b90*/  BSYNC B0 ;  /* 0x0000000000007941 */ /* 0x000fea0003800000 */
.L_x_14615:
        /* <DEDUP_REMOVED lines=16> */
.L_x_14621:
[----:B------:R-:W-:Y:S05]  /*10ca0*/  BSYNC B1 ;  /* 0x0000000000017941 */ /* 0x000fea0003800000 */
.L_x_14620:
        /* <DEDUP_REMOVED lines=44> */
.L_x_14619:
[----:B------:R-:W-:Y:S05]  /*10f70*/  BSYNC B0 ;  /* 0x0000000000007941 */ /* 0x000fea0003800000 */
.L_x_14618:
        /* <DEDUP_REMOVED lines=10> */
.L_x_14614:
        /* <DEDUP_REMOVED lines=12> */
.L_x_14623:
[----:B------:R-:W-:Y:S02]  /*110e0*/  IMAD.MOV.U32 R166, RZ, RZ, R10 ;  /* 0x000000ffffa67224 */ /* 0x000fe400078e000a */
.L_x_14624:
[----:B------:R-:W-:Y:S05]  /*110f0*/  BSYNC B0 ;  /* 0x0000000000007941 */ /* 0x000fea0003800000 */
.L_x_14622:
        /* <DEDUP_REMOVED lines=16> */
.L_x_14628:
[----:B------:R-:W-:Y:S05]  /*11200*/  BSYNC B1 ;  /* 0x0000000000017941 */ /* 0x000fea0003800000 */
.L_x_14627:
        /* <DEDUP_REMOVED lines=44> */
.L_x_14626:
[----:B------:R-:W-:Y:S05]  /*114d0*/  BSYNC B0 ;  /* 0x0000000000007941 */ /* 0x000fea0003800000 */
.L_x_14625:
        /* <DEDUP_REMOVED lines=13> */
.L_x_14629:
        /* <DEDUP_REMOVED lines=12> */
.L_x_14632:
[----:B------:R-:W-:Y:S02]  /*11670*/  MOV R197, R10 ;  /* 0x0000000a00c57202 */ /* 0x000fe40000000f00 */
.L_x_14633:
[----:B------:R-:W-:Y:S05]  /*11680*/  BSYNC B0 ;  /* 0x0000000000007941 */ /* 0x000fea0003800000 */
.L_x_14631:
        /* <DEDUP_REMOVED lines=18> */
.L_x_14637:
[----:B------:R-:W-:Y:S05]  /*117b0*/  BSYNC B1 ;  /* 0x0000000000017941 */ /* 0x000fea0003800000 */
.L_x_14636:
        /* <DEDUP_REMOVED lines=44> */
.L_x_14635:
[----:B------:R-:W-:Y:S05]  /*11a80*/  BSYNC B0 ;  /* 0x0000000000007941 */ /* 0x000fea0003800000 */
.L_x_14634:
        /* <DEDUP_REMOVED lines=10> */
.L_x_14630:
        /* <DEDUP_REMOVED lines=53> */
.L_x_14638:
        /* <DEDUP_REMOVED lines=15> */
.L_x_14640:
[----:B-1----:R-:W-:Y:S02]  /*11f70*/  IMAD.MOV.U32 R208, RZ, RZ, R10 ;  /* 0x000000ffffd07224 */ /* 0x002fe400078e000a */
.L_x_14641:
[----:B------:R-:W-:Y:S05]  /*11f80*/  BSYNC B0 ;  /* 0x0000000000007941 */ /* 0x000fea0003800000 */
.L_x_14639:
        /* <DEDUP_REMOVED lines=16> */
.L_x_14645:
[----:B------:R-:W-:Y:S05]  /*12090*/  BSYNC B1 ;  /* 0x0000000000017941 */ /* 0x000fea0003800000 */
.L_x_14644:
        /* <DEDUP_REMOVED lines=44> */
.L_x_14643:
[----:B------:R-:W-:Y:S05]  /*12360*/  BSYNC B0 ;  /* 0x0000000000007941 */ /* 0x000fea0003800000 */
.L_x_14642:
        /* <DEDUP_REMOVED lines=15> */
.L_x_14646:
        /* <DEDUP_REMOVED lines=12> */
.L_x_14649:
[----:B------:R-:W-:Y:S02]  /*12520*/  IMAD.MOV.U32 R198, RZ, RZ, R10 ;  /* 0x000000ffffc67224 */ /* 0x000fe400078e000a */
.L_x_14650:
[----:B------:R-:W-:Y:S05]  /*12530*/  BSYNC B0 ;  /* 0x0000000000007941 */ /* 0x000fea0003800000 */
.L_x_14648:
        /* <DEDUP_REMOVED lines=16> */
.L_x_14654:
[----:B------:R-:W-:Y:S05]  /*12640*/  BSYNC B1 ;  /* 0x0000000000017941 */ /* 0x000fea0003800000 */
.L_x_14653:
        /* <DEDUP_REMOVED lines=44> */
.L_x_14652:
[----:B------:R-:W-:Y:S05]  /*12910*/  BSYNC B0 ;  /* 0x0000000000007941 */ /* 0x000fea0003800000 */
.L_x_14651:
        /* <DEDUP_REMOVED lines=10> */
.L_x_14647:
        /* <DEDUP_REMOVED lines=12> */
.L_x_14656:
[----:B------:R-:W-:Y:S02]  /*12a80*/  IMAD.MOV.U32 R198, RZ, RZ, R10 ;  /* 0x000000ffffc67224 */ /* 0x000fe400078e000a */
.L_x_14657:
[----:B------:R-:W-:Y:S05]  /*12a90*/  BSYNC B0 ;  /* 0x0000000000007941 */ /* 0x000fea0003800000 */
.L_x_14655:
        /* <DEDUP_REMOVED lines=16> */
.L_x_14661:
[----:B------:R-:W-:Y:S05]  /*12ba0*/  BSYNC B1 ;  /* 0x0000000000017941 */ /* 0x000fea0003800000 */
.L_x_14660:
        /* <DEDUP_REMOVED lines=44> */
.L_x_14659:
[----:B------:R-:W-:Y:S05]  /*12e70*/  BSYNC B0 ;  /* 0x0000000000007941 */ /* 0x000fea0003800000 */
.L_x_14658:
        /* <DEDUP_REMOVED lines=15> */
.L_x_14662:
        /* <DEDUP_REMOVED lines=12> */
.L_x_14665:
[----:B------:R-:W-:Y:S02]  /*13030*/  MOV R164, R10 ;  /* 0x0000000a00a47202 */ /* 0x000fe40000000f00 */
.L_x_14666:
[----:B------:R-:W-:Y:S05]  /*13040*/  BSYNC B0 ;  /* 0x0000000000007941 */ /* 0x000fea0003800000 */
.L_x_14664:
        /* <DEDUP_REMOVED lines=16> */
.L_x_14670:
[----:B------:R-:W-:Y:S05]  /*13150*/  BSYNC B1 ;  /* 0x0000000000017941 */ /* 0x000fea0003800000 */
.L_x_14669:
        /* <DEDUP_REMOVED lines=44> */
.L_x_14668:
[----:B------:R-:W-:Y:S05]  /*13420*/  BSYNC B0 ;  /* 0x0000000000007941 */ /* 0x000fea0003800000 */
.L_x_14667:
        /* <DEDUP_REMOVED lines=10> */
.L_x_14663:
        /* <DEDUP_REMOVED lines=12> */
.L_x_14672:
[----:B------:R-:W-:Y:S02]  /*13590*/  MOV R164, R10 ;  /* 0x0000000a00a47202 */ /* 0x000fe40000000f00 */
.L_x_14673:
[----:B------:R-:W-:Y:S05]  /*135a0*/  BSYNC B0 ;  /* 0x0000000000007941 */ /* 0x000fea0003800000 */
.L_x_14671:
        /* <DEDUP_REMOVED lines=16> */
.L_x_14677:
[----:B------:R-:W-:Y:S05]  /*136b0*/  BSYNC B1 ;  /* 0x0000000000017941 */ /* 0x000fea0003800000 */
.L_x_14676:
        /* <DEDUP_REMOVED lines=44> */
.L_x_14675:
[----:B------:R-:W-:Y:S05]  /*13980*/  BSYNC B0 ;  /* 0x0000000000007941 */ /* 0x000fea0003800000 */
.L_x_14674:
        /* <DEDUP_REMOVED lines=15> */
.L_x_14678:
        /* <DEDUP_REMOVED lines=12> */
.L_x_14681:
[----:B------:R-:W-:Y:S02]  /*13b40*/  IMAD.MOV.U32 R164, RZ, RZ, R10 ;  /* 0x000000ffffa47224 */ /* 0x000fe400078e000a */
.L_x_14682:
[----:B------:R-:W-:Y:S05]  /*13b50*/  BSYNC B0 ;  /* 0x0000000000007941 */ /* 0x000fea0003800000 */
.L_x_14680:
        /* <DEDUP_REMOVED lines=16> */
.L_x_14686:
[----:B------:R-:W-:Y:S05]  /*13c60*/  BSYNC B1 ;  /* 0x0000000000017941 */ /* 0x000fea0003800000 */
.L_x_14685:
        /* <DEDUP_REMOVED lines=44> */
.L_x_14684:
[----:B------:R-:W-:Y:S05]  /*13f30*/  BSYNC B0 ;  /* 0x0000000000007941 */ /* 0x000fea0003800000 */
.L_x_14683:
        /* <DEDUP_REMOVED lines=10> */
.L_x_14679:
        /* <DEDUP_REMOVED lines=12> */
.L_x_14688:
[----:B------:R-:W-:Y:S02]  /*140a0*/  IMAD.MOV.U32 R164, RZ, RZ, R10 ;  /* 0x000000ffffa47224 */ /* 0x000fe400078e000a */
.L_x_14689:
[----:B------:R-:W-:Y:S05]  /*140b0*/  BSYNC B0 ;  /* 0x0000000000007941 */ /* 0x000fea0003800000 */
.L_x_14687:
        /* <DEDUP_REMOVED lines=16> */
.L_x_14693:
[----:B------:R-:W-:Y:S05]  /*141c0*/  BSYNC B1 ;  /* 0x0000000000017941 */ /* 0x000fea0003800000 */
.L_x_14692:
        /* <DEDUP_REMOVED lines=44> */
.L_x_14691:
[----:B------:R-:W-:Y:S05]  /*14490*/  BSYNC B0 ;  /* 0x0000000000007941 */ /* 0x000fea0003800000 */
.L_x_14690:
        /* <DEDUP_REMOVED lines=15> */
.L_x_14694:
        /* <DEDUP_REMOVED lines=12> */
.L_x_14697:
[----:B------:R-:W-:Y:S02]  /*14650*/  IMAD.MOV.U32 R198, RZ, RZ, R10 ;  /* 0x000000ffffc67224 */ /* 0x000fe400078e000a */
.L_x_14698:
[----:B------:R-:W-:Y:S05]  /*14660*/  BSYNC B0 ;  /* 0x0000000000007941 */ /* 0x000fea0003800000 */
.L_x_14696:
        /* <DEDUP_REMOVED lines=16> */
.L_x_14702:
[----:B------:R-:W-:Y:S05]  /*14770*/  BSYNC B1 ;  /* 0x0000000000017941 */ /* 0x000fea0003800000 */
.L_x_14701:
        /* <DEDUP_REMOVED lines=44> */
.L_x_14700:
[----:B------:R-:W-:Y:S05]  /*14a40*/  BSYNC B0 ;  /* 0x0000000000007941 */ /* 0x000fea0003800000 */
.L_x_14699:
        /* <DEDUP_REMOVED lines=10> */
.L_x_14695:
        /* <DEDUP_REMOVED lines=12> */
.L_x_14704:
[----:B------:R-:W-:Y:S02]  /*14bb0*/  IMAD.MOV.U32 R198, RZ, RZ, R10 ;  /* 0x000000ffffc67224 */ /* 0x000fe400078e000a */
.L_x_14705:
[----:B------:R-:W-:Y:S05]  /*14bc0*/  BSYNC B0 ;  /* 0x0000000000007941 */ /* 0x000fea0003800000 */
.L_x_14703:
        /* <DEDUP_REMOVED lines=16> */
.L_x_14709:
[----:B------:R-:W-:Y:S05]  /*14cd0*/  BSYNC B1 ;  /* 0x0000000000017941 */ /* 0x000fea0003800000 */
.L_x_14708:
        /* <DEDUP_REMOVED lines=44> */
.L_x_14707:
[----:B------:R-:W-:Y:S05]  /*14fa0*/  BSYNC B0 ;  /* 0x0000000000007941 */ /* 0x000fea0003800000 */
.L_x_14706:
        /* <DEDUP_REMOVED lines=13> */
.L_x_14710:
        /* <DEDUP_REMOVED lines=12> */
.L_x_14713:
[----:B------:R-:W-:Y:S02]  /*15140*/  IMAD.MOV.U32 R198, RZ, RZ, R10 ;  /* 0x000000ffffc67224 */ /* 0x000fe400078e000a */
.L_x_14714:
[----:B------:R-:W-:Y:S05]  /*15150*/  BSYNC B0 ;  /* 0x0000000000007941 */ /* 0x000fea0003800000 */
.L_x_14712:
        /* <DEDUP_REMOVED lines=16> */
.L_x_14718:
[----:B------:R-:W-:Y:S05]  /*15260*/  BSYNC B1 ;  /* 0x0000000000017941 */ /* 0x000fea0003800000 */
.L_x_14717:
        /* <DEDUP_REMOVED lines=44> */
.L_x_14716:
[----:B------:R-:W-:Y:S05]  /*15530*/  BSYNC B0 ;  /* 0x0000000000007941 */ /* 0x000fea0003800000 */
.L_x_14715:
        /* <DEDUP_REMOVED lines=10> */
.L_x_14711:
        /* <DEDUP_REMOVED lines=12> */
.L_x_14720:
[----:B------:R-:W-:Y:S02]  /*156a0*/  IMAD.MOV.U32 R198, RZ, RZ, R10 ;  /* 0x000000ffffc67224 */ /* 0x000fe400078e000a */
.L_x_14721:
[----:B------:R-:W-:Y:S05]  /*156b0*/  BSYNC B0 ;  /* 0x0000000000007941 */ /* 0x000fea0003800000 */
.L_x_14719:
        /* <DEDUP_REMOVED lines=16> */
.L_x_14725:
[----:B------:R-:W-:Y:S05]  /*157c0*/  BSYNC B1 ;  /* 0x0000000000017941 */ /* 0x000fea0003800000 */
.L_x_14724:
        /* <DEDUP_REMOVED lines=44> */
.L_x_14723:
[----:B------:R-:W-:Y:S05]  /*15a90*/  BSYNC B0 ;  /* 0x0000000000007941 */ /* 0x000fea0003800000 */
.L_x_14722:
        /* <DEDUP_REMOVED lines=13> */
.L_x_14726:
        /* <DEDUP_REMOVED lines=12> */
.L_x_14729:
[----:B------:R-:W-:Y:S02]  /*15c30*/  IMAD.MOV.U32 R166, RZ, RZ, R10 ;  /* 0x000000ffffa67224 */ /* 0x000fe400078e000a */
.L_x_14730:
[----:B------:R-:W-:Y:S05]  /*15c40*/  BSYNC B0 ;  /* 0x0000000000007941 */ /* 0x000fea0003800000 */
.L_x_14728:
        /* <DEDUP_REMOVED lines=16> */
.L_x_14734:
[----:B------:R-:W-:Y:S05]  /*15d50*/  BSYNC B1 ;  /* 0x0000000000017941 */ /* 0x000fea0003800000 */
.L_x_14733:
        /* <DEDUP_REMOVED lines=44> */
.L_x_14732:
[----:B------:R-:W-:Y:S05]  /*16020*/  BSYNC B0 ;  /* 0x0000000000007941 */ /* 0x000fea0003800000 */
.L_x_14731:
        /* <DEDUP_REMOVED lines=10> */
.L_x_14727:
        /* <DEDUP_REMOVED lines=12> */
.L_x_14736:
[----:B------:R-:W-:Y:S02]  /*16190*/  IMAD.MOV.U32 R166, RZ, RZ, R10 ;  /* 0x000000ffffa67224 */ /* 0x000fe400078e000a */
.L_x_14737:
[----:B------:R-:W-:Y:S05]  /*161a0*/  BSYNC B0 ;  /* 0x0000000000007941 */ /* 0x000fea0003800000 */
.L_x_14735:
        /* <DEDUP_REMOVED lines=16> */
.L_x_14741:
[----:B------:R-:W-:Y:S05]  /*162b0*/  BSYNC B1 ;  /* 0x0000000000017941 */ /* 0x000fea0003800000 */
.L_x_14740:
        /* <DEDUP_REMOVED lines=44> */
.L_x_14739:
[----:B------:R-:W-:Y:S05]  /*16580*/  BSYNC B0 ;  /* 0x0000000000007941 */ /* 0x000fea0003800000 */
.L_x_14738:
        /* <DEDUP_REMOVED lines=13> */
.L_x_14742:
        /* <DEDUP_REMOVED lines=12> */
.L_x_14745:
[----:B------:R-:W-:Y:S02]  /*16720*/  MOV R166, R10 ;  /* 0x0000000a00a67202 */ /* 0x000fe40000000f00 */
.L_x_14746:
[----:B------:R-:W-:Y:S05]  /*16730*/  BSYNC B0 ;  /* 0x0000000000007941 */ /* 0x000fea0003800000 */
.L_x_14744:
        /* <DEDUP_REMOVED lines=16> */
.L_x_14750:
[----:B------:R-:W-:Y:S05]  /*16840*/  BSYNC B1 ;  /* 0x0000000000017941 */ /* 0x000fea0003800000 */
.L_x_14749:
        /* <DEDUP_REMOVED lines=44> */
.L_x_14748:
[----:B------:R-:W-:Y:S05]  /*16b10*/  BSYNC B0 ;  /* 0x0000000000007941 */ /* 0x000fea0003800000 */
.L_x_14747:
        /* <DEDUP_REMOVED lines=10> */
.L_x_14743:
        /* <DEDUP_REMOVED lines=12> */
.L_x_14752:
[----:B------:R-:W-:Y:S02]  /*16c80*/  MOV R166, R10 ;  /* 0x0000000a00a67202 */ /* 0x000fe40000000f00 */
.L_x_14753:
[----:B------:R-:W-:Y:S05]  /*16c90*/  BSYNC B0 ;  /* 0x0000000000007941 */ /* 0x000fea0003800000 */
.L_x_14751:
        /* <DEDUP_REMOVED lines=16> */
.L_x_14757:
[----:B------:R-:W-:Y:S05]  /*16da0*/  BSYNC B1 ;  /* 0x0000000000017941 */ /* 0x000fea0003800000 */
.L_x_14756:
        /* <DEDUP_REMOVED lines=44> */
.L_x_14755:
[----:B------:R-:W-:Y:S05]  /*17070*/  BSYNC B0 ;  /* 0x0000000000007941 */ /* 0x000fea0003800000 */
.L_x_14754:
        /* <DEDUP_REMOVED lines=13> */
.L_x_14758:
        /* <DEDUP_REMOVED lines=12> */
.L_x_14761:
[----:B------:R-:W-:Y:S02]  /*17210*/  IMAD.MOV.U32 R200, RZ, RZ, R10 ;  /* 0x000000ffffc87224 */ /* 0x000fe400078e000a */
.L_x_14762:
[----:B------:R-:W-:Y:S05]  /*17220*/  BSYNC B0 ;  /* 0x0000000000007941 */ /* 0x000fea0003800000 */
.L_x_14760:
        /* <DEDUP_REMOVED lines=16> */
.L_x_14766:
[----:B------:R-:W-:Y:S05]  /*17330*/  BSYNC B1 ;  /* 0x0000000000017941 */ /* 0x000fea0003800000 */
.L_x_14765:
        /* <DEDUP_REMOVED lines=44> */
.L_x_14764:
[----:B------:R-:W-:Y:S05]  /*17600*/  BSYNC B0 ;  /* 0x0000000000007941 */ /* 0x000fea0003800000 */
.L_x_14763:
        /* <DEDUP_REMOVED lines=10> */
.L_x_14759:
        /* <DEDUP_REMOVED lines=85> */
.L_x_14767:
[----:B------:R-:W-:Y:S01]  /*17c00*/  @!P1 IADD3 R204, R204, 0x4, RZ ;  /* 0x00000004cccc9810 */ /* 0x000fe20007ffe0ff */
[----:B0-----:R-:W-:Y:S01]  /*17c10*/  FADD.FTZ R180, R208, R241 ;  /* 0x000000f1d0b47221 */ /* 0x001fe20000010000 */
[----:B------:R-:W-:Y:S05]  /*17c20*/  BRA.DIV ~URZ, `(.L_x_14768) ;  /* 0x000015a27f007947 */ /* 0x000fea000b800000 */
[----:B------:R0:W1:Y:S02]  /*17c30*/  SHFL.BFLY PT, R164, R180, 0x1, 0x1f ;  /* 0x0c201f00b4a47f89 */ /* 0x00006400000e0000 */
.L_x_14772:
        /* <DEDUP_REMOVED lines=84> */
.L_x_14773:
        /* <DEDUP_REMOVED lines=35> */
[----:B------:R-:W-:-:S04]  /*183b0*/  FMUL.FTZ R201, R201, R182 ;  /* 0x000000b6c9c97220 */ /* 0x000fc80000410000 */
[----:B------:R-:W-:Y:S01]  /*183c0*/  FFMA.FTZ R164, R165, R201, R164 ;  /* 0x000000c9a5a47223 */ /* 0x000fe200000100a4 */
[----:B------:R-:W1:Y:S04]  /*183d0*/  I2F R180, R180 ;  /* 0x000000b400b47306 */ /* 0x000e680000201400 */
[----:B------:R-:W2:Y:S04]  /*183e0*/  SHFL.DOWN PT, R165, R164, 0x1, 0x1f ;  /* 0x08201f00a4a57f89 */ /* 0x000ea800000e0000 */
[----:B-1----:R-:W1:Y:S01]  /*183f0*/  MUFU.RCP R167, R180 ;  /* 0x000000b400a77308 */ /* 0x002e620000001000 */
[----:B0-----:R-:W-:-:S02]  /*18400*/  FADD.FTZ R182, R181, -R166 ;  /* 0x800000a6b5b67221 */ /* 0x001fc40000010000 */
[----:B------:R-:W-:Y:S02]  /*18410*/  FMUL.FTZ R166, R166, R243 ;  /* 0x000000f3a6a67220 */ /* 0x000fe40000410000 */
[----:B------:R-:W-:Y:S02]  /*18420*/  FMUL.FTZ R183, R182, R182 ;  /* 0x000000b6b6b77220 */ /* 0x000fe40000410000 */
[C---:B------:R-:W-:Y:S02]  /*18430*/  FFMA.FTZ R166, R204.reuse, R181, R166 ;  /* 0x000000b5cca67223 */ /* 0x040fe400000100a6 */
[----:B------:R-:W-:-:S04]  /*18440*/  FMUL.FTZ R183, R204, R183 ;  /* 0x000000b7ccb77220 */ /* 0x000fc80000410000 */
[----:B------:R-:W-:Y:S02]  /*18450*/  FMUL.FTZ R183, R183, R243 ;  /* 0x000000f3b7b77220 */ /* 0x000fe40000410000 */
[----:B-1----:R-:W-:Y:S02]  /*18460*/  FMUL.FTZ R181, R167, R166 ;  /* 0x000000a6a7b57220 */ /* 0x002fe40000410000 */
        /* <DEDUP_REMOVED lines=19> */
[----:B0-----:R-:W0:Y:S02]  /*185a0*/  MUFU.RSQ R167, R180 ;  /* 0x000000b400a77308 */ /* 0x001e240000001400 */
        /* <DEDUP_REMOVED lines=33> */
[----:B------:R-:W-:-:S02]  /*187c0*/  IMAD.SHL.U32 R180, R179, 0x10, RZ ;  /* 0x00000010b3b47824 */ /* 0x000fc400078e00ff */
[C---:B------:R-:W-:Y:S02]  /*187d0*/  FMUL.FTZ R175, R167.reuse, R168 ;  /* 0x000000a8a7af7220 */ /* 0x040fe40000410000 */
[C---:B------:R-:W-:Y:S02]  /*187e0*/  FMUL.FTZ R166, R167.reuse, R182 ;  /* 0x000000b6a7a67220 */ /* 0x040fe40000410000 */
[C---:B------:R-:W-:Y:S02]  /*187f0*/  FMUL.FTZ R203, R167.reuse, R170 ;  /* 0x000000aaa7cb7220 */ /* 0x040fe40000410000 */
[C---:B------:R-:W-:Y:S02]  /*18800*/  FMUL.FTZ R202, R167.reuse, R200 ;  /* 0x000000c8a7ca7220 */ /* 0x040fe40000410000 */
        /* <DEDUP_REMOVED lines=14> */
[----:B------:R-:W-:Y:S01]  /*188f0*/  SHF.R.U32.HI R222, RZ, 0x1c, R179 ;  /* 0x0000001cffde7819 */ /* 0x000fe200000116b3 */
[----:B------:R-:W-:-:S02]  /*18900*/  FMUL.FTZ R182, R167, R224 ;  /* 0x000000e0a7b67220 */ /* 0x000fc40000410000 */
[C---:B------:R-:W-:Y:S01]  /*18910*/  FMUL.FTZ R213, R167.reuse, R226 ;  /* 0x000000e2a7d57220 */ /* 0x040fe20000410000 */
[----:B------:R-:W-:Y:S01]  /*18920*/  IADD3.X R173, R222, c[0x0][0x20c], RZ, P0, !PT ;  /* 0x00008300dead7a10 */ /* 0x000fe200007fe4ff */
[C---:B------:R-:W-:Y:S01]  /*18930*/  FMUL.FTZ R214, R167.reuse, R228 ;  /* 0x000000e4a7d67220 */ /* 0x040fe20000410000 */
        /* <DEDUP_REMOVED lines=14> */
[----:B0-----:R-:W-:Y:S02]  /*18a20*/  FFMA.FTZ R165, R89, R166, R153 ;  /* 0x000000a659a57223 */ /* 0x001fe40000010099 */
        /* <DEDUP_REMOVED lines=15> */
[----:B------:R0:W-:Y:S01]  /*18b20*/  STG.E.128 [R172.64], R168 ;  /* 0x000000a8ac007986 */ /* 0x0001e2000c101d04 */
[----:B------:R-:W-:Y:S02]  /*18b30*/  FFMA.FTZ R219, R78, R205, R142 ;  /* 0x000000cd4edb7223 */ /* 0x000fe4000001008e */
[----:B------:R-:W-:Y:S01]  /*18b40*/  FFMA.FTZ R165, R58, R203, R122 ;  /* 0x000000cb3aa57223 */ /* 0x000fe2000001007a */
[----:B------:R-:W-:Y:S01]  /*18b50*/  F2FP.PACK_AB R164, R175, R164 ;  /* 0x000000a4afa4723e */ /* 0x000fe200000000ff */
[----:B------:R-:W-:Y:S02]  /*18b60*/  FFMA.FTZ R202, R59, R202, R123 ;  /* 0x000000ca3bca7223 */ /* 0x000fe4000001007b */
[----:B------:R-:W-:Y:S02]  /*18b70*/  FFMA.FTZ R175, R80, R181, R144 ;  /* 0x000000b550af7223 */ /* 0x000fe40000010090 */
[----:B------:R-:W-:Y:S01]  /*18b80*/  FFMA.FTZ R204, R83, R178, R147 ;  /* 0x000000b253cc7223 */ /* 0x000fe20000010093 */
[----:B------:R-:W-:Y:S01]  /*18b90*/  F2FP.PACK_AB R165, R202, R165 ;  /* 0x000000a5caa5723e */ /* 0x000fe200000000ff */
[----:B------:R-:W-:-:S02]  /*18ba0*/  FFMA.FTZ R202, R81, R176, R145 ;  /* 0x000000b051ca7223 */ /* 0x000fc40000010091 */
[----:B------:R-:W-:Y:S02]  /*18bb0*/  FFMA.FTZ R178, R51, R178, R115 ;  /* 0x000000b233b27223 */ /* 0x000fe40000010073 */
[----:B------:R-:W-:Y:S02]  /*18bc0*/  FFMA.FTZ R205, R46, R205, R110 ;  /* 0x000000cd2ecd7223 */ /* 0x000fe4000001006e */
[----:B------:R-:W-:Y:S01]  /*18bd0*/  FFMA.FTZ R203, R82, R201, R146 ;  /* 0x000000c952cb7223 */ /* 0x000fe20000010092 */
[----:B0-----:R-:W-:Y:S01]  /*18be0*/  F2FP.PACK_AB R168, R202, R175 ;  /* 0x000000afcaa8723e */ /* 0x001fe200000000ff */
[----:B------:R-:W-:Y:S01]  /*18bf0*/  FFMA.FTZ R170, R76, R177, R140 ;  /* 0x000000b14caa7223 */ /* 0x000fe2000001008c */
[----:B------:R-:W-:Y:S01]  /*18c00*/  IADD3 R202, R179, 0x80, RZ ;  /* 0x00000080b3ca7810 */ /* 0x000fe20007ffe0ff */
[----:B------:R-:W-:Y:S01]  /*18c10*/  FFMA.FTZ R171, R77, R174, R141 ;  /* 0x000000ae4dab7223 */ /* 0x000fe2000001008d */
[----:B------:R-:W-:Y:S01]  /*18c20*/  F2FP.PACK_AB R169, R204, R203 ;  /* 0x000000cbcca9723e */ /* 0x000fe200000000ff */
[----:B------:R-:W-:-:S02]  /*18c30*/  FFMA.FTZ R172, R79, R200, R143 ;  /* 0x000000c84fac7223 */ /* 0x000fc4000001008f */
[----:B------:R-:W-:Y:S01]  /*18c40*/  FFMA.FTZ R173, R50, R201, R114 ;  /* 0x000000c932ad7223 */ /* 0x000fe20000010072 */
[----:B------:R-:W-:Y:S01]  /*18c50*/  F2FP.PACK_AB R170, R171, R170 ;  /* 0x000000aaabaa723e */ /* 0x000fe200000000ff */
[----:B------:R-:W-:Y:S01]  /*18c60*/  FFMA.FTZ R200, R47, R200, R111 ;  /* 0x000000c82fc87223 */ /* 0x000fe2000001006f */
[----:B------:R-:W-:Y:S01]  /*18c70*/  F2FP.PACK_AB R171, R172, R219 ;  /* 0x000000dbacab723e */ /* 0x000fe200000000ff */
[----:B------:R-:W-:Y:S01]  /*18c80*/  FFMA.FTZ R172, R48, R181, R112 ;  /* 0x000000b530ac7223 */ /* 0x000fe20000010070 */
[----:B------:R-:W-:Y:S01]  /*18c90*/  F2FP.PACK_AB R173, R178, R173 ;  /* 0x000000adb2ad723e */ /* 0x000fe200000000ff */
[----:B------:R-:W-:Y:S01]  /*18ca0*/  FFMA.FTZ R181, R49, R176, R113 ;  /* 0x000000b031b57223 */ /* 0x000fe20000010071 */
[----:B------:R-:W-:Y:S01]  /*18cb0*/  F2FP.PACK_AB R175, R200, R205 ;  /* 0x000000cdc8af723e */ /* 0x000fe200000000ff */
[----:B------:R-:W-:Y:S01]  /*18cc0*/  FFMA.FTZ R177, R44, R177, R108 ;  /* 0x000000b12cb17223 */ /* 0x000fe2000001006c */
[----:B------:R-:W-:Y:S01]  /*18cd0*/  HFMA2.MMA R219, -RZ, RZ, 0, 9.5367431640625e-07 ;  /* 0x00000010ffdb7435 */ /* 0x000fe200000001ff */
        /* <DEDUP_REMOVED lines=8> */
[----:B------:R-:W-:Y:S01]  /*18d60*/  FFMA.FTZ R176, R72, R217, R136 ;  /* 0x000000d948b07223 */ /* 0x000fe20000010088 */
[----:B------:R-:W-:Y:S01]  /*18d70*/  IADD3.X R181, R222, c[0x0][0x214], RZ, P0, !PT ;  /* 0x00008500deb57a10 */ /* 0x000fe200007fe4ff */
[----:B------:R-:W-:Y:S01]  /*18d80*/  FFMA.FTZ R201, R73, R182, R137 ;  /* 0x000000b649c97223 */ /* 0x000fe20000010089 */
[----:B------:R-:W-:Y:S01]  /*18d90*/  F2FP.PACK_AB R167, R220, R167 ;  /* 0x000000a7dca7723e */ /* 0x000fe200000000ff */
[----:B------:R-:W-:Y:S01]  /*18da0*/  FFMA.FTZ R200, R74, R213, R138 ;  /* 0x000000d54ac87223 */ /* 0x000fe2000001008a */
[----:B------:R-:W-:Y:S01]  /*18db0*/  IADD3 R220, R179, 0x100, RZ ;  /* 0x00000100b3dc7810 */ /* 0x000fe20007ffe0ff */
[----:B------:R-:W-:Y:S01]  /*18dc0*/  FFMA.FTZ R203, R75, R214, R139 ;  /* 0x000000d64bcb7223 */ /* 0x000fe2000001008b */
[----:B------:R-:W-:Y:S01]  /*18dd0*/  F2FP.PACK_AB R176, R201, R176 ;  /* 0x000000b0c9b0723e */ /* 0x000fe200000000ff */
[-C--:B------:R-:W-:Y:S01]  /*18de0*/  FFMA.FTZ R201, R71, R218.reuse, R135 ;  /* 0x000000da47c97223 */ /* 0x080fe20000010087 */
[----:B------:R0:W-:Y:S01]  /*18df0*/  STG.E.128 [R180.64], R164 ;  /* 0x000000a4b4007986 */ /* 0x0001e2000c101d04 */
[----:B------:R-:W-:Y:S01]  /*18e00*/  FFMA.FTZ R218, R39, R218, R103 ;  /* 0x000000da27da7223 */ /* 0x000fe20000010067 */
[----:B------:R-:W-:Y:S01]  /*18e10*/  F2FP.PACK_AB R177, R203, R200 ;  /* 0x000000c8cbb1723e */ /* 0x000fe200000000ff */
[----:B------:R-:W-:-:S02]  /*18e20*/  FFMA.FTZ R200, R70, R183, R134 ;  /* 0x000000b746c87223 */ /* 0x000fc40000010086 */
[----:B------:R-:W-:Y:S02]  /*18e30*/  FFMA.FTZ R183, R38, R183, R102 ;  /* 0x000000b726b77223 */ /* 0x000fe40000010066 */
[----:B------:R-:W-:Y:S01]  /*18e40*/  IMAD.WIDE.U32 R204, R220, R219, c[0x0][0x208] ;  /* 0x00008200dccc7625 */ /* 0x000fe200078e00db */
[----:B------:R-:W-:Y:S02]  /*18e50*/  F2FP.PACK_AB R179, R201, R200 ;  /* 0x000000c8c9b3723e */ /* 0x000fe400000000ff */
[----:B------:R-:W-:Y:S01]  /*18e60*/  F2FP.PACK_AB R183, R218, R183 ;  /* 0x000000b7dab7723e */ /* 0x000fe200000000ff */
[----:B------:R-:W-:-:S04]  /*18e70*/  IMAD.WIDE.U32 R200, R202, R219, c[0x0][0x208] ;  /* 0x00008200cac87625 */ /* 0x000fc800078e00db */
[----:B------:R-:W-:Y:S01]  /*18e80*/  IMAD.WIDE.U32 R202, R202, R219, c[0x0][0x210] ;  /* 0x00008400caca7625 */ /* 0x000fe200078e00db */
[----:B------:R1:W-:Y:S03]  /*18e90*/  STG.E.128 [R200.64], R168 ;  /* 0x000000a8c8007986 */ /* 0x0003e6000c101d04 */
[----:B0-----:R-:W-:Y:S01]  /*18ea0*/  FFMA.FTZ R164, R64, R199, R128 ;  /* 0x000000c740a47223 */ /* 0x001fe20000010080 */
[----:B------:R0:W-:Y:S01]  /*18eb0*/  STG.E.128 [R202.64], R172 ;  /* 0x000000acca007986 */ /* 0x0001e2000c101d04 */
[----:B------:R-:W-:Y:S02]  /*18ec0*/  FFMA.FTZ R165, R65, R206, R129 ;  /* 0x000000ce41a57223 */ /* 0x000fe40000010081 */
[----:B------:R-:W-:Y:S01]  /*18ed0*/  FFMA.FTZ R166, R66, R207, R130 ;  /* 0x000000cf42a67223 */ /* 0x000fe20000010082 */
[----:B------:R2:W-:Y:S01]  /*18ee0*/  STG.E.128 [R204.64], R176 ;  /* 0x000000b0cc007986 */ /* 0x0005e2000c101d04 */
[----:B------:R-:W-:Y:S01]  /*18ef0*/  FFMA.FTZ R167, R67, R208, R131 ;  /* 0x000000d043a77223 */ /* 0x000fe20000010083 */
[----:B------:R-:W-:Y:S01]  /*18f00*/  F2FP.PACK_AB R164, R165, R164 ;  /* 0x000000a4a5a4723e */ /* 0x000fe200000000ff */
[----:B------:R-:W-:-:S02]  /*18f10*/  FFMA.FTZ R218, R41, R182, R105 ;  /* 0x000000b629da7223 */ /* 0x000fc40000010069 */
[----:B------:R-:W-:Y:S01]  /*18f20*/  FFMA.FTZ R182, R36, R215, R100 ;  /* 0x000000d724b67223 */ /* 0x000fe20000010064 */
[----:B------:R-:W-:Y:S01]  /*18f30*/  F2FP.PACK_AB R165, R167, R166 ;  /* 0x000000a6a7a5723e */ /* 0x000fe200000000ff */
[-C--:B------:R-:W-:Y:S02]  /*18f40*/  FFMA.FTZ R166, R60, R209.reuse, R124 ;  /* 0x000000d13ca67223 */ /* 0x080fe4000001007c */
[----:B------:R-:W-:Y:S02]  /*18f50*/  FFMA.FTZ R167, R61, R210, R125 ;  /* 0x000000d23da77223 */ /* 0x000fe4000001007d */
[----:B-1----:R-:W-:Y:S02]  /*18f60*/  FFMA.FTZ R170, R28, R209, R92 ;  /* 0x000000d11caa7223 */ /* 0x002fe4000001005c */
[----:B------:R-:W-:Y:S01]  /*18f70*/  FFMA.FTZ R168, R62, R211, R126 ;  /* 0x000000d33ea87223 */ /* 0x000fe2000001007e */
[----:B------:R-:W-:Y:S01]  /*18f80*/  F2FP.PACK_AB R166, R167, R166 ;  /* 0x000000a6a7a6723e */ /* 0x000fe200000000ff */
[----:B0-----:R-:W-:-:S02]  /*18f90*/  FFMA.FTZ R173, R63, R212, R127 ;  /* 0x000000d43fad7223 */ /* 0x001fc4000001007f */
[----:B------:R-:W-:Y:S02]  /*18fa0*/  FFMA.FTZ R169, R29, R210, R93 ;  /* 0x000000d21da97223 */ /* 0x000fe4000001005d */
[----:B------:R-:W-:Y:S01]  /*18fb0*/  IMAD.SHL.U32 R174, R197, 0x10, RZ ;  /* 0x00000010c5ae7824 */ /* 0x000fe200078e00ff */
[----:B------:R-:W-:Y:S01]  /*18fc0*/  F2FP.PACK_AB R167, R173, R168 ;  /* 0x000000a8ada7723e */ /* 0x000fe200000000ff */
[----:B------:R-:W-:Y:S01]  /*18fd0*/  FFMA.FTZ R217, R40, R217, R104 ;  /* 0x000000d928d97223 */ /* 0x000fe20000010068 */
[----:B------:R-:W-:Y:S01]  /*18fe0*/  F2FP.PACK_AB R170, R169, R170 ;  /* 0x000000aaa9aa723e */ /* 0x000fe200000000ff */
[----:B------:R-:W-:Y:S01]  /*18ff0*/  FFMA.FTZ R213, R42, R213, R106 ;  /* 0x000000d52ad57223 */ /* 0x000fe2000001006a */
[----:B------:R-:W-:Y:S01]  /*19000*/  SHF.R.U32.HI R197, RZ, 0x1c, R197 ;  /* 0x0000001cffc57819 */ /* 0x000fe200000116c5 */
[----:B------:R-:W-:Y:S01]  /*19010*/  FFMA.FTZ R214, R43, R214, R107 ;  /* 0x000000d62bd67223 */ /* 0x000fe2000001006b */
[C---:B------:R-:W-:Y:S01]  /*19020*/  IADD3 R172, P0, R174.reuse, c[0x0][0x208], RZ ;  /* 0x00008200aeac7a10 */ /* 0x040fe20007f1e0ff */
[----:B------:R-:W-:Y:S01]  /*19030*/  FFMA.FTZ R215, R37, R216, R101 ;  /* 0x000000d825d77223 */ /* 0x000fe20000010065 */
[----:B------:R-:W-:Y:S01]  /*19040*/  IADD3 R174, P1, R174, c[0x0][0x210], RZ ;  /* 0x00008400aeae7a10 */ /* 0x000fe20007f3e0ff */
[----:B------:R-:W-:Y:S01]  /*19050*/  FFMA.FTZ R171, R30, R211, R94 ;  /* 0x000000d31eab7223 */ /* 0x000fe2000001005e */
[----:B------:R-:W-:Y:S01]  /*19060*/  F2FP.PACK_AB R181, R214, R213 ;  /* 0x000000d5d6b5723e */ /* 0x000fe200000000ff */
[----:B------:R-:W-:Y:S01]  /*19070*/  FFMA.FTZ R212, R31, R212, R95 ;  /* 0x000000d41fd47223 */ /* 0x000fe2000001005f */
[----:B------:R-:W-:Y:S01]  /*19080*/  F2FP.PACK_AB R182, R215, R182 ;  /* 0x000000b6d7b6723e */ /* 0x000fe200000000ff */
[----:B------:R-:W-:Y:S01]  /*19090*/  FFMA.FTZ R169, R34, R207, R98 ;  /* 0x000000cf22a97223 */ /* 0x000fe20000010062 */
[----:B------:R-:W-:Y:S01]  /*190a0*/  F2FP.PACK_AB R180, R218, R217 ;  /* 0x000000d9dab4723e */ /* 0x000fe200000000ff */
[----:B------:R-:W-:Y:S01]  /*190b0*/  FFMA.FTZ R208, R35, R208, R99 ;  /* 0x000000d023d07223 */ /* 0x000fe20000010063 */
[----:B------:R-:W-:Y:S01]  /*190c0*/  IADD3.X R173, R197, c[0x0][0x20c], RZ, P0, !PT ;  /* 0x00008300c5ad7a10 */ /* 0x000fe200007fe4ff */
[----:B------:R-:W-:Y:S01]  /*190d0*/  FFMA.FTZ R168, R32, R199, R96 ;  /* 0x000000c720a87223 */ /* 0x000fe20000010060 */
[----:B------:R-:W-:Y:S01]  /*190e0*/  F2FP.PACK_AB R171, R212, R171 ;  /* 0x000000abd4ab723e */ /* 0x000fe200000000ff */
[----:B--2---:R-:W-:Y:S01]  /*190f0*/  FFMA.FTZ R177, R33, R206, R97 ;  /* 0x000000ce21b17223 */ /* 0x004fe20000010061 */
[----:B------:R-:W-:Y:S01]  /*19100*/  F2FP.PACK_AB R169, R208, R169 ;  /* 0x000000a9d0a9723e */ /* 0x000fe200000000ff */
[----:B------:R-:W-:Y:S01]  /*19110*/  IMAD.WIDE.U32 R220, R220, R219, c[0x0][0x210] ;  /* 0x00008400dcdc7625 */ /* 0x000fe200078e00db */
        /* <DEDUP_REMOVED lines=10> */
.L_x_14770:
[----:B------:R-:W-:Y:S05]  /*191c0*/  EXIT ;  /* 0x000000000000794d */ /* 0x000fea0003800000 */
.L_x_14768:
[----:B------:R-:W-:Y:S01]  /*191d0*/  IMAD.MOV.U32 R181, RZ, RZ, 0x1 ;  /* 0x00000001ffb57424 */ /* 0x000fe200078e00ff */
[----:B------:R-:W-:Y:S01]  /*191e0*/  MOV R166, 0x19220 ;  /* 0x0001922000a67802 */ /* 0x000fe20000000f00 */
[----:B------:R-:W-:-:S02]  /*191f0*/  IMAD.MOV.U32 R165, RZ, RZ, 0x1f ;  /* 0x0000001fffa57424 */ /* 0x000fc400078e00ff */
[----:B------:R-:W-:Y:S02]  /*19200*/  IMAD.MOV.U32 R176, RZ, RZ, -0x1 ;  /* 0xffffffffffb07424 */ /* 0x000fe400078e00ff */
[----:B------:R-:W-:Y:S05]  /*19210*/  CALL.REL.NOINC `($__internal_45_$__cuda_sm70_shflsync_bfly_p) ;  /* 0x0000079000007944 */ /* 0x000fea0003c00000 */
[----:B-1----:R-:W-:Y:S01]  /*19220*/  MOV R164, R181 ;  /* 0x000000b500a47202 */ /* 0x002fe20000000f00 */
[----:B0-----:R-:W-:Y:S05]  /*19230*/  BRA `(.L_x_14772) ;  /* 0xffffea0000007947 */ /* 0x001fea000383ffff */
.L_x_14769:
[----:B------:R-:W-:Y:S01]  /*19240*/  IMAD.MOV.U32 R181, RZ, RZ, 0x2 ;  /* 0x00000002ffb57424 */ /* 0x000fe200078e00ff */
[----:B------:R-:W-:Y:S01]  /*19250*/  MOV R166, 0x19290 ;  /* 0x0001929000a67802 */ /* 0x000fe20000000f00 */
[----:B------:R-:W-:Y:S02]  /*19260*/  IMAD.MOV.U32 R165, RZ, RZ, 0x1f ;  /* 0x0000001fffa57424 */ /* 0x000fe400078e00ff */
[----:B------:R-:W-:Y:S02]  /*19270*/  IMAD.MOV.U32 R176, RZ, RZ, -0x1 ;  /* 0xffffffffffb07424 */ /* 0x000fe400078e00ff */
[----:B------:R-:W-:Y:S05]  /*19280*/  CALL.REL.NOINC `($__internal_45_$__cuda_sm70_shflsync_bfly_p) ;  /* 0x0000072000007944 */ /* 0x000fea0003c00000 */
[----:B0-----:R-:W-:Y:S01]  /*19290*/  HFMA2.MMA R165, -RZ, RZ, 0, 1.847743988037109375e-06 ;  /* 0x0000001fffa57435 */ /* 0x001fe200000001ff */
[----:B-1----:R-:W-:Y:S01]  /*192a0*/  FADD.FTZ R180, R180, R181 ;  /* 0x000000b5b4b47221 */ /* 0x002fe20000010000 */
[----:B------:R-:W-:Y:S01]  /*192b0*/  MOV R166, 0x192f0 ;  /* 0x000192f000a67802 */ /* 0x000fe20000000f00 */
[----:B------:R-:W-:Y:S02]  /*192c0*/  IMAD.MOV.U32 R181, RZ, RZ, 0x4 ;  /* 0x00000004ffb57424 */ /* 0x000fe400078e00ff */
[----:B------:R-:W-:-:S02]  /*192d0*/  IMAD.MOV.U32 R176, RZ, RZ, -0x1 ;  /* 0xffffffffffb07424 */ /* 0x000fc400078e00ff */
[----:B------:R-:W-:Y:S05]  /*192e0*/  CALL.REL.NOINC `($__internal_45_$__cuda_sm70_shflsync_bfly_p) ;  /* 0x000006c000007944 */ /* 0x000fea0003c00000 */
[----:B01----:R-:W-:Y:S01]  /*192f0*/  FADD.FTZ R180, R180, R181 ;  /* 0x000000b5b4b47221 */ /* 0x003fe20000010000 */
[----:B------:R-:W-:Y:S01]  /*19300*/  MOV R166, 0x19350 ;  /* 0x0001935000a67802 */ /* 0x000fe20000000f00 */
[----:B------:R-:W-:-:S02]  /*19310*/  IMAD.MOV.U32 R181, RZ, RZ, 0x8 ;  /* 0x00000008ffb57424 */ /* 0x000fc400078e00ff */
[----:B------:R-:W-:Y:S02]  /*19320*/  IMAD.MOV.U32 R165, RZ, RZ, 0x1f ;  /* 0x0000001fffa57424 */ /* 0x000fe400078e00ff */
[----:B------:R-:W-:Y:S02]  /*19330*/  IMAD.MOV.U32 R176, RZ, RZ, -0x1 ;  /* 0xffffffffffb07424 */ /* 0x000fe400078e00ff */
[----:B------:R-:W-:Y:S05]  /*19340*/  CALL.REL.NOINC `($__internal_45_$__cuda_sm70_shflsync_bfly_p) ;  /* 0x0000066000007944 */ /* 0x000fea0003c00000 */
[----:B01----:R-:W-:Y:S01]  /*19350*/  FADD.FTZ R180, R180, R181 ;  /* 0x000000b5b4b47221 */ /* 0x003fe20000010000 */
[----:B------:R-:W-:Y:S01]  /*19360*/  MOV R181, 0x10 ;  /* 0x0000001000b57802 */ /* 0x000fe20000000f00 */
[----:B------:R-:W-:Y:S01]  /*19370*/  IMAD.MOV.U32 R165, RZ, RZ, 0x1f ;  /* 0x0000001fffa57424 */ /* 0x000fe200078e00ff */
[----:B------:R-:W-:Y:S01]  /*19380*/  MOV R166, 0x193b0 ;  /* 0x000193b000a67802 */ /* 0x000fe20000000f00 */
[----:B------:R-:W-:Y:S02]  /*19390*/  IMAD.MOV.U32 R176, RZ, RZ, -0x1 ;  /* 0xffffffffffb07424 */ /* 0x000fe400078e00ff */
[----:B------:R-:W-:Y:S05]  /*193a0*/  CALL.REL.NOINC `($__internal_45_$__cuda_sm70_shflsync_bfly_p) ;  /* 0x0000060000007944 */ /* 0x000fea0003c00000 */
        /* <DEDUP_REMOVED lines=70> */
[----:B------:R-:W-:Y:S05]  /*19810*/  CALL.REL.NOINC `($__internal_45_$__cuda_sm70_shflsync_bfly_p) ;  /* 0x0000019000007944 */ /* 0x000fea0003c00000 */
[----:B01----:R-:W-:Y:S01]  /*19820*/  FADD.FTZ R180, R180, R181 ;  /* 0x000000b5b4b47221 */ /* 0x003fe20000010000 */
[----:B------:R-:W-:Y:S01]  /*19830*/  MOV R166, 0x19880 ;  /* 0x0001988000a67802 */ /* 0x000fe20000000f00 */
[----:B------:R-:W-:Y:S02]  /*19840*/  IMAD.MOV.U32 R181, RZ, RZ, 0x2 ;  /* 0x00000002ffb57424 */ /* 0x000fe400078e00ff */
[----:B------:R-:W-:Y:S02]  /*19850*/  IMAD.MOV.U32 R165, RZ, RZ, 0x1f ;  /* 0x0000001fffa57424 */ /* 0x000fe400078e00ff */
[----:B------:R-:W-:Y:S02]  /*19860*/  IMAD.MOV.U32 R176, RZ, RZ, -0x1 ;  /* 0xffffffffffb07424 */ /* 0x000fe400078e00ff */
[----:B------:R-:W-:Y:S05]  /*19870*/  CALL.REL.NOINC `($__internal_45_$__cuda_sm70_shflsync_bfly_p) ;  /* 0x0000013000007944 */ /* 0x000fea0003c00000 */
[----:B0-----:R-:W-:Y:S01]  /*19880*/  HFMA2.MMA R165, -RZ, RZ, 0, 1.847743988037109375e-06 ;  /* 0x0000001fffa57435 */ /* 0x001fe200000001ff */
[----:B-1----:R-:W-:Y:S01]  /*19890*/  FADD.FTZ R180, R180, R181 ;  /* 0x000000b5b4b47221 */ /* 0x002fe20000010000 */
[----:B------:R-:W-:Y:S01]  /*198a0*/  MOV R166, 0x198e0 ;  /* 0x000198e000a67802 */ /* 0x000fe20000000f00 */
[----:B------:R-:W-:-:S02]  /*198b0*/  IMAD.MOV.U32 R181, RZ, RZ, 0x4 ;  /* 0x00000004ffb57424 */ /* 0x000fc400078e00ff */
[----:B------:R-:W-:Y:S02]  /*198c0*/  IMAD.MOV.U32 R176, RZ, RZ, -0x1 ;  /* 0xffffffffffb07424 */ /* 0x000fe400078e00ff */
[----:B------:R-:W-:Y:S05]  /*198d0*/  CALL.REL.NOINC `($__internal_45_$__cuda_sm70_shflsync_bfly_p) ;  /* 0x000000d000007944 */ /* 0x000fea0003c00000 */
[----:B01----:R-:W-:Y:S01]  /*198e0*/  FADD.FTZ R180, R180, R181 ;  /* 0x000000b5b4b47221 */ /* 0x003fe20000010000 */
[----:B------:R-:W-:Y:S01]  /*198f0*/  MOV R166, 0x19940 ;  /* 0x0001994000a67802 */ /* 0x000fe20000000f00 */
[----:B------:R-:W-:Y:S02]  /*19900*/  IMAD.MOV.U32 R181, RZ, RZ, 0x8 ;  /* 0x00000008ffb57424 */ /* 0x000fe400078e00ff */
[----:B------:R-:W-:Y:S02]  /*19910*/  IMAD.MOV.U32 R165, RZ, RZ, 0x1f ;  /* 0x0000001fffa57424 */ /* 0x000fe400078e00ff */
[----:B------:R-:W-:Y:S02]  /*19920*/  IMAD.MOV.U32 R176, RZ, RZ, -0x1 ;  /* 0xffffffffffb07424 */ /* 0x000fe400078e00ff */
[----:B------:R-:W-:Y:S05]  /*19930*/  CALL.REL.NOINC `($__internal_45_$__cuda_sm70_shflsync_bfly_p) ;  /* 0x0000007000007944 */ /* 0x000fea0003c00000 */
[----:B01----:R-:W-:Y:S01]  /*19940*/  FADD.FTZ R180, R180, R181 ;  /* 0x000000b5b4b47221 */ /* 0x003fe20000010000 */
[----:B------:R-:W-:Y:S01]  /*19950*/  MOV R181, 0x10 ;  /* 0x0000001000b57802 */ /* 0x000fe20000000f00 */
[----:B------:R-:W-:Y:S01]  /*19960*/  IMAD.MOV.U32 R165, RZ, RZ, 0x1f ;  /* 0x0000001fffa57424 */ /* 0x000fe200078e00ff */
[----:B------:R-:W-:Y:S01]  /*19970*/  MOV R166, 0x199a0 ;  /* 0x000199a000a67802 */ /* 0x000fe20000000f00 */
[----:B------:R-:W-:-:S02]  /*19980*/  IMAD.MOV.U32 R176, RZ, RZ, -0x1 ;  /* 0xffffffffffb07424 */ /* 0x000fc400078e00ff */
[----:B------:R-:W-:Y:S05]  /*19990*/  CALL.REL.NOINC `($__internal_45_$__cuda_sm70_shflsync_bfly_p) ;  /* 0x0000001000007944 */ /* 0x000fea0003c00000 */
[----:B01----:R-:W-:Y:S05]  /*199a0*/  BRA `(.L_x_14773) ;  /* 0xffffe7d000007947 */ /* 0x003fea000383ffff */
        .weak           $__internal_45_$__cuda_sm70_shflsync_bfly_p
        .type           $__internal_45_$__cuda_sm70_shflsync_bfly_p,@function
        .size           $__internal_45_$__cuda_sm70_shflsync_bfly_p,(.L_x_26505 - $__internal_45_$__cuda_sm70_shflsync_bfly_p)
$__internal_45_$__cuda_sm70_shflsync_bfly_p:
[----:B------:R-:W-:Y:S01]  /*199b0*/  IMAD.MOV.U32 R167, RZ, RZ, 0x0 ;  /* 0x00000000ffa77424 */ /* 0x000fe200078e00ff */
[----:B------:R-:W-:Y:S04]  /*199c0*/  WARPSYNC R176 ;  /* 0x000000b000007348 */ /* 0x000fe80003800000 */
[----:B------:R0:W1:Y:S01]  /*199d0*/  SHFL.BFLY PT, R181, R180, R181, R165 ;  /* 0x0c0000b5b4b57389 */ /* 0x00006200000e00a5 */
[----:B------:R-:W-:Y:S05]  /*199e0*/  RET.REL.NODEC R166 `(_ZN10layer_norm31ln_parallel_residual_fwd_kernelINS_13Kernel_traitsIf6__halfS2_S2_fjLj4096ELj1ELj1ELj4ELj16ENS_18Kernel_traits_baseILj4096EfS2_S2_S2_fjLj128EEEEELb1ELb0ELb1EEEvNS_9FwdParamsE) ;  /* 0xfffe6610a6007950 */ /* 0x000fea0003c3ffff */
.L_x_14774:
        /* <DEDUP_REMOVED lines=9> */
.L_x_26505:


//--------------------- .text._ZN10layer_norm31ln_parallel_residual_fwd_kernelINS_13Kernel_traitsIf6__halfS2_S2_fjLj4096ELj1ELj1ELj4ELj16ENS_18Kernel_traits_baseILj4096EfS2_S2_S2_fjLj128EEEEELb1ELb1ELb0EEEvNS_9FwdParamsE --------------------------
	.section	.text._ZN10layer_norm31ln_parallel_residual_fwd_kernelINS_13Kernel_traitsIf6__halfS2_S2_fjLj4096ELj1ELj1ELj4ELj16ENS_18Kernel_traits_baseILj4096EfS2_S2_S2_fjLj128EEEEELb1ELb1ELb0EEEvNS_9FwdParamsE,"ax",@progbits
	.sectioninfo	@"SHI_REGISTERS=156"
	.align	128
        .global         _ZN10layer_norm31ln_parallel_residual_fwd_kernelINS_13Kernel_traitsIf6__halfS2_S2_fjLj4096ELj1ELj1ELj4ELj16ENS_18Kernel_traits_baseILj4096EfS2_S2_S2_fjLj128EEEEELb1ELb1ELb0EEEvNS_9FwdParamsE
        .type           _ZN10layer_norm31ln_parallel_residual_fwd_kernelINS_13Kernel_traitsIf6__halfS2_S2_fjLj4096ELj1ELj1ELj4ELj16ENS_18Kernel_traits_baseILj4096EfS2_S2_S2_fjLj128EEEEELb1ELb1ELb0EEEvNS_9FwdParamsE,@function
        .size           _ZN10layer_norm31ln_parallel_residual_fwd_kernelINS_13Kernel_traitsIf6__halfS2_S2_fjLj4096ELj1ELj1ELj4ELj16ENS_18Kernel_traits_baseILj4096EfS2_S2_S2_fjLj128EEEEELb1ELb1ELb0EEEvNS_9FwdParamsE,(.L_x_26506 - _ZN10layer_norm31ln_parallel_residual_fwd_kernelINS_13Kernel_traitsIf6__halfS2_S2_fjLj4096ELj1ELj1ELj4ELj16ENS_18Kernel_traits_baseILj4096EfS2_S2_S2_fjLj128EEEEELb1ELb1ELb0EEEvNS_9FwdParamsE)
        .other          _ZN10layer_norm31ln_parallel_residual_fwd_kernelINS_13Kernel_traitsIf6__halfS2_S2_fjLj4096ELj1ELj1ELj4ELj16ENS_18Kernel_traits_baseILj4096EfS2_S2_S2_fjLj128EEEEELb1ELb1ELb0EEEvNS_9FwdParamsE,@"STO_CUDA_ENTRY STV_DEFAULT"
_ZN10layer_norm31ln_parallel_residual_fwd_kernelINS_13Kernel_traitsIf6__halfS2_S2_fjLj4096ELj1ELj1ELj4ELj16ENS_18Kernel_traits_baseILj4096EfS2_S2_S2_fjLj128EEEEELb1ELb1ELb0EEEvNS_9FwdParamsE:
.text._ZN10layer_norm31ln_parallel_residual_fwd_kernelINS_13Kernel_traitsIf6__halfS2_S2_fjLj4096ELj1ELj1ELj4ELj16ENS_18Kernel_traits_baseILj4096EfS2_S2_S2_fjLj128EEEEELb1ELb1ELb0EEEvNS_9FwdParamsE:
        /* <DEDUP_REMOVED lines=108> */
.L_x_14776:
[----:B------:R-:W-:Y:S05]  /*06c0*/  BSYNC B0 ;  /* 0x0000000000007941 */ /* 0x000fea0003800000 */
.L_x_14775:
        /* <DEDUP_REMOVED lines=17> */
.L_x_14778:
[----:B------:R-:W-:Y:S05]  /*07e0*/  BSYNC B0 ;  /* 0x0000000000007941 */ /* 0x000fea0003800000 */
.L_x_14777:
        /* <DEDUP_REMOVED lines=17> */
.L_x_14780:
[----:B------:R-:W-:Y:S05]  /*0900*/  BSYNC B0 ;  /* 0x0000000000007941 */ /* 0x000fea0003800000 */
.L_x_14779:
        /* <DEDUP_REMOVED lines=16> */
.L_x_14782:
[----:B------:R-:W-:Y:S05]  /*0a10*/  BSYNC B0 ;  /* 0x0000000000007941 */ /* 0x000fea0003800000 */
.L_x_14781:
        /* <DEDUP_REMOVED lines=32> */
[----:B------:R-:W-:Y:S01]  /*0c20*/  IMAD R14, R17, -0x2daee0ad, RZ ;  /* 0xd2511f53110e7824 */ /* 0x000fe200078e02ff */
[----:B------:R-:W-:Y:S01]  /*0c30*/  MOV R13, 0x1 ;  /* 0x00000001000d7802 */ /* 0x000fe20000000f00 */
[----:B-1----:R-:W0:Y:S06]  /*0c40*/  MUFU.RCP R8, R8 ;  /* 0x0000000800087308 */ /* 0x002e2c0000001000 */
.L_x_15317:
        /* <DEDUP_REMOVED lines=36> */
.L_x_14786:
[----:B-1----:R-:W-:Y:S02]  /*0e90*/  IMAD.MOV.U32 R111, RZ, RZ, R12 ;  /* 0x000000ffff6f7224 */ /* 0x002fe400078e000c */
.L_x_14787:
[----:B------:R-:W-:Y:S05]  /*0ea0*/  BSYNC B1 ;  /* 0x0000000000017941 */ /* 0x000fea0003800000 */
.L_x_14785:
        /* <DEDUP_REMOVED lines=16> */
.L_x_14791:
[----:B------:R-:W-:Y:S05]  /*0fb0*/  BSYNC B2 ;  /* 0x0000000000027941 */ /* 0x000fea0003800000 */
.L_x_14790:
        /* <DEDUP_REMOVED lines=44> */
.L_x_14789:
[----:B------:R-:W-:Y:S05]  /*1280*/  BSYNC B1 ;  /* 0x0000000000017941 */ /* 0x000fea0003800000 */
.L_x_14788:
[----:B------:R-:W1:Y:S01]  /*1290*/  I2F.U32 R111, R111 ;  /* 0x0000006f006f7306 */ /* 0x000e620000201000 */
[----:B------:R-:W-:Y:S01]  /*12a0*/  IMAD.MOV.U32 R122, RZ, RZ, 0x2f800000 ;  /* 0x2f800000ff7a7424 */ /* 0x000fe200078e00ff */
[----:B------:R-:W-:Y:S01]  /*12b0*/  ISETP.NE.U32.AND P1, PT, RZ, c[0x0][0x178], PT ;  /* 0x00005e00ff007a0c */ /* 0x000fe20003f25070 */
[----:B-----5:R-:W-:Y:S01]  /*12c0*/  HADD2.F32 R18, -RZ, R96.H0_H0 ;  /* 0x20000060ff127230 */ /* 0x020fe20000004100 */
[----:B------:R-:W-:Y:S02]  /*12d0*/  LOP3.LUT R16, R16, 0xfffffff7, RZ, 0xc0, !PT ;  /* 0xfffffff710107812 */ /* 0x000fe400078ec0ff */
[----:B------:R-:W-:Y:S02]  /*12e0*/  ISETP.NE.AND.EX P1, PT, RZ, c[0x0][0x17c], PT, P1 ;  /* 0x00005f00ff007a0c */ /* 0x000fe40003f25310 */
        /* <DEDUP_REMOVED lines=12> */
.L_x_14792:
        /* <DEDUP_REMOVED lines=12> */
.L_x_14795:
[----:B------:R-:W-:Y:S02]  /*1470*/  IMAD.MOV.U32 R10, RZ, RZ, R12 ;  /* 0x000000ffff0a7224 */ /* 0x000fe400078e000c */
.L_x_14796:
[----:B------:R-:W-:Y:S05]  /*1480*/  BSYNC B1 ;  /* 0x0000000000017941 */ /* 0x000fea0003800000 */
.L_x_14794:
        /* <DEDUP_REMOVED lines=16> */
.L_x_14800:
[----:B------:R-:W-:Y:S05]  /*1590*/  BSYNC B2 ;  /* 0x0000000000027941 */ /* 0x000fea0003800000 */
.L_x_14799:
        /* <DEDUP_REMOVED lines=44> */
.L_x_14798:
[----:B------:R-:W-:Y:S05]  /*1860*/  BSYNC B1 ;  /* 0x0000000000017941 */ /* 0x000fea0003800000 */
.L_x_14797:
[----:B------:R-:W1:Y:S01]  /*1870*/  I2F.U32 R19, R10 ;  /* 0x0000000a00137306 */ /* 0x000e620000201000 */
[----:B------:R-:W-:Y:S02]  /*1880*/  HADD2.F32 R113, -RZ, R28.H0_H0 ;  /* 0x2000001cff717230 */ /* 0x000fe40000004100 */
[----:B------:R-:W-:-:S03]  /*1890*/  @P0 HADD2.F32 R115, -RZ, R24.H0_H0 ;  /* 0x20000018ff730230 */ /* 0x000fc60000004100 */
[----:B------:R-:W-:Y:S02]  /*18a0*/  FMUL.FTZ R113, R113, c[0x0][0x1e8] ;  /* 0x00007a0071717a20 */ /* 0x000fe40000410000 */
[----:B-1----:R-:W-:-:S05]  /*18b0*/  FFMA.FTZ R19, R19, R122, 1.1641532182693481445e-10 ;  /* 0x2f00000013137423 */ /* 0x002fca000001007a */
[----:B------:R-:W-:-:S04]  /*18c0*/  FSETP.GTU.FTZ.AND P2, PT, R19, c[0x0][0x1e4], PT ;  /* 0x0000790013007a0b */ /* 0x000fc80003f5c000 */
[----:B------:R-:W-:Y:S02]  /*18d0*/  FSEL R113, R113, RZ, !P2 ;  /* 0x000000ff71717208 */ /* 0x000fe40005000000 */
[----:B------:R-:W-:-:S03]  /*18e0*/  SEL R19, RZ, 0x1, P2 ;  /* 0x00000001ff137807 */ /* 0x000fc60001000000 */
[----:B------:R-:W-:-:S04]  /*18f0*/  FADD.FTZ R18, R113, R18 ;  /* 0x0000001271127221 */ /* 0x000fc80000010000 */
[----:B------:R-:W-:Y:S02]  /*1900*/  @P0 FADD.FTZ R18, R115, R18 ;  /* 0x0000001273120221 */ /* 0x000fe40000010000 */
.L_x_14793:
        /* <DEDUP_REMOVED lines=12> */
.L_x_14802:
[----:B------:R-:W-:Y:S02]  /*19d0*/  IMAD.MOV.U32 R10, RZ, RZ, R12 ;  /* 0x000000ffff0a7224 */ /* 0x000fe400078e000c */
.L_x_14803:
[----:B------:R-:W-:Y:S05]  /*19e0*/  BSYNC B1 ;  /* 0x0000000000017941 */ /* 0x000fea0003800000 */
.L_x_14801:
        /* <DEDUP_REMOVED lines=16> */
.L_x_14807:
[----:B------:R-:W-:Y:S05]  /*1af0*/  BSYNC B2 ;  /* 0x0000000000027941 */ /* 0x000fea0003800000 */
.L_x_14806:
        /* <DEDUP_REMOVED lines=44> */
.L_x_14805:
[----:B------:R-:W-:Y:S05]  /*1dc0*/  BSYNC B1 ;  /* 0x0000000000017941 */ /* 0x000fea0003800000 */
.L_x_14804:
[----:B------:R-:W1:Y:S01]  /*1dd0*/  I2F.U32 R111, R10 ;  /* 0x0000000a006f7306 */ /* 0x000e620000201000 */
[----:B------:R-:W-:Y:S01]  /*1de0*/  HADD2.F32 R96, -RZ, R96.H1_H1 ;  /* 0x30000060ff607230 */ /* 0x000fe20000004100 */
[----:B------:R-:W-:-:S04]  /*1df0*/  LOP3.LUT R16, R16, 0xfffffffb, RZ, 0xc0, !PT ;  /* 0xfffffffb10107812 */ /* 0x000fc800078ec0ff */
        /* <DEDUP_REMOVED lines=12> */
.L_x_14808:
        /* <DEDUP_REMOVED lines=12> */
.L_x_14811:
[----:B------:R-:W-:Y:S02]  /*1f80*/  IMAD.MOV.U32 R10, RZ, RZ, R12 ;  /* 0x000000ffff0a7224 */ /* 0x000fe400078e000c */
.L_x_14812:
[----:B------:R-:W-:Y:S05]  /*1f90*/  BSYNC B1 ;  /* 0x0000000000017941 */ /* 0x000fea0003800000 */
.L_x_14810:
        /* <DEDUP_REMOVED lines=16> */
.L_x_14816:
[----:B------:R-:W-:Y:S05]  /*20a0*/  BSYNC B2 ;  /* 0x0000000000027941 */ /* 0x000fea0003800000 */
.L_x_14815:
        /* <DEDUP_REMOVED lines=44> */
.L_x_14814:
[----:B------:R-:W-:Y:S05]  /*2370*/  BSYNC B1 ;  /* 0x0000000000017941 */ /* 0x000fea0003800000 */
.L_x_14813:
[----:B------:R-:W1:Y:S01]  /*2380*/  I2F.U32 R111, R10 ;  /* 0x0000000a006f7306 */ /* 0x000e620000201000 */
[----:B------:R-:W-:Y:S02]  /*2390*/  HADD2.F32 R20, -RZ, R28.H1_H1 ;  /* 0x3000001cff147230 */ /* 0x000fe40000004100 */
[----:B------:R-:W-:-:S03]  /*23a0*/  @P0 HADD2.F32 R124, -RZ, R24.H1_H1 ;  /* 0x30000018ff7c0230 */ /* 0x000fc60000004100 */
[----:B------:R-:W-:Y:S02]  /*23b0*/  FMUL.FTZ R20, R20, c[0x0][0x1e8] ;  /* 0x00007a0014147a20 */ /* 0x000fe40000410000 */
[----:B-1----:R-:W-:-:S05]  /*23c0*/  FFMA.FTZ R111, R111, R122, 1.1641532182693481445e-10 ;  /* 0x2f0000006f6f7423 */ /* 0x002fca000001007a */
[----:B------:R-:W-:-:S04]  /*23d0*/  FSETP.GTU.FTZ.AND P2, PT, R111, c[0x0][0x1e4], PT ;  /* 0x000079006f007a0b */ /* 0x000fc80003f5c000 */
[----:B------:R-:W-:Y:S02]  /*23e0*/  FSEL R114, R20, RZ, !P2 ;  /* 0x000000ff14727208 */ /* 0x000fe40005000000 */
[----:B------:R-:W-:-:S03]  /*23f0*/  SEL R20, RZ, 0x1, P2 ;  /* 0x00000001ff147807 */ /* 0x000fc60001000000 */
[----:B------:R-:W-:-:S04]  /*2400*/  FADD.FTZ R113, R114, R113 ;  /* 0x0000007172717221 */ /* 0x000fc80000010000 */
[----:B------:R-:W-:Y:S02]  /*2410*/  @P0 FADD.FTZ R113, R124, R113 ;  /* 0x000000717c710221 */ /* 0x000fe40000010000 */
.L_x_14809:
        /* <DEDUP_REMOVED lines=12> */
.L_x_14818:
[----:B------:R-:W-:Y:S02]  /*24e0*/  IMAD.MOV.U32 R10, RZ, RZ, R12 ;  /* 0x000000ffff0a7224 */ /* 0x000fe400078e000c */
.L_x_14819:
[----:B------:R-:W-:Y:S05]  /*24f0*/  BSYNC B1 ;  /* 0x0000000000017941 */ /* 0x000fea0003800000 */
.L_x_14817:
        /* <DEDUP_REMOVED lines=16> */
.L_x_14823:
[----:B------:R-:W-:Y:S05]  /*2600*/  BSYNC B2 ;  /* 0x0000000000027941 */ /* 0x000fea0003800000 */
.L_x_14822:
        /* <DEDUP_REMOVED lines=44> */
.L_x_14821:
[----:B------:R-:W-:Y:S05]  /*28d0*/  BSYNC B1 ;  /* 0x0000000000017941 */ /* 0x000fea0003800000 */
.L_x_14820:
[----:B------:R-:W1:Y:S01]  /*28e0*/  I2F.U32 R111, R10 ;  /* 0x0000000a006f7306 */ /* 0x000e620000201000 */
[----:B------:R-:W-:Y:S01]  /*28f0*/  HADD2.F32 R96, -RZ, R97.H0_H0 ;  /* 0x20000061ff607230 */ /* 0x000fe20000004100 */
        /* <DEDUP_REMOVED lines=13> */
.L_x_14824:
        /* <DEDUP_REMOVED lines=12> */
.L_x_14827:
[----:B------:R-:W-:Y:S02]  /*2a90*/  IMAD.MOV.U32 R10, RZ, RZ, R12 ;  /* 0x000000ffff0a7224 */ /* 0x000fe400078e000c */
.L_x_14828:
[----:B------:R-:W-:Y:S05]  /*2aa0*/  BSYNC B1 ;  /* 0x0000000000017941 */ /* 0x000fea0003800000 */
.L_x_14826:
        /* <DEDUP_REMOVED lines=16> */
.L_x_14832:
[----:B------:R-:W-:Y:S05]  /*2bb0*/  BSYNC B2 ;  /* 0x0000000000027941 */ /* 0x000fea0003800000 */
.L_x_14831:
        /* <DEDUP_REMOVED lines=44> */
.L_x_14830:
[----:B------:R-:W-:Y:S05]  /*2e80*/  BSYNC B1 ;  /* 0x0000000000017941 */ /* 0x000fea0003800000 */
.L_x_14829:
        /* <DEDUP_REMOVED lines=10> */
.L_x_14825:
        /* <DEDUP_REMOVED lines=12> */
.L_x_14834:
[----:B------:R-:W-:Y:S02]  /*2ff0*/  IMAD.MOV.U32 R10, RZ, RZ, R12 ;  /* 0x000000ffff0a7224 */ /* 0x000fe400078e000c */
.L_x_14835:
[----:B------:R-:W-:Y:S05]  /*3000*/  BSYNC B1 ;  /* 0x0000000000017941 */ /* 0x000fea0003800000 */
.L_x_14833:
        /* <DEDUP_REMOVED lines=16> */
.L_x_14839:
[----:B------:R-:W-:Y:S05]  /*3110*/  BSYNC B2 ;  /* 0x0000000000027941 */ /* 0x000fea0003800000 */
.L_x_14838:
        /* <DEDUP_REMOVED lines=44> */
.L_x_14837:
[----:B------:R-:W-:Y:S05]  /*33e0*/  BSYNC B1 ;  /* 0x0000000000017941 */ /* 0x000fea0003800000 */
.L_x_14836:
        /* <DEDUP_REMOVED lines=15> */
.L_x_14840:
        /* <DEDUP_REMOVED lines=12> */
.L_x_14843:
[----:B------:R-:W-:Y:S02]  /*35a0*/  IMAD.MOV.U32 R10, RZ, RZ, R12 ;  /* 0x000000ffff0a7224 */ /* 0x000fe400078e000c */
.L_x_14844:
[----:B------:R-:W-:Y:S05]  /*35b0*/  BSYNC B1 ;  /* 0x0000000000017941 */ /* 0x000fea0003800000 */
.L_x_14842:
        /* <DEDUP_REMOVED lines=16> */
.L_x_14848:
[----:B------:R-:W-:Y:S05]  /*36c0*/  BSYNC B2 ;  /* 0x0000000000027941 */ /* 0x000fea0003800000 */
.L_x_14847:
        /* <DEDUP_REMOVED lines=44> */
.L_x_14846:
[----:B------:R-:W-:Y:S05]  /*3990*/  BSYNC B1 ;  /* 0x0000000000017941 */ /* 0x000fea0003800000 */
.L_x_14845:
        /* <DEDUP_REMOVED lines=10> */
.L_x_14841:
        /* <DEDUP_REMOVED lines=12> */
.L_x_14850:
[----:B------:R-:W-:Y:S02]  /*3b00*/  IMAD.MOV.U32 R10, RZ, RZ, R12 ;  /* 0x000000ffff0a7224 */ /* 0x000fe400078e000c */
.L_x_14851:
[----:B------:R-:W-:Y:S05]  /*3b10*/  BSYNC B1 ;  /* 0x0000000000017941 */ /* 0x000fea0003800000 */
.L_x_14849:
        /* <DEDUP_REMOVED lines=16> */
.L_x_14855:
[----:B------:R-:W-:Y:S05]  /*3c20*/  BSYNC B2 ;  /* 0x0000000000027941 */ /* 0x000fea0003800000 */
.L_x_14854:
        /* <DEDUP_REMOVED lines=44> */
.L_x_14853:
[----:B------:R-:W-:Y:S05]  /*3ef0*/  BSYNC B1 ;  /* 0x0000000000017941 */ /* 0x000fea0003800000 */
.L_x_14852:
[----:B------:R-:W1:Y:S01]  /*3f00*/  I2F.U32 R115, R10 ;  /* 0x0000000a00737306 */ /* 0x000e620000201000 */
[----:B------:R-:W-:-:S05]  /*3f10*/  HADD2.F32 R96, -RZ, R98.H0_H0 ;  /* 0x20000062ff607230 */ /* 0x000fca0000004100 */
[----:B------:R-:W-:Y:S02]  /*3f20*/  FMUL.FTZ R96, R96, c[0x0][0x1e8] ;  /* 0x00007a0060607a20 */ /* 0x000fe40000410000 */
[----:B-1----:R-:W-:-:S05]  /*3f30*/  FFMA.FTZ R115, R115, R122, 1.1641532182693481445e-10 ;  /* 0x2f00000073737423 */ /* 0x002fca000001007a */
        /* <DEDUP_REMOVED lines=9> */
.L_x_14856:
        /* <DEDUP_REMOVED lines=12> */
.L_x_14859:
[----:B------:R-:W-:Y:S02]  /*4090*/  IMAD.MOV.U32 R10, RZ, RZ, R12 ;  /* 0x000000ffff0a7224 */ /* 0x000fe400078e000c */
.L_x_14860:
[----:B------:R-:W-:Y:S05]  /*40a0*/  BSYNC B1 ;  /* 0x0000000000017941 */ /* 0x000fea0003800000 */
.L_x_14858:
        /* <DEDUP_REMOVED lines=16> */
.L_x_14864:
[----:B------:R-:W-:Y:S05]  /*41b0*/  BSYNC B2 ;  /* 0x0000000000027941 */ /* 0x000fea0003800000 */
.L_x_14863:
        /* <DEDUP_REMOVED lines=44> */
.L_x_14862:
[----:B------:R-:W-:Y:S05]  /*4480*/  BSYNC B1 ;  /* 0x0000000000017941 */ /* 0x000fea0003800000 */
.L_x_14861:
        /* <DEDUP_REMOVED lines=10> */
.L_x_14857:
        /* <DEDUP_REMOVED lines=12> */
.L_x_14866:
[----:B------:R-:W-:Y:S02]  /*45f0*/  IMAD.MOV.U32 R10, RZ, RZ, R12 ;  /* 0x000000ffff0a7224 */ /* 0x000fe400078e000c */
.L_x_14867:
[----:B------:R-:W-:Y:S05]  /*4600*/  BSYNC B1 ;  /* 0x0000000000017941 */ /* 0x000fea0003800000 */
.L_x_14865:
        /* <DEDUP_REMOVED lines=16> */
.L_x_14871:
[----:B------:R-:W-:Y:S05]  /*4710*/  BSYNC B2 ;  /* 0x0000000000027941 */ /* 0x000fea0003800000 */
.L_x_14870:
        /* <DEDUP_REMOVED lines=44> */
.L_x_14869:
[----:B------:R-:W-:Y:S05]  /*49e0*/  BSYNC B1 ;  /* 0x0000000000017941 */ /* 0x000fea0003800000 */
.L_x_14868:
[----:B------:R-:W1:Y:S01]  /*49f0*/  I2F.U32 R123, R10 ;  /* 0x0000000a007b7306 */ /* 0x000e620000201000 */
[----:B------:R-:W-:-:S05]  /*4a00*/  HADD2.F32 R98, -RZ, R98.H1_H1 ;  /* 0x30000062ff627230 */ /* 0x000fca0000004100 */
[----:B------:R-:W-:Y:S02]  /*4a10*/  FMUL.FTZ R98, R98, c[0x0][0x1e8] ;  /* 0x00007a0062627a20 */ /* 0x000fe40000410000 */
[----:B-1----:R-:W-:-:S05]  /*4a20*/  FFMA.FTZ R123, R123, R122, 1.1641532182693481445e-10 ;  /* 0x2f0000007b7b7423 */ /* 0x002fca000001007a */
        /* <DEDUP_REMOVED lines=9> */
.L_x_14872:
        /* <DEDUP_REMOVED lines=12> */
.L_x_14875:
[----:B------:R-:W-:Y:S02]  /*4b80*/  IMAD.MOV.U32 R10, RZ, RZ, R12 ;  /* 0x000000ffff0a7224 */ /* 0x000fe400078e000c */
.L_x_14876:
[----:B------:R-:W-:Y:S05]  /*4b90*/  BSYNC B1 ;  /* 0x0000000000017941 */ /* 0x000fea0003800000 */
.L_x_14874:
        /* <DEDUP_REMOVED lines=16> */
.L_x_14880:
[----:B------:R-:W-:Y:S05]  /*4ca0*/  BSYNC B2 ;  /* 0x0000000000027941 */ /* 0x000fea0003800000 */
.L_x_14879:
        /* <DEDUP_REMOVED lines=44> */
.L_x_14878:
[----:B------:R-:W-:Y:S05]  /*4f70*/  BSYNC B1 ;  /* 0x0000000000017941 */ /* 0x000fea0003800000 */
.L_x_14877:
        /* <DEDUP_REMOVED lines=10> */
.L_x_14873:
        /* <DEDUP_REMOVED lines=12> */
.L_x_14882:
[----:B------:R-:W-:Y:S02]  /*50e0*/  IMAD.MOV.U32 R10, RZ, RZ, R12 ;  /* 0x000000ffff0a7224 */ /* 0x000fe400078e000c */
.L_x_14883:
[----:B------:R-:W-:Y:S05]  /*50f0*/  BSYNC B1 ;  /* 0x0000000000017941 */ /* 0x000fea0003800000 */
.L_x_14881:
        /* <DEDUP_REMOVED lines=16> */
.L_x_14887:
[----:B------:R-:W-:Y:S05]  /*5200*/  BSYNC B2 ;  /* 0x0000000000027941 */ /* 0x000fea0003800000 */
.L_x_14886:
        /* <DEDUP_REMOVED lines=44> */
.L_x_14885:
[----:B------:R-:W-:Y:S05]  /*54d0*/  BSYNC B1 ;  /* 0x0000000000017941 */ /* 0x000fea0003800000 */
.L_x_14884:
        /* <DEDUP_REMOVED lines=13> */
.L_x_14888:
        /* <DEDUP_REMOVED lines=12> */
.L_x_14891:
[----:B------:R-:W-:Y:S02]  /*5670*/  MOV R10, R12 ;  /* 0x0000000c000a7202 */ /* 0x000fe40000000f00 */
.L_x_14892:
[----:B------:R-:W-:Y:S05]  /*5680*/  BSYNC B1 ;  /* 0x0000000000017941 */ /* 0x000fea0003800000 */
.L_x_14890:
        /* <DEDUP_REMOVED lines=16> */
.L_x_14896:
[----:B------:R-:W-:Y:S05]  /*5790*/  BSYNC B2 ;  /* 0x0000000000027941 */ /* 0x000fea0003800000 */
.L_x_14895:
        /* <DEDUP_REMOVED lines=44> */
.L_x_14894:
[----:B------:R-:W-:Y:S05]  /*5a60*/  BSYNC B1 ;  /* 0x0000000000017941 */ /* 0x000fea0003800000 */
.L_x_14893:
        /* <DEDUP_REMOVED lines=10> */
.L_x_14889:
        /* <DEDUP_REMOVED lines=12> */
.L_x_14898:
[----:B------:R-:W-:Y:S02]  /*5bd0*/  IMAD.MOV.U32 R10, RZ, RZ, R12 ;  /* 0x000000ffff0a7224 */ /* 0x000fe400078e000c */
.L_x_14899:
[----:B------:R-:W-:Y:S05]  /*5be0*/  BSYNC B1 ;  /* 0x0000000000017941 */ /* 0x000fea0003800000 */
.L_x_14897:
        /* <DEDUP_REMOVED lines=16> */
.L_x_14903:
[----:B------:R-:W-:Y:S05]  /*5cf0*/  BSYNC B2 ;  /* 0x0000000000027941 */ /* 0x000fea0003800000 */
.L_x_14902:
        /* <DEDUP_REMOVED lines=44> */
.L_x_14901:
[----:B------:R-:W-:Y:S05]  /*5fc0*/  BSYNC B1 ;  /* 0x0000000000017941 */ /* 0x000fea0003800000 */
.L_x_14900:
[----:B------:R-:W1:Y:S01]  /*5fd0*/  I2F.U32 R139, R10 ;  /* 0x0000000a008b7306 */ /* 0x000e620000201000 */
[----:B------:R-:W-:-:S05]  /*5fe0*/  HADD2.F32 R99, -RZ, R99.H1_H1 ;  /* 0x30000063ff637230 */ /* 0x000fca0000004100 */
[----:B------:R-:W-:Y:S02]  /*5ff0*/  FMUL.FTZ R99, R99, c[0x0][0x1e8] ;  /* 0x00007a0063637a20 */ /* 0x000fe40000410000 */
[----:B-1----:R-:W-:-:S05]  /*6000*/  FFMA.FTZ R139, R139, R122, 1.1641532182693481445e-10 ;  /* 0x2f0000008b8b7423 */ /* 0x002fca000001007a */
        /* <DEDUP_REMOVED lines=9> */
.L_x_14904:
        /* <DEDUP_REMOVED lines=12> */
.L_x_14907:
[----:B------:R-:W-:Y:S02]  /*6160*/  IMAD.MOV.U32 R124, RZ, RZ, R12 ;  /* 0x000000ffff7c7224 */ /* 0x000fe400078e000c */
.L_x_14908:
[----:B------:R-:W-:Y:S05]  /*6170*/  BSYNC B1 ;  /* 0x0000000000017941 */ /* 0x000fea0003800000 */
.L_x_14906:
        /* <DEDUP_REMOVED lines=16> */
.L_x_14912:
[----:B------:R-:W-:Y:S05]  /*6280*/  BSYNC B2 ;  /* 0x0000000000027941 */ /* 0x000fea0003800000 */
.L_x_14911:
        /* <DEDUP_REMOVED lines=44> */
.L_x_14910:
[----:B------:R-:W-:Y:S05]  /*6550*/  BSYNC B1 ;  /* 0x0000000000017941 */ /* 0x000fea0003800000 */
.L_x_14909:
        /* <DEDUP_REMOVED lines=10> */
.L_x_14905:
        /* <DEDUP_REMOVED lines=54> */
.L_x_14913:
[----:B------:R-:W-:Y:S02]  /*6960*/  IADD3 R122, R17, 0x80, RZ ;  /* 0x00000080117a7810 */ /* 0x000fe40007ffe0ff */
.L_x_14784:
[----:B------:R-:W-:Y:S05]  /*6970*/  BSYNC B0 ;  /* 0x0000000000007941 */ /* 0x000fea0003800000 */
.L_x_14783:
        /* <DEDUP_REMOVED lines=30> */
.L_x_14917:
[----:B-1----:R-:W-:Y:S02]  /*6b60*/  IMAD.MOV.U32 R110, RZ, RZ, R12 ;  /* 0x000000ffff6e7224 */ /* 0x002fe400078e000c */
.L_x_14918:
[----:B------:R-:W-:Y:S05]  /*6b70*/  BSYNC B1 ;  /* 0x0000000000017941 */ /* 0x000fea0003800000 */
.L_x_14916:
        /* <DEDUP_REMOVED lines=16> */
.L_x_14922:
[----:B------:R-:W-:Y:S05]  /*6c80*/  BSYNC B2 ;  /* 0x0000000000027941 */ /* 0x000fea0003800000 */
.L_x_14921:
        /* <DEDUP_REMOVED lines=44> */
.L_x_14920:
[----:B------:R-:W-:Y:S05]  /*6f50*/  BSYNC B1 ;  /* 0x0000000000017941 */ /* 0x000fea0003800000 */
.L_x_14919:
        /* <DEDUP_REMOVED lines=18> */
.L_x_14923:
        /* <DEDUP_REMOVED lines=12> */
.L_x_14926:
[----:B------:R-:W-:Y:S02]  /*7140*/  IMAD.MOV.U32 R10, RZ, RZ, R12 ;  /* 0x000000ffff0a7224 */ /* 0x000fe400078e000c */
.L_x_14927:
[----:B------:R-:W-:Y:S05]  /*7150*/  BSYNC B1 ;  /* 0x0000000000017941 */ /* 0x000fea0003800000 */
.L_x_14925:
        /* <DEDUP_REMOVED lines=16> */
.L_x_14931:
[----:B------:R-:W-:Y:S05]  /*7260*/  BSYNC B2 ;  /* 0x0000000000027941 */ /* 0x000fea0003800000 */
.L_x_14930:
        /* <DEDUP_REMOVED lines=44> */
.L_x_14929:
[----:B------:R-:W-:Y:S05]  /*7530*/  BSYNC B1 ;  /* 0x0000000000017941 */ /* 0x000fea0003800000 */
.L_x_14928:
        /* <DEDUP_REMOVED lines=10> */
.L_x_14924:
        /* <DEDUP_REMOVED lines=12> */
.L_x_14933:
[----:B------:R-:W-:Y:S02]  /*76a0*/  IMAD.MOV.U32 R10, RZ, RZ, R12 ;  /* 0x000000ffff0a7224 */ /* 0x000fe400078e000c */
.L_x_14934:
[----:B------:R-:W-:Y:S05]  /*76b0*/  BSYNC B1 ;  /* 0x0000000000017941 */ /* 0x000fea0003800000 */
.L_x_14932:
        /* <DEDUP_REMOVED lines=16> */
.L_x_14938:
[----:B------:R-:W-:Y:S05]  /*77c0*/  BSYNC B2 ;  /* 0x0000000000027941 */ /* 0x000fea0003800000 */
.L_x_14937:
        /* <DEDUP_REMOVED lines=44> */
.L_x_14936:
[----:B------:R-:W-:Y:S05]  /*7a90*/  BSYNC B1 ;  /* 0x0000000000017941 */ /* 0x000fea0003800000 */
.L_x_14935:
        /* <DEDUP_REMOVED lines=15> */
.L_x_14939:
        /* <DEDUP_REMOVED lines=12> */
.L_x_14942:
[----:B------:R-:W-:Y:S02]  /*7c50*/  IMAD.MOV.U32 R10, RZ, RZ, R12 ;  /* 0x000000ffff0a7224 */ /* 0x000fe400078e000c */
.L_x_14943:
[----:B------:R-:W-:Y:S05]  /*7c60*/  BSYNC B1 ;  /* 0x0000000000017941 */ /* 0x000fea0003800000 */
.L_x_14941:
        /* <DEDUP_REMOVED lines=16> */
.L_x_14947:
[----:B------:R-:W-:Y:S05]  /*7d70*/  BSYNC B2 ;  /* 0x0000000000027941 */ /* 0x000fea0003800000 */
.L_x_14946:
        /* <DEDUP_REMOVED lines=44> */
.L_x_14945:
[----:B------:R-:W-:Y:S05]  /*8040*/  BSYNC B1 ;  /* 0x0000000000017941 */ /* 0x000fea0003800000 */
.L_x_14944:
        /* <DEDUP_REMOVED lines=10> */
.L_x_14940:
        /* <DEDUP_REMOVED lines=12> */
.L_x_14949:
[----:B------:R-:W-:Y:S02]  /*81b0*/  IMAD.MOV.U32 R10, RZ, RZ, R12 ;  /* 0x000000ffff0a7224 */ /* 0x000fe400078e000c */
.L_x_14950:
[----:B------:R-:W-:Y:S05]  /*81c0*/  BSYNC B1 ;  /* 0x0000000000017941 */ /* 0x000fea0003800000 */
.L_x_14948:
        /* <DEDUP_REMOVED lines=16> */
.L_x_14954:
[----:B------:R-:W-:Y:S05]  /*82d0*/  BSYNC B2 ;  /* 0x0000000000027941 */ /* 0x000fea0003800000 */
.L_x_14953:
        /* <DEDUP_REMOVED lines=44> */
.L_x_14952:
[----:B------:R-:W-:Y:S05]  /*85a0*/  BSYNC B1 ;  /* 0x0000000000017941 */ /* 0x000fea0003800000 */
.L_x_14951:
        /* <DEDUP_REMOVED lines=15> */
.L_x_14955:
        /* <DEDUP_REMOVED lines=12> */
.L_x_14958:
[----:B------:R-:W-:Y:S02]  /*8760*/  IMAD.MOV.U32 R10, RZ, RZ, R12 ;  /* 0x000000ffff0a7224 */ /* 0x000fe400078e000c */
.L_x_14959:
[----:B------:R-:W-:Y:S05]  /*8770*/  BSYNC B1 ;  /* 0x0000000000017941 */ /* 0x000fea0003800000 */
.L_x_14957:
        /* <DEDUP_REMOVED lines=16> */
.L_x_14963:
[----:B------:R-:W-:Y:S05]  /*8880*/  BSYNC B2 ;  /* 0x0000000000027941 */ /* 0x000fea0003800000 */
.L_x_14962:
        /* <DEDUP_REMOVED lines=44> */
.L_x_14961:
[----:B------:R-:W-:Y:S05]  /*8b50*/  BSYNC B1 ;  /* 0x0000000000017941 */ /* 0x000fea0003800000 */
.L_x_14960:
        /* <DEDUP_REMOVED lines=10> */
.L_x_14956:
        /* <DEDUP_REMOVED lines=12> */
.L_x_14965:
[----:B------:R-:W-:Y:S02]  /*8cc0*/  IMAD.MOV.U32 R10, RZ, RZ, R12 ;  /* 0x000000ffff0a7224 */ /* 0x000fe400078e000c */
.L_x_14966:
[----:B------:R-:W-:Y:S05]  /*8cd0*/  BSYNC B1 ;  /* 0x0000000000017941 */ /* 0x000fea0003800000 */
.L_x_14964:
        /* <DEDUP_REMOVED lines=16> */
.L_x_14970:
[----:B------:R-:W-:Y:S05]  /*8de0*/  BSYNC B2 ;  /* 0x0000000000027941 */ /* 0x000fea0003800000 */
.L_x_14969:
        /* <DEDUP_REMOVED lines=44> */
.L_x_14968:
[----:B------:R-:W-:Y:S05]  /*90b0*/  BSYNC B1 ;  /* 0x0000000000017941 */ /* 0x000fea0003800000 */
.L_x_14967:
        /* <DEDUP_REMOVED lines=15> */
.L_x_14971:
        /* <DEDUP_REMOVED lines=12> */
.L_x_14974:
[----:B------:R-:W-:Y:S02]  /*9270*/  IMAD.MOV.U32 R10, RZ, RZ, R12 ;  /* 0x000000ffff0a7224 */ /* 0x000fe400078e000c */
.L_x_14975:
[----:B------:R-:W-:Y:S05]  /*9280*/  BSYNC B1 ;  /* 0x0000000000017941 */ /* 0x000fea0003800000 */
.L_x_14973:
        /* <DEDUP_REMOVED lines=16> */
.L_x_14979:
[----:B------:R-:W-:Y:S05]  /*9390*/  BSYNC B2 ;  /* 0x0000000000027941 */ /* 0x000fea0003800000 */
.L_x_14978:
        /* <DEDUP_REMOVED lines=44> */
.L_x_14977:
[----:B------:R-:W-:Y:S05]  /*9660*/  BSYNC B1 ;  /* 0x0000000000017941 */ /* 0x000fea0003800000 */
.L_x_14976:
        /* <DEDUP_REMOVED lines=10> */
.L_x_14972:
        /* <DEDUP_REMOVED lines=12> */
.L_x_14981:
[----:B------:R-:W-:Y:S02]  /*97d0*/  IMAD.MOV.U32 R10, RZ, RZ, R12 ;  /* 0x000000ffff0a7224 */ /* 0x000fe400078e000c */
.L_x_14982:
[----:B------:R-:W-:Y:S05]  /*97e0*/  BSYNC B1 ;  /* 0x0000000000017941 */ /* 0x000fea0003800000 */
.L_x_14980:
        /* <DEDUP_REMOVED lines=16> */
.L_x_14986:
[----:B------:R-:W-:Y:S05]  /*98f0*/  BSYNC B2 ;  /* 0x0000000000027941 */ /* 0x000fea0003800000 */
.L_x_14985:
        /* <DEDUP_REMOVED lines=44> */
.L_x_14984:
[----:B------:R-:W-:Y:S05]  /*9bc0*/  BSYNC B1 ;  /* 0x0000000000017941 */ /* 0x000fea0003800000 */
.L_x_14983:
        /* <DEDUP_REMOVED lines=13> */
.L_x_14987:
        /* <DEDUP_REMOVED lines=12> */
.L_x_14990:
[----:B------:R-:W-:Y:S02]  /*9d60*/  IMAD.MOV.U32 R10, RZ, RZ, R12 ;  /* 0x000000ffff0a7224 */ /* 0x000fe400078e000c */
.L_x_14991:
[----:B------:R-:W-:Y:S05]  /*9d70*/  BSYNC B1 ;  /* 0x0000000000017941 */ /* 0x000fea0003800000 */
.L_x_14989:
        /* <DEDUP_REMOVED lines=16> */
.L_x_14995:
[----:B------:R-:W-:Y:S05]  /*9e80*/  BSYNC B2 ;  /* 0x0000000000027941 */ /* 0x000fea0003800000 */
.L_x_14994:
        /* <DEDUP_REMOVED lines=44> */
.L_x_14993:
[----:B------:R-:W-:Y:S05]  /*a150*/  BSYNC B1 ;  /* 0x0000000000017941 */ /* 0x000fea0003800000 */
.L_x_14992:
        /* <DEDUP_REMOVED lines=10> */
.L_x_14988:
        /* <DEDUP_REMOVED lines=12> */
.L_x_14997:
[----:B------:R-:W-:Y:S02]  /*a2c0*/  IMAD.MOV.U32 R10, RZ, RZ, R12 ;  /* 0x000000ffff0a7224 */ /* 0x000fe400078e000c */
.L_x_14998:
[----:B------:R-:W-:Y:S05]  /*a2d0*/  BSYNC B1 ;  /* 0x0000000000017941 */ /* 0x000fea0003800000 */
.L_x_14996:
        /* <DEDUP_REMOVED lines=16> */
.L_x_15002:
[----:B------:R-:W-:Y:S05]  /*a3e0*/  BSYNC B2 ;  /* 0x0000000000027941 */ /* 0x000fea0003800000 */
.L_x_15001:
        /* <DEDUP_REMOVED lines=44> */
.L_x_15000:
[----:B------:R-:W-:Y:S05]  /*a6b0*/  BSYNC B1 ;  /* 0x0000000000017941 */ /* 0x000fea0003800000 */
.L_x_14999:
        /* <DEDUP_REMOVED lines=13> */
.L_x_15003:
        /* <DEDUP_REMOVED lines=12> */
.L_x_15006:
[----:B------:R-:W-:Y:S02]  /*a850*/  IMAD.MOV.U32 R10, RZ, RZ, R12 ;  /* 0x000000ffff0a7224 */ /* 0x000fe400078e000c */
.L_x_15007:
[----:B------:R-:W-:Y:S05]  /*a860*/  BSYNC B1 ;  /* 0x0000000000017941 */ /* 0x000fea0003800000 */
.L_x_15005:
        /* <DEDUP_REMOVED lines=16> */
.L_x_15011:
[----:B------:R-:W-:Y:S05]  /*a970*/  BSYNC B2 ;  /* 0x0000000000027941 */ /* 0x000fea0003800000 */
.L_x_15010:
        /* <DEDUP_REMOVED lines=44> */
.L_x_15009:
[----:B------:R-:W-:Y:S05]  /*ac40*/  BSYNC B1 ;  /* 0x0000000000017941 */ /* 0x000fea0003800000 */
.L_x_15008:
        /* <DEDUP_REMOVED lines=10> */
.L_x_15004:
        /* <DEDUP_REMOVED lines=12> */
.L_x_15013:
[----:B------:R-:W-:Y:S02]  /*adb0*/  IMAD.MOV.U32 R10, RZ, RZ, R12 ;  /* 0x000000ffff0a7224 */ /* 0x000fe400078e000c */
.L_x_15014:
[----:B------:R-:W-:Y:S05]  /*adc0*/  BSYNC B1 ;  /* 0x0000000000017941 */ /* 0x000fea0003800000 */
.L_x_15012:
        /* <DEDUP_REMOVED lines=16> */
.L_x_15018:
[----:B------:R-:W-:Y:S05]  /*aed0*/  BSYNC B2 ;  /* 0x0000000000027941 */ /* 0x000fea0003800000 */
.L_x_15017:
        /* <DEDUP_REMOVED lines=44> */
.L_x_15016:
[----:B------:R-:W-:Y:S05]  /*b1a0*/  BSYNC B1 ;  /* 0x0000000000017941 */ /* 0x000fea0003800000 */
.L_x_15015:
        /* <DEDUP_REMOVED lines=13> */
.L_x_15019:
        /* <DEDUP_REMOVED lines=12> */
.L_x_15022:
[----:B------:R-:W-:Y:S02]  /*b340*/  MOV R10, R12 ;  /* 0x0000000c000a7202 */ /* 0x000fe40000000f00 */
.L_x_15023:
[----:B------:R-:W-:Y:S05]  /*b350*/  BSYNC B1 ;  /* 0x0000000000017941 */ /* 0x000fea0003800000 */
.L_x_15021:
        /* <DEDUP_REMOVED lines=16> */
.L_x_15027:
[----:B------:R-:W-:Y:S05]  /*b460*/  BSYNC B2 ;  /* 0x0000000000027941 */ /* 0x000fea0003800000 */
.L_x_15026:
        /* <DEDUP_REMOVED lines=44> */
.L_x_15025:
[----:B------:R-:W-:Y:S05]  /*b730*/  BSYNC B1 ;  /* 0x0000000000017941 */ /* 0x000fea0003800000 */
.L_x_15024:
        /* <DEDUP_REMOVED lines=10> */
.L_x_15020:
        /* <DEDUP_REMOVED lines=12> */
.L_x_15029:
[----:B------:R-:W-:Y:S02]  /*b8a0*/  IMAD.MOV.U32 R10, RZ, RZ, R12 ;  /* 0x000000ffff0a7224 */ /* 0x000fe400078e000c */
.L_x_15030:
[----:B------:R-:W-:Y:S05]  /*b8b0*/  BSYNC B1 ;  /* 0x0000000000017941 */ /* 0x000fea0003800000 */
.L_x_15028:
        /* <DEDUP_REMOVED lines=16> */
.L_x_15034:
[----:B------:R-:W-:Y:S05]  /*b9c0*/  BSYNC B2 ;  /* 0x0000000000027941 */ /* 0x000fea0003800000 */
.L_x_15033:
        /* <DEDUP_REMOVED lines=44> */
.L_x_15032:
[----:B------:R-:W-:Y:S05]  /*bc90*/  BSYNC B1 ;  /* 0x0000000000017941 */ /* 0x000fea0003800000 */
.L_x_15031:
        /* <DEDUP_REMOVED lines=13> */
.L_x_15035:
        /* <DEDUP_REMOVED lines=12> */
.L_x_15038:
[----:B------:R-:W-:Y:S02]  /*be30*/  IMAD.MOV.U32 R126, RZ, RZ, R12 ;  /* 0x000000ffff7e7224 */ /* 0x000fe400078e000c */
.L_x_15039:
[----:B------:R-:W-:Y:S05]  /*be40*/  BSYNC B1 ;  /* 0x0000000000017941 */ /* 0x000fea0003800000 */
.L_x_15037:
        /* <DEDUP_REMOVED lines=16> */
.L_x_15043:
[----:B------:R-:W-:Y:S05]  /*bf50*/  BSYNC B2 ;  /* 0x0000000000027941 */ /* 0x000fea0003800000 */
.L_x_15042:
        /* <DEDUP_REMOVED lines=44> */
.L_x_15041:
[----:B------:R-:W-:Y:S05]  /*c220*/  BSYNC B1 ;  /* 0x0000000000017941 */ /* 0x000fea0003800000 */
.L_x_15040:
        /* <DEDUP_REMOVED lines=10> */
.L_x_15036:
        /* <DEDUP_REMOVED lines=54> */
.L_x_15044:
[----:B------:R-:W-:Y:S02]  /*c630*/  IADD3 R122, R122, 0x80, RZ ;  /* 0x000000807a7a7810 */ /* 0x000fe40007ffe0ff */
.L_x_14915:
[----:B------:R-:W-:Y:S05]  /*c640*/  BSYNC B0 ;  /* 0x0000000000007941 */ /* 0x000fea0003800000 */
.L_x_14914:
        /* <DEDUP_REMOVED lines=30> */
.L_x_15048:
[----:B-1----:R-:W-:Y:S02]  /*c830*/  IMAD.MOV.U32 R107, RZ, RZ, R12 ;  /* 0x000000ffff6b7224 */ /* 0x002fe400078e000c */
.L_x_15049:
[----:B------:R-:W-:Y:S05]  /*c840*/  BSYNC B1 ;  /* 0x0000000000017941 */ /* 0x000fea0003800000 */
.L_x_15047:
        /* <DEDUP_REMOVED lines=16> */
.L_x_15053:
[----:B------:R-:W-:Y:S05]  /*c950*/  BSYNC B2 ;  /* 0x0000000000027941 */ /* 0x000fea0003800000 */
.L_x_15052:
        /* <DEDUP_REMOVED lines=44> */
.L_x_15051:
[----:B------:R-:W-:Y:S05]  /*cc20*/  BSYNC B1 ;  /* 0x0000000000017941 */ /* 0x000fea0003800000 */
.L_x_15050:
        /* <DEDUP_REMOVED lines=18> */
.L_x_15054:
        /* <DEDUP_REMOVED lines=12> */
.L_x_15057:
[----:B------:R-:W-:Y:S02]  /*ce10*/  IMAD.MOV.U32 R10, RZ, RZ, R12 ;  /* 0x000000ffff0a7224 */ /* 0x000fe400078e000c */
.L_x_15058:
[----:B------:R-:W-:Y:S05]  /*ce20*/  BSYNC B1 ;  /* 0x0000000000017941 */ /* 0x000fea0003800000 */
.L_x_15056:
        /* <DEDUP_REMOVED lines=16> */
.L_x_15062:
[----:B------:R-:W-:Y:S05]  /*cf30*/  BSYNC B2 ;  /* 0x0000000000027941 */ /* 0x000fea0003800000 */
.L_x_15061:
        /* <DEDUP_REMOVED lines=44> */
.L_x_15060:
[----:B------:R-:W-:Y:S05]  /*d200*/  BSYNC B1 ;  /* 0x0000000000017941 */ /* 0x000fea0003800000 */
.L_x_15059:
        /* <DEDUP_REMOVED lines=10> */
.L_x_15055:
        /* <DEDUP_REMOVED lines=12> */
.L_x_15064:
[----:B------:R-:W-:Y:S02]  /*d370*/  IMAD.MOV.U32 R10, RZ, RZ, R12 ;  /* 0x000000ffff0a7224 */ /* 0x000fe400078e000c */
.L_x_15065:
[----:B------:R-:W-:Y:S05]  /*d380*/  BSYNC B1 ;  /* 0x0000000000017941 */ /* 0x000fea0003800000 */
.L_x_15063:
        /* <DEDUP_REMOVED lines=16> */
.L_x_15069:
[----:B------:R-:W-:Y:S05]  /*d490*/  BSYNC B2 ;  /* 0x0000000000027941 */ /* 0x000fea0003800000 */
.L_x_15068:
        /* <DEDUP_REMOVED lines=44> */
.L_x_15067:
[----:B------:R-:W-:Y:S05]  /*d760*/  BSYNC B1 ;  /* 0x0000000000017941 */ /* 0x000fea0003800000 */
.L_x_15066:
        /* <DEDUP_REMOVED lines=15> */
.L_x_15070:
        /* <DEDUP_REMOVED lines=12> */
.L_x_15073:
[----:B------:R-:W-:Y:S02]  /*d920*/  IMAD.MOV.U32 R10, RZ, RZ, R12 ;  /* 0x000000ffff0a7224 */ /* 0x000fe400078e000c */
.L_x_15074:
[----:B------:R-:W-:Y:S05]  /*d930*/  BSYNC B1 ;  /* 0x0000000000017941 */ /* 0x000fea0003800000 */
.L_x_15072:
        /* <DEDUP_REMOVED lines=16> */
.L_x_15078:
[----:B------:R-:W-:Y:S05]  /*da40*/  BSYNC B2 ;  /* 0x0000000000027941 */ /* 0x000fea0003800000 */
.L_x_15077:
        /* <DEDUP_REMOVED lines=44> */
.L_x_15076:
[----:B------:R-:W-:Y:S05]  /*dd10*/  BSYNC B1 ;  /* 0x0000000000017941 */ /* 0x000fea0003800000 */
.L_x_15075:
        /* <DEDUP_REMOVED lines=10> */
.L_x_15071:
        /* <DEDUP_REMOVED lines=12> */
.L_x_15080:
[----:B------:R-:W-:Y:S02]  /*de80*/  IMAD.MOV.U32 R10, RZ, RZ, R12 ;  /* 0x000000ffff0a7224 */ /* 0x000fe400078e000c */
.L_x_15081:
[----:B------:R-:W-:Y:S05]  /*de90*/  BSYNC B1 ;  /* 0x0000000000017941 */ /* 0x000fea0003800000 */
.L_x_15079:
        /* <DEDUP_REMOVED lines=16> */
.L_x_15085:
[----:B------:R-:W-:Y:S05]  /*dfa0*/  BSYNC B2 ;  /* 0x0000000000027941 */ /* 0x000fea0003800000 */
.L_x_15084:
        /* <DEDUP_REMOVED lines=44> */
.L_x_15083:
[----:B------:R-:W-:Y:S05]  /*e270*/  BSYNC B1 ;  /* 0x0000000000017941 */ /* 0x000fea0003800000 */
.L_x_15082:
        /* <DEDUP_REMOVED lines=15> */
.L_x_15086:
        /* <DEDUP_REMOVED lines=12> */
.L_x_15089:
[----:B------:R-:W-:Y:S02]  /*e430*/  IMAD.MOV.U32 R10, RZ, RZ, R12 ;  /* 0x000000ffff0a7224 */ /* 0x000fe400078e000c */
.L_x_15090:
[----:B------:R-:W-:Y:S05]  /*e440*/  BSYNC B1 ;  /* 0x0000000000017941 */ /* 0x000fea0003800000 */
.L_x_15088:
        /* <DEDUP_REMOVED lines=16> */
.L_x_15094:
[----:B------:R-:W-:Y:S05]  /*e550*/  BSYNC B2 ;  /* 0x0000000000027941 */ /* 0x000fea0003800000 */
.L_x_15093:
        /* <DEDUP_REMOVED lines=44> */
.L_x_15092:
[----:B------:R-:W-:Y:S05]  /*e820*/  BSYNC B1 ;  /* 0x0000000000017941 */ /* 0x000fea0003800000 */
.L_x_15091:
        /* <DEDUP_REMOVED lines=10> */
.L_x_15087:
        /* <DEDUP_REMOVED lines=12> */
.L_x_15096:
[----:B------:R-:W-:Y:S02]  /*e990*/  IMAD.MOV.U32 R10, RZ, RZ, R12 ;  /* 0x000000ffff0a7224 */ /* 0x000fe400078e000c */
.L_x_15097:
[----:B------:R-:W-:Y:S05]  /*e9a0*/  BSYNC B1 ;  /* 0x0000000000017941 */ /* 0x000fea0003800000 */
.L_x_15095:
        /* <DEDUP_REMOVED lines=16> */
.L_x_15101:
[----:B------:R-:W-:Y:S05]  /*eab0*/  BSYNC B2 ;  /* 0x0000000000027941 */ /* 0x000fea0003800000 */
.L_x_15100:
        /* <DEDUP_REMOVED lines=44> */
.L_x_15099:
[----:B------:R-:W-:Y:S05]  /*ed80*/  BSYNC B1 ;  /* 0x0000000000017941 */ /* 0x000fea0003800000 */
.L_x_15098:
        /* <DEDUP_REMOVED lines=15> */
.L_x_15102:
        /* <DEDUP_REMOVED lines=12> */
.L_x_15105:
[----:B------:R-:W-:Y:S02]  /*ef40*/  IMAD.MOV.U32 R10, RZ, RZ, R12 ;  /* 0x000000ffff0a7224 */ /* 0x000fe400078e000c */
.L_x_15106:
[----:B------:R-:W-:Y:S05]  /*ef50*/  BSYNC B1 ;  /* 0x0000000000017941 */ /* 0x000fea0003800000 */
.L_x_15104:
        /* <DEDUP_REMOVED lines=16> */
.L_x_15110:
[----:B------:R-:W-:Y:S05]  /*f060*/  BSYNC B2 ;  /* 0x0000000000027941 */ /* 0x000fea0003800000 */
.L_x_15109:
        /* <DEDUP_REMOVED lines=44> */
.L_x_15108:
[----:B------:R-:W-:Y:S05]  /*f330*/  BSYNC B1 ;  /* 0x0000000000017941 */ /* 0x000fea0003800000 */
.L_x_15107:
        /* <DEDUP_REMOVED lines=10> */
.L_x_15103:
        /* <DEDUP_REMOVED lines=12> */
.L_x_15112:
[----:B------:R-:W-:Y:S02]  /*f4a0*/  IMAD.MOV.U32 R10, RZ, RZ, R12 ;  /* 0x000000ffff0a7224 */ /* 0x000fe400078e000c */
.L_x_15113:
[----:B------:R-:W-:Y:S05]  /*f4b0*/  BSYNC B1 ;  /* 0x0000000000017941 */ /* 0x000fea0003800000 */
.L_x_15111:
        /* <DEDUP_REMOVED lines=16> */
.L_x_15117:
[----:B------:R-:W-:Y:S05]  /*f5c0*/  BSYNC B2 ;  /* 0x0000000000027941 */ /* 0x000fea0003800000 */
.L_x_15116:
        /* <DEDUP_REMOVED lines=44> */
.L_x_15115:
[----:B------:R-:W-:Y:S05]  /*f890*/  BSYNC B1 ;  /* 0x0000000000017941 */ /* 0x000fea0003800000 */
.L_x_15114:
        /* <DEDUP_REMOVED lines=13> */
.L_x_15118:
        /* <DEDUP_REMOVED lines=12> */
.L_x_15121:
[----:B------:R-:W-:Y:S02]  /*fa30*/  IMAD.MOV.U32 R10, RZ, RZ, R12 ;  /* 0x000000ffff0a7224 */ /* 0x000fe400078e000c */
.L_x_15122:
[----:B------:R-:W-:Y:S05]  /*fa40*/  BSYNC B1 ;  /* 0x0000000000017941 */ /* 0x000fea0003800000 */
.L_x_15120:
        /* <DEDUP_REMOVED lines=16> */
.L_x_15126:
[----:B------:R-:W-:Y:S05]  /*fb50*/  BSYNC B2 ;  /* 0x0000000000027941 */ /* 0x000fea0003800000 */
.L_x_15125:
        /* <DEDUP_REMOVED lines=44> */
.L_x_15124:
[----:B------:R-:W-:Y:S05]  /*fe20*/  BSYNC B1 ;  /* 0x0000000000017941 */ /* 0x000fea0003800000 */
.L_x_15123:
        /* <DEDUP_REMOVED lines=10> */
.L_x_15119:
        /* <DEDUP_REMOVED lines=12> */
.L_x_15128:
[----:B------:R-:W-:Y:S02]  /*ff90*/  IMAD.MOV.U32 R10, RZ, RZ, R12 ;  /* 0x000000ffff0a7224 */ /* 0x000fe400078e000c */
.L_x_15129:
[----:B------:R-:W-:Y:S05]  /*ffa0*/  BSYNC B1 ;  /* 0x0000000000017941 */ /* 0x000fea0003800000 */
.L_x_15127:
        /* <DEDUP_REMOVED lines=16> */
.L_x_15133:
[----:B------:R-:W-:Y:S05]  /*100b0*/  BSYNC B2 ;  /* 0x0000000000027941 */ /* 0x000fea0003800000 */
.L_x_15132:
        /* <DEDUP_REMOVED lines=44> */
.L_x_15131:
[----:B------:R-:W-:Y:S05]  /*10380*/  BSYNC B1 ;  /* 0x0000000000017941 */ /* 0x000fea0003800000 */
.L_x_15130:
        /* <DEDUP_REMOVED lines=13> */
.L_x_15134:
        /* <DEDUP_REMOVED lines=12> */
.L_x_15137:
[----:B------:R-:W-:Y:S02]  /*10520*/  IMAD.MOV.U32 R10, RZ, RZ, R12 ;  /* 0x000000ffff0a7224 */ /* 0x000fe400078e000c */
.L_x_15138:
[----:B------:R-:W-:Y:S05]  /*10530*/  BSYNC B1 ;  /* 0x0000000000017941 */ /* 0x000fea0003800000 */
.L_x_15136:
        /* <DEDUP_REMOVED lines=16> */
.L_x_15142:
[----:B------:R-:W-:Y:S05]  /*10640*/  BSYNC B2 ;  /* 0x0000000000027941 */ /* 0x000fea0003800000 */
.L_x_15141:
        /* <DEDUP_REMOVED lines=44> */
.L_x_15140:
[----:B------:R-:W-:Y:S05]  /*10910*/  BSYNC B1 ;  /* 0x0000000000017941 */ /* 0x000fea0003800000 */
.L_x_15139:
        /* <DEDUP_REMOVED lines=10> */
.L_x_15135:
        /* <DEDUP_REMOVED lines=12> */
.L_x_15144:
[----:B------:R-:W-:Y:S02]  /*10a80*/  IMAD.MOV.U32 R10, RZ, RZ, R12 ;  /* 0x000000ffff0a7224 */ /* 0x000fe400078e000c */
.L_x_15145:
[----:B------:R-:W-:Y:S05]  /*10a90*/  BSYNC B1 ;  /* 0x0000000000017941 */ /* 0x000fea0003800000 */
.L_x_15143:
        /* <DEDUP_REMOVED lines=16> */
.L_x_15149:
[----:B------:R-:W-:Y:S05]  /*10ba0*/  BSYNC B2 ;  /* 0x0000000000027941 */ /* 0x000fea0003800000 */
.L_x_15148:
        /* <DEDUP_REMOVED lines=44> */
.L_x_15147:
[----:B------:R-:W-:Y:S05]  /*10e70*/  BSYNC B1 ;  /* 0x0000000000017941 */ /* 0x000fea0003800000 */
.L_x_15146:
[----:B------:R-:W1:Y:S01]  /*10e80*/  I2F.U32 R133, R10 ;  /* 0x0000000a00857306 */ /* 0x000e620000201000 */
[----:B------:R-:W-:-:S05]  /*10e90*/  HADD2.F32 R96, -RZ, R99.H0_H0 ;  /* 0x20000063ff607230 */ /* 0x000fca0000004100 */
[----:B------:R-:W-:Y:S02]  /*10ea0*/  FMUL.FTZ R96, R96, c[0x0][0x1e8] ;  /* 0x00007a0060607a20 */ /* 0x000fe40000410000 */
[----:B-1----:R-:W-:-:S05]  /*10eb0*/  FFMA.FTZ R133, R133, R124, 1.1641532182693481445e-10 ;  /* 0x2f00000085857423 */ /* 0x002fca000001007c */
        /* <DEDUP_REMOVED lines=9> */
.L_x_15150:
        /* <DEDUP_REMOVED lines=12> */
.L_x_15153:
[----:B------:R-:W-:Y:S02]  /*11010*/  IMAD.MOV.U32 R10, RZ, RZ, R12 ;  /* 0x000000ffff0a7224 */ /* 0x000fe400078e000c */
.L_x_15154:
[----:B------:R-:W-:Y:S05]  /*11020*/  BSYNC B1 ;  /* 0x0000000000017941 */ /* 0x000fea0003800000 */
.L_x_15152:
        /* <DEDUP_REMOVED lines=16> */
.L_x_15158:
[----:B------:R-:W-:Y:S05]  /*11130*/  BSYNC B2 ;  /* 0x0000000000027941 */ /* 0x000fea0003800000 */
.L_x_15157:
        /* <DEDUP_REMOVED lines=44> */
.L_x_15156:
[----:B------:R-:W-:Y:S05]  /*11400*/  BSYNC B1 ;  /* 0x0000000000017941 */ /* 0x000fea0003800000 */
.L_x_15155:
        /* <DEDUP_REMOVED lines=10> */
.L_x_15151:
        /* <DEDUP_REMOVED lines=12> */
.L_x_15160:
[----:B------:R-:W-:Y:S02]  /*11570*/  IMAD.MOV.U32 R10, RZ, RZ, R12 ;  /* 0x000000ffff0a7224 */ /* 0x000fe400078e000c */
.L_x_15161:
[----:B------:R-:W-:Y:S05]  /*11580*/  BSYNC B1 ;  /* 0x0000000000017941 */ /* 0x000fea0003800000 */
.L_x_15159:
        /* <DEDUP_REMOVED lines=16> */
.L_x_15165:
[----:B------:R-:W-:Y:S05]  /*11690*/  BSYNC B2 ;  /* 0x0000000000027941 */ /* 0x000fea0003800000 */
.L_x_15164:
        /* <DEDUP_REMOVED lines=44> */
.L_x_15163:
[----:B------:R-:W-:Y:S05]  /*11960*/  BSYNC B1 ;  /* 0x0000000000017941 */ /* 0x000fea0003800000 */
.L_x_15162:
        /* <DEDUP_REMOVED lines=13> */
.L_x_15166:
        /* <DEDUP_REMOVED lines=12> */
.L_x_15169:
[----:B------:R-:W-:Y:S02]  /*11b00*/  IMAD.MOV.U32 R126, RZ, RZ, R12 ;  /* 0x000000ffff7e7224 */ /* 0x000fe400078e000c */
.L_x_15170:
[----:B------:R-:W-:Y:S05]  /*11b10*/  BSYNC B1 ;  /* 0x0000000000017941 */ /* 0x000fea0003800000 */
.L_x_15168:
        /* <DEDUP_REMOVED lines=16> */
.L_x_15174:
[----:B------:R-:W-:Y:S05]  /*11c20*/  BSYNC B2 ;  /* 0x0000000000027941 */ /* 0x000fea0003800000 */
.L_x_15173:
        /* <DEDUP_REMOVED lines=44> */
.L_x_15172:
[----:B------:R-:W-:Y:S05]  /*11ef0*/  BSYNC B1 ;  /* 0x0000000000017941 */ /* 0x000fea0003800000 */
.L_x_15171:
        /* <DEDUP_REMOVED lines=10> */
.L_x_15167:
        /* <DEDUP_REMOVED lines=54> */
.L_x_15175:
[----:B------:R-:W-:Y:S02]  /*12300*/  IADD3 R122, R122, 0x80, RZ ;  /* 0x000000807a7a7810 */ /* 0x000fe40007ffe0ff */
.L_x_15046:
[----:B------:R-:W-:Y:S05]  /*12310*/  BSYNC B0 ;  /* 0x0000000000007941 */ /* 0x000fea0003800000 */
.L_x_15045:
        /* <DEDUP_REMOVED lines=30> */
.L_x_15179:
[----:B-1----:R-:W-:Y:S02]  /*12500*/  MOV R106, R12 ;  /* 0x0000000c006a7202 */ /* 0x002fe40000000f00 */
.L_x_15180:
[----:B------:R-:W-:Y:S05]  /*12510*/  BSYNC B1 ;  /* 0x0000000000017941 */ /* 0x000fea0003800000 */
.L_x_15178:
        /* <DEDUP_REMOVED lines=16> */
.L_x_15184:
[----:B------:R-:W-:Y:S05]  /*12620*/  BSYNC B2 ;  /* 0x0000000000027941 */ /* 0x000fea0003800000 */
.L_x_15183:
        /* <DEDUP_REMOVED lines=44> */
.L_x_15182:
[----:B------:R-:W-:Y:S05]  /*128f0*/  BSYNC B1 ;  /* 0x0000000000017941 */ /* 0x000fea0003800000 */
.L_x_15181:
        /* <DEDUP_REMOVED lines=18> */
.L_x_15185:
        /* <DEDUP_REMOVED lines=12> */
.L_x_15188:
[----:B------:R-:W-:Y:S02]  /*12ae0*/  IMAD.MOV.U32 R10, RZ, RZ, R12 ;  /* 0x000000ffff0a7224 */ /* 0x000fe400078e000c */
.L_x_15189:
[----:B------:R-:W-:Y:S05]  /*12af0*/  BSYNC B1 ;  /* 0x0000000000017941 */ /* 0x000fea0003800000 */
.L_x_15187:
        /* <DEDUP_REMOVED lines=16> */
.L_x_15193:
[----:B------:R-:W-:Y:S05]  /*12c00*/  BSYNC B2 ;  /* 0x0000000000027941 */ /* 0x000fea0003800000 */
.L_x_15192:
        /* <DEDUP_REMOVED lines=44> */
.L_x_15191:
[----:B------:R-:W-:Y:S05]  /*12ed0*/  BSYNC B1 ;  /* 0x0000000000017941 */ /* 0x000fea0003800000 */
.L_x_15190:
        /* <DEDUP_REMOVED lines=10> */
.L_x_15186:
        /* <DEDUP_REMOVED lines=12> */
.L_x_15195:
[----:B------:R-:W-:Y:S02]  /*13040*/  IMAD.MOV.U32 R10, RZ, RZ, R12 ;  /* 0x000000ffff0a7224 */ /* 0x000fe400078e000c */
.L_x_15196:
[----:B------:R-:W-:Y:S05]  /*13050*/  BSYNC B1 ;  /* 0x0000000000017941 */ /* 0x000fea0003800000 */
.L_x_15194:
        /* <DEDUP_REMOVED lines=16> */
.L_x_15200:
[----:B------:R-:W-:Y:S05]  /*13160*/  BSYNC B2 ;  /* 0x0000000000027941 */ /* 0x000fea0003800000 */
.L_x_15199:
        /* <DEDUP_REMOVED lines=44> */
.L_x_15198:
[----:B------:R-:W-:Y:S05]  /*13430*/  BSYNC B1 ;  /* 0x0000000000017941 */ /* 0x000fea0003800000 */
.L_x_15197:
        /* <DEDUP_REMOVED lines=15> */
.L_x_15201:
        /* <DEDUP_REMOVED lines=12> */
.L_x_15204:
[----:B------:R-:W-:Y:S02]  /*135f0*/  IMAD.MOV.U32 R10, RZ, RZ, R12 ;  /* 0x000000ffff0a7224 */ /* 0x000fe400078e000c */
.L_x_15205:
[----:B------:R-:W-:Y:S05]  /*13600*/  BSYNC B1 ;  /* 0x0000000000017941 */ /* 0x000fea0003800000 */
.L_x_15203:
        /* <DEDUP_REMOVED lines=16> */
.L_x_15209:
[----:B------:R-:W-:Y:S05]  /*13710*/  BSYNC B2 ;  /* 0x0000000000027941 */ /* 0x000fea0003800000 */
.L_x_15208:
        /* <DEDUP_REMOVED lines=44> */
.L_x_15207:
[----:B------:R-:W-:Y:S05]  /*139e0*/  BSYNC B1 ;  /* 0x0000000000017941 */ /* 0x000fea0003800000 */
.L_x_15206:
        /* <DEDUP_REMOVED lines=10> */
.L_x_15202:
        /* <DEDUP_REMOVED lines=12> */
.L_x_15211:
[----:B------:R-:W-:Y:S02]  /*13b50*/  IMAD.MOV.U32 R10, RZ, RZ, R12 ;  /* 0x000000ffff0a7224 */ /* 0x000fe400078e000c */
.L_x_15212:
[----:B------:R-:W-:Y:S05]  /*13b60*/  BSYNC B1 ;  /* 0x0000000000017941 */ /* 0x000fea0003800000 */
.L_x_15210:
        /* <DEDUP_REMOVED lines=16> */
.L_x_15216:
[----:B------:R-:W-:Y:S05]  /*13c70*/  BSYNC B2 ;  /* 0x0000000000027941 */ /* 0x000fea0003800000 */
.L_x_15215:
        /* <DEDUP_REMOVED lines=44> */
.L_x_15214:
[----:B------:R-:W-:Y:S05]  /*13f40*/  BSYNC B1 ;  /* 0x0000000000017941 */ /* 0x000fea0003800000 */
.L_x_15213:
        /* <DEDUP_REMOVED lines=15> */
.L_x_15217:
        /* <DEDUP_REMOVED lines=12> */
.L_x_15220:
[----:B------:R-:W-:Y:S02]  /*14100*/  IMAD.MOV.U32 R10, RZ, RZ, R12 ;  /* 0x000000ffff0a7224 */ /* 0x000fe400078e000c */
.L_x_15221:
[----:B------:R-:W-:Y:S05]  /*14110*/  BSYNC B1 ;  /* 0x0000000000017941 */ /* 0x000fea0003800000 */
.L_x_15219:
        /* <DEDUP_REMOVED lines=16> */
.L_x_15225:
[----:B------:R-:W-:Y:S05]  /*14220*/  BSYNC B2 ;  /* 0x0000000000027941 */ /* 0x000fea0003800000 */
.L_x_15224:
        /* <DEDUP_REMOVED lines=44> */
.L_x_15223:
[----:B------:R-:W-:Y:S05]  /*144f0*/  BSYNC B1 ;  /* 0x0000000000017941 */ /* 0x000fea0003800000 */
.L_x_15222:
        /* <DEDUP_REMOVED lines=10> */
.L_x_15218:
        /* <DEDUP_REMOVED lines=12> */
.L_x_15227:
[----:B------:R-:W-:Y:S02]  /*14660*/  IMAD.MOV.U32 R10, RZ, RZ, R12 ;  /* 0x000000ffff0a7224 */ /* 0x000fe400078e000c */
.L_x_15228:
[----:B------:R-:W-:Y:S05]  /*14670*/  BSYNC B1 ;  /* 0x0000000000017941 */ /* 0x000fea0003800000 */
.L_x_15226:
        /* <DEDUP_REMOVED lines=16> */
.L_x_15232:
[----:B------:R-:W-:Y:S05]  /*14780*/  BSYNC B2 ;  /* 0x0000000000027941 */ /* 0x000fea0003800000 */
.L_x_15231:
        /* <DEDUP_REMOVED lines=44> */
.L_x_15230:
[----:B------:R-:W-:Y:S05]  /*14a50*/  BSYNC B1 ;  /* 0x0000000000017941 */ /* 0x000fea0003800000 */
.L_x_15229:
        /* <DEDUP_REMOVED lines=15> */
.L_x_15233:
        /* <DEDUP_REMOVED lines=12> */
.L_x_15236:
[----:B------:R-:W-:Y:S02]  /*14c10*/  IMAD.MOV.U32 R10, RZ, RZ, R12 ;  /* 0x000000ffff0a7224 */ /* 0x000fe400078e000c */
.L_x_15237:
[----:B------:R-:W-:Y:S05]  /*14c20*/  BSYNC B1 ;  /* 0x0000000000017941 */ /* 0x000fea0003800000 */
.L_x_15235:
        /* <DEDUP_REMOVED lines=16> */
.L_x_15241:
[----:B------:R-:W-:Y:S05]  /*14d30*/  BSYNC B2 ;  /* 0x0000000000027941 */ /* 0x000fea0003800000 */
.L_x_15240:
        /* <DEDUP_REMOVED lines=44> */
.L_x_15239:
[----:B------:R-:W-:Y:S05]  /*15000*/  BSYNC B1 ;  /* 0x0000000000017941 */ /* 0x000fea0003800000 */
.L_x_15238:
        /* <DEDUP_REMOVED lines=10> */
.L_x_15234:
        /* <DEDUP_REMOVED lines=12> */
.L_x_15243:
[----:B------:R-:W-:Y:S02]  /*15170*/  IMAD.MOV.U32 R10, RZ, RZ, R12 ;  /* 0x000000ffff0a7224 */ /* 0x000fe400078e000c */
.L_x_15244:
[----:B------:R-:W-:Y:S05]  /*15180*/  BSYNC B1 ;  /* 0x0000000000017941 */ /* 0x000fea0003800000 */
.L_x_15242:
        /* <DEDUP_REMOVED lines=16> */
.L_x_15248:
[----:B------:R-:W-:Y:S05]  /*15290*/  BSYNC B2 ;  /* 0x0000000000027941 */ /* 0x000fea0003800000 */
.L_x_15247:
        /* <DEDUP_REMOVED lines=44> */
.L_x_15246:
[----:B------:R-:W-:Y:S05]  /*15560*/  BSYNC B1 ;  /* 0x0000000000017941 */ /* 0x000fea0003800000 */
.L_x_15245:
        /* <DEDUP_REMOVED lines=13> */
.L_x_15249:
        /* <DEDUP_REMOVED lines=12> */
.L_x_15252:
[----:B------:R-:W-:Y:S02]  /*15700*/  IMAD.MOV.U32 R10, RZ, RZ, R12 ;  /* 0x000000ffff0a7224 */ /* 0x000fe400078e000c */
.L_x_15253:
[----:B------:R-:W-:Y:S05]  /*15710*/  BSYNC B1 ;  /* 0x0000000000017941 */ /* 0x000fea0003800000 */
.L_x_15251:
        /* <DEDUP_REMOVED lines=16> */
.L_x_15257:
[----:B------:R-:W-:Y:S05]  /*15820*/  BSYNC B2 ;  /* 0x0000000000027941 */ /* 0x000fea0003800000 */
.L_x_15256:
        /* <DEDUP_REMOVED lines=44> */
.L_x_15255:
[----:B------:R-:W-:Y:S05]  /*15af0*/  BSYNC B1 ;  /* 0x0000000000017941 */ /* 0x000fea0003800000 */
.L_x_15254:
        /* <DEDUP_REMOVED lines=10> */
.L_x_15250:
        /* <DEDUP_REMOVED lines=12> */
.L_x_15259:
[----:B------:R-:W-:Y:S02]  /*15c60*/  IMAD.MOV.U32 R10, RZ, RZ, R12 ;  /* 0x000000ffff0a7224 */ /* 0x000fe400078e000c */
.L_x_15260:
[----:B------:R-:W-:Y:S05]  /*15c70*/  BSYNC B1 ;  /* 0x0000000000017941 */ /* 0x000fea0003800000 */
.L_x_15258:
        /* <DEDUP_REMOVED lines=16> */
.L_x_15264:
[----:B------:R-:W-:Y:S05]  /*15d80*/  BSYNC B2 ;  /* 0x0000000000027941 */ /* 0x000fea0003800000 */
.L_x_15263:
        /* <DEDUP_REMOVED lines=44> */
.L_x_15262:
[----:B------:R-:W-:Y:S05]  /*16050*/  BSYNC B1 ;  /* 0x0000000000017941 */ /* 0x000fea0003800000 */
.L_x_15261:
        /* <DEDUP_REMOVED lines=13> */
.L_x_15265:
        /* <DEDUP_REMOVED lines=12> */
.L_x_15268:
[----:B------:R-:W-:Y:S02]  /*161f0*/  IMAD.MOV.U32 R10, RZ, RZ, R12 ;  /* 0x000000ffff0a7224 */ /* 0x000fe400078e000c */
.L_x_15269:
[----:B------:R-:W-:Y:S05]  /*16200*/  BSYNC B1 ;  /* 0x0000000000017941 */ /* 0x000fea0003800000 */
.L_x_15267:
        /* <DEDUP_REMOVED lines=16> */
.L_x_15273:
[----:B------:R-:W-:Y:S05]  /*16310*/  BSYNC B2 ;  /* 0x0000000000027941 */ /* 0x000fea0003800000 */
.L_x_15272:
        /* <DEDUP_REMOVED lines=44> */
.L_x_15271:
[----:B------:R-:W-:Y:S05]  /*165e0*/  BSYNC B1 ;  /* 0x0000000000017941 */ /* 0x000fea0003800000 */
.L_x_15270:
        /* <DEDUP_REMOVED lines=10> */
.L_x_15266:
        /* <DEDUP_REMOVED lines=12> */
.L_x_15275:
[----:B------:R-:W-:Y:S02]  /*16750*/  IMAD.MOV.U32 R10, RZ, RZ, R12 ;  /* 0x000000ffff0a7224 */ /* 0x000fe400078e000c */
.L_x_15276:
[----:B------:R-:W-:Y:S05]  /*16760*/  BSYNC B1 ;  /* 0x0000000000017941 */ /* 0x000fea0003800000 */
.L_x_15274:
        /* <DEDUP_REMOVED lines=16> */
.L_x_15280:
[----:B------:R-:W-:Y:S05]  /*16870*/  BSYNC B2 ;  /* 0x0000000000027941 */ /* 0x000fea0003800000 */
.L_x_15279:
        /* <DEDUP_REMOVED lines=44> */
.L_x_15278:
[----:B------:R-:W-:Y:S05]  /*16b40*/  BSYNC B1 ;  /* 0x0000000000017941 */ /* 0x000fea0003800000 */
.L_x_15277:
        /* <DEDUP_REMOVED lines=13> */
.L_x_15281:
        /* <DEDUP_REMOVED lines=12> */
.L_x_15284:
[----:B------:R-:W-:Y:S02]  /*16ce0*/  IMAD.MOV.U32 R10, RZ, RZ, R12 ;  /* 0x000000ffff0a7224 */ /* 0x000fe400078e000c */
.L_x_15285:
[----:B------:R-:W-:Y:S05]  /*16cf0*/  BSYNC B1 ;  /* 0x0000000000017941 */ /* 0x000fea0003800000 */
.L_x_15283:
        /* <DEDUP_REMOVED lines=16> */
.L_x_15289:
[----:B------:R-:W-:Y:S05]  /*16e00*/  BSYNC B2 ;  /* 0x0000000000027941 */ /* 0x000fea0003800000 */
.L_x_15288:
        /* <DEDUP_REMOVED lines=44> */
.L_x_15287:
[----:B------:R-:W-:Y:S05]  /*170d0*/  BSYNC B1 ;  /* 0x0000000000017941 */ /* 0x000fea0003800000 */
.L_x_15286:
        /* <DEDUP_REMOVED lines=10> */
.L_x_15282:
        /* <DEDUP_REMOVED lines=12> */
.L_x_15291:
[----:B------:R-:W-:Y:S02]  /*17240*/  IMAD.MOV.U32 R10, RZ, RZ, R12 ;  /* 0x000000ffff0a7224 */ /* 0x000fe400078e000c */
.L_x_15292:
[----:B------:R-:W-:Y:S05]  /*17250*/  BSYNC B1 ;  /* 0x0000000000017941 */ /* 0x000fea0003800000 */
.L_x_15290:
        /* <DEDUP_REMOVED lines=16> */
.L_x_15296:
[----:B------:R-:W-:Y:S05]  /*17360*/  BSYNC B2 ;  /* 0x0000000000027941 */ /* 0x000fea0003800000 */
.L_x_15295:
        /* <DEDUP_REMOVED lines=44> */
.L_x_15294:
[----:B------:R-:W-:Y:S05]  /*17630*/  BSYNC B1 ;  /* 0x0000000000017941 */ /* 0x000fea0003800000 */
.L_x_15293:
        /* <DEDUP_REMOVED lines=13> */
.L_x_15297:
        /* <DEDUP_REMOVED lines=12> */
.L_x_15300:
[----:B------:R-:W-:Y:S02]  /*177d0*/  IMAD.MOV.U32 R126, RZ, RZ, R12 ;  /* 0x000000ffff7e7224 */ /* 0x000fe400078e000c */
.L_x_15301:
[----:B------:R-:W-:Y:S05]  /*177e0*/  BSYNC B1 ;  /* 0x0000000000017941 */ /* 0x000fea0003800000 */
.L_x_15299:
        /* <DEDUP_REMOVED lines=16> */
.L_x_15305:
[----:B------:R-:W-:Y:S05]  /*178f0*/  BSYNC B2 ;  /* 0x0000000000027941 */ /* 0x000fea0003800000 */
.L_x_15304:
        /* <DEDUP_REMOVED lines=44> */
.L_x_15303:
[----:B------:R-:W-:Y:S05]  /*17bc0*/  BSYNC B1 ;  /* 0x0000000000017941 */ /* 0x000fea0003800000 */
.L_x_15302:
        /* <DEDUP_REMOVED lines=10> */
.L_x_15298:
        /* <DEDUP_REMOVED lines=54> */
.L_x_15177:
[----:B------:R-:W-:Y:S05]  /*17fd0*/  BSYNC B0 ;  /* 0x0000000000007941 */ /* 0x000fea0003800000 */
.L_x_15176:
        /* <DEDUP_REMOVED lines=43> */
.L_x_15318:
        /* <DEDUP_REMOVED lines=86> */
.L_x_15319:
        /* <DEDUP_REMOVED lines=62> */
[----:B------:R-:W-:Y:S02]  /*18bd0*/  @!P0 MOV R97, 0x4 ;  /* 0x0000000400618802 */ /* 0x000fe40000000f00 */
[----:B------:R-:W-:-:S03]  /*18be0*/  FSEL R122, R151, RZ, !P1 ;  /* 0x000000ff977a7208 */ /* 0x000fc60004800000 */
        /* <DEDUP_REMOVED lines=31> */
[----:B------:R-:W-:-:S03]  /*18de0*/  IMAD.MOV.U32 R146, RZ, RZ, 0x10 ;  /* 0x00000010ff927424 */ /* 0x000fc600078e00ff */
[----:B------:R-:W-:Y:S01]  /*18df0*/  F2FP.PACK_AB R99, R134, R151 ;  /* 0x000000978663723e */ /* 0x000fe200000000ff */
[C---:B------:R-:W-:Y:S01]  /*18e00*/  IMAD.WIDE.U32 R146, R17.reuse, R146, c[0x0][0x208] ;  /* 0x0000820011927625 */ /* 0x040fe200078e0092 */
[----:B------:R-:W-:-:S04]  /*18e10*/  IADD3 R17, R17, 0x80, RZ ;  /* 0x0000008011117810 */ /* 0x000fc80007ffe0ff */
[----:B------:R0:W-:Y:S03]  /*18e20*/  STG.E.128 [R146.64], R96 ;  /* 0x0000006092007986 */ /* 0x0001e6000c101d06 */
.L_x_15309:
[----:B------:R-:W-:Y:S05]  /*18e30*/  BSYNC B0 ;  /* 0x0000000000007941 */ /* 0x000fea0003800000 */
.L_x_15308:
        /* <DEDUP_REMOVED lines=35> */
.L_x_15311:
[----:B------:R-:W-:Y:S05]  /*19070*/  BSYNC B0 ;  /* 0x0000000000007941 */ /* 0x000fea0003800000 */
.L_x_15310:
        /* <DEDUP_REMOVED lines=35> */
.L_x_15313:
[----:B------:R-:W-:Y:S05]  /*192b0*/  BSYNC B0 ;  /* 0x0000000000007941 */ /* 0x000fea0003800000 */
.L_x_15312:
        /* <DEDUP_REMOVED lines=29> */
[----:B------:R-:W-:Y:S01]  /*19490*/  IMAD.MOV.U32 R146, RZ, RZ, 0x10 ;  /* 0x00000010ff927424 */ /* 0x000fe200078e00ff */
[----:B------:R-:W-:-:S02]  /*194a0*/  F2FP.PACK_AB R98, R149, R122 ;  /* 0x0000007a9562723e */ /* 0x000fc400000000ff */
[----:B------:R-:W-:Y:S01]  /*194b0*/  F2FP.PACK_AB R97, R126, R97 ;  /* 0x000000617e61723e */ /* 0x000fe200000000ff */
[----:B------:R-:W-:-:S05]  /*194c0*/  IMAD.WIDE.U32 R146, R17, R146, c[0x0][0x208] ;  /* 0x0000820011927625 */ /* 0x000fca00078e0092 */
[----:B------:R0:W-:Y:S02]  /*194d0*/  STG.E.128 [R146.64], R96 ;  /* 0x0000006092007986 */ /* 0x0001e4000c101d06 */
.L_x_15315:
[----:B------:R-:W-:Y:S05]  /*194e0*/  BSYNC B0 ;  /* 0x0000000000007941 */ /* 0x000fea0003800000 */
.L_x_15314:
[----:B------:R-:W-:Y:S02]  /*194f0*/  IADD3 R6, R6, c[0x0][0x160], RZ ;  /* 0x0000580006067a10 */ /* 0x000fe40007ffe0ff */
[----:B------:R-:W-:Y:S02]  /*19500*/  LOP3.LUT P1, RZ, R13, 0xff, RZ, 0xc0, !PT ;  /* 0x000000ff0dff7812 */ /* 0x000fe4000782c0ff */
[----:B------:R-:W-:Y:S02]  /*19510*/  ISETP.GE.AND P0, PT, R6, c[0x0][0x164], PT ;  /* 0x0000590006007a0c */ /* 0x000fe40003f06270 */
[----:B------:R-:W-:-:S11]  /*19520*/  SEL R13, RZ, 0x1, P1 ;  /* 0x00000001ff0d7807 */ /* 0x000fd60000800000 */
[----:B0----5:R-:W-:Y:S01]  /*19530*/  @P0 CALL.REL.NOINC `(.L_x_15316) ;  /* 0x0000001000000944 */ /* 0x021fe20003c00000 */
[----:B------:R-:W-:Y:S05]  /*19540*/  BRA `(.L_x_15317) ;  /* 0xfffe770000007947 */ /* 0x000fea000383ffff */
.L_x_15316:
[----:B------:R-:W-:Y:S05]  /*19550*/  EXIT ;  /* 0x000000000000794d */ /* 0x000fea0003800000 */
.L_x_15306:
[----:B------:R-:W-:Y:S01]  /*19560*/  IMAD.MOV.U32 R97, RZ, RZ, R96 ;  /* 0x000000ffff617224 */ /* 0x000fe200078e0060 */
[----:B------:R-:W-:Y:S01]  /*19570*/  MOV R149, 0xffffffff ;  /* 0xffffffff00957802 */ /* 0x000fe20000000f00 */
[----:B------:R-:W-:Y:S01]  /*19580*/  IMAD.MOV.U32 R126, RZ, RZ, 0x1 ;  /* 0x00000001ff7e7424 */ /* 0x000fe200078e00ff */
[----:B------:R-:W-:Y:S01]  /*19590*/  MOV R98, 0x195c0 ;  /* 0x000195c000627802 */ /* 0x000fe20000000f00 */
[----:B------:R-:W-:Y:S02]  /*195a0*/  IMAD.MOV.U32 R124, RZ, RZ, 0x1f ;  /* 0x0000001fff7c7424 */ /* 0x000fe400078e00ff */
[----:B0----5:R-:W-:Y:S05]  /*195b0*/  CALL.REL.NOINC `($__internal_46_$__cuda_sm70_shflsync_bfly_p) ;  /* 0x000007c000007944 */ /* 0x021fea0003c00000 */
[----:B01----:R-:W-:Y:S01]  /*195c0*/  IMAD.MOV.U32 R97, RZ, RZ, R126 ;  /* 0x000000ffff617224 */ /* 0x003fe200078e007e */
[----:B------:R-:W-:Y:S05]  /*195d0*/  BRA `(.L_x_15318) ;  /* 0xffffecb000007947 */ /* 0x000fea000383ffff */
.L_x_15307:
[----:B------:R-:W-:Y:S01]  /*195e0*/  IMAD.MOV.U32 R126, RZ, RZ, 0x2 ;  /* 0x00000002ff7e7424 */ /* 0x000fe200078e00ff */
[----:B------:R-:W-:Y:S01]  /*195f0*/  MOV R98, 0x19630 ;  /* 0x0001963000627802 */ /* 0x000fe20000000f00 */
[----:B------:R-:W-:Y:S02]  /*19600*/  IMAD.MOV.U32 R124, RZ, RZ, 0x1f ;  /* 0x0000001fff7c7424 */ /* 0x000fe400078e00ff */
[----:B------:R-:W-:Y:S02]  /*19610*/  IMAD.MOV.U32 R149, RZ, RZ, -0x1 ;  /* 0xffffffffff957424 */ /* 0x000fe400078e00ff */
[----:B01---5:R-:W-:Y:S05]  /*19620*/  CALL.REL.NOINC `($__internal_46_$__cuda_sm70_shflsync_bfly_p) ;  /* 0x0000075000007944 */ /* 0x023fea0003c00000 */
[----:B01----:R-:W-:Y:S01]  /*19630*/  FADD.FTZ R97, R97, R126 ;  /* 0x0000007e61617221 */ /* 0x003fe20000010000 */
[----:B------:R-:W-:Y:S01]  /*19640*/  MOV R98, 0x19690 ;  /* 0x0001969000627802 */ /* 0x000fe20000000f00 */
[----:B------:R-:W-:-:S02]  /*19650*/  IMAD.MOV.U32 R126, RZ, RZ, 0x4 ;  /* 0x00000004ff7e7424 */ /* 0x000fc400078e00ff */
[----:B------:R-:W-:Y:S02]  /*19660*/  IMAD.MOV.U32 R124, RZ, RZ, 0x1f ;  /* 0x0000001fff7c7424 */ /* 0x000fe400078e00ff */
[----:B------:R-:W-:Y:S02]  /*19670*/  IMAD.MOV.U32 R149, RZ, RZ, -0x1 ;  /* 0xffffffffff957424 */ /* 0x000fe400078e00ff */
[----:B------:R-:W-:Y:S05]  /*19680*/  CALL.REL.NOINC `($__internal_46_$__cuda_sm70_shflsync_bfly_p) ;  /* 0x000006f000007944 */ /* 0x000fea0003c00000 */
[----:B01----:R-:W-:Y:S01]  /*19690*/  FADD.FTZ R97, R97, R126 ;  /* 0x0000007e61617221 */ /* 0x003fe20000010000 */
[----:B------:R-:W-:Y:S01]  /*196a0*/  HFMA2.MMA R126, -RZ, RZ, 0, 4.76837158203125e-07 ;  /* 0x00000008ff7e7435 */ /* 0x000fe200000001ff */
[----:B------:R-:W-:Y:S01]  /*196b0*/  IMAD.MOV.U32 R124, RZ, RZ, 0x1f ;  /* 0x0000001fff7c7424 */ /* 0x000fe200078e00ff */
[----:B------:R-:W-:Y:S01]  /*196c0*/  MOV R98, 0x196f0 ;  /* 0x000196f000627802 */ /* 0x000fe20000000f00 */
[----:B------:R-:W-:-:S03]  /*196d0*/  IMAD.MOV.U32 R149, RZ, RZ, -0x1 ;  /* 0xffffffffff957424 */ /* 0x000fc600078e00ff */
[----:B------:R-:W-:Y:S05]  /*196e0*/  CALL.REL.NOINC `($__internal_46_$__cuda_sm70_shflsync_bfly_p) ;  /* 0x0000069000007944 */ /* 0x000fea0003c00000 */
[----:B01----:R-:W-:Y:S01]  /*196f0*/  FADD.FTZ R97, R97, R126 ;  /* 0x0000007e61617221 */ /* 0x003fe20000010000 */
[----:B------:R-:W-:Y:S01]  /*19700*/  MOV R98, 0x19750 ;  /* 0x0001975000627802 */ /* 0x000fe20000000f00 */
[----:B------:R-:W-:Y:S02]  /*19710*/  IMAD.MOV.U32 R126, RZ, RZ, 0x10 ;  /* 0x00000010ff7e7424 */ /* 0x000fe400078e00ff */
[----:B------:R-:W-:-:S02]  /*19720*/  IMAD.MOV.U32 R124, RZ, RZ, 0x1f ;  /* 0x0000001fff7c7424 */ /* 0x000fc400078e00ff */
[----:B------:R-:W-:Y:S02]  /*19730*/  IMAD.MOV.U32 R149, RZ, RZ, -0x1 ;  /* 0xffffffffff957424 */ /* 0x000fe400078e00ff */
[----:B------:R-:W-:Y:S05]  /*19740*/  CALL.REL.NOINC `($__internal_46_$__cuda_sm70_shflsync_bfly_p) ;  /* 0x0000063000007944 */ /* 0x000fea0003c00000 */
[----:B01----:R-:W-:Y:S01]  /*19750*/  FADD.FTZ R97, R97, R126 ;  /* 0x0000007e61617221 */ /* 0x003fe20000010000 */
[----:B------:R-:W-:Y:S01]  /*19760*/  LOP3.LUT P3, RZ, R16, 0x20, RZ, 0xc0, !PT ;  /* 0x0000002010ff7812 */ /* 0x000fe2000786c0ff */
[----:B------:R-:W-:Y:S01]  /*19770*/  IMAD.MOV.U32 R126, RZ, RZ, 0x1 ;  /* 0x00000001ff7e7424 */ /* 0x000fe200078e00ff */
[----:B------:R-:W-:Y:S01]  /*19780*/  MOV R149, 0xffffffff ;  /* 0xffffffff00957802 */ /* 0x000fe20000000f00 */
        /* <DEDUP_REMOVED lines=68> */
[----:B------:R-:W-:Y:S05]  /*19bd0*/  CALL.REL.NOINC `($__internal_46_$__cuda_sm70_shflsync_bfly_p) ;  /* 0x000001a000007944 */ /* 0x000fea0003c00000 */
[----:B01----:R-:W-:Y:S01]  /*19be0*/  FADD.FTZ R97, R97, R126 ;  /* 0x0000007e61617221 */ /* 0x003fe20000010000 */
[----:B------:R-:W-:Y:S01]  /*19bf0*/  MOV R98, 0x19c40 ;  /* 0x00019c4000627802 */ /* 0x000fe20000000f00 */
[----:B------:R-:W-:Y:S02]  /*19c00*/  IMAD.MOV.U32 R126, RZ, RZ, 0x2 ;  /* 0x00000002ff7e7424 */ /* 0x000fe400078e00ff */
[----:B------:R-:W-:Y:S02]  /*19c10*/  IMAD.MOV.U32 R124, RZ, RZ, 0x1f ;  /* 0x0000001fff7c7424 */ /* 0x000fe400078e00ff */
[----:B------:R-:W-:Y:S02]  /*19c20*/  IMAD.MOV.U32 R149, RZ, RZ, -0x1 ;  /* 0xffffffffff957424 */ /* 0x000fe400078e00ff */
[----:B------:R-:W-:Y:S05]  /*19c30*/  CALL.REL.NOINC `($__internal_46_$__cuda_sm70_shflsync_bfly_p) ;  /* 0x0000014000007944 */ /* 0x000fea0003c00000 */
[----:B01----:R-:W-:Y:S01]  /*19c40*/  FADD.FTZ R97, R97, R126 ;  /* 0x0000007e61617221 */ /* 0x003fe20000010000 */
[----:B------:R-:W-:Y:S01]  /*19c50*/  MOV R98, 0x19ca0 ;  /* 0x00019ca000627802 */ /* 0x000fe20000000f00 */
[----:B------:R-:W-:Y:S02]  /*19c60*/  IMAD.MOV.U32 R126, RZ, RZ, 0x4 ;  /* 0x00000004ff7e7424 */ /* 0x000fe400078e00ff */
[----:B------:R-:W-:-:S02]  /*19c70*/  IMAD.MOV.U32 R124, RZ, RZ, 0x1f ;  /* 0x0000001fff7c7424 */ /* 0x000fc400078e00ff */
[----:B------:R-:W-:Y:S02]  /*19c80*/  IMAD.MOV.U32 R149, RZ, RZ, -0x1 ;  /* 0xffffffffff957424 */ /* 0x000fe400078e00ff */
[----:B------:R-:W-:Y:S05]  /*19c90*/  CALL.REL.NOINC `($__internal_46_$__cuda_sm70_shflsync_bfly_p) ;  /* 0x000000e000007944 */ /* 0x000fea0003c00000 */
[----:B0-----:R-:W-:Y:S01]  /*19ca0*/  HFMA2.MMA R124, -RZ, RZ, 0, 1.847743988037109375e-06 ;  /* 0x0000001fff7c7435 */ /* 0x001fe200000001ff */
[----:B-1----:R-:W-:Y:S01]  /*19cb0*/  FADD.FTZ R97, R97, R126 ;  /* 0x0000007e61617221 */ /* 0x002fe20000010000 */
[----:B------:R-:W-:Y:S01]  /*19cc0*/  MOV R98, 0x19d00 ;  /* 0x00019d0000627802 */ /* 0x000fe20000000f00 */
[----:B------:R-:W-:Y:S02]  /*19cd0*/  IMAD.MOV.U32 R126, RZ, RZ, 0x8 ;  /* 0x00000008ff7e7424 */ /* 0x000fe400078e00ff */
[----:B------:R-:W-:Y:S02]  /*19ce0*/  IMAD.MOV.U32 R149, RZ, RZ, -0x1 ;  /* 0xffffffffff957424 */ /* 0x000fe400078e00ff */
[----:B------:R-:W-:Y:S05]  /*19cf0*/  CALL.REL.NOINC `($__internal_46_$__cuda_sm70_shflsync_bfly_p) ;  /* 0x0000008000007944 */ /* 0x000fea0003c00000 */
[----:B-1----:R-:W-:Y:S01]  /*19d00*/  FADD.FTZ R147, R97, R126 ;  /* 0x0000007e61937221 */ /* 0x002fe20000010000 */
[----:B------:R-:W-:Y:S01]  /*19d10*/  MOV R98, 0x19d70 ;  /* 0x00019d7000627802 */ /* 0x000fe20000000f00 */
[----:B------:R-:W-:Y:S02]  /*19d20*/  IMAD.MOV.U32 R126, RZ, RZ, 0x10 ;  /* 0x00000010ff7e7424 */ /* 0x000fe400078e00ff */
[----:B0-----:R-:W-:Y:S02]  /*19d30*/  IMAD.MOV.U32 R124, RZ, RZ, 0x1f ;  /* 0x0000001fff7c7424 */ /* 0x001fe400078e00ff */
[----:B------:R-:W-:-:S02]  /*19d40*/  IMAD.MOV.U32 R149, RZ, RZ, -0x1 ;  /* 0xffffffffff957424 */ /* 0x000fc400078e00ff */
[----:B------:R-:W-:Y:S02]  /*19d50*/  IMAD.MOV.U32 R97, RZ, RZ, R147 ;  /* 0x000000ffff617224 */ /* 0x000fe400078e0093 */
[----:B------:R-:W-:Y:S05]  /*19d60*/  CALL.REL.NOINC `($__internal_46_$__cuda_sm70_shflsync_bfly_p) ;  /* 0x0000001000007944 */ /* 0x000fea0003c00000 */
[----:B01----:R-:W-:Y:S05]  /*19d70*/  BRA `(.L_x_15319) ;  /* 0xffffea7000007947 */ /* 0x003fea000383ffff */
        .weak           $__internal_46_$__cuda_sm70_shflsync_bfly_p
        .type           $__internal_46_$__cuda_sm70_shflsync_bfly_p,@function
        .size           $__internal_46_$__cuda_sm70_shflsync_bfly_p,(.L_x_26506 - $__internal_46_$__cuda_sm70_shflsync_bfly_p)
$__internal_46_$__cuda_sm70_shflsync_bfly_p:
[----:B------:R-:W-:Y:S01]  /*19d80*/  IMAD.MOV.U32 R99, RZ, RZ, 0x0 ;  /* 0x00000000ff637424 */ /* 0x000fe200078e00ff */
[----:B------:R-:W-:Y:S04]  /*19d90*/  WARPSYNC R149 ;  /* 0x0000009500007348 */ /* 0x000fe80003800000 */
[----:B------:R0:W1:Y:S01]  /*19da0*/  SHFL.BFLY PT, R126, R97, R126, R124 ;  /* 0x0c00007e617e7389 */ /* 0x00006200000e007c */
[----:B------:R-:W-:Y:S05]  /*19db0*/  RET.REL.NODEC R98 `(_ZN10layer_norm31ln_parallel_residual_fwd_kernelINS_13Kernel_traitsIf6__halfS2_S2_fjLj4096ELj1ELj1ELj4ELj16ENS_18Kernel_traits_baseILj4096EfS2_S2_S2_fjLj128EEEEELb1ELb1ELb0EEEvNS_9FwdParamsE) ;  /* 0xfffe624062007950 */ /* 0x000fea0003c3ffff */
.L_x_15320:
        /* <DEDUP_REMOVED lines=12> */
.L_x_26506:


//--------------------- .text._ZN10layer_norm31ln_parallel_residual_fwd_kernelINS_13Kernel_traitsIf6__halfS2_S2_fjLj4096ELj1ELj1ELj4ELj16ENS_18Kernel_traits_baseILj4096EfS2_S2_S2_fjLj128EEEEELb1ELb1ELb1EEEvNS_9FwdParamsE --------------------------
	.section	.text._ZN10layer_norm31ln_parallel_residual_fwd_kernelINS_13Kernel_traitsIf6__halfS2_S2_fjLj4096ELj1ELj1ELj4ELj16ENS_18Kernel_traits_baseILj4096EfS2_S2_S2_fjLj128EEEEELb1ELb1ELb1EEEvNS_9FwdParamsE,"ax",@progbits
	.sectioninfo	@"SHI_REGISTERS=167"
	.align	128
        .global         _ZN10layer_norm31ln_parallel_residual_fwd_kernelINS_13Kernel_traitsIf6__halfS2_S2_fjLj4096ELj1ELj1ELj4ELj16ENS_18Kernel_traits_baseILj4096EfS2_S2_S2_fjLj128EEEEELb1ELb1ELb1EEEvNS_9FwdParamsE
        .type           _ZN10layer_norm31ln_parallel_residual_fwd_kernelINS_13Kernel_traitsIf6__halfS2_S2_fjLj4096ELj1ELj1ELj4ELj16ENS_18Kernel_traits_baseILj4096EfS2_S2_S2_fjLj128EEEEELb1ELb1ELb1EEEvNS_9FwdParamsE,@function
        .size           _ZN10layer_norm31ln_parallel_residual_fwd_kernelINS_13Kernel_traitsIf6__halfS2_S2_fjLj4096ELj1ELj1ELj4ELj16ENS_18Kernel_traits_baseILj4096EfS2_S2_S2_fjLj128EEEEELb1ELb1ELb1EEEvNS_9FwdParamsE,(.L_x_26507 - _ZN10layer_norm31ln_parallel_residual_fwd_kernelINS_13Kernel_traitsIf6__halfS2_S2_fjLj4096ELj1ELj1ELj4ELj16ENS_18Kernel_traits_baseILj4096EfS2_S2_S2_fjLj128EEEEELb1ELb1ELb1EEEvNS_9FwdParamsE)
        .other          _ZN10layer_norm31ln_parallel_residual_fwd_kernelINS_13Kernel_traitsIf6__halfS2_S2_fjLj4096ELj1ELj1ELj4ELj16ENS_18Kernel_traits_baseILj4096EfS2_S2_S2_fjLj128EEEEELb1ELb1ELb1EEEvNS_9FwdParamsE,@"STO_CUDA_ENTRY STV_DEFAULT"
_ZN10layer_norm31ln_parallel_residual_fwd_kernelINS_13Kernel_traitsIf6__halfS2_S2_fjLj4096ELj1ELj1ELj4ELj16ENS_18Kernel_traits_baseILj4096EfS2_S2_S2_fjLj128EEEEELb1ELb1ELb1EEEvNS_9FwdParamsE:
.text._ZN10layer_norm31ln_parallel_residual_fwd_kernelINS_13Kernel_traitsIf6__halfS2_S2_fjLj4096ELj1ELj1ELj4ELj16ENS_18Kernel_traits_baseILj4096EfS2_S2_S2_fjLj128EEEEELb1ELb1ELb1EEEvNS_9FwdParamsE:
        /* <DEDUP_REMOVED lines=113> */
[----:B------:R-:W-:Y:S01]  /*0710*/  MOV R6, R12 ;  /* 0x0000000c00067202 */ /* 0x000fe20000000f00 */
[----:B------:R-:W-:Y:S01]  /*0720*/  IMAD.HI.U32 R2, R11, -0x326172a9, RZ ;  /* 0xcd9e8d570b027827 */ /* 0x000fe200078e00ff */
[----:B------:R0:W5:Y:S03]  /*0730*/  LDG.E.128 R48, [R8.64] ;  /* 0x0000000608307981 */ /* 0x000166000c1e1d00 */
[----:B------:R-:W-:Y:S01]  /*0740*/  IMAD.HI.U32 R7, R10, -0x2daee0ad, RZ ;  /* 0xd2511f530a077827 */ /* 0x000fe200078e00ff */
[----:B------:R0:W5:Y:S03]  /*0750*/  LDG.E.128 R44, [R8.64+0x10] ;  /* 0x00001006082c7981 */ /* 0x000166000c1e1d00 */
        /* <DEDUP_REMOVED lines=12> */
[----:B------:R0:W5:Y:S04]  /*0820*/  LDG.E.128 R24, [R8.64+0x3000] ;  /* 0x0030000608187981 */ /* 0x000168000c1e1d00 */
[----:B------:R0:W5:Y:S01]  /*0830*/  LDG.E.128 R20, [R8.64+0x3010] ;  /* 0x0030100608147981 */ /* 0x000162000c1e1d00 */
[----:B------:R-:W-:Y:S01]  /*0840*/  ULDC.U8 UR8, c[0x0][0x1f0] ;  /* 0x00007c0000087ab9 */ /* 0x000fe20000000000 */
[----:B0-----:R-:W-:-:S02]  /*0850*/  IMAD.MOV.U32 R8, RZ, RZ, R15 ;  /* 0x000000ffff087224 */ /* 0x001fc400078e000f */
[----:B------:R-:W-:Y:S02]  /*0860*/  IMAD.MOV.U32 R9, RZ, RZ, RZ ;  /* 0x000000ffff097224 */ /* 0x000fe400078e00ff */
.L_x_15840:
        /* <DEDUP_REMOVED lines=29> */
.L_x_15322:
[----:B0-----:R-:W-:Y:S02]  /*0a40*/  IMAD.MOV.U32 R102, RZ, RZ, R2 ;  /* 0x000000ffff667224 */ /* 0x001fe400078e0002 */
.L_x_15323:
[----:B------:R-:W-:Y:S05]  /*0a50*/  BSYNC B0 ;  /* 0x0000000000007941 */ /* 0x000fea0003800000 */
.L_x_15321:
        /* <DEDUP_REMOVED lines=16> */
.L_x_15327:
[----:B------:R-:W-:Y:S05]  /*0b60*/  BSYNC B1 ;  /* 0x0000000000017941 */ /* 0x000fea0003800000 */
.L_x_15326:
        /* <DEDUP_REMOVED lines=42> */
.L_x_15325:
[----:B------:R-:W-:Y:S05]  /*0e10*/  BSYNC B0 ;  /* 0x0000000000007941 */ /* 0x000fea0003800000 */
.L_x_15324:
        /* <DEDUP_REMOVED lines=17> */
.L_x_15328:
        /* <DEDUP_REMOVED lines=12> */
.L_x_15331:
[----:B------:R-:W-:Y:S02]  /*0ff0*/  IMAD.MOV.U32 R102, RZ, RZ, R2 ;  /* 0x000000ffff667224 */ /* 0x000fe400078e0002 */
.L_x_15332:
[----:B------:R-:W-:Y:S05]  /*1000*/  BSYNC B0 ;  /* 0x0000000000007941 */ /* 0x000fea0003800000 */
.L_x_15330:
        /* <DEDUP_REMOVED lines=16> */
.L_x_15336:
[----:B------:R-:W-:Y:S05]  /*1110*/  BSYNC B1 ;  /* 0x0000000000017941 */ /* 0x000fea0003800000 */
.L_x_15335:
        /* <DEDUP_REMOVED lines=43> */
.L_x_15334:
[----:B------:R-:W-:Y:S05]  /*13d0*/  BSYNC B0 ;  /* 0x0000000000007941 */ /* 0x000fea0003800000 */
.L_x_15333:
        /* <DEDUP_REMOVED lines=10> */
.L_x_15329:
        /* <DEDUP_REMOVED lines=12> */
.L_x_15338:
[----:B------:R-:W-:Y:S02]  /*1540*/  IMAD.MOV.U32 R102, RZ, RZ, R2 ;  /* 0x000000ffff667224 */ /* 0x000fe400078e0002 */
.L_x_15339:
[----:B------:R-:W-:Y:S05]  /*1550*/  BSYNC B0 ;  /* 0x0000000000007941 */ /* 0x000fea0003800000 */
.L_x_15337:
        /* <DEDUP_REMOVED lines=16> */
.L_x_15343:
[----:B------:R-:W-:Y:S05]  /*1660*/  BSYNC B1 ;  /* 0x0000000000017941 */ /* 0x000fea0003800000 */
.L_x_15342:
        /* <DEDUP_REMOVED lines=43> */
.L_x_15341:
[----:B------:R-:W-:Y:S05]  /*1920*/  BSYNC B0 ;  /* 0x0000000000007941 */ /* 0x000fea0003800000 */
.L_x_15340:
        /* <DEDUP_REMOVED lines=14> */
.L_x_15344:
        /* <DEDUP_REMOVED lines=12> */
.L_x_15347:
[----:B------:R-:W-:Y:S02]  /*1ad0*/  IMAD.MOV.U32 R96, RZ, RZ, R2 ;  /* 0x000000ffff607224 */ /* 0x000fe400078e0002 */
.L_x_15348:
[----:B------:R-:W-:Y:S05]  /*1ae0*/  BSYNC B0 ;  /* 0x0000000000007941 */ /* 0x000fea0003800000 */
.L_x_15346:
        /* <DEDUP_REMOVED lines=16> */
.L_x_15352:
[----:B------:R-:W-:Y:S05]  /*1bf0*/  BSYNC B1 ;  /* 0x0000000000017941 */ /* 0x000fea0003800000 */
.L_x_15351:
        /* <DEDUP_REMOVED lines=43> */
.L_x_15350:
[----:B------:R-:W-:Y:S05]  /*1eb0*/  BSYNC B0 ;  /* 0x0000000000007941 */ /* 0x000fea0003800000 */
.L_x_15349:
        /* <DEDUP_REMOVED lines=10> */
.L_x_15345:
        /* <DEDUP_REMOVED lines=12> */
.L_x_15354:
[----:B------:R-:W-:Y:S02]  /*2020*/  IMAD.MOV.U32 R102, RZ, RZ, R2 ;  /* 0x000000ffff667224 */ /* 0x000fe400078e0002 */
.L_x_15355:
[----:B------:R-:W-:Y:S05]  /*2030*/  BSYNC B0 ;  /* 0x0000000000007941 */ /* 0x000fea0003800000 */
.L_x_15353:
        /* <DEDUP_REMOVED lines=16> */
.L_x_15359:
[----:B------:R-:W-:Y:S05]  /*2140*/  BSYNC B1 ;  /* 0x0000000000017941 */ /* 0x000fea0003800000 */
.L_x_15358:
        /* <DEDUP_REMOVED lines=43> */
.L_x_15357:
[----:B------:R-:W-:Y:S05]  /*2400*/  BSYNC B0 ;  /* 0x0000000000007941 */ /* 0x000fea0003800000 */
.L_x_15356:
        /* <DEDUP_REMOVED lines=14> */
.L_x_15360:
        /* <DEDUP_REMOVED lines=12> */
.L_x_15363:
[----:B------:R-:W-:Y:S02]  /*25b0*/  MOV R102, R2 ;  /* 0x0000000200667202 */ /* 0x000fe40000000f00 */
.L_x_15364:
[----:B------:R-:W-:Y:S05]  /*25c0*/  BSYNC B0 ;  /* 0x0000000000007941 */ /* 0x000fea0003800000 */
.L_x_15362:
        /* <DEDUP_REMOVED lines=16> */
.L_x_15368:
[----:B------:R-:W-:Y:S05]  /*26d0*/  BSYNC B1 ;  /* 0x0000000000017941 */ /* 0x000fea0003800000 */
.L_x_15367:
        /* <DEDUP_REMOVED lines=43> */
.L_x_15366:
[----:B------:R-:W-:Y:S05]  /*2990*/  BSYNC B0 ;  /* 0x0000000000007941 */ /* 0x000fea0003800000 */
.L_x_15365:
        /* <DEDUP_REMOVED lines=10> */
.L_x_15361:
        /* <DEDUP_REMOVED lines=12> */
.L_x_15370:
[----:B------:R-:W-:Y:S02]  /*2b00*/  IMAD.MOV.U32 R96, RZ, RZ, R2 ;  /* 0x000000ffff607224 */ /* 0x000fe400078e0002 */
.L_x_15371:
[----:B------:R-:W-:Y:S05]  /*2b10*/  BSYNC B0 ;  /* 0x0000000000007941 */ /* 0x000fea0003800000 */
.L_x_15369:
        /* <DEDUP_REMOVED lines=16> */
.L_x_15375:
[----:B------:R-:W-:Y:S05]  /*2c20*/  BSYNC B1 ;  /* 0x0000000000017941 */ /* 0x000fea0003800000 */
.L_x_15374:
        /* <DEDUP_REMOVED lines=43> */
.L_x_15373:
[----:B------:R-:W-:Y:S05]  /*2ee0*/  BSYNC B0 ;  /* 0x0000000000007941 */ /* 0x000fea0003800000 */
.L_x_15372:
        /* <DEDUP_REMOVED lines=14> */
.L_x_15376:
        /* <DEDUP_REMOVED lines=12> */
.L_x_15379:
[----:B------:R-:W-:Y:S02]  /*3090*/  IMAD.MOV.U32 R96, RZ, RZ, R2 ;  /* 0x000000ffff607224 */ /* 0x000fe400078e0002 */
.L_x_15380:
[----:B------:R-:W-:Y:S05]  /*30a0*/  BSYNC B0 ;  /* 0x0000000000007941 */ /* 0x000fea0003800000 */
.L_x_15378:
        /* <DEDUP_REMOVED lines=16> */
.L_x_15384:
[----:B------:R-:W-:Y:S05]  /*31b0*/  BSYNC B1 ;  /* 0x0000000000017941 */ /* 0x000fea0003800000 */
.L_x_15383:
        /* <DEDUP_REMOVED lines=41> */
[----:B------:R-:W-:Y:S01]  /*3450*/  IMAD.MOV.U32 R101, RZ, RZ, RZ ;  /* 0x000000ffff657224 */ /* 0x000fe200078e00ff */
[----:B------:R-:W-:Y:S02]  /*3460*/  MOV R108, R100 ;  /* 0x00000064006c7202 */ /* 0x000fe40000000f00 */
.L_x_15382:
[----:B------:R-:W-:Y:S05]  /*3470*/  BSYNC B0 ;  /* 0x0000000000007941 */ /* 0x000fea0003800000 */
.L_x_15381:
        /* <DEDUP_REMOVED lines=10> */
.L_x_15377:
        /* <DEDUP_REMOVED lines=12> */
.L_x_15386:
[----:B------:R-:W-:Y:S02]  /*35e0*/  IMAD.MOV.U32 R96, RZ, RZ, R2 ;  /* 0x000000ffff607224 */ /* 0x000fe400078e0002 */
.L_x_15387:
[----:B------:R-:W-:Y:S05]  /*35f0*/  BSYNC B0 ;  /* 0x0000000000007941 */ /* 0x000fea0003800000 */
.L_x_15385:
        /* <DEDUP_REMOVED lines=16> */
.L_x_15391:
[----:B------:R-:W-:Y:S05]  /*3700*/  BSYNC B1 ;  /* 0x0000000000017941 */ /* 0x000fea0003800000 */
.L_x_15390:
        /* <DEDUP_REMOVED lines=43> */
.L_x_15389:
[----:B------:R-:W-:Y:S05]  /*39c0*/  BSYNC B0 ;  /* 0x0000000000007941 */ /* 0x000fea0003800000 */
.L_x_15388:
        /* <DEDUP_REMOVED lines=13> */
.L_x_15392:
        /* <DEDUP_REMOVED lines=12> */
.L_x_15395:
[----:B------:R-:W-:Y:S02]  /*3b60*/  IMAD.MOV.U32 R96, RZ, RZ, R2 ;  /* 0x000000ffff607224 */ /* 0x000fe400078e0002 */
.L_x_15396:
[----:B------:R-:W-:Y:S05]  /*3b70*/  BSYNC B0 ;  /* 0x0000000000007941 */ /* 0x000fea0003800000 */
.L_x_15394:
        /* <DEDUP_REMOVED lines=16> */
.L_x_15400:
[----:B------:R-:W-:Y:S05]  /*3c80*/  BSYNC B1 ;  /* 0x0000000000017941 */ /* 0x000fea0003800000 */
.L_x_15399:
        /* <DEDUP_REMOVED lines=42> */
.L_x_15398:
[----:B------:R-:W-:Y:S05]  /*3f30*/  BSYNC B0 ;  /* 0x0000000000007941 */ /* 0x000fea0003800000 */
.L_x_15397:
        /* <DEDUP_REMOVED lines=10> */
.L_x_15393:
        /* <DEDUP_REMOVED lines=12> */
.L_x_15402:
[----:B------:R-:W-:Y:S02]  /*40a0*/  MOV R96, R2 ;  /* 0x0000000200607202 */ /* 0x000fe40000000f00 */
.L_x_15403:
[----:B------:R-:W-:Y:S05]  /*40b0*/  BSYNC B0 ;  /* 0x0000000000007941 */ /* 0x000fea0003800000 */
.L_x_15401:
        /* <DEDUP_REMOVED lines=16> */
.L_x_15407:
[----:B------:R-:W-:Y:S05]  /*41c0*/  BSYNC B1 ;  /* 0x0000000000017941 */ /* 0x000fea0003800000 */
.L_x_15406:
        /* <DEDUP_REMOVED lines=42> */
.L_x_15405:
[----:B------:R-:W-:Y:S05]  /*4470*/  BSYNC B0 ;  /* 0x0000000000007941 */ /* 0x000fea0003800000 */
.L_x_15404:
        /* <DEDUP_REMOVED lines=13> */
.L_x_15408:
        /* <DEDUP_REMOVED lines=12> */
.L_x_15411:
[----:B------:R-:W-:Y:S02]  /*4610*/  IMAD.MOV.U32 R96, RZ, RZ, R2 ;  /* 0x000000ffff607224 */ /* 0x000fe400078e0002 */
.L_x_15412:
[----:B------:R-:W-:Y:S05]  /*4620*/  BSYNC B0 ;  /* 0x0000000000007941 */ /* 0x000fea0003800000 */
.L_x_15410:
        /* <DEDUP_REMOVED lines=16> */
.L_x_15416:
[----:B------:R-:W-:Y:S05]  /*4730*/  BSYNC B1 ;  /* 0x0000000000017941 */ /* 0x000fea0003800000 */
.L_x_15415:
        /* <DEDUP_REMOVED lines=42> */
.L_x_15414:
[----:B------:R-:W-:Y:S05]  /*49e0*/  BSYNC B0 ;  /* 0x0000000000007941 */ /* 0x000fea0003800000 */
.L_x_15413:
        /* <DEDUP_REMOVED lines=10> */
.L_x_15409:
        /* <DEDUP_REMOVED lines=12> */
.L_x_15418:
[----:B------:R-:W-:Y:S02]  /*4b50*/  MOV R96, R2 ;  /* 0x0000000200607202 */ /* 0x000fe40000000f00 */
.L_x_15419:
[----:B------:R-:W-:Y:S05]  /*4b60*/  BSYNC B0 ;  /* 0x0000000000007941 */ /* 0x000fea0003800000 */
.L_x_15417:
        /* <DEDUP_REMOVED lines=16> */
.L_x_15423:
[----:B------:R-:W-:Y:S05]  /*4c70*/  BSYNC B1 ;  /* 0x0000000000017941 */ /* 0x000fea0003800000 */
.L_x_15422:
        /* <DEDUP_REMOVED lines=42> */
.L_x_15421:
[----:B------:R-:W-:Y:S05]  /*4f20*/  BSYNC B0 ;  /* 0x0000000000007941 */ /* 0x000fea0003800000 */
.L_x_15420:
        /* <DEDUP_REMOVED lines=13> */
.L_x_15424:
        /* <DEDUP_REMOVED lines=12> */
.L_x_15427:
[----:B------:R-:W-:Y:S02]  /*50c0*/  IMAD.MOV.U32 R96, RZ, RZ, R2 ;  /* 0x000000ffff607224 */ /* 0x000fe400078e0002 */
.L_x_15428:
[----:B------:R-:W-:Y:S05]  /*50d0*/  BSYNC B0 ;  /* 0x0000000000007941 */ /* 0x000fea0003800000 */
.L_x_15426:
        /* <DEDUP_REMOVED lines=16> */
.L_x_15432:
[----:B------:R-:W-:Y:S05]  /*51e0*/  BSYNC B1 ;  /* 0x0000000000017941 */ /* 0x000fea0003800000 */
.L_x_15431:
        /* <DEDUP_REMOVED lines=42> */
.L_x_15430:
[----:B------:R-:W-:Y:S05]  /*5490*/  BSYNC B0 ;  /* 0x0000000000007941 */ /* 0x000fea0003800000 */
.L_x_15429:
        /* <DEDUP_REMOVED lines=10> */
.L_x_15425:
        /* <DEDUP_REMOVED lines=12> */
.L_x_15434:
[----:B------:R-:W-:Y:S02]  /*5600*/  MOV R96, R2 ;  /* 0x0000000200607202 */ /* 0x000fe40000000f00 */
.L_x_15435:
[----:B------:R-:W-:Y:S05]  /*5610*/  BSYNC B0 ;  /* 0x0000000000007941 */ /* 0x000fea0003800000 */
.L_x_15433:
        /* <DEDUP_REMOVED lines=16> */
.L_x_15439:
[----:B------:R-:W-:Y:S05]  /*5720*/  BSYNC B1 ;  /* 0x0000000000017941 */ /* 0x000fea0003800000 */
.L_x_15438:
        /* <DEDUP_REMOVED lines=42> */
.L_x_15437:
[----:B------:R-:W-:Y:S05]  /*59d0*/  BSYNC B0 ;  /* 0x0000000000007941 */ /* 0x000fea0003800000 */
.L_x_15436:
        /* <DEDUP_REMOVED lines=13> */
.L_x_15440:
        /* <DEDUP_REMOVED lines=12> */
.L_x_15443:
[----:B------:R-:W-:Y:S02]  /*5b70*/  IMAD.MOV.U32 R96, RZ, RZ, R2 ;  /* 0x000000ffff607224 */ /* 0x000fe400078e0002 */
.L_x_15444:
[----:B------:R-:W-:Y:S05]  /*5b80*/  BSYNC B0 ;  /* 0x0000000000007941 */ /* 0x000fea0003800000 */
.L_x_15442:
        /* <DEDUP_REMOVED lines=18> */
.L_x_15448:
[----:B------:R-:W-:Y:S05]  /*5cb0*/  BSYNC B1 ;  /* 0x0000000000017941 */ /* 0x000fea0003800000 */
.L_x_15447:
        /* <DEDUP_REMOVED lines=43> */
.L_x_15446:
[----:B------:R-:W-:Y:S05]  /*5f70*/  BSYNC B0 ;  /* 0x0000000000007941 */ /* 0x000fea0003800000 */
.L_x_15445:
        /* <DEDUP_REMOVED lines=10> */
.L_x_15441:
        /* <DEDUP_REMOVED lines=14> */
[----:B------:R-:W-:Y:S01]  /*6100*/  F2FP.PACK_AB R99, R105, R102 ;  /* 0x000000666963723e */ /* 0x000fe200000000ff */
[----:B------:R-:W-:Y:S01]  /*6110*/  IMAD.WIDE.U32 R112, R112, 0x10000, RZ ;  /* 0x0001000070707825 */ /* 0x000fe200078e00ff */
[----:B------:R-:W-:Y:S02]  /*6120*/  LOP3.LUT R123, R111, R96, R123, 0xfe, !PT ;  /* 0x000000606f7b7212 */ /* 0x000fe400078efe7b */
[----:B------:R-:W-:Y:S01]  /*6130*/  F2FP.PACK_AB R98, R101, R100 ;  /* 0x000000646562723e */ /* 0x000fe200000000ff */
[----:B------:R-:W-:Y:S01]  /*6140*/  IMAD.WIDE.U32 R114, R114, 0x100, RZ ;  /* 0x0000010072727825 */ /* 0x000fe200078e00ff */
[----:B------:R-:W-:Y:S02]  /*6150*/  F2FP.PACK_AB R97, R95, R94 ;  /* 0x0000005e5f61723e */ /* 0x000fe400000000ff */
[----:B------:R-:W-:Y:S02]  /*6160*/  F2FP.PACK_AB R96, R93, R92 ;  /* 0x0000005c5d60723e */ /* 0x000fe400000000ff */
        /* <DEDUP_REMOVED lines=33> */
.L_x_15449:
        /* <DEDUP_REMOVED lines=15> */
.L_x_15451:
[----:B-1----:R-:W-:Y:S02]  /*6470*/  IMAD.MOV.U32 R111, RZ, RZ, R2 ;  /* 0x000000ffff6f7224 */ /* 0x002fe400078e0002 */
.L_x_15452:
[----:B------:R-:W-:Y:S05]  /*6480*/  BSYNC B0 ;  /* 0x0000000000007941 */ /* 0x000fea0003800000 */
.L_x_15450:
        /* <DEDUP_REMOVED lines=16> */
.L_x_15456:
[----:B------:R-:W-:Y:S05]  /*6590*/  BSYNC B1 ;  /* 0x0000000000017941 */ /* 0x000fea0003800000 */
.L_x_15455:
        /* <DEDUP_REMOVED lines=43> */
.L_x_15454:
[----:B------:R-:W-:Y:S05]  /*6850*/  BSYNC B0 ;  /* 0x0000000000007941 */ /* 0x000fea0003800000 */
.L_x_15453:
        /* <DEDUP_REMOVED lines=14> */
.L_x_15457:
        /* <DEDUP_REMOVED lines=12> */
.L_x_15460:
[----:B------:R-:W-:Y:S02]  /*6a00*/  IMAD.MOV.U32 R111, RZ, RZ, R2 ;  /* 0x000000ffff6f7224 */ /* 0x000fe400078e0002 */
.L_x_15461:
[----:B------:R-:W-:Y:S05]  /*6a10*/  BSYNC B0 ;  /* 0x0000000000007941 */ /* 0x000fea0003800000 */
.L_x_15459:
        /* <DEDUP_REMOVED lines=16> */
.L_x_15465:
[----:B------:R-:W-:Y:S05]  /*6b20*/  BSYNC B1 ;  /* 0x0000000000017941 */ /* 0x000fea0003800000 */
.L_x_15464:
        /* <DEDUP_REMOVED lines=43> */
.L_x_15463:
[----:B------:R-:W-:Y:S05]  /*6de0*/  BSYNC B0 ;  /* 0x0000000000007941 */ /* 0x000fea0003800000 */
.L_x_15462:
        /* <DEDUP_REMOVED lines=10> */
.L_x_15458:
        /* <DEDUP_REMOVED lines=12> */
.L_x_15467:
[----:B------:R-:W-:Y:S02]  /*6f50*/  IMAD.MOV.U32 R111, RZ, RZ, R2 ;  /* 0x000000ffff6f7224 */ /* 0x000fe400078e0002 */
.L_x_15468:
[----:B------:R-:W-:Y:S05]  /*6f60*/  BSYNC B0 ;  /* 0x0000000000007941 */ /* 0x000fea0003800000 */
.L_x_15466:
        /* <DEDUP_REMOVED lines=16> */
.L_x_15472:
[----:B------:R-:W-:Y:S05]  /*7070*/  BSYNC B1 ;  /* 0x0000000000017941 */ /* 0x000fea0003800000 */
.L_x_15471:
        /* <DEDUP_REMOVED lines=43> */
.L_x_15470:
[----:B------:R-:W-:Y:S05]  /*7330*/  BSYNC B0 ;  /* 0x0000000000007941 */ /* 0x000fea0003800000 */
.L_x_15469:
        /* <DEDUP_REMOVED lines=14> */
.L_x_15473:
        /* <DEDUP_REMOVED lines=12> */
.L_x_15476:
[----:B------:R-:W-:Y:S02]  /*74e0*/  IMAD.MOV.U32 R96, RZ, RZ, R2 ;  /* 0x000000ffff607224 */ /* 0x000fe400078e0002 */
.L_x_15477:
[----:B------:R-:W-:Y:S05]  /*74f0*/  BSYNC B0 ;  /* 0x0000000000007941 */ /* 0x000fea0003800000 */
.L_x_15475:
        /* <DEDUP_REMOVED lines=16> */
.L_x_15481:
[----:B------:R-:W-:Y:S05]  /*7600*/  BSYNC B1 ;  /* 0x0000000000017941 */ /* 0x000fea0003800000 */
.L_x_15480:
        /* <DEDUP_REMOVED lines=43> */
.L_x_15479:
[----:B------:R-:W-:Y:S05]  /*78c0*/  BSYNC B0 ;  /* 0x0000000000007941 */ /* 0x000fea0003800000 */
.L_x_15478:
        /* <DEDUP_REMOVED lines=10> */
.L_x_15474:
        /* <DEDUP_REMOVED lines=12> */
.L_x_15483:
[----:B------:R-:W-:Y:S02]  /*7a30*/  IMAD.MOV.U32 R96, RZ, RZ, R2 ;  /* 0x000000ffff607224 */ /* 0x000fe400078e0002 */
.L_x_15484:
[----:B------:R-:W-:Y:S05]  /*7a40*/  BSYNC B0 ;  /* 0x0000000000007941 */ /* 0x000fea0003800000 */
.L_x_15482:
        /* <DEDUP_REMOVED lines=16> */
.L_x_15488:
[----:B------:R-:W-:Y:S05]  /*7b50*/  BSYNC B1 ;  /* 0x0000000000017941 */ /* 0x000fea0003800000 */
.L_x_15487:
        /* <DEDUP_REMOVED lines=43> */
.L_x_15486:
[----:B------:R-:W-:Y:S05]  /*7e10*/  BSYNC B0 ;  /* 0x0000000000007941 */ /* 0x000fea0003800000 */
.L_x_15485:
        /* <DEDUP_REMOVED lines=14> */
.L_x_15489:
        /* <DEDUP_REMOVED lines=12> */
.L_x_15492:
[----:B------:R-:W-:Y:S02]  /*7fc0*/  MOV R96, R2 ;  /* 0x0000000200607202 */ /* 0x000fe40000000f00 */
.L_x_15493:
[----:B------:R-:W-:Y:S05]  /*7fd0*/  BSYNC B0 ;  /* 0x0000000000007941 */ /* 0x000fea0003800000 */
.L_x_15491:
        /* <DEDUP_REMOVED lines=16> */
.L_x_15497:
[----:B------:R-:W-:Y:S05]  /*80e0*/  BSYNC B1 ;  /* 0x0000000000017941 */ /* 0x000fea0003800000 */
.L_x_15496:
        /* <DEDUP_REMOVED lines=43> */
.L_x_15495:
[----:B------:R-:W-:Y:S05]  /*83a0*/  BSYNC B0 ;  /* 0x0000000000007941 */ /* 0x000fea0003800000 */
.L_x_15494:
        /* <DEDUP_REMOVED lines=10> */
.L_x_15490:
        /* <DEDUP_REMOVED lines=12> */
.L_x_15499:
[----:B------:R-:W-:Y:S02]  /*8510*/  IMAD.MOV.U32 R96, RZ, RZ, R2 ;  /* 0x000000ffff607224 */ /* 0x000fe400078e0002 */
.L_x_15500:
[----:B------:R-:W-:Y:S05]  /*8520*/  BSYNC B0 ;  /* 0x0000000000007941 */ /* 0x000fea0003800000 */
.L_x_15498:
        /* <DEDUP_REMOVED lines=16> */
.L_x_15504:
[----:B------:R-:W-:Y:S05]  /*8630*/  BSYNC B1 ;  /* 0x0000000000017941 */ /* 0x000fea0003800000 */
.L_x_15503:
        /* <DEDUP_REMOVED lines=43> */
.L_x_15502:
[----:B------:R-:W-:Y:S05]  /*88f0*/  BSYNC B0 ;  /* 0x0000000000007941 */ /* 0x000fea0003800000 */
.L_x_15501:
        /* <DEDUP_REMOVED lines=14> */
.L_x_15505:
        /* <DEDUP_REMOVED lines=12> */
.L_x_15508:
[----:B------:R-:W-:Y:S02]  /*8aa0*/  IMAD.MOV.U32 R113, RZ, RZ, R2 ;  /* 0x000000ffff717224 */ /* 0x000fe400078e0002 */
.L_x_15509:
[----:B------:R-:W-:Y:S05]  /*8ab0*/  BSYNC B0 ;  /* 0x0000000000007941 */ /* 0x000fea0003800000 */
.L_x_15507:
        /* <DEDUP_REMOVED lines=16> */
.L_x_15513:
[----:B------:R-:W-:Y:S05]  /*8bc0*/  BSYNC B1 ;  /* 0x0000000000017941 */ /* 0x000fea0003800000 */
.L_x_15512:
        /* <DEDUP_REMOVED lines=43> */
.L_x_15511:
[----:B------:R-:W-:Y:S05]  /*8e80*/  BSYNC B0 ;  /* 0x0000000000007941 */ /* 0x000fea0003800000 */
.L_x_15510:
        /* <DEDUP_REMOVED lines=10> */
.L_x_15506:
        /* <DEDUP_REMOVED lines=12> */
.L_x_15515:
[----:B------:R-:W-:Y:S02]  /*8ff0*/  IMAD.MOV.U32 R115, RZ, RZ, R2 ;  /* 0x000000ffff737224 */ /* 0x000fe400078e0002 */
.L_x_15516:
[----:B------:R-:W-:Y:S05]  /*9000*/  BSYNC B0 ;  /* 0x0000000000007941 */ /* 0x000fea0003800000 */
.L_x_15514:
        /* <DEDUP_REMOVED lines=16> */
.L_x_15520:
[----:B------:R-:W-:Y:S05]  /*9110*/  BSYNC B1 ;  /* 0x0000000000017941 */ /* 0x000fea0003800000 */
.L_x_15519:
        /* <DEDUP_REMOVED lines=43> */
.L_x_15518:
[----:B------:R-:W-:Y:S05]  /*93d0*/  BSYNC B0 ;  /* 0x0000000000007941 */ /* 0x000fea0003800000 */
.L_x_15517:
        /* <DEDUP_REMOVED lines=13> */
.L_x_15521:
        /* <DEDUP_REMOVED lines=12> */
.L_x_15524:
[----:B------:R-:W-:Y:S02]  /*9570*/  IMAD.MOV.U32 R115, RZ, RZ, R2 ;  /* 0x000000ffff737224 */ /* 0x000fe400078e0002 */
.L_x_15525:
[----:B------:R-:W-:Y:S05]  /*9580*/  BSYNC B0 ;  /* 0x0000000000007941 */ /* 0x000fea0003800000 */
.L_x_15523:
        /* <DEDUP_REMOVED lines=16> */
.L_x_15529:
[----:B------:R-:W-:Y:S05]  /*9690*/  BSYNC B1 ;  /* 0x0000000000017941 */ /* 0x000fea0003800000 */
.L_x_15528:
        /* <DEDUP_REMOVED lines=43> */
.L_x_15527:
[----:B------:R-:W-:Y:S05]  /*9950*/  BSYNC B0 ;  /* 0x0000000000007941 */ /* 0x000fea0003800000 */
.L_x_15526:
        /* <DEDUP_REMOVED lines=10> */
.L_x_15522:
        /* <DEDUP_REMOVED lines=12> */
.L_x_15531:
[----:B------:R-:W-:Y:S02]  /*9ac0*/  IMAD.MOV.U32 R115, RZ, RZ, R2 ;  /* 0x000000ffff737224 */ /* 0x000fe400078e0002 */
.L_x_15532:
[----:B------:R-:W-:Y:S05]  /*9ad0*/  BSYNC B0 ;  /* 0x0000000000007941 */ /* 0x000fea0003800000 */
.L_x_15530:
        /* <DEDUP_REMOVED lines=16> */
.L_x_15536:
[----:B------:R-:W-:Y:S05]  /*9be0*/  BSYNC B1 ;  /* 0x0000000000017941 */ /* 0x000fea0003800000 */
.L_x_15535:
        /* <DEDUP_REMOVED lines=40> */
[----:B------:R-:W-:-:S03]  /*9e70*/  LOP3.LUT R3, R3, UR25, R120, 0x96, !PT ;  /* 0x0000001903037c12 */ /* 0x000fc6000f8e9678 */
[----:B------:R-:W-:Y:S01]  /*9e80*/  IMAD.MOV.U32 R108, RZ, RZ, R118 ;  /* 0x000000ffff6c7224 */ /* 0x000fe200078e0076 */
[----:B------:R-:W-:Y:S02]  /*9e90*/  LOP3.LUT R0, R119, UR26, R96, 0x96, !PT ;  /* 0x0000001a77007c12 */ /* 0x000fe4000f8e9660 */
.L_x_15534:
[----:B------:R-:W-:Y:S05]  /*9ea0*/  BSYNC B0 ;  /* 0x0000000000007941 */ /* 0x000fea0003800000 */
.L_x_15533:
        /* <DEDUP_REMOVED lines=13> */
.L_x_15537:
        /* <DEDUP_REMOVED lines=12> */
.L_x_15540:
[----:B------:R-:W-:Y:S02]  /*a040*/  MOV R98, R2 ;  /* 0x0000000200627202 */ /* 0x000fe40000000f00 */
.L_x_15541:
[----:B------:R-:W-:Y:S05]  /*a050*/  BSYNC B0 ;  /* 0x0000000000007941 */ /* 0x000fea0003800000 */
.L_x_15539:
        /* <DEDUP_REMOVED lines=16> */
.L_x_15545:
[----:B------:R-:W-:Y:S05]  /*a160*/  BSYNC B1 ;  /* 0x0000000000017941 */ /* 0x000fea0003800000 */
.L_x_15544:
        /* <DEDUP_REMOVED lines=43> */
.L_x_15543:
[----:B------:R-:W-:Y:S05]  /*a420*/  BSYNC B0 ;  /* 0x0000000000007941 */ /* 0x000fea0003800000 */
.L_x_15542:
        /* <DEDUP_REMOVED lines=10> */
.L_x_15538:
        /* <DEDUP_REMOVED lines=12> */
.L_x_15547:
[----:B------:R-:W-:Y:S02]  /*a590*/  IMAD.MOV.U32 R98, RZ, RZ, R2 ;  /* 0x000000ffff627224 */ /* 0x000fe400078e0002 */
.L_x_15548:
[----:B------:R-:W-:Y:S05]  /*a5a0*/  BSYNC B0 ;  /* 0x0000000000007941 */ /* 0x000fea0003800000 */
.L_x_15546:
        /* <DEDUP_REMOVED lines=16> */
.L_x_15552:
[----:B------:R-:W-:Y:S05]  /*a6b0*/  BSYNC B1 ;  /* 0x0000000000017941 */ /* 0x000fea0003800000 */
.L_x_15551:
        /* <DEDUP_REMOVED lines=44> */
.L_x_15550:
[----:B------:R-:W-:Y:S05]  /*a980*/  BSYNC B0 ;  /* 0x0000000000007941 */ /* 0x000fea0003800000 */
.L_x_15549:
        /* <DEDUP_REMOVED lines=13> */
.L_x_15553:
        /* <DEDUP_REMOVED lines=12> */
.L_x_15556:
[----:B------:R-:W-:Y:S02]  /*ab20*/  IMAD.MOV.U32 R98, RZ, RZ, R2 ;  /* 0x000000ffff627224 */ /* 0x000fe400078e0002 */
.L_x_15557:
[----:B------:R-:W-:Y:S05]  /*ab30*/  BSYNC B0 ;  /* 0x0000000000007941 */ /* 0x000fea0003800000 */
.L_x_15555:
        /* <DEDUP_REMOVED lines=16> */
.L_x_15561:
[----:B------:R-:W-:Y:S05]  /*ac40*/  BSYNC B1 ;  /* 0x0000000000017941 */ /* 0x000fea0003800000 */
.L_x_15560:
        /* <DEDUP_REMOVED lines=44> */
.L_x_15559:
[----:B------:R-:W-:Y:S05]  /*af10*/  BSYNC B0 ;  /* 0x0000000000007941 */ /* 0x000fea0003800000 */
.L_x_15558:
        /* <DEDUP_REMOVED lines=10> */
.L_x_15554:
        /* <DEDUP_REMOVED lines=12> */
.L_x_15563:
[----:B------:R-:W-:Y:S02]  /*b080*/  IMAD.MOV.U32 R98, RZ, RZ, R2 ;  /* 0x000000ffff627224 */ /* 0x000fe400078e0002 */
.L_x_15564:
[----:B------:R-:W-:Y:S05]  /*b090*/  BSYNC B0 ;  /* 0x0000000000007941 */ /* 0x000fea0003800000 */
.L_x_15562:
        /* <DEDUP_REMOVED lines=16> */
.L_x_15568:
[----:B------:R-:W-:Y:S05]  /*b1a0*/  BSYNC B1 ;  /* 0x0000000000017941 */ /* 0x000fea0003800000 */
.L_x_15567:
        /* <DEDUP_REMOVED lines=44> */
.L_x_15566:
[----:B------:R-:W-:Y:S05]  /*b470*/  BSYNC B0 ;  /* 0x0000000000007941 */ /* 0x000fea0003800000 */
.L_x_15565:
        /* <DEDUP_REMOVED lines=13> */
.L_x_15569:
        /* <DEDUP_REMOVED lines=12> */
.L_x_15572:
[----:B------:R-:W-:Y:S02]  /*b610*/  IMAD.MOV.U32 R125, RZ, RZ, R2 ;  /* 0x000000ffff7d7224 */ /* 0x000fe400078e0002 */
.L_x_15573:
[----:B------:R-:W-:Y:S05]  /*b620*/  BSYNC B0 ;  /* 0x0000000000007941 */ /* 0x000fea0003800000 */
.L_x_15571:
        /* <DEDUP_REMOVED lines=18> */
.L_x_15577:
[----:B------:R-:W-:Y:S05]  /*b750*/  BSYNC B1 ;  /* 0x0000000000017941 */ /* 0x000fea0003800000 */
.L_x_15576:
        /* <DEDUP_REMOVED lines=44> */
.L_x_15575:
[----:B------:R-:W-:Y:S05]  /*ba20*/  BSYNC B0 ;  /* 0x0000000000007941 */ /* 0x000fea0003800000 */
.L_x_15574:
        /* <DEDUP_REMOVED lines=10> */
.L_x_15570:
        /* <DEDUP_REMOVED lines=15> */
[----:B------:R-:W-:Y:S01]  /*bbc0*/  F2FP.PACK_AB R99, R118, R115 ;  /* 0x000000737663723e */ /* 0x000fe200000000ff */
[----:B------:R-:W-:Y:S01]  /*bbd0*/  IMAD.WIDE.U32 R120, R120, 0x10000, RZ ;  /* 0x0001000078787825 */ /* 0x000fe200078e00ff */
[----:B------:R-:W-:-:S02]  /*bbe0*/  LOP3.LUT R129, R127, R117, R129, 0xfe, !PT ;  /* 0x000000757f817212 */ /* 0x000fc400078efe81 */
[----:B------:R-:W-:Y:S01]  /*bbf0*/  SEL R117, RZ, 0x1, P5 ;  /* 0x00000001ff757807 */ /* 0x000fe20002800000 */
[----:B------:R-:W-:Y:S01]  /*bc00*/  IMAD.WIDE.U32 R122, R122, 0x100, RZ ;  /* 0x000001007a7a7825 */ /* 0x000fe200078e00ff */
[----:B------:R-:W-:Y:S02]  /*bc10*/  F2FP.PACK_AB R98, R116, R113 ;  /* 0x000000717462723e */ /* 0x000fe400000000ff */
[----:B------:R-:W-:Y:S02]  /*bc20*/  F2FP.PACK_AB R97, R114, R111 ;  /* 0x0000006f7261723e */ /* 0x000fe400000000ff */
[----:B------:R-:W-:Y:S02]  /*bc30*/  LOP3.LUT R126, R122, R126, R120, 0xfe, !PT ;  /* 0x0000007e7a7e7212 */ /* 0x000fe400078efe78 */
[----:B------:R-:W-:Y:S02]  /*bc40*/  F2FP.PACK_AB R96, R112, R107 ;  /* 0x0000006b7060723e */ /* 0x000fe400000000ff */
        /* <DEDUP_REMOVED lines=29> */
.L_x_15578:
        /* <DEDUP_REMOVED lines=15> */
.L_x_15580:
[----:B-1----:R-:W-:Y:S02]  /*bf10*/  MOV R124, R2 ;  /* 0x00000002007c7202 */ /* 0x002fe40000000f00 */
.L_x_15581:
[----:B------:R-:W-:Y:S05]  /*bf20*/  BSYNC B0 ;  /* 0x0000000000007941 */ /* 0x000fea0003800000 */
.L_x_15579:
        /* <DEDUP_REMOVED lines=16> */
.L_x_15585:
[----:B------:R-:W-:Y:S05]  /*c030*/  BSYNC B1 ;  /* 0x0000000000017941 */ /* 0x000fea0003800000 */
.L_x_15584:
        /* <DEDUP_REMOVED lines=43> */
.L_x_15583:
[----:B------:R-:W-:Y:S05]  /*c2f0*/  BSYNC B0 ;  /* 0x0000000000007941 */ /* 0x000fea0003800000 */
.L_x_15582:
        /* <DEDUP_REMOVED lines=14> */
.L_x_15586:
        /* <DEDUP_REMOVED lines=12> */
.L_x_15589:
[----:B------:R-:W-:Y:S02]  /*c4a0*/  IMAD.MOV.U32 R119, RZ, RZ, R2 ;  /* 0x000000ffff777224 */ /* 0x000fe400078e0002 */
.L_x_15590:
[----:B------:R-:W-:Y:S05]  /*c4b0*/  BSYNC B0 ;  /* 0x0000000000007941 */ /* 0x000fea0003800000 */
.L_x_15588:
        /* <DEDUP_REMOVED lines=16> */
.L_x_15594:
[----:B------:R-:W-:Y:S05]  /*c5c0*/  BSYNC B1 ;  /* 0x0000000000017941 */ /* 0x000fea0003800000 */
.L_x_15593:
        /* <DEDUP_REMOVED lines=44> */
.L_x_15592:
[----:B------:R-:W-:Y:S05]  /*c890*/  BSYNC B0 ;  /* 0x0000000000007941 */ /* 0x000fea0003800000 */
.L_x_15591:
        /* <DEDUP_REMOVED lines=10> */
.L_x_15587:
        /* <DEDUP_REMOVED lines=12> */
.L_x_15596:
[----:B------:R-:W-:Y:S02]  /*ca00*/  IMAD.MOV.U32 R119, RZ, RZ, R2 ;  /* 0x000000ffff777224 */ /* 0x000fe400078e0002 */
.L_x_15597:
[----:B------:R-:W-:Y:S05]  /*ca10*/  BSYNC B0 ;  /* 0x0000000000007941 */ /* 0x000fea0003800000 */
.L_x_15595:
        /* <DEDUP_REMOVED lines=16> */
.L_x_15601:
[----:B------:R-:W-:Y:S05]  /*cb20*/  BSYNC B1 ;  /* 0x0000000000017941 */ /* 0x000fea0003800000 */
.L_x_15600:
        /* <DEDUP_REMOVED lines=43> */
.L_x_15599:
[----:B------:R-:W-:Y:S05]  /*cde0*/  BSYNC B0 ;  /* 0x0000000000007941 */ /* 0x000fea0003800000 */
.L_x_15598:
        /* <DEDUP_REMOVED lines=14> */
.L_x_15602:
        /* <DEDUP_REMOVED lines=12> */
.L_x_15605:
[----:B------:R-:W-:Y:S02]  /*cf90*/  IMAD.MOV.U32 R96, RZ, RZ, R2 ;  /* 0x000000ffff607224 */ /* 0x000fe400078e0002 */
.L_x_15606:
[----:B------:R-:W-:Y:S05]  /*cfa0*/  BSYNC B0 ;  /* 0x0000000000007941 */ /* 0x000fea0003800000 */
.L_x_15604:
        /* <DEDUP_REMOVED lines=16> */
.L_x_15610:
[----:B------:R-:W-:Y:S05]  /*d0b0*/  BSYNC B1 ;  /* 0x0000000000017941 */ /* 0x000fea0003800000 */
.L_x_15609:
        /* <DEDUP_REMOVED lines=42> */
.L_x_15608:
[----:B------:R-:W-:Y:S05]  /*d360*/  BSYNC B0 ;  /* 0x0000000000007941 */ /* 0x000fea0003800000 */
.L_x_15607:
        /* <DEDUP_REMOVED lines=10> */
.L_x_15603:
        /* <DEDUP_REMOVED lines=12> */
.L_x_15612:
[----:B------:R-:W-:Y:S02]  /*d4d0*/  IMAD.MOV.U32 R96, RZ, RZ, R2 ;  /* 0x000000ffff607224 */ /* 0x000fe400078e0002 */
.L_x_15613:
[----:B------:R-:W-:Y:S05]  /*d4e0*/  BSYNC B0 ;  /* 0x0000000000007941 */ /* 0x000fea0003800000 */
.L_x_15611:
        /* <DEDUP_REMOVED lines=16> */
.L_x_15617:
[----:B------:R-:W-:Y:S05]  /*d5f0*/  BSYNC B1 ;  /* 0x0000000000017941 */ /* 0x000fea0003800000 */
.L_x_15616:
        /* <DEDUP_REMOVED lines=42> */
.L_x_15615:
[----:B------:R-:W-:Y:S05]  /*d8a0*/  BSYNC B0 ;  /* 0x0000000000007941 */ /* 0x000fea0003800000 */
.L_x_15614:
        /* <DEDUP_REMOVED lines=14> */
.L_x_15618:
        /* <DEDUP_REMOVED lines=12> */
.L_x_15621:
[----:B------:R-:W-:Y:S02]  /*da50*/  IMAD.MOV.U32 R96, RZ, RZ, R2 ;  /* 0x000000ffff607224 */ /* 0x000fe400078e0002 */
.L_x_15622:
[----:B------:R-:W-:Y:S05]  /*da60*/  BSYNC B0 ;  /* 0x0000000000007941 */ /* 0x000fea0003800000 */
.L_x_15620:
        /* <DEDUP_REMOVED lines=16> */
.L_x_15626:
[----:B------:R-:W-:Y:S05]  /*db70*/  BSYNC B1 ;  /* 0x0000000000017941 */ /* 0x000fea0003800000 */
.L_x_15625:
        /* <DEDUP_REMOVED lines=42> */
.L_x_15624:
[----:B------:R-:W-:Y:S05]  /*de20*/  BSYNC B0 ;  /* 0x0000000000007941 */ /* 0x000fea0003800000 */
.L_x_15623:
        /* <DEDUP_REMOVED lines=10> */
.L_x_15619:
        /* <DEDUP_REMOVED lines=12> */
.L_x_15628:
[----:B------:R-:W-:Y:S02]  /*df90*/  IMAD.MOV.U32 R96, RZ, RZ, R2 ;  /* 0x000000ffff607224 */ /* 0x000fe400078e0002 */
.L_x_15629:
[----:B------:R-:W-:Y:S05]  /*dfa0*/  BSYNC B0 ;  /* 0x0000000000007941 */ /* 0x000fea0003800000 */
.L_x_15627:
        /* <DEDUP_REMOVED lines=16> */
.L_x_15633:
[----:B------:R-:W-:Y:S05]  /*e0b0*/  BSYNC B1 ;  /* 0x0000000000017941 */ /* 0x000fea0003800000 */
.L_x_15632:
        /* <DEDUP_REMOVED lines=42> */
.L_x_15631:
[----:B------:R-:W-:Y:S05]  /*e360*/  BSYNC B0 ;  /* 0x0000000000007941 */ /* 0x000fea0003800000 */
.L_x_15630:
        /* <DEDUP_REMOVED lines=14> */
.L_x_15634:
        /* <DEDUP_REMOVED lines=12> */
.L_x_15637:
[----:B------:R-:W-:Y:S02]  /*e510*/  IMAD.MOV.U32 R121, RZ, RZ, R2 ;  /* 0x000000ffff797224 */ /* 0x000fe400078e0002 */
.L_x_15638:
[----:B------:R-:W-:Y:S05]  /*e520*/  BSYNC B0 ;  /* 0x0000000000007941 */ /* 0x000fea0003800000 */
.L_x_15636:
        /* <DEDUP_REMOVED lines=16> */
.L_x_15642:
[----:B------:R-:W-:Y:S05]  /*e630*/  BSYNC B1 ;  /* 0x0000000000017941 */ /* 0x000fea0003800000 */
.L_x_15641:
        /* <DEDUP_REMOVED lines=42> */
.L_x_15640:
[----:B------:R-:W-:Y:S05]  /*e8e0*/  BSYNC B0 ;  /* 0x0000000000007941 */ /* 0x000fea0003800000 */
.L_x_15639:
        /* <DEDUP_REMOVED lines=10> */
.L_x_15635:
        /* <DEDUP_REMOVED lines=12> */
.L_x_15644:
[----:B------:R-:W-:Y:S02]  /*ea50*/  IMAD.MOV.U32 R127, RZ, RZ, R2 ;  /* 0x000000ffff7f7224 */ /* 0x000fe400078e0002 */
.L_x_15645:
[----:B------:R-:W-:Y:S05]  /*ea60*/  BSYNC B0 ;  /* 0x0000000000007941 */ /* 0x000fea0003800000 */
.L_x_15643:
        /* <DEDUP_REMOVED lines=16> */
.L_x_15649:
[----:B------:R-:W-:Y:S05]  /*eb70*/  BSYNC B1 ;  /* 0x0000000000017941 */ /* 0x000fea0003800000 */
.L_x_15648:
        /* <DEDUP_REMOVED lines=42> */
.L_x_15647:
[----:B------:R-:W-:Y:S05]  /*ee20*/  BSYNC B0 ;  /* 0x0000000000007941 */ /* 0x000fea0003800000 */
.L_x_15646:
        /* <DEDUP_REMOVED lines=13> */
.L_x_15650:
        /* <DEDUP_REMOVED lines=12> */
.L_x_15653:
[----:B------:R-:W-:Y:S02]  /*efc0*/  IMAD.MOV.U32 R127, RZ, RZ, R2 ;  /* 0x000000ffff7f7224 */ /* 0x000fe400078e0002 */
.L_x_15654:
[----:B------:R-:W-:Y:S05]  /*efd0*/  BSYNC B0 ;  /* 0x0000000000007941 */ /* 0x000fea0003800000 */
.L_x_15652:
        /* <DEDUP_REMOVED lines=16> */
.L_x_15658:
[----:B------:R-:W-:Y:S05]  /*f0e0*/  BSYNC B1 ;  /* 0x0000000000017941 */ /* 0x000fea0003800000 */
.L_x_15657:
        /* <DEDUP_REMOVED lines=42> */
.L_x_15656:
[----:B------:R-:W-:Y:S05]  /*f390*/  BSYNC B0 ;  /* 0x0000000000007941 */ /* 0x000fea0003800000 */
.L_x_15655:
        /* <DEDUP_REMOVED lines=10> */
.L_x_15651:
        /* <DEDUP_REMOVED lines=12> */
.L_x_15660:
[----:B------:R-:W-:Y:S02]  /*f500*/  IMAD.MOV.U32 R127, RZ, RZ, R2 ;  /* 0x000000ffff7f7224 */ /* 0x000fe400078e0002 */
.L_x_15661:
[----:B------:R-:W-:Y:S05]  /*f510*/  BSYNC B0 ;  /* 0x0000000000007941 */ /* 0x000fea0003800000 */
.L_x_15659:
        /* <DEDUP_REMOVED lines=16> */
.L_x_15665:
[----:B------:R-:W-:Y:S05]  /*f620*/  BSYNC B1 ;  /* 0x0000000000017941 */ /* 0x000fea0003800000 */
.L_x_15664:
        /* <DEDUP_REMOVED lines=42> */
.L_x_15663:
[----:B------:R-:W-:Y:S05]  /*f8d0*/  BSYNC B0 ;  /* 0x0000000000007941 */ /* 0x000fea0003800000 */
.L_x_15662:
        /* <DEDUP_REMOVED lines=13> */
.L_x_15666:
        /* <DEDUP_REMOVED lines=12> */
.L_x_15669:
[----:B------:R-:W-:Y:S02]  /*fa70*/  IMAD.MOV.U32 R98, RZ, RZ, R2 ;  /* 0x000000ffff627224 */ /* 0x000fe400078e0002 */
.L_x_15670:
[----:B------:R-:W-:Y:S05]  /*fa80*/  BSYNC B0 ;  /* 0x0000000000007941 */ /* 0x000fea0003800000 */
.L_x_15668:
        /* <DEDUP_REMOVED lines=16> */
.L_x_15674:
[----:B------:R-:W-:Y:S05]  /*fb90*/  BSYNC B1 ;  /* 0x0000000000017941 */ /* 0x000fea0003800000 */
.L_x_15673:
        /* <DEDUP_REMOVED lines=42> */
.L_x_15672:
[----:B------:R-:W-:Y:S05]  /*fe40*/  BSYNC B0 ;  /* 0x0000000000007941 */ /* 0x000fea0003800000 */
.L_x_15671:
        /* <DEDUP_REMOVED lines=10> */
.L_x_15667:
        /* <DEDUP_REMOVED lines=12> */
.L_x_15676:
[----:B------:R-:W-:Y:S02]  /*ffb0*/  IMAD.MOV.U32 R98, RZ, RZ, R2 ;  /* 0x000000ffff627224 */ /* 0x000fe400078e0002 */
.L_x_15677:
[----:B------:R-:W-:Y:S05]  /*ffc0*/  BSYNC B0 ;  /* 0x0000000000007941 */ /* 0x000fea0003800000 */
.L_x_15675:
        /* <DEDUP_REMOVED lines=16> */
.L_x_15681:
[----:B------:R-:W-:Y:S05]  /*100d0*/  BSYNC B1 ;  /* 0x0000000000017941 */ /* 0x000fea0003800000 */
.L_x_15680:
        /* <DEDUP_REMOVED lines=42> */
.L_x_15679:
[----:B------:R-:W-:Y:S05]  /*10380*/  BSYNC B0 ;  /* 0x0000000000007941 */ /* 0x000fea0003800000 */
.L_x_15678:
        /* <DEDUP_REMOVED lines=13> */
.L_x_15682:
        /* <DEDUP_REMOVED lines=12> */
.L_x_15685:
[----:B------:R-:W-:Y:S02]  /*10520*/  IMAD.MOV.U32 R98, RZ, RZ, R2 ;  /* 0x000000ffff627224 */ /* 0x000fe400078e0002 */
.L_x_15686:
[----:B------:R-:W-:Y:S05]  /*10530*/  BSYNC B0 ;  /* 0x0000000000007941 */ /* 0x000fea0003800000 */
.L_x_15684:
        /* <DEDUP_REMOVED lines=16> */
.L_x_15690:
[----:B------:R-:W-:Y:S05]  /*10640*/  BSYNC B1 ;  /* 0x0000000000017941 */ /* 0x000fea0003800000 */
.L_x_15689:
        /* <DEDUP_REMOVED lines=42> */
.L_x_15688:
[----:B------:R-:W-:Y:S05]  /*108f0*/  BSYNC B0 ;  /* 0x0000000000007941 */ /* 0x000fea0003800000 */
.L_x_15687:
        /* <DEDUP_REMOVED lines=10> */
.L_x_15683:
        /* <DEDUP_REMOVED lines=12> */
.L_x_15692:
[----:B------:R-:W-:Y:S02]  /*10a60*/  IMAD.MOV.U32 R98, RZ, RZ, R2 ;  /* 0x000000ffff627224 */ /* 0x000fe400078e0002 */
.L_x_15693:
[----:B------:R-:W-:Y:S05]  /*10a70*/  BSYNC B0 ;  /* 0x0000000000007941 */ /* 0x000fea0003800000 */
.L_x_15691:
        /* <DEDUP_REMOVED lines=16> */
.L_x_15697:
[----:B------:R-:W-:Y:S05]  /*10b80*/  BSYNC B1 ;  /* 0x0000000000017941 */ /* 0x000fea0003800000 */
.L_x_15696:
        /* <DEDUP_REMOVED lines=42> */
.L_x_15695:
[----:B------:R-:W-:Y:S05]  /*10e30*/  BSYNC B0 ;  /* 0x0000000000007941 */ /* 0x000fea0003800000 */
.L_x_15694:
        /* <DEDUP_REMOVED lines=13> */
.L_x_15698:
        /* <DEDUP_REMOVED lines=12> */
.L_x_15701:
[----:B------:R-:W-:Y:S02]  /*10fd0*/  IMAD.MOV.U32 R122, RZ, RZ, R2 ;  /* 0x000000ffff7a7224 */ /* 0x000fe400078e0002 */
.L_x_15702:
[----:B------:R-:W-:Y:S05]  /*10fe0*/  BSYNC B0 ;  /* 0x0000000000007941 */ /* 0x000fea0003800000 */
.L_x_15700:
        /* <DEDUP_REMOVED lines=18> */
.L_x_15706:
[----:B------:R-:W-:Y:S05]  /*11110*/  BSYNC B1 ;  /* 0x0000000000017941 */ /* 0x000fea0003800000 */
.L_x_15705:
        /* <DEDUP_REMOVED lines=42> */
.L_x_15704:
[----:B------:R-:W-:Y:S05]  /*113c0*/  BSYNC B0 ;  /* 0x0000000000007941 */ /* 0x000fea0003800000 */
.L_x_15703:
        /* <DEDUP_REMOVED lines=10> */
.L_x_15699:
        /* <DEDUP_REMOVED lines=18> */
[----:B------:R-:W-:Y:S01]  /*11590*/  SEL R131, RZ, 0x1, P5 ;  /* 0x00000001ff837807 */ /* 0x000fe20002800000 */
[----:B------:R-:W-:Y:S01]  /*115a0*/  IMAD.WIDE.U32 R122, R122, 0x100, RZ ;  /* 0x000001007a7a7825 */ /* 0x000fe200078e00ff */
[----:B------:R-:W-:Y:S02]  /*115b0*/  F2FP.PACK_AB R98, R128, R121 ;  /* 0x000000798062723e */ /* 0x000fe400000000ff */
[----:B------:R-:W-:Y:S02]  /*115c0*/  F2FP.PACK_AB R97, R126, R119 ;  /* 0x000000777e61723e */ /* 0x000fe400000000ff */
[----:B------:R-:W-:-:S02]  /*115d0*/  LOP3.LUT R130, R122, R130, R124, 0xfe, !PT ;  /* 0x000000827a827212 */ /* 0x000fc400078efe7c */
[----:B------:R-:W-:Y:S02]  /*115e0*/  F2FP.PACK_AB R96, R120, R117 ;  /* 0x000000757860723e */ /* 0x000fe400000000ff */
        /* <DEDUP_REMOVED lines=29> */
.L_x_15707:
        /* <DEDUP_REMOVED lines=15> */
.L_x_15709:
[----:B-1----:R-:W-:Y:S02]  /*118b0*/  IMAD.MOV.U32 R132, RZ, RZ, R2 ;  /* 0x000000ffff847224 */ /* 0x002fe400078e0002 */
.L_x_15710:
[----:B------:R-:W-:Y:S05]  /*118c0*/  BSYNC B0 ;  /* 0x0000000000007941 */ /* 0x000fea0003800000 */
.L_x_15708:
        /* <DEDUP_REMOVED lines=16> */
.L_x_15714:
[----:B------:R-:W-:Y:S05]  /*119d0*/  BSYNC B1 ;  /* 0x0000000000017941 */ /* 0x000fea0003800000 */
.L_x_15713:
        /* <DEDUP_REMOVED lines=43> */
.L_x_15712:
[----:B------:R-:W-:Y:S05]  /*11c90*/  BSYNC B0 ;  /* 0x0000000000007941 */ /* 0x000fea0003800000 */
.L_x_15711:
        /* <DEDUP_REMOVED lines=14> */
.L_x_15715:
        /* <DEDUP_REMOVED lines=12> */
.L_x_15718:
[----:B------:R-:W-:Y:S02]  /*11e40*/  IMAD.MOV.U32 R134, RZ, RZ, R2 ;  /* 0x000000ffff867224 */ /* 0x000fe400078e0002 */
.L_x_15719:
[----:B------:R-:W-:Y:S05]  /*11e50*/  BSYNC B0 ;  /* 0x0000000000007941 */ /* 0x000fea0003800000 */
.L_x_15717:
        /* <DEDUP_REMOVED lines=16> */
.L_x_15723:
[----:B------:R-:W-:Y:S05]  /*11f60*/  BSYNC B1 ;  /* 0x0000000000017941 */ /* 0x000fea0003800000 */
.L_x_15722:
        /* <DEDUP_REMOVED lines=43> */
.L_x_15721:
[----:B------:R-:W-:Y:S05]  /*12220*/  BSYNC B0 ;  /* 0x0000000000007941 */ /* 0x000fea0003800000 */
.L_x_15720:
        /* <DEDUP_REMOVED lines=10> */
.L_x_15716:
        /* <DEDUP_REMOVED lines=12> */
.L_x_15725:
[----:B------:R-:W-:Y:S02]  /*12390*/  IMAD.MOV.U32 R134, RZ, RZ, R2 ;  /* 0x000000ffff867224 */ /* 0x000fe400078e0002 */
.L_x_15726:
[----:B------:R-:W-:Y:S05]  /*123a0*/  BSYNC B0 ;  /* 0x0000000000007941 */ /* 0x000fea0003800000 */
.L_x_15724:
        /* <DEDUP_REMOVED lines=16> */
.L_x_15730:
[----:B------:R-:W-:Y:S05]  /*124b0*/  BSYNC B1 ;  /* 0x0000000000017941 */ /* 0x000fea0003800000 */
.L_x_15729:
        /* <DEDUP_REMOVED lines=42> */
[----:B------:R-:W-:-:S05]  /*12760*/  LOP3.LUT R0, R123, UR26, R124, 0x96, !PT ;  /* 0x0000001a7b007c12 */ /* 0x000fca000f8e967c */
.L_x_15728:
[----:B------:R-:W-:Y:S05]  /*12770*/  BSYNC B0 ;  /* 0x0000000000007941 */ /* 0x000fea0003800000 */
.L_x_15727:
        /* <DEDUP_REMOVED lines=14> */
.L_x_15731:
        /* <DEDUP_REMOVED lines=12> */
.L_x_15734:
[----:B------:R-:W-:Y:S02]  /*12920*/  MOV R96, R2 ;  /* 0x0000000200607202 */ /* 0x000fe40000000f00 */
.L_x_15735:
[----:B------:R-:W-:Y:S05]  /*12930*/  BSYNC B0 ;  /* 0x0000000000007941 */ /* 0x000fea0003800000 */
.L_x_15733:
        /* <DEDUP_REMOVED lines=16> */
.L_x_15739:
[----:B------:R-:W-:Y:S05]  /*12a40*/  BSYNC B1 ;  /* 0x0000000000017941 */ /* 0x000fea0003800000 */
.L_x_15738:
        /* <DEDUP_REMOVED lines=43> */
.L_x_15737:
[----:B------:R-:W-:Y:S05]  /*12d00*/  BSYNC B0 ;  /* 0x0000000000007941 */ /* 0x000fea0003800000 */
.L_x_15736:
        /* <DEDUP_REMOVED lines=10> */
.L_x_15732:
        /* <DEDUP_REMOVED lines=12> */
.L_x_15741:
[----:B------:R-:W-:Y:S02]  /*12e70*/  IMAD.MOV.U32 R96, RZ, RZ, R2 ;  /* 0x000000ffff607224 */ /* 0x000fe400078e0002 */
.L_x_15742:
[----:B------:R-:W-:Y:S05]  /*12e80*/  BSYNC B0 ;  /* 0x0000000000007941 */ /* 0x000fea0003800000 */
.L_x_15740:
        /* <DEDUP_REMOVED lines=16> */
.L_x_15746:
[----:B------:R-:W-:Y:S05]  /*12f90*/  BSYNC B1 ;  /* 0x0000000000017941 */ /* 0x000fea0003800000 */
.L_x_15745:
        /* <DEDUP_REMOVED lines=43> */
.L_x_15744:
[----:B------:R-:W-:Y:S05]  /*13250*/  BSYNC B0 ;  /* 0x0000000000007941 */ /* 0x000fea0003800000 */
.L_x_15743:
        /* <DEDUP_REMOVED lines=14> */
.L_x_15747:
        /* <DEDUP_REMOVED lines=12> */
.L_x_15750:
[----:B------:R-:W-:Y:S02]  /*13400*/  IMAD.MOV.U32 R96, RZ, RZ, R2 ;  /* 0x000000ffff607224 */ /* 0x000fe400078e0002 */
.L_x_15751:
[----:B------:R-:W-:Y:S05]  /*13410*/  BSYNC B0 ;  /* 0x0000000000007941 */ /* 0x000fea0003800000 */
.L_x_15749:
        /* <DEDUP_REMOVED lines=16> */
.L_x_15755:
[----:B------:R-:W-:Y:S05]  /*13520*/  BSYNC B1 ;  /* 0x0000000000017941 */ /* 0x000fea0003800000 */
.L_x_15754:
        /* <DEDUP_REMOVED lines=43> */
.L_x_15753:
[----:B------:R-:W-:Y:S05]  /*137e0*/  BSYNC B0 ;  /* 0x0000000000007941 */ /* 0x000fea0003800000 */
.L_x_15752:
        /* <DEDUP_REMOVED lines=10> */
.L_x_15748:
        /* <DEDUP_REMOVED lines=12> */
.L_x_15757:
[----:B------:R-:W-:Y:S02]  /*13950*/  IMAD.MOV.U32 R96, RZ, RZ, R2 ;  /* 0x000000ffff607224 */ /* 0x000fe400078e0002 */
.L_x_15758:
[----:B------:R-:W-:Y:S05]  /*13960*/  BSYNC B0 ;  /* 0x0000000000007941 */ /* 0x000fea0003800000 */
.L_x_15756:
        /* <DEDUP_REMOVED lines=16> */
.L_x_15762:
[----:B------:R-:W-:Y:S05]  /*13a70*/  BSYNC B1 ;  /* 0x0000000000017941 */ /* 0x000fea0003800000 */
.L_x_15761:
        /* <DEDUP_REMOVED lines=43> */
.L_x_15760:
[----:B------:R-:W-:Y:S05]  /*13d30*/  BSYNC B0 ;  /* 0x0000000000007941 */ /* 0x000fea0003800000 */
.L_x_15759:
        /* <DEDUP_REMOVED lines=14> */
.L_x_15763:
        /* <DEDUP_REMOVED lines=12> */
.L_x_15766:
[----:B------:R-:W-:Y:S02]  /*13ee0*/  IMAD.MOV.U32 R137, RZ, RZ, R2 ;  /* 0x000000ffff897224 */ /* 0x000fe400078e0002 */
.L_x_15767:
[----:B------:R-:W-:Y:S05]  /*13ef0*/  BSYNC B0 ;  /* 0x0000000000007941 */ /* 0x000fea0003800000 */
.L_x_15765:
        /* <DEDUP_REMOVED lines=16> */
.L_x_15771:
[----:B------:R-:W-:Y:S05]  /*14000*/  BSYNC B1 ;  /* 0x0000000000017941 */ /* 0x000fea0003800000 */
.L_x_15770:
        /* <DEDUP_REMOVED lines=43> */
.L_x_15769:
[----:B------:R-:W-:Y:S05]  /*142c0*/  BSYNC B0 ;  /* 0x0000000000007941 */ /* 0x000fea0003800000 */
.L_x_15768:
        /* <DEDUP_REMOVED lines=10> */
.L_x_15764:
        /* <DEDUP_REMOVED lines=12> */
.L_x_15773:
[----:B------:R-:W-:Y:S02]  /*14430*/  IMAD.MOV.U32 R138, RZ, RZ, R2 ;  /* 0x000000ffff8a7224 */ /* 0x000fe400078e0002 */
.L_x_15774:
[----:B------:R-:W-:Y:S05]  /*14440*/  BSYNC B0 ;  /* 0x0000000000007941 */ /* 0x000fea0003800000 */
.L_x_15772:
        /* <DEDUP_REMOVED lines=16> */
.L_x_15778:
[----:B------:R-:W-:Y:S05]  /*14550*/  BSYNC B1 ;  /* 0x0000000000017941 */ /* 0x000fea0003800000 */
.L_x_15777:
        /* <DEDUP_REMOVED lines=43> */
.L_x_15776:
[----:B------:R-:W-:Y:S05]  /*14810*/  BSYNC B0 ;  /* 0x0000000000007941 */ /* 0x000fea0003800000 */
.L_x_15775:
        /* <DEDUP_REMOVED lines=13> */
.L_x_15779:
        /* <DEDUP_REMOVED lines=12> */
.L_x_15782:
[----:B------:R-:W-:Y:S02]  /*149b0*/  MOV R138, R2 ;  /* 0x00000002008a7202 */ /* 0x000fe40000000f00 */
.L_x_15783:
[----:B------:R-:W-:Y:S05]  /*149c0*/  BSYNC B0 ;  /* 0x0000000000007941 */ /* 0x000fea0003800000 */
.L_x_15781:
        /* <DEDUP_REMOVED lines=16> */
.L_x_15787:
[----:B------:R-:W-:Y:S05]  /*14ad0*/  BSYNC B1 ;  /* 0x0000000000017941 */ /* 0x000fea0003800000 */
.L_x_15786:
        /* <DEDUP_REMOVED lines=43> */
.L_x_15785:
[----:B------:R-:W-:Y:S05]  /*14d90*/  BSYNC B0 ;  /* 0x0000000000007941 */ /* 0x000fea0003800000 */
.L_x_15784:
        /* <DEDUP_REMOVED lines=10> */
.L_x_15780:
        /* <DEDUP_REMOVED lines=12> */
.L_x_15789:
[----:B------:R-:W-:Y:S02]  /*14f00*/  IMAD.MOV.U32 R138, RZ, RZ, R2 ;  /* 0x000000ffff8a7224 */ /* 0x000fe400078e0002 */
.L_x_15790:
[----:B------:R-:W-:Y:S05]  /*14f10*/  BSYNC B0 ;  /* 0x0000000000007941 */ /* 0x000fea0003800000 */
.L_x_15788:
        /* <DEDUP_REMOVED lines=16> */
.L_x_15794:
[----:B------:R-:W-:Y:S05]  /*15020*/  BSYNC B1 ;  /* 0x0000000000017941 */ /* 0x000fea0003800000 */
.L_x_15793:
        /* <DEDUP_REMOVED lines=43> */
.L_x_15792:
[----:B------:R-:W-:Y:S05]  /*152e0*/  BSYNC B0 ;  /* 0x0000000000007941 */ /* 0x000fea0003800000 */
.L_x_15791:
        /* <DEDUP_REMOVED lines=13> */
.L_x_15795:
        /* <DEDUP_REMOVED lines=12> */
.L_x_15798:
[----:B------:R-:W-:Y:S02]  /*15480*/  IMAD.MOV.U32 R98, RZ, RZ, R2 ;  /* 0x000000ffff627224 */ /* 0x000fe400078e0002 */
.L_x_15799:
[----:B------:R-:W-:Y:S05]  /*15490*/  BSYNC B0 ;  /* 0x0000000000007941 */ /* 0x000fea0003800000 */
.L_x_15797:
        /* <DEDUP_REMOVED lines=16> */
.L_x_15803:
[----:B------:R-:W-:Y:S05]  /*155a0*/  BSYNC B1 ;  /* 0x0000000000017941 */ /* 0x000fea0003800000 */
.L_x_15802:
        /* <DEDUP_REMOVED lines=43> */
.L_x_15801:
[----:B------:R-:W-:Y:S05]  /*15860*/  BSYNC B0 ;  /* 0x0000000000007941 */ /* 0x000fea0003800000 */
.L_x_15800:
        /* <DEDUP_REMOVED lines=10> */
.L_x_15796:
        /* <DEDUP_REMOVED lines=12> */
.L_x_15805:
[----:B------:R-:W-:Y:S02]  /*159d0*/  IMAD.MOV.U32 R98, RZ, RZ, R2 ;  /* 0x000000ffff627224 */ /* 0x000fe400078e0002 */
.L_x_15806:
[----:B------:R-:W-:Y:S05]  /*159e0*/  BSYNC B0 ;  /* 0x0000000000007941 */ /* 0x000fea0003800000 */
.L_x_15804:
        /* <DEDUP_REMOVED lines=16> */
.L_x_15810:
[----:B------:R-:W-:Y:S05]  /*15af0*/  BSYNC B1 ;  /* 0x0000000000017941 */ /* 0x000fea0003800000 */
.L_x_15809:
        /* <DEDUP_REMOVED lines=43> */
.L_x_15808:
[----:B------:R-:W-:Y:S05]  /*15db0*/  BSYNC B0 ;  /* 0x0000000000007941 */ /* 0x000fea0003800000 */
.L_x_15807:
        /* <DEDUP_REMOVED lines=13> */
.L_x_15811:
        /* <DEDUP_REMOVED lines=12> */
.L_x_15814:
[----:B------:R-:W-:Y:S02]  /*15f50*/  MOV R98, R2 ;  /* 0x0000000200627202 */ /* 0x000fe40000000f00 */
.L_x_15815:
[----:B------:R-:W-:Y:S05]  /*15f60*/  BSYNC B0 ;  /* 0x0000000000007941 */ /* 0x000fea0003800000 */
.L_x_15813:
        /* <DEDUP_REMOVED lines=16> */
.L_x_15819:
[----:B------:R-:W-:Y:S05]  /*16070*/  BSYNC B1 ;  /* 0x0000000000017941 */ /* 0x000fea0003800000 */
.L_x_15818:
        /* <DEDUP_REMOVED lines=43> */
.L_x_15817:
[----:B------:R-:W-:Y:S05]  /*16330*/  BSYNC B0 ;  /* 0x0000000000007941 */ /* 0x000fea0003800000 */
.L_x_15816:
        /* <DEDUP_REMOVED lines=10> */
.L_x_15812:
        /* <DEDUP_REMOVED lines=12> */
.L_x_15821:
[----:B------:R-:W-:Y:S02]  /*164a0*/  IMAD.MOV.U32 R98, RZ, RZ, R2 ;  /* 0x000000ffff627224 */ /* 0x000fe400078e0002 */
.L_x_15822:
[----:B------:R-:W-:Y:S05]  /*164b0*/  BSYNC B0 ;  /* 0x0000000000007941 */ /* 0x000fea0003800000 */
.L_x_15820:
        /* <DEDUP_REMOVED lines=16> */
.L_x_15826:
[----:B------:R-:W-:Y:S05]  /*165c0*/  BSYNC B1 ;  /* 0x0000000000017941 */ /* 0x000fea0003800000 */
.L_x_15825:
        /* <DEDUP_REMOVED lines=43> */
.L_x_15824:
[----:B------:R-:W-:Y:S05]  /*16880*/  BSYNC B0 ;  /* 0x0000000000007941 */ /* 0x000fea0003800000 */
.L_x_15823:
        /* <DEDUP_REMOVED lines=13> */
.L_x_15827:
        /* <DEDUP_REMOVED lines=12> */
.L_x_15830:
[----:B------:R-:W-:Y:S02]  /*16a20*/  MOV R124, R2 ;  /* 0x00000002007c7202 */ /* 0x000fe40000000f00 */
.L_x_15831:
[----:B------:R-:W-:Y:S05]  /*16a30*/  BSYNC B0 ;  /* 0x0000000000007941 */ /* 0x000fea0003800000 */
.L_x_15829:
        /* <DEDUP_REMOVED lines=16> */
.L_x_15835:
[----:B------:R-:W-:Y:S05]  /*16b40*/  BSYNC B1 ;  /* 0x0000000000017941 */ /* 0x000fea0003800000 */
.L_x_15834:
        /* <DEDUP_REMOVED lines=43> */
.L_x_15833:
[----:B------:R-:W-:Y:S05]  /*16e00*/  BSYNC B0 ;  /* 0x0000000000007941 */ /* 0x000fea0003800000 */
.L_x_15832:
        /* <DEDUP_REMOVED lines=10> */
.L_x_15828:
        /* <DEDUP_REMOVED lines=51> */
[----:B------:R-:W-:Y:S02]  /*171e0*/  F2FP.PACK_AB R97, R139, R133 ;  /* 0x000000858b61723e */ /* 0x000fe400000000ff */
[----:B------:R-:W-:Y:S01]  /*171f0*/  F2FP.PACK_AB R96, R135, R131 ;  /* 0x000000838760723e */ /* 0x000fe200000000ff */
        /* <DEDUP_REMOVED lines=31> */
.L_x_15836:
[----:B0-----:R-:W-:Y:S01]  /*173f0*/  @!P1 IADD3 R103, R103, 0x4, RZ ;  /* 0x0000000467679810 */ /* 0x001fe20007ffe0ff */
[----:B------:R-:W-:Y:S01]  /*17400*/  FADD.FTZ R106, R106, R125 ;  /* 0x0000007d6a6a7221 */ /* 0x000fe20000010000 */
[----:B------:R-:W-:Y:S05]  /*17410*/  BRA.DIV ~URZ, `(.L_x_15837) ;  /* 0x000011927f007947 */ /* 0x000fea000b800000 */
[----:B------:R0:W1:Y:S02]  /*17420*/  SHFL.BFLY PT, R96, R106, 0x1, 0x1f ;  /* 0x0c201f006a607f89 */ /* 0x00006400000e0000 */
.L_x_15841:
        /* <DEDUP_REMOVED lines=84> */
.L_x_15842:
        /* <DEDUP_REMOVED lines=13> */
[----:B------:R-:W-:Y:S01]  /*17a40*/  @!P1 MOV R103, 0x400 ;  /* 0x0000040000679802 */ /* 0x000fe20000000f00 */
[----:B------:R-:W-:-:S03]  /*17a50*/  IMAD.MOV.U32 R104, RZ, RZ, c[0x0][0x1e0] ;  /* 0x00007800ff687624 */ /* 0x000fc600078e00ff */
        /* <DEDUP_REMOVED lines=30> */
[----:B------:R-:W-:Y:S01]  /*17c40*/  FMUL.FTZ R123, R130, R123 ;  /* 0x0000007b827b7220 */ /* 0x000fe20000410000 */
[----:B0-----:R-:W-:-:S03]  /*17c50*/  @!P0 MOV R106, 0x4 ;  /* 0x00000004006a8802 */ /* 0x001fc60000000f00 */
[----:B------:R-:W-:Y:S02]  /*17c60*/  FMUL.FTZ R123, R123, R147 ;  /* 0x000000937b7b7220 */ /* 0x000fe40000410000 */
        /* <DEDUP_REMOVED lines=42> */
[----:B------:R-:W-:Y:S01]  /*17f10*/  F2FP.PACK_AB R92, R97, R92 ;  /* 0x0000005c615c723e */ /* 0x000fe200000000ff */
        /* <DEDUP_REMOVED lines=11> */
[----:B------:R-:W-:Y:S01]  /*17fd0*/  F2FP.PACK_AB R98, R113, R98 ;  /* 0x000000627162723e */ /* 0x000fe200000000ff */
        /* <DEDUP_REMOVED lines=33> */
[----:B------:R-:W-:Y:S01]  /*181f0*/  F2FP.PACK_AB R97, R114, R97 ;  /* 0x000000617261723e */ /* 0x000fe200000000ff */
[----:B------:R-:W-:Y:S01]  /*18200*/  FFMA.FTZ R110, R27, R110, R59 ;  /* 0x0000006e1b6e7223 */ /* 0x000fe2000001003b */
[----:B------:R-:W-:Y:S01]  /*18210*/  F2FP.PACK_AB R101, R106, R101 ;  /* 0x000000656a65723e */ /* 0x000fe200000000ff */
[----:B------:R-:W-:Y:S01]  /*18220*/  FMUL.FTZ R122, R93, R122 ;  /* 0x0000007a5d7a7220 */ /* 0x000fe20000410000 */
[----:B------:R-:W-:Y:S01]  /*18230*/  LEA R114, P0, R19, c[0x0][0x208], 0x4 ;  /* 0x0000820013727a11 */ /* 0x000fe200078020ff */
[C---:B------:R-:W-:Y:S01]  /*18240*/  FMUL.FTZ R124, R93.reuse, R124 ;  /* 0x0000007c5d7c7220 */ /* 0x040fe20000410000 */
[----:B------:R-:W-:Y:S01]  /*18250*/  F2FP.PACK_AB R105, R110, R105 ;  /* 0x000000696e69723e */ /* 0x000fe200000000ff */
        /* <DEDUP_REMOVED lines=8> */
[----:B------:R-:W-:Y:S01]  /*182e0*/  F2FP.PACK_AB R100, R100, R113 ;  /* 0x000000716464723e */ /* 0x000fe200000000ff */
[C---:B------:R-:W-:Y:S02]  /*182f0*/  FMUL.FTZ R121, R93.reuse, R136 ;  /* 0x000000885d797220 */ /* 0x040fe40000410000 */
[C---:B------:R-:W-:Y:S01]  /*18300*/  FMUL.FTZ R118, R93.reuse, R118 ;  /* 0x000000765d767220 */ /* 0x040fe20000410000 */
[----:B------:R-:W-:Y:S01]  /*18310*/  F2FP.PACK_AB R106, R112, R127 ;  /* 0x0000007f706a723e */ /* 0x000fe200000000ff */
        /* <DEDUP_REMOVED lines=27> */
[----:B------:R-:W-:Y:S01]  /*184d0*/  IMAD.MOV.U32 R113, RZ, RZ, 0x10 ;  /* 0x00000010ff717424 */ /* 0x000fe200078e00ff */
[----:B------:R0:W-:Y:S01]  /*184e0*/  STG.E.128 [R114.64], R92 ;  /* 0x0000005c72007986 */ /* 0x0001e2000c101d06 */
[----:B------:R-:W-:Y:S01]  /*184f0*/  FFMA.FTZ R107, R22, R129, R54 ;  /* 0x00000081166b7223 */ /* 0x000fe20000010036 */
[----:B------:R-:W-:Y:S01]  /*18500*/  F2FP.PACK_AB R103, R148, R125 ;  /* 0x0000007d9467723e */ /* 0x000fe200000000ff */
[----:B------:R-:W-:-:S02]  /*18510*/  FFMA.FTZ R164, R23, R164, R55 ;  /* 0x000000a417a47223 */ /* 0x000fc40000010037 */
[----:B------:R-:W-:-:S03]  /*18520*/  IMAD.WIDE.U32 R110, R110, R113, c[0x0][0x208] ;  /* 0x000082006e6e7625 */ /* 0x000fc600078e0071 */
[----:B------:R-:W-:Y:S01]  /*18530*/  F2FP.PACK_AB R107, R164, R107 ;  /* 0x0000006ba46b723e */ /* 0x000fe200000000ff */
[----:B------:R-:W-:Y:S01]  /*18540*/  IMAD.WIDE.U32 R112, R112, R113, c[0x0][0x208] ;  /* 0x0000820070707625 */ /* 0x000fe200078e0071 */
[----:B------:R0:W-:Y:S04]  /*18550*/  STG.E.128 [R110.64], R96 ;  /* 0x000000606e007986 */ /* 0x0001e8000c101d06 */
[----:B------:R0:W-:Y:S04]  /*18560*/  STG.E.128 [R112.64], R100 ;  /* 0x0000006470007986 */ /* 0x0001e8000c101d06 */
[----:B------:R0:W-:Y:S02]  /*18570*/  STG.E.128 [R116.64], R104 ;  /* 0x0000006874007986 */ /* 0x0001e4000c101d06 */
[----:B0-----:R-:W-:Y:S01]  /*18580*/  @P0 CALL.REL.NOINC `(.L_x_15839) ;  /* 0x0000001000000944 */ /* 0x001fe20003c00000 */
[----:B------:R-:W-:Y:S05]  /*18590*/  BRA `(.L_x_15840) ;  /* 0xfffe82d000007947 */ /* 0x000fea000383ffff */
.L_x_15839:
[----:B------:R-:W-:Y:S05]  /*185a0*/  EXIT ;  /* 0x000000000000794d */ /* 0x000fea0003800000 */
.L_x_15837:
[----:B------:R-:W-:Y:S01]  /*185b0*/  IMAD.MOV.U32 R123, RZ, RZ, 0x1 ;  /* 0x00000001ff7b7424 */ /* 0x000fe200078e00ff */
[----:B------:R-:W-:Y:S01]  /*185c0*/  MOV R98, 0x18600 ;  /* 0x0001860000627802 */ /* 0x000fe20000000f00 */
[----:B------:R-:W-:-:S02]  /*185d0*/  IMAD.MOV.U32 R97, RZ, RZ, 0x1f ;  /* 0x0000001fff617424 */ /* 0x000fc400078e00ff */
[----:B------:R-:W-:Y:S02]  /*185e0*/  IMAD.MOV.U32 R104, RZ, RZ, -0x1 ;  /* 0xffffffffff687424 */ /* 0x000fe400078e00ff */
[----:B------:R-:W-:Y:S05]  /*185f0*/  CALL.REL.NOINC `($__internal_47_$__cuda_sm70_shflsync_bfly_p) ;  /* 0x0000079000007944 */ /* 0x000fea0003c00000 */
[----:B-1----:R-:W-:Y:S01]  /*18600*/  MOV R96, R123 ;  /* 0x0000007b00607202 */ /* 0x002fe20000000f00 */
[----:B0-----:R-:W-:Y:S05]  /*18610*/  BRA `(.L_x_15841) ;  /* 0xffffee1000007947 */ /* 0x001fea000383ffff */
.L_x_15838:
[----:B------:R-:W-:Y:S01]  /*18620*/  IMAD.MOV.U32 R123, RZ, RZ, 0x2 ;  /* 0x00000002ff7b7424 */ /* 0x000fe200078e00ff */
[----:B------:R-:W-:Y:S01]  /*18630*/  MOV R98, 0x18670 ;  /* 0x0001867000627802 */ /* 0x000fe20000000f00 */
[----:B------:R-:W-:Y:S02]  /*18640*/  IMAD.MOV.U32 R97, RZ, RZ, 0x1f ;  /* 0x0000001fff617424 */ /* 0x000fe400078e00ff */
[----:B------:R-:W-:Y:S02]  /*18650*/  IMAD.MOV.U32 R104, RZ, RZ, -0x1 ;  /* 0xffffffffff687424 */ /* 0x000fe400078e00ff */
[----:B------:R-:W-:Y:S05]  /*18660*/  CALL.REL.NOINC `($__internal_47_$__cuda_sm70_shflsync_bfly_p) ;  /* 0x0000072000007944 */ /* 0x000fea0003c00000 */
[----:B0-----:R-:W-:Y:S01]  /*18670*/  HFMA2.MMA R97, -RZ, RZ, 0, 1.847743988037109375e-06 ;  /* 0x0000001fff617435 */ /* 0x001fe200000001ff */
[----:B-1----:R-:W-:Y:S01]  /*18680*/  FADD.FTZ R106, R106, R123 ;  /* 0x0000007b6a6a7221 */ /* 0x002fe20000010000 */
[----:B------:R-:W-:Y:S01]  /*18690*/  MOV R98, 0x186d0 ;  /* 0x000186d000627802 */ /* 0x000fe20000000f00 */
[----:B------:R-:W-:Y:S02]  /*186a0*/  IMAD.MOV.U32 R123, RZ, RZ, 0x4 ;  /* 0x00000004ff7b7424 */ /* 0x000fe400078e00ff */
[----:B------:R-:W-:-:S02]  /*186b0*/  IMAD.MOV.U32 R104, RZ, RZ, -0x1 ;  /* 0xffffffffff687424 */ /* 0x000fc400078e00ff */
[----:B------:R-:W-:Y:S05]  /*186c0*/  CALL.REL.NOINC `($__internal_47_$__cuda_sm70_shflsync_bfly_p) ;  /* 0x000006c000007944 */ /* 0x000fea0003c00000 */
[----:B01----:R-:W-:Y:S01]  /*186d0*/  FADD.FTZ R106, R106, R123 ;  /* 0x0000007b6a6a7221 */ /* 0x003fe20000010000 */
[----:B------:R-:W-:Y:S01]  /*186e0*/  MOV R98, 0x18730 ;  /* 0x0001873000627802 */ /* 0x000fe20000000f00 */
[----:B------:R-:W-:-:S02]  /*186f0*/  IMAD.MOV.U32 R123, RZ, RZ, 0x8 ;  /* 0x00000008ff7b7424 */ /* 0x000fc400078e00ff */
[----:B------:R-:W-:Y:S02]  /*18700*/  IMAD.MOV.U32 R97, RZ, RZ, 0x1f ;  /* 0x0000001fff617424 */ /* 0x000fe400078e00ff */
[----:B------:R-:W-:Y:S02]  /*18710*/  IMAD.MOV.U32 R104, RZ, RZ, -0x1 ;  /* 0xffffffffff687424 */ /* 0x000fe400078e00ff */
[----:B------:R-:W-:Y:S05]  /*18720*/  CALL.REL.NOINC `($__internal_47_$__cuda_sm70_shflsync_bfly_p) ;  /* 0x0000066000007944 */ /* 0x000fea0003c00000 */
[----:B01----:R-:W-:Y:S01]  /*18730*/  FADD.FTZ R106, R106, R123 ;  /* 0x0000007b6a6a7221 */ /* 0x003fe20000010000 */
[----:B------:R-:W-:Y:S01]  /*18740*/  MOV R123, 0x10 ;  /* 0x00000010007b7802 */ /* 0x000fe20000000f00 */
[----:B------:R-:W-:Y:S01]  /*18750*/  IMAD.MOV.U32 R97, RZ, RZ, 0x1f ;  /* 0x0000001fff617424 */ /* 0x000fe200078e00ff */
[----:B------:R-:W-:Y:S01]  /*18760*/  MOV R98, 0x18790 ;  /* 0x0001879000627802 */ /* 0x000fe20000000f00 */
[----:B------:R-:W-:Y:S02]  /*18770*/  IMAD.MOV.U32 R104, RZ, RZ, -0x1 ;  /* 0xffffffffff687424 */ /* 0x000fe400078e00ff */
[----:B------:R-:W-:Y:S05]  /*18780*/  CALL.REL.NOINC `($__internal_47_$__cuda_sm70_shflsync_bfly_p) ;  /* 0x0000060000007944 */ /* 0x000fea0003c00000 */
        /* <DEDUP_REMOVED lines=70> */
[----:B------:R-:W-:Y:S05]  /*18bf0*/  CALL.REL.NOINC `($__internal_47_$__cuda_sm70_shflsync_bfly_p) ;  /* 0x0000019000007944 */ /* 0x000fea0003c00000 */
[----:B01----:R-:W-:Y:S01]  /*18c00*/  FADD.FTZ R106, R106, R123 ;  /* 0x0000007b6a6a7221 */ /* 0x003fe20000010000 */
[----:B------:R-:W-:Y:S01]  /*18c10*/  MOV R98, 0x18c60 ;  /* 0x00018c6000627802 */ /* 0x000fe20000000f00 */
[----:B------:R-:W-:Y:S02]  /*18c20*/  IMAD.MOV.U32 R123, RZ, RZ, 0x2 ;  /* 0x00000002ff7b7424 */ /* 0x000fe400078e00ff */
[----:B------:R-:W-:Y:S02]  /*18c30*/  IMAD.MOV.U32 R97, RZ, RZ, 0x1f ;  /* 0x0000001fff617424 */ /* 0x000fe400078e00ff */
[----:B------:R-:W-:Y:S02]  /*18c40*/  IMAD.MOV.U32 R104, RZ, RZ, -0x1 ;  /* 0xffffffffff687424 */ /* 0x000fe400078e00ff */
[----:B------:R-:W-:Y:S05]  /*18c50*/  CALL.REL.NOINC `($__internal_47_$__cuda_sm70_shflsync_bfly_p) ;  /* 0x0000013000007944 */ /* 0x000fea0003c00000 */
[----:B0-----:R-:W-:Y:S01]  /*18c60*/  HFMA2.MMA R97, -RZ, RZ, 0, 1.847743988037109375e-06 ;  /* 0x0000001fff617435 */ /* 0x001fe200000001ff */
[----:B-1----:R-:W-:Y:S01]  /*18c70*/  FADD.FTZ R106, R106, R123 ;  /* 0x0000007b6a6a7221 */ /* 0x002fe20000010000 */
[----:B------:R-:W-:Y:S01]  /*18c80*/  MOV R98, 0x18cc0 ;  /* 0x00018cc000627802 */ /* 0x000fe20000000f00 */
[----:B------:R-:W-:-:S02]  /*18c90*/  IMAD.MOV.U32 R123, RZ, RZ, 0x4 ;  /* 0x00000004ff7b7424 */ /* 0x000fc400078e00ff */
[----:B------:R-:W-:Y:S02]  /*18ca0*/  IMAD.MOV.U32 R104, RZ, RZ, -0x1 ;  /* 0xffffffffff687424 */ /* 0x000fe400078e00ff */
[----:B------:R-:W-:Y:S05]  /*18cb0*/  CALL.REL.NOINC `($__internal_47_$__cuda_sm70_shflsync_bfly_p) ;  /* 0x000000d000007944 */ /* 0x000fea0003c00000 */
[----:B01----:R-:W-:Y:S01]  /*18cc0*/  FADD.FTZ R106, R106, R123 ;  /* 0x0000007b6a6a7221 */ /* 0x003fe20000010000 */
[----:B------:R-:W-:Y:S01]  /*18cd0*/  MOV R98, 0x18d20 ;  /* 0x00018d2000627802 */ /* 0x000fe20000000f00 */
[----:B------:R-:W-:Y:S02]  /*18ce0*/  IMAD.MOV.U32 R123, RZ, RZ, 0x8 ;  /* 0x00000008ff7b7424 */ /* 0x000fe400078e00ff */
[----:B------:R-:W-:Y:S02]  /*18cf0*/  IMAD.MOV.U32 R97, RZ, RZ, 0x1f ;  /* 0x0000001fff617424 */ /* 0x000fe400078e00ff */
[----:B------:R-:W-:Y:S02]  /*18d00*/  IMAD.MOV.U32 R104, RZ, RZ, -0x1 ;  /* 0xffffffffff687424 */ /* 0x000fe400078e00ff */
[----:B------:R-:W-:Y:S05]  /*18d10*/  CALL.REL.NOINC `($__internal_47_$__cuda_sm70_shflsync_bfly_p) ;  /* 0x0000007000007944 */ /* 0x000fea0003c00000 */
[----:B01----:R-:W-:Y:S01]  /*18d20*/  FADD.FTZ R106, R106, R123 ;  /* 0x0000007b6a6a7221 */ /* 0x003fe20000010000 */
[----:B------:R-:W-:Y:S01]  /*18d30*/  MOV R123, 0x10 ;  /* 0x00000010007b7802 */ /* 0x000fe20000000f00 */
[----:B------:R-:W-:Y:S01]  /*18d40*/  IMAD.MOV.U32 R97, RZ, RZ, 0x1f ;  /* 0x0000001fff617424 */ /* 0x000fe200078e00ff */
[----:B------:R-:W-:Y:S01]  /*18d50*/  MOV R98, 0x18d80 ;  /* 0x00018d8000627802 */ /* 0x000fe20000000f00 */
[----:B------:R-:W-:-:S02]  /*18d60*/  IMAD.MOV.U32 R104, RZ, RZ, -0x1 ;  /* 0xffffffffff687424 */ /* 0x000fc400078e00ff */
[----:B------:R-:W-:Y:S05]  /*18d70*/  CALL.REL.NOINC `($__internal_47_$__cuda_sm70_shflsync_bfly_p) ;  /* 0x0000001000007944 */ /* 0x000fea0003c00000 */
[----:B01----:R-:W-:Y:S05]  /*18d80*/  BRA `(.L_x_15842) ;  /* 0xffffebe000007947 */ /* 0x003fea000383ffff */
        .weak           $__internal_47_$__cuda_sm70_shflsync_bfly_p
        .type           $__internal_47_$__cuda_sm70_shflsync_bfly_p,@function
        .size           $__internal_47_$__cuda_sm70_shflsync_bfly_p,(.L_x_26507 - $__internal_47_$__cuda_sm70_shflsync_bfly_p)
$__internal_47_$__cuda_sm70_shflsync_bfly_p:
[----:B------:R-:W-:Y:S01]  /*18d90*/  IMAD.MOV.U32 R99, RZ, RZ, 0x0 ;  /* 0x00000000ff637424 */ /* 0x000fe200078e00ff */
[----:B------:R-:W-:Y:S04]  /*18da0*/  WARPSYNC R104 ;  /* 0x0000006800007348 */ /* 0x000fe80003800000 */
[----:B------:R0:W1:Y:S01]  /*18db0*/  SHFL.BFLY PT, R123, R106, R123, R97 ;  /* 0x0c00007b6a7b7389 */ /* 0x00006200000e0061 */
[----:B------:R-:W-:Y:S05]  /*18dc0*/  RET.REL.NODEC R98 `(_ZN10layer_norm31ln_parallel_residual_fwd_kernelINS_13Kernel_traitsIf6__halfS2_S2_fjLj4096ELj1ELj1ELj4ELj16ENS_18Kernel_traits_baseILj4096EfS2_S2_S2_fjLj128EEEEELb1ELb1ELb1EEEvNS_9FwdParamsE) ;  /* 0xfffe723062007950 */ /* 0x000fea0003c3ffff */
.L_x_15843:
        /* <DEDUP_REMOVED lines=11> */
.L_x_26507:


//--------------------- .text._ZN10layer_norm31ln_parallel_residual_fwd_kernelINS_13Kernel_traitsI6__halfS2_fS2_fjLj4096ELj1ELj1ELj4ELj16ENS_18Kernel_traits_baseILj4096ES2_S2_fS2_fjLj128EEEEELb0ELb0ELb0EEEvNS_9FwdParamsE --------------------------
	.section	.text._ZN10layer_norm31ln_parallel_residual_fwd_kernelINS_13Kernel_traitsI6__halfS2_fS2_fjLj4096ELj1ELj1ELj4ELj16ENS_18Kernel_traits_baseILj4096ES2_S2_fS2_fjLj128EEEEELb0ELb0ELb0EEEvNS_9FwdParamsE,"ax",@progbits
	.sectioninfo	@"SHI_REGISTERS=203"
	.align	128
        .global         _ZN10layer_norm31ln_parallel_residual_fwd_kernelINS_13Kernel_traitsI6__halfS2_fS2_fjLj4096ELj1ELj1ELj4ELj16ENS_18Kernel_traits_baseILj4096ES2_S2_fS2_fjLj128EEEEELb0ELb0ELb0EEEvNS_9FwdParamsE
        .type           _ZN10layer_norm31ln_parallel_residual_fwd_kernelINS_13Kernel_traitsI6__halfS2_fS2_fjLj4096ELj1ELj1ELj4ELj16ENS_18Kernel_traits_baseILj4096ES2_S2_fS2_fjLj128EEEEELb0ELb0ELb0EEEvNS_9FwdParamsE,@function
        .size           _ZN10layer_norm31ln_parallel_residual_fwd_kernelINS_13Kernel_traitsI6__halfS2_fS2_fjLj4096ELj1ELj1ELj4ELj16ENS_18Kernel_traits_baseILj4096ES2_S2_fS2_fjLj128EEEEELb0ELb0ELb0EEEvNS_9FwdParamsE,(.L_x_26508 - _ZN10layer_norm31ln_parallel_residual_fwd_kernelINS_13Kernel_traitsI6__halfS2_fS2_fjLj4096ELj1ELj1ELj4ELj16ENS_18Kernel_traits_baseILj4096ES2_S2_fS2_fjLj128EEEEELb0ELb0ELb0EEEvNS_9FwdParamsE)
        .other          _ZN10layer_norm31ln_parallel_residual_fwd_kernelINS_13Kernel_traitsI6__halfS2_fS2_fjLj4096ELj1ELj1ELj4ELj16ENS_18Kernel_traits_baseILj4096ES2_S2_fS2_fjLj128EEEEELb0ELb0ELb0EEEvNS_9FwdParamsE,@"STO_CUDA_ENTRY STV_DEFAULT"
_ZN10layer_norm31ln_parallel_residual_fwd_kernelINS_13Kernel_traitsI6__halfS2_fS2_fjLj4096ELj1ELj1ELj4ELj16ENS_18Kernel_traits_baseILj4096ES2_S2_fS2_fjLj128EEEEELb0ELb0ELb0EEEvNS_9FwdParamsE:
.text._ZN10layer_norm31ln_parallel_residual_fwd_kernelINS_13Kernel_traitsI6__halfS2_fS2_fjLj4096ELj1ELj1ELj4ELj16ENS_18Kernel_traits_baseILj4096ES2_S2_fS2_fjLj128EEEEELb0ELb0ELb0EEEvNS_9FwdParamsE:
        /* <DEDUP_REMOVED lines=38> */
.L_x_15845:
[----:B0-----:R-:W-:Y:S05]  /*0260*/  BSYNC B0 ;  /* 0x0000000000007941 */ /* 0x001fea0003800000 */
.L_x_15844:
        /* <DEDUP_REMOVED lines=25> */
.L_x_15847:
[----:B------:R-:W-:Y:S05]  /*0400*/  BSYNC B0 ;  /* 0x0000000000007941 */ /* 0x000fea0003800000 */
.L_x_15846:
        /* <DEDUP_REMOVED lines=25> */
.L_x_15849:
[----:B------:R-:W-:Y:S05]  /*05a0*/  BSYNC B0 ;  /* 0x0000000000007941 */ /* 0x000fea0003800000 */
.L_x_15848:
        /* <DEDUP_REMOVED lines=24> */
.L_x_15851:
[----:B0-----:R-:W-:Y:S05]  /*0730*/  BSYNC B0 ;  /* 0x0000000000007941 */ /* 0x001fea0003800000 */
.L_x_15850:
[----:B------:R-:W0:Y:S02]  /*0740*/  S2UR UR6, SR_CTAID.X ;  /* 0x00000000000679c3 */ /* 0x000e240000002500 */
[----:B0-----:R-:W-:-:S04]  /*0750*/  LEA.HI R189, R0, UR6, RZ, 0x19 ;  /* 0x0000000600bd7c11 */ /* 0x001fc8000f8fc8ff */
[----:B------:R-:W-:-:S13]  /*0760*/  ISETP.GE.AND P0, PT, R189, c[0x0][0x164], PT ;  /* 0x00005900bd007a0c */ /* 0x000fda0003f06270 */
[----:B------:R-:W-:Y:S05]  /*0770*/  @P0 EXIT ;  /* 0x000000000000094d */ /* 0x000fea0003800000 */
[----:B------:R-:W-:Y:S01]  /*0780*/  SHF.R.S32.HI R88, RZ, 0x3, R88 ;  /* 0x00000003ff587819 */ /* 0x000fe20000011458 */
[--C-:B-----5:R-:W-:Y:S01]  /*0790*/  HADD2.F32 R136, -RZ, R69.reuse.H0_H0 ;  /* 0x20000045ff887230 */ /* 0x120fe20000004100 */
[----:B------:R-:W-:Y:S01]  /*07a0*/  HFMA2.MMA R188, -RZ, RZ, 0, 5.9604644775390625e-08 ;  /* 0x00000001ffbc7435 */ /* 0x000fe200000001ff */
[----:B------:R-:W-:Y:S01]  /*07b0*/  HADD2.F32 R139, -RZ, R69.H1_H1 ;  /* 0x30000045ff8b7230 */ /* 0x000fe20000004100 */
[----:B------:R-:W-:Y:S01]  /*07c0*/  LOP3.LUT R69, R0, 0x60, RZ, 0xc0, !PT ;  /* 0x0000006000457812 */ /* 0x000fe200078ec0ff */
[--C-:B------:R-:W-:Y:S01]  /*07d0*/  HADD2.F32 R154, -RZ, R56.reuse.H0_H0 ;  /* 0x20000038ff9a7230 */ /* 0x100fe20000004100 */
[----:B------:R-:W-:Y:S01]  /*07e0*/  ULDC.U8 UR6, c[0x0][0x1f0] ;  /* 0x00007c0000067ab9 */ /* 0x000fe20000000000 */
        /* <DEDUP_REMOVED lines=70> */
[----:B------:R-:W-:Y:S02]  /*0c50*/  HADD2.F32 R51, -RZ, R104.H0_H0 ;  /* 0x20000068ff337230 */ /* 0x000fe40000004100 */
[----:B------:R-:W-:Y:S02]  /*0c60*/  HADD2.F32 R105, -RZ, R106.H0_H0 ;  /* 0x2000006aff697230 */ /* 0x000fe40000004100 */
[----:B------:R-:W-:-:S02]  /*0c70*/  HADD2.F32 R110, -RZ, R107.H0_H0 ;  /* 0x2000006bff6e7230 */ /* 0x000fc40000004100 */
[----:B------:R-:W-:Y:S02]  /*0c80*/  HADD2.F32 R104, -RZ, R104.H1_H1 ;  /* 0x30000068ff687230 */ /* 0x000fe40000004100 */
        /* <DEDUP_REMOVED lines=68> */
.L_x_15935:
        /* <DEDUP_REMOVED lines=23> */
[----:B------:R-:W-:Y:S01]  /*1240*/  ISETP.NE.AND.EX P5, PT, RZ, c[0x0][0x17c], PT, P5 ;  /* 0x00005f00ff007a0c */ /* 0x000fe20003fa5350 */
[----:B--2---:R-:W-:-:S12]  /*1250*/  HADD2.F32 R64, -RZ, R68.H0_H0 ;  /* 0x20000044ff407230 */ /* 0x004fd80000004100 */
[----:B------:R-:W-:Y:S05]  /*1260*/  @P5 BRA `(.L_x_15854) ;  /* 0x0000003000005947 */ /* 0x000fea0003800000 */
[----:B0-----:R-:W-:Y:S05]  /*1270*/  @!P0 BRA `(.L_x_15855) ;  /* 0x0000005000008947 */ /* 0x001fea0003800000 */
[----:B-----5:R-:W-:Y:S01]  /*1280*/  FADD.FTZ R64, R56, R64 ;  /* 0x0000004038407221 */ /* 0x020fe20000010000 */
[----:B------:R-:W-:Y:S05]  /*1290*/  BRA `(.L_x_15855) ;  /* 0x0000003000007947 */ /* 0x000fea0003800000 */
.L_x_15854:
[----:B0----5:R-:W-:-:S05]  /*12a0*/  HADD2.F32 R65, -RZ, R52.H0_H0 ;  /* 0x20000034ff417230 */ /* 0x021fca0000004100 */
[----:B------:R-:W-:-:S04]  /*12b0*/  FADD.FTZ R64, R65, R64 ;  /* 0x0000004041407221 */ /* 0x000fc80000010000 */
[----:B------:R-:W-:Y:S02]  /*12c0*/  @P0 FADD.FTZ R64, R56, R64 ;  /* 0x0000004038400221 */ /* 0x000fe40000010000 */
.L_x_15855:
[----:B------:R-:W-:Y:S01]  /*12d0*/  HADD2.F32 R65, -RZ, R68.H1_H1 ;  /* 0x30000044ff417230 */ /* 0x000fe20000004100 */
[----:B------:R-:W-:Y:S05]  /*12e0*/  @P5 BRA `(.L_x_15856) ;  /* 0x0000003000005947 */ /* 0x000fea0003800000 */
[----:B------:R-:W-:Y:S05]  /*12f0*/  @!P0 BRA `(.L_x_15857) ;  /* 0x0000005000008947 */ /* 0x000fea0003800000 */
[----:B-----5:R-:W-:Y:S01]  /*1300*/  FADD.FTZ R65, R57, R65 ;  /* 0x0000004139417221 */ /* 0x020fe20000010000 */
[----:B------:R-:W-:Y:S05]  /*1310*/  BRA `(.L_x_15857) ;  /* 0x0000003000007947 */ /* 0x000fea0003800000 */
.L_x_15856:
[----:B-----5:R-:W-:-:S05]  /*1320*/  HADD2.F32 R66, -RZ, R52.H1_H1 ;  /* 0x30000034ff427230 */ /* 0x020fca0000004100 */
[----:B------:R-:W-:-:S04]  /*1330*/  FADD.FTZ R65, R66, R65 ;  /* 0x0000004142417221 */ /* 0x000fc80000010000 */
[----:B------:R-:W-:Y:S02]  /*1340*/  @P0 FADD.FTZ R65, R57, R65 ;  /* 0x0000004139410221 */ /* 0x000fe40000010000 */
.L_x_15857:
[----:B------:R-:W-:Y:S01]  /*1350*/  HADD2.F32 R66, -RZ, R69.H0_H0 ;  /* 0x20000045ff427230 */ /* 0x000fe20000004100 */
[----:B------:R-:W-:Y:S05]  /*1360*/  @P5 BRA `(.L_x_15858) ;  /* 0x0000003000005947 */ /* 0x000fea0003800000 */
[----:B------:R-:W-:Y:S05]  /*1370*/  @!P0 BRA `(.L_x_15859) ;  /* 0x0000005000008947 */ /* 0x000fea0003800000 */
[----:B-----5:R-:W-:Y:S01]  /*1380*/  FADD.FTZ R66, R58, R66 ;  /* 0x000000423a427221 */ /* 0x020fe20000010000 */
[----:B------:R-:W-:Y:S05]  /*1390*/  BRA `(.L_x_15859) ;  /* 0x0000003000007947 */ /* 0x000fea0003800000 */
.L_x_15858:
[----:B-----5:R-:W-:-:S05]  /*13a0*/  HADD2.F32 R67, -RZ, R53.H0_H0 ;  /* 0x20000035ff437230 */ /* 0x020fca0000004100 */
[----:B------:R-:W-:-:S04]  /*13b0*/  FADD.FTZ R66, R67, R66 ;  /* 0x0000004243427221 */ /* 0x000fc80000010000 */
[----:B------:R-:W-:Y:S02]  /*13c0*/  @P0 FADD.FTZ R66, R58, R66 ;  /* 0x000000423a420221 */ /* 0x000fe40000010000 */
.L_x_15859:
[----:B------:R-:W-:Y:S01]  /*13d0*/  HADD2.F32 R67, -RZ, R69.H1_H1 ;  /* 0x30000045ff437230 */ /* 0x000fe20000004100 */
[----:B------:R-:W-:Y:S05]  /*13e0*/  @P5 BRA `(.L_x_15860) ;  /* 0x0000003000005947 */ /* 0x000fea0003800000 */
[----:B------:R-:W-:Y:S05]  /*13f0*/  @!P0 BRA `(.L_x_15861) ;  /* 0x0000005000008947 */ /* 0x000fea0003800000 */
[----:B-----5:R-:W-:Y:S01]  /*1400*/  FADD.FTZ R67, R59, R67 ;  /* 0x000000433b437221 */ /* 0x020fe20000010000 */
[----:B------:R-:W-:Y:S05]  /*1410*/  BRA `(.L_x_15861) ;  /* 0x0000003000007947 */ /* 0x000fea0003800000 */
.L_x_15860:
[----:B-----5:R-:W-:-:S05]  /*1420*/  HADD2.F32 R68, -RZ, R53.H1_H1 ;  /* 0x30000035ff447230 */ /* 0x020fca0000004100 */
[----:B------:R-:W-:-:S04]  /*1430*/  FADD.FTZ R67, R68, R67 ;  /* 0x0000004344437221 */ /* 0x000fc80000010000 */
[----:B------:R-:W-:Y:S02]  /*1440*/  @P0 FADD.FTZ R67, R59, R67 ;  /* 0x000000433b430221 */ /* 0x000fe40000010000 */
.L_x_15861:
[----:B------:R-:W-:Y:S01]  /*1450*/  HADD2.F32 R68, -RZ, R70.H0_H0 ;  /* 0x20000046ff447230 */ /* 0x000fe20000004100 */
[----:B------:R-:W-:Y:S05]  /*1460*/  @P5 BRA `(.L_x_15862) ;  /* 0x0000003000005947 */ /* 0x000fea0003800000 */
[----:B------:R-:W-:Y:S05]  /*1470*/  @!P0 BRA `(.L_x_15863) ;  /* 0x0000005000008947 */ /* 0x000fea0003800000 */
[----:B-----5:R-:W-:Y:S01]  /*1480*/  FADD.FTZ R68, R60, R68 ;  /* 0x000000443c447221 */ /* 0x020fe20000010000 */
[----:B------:R-:W-:Y:S05]  /*1490*/  BRA `(.L_x_15863) ;  /* 0x0000003000007947 */ /* 0x000fea0003800000 */
.L_x_15862:
[----:B-----5:R-:W-:-:S05]  /*14a0*/  HADD2.F32 R69, -RZ, R54.H0_H0 ;  /* 0x20000036ff457230 */ /* 0x020fca0000004100 */
[----:B------:R-:W-:-:S04]  /*14b0*/  FADD.FTZ R68, R69, R68 ;  /* 0x0000004445447221 */ /* 0x000fc80000010000 */
[----:B------:R-:W-:Y:S02]  /*14c0*/  @P0 FADD.FTZ R68, R60, R68 ;  /* 0x000000443c440221 */ /* 0x000fe40000010000 */
.L_x_15863:
[----:B------:R-:W-:Y:S01]  /*14d0*/  HADD2.F32 R69, -RZ, R70.H1_H1 ;  /* 0x30000046ff457230 */ /* 0x000fe20000004100 */
[----:B------:R-:W-:Y:S05]  /*14e0*/  @P5 BRA `(.L_x_15864) ;  /* 0x0000003000005947 */ /* 0x000fea0003800000 */
[----:B------:R-:W-:Y:S05]  /*14f0*/  @!P0 BRA `(.L_x_15865) ;  /* 0x0000005000008947 */ /* 0x000fea0003800000 */
[----:B-----5:R-:W-:Y:S01]  /*1500*/  FADD.FTZ R69, R61, R69 ;  /* 0x000000453d457221 */ /* 0x020fe20000010000 */
[----:B------:R-:W-:Y:S05]  /*1510*/  BRA `(.L_x_15865) ;  /* 0x0000003000007947 */ /* 0x000fea0003800000 */
.L_x_15864:
[----:B-----5:R-:W-:-:S05]  /*1520*/  HADD2.F32 R70, -RZ, R54.H1_H1 ;  /* 0x30000036ff467230 */ /* 0x020fca0000004100 */
[----:B------:R-:W-:-:S04]  /*1530*/  FADD.FTZ R69, R70, R69 ;  /* 0x0000004546457221 */ /* 0x000fc80000010000 */
[----:B------:R-:W-:Y:S02]  /*1540*/  @P0 FADD.FTZ R69, R61, R69 ;  /* 0x000000453d450221 */ /* 0x000fe40000010000 */
.L_x_15865:
[----:B------:R-:W-:Y:S01]  /*1550*/  HADD2.F32 R70, -RZ, R71.H0_H0 ;  /* 0x20000047ff467230 */ /* 0x000fe20000004100 */
[----:B------:R-:W-:Y:S05]  /*1560*/  @P5 BRA `(.L_x_15866) ;  /* 0x0000003000005947 */ /* 0x000fea0003800000 */
[----:B------:R-:W-:Y:S05]  /*1570*/  @!P0 BRA `(.L_x_15867) ;  /* 0x0000005000008947 */ /* 0x000fea0003800000 */
[----:B-----5:R-:W-:Y:S01]  /*1580*/  FADD.FTZ R70, R62, R70 ;  /* 0x000000463e467221 */ /* 0x020fe20000010000 */
[----:B------:R-:W-:Y:S05]  /*1590*/  BRA `(.L_x_15867) ;  /* 0x0000003000007947 */ /* 0x000fea0003800000 */
.L_x_15866:
[----:B-----5:R-:W-:-:S05]  /*15a0*/  HADD2.F32 R97, -RZ, R55.H0_H0 ;  /* 0x20000037ff617230 */ /* 0x020fca0000004100 */
[----:B------:R-:W-:-:S04]  /*15b0*/  FADD.FTZ R70, R97, R70 ;  /* 0x0000004661467221 */ /* 0x000fc80000010000 */
[----:B------:R-:W-:Y:S02]  /*15c0*/  @P0 FADD.FTZ R70, R62, R70 ;  /* 0x000000463e460221 */ /* 0x000fe40000010000 */
.L_x_15867:
[----:B------:R-:W-:Y:S01]  /*15d0*/  HADD2.F32 R71, -RZ, R71.H1_H1 ;  /* 0x30000047ff477230 */ /* 0x000fe20000004100 */
[----:B------:R-:W-:Y:S05]  /*15e0*/  @P5 BRA `(.L_x_15868) ;  /* 0x0000003000005947 */ /* 0x000fea0003800000 */
[----:B------:R-:W-:Y:S05]  /*15f0*/  @!P0 BRA `(.L_x_15869) ;  /* 0x0000005000008947 */ /* 0x000fea0003800000 */
[----:B-----5:R-:W-:Y:S01]  /*1600*/  FADD.FTZ R71, R63, R71 ;  /* 0x000000473f477221 */ /* 0x020fe20000010000 */
[----:B------:R-:W-:Y:S05]  /*1610*/  BRA `(.L_x_15869) ;  /* 0x0000003000007947 */ /* 0x000fea0003800000 */
.L_x_15868:
[----:B-----5:R-:W-:-:S05]  /*1620*/  HADD2.F32 R96, -RZ, R55.H1_H1 ;  /* 0x30000037ff607230 */ /* 0x020fca0000004100 */
[----:B------:R-:W-:-:S04]  /*1630*/  FADD.FTZ R71, R96, R71 ;  /* 0x0000004760477221 */ /* 0x000fc80000010000 */
[----:B------:R-:W-:Y:S02]  /*1640*/  @P0 FADD.FTZ R71, R63, R71 ;  /* 0x000000473f470221 */ /* 0x000fe40000010000 */
.L_x_15869:
[C---:B------:R-:W-:Y:S02]  /*1650*/  LEA R96, P0, R191.reuse, c[0x0][0x188], 0x5 ;  /* 0x00006200bf607a11 */ /* 0x040fe400078028ff */
[C---:B------:R-:W-:Y:S02]  /*1660*/  IADD3 R98, R191.reuse, 0x80, RZ ;  /* 0x00000080bf627810 */ /* 0x040fe40007ffe0ff */
[----:B------:R-:W-:-:S05]  /*1670*/  LEA.HI.X R97, R191, c[0x0][0x18c], RZ, 0x5, P0 ;  /* 0x00006300bf617a11 */ /* 0x000fca00000f2cff */
[----:B------:R0:W-:Y:S04]  /*1680*/  STG.E.128 [R96.64], R64 ;  /* 0x0000004060007986 */ /* 0x0001e8000c101d04 */
[----:B------:R0:W-:Y:S02]  /*1690*/  STG.E.128 [R96.64+0x10], R68 ;  /* 0x0000104460007986 */ /* 0x0001e4000c101d04 */
.L_x_15853:
[----:B------:R-:W-:Y:S05]  /*16a0*/  BSYNC B0 ;  /* 0x0000000000007941 */ /* 0x000fea0003800000 */
.L_x_15852:
        /* <DEDUP_REMOVED lines=11> */
[----:B0-----:R-:W-:-:S03]  /*1760*/  @P0 LEA R96, P6, R98, c[0x0][0x180], 0x5 ;  /* 0x0000600062600a11 */ /* 0x001fc600078c28ff */
[----:B-----5:R0:W5:Y:S01]  /*1770*/  @P5 LDG.E.128 R52, [R74.64] ;  /* 0x000000044a345981 */ /* 0x020162000c1e1d00 */
        /* <DEDUP_REMOVED lines=10> */
.L_x_15872:
[----:B0----5:R-:W-:-:S05]  /*1820*/  HADD2.F32 R73, -RZ, R52.H0_H0 ;  /* 0x20000034ff497230 */ /* 0x021fca0000004100 */
[----:B------:R-:W-:-:S04]  /*1830*/  FADD.FTZ R72, R73, R72 ;  /* 0x0000004849487221 */ /* 0x000fc80000010000 */
[----:B------:R-:W-:Y:S02]  /*1840*/  @P0 FADD.FTZ R72, R56, R72 ;  /* 0x0000004838480221 */ /* 0x000fe40000010000 */
.L_x_15873:
[----:B------:R-:W-:Y:S01]  /*1850*/  HADD2.F32 R73, -RZ, R76.H1_H1 ;  /* 0x3000004cff497230 */ /* 0x000fe20000004100 */
[----:B------:R-:W-:Y:S05]  /*1860*/  @P5 BRA `(.L_x_15874) ;  /* 0x0000003000005947 */ /* 0x000fea0003800000 */
[----:B------:R-:W-:Y:S05]  /*1870*/  @!P0 BRA `(.L_x_15875) ;  /* 0x0000005000008947 */ /* 0x000fea0003800000 */
[----:B-----5:R-:W-:Y:S01]  /*1880*/  FADD.FTZ R73, R57, R73 ;  /* 0x0000004939497221 */ /* 0x020fe20000010000 */
[----:B------:R-:W-:Y:S05]  /*1890*/  BRA `(.L_x_15875) ;  /* 0x0000003000007947 */ /* 0x000fea0003800000 */
.L_x_15874:
[----:B-----5:R-:W-:-:S05]  /*18a0*/  HADD2.F32 R74, -RZ, R52.H1_H1 ;  /* 0x30000034ff4a7230 */ /* 0x020fca0000004100 */
[----:B------:R-:W-:-:S04]  /*18b0*/  FADD.FTZ R73, R74, R73 ;  /* 0x000000494a497221 */ /* 0x000fc80000010000 */
[----:B------:R-:W-:Y:S02]  /*18c0*/  @P0 FADD.FTZ R73, R57, R73 ;  /* 0x0000004939490221 */ /* 0x000fe40000010000 */
.L_x_15875:
[----:B------:R-:W-:Y:S01]  /*18d0*/  HADD2.F32 R74, -RZ, R77.H0_H0 ;  /* 0x2000004dff4a7230 */ /* 0x000fe20000004100 */
[----:B------:R-:W-:Y:S05]  /*18e0*/  @P5 BRA `(.L_x_15876) ;  /* 0x0000003000005947 */ /* 0x000fea0003800000 */
[----:B------:R-:W-:Y:S05]  /*18f0*/  @!P0 BRA `(.L_x_15877) ;  /* 0x0000005000008947 */ /* 0x000fea0003800000 */
[----:B-----5:R-:W-:Y:S01]  /*1900*/  FADD.FTZ R74, R58, R74 ;  /* 0x0000004a3a4a7221 */ /* 0x020fe20000010000 */
[----:B------:R-:W-:Y:S05]  /*1910*/  BRA `(.L_x_15877) ;  /* 0x0000003000007947 */ /* 0x000fea0003800000 */
.L_x_15876:
[----:B-----5:R-:W-:-:S05]  /*1920*/  HADD2.F32 R75, -RZ, R53.H0_H0 ;  /* 0x20000035ff4b7230 */ /* 0x020fca0000004100 */
[----:B------:R-:W-:-:S04]  /*1930*/  FADD.FTZ R74, R75, R74 ;  /* 0x0000004a4b4a7221 */ /* 0x000fc80000010000 */
[----:B------:R-:W-:Y:S02]  /*1940*/  @P0 FADD.FTZ R74, R58, R74 ;  /* 0x0000004a3a4a0221 */ /* 0x000fe40000010000 */
.L_x_15877:
[----:B------:R-:W-:Y:S01]  /*1950*/  HADD2.F32 R75, -RZ, R77.H1_H1 ;  /* 0x3000004dff4b7230 */ /* 0x000fe20000004100 */
[----:B------:R-:W-:Y:S05]  /*1960*/  @P5 BRA `(.L_x_15878) ;  /* 0x0000003000005947 */ /* 0x000fea0003800000 */
[----:B------:R-:W-:Y:S05]  /*1970*/  @!P0 BRA `(.L_x_15879) ;  /* 0x0000005000008947 */ /* 0x000fea0003800000 */
[----:B-----5:R-:W-:Y:S01]  /*1980*/  FADD.FTZ R75, R59, R75 ;  /* 0x0000004b3b4b7221 */ /* 0x020fe20000010000 */
[----:B------:R-:W-:Y:S05]  /*1990*/  BRA `(.L_x_15879) ;  /* 0x0000003000007947 */ /* 0x000fea0003800000 */
.L_x_15878:
[----:B-----5:R-:W-:-:S05]  /*19a0*/  HADD2.F32 R76, -RZ, R53.H1_H1 ;  /* 0x30000035ff4c7230 */ /* 0x020fca0000004100 */
[----:B------:R-:W-:-:S04]  /*19b0*/  FADD.FTZ R75, R76, R75 ;  /* 0x0000004b4c4b7221 */ /* 0x000fc80000010000 */
[----:B------:R-:W-:Y:S02]  /*19c0*/  @P0 FADD.FTZ R75, R59, R75 ;  /* 0x0000004b3b4b0221 */ /* 0x000fe40000010000 */
.L_x_15879:
[----:B------:R-:W-:Y:S01]  /*19d0*/  HADD2.F32 R76, -RZ, R78.H0_H0 ;  /* 0x2000004eff4c7230 */ /* 0x000fe20000004100 */
[----:B------:R-:W-:Y:S05]  /*19e0*/  @P5 BRA `(.L_x_15880) ;  /* 0x0000003000005947 */ /* 0x000fea0003800000 */
[----:B------:R-:W-:Y:S05]  /*19f0*/  @!P0 BRA `(.L_x_15881) ;  /* 0x0000005000008947 */ /* 0x000fea0003800000 */
[----:B-----5:R-:W-:Y:S01]  /*1a00*/  FADD.FTZ R76, R60, R76 ;  /* 0x0000004c3c4c7221 */ /* 0x020fe20000010000 */
[----:B------:R-:W-:Y:S05]  /*1a10*/  BRA `(.L_x_15881) ;  /* 0x0000003000007947 */ /* 0x000fea0003800000 */
.L_x_15880:
[----:B-----5:R-:W-:-:S05]  /*1a20*/  HADD2.F32 R77, -RZ, R54.H0_H0 ;  /* 0x20000036ff4d7230 */ /* 0x020fca0000004100 */
[----:B------:R-:W-:-:S04]  /*1a30*/  FADD.FTZ R76, R77, R76 ;  /* 0x0000004c4d4c7221 */ /* 0x000fc80000010000 */
[----:B------:R-:W-:Y:S02]  /*1a40*/  @P0 FADD.FTZ R76, R60, R76 ;  /* 0x0000004c3c4c0221 */ /* 0x000fe40000010000 */
.L_x_15881:
[----:B------:R-:W-:Y:S01]  /*1a50*/  HADD2.F32 R77, -RZ, R78.H1_H1 ;  /* 0x3000004eff4d7230 */ /* 0x000fe20000004100 */
[----:B------:R-:W-:Y:S05]  /*1a60*/  @P5 BRA `(.L_x_15882) ;  /* 0x0000003000005947 */ /* 0x000fea0003800000 */
[----:B------:R-:W-:Y:S05]  /*1a70*/  @!P0 BRA `(.L_x_15883) ;  /* 0x0000005000008947 */ /* 0x000fea0003800000 */
[----:B-----5:R-:W-:Y:S01]  /*1a80*/  FADD.FTZ R77, R61, R77 ;  /* 0x0000004d3d4d7221 */ /* 0x020fe20000010000 */
[----:B------:R-:W-:Y:S05]  /*1a90*/  BRA `(.L_x_15883) ;  /* 0x0000003000007947 */ /* 0x000fea0003800000 */
.L_x_15882:
[----:B-----5:R-:W-:-:S05]  /*1aa0*/  HADD2.F32 R78, -RZ, R54.H1_H1 ;  /* 0x30000036ff4e7230 */ /* 0x020fca0000004100 */
[----:B------:R-:W-:-:S04]  /*1ab0*/  FADD.FTZ R77, R78, R77 ;  /* 0x0000004d4e4d7221 */ /* 0x000fc80000010000 */
[----:B------:R-:W-:Y:S02]  /*1ac0*/  @P0 FADD.FTZ R77, R61, R77 ;  /* 0x0000004d3d4d0221 */ /* 0x000fe40000010000 */
.L_x_15883:
[----:B------:R-:W-:Y:S01]  /*1ad0*/  HADD2.F32 R78, -RZ, R79.H0_H0 ;  /* 0x2000004fff4e7230 */ /* 0x000fe20000004100 */
[----:B------:R-:W-:Y:S05]  /*1ae0*/  @P5 BRA `(.L_x_15884) ;  /* 0x0000003000005947 */ /* 0x000fea0003800000 */
[----:B------:R-:W-:Y:S05]  /*1af0*/  @!P0 BRA `(.L_x_15885) ;  /* 0x0000005000008947 */ /* 0x000fea0003800000 */
[----:B-----5:R-:W-:Y:S01]  /*1b00*/  FADD.FTZ R78, R62, R78 ;  /* 0x0000004e3e4e7221 */ /* 0x020fe20000010000 */
[----:B------:R-:W-:Y:S05]  /*1b10*/  BRA `(.L_x_15885) ;  /* 0x0000003000007947 */ /* 0x000fea0003800000 */
.L_x_15884:
[----:B-----5:R-:W-:-:S05]  /*1b20*/  HADD2.F32 R97, -RZ, R55.H0_H0 ;  /* 0x20000037ff617230 */ /* 0x020fca0000004100 */
[----:B------:R-:W-:-:S04]  /*1b30*/  FADD.FTZ R78, R97, R78 ;  /* 0x0000004e614e7221 */ /* 0x000fc80000010000 */
[----:B------:R-:W-:Y:S02]  /*1b40*/  @P0 FADD.FTZ R78, R62, R78 ;  /* 0x0000004e3e4e0221 */ /* 0x000fe40000010000 */
.L_x_15885:
[----:B------:R-:W-:Y:S01]  /*1b50*/  HADD2.F32 R79, -RZ, R79.H1_H1 ;  /* 0x3000004fff4f7230 */ /* 0x000fe20000004100 */
[----:B------:R-:W-:Y:S05]  /*1b60*/  @P5 BRA `(.L_x_15886) ;  /* 0x0000003000005947 */ /* 0x000fea0003800000 */
[----:B------:R-:W-:Y:S05]  /*1b70*/  @!P0 BRA `(.L_x_15887) ;  /* 0x0000005000008947 */ /* 0x000fea0003800000 */
[----:B-----5:R-:W-:Y:S01]  /*1b80*/  FADD.FTZ R79, R63, R79 ;  /* 0x0000004f3f4f7221 */ /* 0x020fe20000010000 */
[----:B------:R-:W-:Y:S05]  /*1b90*/  BRA `(.L_x_15887) ;  /* 0x0000003000007947 */ /* 0x000fea0003800000 */
.L_x_15886:
[----:B-----5:R-:W-:-:S05]  /*1ba0*/  HADD2.F32 R96, -RZ, R55.H1_H1 ;  /* 0x30000037ff607230 */ /* 0x020fca0000004100 */
[----:B------:R-:W-:-:S04]  /*1bb0*/  FADD.FTZ R79, R96, R79 ;  /* 0x0000004f604f7221 */ /* 0x000fc80000010000 */
[----:B------:R-:W-:Y:S02]  /*1bc0*/  @P0 FADD.FTZ R79, R63, R79 ;  /* 0x0000004f3f4f0221 */ /* 0x000fe40000010000 */
.L_x_15887:
[----:B------:R-:W-:-:S04]  /*1bd0*/  LEA R96, P0, R98, c[0x0][0x188], 0x5 ;  /* 0x0000620062607a11 */ /* 0x000fc800078028ff */
[C---:B------:R-:W-:Y:S02]  /*1be0*/  LEA.HI.X R97, R98.reuse, c[0x0][0x18c], RZ, 0x5, P0 ;  /* 0x0000630062617a11 */ /* 0x040fe400000f2cff */
[----:B------:R-:W-:-:S03]  /*1bf0*/  IADD3 R98, R98, 0x80, RZ ;  /* 0x0000008062627810 */ /* 0x000fc60007ffe0ff */
[----:B------:R0:W-:Y:S04]  /*1c00*/  STG.E.128 [R96.64], R72 ;  /* 0x0000004860007986 */ /* 0x0001e8000c101d04 */
[----:B------:R0:W-:Y:S02]  /*1c10*/  STG.E.128 [R96.64+0x10], R76 ;  /* 0x0000104c60007986 */ /* 0x0001e4000c101d04 */
.L_x_15871:
[----:B------:R-:W-:Y:S05]  /*1c20*/  BSYNC B0 ;  /* 0x0000000000007941 */ /* 0x000fea0003800000 */
.L_x_15870:
        /* <DEDUP_REMOVED lines=23> */
.L_x_15890:
[----:B0----5:R-:W-:-:S05]  /*1da0*/  HADD2.F32 R81, -RZ, R52.H0_H0 ;  /* 0x20000034ff517230 */ /* 0x021fca0000004100 */
[----:B------:R-:W-:-:S04]  /*1db0*/  FADD.FTZ R80, R81, R80 ;  /* 0x0000005051507221 */ /* 0x000fc80000010000 */
[----:B------:R-:W-:Y:S02]  /*1dc0*/  @P0 FADD.FTZ R80, R56, R80 ;  /* 0x0000005038500221 */ /* 0x000fe40000010000 */
.L_x_15891:
[----:B------:R-:W-:Y:S01]  /*1dd0*/  HADD2.F32 R81, -RZ, R84.H1_H1 ;  /* 0x30000054ff517230 */ /* 0x000fe20000004100 */
[----:B------:R-:W-:Y:S05]  /*1de0*/  @P5 BRA `(.L_x_15892) ;  /* 0x0000003000005947 */ /* 0x000fea0003800000 */
[----:B------:R-:W-:Y:S05]  /*1df0*/  @!P0 BRA `(.L_x_15893) ;  /* 0x0000005000008947 */ /* 0x000fea0003800000 */
[----:B-----5:R-:W-:Y:S01]  /*1e00*/  FADD.FTZ R81, R57, R81 ;  /* 0x0000005139517221 */ /* 0x020fe20000010000 */
[----:B------:R-:W-:Y:S05]  /*1e10*/  BRA `(.L_x_15893) ;  /* 0x0000003000007947 */ /* 0x000fea0003800000 */
.L_x_15892:
[----:B-----5:R-:W-:-:S05]  /*1e20*/  HADD2.F32 R82, -RZ, R52.H1_H1 ;  /* 0x30000034ff527230 */ /* 0x020fca0000004100 */
[----:B------:R-:W-:-:S04]  /*1e30*/  FADD.FTZ R81, R82, R81 ;  /* 0x0000005152517221 */ /* 0x000fc80000010000 */
[----:B------:R-:W-:Y:S02]  /*1e40*/  @P0 FADD.FTZ R81, R57, R81 ;  /* 0x0000005139510221 */ /* 0x000fe40000010000 */
.L_x_15893:
[----:B------:R-:W-:Y:S01]  /*1e50*/  HADD2.F32 R82, -RZ, R85.H0_H0 ;  /* 0x20000055ff527230 */ /* 0x000fe20000004100 */
[----:B------:R-:W-:Y:S05]  /*1e60*/  @P5 BRA `(.L_x_15894) ;  /* 0x0000003000005947 */ /* 0x000fea0003800000 */
[----:B------:R-:W-:Y:S05]  /*1e70*/  @!P0 BRA `(.L_x_15895) ;  /* 0x0000005000008947 */ /* 0x000fea0003800000 */
[----:B-----5:R-:W-:Y:S01]  /*1e80*/  FADD.FTZ R82, R58, R82 ;  /* 0x000000523a527221 */ /* 0x020fe20000010000 */
[----:B------:R-:W-:Y:S05]  /*1e90*/  BRA `(.L_x_15895) ;  /* 0x0000003000007947 */ /* 0x000fea0003800000 */
.L_x_15894:
[----:B-----5:R-:W-:-:S05]  /*1ea0*/  HADD2.F32 R83, -RZ, R53.H0_H0 ;  /* 0x20000035ff537230 */ /* 0x020fca0000004100 */
[----:B------:R-:W-:-:S04]  /*1eb0*/  FADD.FTZ R82, R83, R82 ;  /* 0x0000005253527221 */ /* 0x000fc80000010000 */
[----:B------:R-:W-:Y:S02]  /*1ec0*/  @P0 FADD.FTZ R82, R58, R82 ;  /* 0x000000523a520221 */ /* 0x000fe40000010000 */
.L_x_15895:
[----:B------:R-:W-:Y:S01]  /*1ed0*/  HADD2.F32 R83, -RZ, R85.H1_H1 ;  /* 0x30000055ff537230 */ /* 0x000fe20000004100 */
[----:B------:R-:W-:Y:S05]  /*1ee0*/  @P5 BRA `(.L_x_15896) ;  /* 0x0000003000005947 */ /* 0x000fea0003800000 */
[----:B------:R-:W-:Y:S05]  /*1ef0*/  @!P0 BRA `(.L_x_15897) ;  /* 0x0000005000008947 */ /* 0x000fea0003800000 */
[----:B-----5:R-:W-:Y:S01]  /*1f00*/  FADD.FTZ R83, R59, R83 ;  /* 0x000000533b537221 */ /* 0x020fe20000010000 */
[----:B------:R-:W-:Y:S05]  /*1f10*/  BRA `(.L_x_15897) ;  /* 0x0000003000007947 */ /* 0x000fea0003800000 */
.L_x_15896:
[----:B-----5:R-:W-:-:S05]  /*1f20*/  HADD2.F32 R84, -RZ, R53.H1_H1 ;  /* 0x30000035ff547230 */ /* 0x020fca0000004100 */
[----:B------:R-:W-:-:S04]  /*1f30*/  FADD.FTZ R83, R84, R83 ;  /* 0x0000005354537221 */ /* 0x000fc80000010000 */
[----:B------:R-:W-:Y:S02]  /*1f40*/  @P0 FADD.FTZ R83, R59, R83 ;  /* 0x000000533b530221 */ /* 0x000fe40000010000 */
.L_x_15897:
[----:B------:R-:W-:Y:S01]  /*1f50*/  HADD2.F32 R84, -RZ, R86.H0_H0 ;  /* 0x20000056ff547230 */ /* 0x000fe20000004100 */
[----:B------:R-:W-:Y:S05]  /*1f60*/  @P5 BRA `(.L_x_15898) ;  /* 0x0000003000005947 */ /* 0x000fea0003800000 */
[----:B------:R-:W-:Y:S05]  /*1f70*/  @!P0 BRA `(.L_x_15899) ;  /* 0x0000005000008947 */ /* 0x000fea0003800000 */
[----:B-----5:R-:W-:Y:S01]  /*1f80*/  FADD.FTZ R84, R60, R84 ;  /* 0x000000543c547221 */ /* 0x020fe20000010000 */
[----:B------:R-:W-:Y:S05]  /*1f90*/  BRA `(.L_x_15899) ;  /* 0x0000003000007947 */ /* 0x000fea0003800000 */
.L_x_15898:
[----:B-----5:R-:W-:-:S05]  /*1fa0*/  HADD2.F32 R85, -RZ, R54.H0_H0 ;  /* 0x20000036ff557230 */ /* 0x020fca0000004100 */
[----:B------:R-:W-:-:S04]  /*1fb0*/  FADD.FTZ R84, R85, R84 ;  /* 0x0000005455547221 */ /* 0x000fc80000010000 */
[----:B------:R-:W-:Y:S02]  /*1fc0*/  @P0 FADD.FTZ R84, R60, R84 ;  /* 0x000000543c540221 */ /* 0x000fe40000010000 */
.L_x_15899:
[----:B------:R-:W-:Y:S01]  /*1fd0*/  HADD2.F32 R85, -RZ, R86.H1_H1 ;  /* 0x30000056ff557230 */ /* 0x000fe20000004100 */
[----:B------:R-:W-:Y:S05]  /*1fe0*/  @P5 BRA `(.L_x_15900) ;  /* 0x0000003000005947 */ /* 0x000fea0003800000 */
[----:B------:R-:W-:Y:S05]  /*1ff0*/  @!P0 BRA `(.L_x_15901) ;  /* 0x0000005000008947 */ /* 0x000fea0003800000 */
[----:B-----5:R-:W-:Y:S01]  /*2000*/  FADD.FTZ R85, R61, R85 ;  /* 0x000000553d557221 */ /* 0x020fe20000010000 */
[----:B------:R-:W-:Y:S05]  /*2010*/  BRA `(.L_x_15901) ;  /* 0x0000003000007947 */ /* 0x000fea0003800000 */
.L_x_15900:
[----:B-----5:R-:W-:-:S05]  /*2020*/  HADD2.F32 R86, -RZ, R54.H1_H1 ;  /* 0x30000036ff567230 */ /* 0x020fca0000004100 */
[----:B------:R-:W-:-:S04]  /*2030*/  FADD.FTZ R85, R86, R85 ;  /* 0x0000005556557221 */ /* 0x000fc80000010000 */
[----:B------:R-:W-:Y:S02]  /*2040*/  @P0 FADD.FTZ R85, R61, R85 ;  /* 0x000000553d550221 */ /* 0x000fe40000010000 */
.L_x_15901:
[----:B------:R-:W-:Y:S01]  /*2050*/  HADD2.F32 R86, -RZ, R87.H0_H0 ;  /* 0x20000057ff567230 */ /* 0x000fe20000004100 */
[----:B------:R-:W-:Y:S05]  /*2060*/  @P5 BRA `(.L_x_15902) ;  /* 0x0000003000005947 */ /* 0x000fea0003800000 */
[----:B------:R-:W-:Y:S05]  /*2070*/  @!P0 BRA `(.L_x_15903) ;  /* 0x0000005000008947 */ /* 0x000fea0003800000 */
[----:B-----5:R-:W-:Y:S01]  /*2080*/  FADD.FTZ R86, R62, R86 ;  /* 0x000000563e567221 */ /* 0x020fe20000010000 */
[----:B------:R-:W-:Y:S05]  /*2090*/  BRA `(.L_x_15903) ;  /* 0x0000003000007947 */ /* 0x000fea0003800000 */
.L_x_15902:
[----:B-----5:R-:W-:-:S05]  /*20a0*/  HADD2.F32 R97, -RZ, R55.H0_H0 ;  /* 0x20000037ff617230 */ /* 0x020fca0000004100 */
[----:B------:R-:W-:-:S04]  /*20b0*/  FADD.FTZ R86, R97, R86 ;  /* 0x0000005661567221 */ /* 0x000fc80000010000 */
[----:B------:R-:W-:Y:S02]  /*20c0*/  @P0 FADD.FTZ R86, R62, R86 ;  /* 0x000000563e560221 */ /* 0x000fe40000010000 */
.L_x_15903:
[----:B------:R-:W-:Y:S01]  /*20d0*/  HADD2.F32 R87, -RZ, R87.H1_H1 ;  /* 0x30000057ff577230 */ /* 0x000fe20000004100 */
[----:B------:R-:W-:Y:S05]  /*20e0*/  @P5 BRA `(.L_x_15904) ;  /* 0x0000003000005947 */ /* 0x000fea0003800000 */
[----:B------:R-:W-:Y:S05]  /*20f0*/  @!P0 BRA `(.L_x_15905) ;  /* 0x0000005000008947 */ /* 0x000fea0003800000 */
[----:B-----5:R-:W-:Y:S01]  /*2100*/  FADD.FTZ R87, R63, R87 ;  /* 0x000000573f577221 */ /* 0x020fe20000010000 */
[----:B------:R-:W-:Y:S05]  /*2110*/  BRA `(.L_x_15905) ;  /* 0x0000003000007947 */ /* 0x000fea0003800000 */
.L_x_15904:
[----:B-----5:R-:W-:-:S05]  /*2120*/  HADD2.F32 R96, -RZ, R55.H1_H1 ;  /* 0x30000037ff607230 */ /* 0x020fca0000004100 */
[----:B------:R-:W-:-:S04]  /*2130*/  FADD.FTZ R87, R96, R87 ;  /* 0x0000005760577221 */ /* 0x000fc80000010000 */
[----:B------:R-:W-:Y:S02]  /*2140*/  @P0 FADD.FTZ R87, R63, R87 ;  /* 0x000000573f570221 */ /* 0x000fe40000010000 */
.L_x_15905:
[----:B------:R-:W-:-:S04]  /*2150*/  LEA R96, P0, R98, c[0x0][0x188], 0x5 ;  /* 0x0000620062607a11 */ /* 0x000fc800078028ff */
[C---:B------:R-:W-:Y:S02]  /*2160*/  LEA.HI.X R97, R98.reuse, c[0x0][0x18c], RZ, 0x5, P0 ;  /* 0x0000630062617a11 */ /* 0x040fe400000f2cff */
[----:B------:R-:W-:-:S03]  /*2170*/  IADD3 R98, R98, 0x80, RZ ;  /* 0x0000008062627810 */ /* 0x000fc60007ffe0ff */
[----:B------:R0:W-:Y:S04]  /*2180*/  STG.E.128 [R96.64], R80 ;  /* 0x0000005060007986 */ /* 0x0001e8000c101d04 */
[----:B------:R0:W-:Y:S02]  /*2190*/  STG.E.128 [R96.64+0x10], R84 ;  /* 0x0000105460007986 */ /* 0x0001e4000c101d04 */
.L_x_15889:
[----:B------:R-:W-:Y:S05]  /*21a0*/  BSYNC B0 ;  /* 0x0000000000007941 */ /* 0x000fea0003800000 */
.L_x_15888:
        /* <DEDUP_REMOVED lines=23> */
.L_x_15908:
[----:B0----5:R-:W-:-:S05]  /*2320*/  HADD2.F32 R89, -RZ, R52.H0_H0 ;  /* 0x20000034ff597230 */ /* 0x021fca0000004100 */
[----:B------:R-:W-:-:S04]  /*2330*/  FADD.FTZ R88, R89, R88 ;  /* 0x0000005859587221 */ /* 0x000fc80000010000 */
[----:B------:R-:W-:Y:S02]  /*2340*/  @P0 FADD.FTZ R88, R56, R88 ;  /* 0x0000005838580221 */ /* 0x000fe40000010000 */
.L_x_15909:
[----:B------:R-:W-:Y:S01]  /*2350*/  HADD2.F32 R89, -RZ, R92.H1_H1 ;  /* 0x3000005cff597230 */ /* 0x000fe20000004100 */
[----:B------:R-:W-:Y:S05]  /*2360*/  @P5 BRA `(.L_x_15910) ;  /* 0x0000003000005947 */ /* 0x000fea0003800000 */
[----:B------:R-:W-:Y:S05]  /*2370*/  @!P0 BRA `(.L_x_15911) ;  /* 0x0000005000008947 */ /* 0x000fea0003800000 */
[----:B-----5:R-:W-:Y:S01]  /*2380*/  FADD.FTZ R89, R57, R89 ;  /* 0x0000005939597221 */ /* 0x020fe20000010000 */
[----:B------:R-:W-:Y:S05]  /*2390*/  BRA `(.L_x_15911) ;  /* 0x0000003000007947 */ /* 0x000fea0003800000 */
.L_x_15910:
[----:B-----5:R-:W-:-:S05]  /*23a0*/  HADD2.F32 R90, -RZ, R52.H1_H1 ;  /* 0x30000034ff5a7230 */ /* 0x020fca0000004100 */
[----:B------:R-:W-:-:S04]  /*23b0*/  FADD.FTZ R89, R90, R89 ;  /* 0x000000595a597221 */ /* 0x000fc80000010000 */
[----:B------:R-:W-:Y:S02]  /*23c0*/  @P0 FADD.FTZ R89, R57, R89 ;  /* 0x0000005939590221 */ /* 0x000fe40000010000 */
.L_x_15911:
[----:B------:R-:W-:Y:S01]  /*23d0*/  HADD2.F32 R90, -RZ, R93.H0_H0 ;  /* 0x2000005dff5a7230 */ /* 0x000fe20000004100 */
[----:B------:R-:W-:Y:S05]  /*23e0*/  @P5 BRA `(.L_x_15912) ;  /* 0x0000003000005947 */ /* 0x000fea0003800000 */
[----:B------:R-:W-:Y:S05]  /*23f0*/  @!P0 BRA `(.L_x_15913) ;  /* 0x0000005000008947 */ /* 0x000fea0003800000 */
[----:B-----5:R-:W-:Y:S01]  /*2400*/  FADD.FTZ R90, R58, R90 ;  /* 0x0000005a3a5a7221 */ /* 0x020fe20000010000 */
[----:B------:R-:W-:Y:S05]  /*2410*/  BRA `(.L_x_15913) ;  /* 0x0000003000007947 */ /* 0x000fea0003800000 */
.L_x_15912:
[----:B-----5:R-:W-:-:S05]  /*2420*/  HADD2.F32 R91, -RZ, R53.H0_H0 ;  /* 0x20000035ff5b7230 */ /* 0x020fca0000004100 */
[----:B------:R-:W-:-:S04]  /*2430*/  FADD.FTZ R90, R91, R90 ;  /* 0x0000005a5b5a7221 */ /* 0x000fc80000010000 */
[----:B------:R-:W-:Y:S02]  /*2440*/  @P0 FADD.FTZ R90, R58, R90 ;  /* 0x0000005a3a5a0221 */ /* 0x000fe40000010000 */
.L_x_15913:
[----:B------:R-:W-:Y:S01]  /*2450*/  HADD2.F32 R91, -RZ, R93.H1_H1 ;  /* 0x3000005dff5b7230 */ /* 0x000fe20000004100 */
[----:B------:R-:W-:Y:S05]  /*2460*/  @P5 BRA `(.L_x_15914) ;  /* 0x0000003000005947 */ /* 0x000fea0003800000 */
[----:B------:R-:W-:Y:S05]  /*2470*/  @!P0 BRA `(.L_x_15915) ;  /* 0x0000005000008947 */ /* 0x000fea0003800000 */
[----:B-----5:R-:W-:Y:S01]  /*2480*/  FADD.FTZ R91, R59, R91 ;  /* 0x0000005b3b5b7221 */ /* 0x020fe20000010000 */
[----:B------:R-:W-:Y:S05]  /*2490*/  BRA `(.L_x_15915) ;  /* 0x0000003000007947 */ /* 0x000fea0003800000 */
.L_x_15914:
[----:B-----5:R-:W-:-:S05]  /*24a0*/  HADD2.F32 R92, -RZ, R53.H1_H1 ;  /* 0x30000035ff5c7230 */ /* 0x020fca0000004100 */
[----:B------:R-:W-:-:S04]  /*24b0*/  FADD.FTZ R91, R92, R91 ;  /* 0x0000005b5c5b7221 */ /* 0x000fc80000010000 */
[----:B------:R-:W-:Y:S02]  /*24c0*/  @P0 FADD.FTZ R91, R59, R91 ;  /* 0x0000005b3b5b0221 */ /* 0x000fe40000010000 */
.L_x_15915:
[----:B------:R-:W-:Y:S01]  /*24d0*/  HADD2.F32 R92, -RZ, R94.H0_H0 ;  /* 0x2000005eff5c7230 */ /* 0x000fe20000004100 */
[----:B------:R-:W-:Y:S05]  /*24e0*/  @P5 BRA `(.L_x_15916) ;  /* 0x0000003000005947 */ /* 0x000fea0003800000 */
[----:B------:R-:W-:Y:S05]  /*24f0*/  @!P0 BRA `(.L_x_15917) ;  /* 0x0000005000008947 */ /* 0x000fea0003800000 */
[----:B-----5:R-:W-:Y:S01]  /*2500*/  FADD.FTZ R92, R60, R92 ;  /* 0x0000005c3c5c7221 */ /* 0x020fe20000010000 */
[----:B------:R-:W-:Y:S05]  /*2510*/  BRA `(.L_x_15917) ;  /* 0x0000003000007947 */ /* 0x000fea0003800000 */
.L_x_15916:
[----:B-----5:R-:W-:-:S05]  /*2520*/  HADD2.F32 R93, -RZ, R54.H0_H0 ;  /* 0x20000036ff5d7230 */ /* 0x020fca0000004100 */
[----:B------:R-:W-:-:S04]  /*2530*/  FADD.FTZ R92, R93, R92 ;  /* 0x0000005c5d5c7221 */ /* 0x000fc80000010000 */
[----:B------:R-:W-:Y:S02]  /*2540*/  @P0 FADD.FTZ R92, R60, R92 ;  /* 0x0000005c3c5c0221 */ /* 0x000fe40000010000 */
.L_x_15917:
[----:B------:R-:W-:Y:S01]  /*2550*/  HADD2.F32 R93, -RZ, R94.H1_H1 ;  /* 0x3000005eff5d7230 */ /* 0x000fe20000004100 */
[----:B------:R-:W-:Y:S05]  /*2560*/  @P5 BRA `(.L_x_15918) ;  /* 0x0000003000005947 */ /* 0x000fea0003800000 */
[----:B------:R-:W-:Y:S05]  /*2570*/  @!P0 BRA `(.L_x_15919) ;  /* 0x0000005000008947 */ /* 0x000fea0003800000 */
[----:B-----5:R-:W-:Y:S01]  /*2580*/  FADD.FTZ R93, R61, R93 ;  /* 0x0000005d3d5d7221 */ /* 0x020fe20000010000 */
[----:B------:R-:W-:Y:S05]  /*2590*/  BRA `(.L_x_15919) ;  /* 0x0000003000007947 */ /* 0x000fea0003800000 */
.L_x_15918:
[----:B-----5:R-:W-:-:S05]  /*25a0*/  HADD2.F32 R94, -RZ, R54.H1_H1 ;  /* 0x30000036ff5e7230 */ /* 0x020fca0000004100 */
[----:B------:R-:W-:-:S04]  /*25b0*/  FADD.FTZ R93, R94, R93 ;  /* 0x0000005d5e5d7221 */ /* 0x000fc80000010000 */
[----:B------:R-:W-:Y:S02]  /*25c0*/  @P0 FADD.FTZ R93, R61, R93 ;  /* 0x0000005d3d5d0221 */ /* 0x000fe40000010000 */
.L_x_15919:
[----:B------:R-:W-:Y:S01]  /*25d0*/  HADD2.F32 R94, -RZ, R95.H0_H0 ;  /* 0x2000005fff5e7230 */ /* 0x000fe20000004100 */
[----:B------:R-:W-:Y:S05]  /*25e0*/  @P5 BRA `(.L_x_15920) ;  /* 0x0000003000005947 */ /* 0x000fea0003800000 */
[----:B------:R-:W-:Y:S05]  /*25f0*/  @!P0 BRA `(.L_x_15921) ;  /* 0x0000005000008947 */ /* 0x000fea0003800000 */
[----:B-----5:R-:W-:Y:S01]  /*2600*/  FADD.FTZ R94, R62, R94 ;  /* 0x0000005e3e5e7221 */ /* 0x020fe20000010000 */
[----:B------:R-:W-:Y:S05]  /*2610*/  BRA `(.L_x_15921) ;  /* 0x0000003000007947 */ /* 0x000fea0003800000 */
.L_x_15920:
[----:B-----5:R-:W-:-:S05]  /*2620*/  HADD2.F32 R97, -RZ, R55.H0_H0 ;  /* 0x20000037ff617230 */ /* 0x020fca0000004100 */
[----:B------:R-:W-:-:S04]  /*2630*/  FADD.FTZ R94, R97, R94 ;  /* 0x0000005e615e7221 */ /* 0x000fc80000010000 */
[----:B------:R-:W-:Y:S02]  /*2640*/  @P0 FADD.FTZ R94, R62, R94 ;  /* 0x0000005e3e5e0221 */ /* 0x000fe40000010000 */
.L_x_15921:
[----:B------:R-:W-:Y:S01]  /*2650*/  HADD2.F32 R95, -RZ, R95.H1_H1 ;  /* 0x3000005fff5f7230 */ /* 0x000fe20000004100 */
[----:B------:R-:W-:Y:S05]  /*2660*/  @P5 BRA `(.L_x_15922) ;  /* 0x0000003000005947 */ /* 0x000fea0003800000 */
[----:B------:R-:W-:Y:S05]  /*2670*/  @!P0 BRA `(.L_x_15923) ;  /* 0x0000005000008947 */ /* 0x000fea0003800000 */
[----:B-----5:R-:W-:Y:S01]  /*2680*/  FADD.FTZ R95, R63, R95 ;  /* 0x0000005f3f5f7221 */ /* 0x020fe20000010000 */
[----:B------:R-:W-:Y:S05]  /*2690*/  BRA `(.L_x_15923) ;  /* 0x0000003000007947 */ /* 0x000fea0003800000 */
.L_x_15922:
[----:B-----5:R-:W-:-:S05]  /*26a0*/  HADD2.F32 R96, -RZ, R55.H1_H1 ;  /* 0x30000037ff607230 */ /* 0x020fca0000004100 */
[----:B------:R-:W-:-:S04]  /*26b0*/  FADD.FTZ R95, R96, R95 ;  /* 0x0000005f605f7221 */ /* 0x000fc80000010000 */
[----:B------:R-:W-:Y:S02]  /*26c0*/  @P0 FADD.FTZ R95, R63, R95 ;  /* 0x0000005f3f5f0221 */ /* 0x000fe40000010000 */
.L_x_15923:
[----:B------:R-:W-:-:S04]  /*26d0*/  LEA R96, P0, R98, c[0x0][0x188], 0x5 ;  /* 0x0000620062607a11 */ /* 0x000fc800078028ff */
[----:B------:R-:W-:-:S05]  /*26e0*/  LEA.HI.X R97, R98, c[0x0][0x18c], RZ, 0x5, P0 ;  /* 0x0000630062617a11 */ /* 0x000fca00000f2cff */
[----:B------:R0:W-:Y:S04]  /*26f0*/  STG.E.128 [R96.64], R88 ;  /* 0x0000005860007986 */ /* 0x0001e8000c101d04 */
[----:B------:R0:W-:Y:S02]  /*2700*/  STG.E.128 [R96.64+0x10], R92 ;  /* 0x0000105c60007986 */ /* 0x0001e4000c101d04 */
.L_x_15907:
[----:B------:R-:W-:Y:S05]  /*2710*/  BSYNC B0 ;  /* 0x0000000000007941 */ /* 0x000fea0003800000 */
.L_x_15906:
        /* <DEDUP_REMOVED lines=42> */
.L_x_15936:
        /* <DEDUP_REMOVED lines=85> */
.L_x_15937:
        /* <DEDUP_REMOVED lines=21> */
[----:B------:R-:W-:Y:S04]  /*3060*/  I2F R192, R101 ;  /* 0x0000006500c07306 */ /* 0x000fe80000201400 */
[----:B------:R-:W-:Y:S04]  /*3070*/  SHFL.DOWN PT, R193, R150, 0x1, 0x1f ;  /* 0x08201f0096c17f89 */ /* 0x000fe800000e0000 */
        /* <DEDUP_REMOVED lines=27> */
[----:B------:R-:W-:Y:S01]  /*3230*/  FFMA.FTZ R96, R97, R100, R96 ;  /* 0x0000006461607223 */ /* 0x000fe20000010060 */
[----:B------:R-:W-:Y:S02]  /*3240*/  MOV R100, c[0x0][0x1e0] ;  /* 0x0000780000647a02 */ /* 0x000fe40000000f00 */
[----:B------:R-:W0:Y:S04]  /*3250*/  SHFL.IDX PT, R103, R102, RZ, 0x1f ;  /* 0x00001fff66677589 */ /* 0x000e2800000e0000 */
[----:B------:R-:W1:Y:S01]  /*3260*/  SHFL.IDX PT, R101, R96, RZ, 0x1f ;  /* 0x00001fff60657589 */ /* 0x000e6200000e0000 */
[C---:B0-----:R-:W-:Y:S01]  /*3270*/  FMUL.FTZ R97, R103.reuse, R103 ;  /* 0x0000006767617220 */ /* 0x041fe20000410000 */
[----:B------:R-:W-:-:S04]  /*3280*/  FSEL R192, R103, RZ, !P5 ;  /* 0x000000ff67c07208 */ /* 0x000fc80006800000 */
[----:B------:R-:W-:Y:S01]  /*3290*/  FSEL R98, R97, RZ, P5 ;  /* 0x000000ff61627208 */ /* 0x000fe20002800000 */
[----:B-1----:R-:W-:Y:S01]  /*32a0*/  FFMA.FTZ R97, R101, R100, c[0x0][0x228] ;  /* 0x00008a0065617623 */ /* 0x002fe20000010064 */
[----:B------:R-:W-:-:S03]  /*32b0*/  @!P0 MOV R100, 0x4 ;  /* 0x0000000400648802 */ /* 0x000fc60000000f00 */
        /* <DEDUP_REMOVED lines=8> */
[--C-:B-1----:R-:W-:Y:S02]  /*3340*/  FADD.FTZ R96, R64, -R192.reuse ;  /* 0x800000c040607221 */ /* 0x102fe40000010000 */
        /* <DEDUP_REMOVED lines=29> */
[----:B------:R-:W-:Y:S01]  /*3520*/  FFMA.FTZ R102, R23, R152, R32 ;  /* 0x0000009817667223 */ /* 0x000fe20000010020 */
[----:B------:R-:W-:Y:S01]  /*3530*/  MOV R152, 0x10 ;  /* 0x0000001000987802 */ /* 0x000fe20000000f00 */
[----:B------:R-:W-:-:S02]  /*3540*/  FFMA.FTZ R153, R22, R103, R29 ;  /* 0x0000006716997223 */ /* 0x000fc4000001001d */
[----:B------:R-:W-:Y:S02]  /*3550*/  FFMA.FTZ R151, R20, R101, R27 ;  /* 0x0000006514977223 */ /* 0x000fe4000001001b */
[----:B------:R-:W-:Y:S01]  /*3560*/  FFMA.FTZ R196, R25, R196, R34 ;  /* 0x000000c419c47223 */ /* 0x000fe20000010022 */
[----:B------:R-:W-:Y:S01]  /*3570*/  F2FP.PACK_AB R101, R153, R150 ;  /* 0x000000969965723e */ /* 0x000fe200000000ff */
[----:B------:R-:W-:Y:S01]  /*3580*/  FFMA.FTZ R197, R26, R198, R33 ;  /* 0x000000c61ac57223 */ /* 0x000fe20000010021 */
[----:B------:R-:W-:Y:S01]  /*3590*/  F2FP.PACK_AB R100, R151, R100 ;  /* 0x000000649764723e */ /* 0x000fe200000000ff */
[----:B------:R-:W-:Y:S02]  /*35a0*/  FFMA.FTZ R195, R24, R194, R31 ;  /* 0x000000c218c37223 */ /* 0x000fe4000001001f */
[----:B------:R-:W-:Y:S01]  /*35b0*/  IMAD.WIDE.U32 R150, R191, R152, c[0x0][0x208] ;  /* 0x00008200bf967625 */ /* 0x000fe200078e0098 */
[----:B------:R-:W-:Y:S02]  /*35c0*/  F2FP.PACK_AB R103, R197, R196 ;  /* 0x000000c4c567723e */ /* 0x000fe400000000ff */
[----:B------:R-:W-:Y:S01]  /*35d0*/  F2FP.PACK_AB R102, R195, R102 ;  /* 0x00000066c366723e */ /* 0x000fe200000000ff */
[C---:B------:R-:W-:Y:S01]  /*35e0*/  IMAD.WIDE.U32 R152, R191.reuse, R152, c[0x0][0x210] ;  /* 0x00008400bf987625 */ /* 0x040fe200078e0098 */
[----:B------:R0:W-:Y:S01]  /*35f0*/  STG.E.128 [R150.64], R96 ;  /* 0x0000006096007986 */ /* 0x0001e2000c101d04 */
[----:B------:R-:W-:-:S03]  /*3600*/  IADD3 R191, R191, 0x80, RZ ;  /* 0x00000080bfbf7810 */ /* 0x000fc60007ffe0ff */
[----:B------:R0:W-:Y:S04]  /*3610*/  STG.E.128 [R152.64], R100 ;  /* 0x0000006498007986 */ /* 0x0001e8000c101d04 */
.L_x_15927:
[----:B------:R-:W-:Y:S05]  /*3620*/  BSYNC B0 ;  /* 0x0000000000007941 */ /* 0x000fea0003800000 */
.L_x_15926:
        /* <DEDUP_REMOVED lines=27> */
[----:B------:R-:W-:Y:S02]  /*37e0*/  FFMA.FTZ R153, R41, R196, R50 ;  /* 0x000000c429997223 */ /* 0x000fe40000010032 */
[----:B------:R-:W-:Y:S02]  /*37f0*/  FFMA.FTZ R200, R42, R198, R49 ;  /* 0x000000c62ac87223 */ /* 0x000fe40000010031 */
[----:B------:R-:W-:-:S02]  /*3800*/  FFMA.FTZ R150, R108, R102, R111 ;  /* 0x000000666c967223 */ /* 0x000fc4000001006f */
[----:B------:R-:W-:Y:S01]  /*3810*/  FFMA.FTZ R102, R105, R152, R116 ;  /* 0x0000009869667223 */ /* 0x000fe20000010074 */
[----:B------:R-:W-:Y:S01]  /*3820*/  HFMA2.MMA R152, -RZ, RZ, 0, 9.5367431640625e-07 ;  /* 0x00000010ff987435 */ /* 0x000fe200000001ff */
[----:B------:R-:W-:Y:S01]  /*3830*/  F2FP.PACK_AB R99, R200, R153 ;  /* 0x00000099c863723e */ /* 0x000fe200000000ff */
[----:B------:R-:W-:Y:S02]  /*3840*/  FFMA.FTZ R100, R51, R100, R112 ;  /* 0x0000006433647223 */ /* 0x000fe40000010070 */
[----:B------:R-:W-:Y:S02]  /*3850*/  FFMA.FTZ R153, R109, R103, R114 ;  /* 0x000000676d997223 */ /* 0x000fe40000010072 */
[----:B------:R-:W-:Y:S02]  /*3860*/  FFMA.FTZ R151, R104, R101, R113 ;  /* 0x0000006568977223 */ /* 0x000fe40000010071 */
[----:B------:R-:W-:Y:S01]  /*3870*/  FFMA.FTZ R196, R110, R196, R117 ;  /* 0x000000c46ec47223 */ /* 0x000fe20000010075 */
[----:B------:R-:W-:Y:S01]  /*3880*/  F2FP.PACK_AB R101, R153, R150 ;  /* 0x000000969965723e */ /* 0x000fe200000000ff */
[----:B------:R-:W-:Y:S01]  /*3890*/  FFMA.FTZ R197, R107, R198, R120 ;  /* 0x000000c66bc57223 */ /* 0x000fe20000010078 */
[----:B------:R-:W-:Y:S01]  /*38a0*/  F2FP.PACK_AB R100, R151, R100 ;  /* 0x000000649764723e */ /* 0x000fe200000000ff */
[----:B------:R-:W-:-:S02]  /*38b0*/  FFMA.FTZ R195, R106, R194, R115 ;  /* 0x000000c26ac37223 */ /* 0x000fc40000010073 */
[----:B------:R-:W-:Y:S01]  /*38c0*/  IMAD.WIDE.U32 R150, R191, R152, c[0x0][0x208] ;  /* 0x00008200bf967625 */ /* 0x000fe200078e0098 */
[----:B------:R-:W-:Y:S02]  /*38d0*/  F2FP.PACK_AB R103, R197, R196 ;  /* 0x000000c4c567723e */ /* 0x000fe400000000ff */
[----:B------:R-:W-:Y:S01]  /*38e0*/  F2FP.PACK_AB R102, R195, R102 ;  /* 0x00000066c366723e */ /* 0x000fe200000000ff */
[C---:B------:R-:W-:Y:S01]  /*38f0*/  IMAD.WIDE.U32 R152, R191.reuse, R152, c[0x0][0x210] ;  /* 0x00008400bf987625 */ /* 0x040fe200078e0098 */
[----:B------:R0:W-:Y:S01]  /*3900*/  STG.E.128 [R150.64], R96 ;  /* 0x0000006096007986 */ /* 0x0001e2000c101d04 */
[----:B------:R-:W-:-:S03]  /*3910*/  IADD3 R191, R191, 0x80, RZ ;  /* 0x00000080bfbf7810 */ /* 0x000fc60007ffe0ff */
[----:B------:R0:W-:Y:S04]  /*3920*/  STG.E.128 [R152.64], R100 ;  /* 0x0000006498007986 */ /* 0x0001e8000c101d04 */
.L_x_15929:
[----:B------:R-:W-:Y:S05]  /*3930*/  BSYNC B0 ;  /* 0x0000000000007941 */ /* 0x000fea0003800000 */
.L_x_15928:
        /* <DEDUP_REMOVED lines=33> */
[----:B------:R-:W-:Y:S01]  /*3b50*/  MOV R152, 0x10 ;  /* 0x0000001000987802 */ /* 0x000fe20000000f00 */
        /* <DEDUP_REMOVED lines=14> */
.L_x_15931:
[----:B------:R-:W-:Y:S05]  /*3c40*/  BSYNC B0 ;  /* 0x0000000000007941 */ /* 0x000fea0003800000 */
.L_x_15930:
        /* <DEDUP_REMOVED lines=44> */
[----:B------:R-:W-:Y:S01]  /*3f10*/  IMAD.WIDE.U32 R152, R191, R152, c[0x0][0x210] ;  /* 0x00008400bf987625 */ /* 0x000fe200078e0098 */
[----:B------:R0:W-:Y:S04]  /*3f20*/  STG.E.128 [R150.64], R96 ;  /* 0x0000006096007986 */ /* 0x0001e8000c101d04 */
[----:B------:R0:W-:Y:S02]  /*3f30*/  STG.E.128 [R152.64], R100 ;  /* 0x0000006498007986 */ /* 0x0001e4000c101d04 */
.L_x_15933:
[----:B------:R-:W-:Y:S05]  /*3f40*/  BSYNC B0 ;  /* 0x0000000000007941 */ /* 0x000fea0003800000 */
.L_x_15932:
[----:B------:R-:W-:Y:S02]  /*3f50*/  IADD3 R189, R189, c[0x0][0x160], RZ ;  /* 0x00005800bdbd7a10 */ /* 0x000fe40007ffe0ff */
[----:B------:R-:W-:-:S02]  /*3f60*/  LOP3.LUT P5, RZ, R188, 0xff, RZ, 0xc0, !PT ;  /* 0x000000ffbcff7812 */ /* 0x000fc400078ac0ff */
[----:B------:R-:W-:Y:S02]  /*3f70*/  ISETP.GE.AND P0, PT, R189, c[0x0][0x164], PT ;  /* 0x00005900bd007a0c */ /* 0x000fe40003f06270 */
[----:B------:R-:W-:-:S11]  /*3f80*/  SEL R188, RZ, 0x1, P5 ;  /* 0x00000001ffbc7807 */ /* 0x000fd60002800000 */
[----:B01---5:R-:W-:Y:S01]  /*3f90*/  @P0 CALL.REL.NOINC `(.L_x_15934) ;  /* 0x0000001000000944 */ /* 0x023fe20003c00000 */
[----:B------:R-:W-:Y:S05]  /*3fa0*/  BRA `(.L_x_15935) ;  /* 0xffffd12000007947 */ /* 0x000fea000383ffff */
.L_x_15934:
[----:B------:R-:W-:Y:S05]  /*3fb0*/  EXIT ;  /* 0x000000000000794d */ /* 0x000fea0003800000 */
.L_x_15924:
[----:B------:R-:W-:Y:S01]  /*3fc0*/  HFMA2.MMA R101, -RZ, RZ, 0, 1.847743988037109375e-06 ;  /* 0x0000001fff657435 */ /* 0x000fe200000001ff */
[----:B------:R-:W-:Y:S02]  /*3fd0*/  MOV R150, 0x1 ;  /* 0x0000000100967802 */ /* 0x000fe40000000f00 */
[----:B------:R-:W-:Y:S02]  /*3fe0*/  MOV R102, 0xffffffff ;  /* 0xffffffff00667802 */ /* 0x000fe40000000f00 */
[----:B------:R-:W-:Y:S02]  /*3ff0*/  MOV R98, 0x4010 ;  /* 0x0000401000627802 */ /* 0x000fe40000000f00 */
[----:B-----5:R-:W-:Y:S05]  /*4000*/  CALL.REL.NOINC `($__internal_48_$__cuda_sm70_shflsync_bfly_p) ;  /* 0x000007b000007944 */ /* 0x020fea0003c00000 */
[----:B-1----:R-:W-:Y:S01]  /*4010*/  MOV R96, R150 ;  /* 0x0000009600607202 */ /* 0x002fe20000000f00 */
[----:B0-----:R-:W-:Y:S05]  /*4020*/  BRA `(.L_x_15936) ;  /* 0xffffe99000007947 */ /* 0x001fea000383ffff */
.L_x_15925:
[----:B------:R-:W-:Y:S01]  /*4030*/  HFMA2.MMA R150, -RZ, RZ, 0, 1.1920928955078125e-07 ;  /* 0x00000002ff967435 */ /* 0x000fe200000001ff */
[----:B------:R-:W-:Y:S02]  /*4040*/  MOV R101, 0x1f ;  /* 0x0000001f00657802 */ /* 0x000fe40000000f00 */
[----:B------:R-:W-:Y:S02]  /*4050*/  MOV R102, 0xffffffff ;  /* 0xffffffff00667802 */ /* 0x000fe40000000f00 */
[----:B------:R-:W-:-:S02]  /*4060*/  MOV R98, 0x4080 ;  /* 0x0000408000627802 */ /* 0x000fc40000000f00 */
[----:B-----5:R-:W-:Y:S05]  /*4070*/  CALL.REL.NOINC `($__internal_48_$__cuda_sm70_shflsync_bfly_p) ;  /* 0x0000074000007944 */ /* 0x020fea0003c00000 */
[----:B01----:R-:W-:Y:S01]  /*4080*/  FADD.FTZ R97, R97, R150 ;  /* 0x0000009661617221 */ /* 0x003fe20000010000 */
[----:B------:R-:W-:Y:S01]  /*4090*/  HFMA2.MMA R150, -RZ, RZ, 0, 2.384185791015625e-07 ;  /* 0x00000004ff967435 */ /* 0x000fe200000001ff */
[----:B------:R-:W-:-:S02]  /*40a0*/  MOV R101, 0x1f ;  /* 0x0000001f00657802 */ /* 0x000fc40000000f00 */
[----:B------:R-:W-:Y:S02]  /*40b0*/  MOV R102, 0xffffffff ;  /* 0xffffffff00667802 */ /* 0x000fe40000000f00 */
[----:B------:R-:W-:Y:S02]  /*40c0*/  MOV R98, 0x40e0 ;  /* 0x000040e000627802 */ /* 0x000fe40000000f00 */
[----:B------:R-:W-:Y:S05]  /*40d0*/  CALL.REL.NOINC `($__internal_48_$__cuda_sm70_shflsync_bfly_p) ;  /* 0x000006e000007944 */ /* 0x000fea0003c00000 */
[----:B01----:R-:W-:Y:S01]  /*40e0*/  FADD.FTZ R97, R97, R150 ;  /* 0x0000009661617221 */ /* 0x003fe20000010000 */
[----:B------:R-:W-:Y:S01]  /*40f0*/  HFMA2.MMA R150, -RZ, RZ, 0, 4.76837158203125e-07 ;  /* 0x00000008ff967435 */ /* 0x000fe200000001ff */
[----:B------:R-:W-:Y:S02]  /*4100*/  MOV R101, 0x1f ;  /* 0x0000001f00657802 */ /* 0x000fe40000000f00 */
[----:B------:R-:W-:Y:S02]  /*4110*/  MOV R102, 0xffffffff ;  /* 0xffffffff00667802 */ /* 0x000fe40000000f00 */
[----:B------:R-:W-:Y:S02]  /*4120*/  MOV R98, 0x4140 ;  /* 0x0000414000627802 */ /* 0x000fe40000000f00 */
[----:B------:R-:W-:Y:S05]  /*4130*/  CALL.REL.NOINC `($__internal_48_$__cuda_sm70_shflsync_bfly_p) ;  /* 0x0000068000007944 */ /* 0x000fea0003c00000 */
[----:B01----:R-:W-:Y:S01]  /*4140*/  FADD.FTZ R97, R97, R150 ;  /* 0x0000009661617221 */ /* 0x003fe20000010000 */
[----:B------:R-:W-:Y:S01]  /*4150*/  HFMA2.MMA R150, -RZ, RZ, 0, 9.5367431640625e-07 ;  /* 0x00000010ff967435 */ /* 0x000fe200000001ff */
[----:B------:R-:W-:-:S02]  /*4160*/  MOV R101, 0x1f ;  /* 0x0000001f00657802 */ /* 0x000fc40000000f00 */
[----:B------:R-:W-:Y:S02]  /*4170*/  MOV R102, 0xffffffff ;  /* 0xffffffff00667802 */ /* 0x000fe40000000f00 */
[----:B------:R-:W-:Y:S02]  /*4180*/  MOV R98, 0x41a0 ;  /* 0x000041a000627802 */ /* 0x000fe40000000f00 */
[----:B------:R-:W-:Y:S05]  /*4190*/  CALL.REL.NOINC `($__internal_48_$__cuda_sm70_shflsync_bfly_p) ;  /* 0x0000062000007944 */ /* 0x000fea0003c00000 */
[----:B01----:R-:W-:Y:S01]  /*41a0*/  FADD.FTZ R97, R97, R150 ;  /* 0x0000009661617221 */ /* 0x003fe20000010000 */
[----:B------:R-:W-:-:S03]  /*41b0*/  HFMA2.MMA R150, -RZ, RZ, 0, 5.9604644775390625e-08 ;  /* 0x00000001ff967435 */ /* 0x000fc600000001ff */
        /* <DEDUP_REMOVED lines=69> */
[----:B------:R-:W-:Y:S05]  /*4610*/  CALL.REL.NOINC `($__internal_48_$__cuda_sm70_shflsync_bfly_p) ;  /* 0x000001a000007944 */ /* 0x000fea0003c00000 */
[----:B01----:R-:W-:Y:S01]  /*4620*/  FADD.FTZ R97, R97, R150 ;  /* 0x0000009661617221 */ /* 0x003fe20000010000 */
[----:B------:R-:W-:Y:S01]  /*4630*/  HFMA2.MMA R150, -RZ, RZ, 0, 1.1920928955078125e-07 ;  /* 0x00000002ff967435 */ /* 0x000fe200000001ff */
[----:B------:R-:W-:Y:S02]  /*4640*/  MOV R101, 0x1f ;  /* 0x0000001f00657802 */ /* 0x000fe40000000f00 */
[----:B------:R-:W-:Y:S02]  /*4650*/  MOV R102, 0xffffffff ;  /* 0xffffffff00667802 */ /* 0x000fe40000000f00 */
[----:B------:R-:W-:Y:S02]  /*4660*/  MOV R98, 0x4680 ;  /* 0x0000468000627802 */ /* 0x000fe40000000f00 */
[----:B------:R-:W-:Y:S05]  /*4670*/  CALL.REL.NOINC `($__internal_48_$__cuda_sm70_shflsync_bfly_p) ;  /* 0x0000014000007944 */ /* 0x000fea0003c00000 */
[----:B01----:R-:W-:Y:S01]  /*4680*/  FADD.FTZ R97, R97, R150 ;  /* 0x0000009661617221 */ /* 0x003fe20000010000 */
[----:B------:R-:W-:Y:S01]  /*4690*/  HFMA2.MMA R150, -RZ, RZ, 0, 2.384185791015625e-07 ;  /* 0x00000004ff967435 */ /* 0x000fe200000001ff */
[----:B------:R-:W-:Y:S02]  /*46a0*/  MOV R101, 0x1f ;  /* 0x0000001f00657802 */ /* 0x000fe40000000f00 */
[----:B------:R-:W-:-:S02]  /*46b0*/  MOV R102, 0xffffffff ;  /* 0xffffffff00667802 */ /* 0x000fc40000000f00 */
        /* <DEDUP_REMOVED lines=8> */
[----:B-1----:R-:W-:Y:S01]  /*4740*/  FADD.FTZ R103, R97, R150 ;  /* 0x0000009661677221 */ /* 0x002fe20000010000 */
[----:B------:R-:W-:Y:S01]  /*4750*/  HFMA2.MMA R150, -RZ, RZ, 0, 9.5367431640625e-07 ;  /* 0x00000010ff967435 */ /* 0x000fe200000001ff */
[----:B0-----:R-:W-:Y:S02]  /*4760*/  MOV R101, 0x1f ;  /* 0x0000001f00657802 */ /* 0x001fe40000000f00 */
[----:B------:R-:W-:-:S02]  /*4770*/  MOV R102, 0xffffffff ;  /* 0xffffffff00667802 */ /* 0x000fc40000000f00 */
[----:B------:R-:W-:Y:S02]  /*4780*/  MOV R97, R103 ;  /* 0x0000006700617202 */ /* 0x000fe40000000f00 */
[----:B------:R-:W-:Y:S02]  /*4790*/  MOV R98, 0x47b0 ;  /* 0x000047b000627802 */ /* 0x000fe40000000f00 */
[----:B------:R-:W-:Y:S05]  /*47a0*/  CALL.REL.NOINC `($__internal_48_$__cuda_sm70_shflsync_bfly_p) ;  /* 0x0000001000007944 */ /* 0x000fea0003c00000 */
[----:B01----:R-:W-:Y:S05]  /*47b0*/  BRA `(.L_x_15937) ;  /* 0xffffe75000007947 */ /* 0x003fea000383ffff */
        .weak           $__internal_48_$__cuda_sm70_shflsync_bfly_p
        .type           $__internal_48_$__cuda_sm70_shflsync_bfly_p,@function
        .size           $__internal_48_$__cuda_sm70_shflsync_bfly_p,(.L_x_26508 - $__internal_48_$__cuda_sm70_shflsync_bfly_p)
$__internal_48_$__cuda_sm70_shflsync_bfly_p:
[----:B------:R-:W-:Y:S01]  /*47c0*/  HFMA2.MMA R99, -RZ, RZ, 0, 0 ;  /* 0x00000000ff637435 */ /* 0x000fe200000001ff */
[----:B------:R-:W-:Y:S04]  /*47d0*/  WARPSYNC R102 ;  /* 0x0000006600007348 */ /* 0x000fe80003800000 */
[----:B------:R0:W1:Y:S01]  /*47e0*/  SHFL.BFLY PT, R150, R97, R150, R101 ;  /* 0x0c00009661967389 */ /* 0x00006200000e0065 */
[----:B------:R-:W-:Y:S05]  /*47f0*/  RET.REL.NODEC R98 `(_ZN10layer_norm31ln_parallel_residual_fwd_kernelINS_13Kernel_traitsI6__halfS2_fS2_fjLj4096ELj1ELj1ELj4ELj16ENS_18Kernel_traits_baseILj4096ES2_S2_fS2_fjLj128EEEEELb0ELb0ELb0EEEvNS_9FwdParamsE) ;  /* 0xffffb80062007950 */ /* 0x000fea0003c3ffff */
.L_x_15938:
        /* <DEDUP_REMOVED lines=16> */
.L_x_26508:


//--------------------- .text._ZN10layer_norm31ln_parallel_residual_fwd_kernelINS_13Kernel_traitsI6__halfS2_fS2_fjLj4096ELj1ELj1ELj4ELj16ENS_18Kernel_traits_baseILj4096ES2_S2_fS2_fjLj128EEEEELb0ELb0ELb1EEEvNS_9FwdParamsE --------------------------
	.section	.text._ZN10layer_norm31ln_parallel_residual_fwd_kernelINS_13Kernel_traitsI6__halfS2_fS2_fjLj4096ELj1ELj1ELj4ELj16ENS_18Kernel_traits_baseILj4096ES2_S2_fS2_fjLj128EEEEELb0ELb0ELb1EEEvNS_9FwdParamsE,"ax",@progbits
	.sectioninfo	@"SHI_REGISTERS=194"
	.align	128
        .global         _ZN10layer_norm31ln_parallel_residual_fwd_kernelINS_13Kernel_traitsI6__halfS2_fS2_fjLj4096ELj1ELj1ELj4ELj16ENS_18Kernel_traits_baseILj4096ES2_S2_fS2_fjLj128EEEEELb0ELb0ELb1EEEvNS_9FwdParamsE
        .type           _ZN10layer_norm31ln_parallel_residual_fwd_kernelINS_13Kernel_traitsI6__halfS2_fS2_fjLj4096ELj1ELj1ELj4ELj16ENS_18Kernel_traits_baseILj4096ES2_S2_fS2_fjLj128EEEEELb0ELb0ELb1EEEvNS_9FwdParamsE,@function
        .size           _ZN10layer_norm31ln_parallel_residual_fwd_kernelINS_13Kernel_traitsI6__halfS2_fS2_fjLj4096ELj1ELj1ELj4ELj16ENS_18Kernel_traits_baseILj4096ES2_S2_fS2_fjLj128EEEEELb0ELb0ELb1EEEvNS_9FwdParamsE,(.L_x_26509 - _ZN10layer_norm31ln_parallel_residual_fwd_kernelINS_13Kernel_traitsI6__halfS2_fS2_fjLj4096ELj1ELj1ELj4ELj16ENS_18Kernel_traits_baseILj4096ES2_S2_fS2_fjLj128EEEEELb0ELb0ELb1EEEvNS_9FwdParamsE)
        .other          _ZN10layer_norm31ln_parallel_residual_fwd_kernelINS_13Kernel_traitsI6__halfS2_fS2_fjLj4096ELj1ELj1ELj4ELj16ENS_18Kernel_traits_baseILj4096ES2_S2_fS2_fjLj128EEEEELb0ELb0ELb1EEEvNS_9FwdParamsE,@"STO_CUDA_ENTRY STV_DEFAULT"
_ZN10layer_norm31ln_parallel_residual_fwd_kernelINS_13Kernel_traitsI6__halfS2_fS2_fjLj4096ELj1ELj1ELj4ELj16ENS_18Kernel_traits_baseILj4096ES2_S2_fS2_fjLj128EEEEELb0ELb0ELb1EEEvNS_9FwdParamsE:
.text._ZN10layer_norm31ln_parallel_residual_fwd_kernelINS_13Kernel_traitsI6__halfS2_fS2_fjLj4096ELj1ELj1ELj4ELj16ENS_18Kernel_traits_baseILj4096ES2_S2_fS2_fjLj128EEEEELb0ELb0ELb1EEEvNS_9FwdParamsE:
[----:B------:R-:W-:Y:S02]  /*0000*/  MOV R1, c[0x0][0x28] ;  /* 0x00000a0000017a02 */ /* 0x000fe40000000f00 */
[----:B------:R-:W0:Y:S01]  /*0010*/  S2R R0, SR_TID.X ;  /* 0x0000000000007919 */ /* 0x000e220000002100 */
[----:B------:R-:W-:Y:S01]  /*0020*/  ISETP.NE.U32.AND P0, PT, RZ, c[0x0][0x218], PT ;  /* 0x00008600ff007a0c */ /* 0x000fe20003f05070 */
[----:B------:R-:W-:-:S03]  /*0030*/  ULDC.64 UR4, c[0x0][0x118] ;  /* 0x0000460000047ab9 */ /* 0x000fc60000000a00 */
        /* <DEDUP_REMOVED lines=13> */
[----:B------:R0:W5:Y:S04]  /*0110*/  @P0 LDG.E.128 R24, [R4.64+0x1000] ;  /* 0x0010000404180981 */ /* 0x000168000c1e1d00 */
[----:B------:R0:W5:Y:S04]  /*0120*/  @P0 LDG.E.128 R32, [R4.64+0x1800] ;  /* 0x0018000404200981 */ /* 0x000168000c1e1d00 */
[----:B------:R0:W5:Y:S04]  /*0130*/  @P1 LDG.E.128 R40, [R6.64] ;  /* 0x0000000406281981 */ /* 0x000168000c1e1d00 */
[----:B------:R0:W5:Y:S01]  /*0140*/  @P1 LDG.E.128 R72, [R6.64+0x800] ;  /* 0x0008000406481981 */ /* 0x000162000c1e1d00 */
[----:B------:R-:W1:Y:S03]  /*0150*/  S2UR UR6, SR_CTAID.X ;  /* 0x00000000000679c3 */ /* 0x000e660000002500 */
[----:B------:R0:W5:Y:S04]  /*0160*/  @P1 LDG.E.128 R128, [R6.64+0x1000] ;  /* 0x0010000406801981 */ /* 0x000168000c1e1d00 */
[----:B------:R0:W5:Y:S01]  /*0170*/  @P1 LDG.E.128 R68, [R6.64+0x1800] ;  /* 0x0018000406441981 */ /* 0x000162000c1e1d00 */
[----:B------:R-:W-:-:S02]  /*0180*/  SHF.R.U32.HI R143, RZ, 0x7, R0 ;  /* 0x00000007ff8f7819 */ /* 0x000fc40000011600 */
[----:B------:R-:W-:Y:S02]  /*0190*/  IADD3 R8, P3, R8, c[0x0][0x1b0], RZ ;  /* 0x00006c0008087a10 */ /* 0x000fe40007f7e0ff */
[----:B------:R-:W-:Y:S02]  /*01a0*/  IADD3 R10, P4, R10, c[0x0][0x1b8], RZ ;  /* 0x00006e000a0a7a10 */ /* 0x000fe40007f9e0ff */
[----:B------:R-:W-:Y:S02]  /*01b0*/  IADD3.X R9, RZ, c[0x0][0x1b4], RZ, P3, !PT ;  /* 0x00006d00ff097a10 */ /* 0x000fe40001ffe4ff */
[----:B------:R-:W-:Y:S02]  /*01c0*/  IADD3.X R11, RZ, c[0x0][0x1bc], RZ, P4, !PT ;  /* 0x00006f00ff0b7a10 */ /* 0x000fe400027fe4ff */
[----:B-1----:R-:W-:-:S04]  /*01d0*/  IADD3 R145, R143, UR6, RZ ;  /* 0x000000068f917c10 */ /* 0x002fc8000fffe0ff */
[----:B------:R-:W-:-:S13]  /*01e0*/  ISETP.GE.AND P2, PT, R145, c[0x0][0x164], PT ;  /* 0x0000590091007a0c */ /* 0x000fda0003f46270 */
[----:B------:R-:W-:Y:S05]  /*01f0*/  @P2 EXIT ;  /* 0x000000000000294d */ /* 0x000fea0003800000 */
[----:B0-----:R0:W2:Y:S04]  /*0200*/  LDG.E.128 R112, [R8.64] ;  /* 0x0000000408707981 */ /* 0x0010a8000c1e1d00 */
        /* <DEDUP_REMOVED lines=13> */
[----:B------:R-:W-:Y:S01]  /*02e0*/  @!P0 CS2R R26, SRZ ;  /* 0x00000000001a8805 */ /* 0x000fe2000001ff00 */
[--C-:B------:R-:W-:Y:S01]  /*02f0*/  HADD2.F32 R3, -RZ, R12.reuse.H0_H0 ;  /* 0x2000000cff037230 */ /* 0x100fe20000004100 */
[----:B------:R-:W-:Y:S01]  /*0300*/  @!P0 CS2R R32, SRZ ;  /* 0x0000000000208805 */ /* 0x000fe2000001ff00 */
[----:B------:R-:W-:Y:S01]  /*0310*/  HADD2.F32 R4, -RZ, R12.H1_H1 ;  /* 0x3000000cff047230 */ /* 0x000fe20000004100 */
[----:B------:R-:W-:Y:S01]  /*0320*/  @!P0 CS2R R34, SRZ ;  /* 0x0000000000228805 */ /* 0x000fe2000001ff00 */
[--C-:B------:R-:W-:Y:S01]  /*0330*/  HADD2.F32 R5, -RZ, R13.reuse.H0_H0 ;  /* 0x2000000dff057230 */ /* 0x100fe20000004100 */
[----:B------:R-:W-:Y:S01]  /*0340*/  @!P1 CS2R R40, SRZ ;  /* 0x0000000000289805 */ /* 0x000fe2000001ff00 */
[----:B------:R-:W-:Y:S01]  /*0350*/  HADD2.F32 R6, -RZ, R13.H1_H1 ;  /* 0x3000000dff067230 */ /* 0x000fe20000004100 */
[----:B------:R-:W-:Y:S01]  /*0360*/  @!P1 CS2R R42, SRZ ;  /* 0x00000000002a9805 */ /* 0x000fe2000001ff00 */
[--C-:B------:R-:W-:Y:S01]  /*0370*/  HADD2.F32 R7, -RZ, R14.reuse.H0_H0 ;  /* 0x2000000eff077230 */ /* 0x100fe20000004100 */
[----:B------:R-:W-:Y:S01]  /*0380*/  @!P1 CS2R R128, SRZ ;  /* 0x0000000000809805 */ /* 0x000fe2000001ff00 */
[----:B0-----:R-:W-:Y:S01]  /*0390*/  HADD2.F32 R8, -RZ, R14.H1_H1 ;  /* 0x3000000eff087230 */ /* 0x001fe20000004100 */
[----:B------:R-:W-:Y:S01]  /*03a0*/  @!P1 CS2R R130, SRZ ;  /* 0x0000000000829805 */ /* 0x000fe2000001ff00 */
[--C-:B------:R-:W-:Y:S01]  /*03b0*/  HADD2.F32 R9, -RZ, R15.reuse.H0_H0 ;  /* 0x2000000fff097230 */ /* 0x100fe20000004100 */
[----:B------:R-:W-:Y:S01]  /*03c0*/  @!P1 CS2R R72, SRZ ;  /* 0x0000000000489805 */ /* 0x000fe2000001ff00 */
[----:B-1----:R-:W-:Y:S01]  /*03d0*/  HADD2.F32 R10, -RZ, R15.H1_H1 ;  /* 0x3000000fff0a7230 */ /* 0x002fe20000004100 */
[----:B------:R-:W-:Y:S01]  /*03e0*/  @!P1 CS2R R74, SRZ ;  /* 0x00000000004a9805 */ /* 0x000fe2000001ff00 */
[--C-:B------:R-:W-:Y:S01]  /*03f0*/  HADD2.F32 R11, -RZ, R16.reuse.H0_H0 ;  /* 0x20000010ff0b7230 */ /* 0x100fe20000004100 */
[----:B------:R-:W-:Y:S01]  /*0400*/  @!P1 CS2R R70, SRZ ;  /* 0x0000000000469805 */ /* 0x000fe2000001ff00 */
[----:B------:R-:W-:Y:S01]  /*0410*/  HADD2.F32 R12, -RZ, R16.H1_H1 ;  /* 0x30000010ff0c7230 */ /* 0x000fe20000004100 */
[----:B------:R-:W-:Y:S01]  /*0420*/  SHF.R.U32.HI R179, RZ, 0x5, R0 ;  /* 0x00000005ffb37819 */ /* 0x000fe20000011600 */
[--C-:B------:R-:W-:Y:S01]  /*0430*/  HADD2.F32 R13, -RZ, R17.reuse.H0_H0 ;  /* 0x20000011ff0d7230 */ /* 0x100fe20000004100 */
[----:B------:R-:W-:Y:S01]  /*0440*/  LEA R143, R143, 0x4, 0x2 ;  /* 0x000000048f8f7811 */ /* 0x000fe200078e10ff */
[----:B------:R-:W-:Y:S01]  /*0450*/  HADD2.F32 R14, -RZ, R17.H1_H1 ;  /* 0x30000011ff0e7230 */ /* 0x000fe20000004100 */
[----:B------:R-:W-:Y:S01]  /*0460*/  LOP3.LUT R144, R0, 0x1f, RZ, 0xc0, !PT ;  /* 0x0000001f00907812 */ /* 0x000fe200078ec0ff */
[--C-:B------:R-:W-:Y:S01]  /*0470*/  HADD2.F32 R15, -RZ, R18.reuse.H0_H0 ;  /* 0x20000012ff0f7230 */ /* 0x100fe20000004100 */
[----:B------:R-:W-:Y:S01]  /*0480*/  LOP3.LUT R179, R179, 0x3, RZ, 0xc0, !PT ;  /* 0x00000003b3b37812 */ /* 0x000fe200078ec0ff */
[----:B------:R-:W-:Y:S01]  /*0490*/  HADD2.F32 R16, -RZ, R18.H1_H1 ;  /* 0x30000012ff107230 */ /* 0x000fe20000004100 */
[----:B------:R-:W-:Y:S01]  /*04a0*/  ULDC.U8 UR6, c[0x0][0x1f0] ;  /* 0x00007c0000067ab9 */ /* 0x000fe20000000000 */
[----:B------:R-:W-:-:S02]  /*04b0*/  HADD2.F32 R135, -RZ, R68.H0_H0 ;  /* 0x20000044ff877230 */ /* 0x000fc40000004100 */
[----:B------:R-:W-:Y:S01]  /*04c0*/  HADD2.F32 R137, -RZ, R68.H1_H1 ;  /* 0x30000044ff897230 */ /* 0x000fe20000004100 */
[----:B------:R-:W-:Y:S01]  /*04d0*/  HFMA2.MMA R68, -RZ, RZ, 0, 5.9604644775390625e-08 ;  /* 0x00000001ff447435 */ /* 0x000fe200000001ff */
        /* <DEDUP_REMOVED lines=29> */
[----:B------:R-:W-:Y:S02]  /*06b0*/  HADD2.F32 R134, -RZ, R131.H0_H0 ;  /* 0x20000083ff867230 */ /* 0x000fe40000004100 */
        /* <DEDUP_REMOVED lines=8> */
[----:B------:R-:W-:Y:S02]  /*0740*/  HADD2.F32 R128, -RZ, R128.H1_H1 ;  /* 0x30000080ff807230 */ /* 0x000fe40000004100 */
[----:B------:R-:W-:Y:S02]  /*0750*/  HADD2.F32 R129, -RZ, R129.H1_H1 ;  /* 0x30000081ff817230 */ /* 0x000fe40000004100 */
[----:B------:R-:W-:-:S02]  /*0760*/  HADD2.F32 R130, -RZ, R130.H1_H1 ;  /* 0x30000082ff827230 */ /* 0x000fc40000004100 */
[----:B------:R-:W-:Y:S02]  /*0770*/  HADD2.F32 R131, -RZ, R131.H1_H1 ;  /* 0x30000083ff837230 */ /* 0x000fe40000004100 */
[--C-:B------:R-:W-:Y:S02]  /*0780*/  HADD2.F32 R136, -RZ, R69.reuse.H0_H0 ;  /* 0x20000045ff887230 */ /* 0x100fe40000004100 */
[----:B------:R-:W-:Y:S02]  /*0790*/  HADD2.F32 R139, -RZ, R69.H1_H1 ;  /* 0x30000045ff8b7230 */ /* 0x000fe40000004100 */
[--C-:B------:R-:W-:Y:S02]  /*07a0*/  HADD2.F32 R138, -RZ, R70.reuse.H0_H0 ;  /* 0x20000046ff8a7230 */ /* 0x100fe40000004100 */
[----:B------:R-:W-:Y:S02]  /*07b0*/  HADD2.F32 R141, -RZ, R70.H1_H1 ;  /* 0x30000046ff8d7230 */ /* 0x000fe40000004100 */
[----:B------:R-:W-:-:S02]  /*07c0*/  HADD2.F32 R140, -RZ, R71.H0_H0 ;  /* 0x20000047ff8c7230 */ /* 0x000fc40000004100 */
[----:B------:R-:W-:Y:S02]  /*07d0*/  HADD2.F32 R142, -RZ, R71.H1_H1 ;  /* 0x30000047ff8e7230 */ /* 0x000fe40000004100 */
[--C-:B--2---:R-:W-:Y:S02]  /*07e0*/  HADD2.F32 R146, -RZ, R114.reuse.H0_H0 ;  /* 0x20000072ff927230 */ /* 0x104fe40000004100 */
[----:B------:R-:W-:Y:S02]  /*07f0*/  HADD2.F32 R147, -RZ, R114.H1_H1 ;  /* 0x30000072ff937230 */ /* 0x000fe40000004100 */
[--C-:B---3--:R-:W-:Y:S02]  /*0800*/  HADD2.F32 R114, -RZ, R110.reuse.H0_H0 ;  /* 0x2000006eff727230 */ /* 0x108fe40000004100 */
[----:B------:R-:W-:Y:S02]  /*0810*/  HADD2.F32 R149, -RZ, R110.H1_H1 ;  /* 0x3000006eff957230 */ /* 0x000fe40000004100 */
[----:B----4-:R-:W-:-:S02]  /*0820*/  HADD2.F32 R148, -RZ, R66.H0_H0 ;  /* 0x20000042ff947230 */ /* 0x010fc40000004100 */
        /* <DEDUP_REMOVED lines=12> */
[--C-:B------:R-:W-:Y:S02]  /*08f0*/  HADD2.F32 R152, -RZ, R58.reuse.H0_H0 ;  /* 0x2000003aff987230 */ /* 0x100fe40000004100 */
[----:B------:R-:W-:Y:S02]  /*0900*/  HADD2.F32 R161, -RZ, R58.H1_H1 ;  /* 0x3000003affa17230 */ /* 0x000fe40000004100 */
[--C-:B------:R-:W-:Y:S02]  /*0910*/  HADD2.F32 R154, -RZ, R54.reuse.H0_H0 ;  /* 0x20000036ff9a7230 */ /* 0x100fe40000004100 */
[----:B------:R-:W-:Y:S02]  /*0920*/  HADD2.F32 R167, -RZ, R54.H1_H1 ;  /* 0x30000036ffa77230 */ /* 0x000fe40000004100 */
[--C-:B------:R-:W-:Y:S02]  /*0930*/  HADD2.F32 R160, -RZ, R50.reuse.H0_H0 ;  /* 0x20000032ffa07230 */ /* 0x100fe40000004100 */
[----:B------:R-:W-:-:S02]  /*0940*/  HADD2.F32 R173, -RZ, R50.H1_H1 ;  /* 0x30000032ffad7230 */ /* 0x000fc40000004100 */
[--C-:B------:R-:W-:Y:S02]  /*0950*/  HADD2.F32 R177, -RZ, R46.reuse.H0_H0 ;  /* 0x2000002effb17230 */ /* 0x100fe40000004100 */
[----:B------:R-:W-:Y:S01]  /*0960*/  HADD2.F32 R166, -RZ, R46.H1_H1 ;  /* 0x3000002effa67230 */ /* 0x000fe20000004100 */
[----:B------:R-:W-:Y:S01]  /*0970*/  PRMT R46, R68, 0x7610, R46 ;  /* 0x00007610442e7816 */ /* 0x000fe2000000002e */
        /* <DEDUP_REMOVED lines=15> */
.L_x_16006:
        /* <DEDUP_REMOVED lines=25> */
.L_x_15939:
[----:B0----5:R-:W-:-:S05]  /*0c00*/  HADD2.F32 R45, -RZ, R104.H0_H0 ;  /* 0x20000068ff2d7230 */ /* 0x021fca0000004100 */
[----:B------:R-:W-:-:S04]  /*0c10*/  FADD.FTZ R92, R92, R45 ;  /* 0x0000002d5c5c7221 */ /* 0x000fc80000010000 */
[----:B------:R-:W-:Y:S02]  /*0c20*/  @P1 FADD.FTZ R92, R100, R92 ;  /* 0x0000005c645c1221 */ /* 0x000fe40000010000 */
.L_x_15940:
[----:B------:R-:W-:Y:S01]  /*0c30*/  HADD2.F32 R93, -RZ, R88.H1_H1 ;  /* 0x30000058ff5d7230 */ /* 0x000fe20000004100 */
[----:B------:R-:W-:Y:S05]  /*0c40*/  @P2 BRA `(.L_x_15941) ;  /* 0x0000003000002947 */ /* 0x000fea0003800000 */
[----:B------:R-:W-:Y:S05]  /*0c50*/  @!P1 BRA `(.L_x_15942) ;  /* 0x0000005000009947 */ /* 0x000fea0003800000 */
[----:B-----5:R-:W-:Y:S01]  /*0c60*/  FADD.FTZ R93, R101, R93 ;  /* 0x0000005d655d7221 */ /* 0x020fe20000010000 */
[----:B------:R-:W-:Y:S05]  /*0c70*/  BRA `(.L_x_15942) ;  /* 0x0000003000007947 */ /* 0x000fea0003800000 */
.L_x_15941:
[----:B-----5:R-:W-:-:S05]  /*0c80*/  HADD2.F32 R44, -RZ, R104.H1_H1 ;  /* 0x30000068ff2c7230 */ /* 0x020fca0000004100 */
[----:B------:R-:W-:-:S04]  /*0c90*/  FADD.FTZ R93, R93, R44 ;  /* 0x0000002c5d5d7221 */ /* 0x000fc80000010000 */
[----:B------:R-:W-:Y:S02]  /*0ca0*/  @P1 FADD.FTZ R93, R101, R93 ;  /* 0x0000005d655d1221 */ /* 0x000fe40000010000 */
.L_x_15942:
[----:B------:R-:W-:Y:S01]  /*0cb0*/  HADD2.F32 R94, -RZ, R89.H0_H0 ;  /* 0x20000059ff5e7230 */ /* 0x000fe20000004100 */
[----:B------:R-:W-:Y:S05]  /*0cc0*/  @P2 BRA `(.L_x_15943) ;  /* 0x0000003000002947 */ /* 0x000fea0003800000 */
[----:B------:R-:W-:Y:S05]  /*0cd0*/  @!P1 BRA `(.L_x_15944) ;  /* 0x0000005000009947 */ /* 0x000fea0003800000 */
[----:B-----5:R-:W-:Y:S01]  /*0ce0*/  FADD.FTZ R94, R102, R94 ;  /* 0x0000005e665e7221 */ /* 0x020fe20000010000 */
[----:B------:R-:W-:Y:S05]  /*0cf0*/  BRA `(.L_x_15944) ;  /* 0x0000003000007947 */ /* 0x000fea0003800000 */
.L_x_15943:
[----:B-----5:R-:W-:-:S05]  /*0d00*/  HADD2.F32 R45, -RZ, R105.H0_H0 ;  /* 0x20000069ff2d7230 */ /* 0x020fca0000004100 */
[----:B------:R-:W-:-:S04]  /*0d10*/  FADD.FTZ R94, R94, R45 ;  /* 0x0000002d5e5e7221 */ /* 0x000fc80000010000 */
[----:B------:R-:W-:Y:S02]  /*0d20*/  @P1 FADD.FTZ R94, R102, R94 ;  /* 0x0000005e665e1221 */ /* 0x000fe40000010000 */
.L_x_15944:
[----:B------:R-:W-:Y:S01]  /*0d30*/  HADD2.F32 R95, -RZ, R89.H1_H1 ;  /* 0x30000059ff5f7230 */ /* 0x000fe20000004100 */
[----:B------:R-:W-:Y:S05]  /*0d40*/  @P2 BRA `(.L_x_15945) ;  /* 0x0000003000002947 */ /* 0x000fea0003800000 */
[----:B------:R-:W-:Y:S05]  /*0d50*/  @!P1 BRA `(.L_x_15946) ;  /* 0x0000005000009947 */ /* 0x000fea0003800000 */
[----:B-----5:R-:W-:Y:S01]  /*0d60*/  FADD.FTZ R95, R103, R95 ;  /* 0x0000005f675f7221 */ /* 0x020fe20000010000 */
[----:B------:R-:W-:Y:S05]  /*0d70*/  BRA `(.L_x_15946) ;  /* 0x0000003000007947 */ /* 0x000fea0003800000 */
.L_x_15945:
[----:B-----5:R-:W-:-:S05]  /*0d80*/  HADD2.F32 R44, -RZ, R105.H1_H1 ;  /* 0x30000069ff2c7230 */ /* 0x020fca0000004100 */
[----:B------:R-:W-:-:S04]  /*0d90*/  FADD.FTZ R95, R95, R44 ;  /* 0x0000002c5f5f7221 */ /* 0x000fc80000010000 */
[----:B------:R-:W-:Y:S02]  /*0da0*/  @P1 FADD.FTZ R95, R103, R95 ;  /* 0x0000005f675f1221 */ /* 0x000fe40000010000 */
.L_x_15946:
[----:B------:R-:W-:Y:S01]  /*0db0*/  HADD2.F32 R88, -RZ, R90.H0_H0 ;  /* 0x2000005aff587230 */ /* 0x000fe20000004100 */
[----:B------:R-:W-:Y:S05]  /*0dc0*/  @P2 BRA `(.L_x_15947) ;  /* 0x0000003000002947 */ /* 0x000fea0003800000 */
[----:B------:R-:W-:Y:S05]  /*0dd0*/  @!P1 BRA `(.L_x_15948) ;  /* 0x0000005000009947 */ /* 0x000fea0003800000 */
[----:B-----5:R-:W-:Y:S01]  /*0de0*/  FADD.FTZ R88, R96, R88 ;  /* 0x0000005860587221 */ /* 0x020fe20000010000 */
[----:B------:R-:W-:Y:S05]  /*0df0*/  BRA `(.L_x_15948) ;  /* 0x0000003000007947 */ /* 0x000fea0003800000 */
.L_x_15947:
[----:B-----5:R-:W-:-:S05]  /*0e00*/  HADD2.F32 R45, -RZ, R106.H0_H0 ;  /* 0x2000006aff2d7230 */ /* 0x020fca0000004100 */
[----:B------:R-:W-:-:S04]  /*0e10*/  FADD.FTZ R88, R88, R45 ;  /* 0x0000002d58587221 */ /* 0x000fc80000010000 */
[----:B------:R-:W-:Y:S02]  /*0e20*/  @P1 FADD.FTZ R88, R96, R88 ;  /* 0x0000005860581221 */ /* 0x000fe40000010000 */
.L_x_15948:
[----:B------:R-:W-:Y:S01]  /*0e30*/  HADD2.F32 R89, -RZ, R90.H1_H1 ;  /* 0x3000005aff597230 */ /* 0x000fe20000004100 */
[----:B------:R-:W-:Y:S05]  /*0e40*/  @P2 BRA `(.L_x_15949) ;  /* 0x0000003000002947 */ /* 0x000fea0003800000 */
[----:B------:R-:W-:Y:S05]  /*0e50*/  @!P1 BRA `(.L_x_15950) ;  /* 0x0000005000009947 */ /* 0x000fea0003800000 */
[----:B-----5:R-:W-:Y:S01]  /*0e60*/  FADD.FTZ R89, R97, R89 ;  /* 0x0000005961597221 */ /* 0x020fe20000010000 */
[----:B------:R-:W-:Y:S05]  /*0e70*/  BRA `(.L_x_15950) ;  /* 0x0000003000007947 */ /* 0x000fea0003800000 */
.L_x_15949:
[----:B-----5:R-:W-:-:S05]  /*0e80*/  HADD2.F32 R44, -RZ, R106.H1_H1 ;  /* 0x3000006aff2c7230 */ /* 0x020fca0000004100 */
[----:B------:R-:W-:-:S04]  /*0e90*/  FADD.FTZ R89, R89, R44 ;  /* 0x0000002c59597221 */ /* 0x000fc80000010000 */
[----:B------:R-:W-:Y:S02]  /*0ea0*/  @P1 FADD.FTZ R89, R97, R89 ;  /* 0x0000005961591221 */ /* 0x000fe40000010000 */
.L_x_15950:
[----:B------:R-:W-:Y:S01]  /*0eb0*/  HADD2.F32 R90, -RZ, R91.H0_H0 ;  /* 0x2000005bff5a7230 */ /* 0x000fe20000004100 */
[----:B------:R-:W-:Y:S05]  /*0ec0*/  @P2 BRA `(.L_x_15951) ;  /* 0x0000003000002947 */ /* 0x000fea0003800000 */
[----:B------:R-:W-:Y:S05]  /*0ed0*/  @!P1 BRA `(.L_x_15952) ;  /* 0x0000005000009947 */ /* 0x000fea0003800000 */
[----:B-----5:R-:W-:Y:S01]  /*0ee0*/  FADD.FTZ R90, R98, R90 ;  /* 0x0000005a625a7221 */ /* 0x020fe20000010000 */
[----:B------:R-:W-:Y:S05]  /*0ef0*/  BRA `(.L_x_15952) ;  /* 0x0000003000007947 */ /* 0x000fea0003800000 */
.L_x_15951:
[----:B-----5:R-:W-:-:S05]  /*0f00*/  HADD2.F32 R45, -RZ, R107.H0_H0 ;  /* 0x2000006bff2d7230 */ /* 0x020fca0000004100 */
[----:B------:R-:W-:-:S04]  /*0f10*/  FADD.FTZ R90, R90, R45 ;  /* 0x0000002d5a5a7221 */ /* 0x000fc80000010000 */
[----:B------:R-:W-:Y:S02]  /*0f20*/  @P1 FADD.FTZ R90, R98, R90 ;  /* 0x0000005a625a1221 */ /* 0x000fe40000010000 */
.L_x_15952:
[----:B------:R-:W-:Y:S01]  /*0f30*/  HADD2.F32 R91, -RZ, R91.H1_H1 ;  /* 0x3000005bff5b7230 */ /* 0x000fe20000004100 */
[----:B------:R-:W-:Y:S05]  /*0f40*/  @P2 BRA `(.L_x_15953) ;  /* 0x0000003000002947 */ /* 0x000fea0003800000 */
[----:B------:R-:W-:Y:S05]  /*0f50*/  @!P1 BRA `(.L_x_15954) ;  /* 0x0000005000009947 */ /* 0x000fea0003800000 */
[----:B-----5:R-:W-:Y:S01]  /*0f60*/  FADD.FTZ R91, R99, R91 ;  /* 0x0000005b635b7221 */ /* 0x020fe20000010000 */
[----:B------:R-:W-:Y:S05]  /*0f70*/  BRA `(.L_x_15954) ;  /* 0x0000003000007947 */ /* 0x000fea0003800000 */
.L_x_15953:
[----:B-----5:R-:W-:-:S05]  /*0f80*/  HADD2.F32 R44, -RZ, R107.H1_H1 ;  /* 0x3000006bff2c7230 */ /* 0x020fca0000004100 */
[----:B------:R-:W-:-:S04]  /*0f90*/  FADD.FTZ R91, R91, R44 ;  /* 0x0000002c5b5b7221 */ /* 0x000fc80000010000 */
[----:B------:R-:W-:Y:S02]  /*0fa0*/  @P1 FADD.FTZ R91, R99, R91 ;  /* 0x0000005b635b1221 */ /* 0x000fe40000010000 */
.L_x_15954:
        /* <DEDUP_REMOVED lines=14> */
[----:B--2---:R-:W-:Y:S01]  /*1090*/  HADD2.F32 R84, -RZ, R80.H0_H0 ;  /* 0x20000050ff547230 */ /* 0x004fe20000004100 */
[----:B------:R-:W-:Y:S05]  /*10a0*/  @P2 BRA `(.L_x_15955) ;  /* 0x0000003000002947 */ /* 0x000fea0003800000 */
[----:B0-----:R-:W-:Y:S05]  /*10b0*/  @!P1 BRA `(.L_x_15956) ;  /* 0x0000005000009947 */ /* 0x001fea0003800000 */
[----:B-----5:R-:W-:Y:S01]  /*10c0*/  FADD.FTZ R84, R100, R84 ;  /* 0x0000005464547221 */ /* 0x020fe20000010000 */
[----:B------:R-:W-:Y:S05]  /*10d0*/  BRA `(.L_x_15956) ;  /* 0x0000003000007947 */ /* 0x000fea0003800000 */
.L_x_15955:
[----:B0----5:R-:W-:-:S05]  /*10e0*/  HADD2.F32 R45, -RZ, R104.H0_H0 ;  /* 0x20000068ff2d7230 */ /* 0x021fca0000004100 */
[----:B------:R-:W-:-:S04]  /*10f0*/  FADD.FTZ R84, R45, R84 ;  /* 0x000000542d547221 */ /* 0x000fc80000010000 */
[----:B------:R-:W-:Y:S02]  /*1100*/  @P1 FADD.FTZ R84, R100, R84 ;  /* 0x0000005464541221 */ /* 0x000fe40000010000 */
.L_x_15956:
[----:B------:R-:W-:Y:S01]  /*1110*/  HADD2.F32 R85, -RZ, R80.H1_H1 ;  /* 0x30000050ff557230 */ /* 0x000fe20000004100 */
[----:B------:R-:W-:Y:S05]  /*1120*/  @P2 BRA `(.L_x_15957) ;  /* 0x0000003000002947 */ /* 0x000fea0003800000 */
[----:B------:R-:W-:Y:S05]  /*1130*/  @!P1 BRA `(.L_x_15958) ;  /* 0x0000005000009947 */ /* 0x000fea0003800000 */
[----:B-----5:R-:W-:Y:S01]  /*1140*/  FADD.FTZ R85, R101, R85 ;  /* 0x0000005565557221 */ /* 0x020fe20000010000 */
[----:B------:R-:W-:Y:S05]  /*1150*/  BRA `(.L_x_15958) ;  /* 0x0000003000007947 */ /* 0x000fea0003800000 */
.L_x_15957:
[----:B-----5:R-:W-:-:S05]  /*1160*/  HADD2.F32 R44, -RZ, R104.H1_H1 ;  /* 0x30000068ff2c7230 */ /* 0x020fca0000004100 */
[----:B------:R-:W-:-:S04]  /*1170*/  FADD.FTZ R85, R44, R85 ;  /* 0x000000552c557221 */ /* 0x000fc80000010000 */
[----:B------:R-:W-:Y:S02]  /*1180*/  @P1 FADD.FTZ R85, R101, R85 ;  /* 0x0000005565551221 */ /* 0x000fe40000010000 */
.L_x_15958:
[----:B------:R-:W-:Y:S01]  /*1190*/  HADD2.F32 R86, -RZ, R81.H0_H0 ;  /* 0x20000051ff567230 */ /* 0x000fe20000004100 */
[----:B------:R-:W-:Y:S05]  /*11a0*/  @P2 BRA `(.L_x_15959) ;  /* 0x0000003000002947 */ /* 0x000fea0003800000 */
[----:B------:R-:W-:Y:S05]  /*11b0*/  @!P1 BRA `(.L_x_15960) ;  /* 0x0000005000009947 */ /* 0x000fea0003800000 */
[----:B-----5:R-:W-:Y:S01]  /*11c0*/  FADD.FTZ R86, R102, R86 ;  /* 0x0000005666567221 */ /* 0x020fe20000010000 */
[----:B------:R-:W-:Y:S05]  /*11d0*/  BRA `(.L_x_15960) ;  /* 0x0000003000007947 */ /* 0x000fea0003800000 */
.L_x_15959:
[----:B-----5:R-:W-:-:S05]  /*11e0*/  HADD2.F32 R45, -RZ, R105.H0_H0 ;  /* 0x20000069ff2d7230 */ /* 0x020fca0000004100 */
[----:B------:R-:W-:-:S04]  /*11f0*/  FADD.FTZ R86, R45, R86 ;  /* 0x000000562d567221 */ /* 0x000fc80000010000 */
[----:B------:R-:W-:Y:S02]  /*1200*/  @P1 FADD.FTZ R86, R102, R86 ;  /* 0x0000005666561221 */ /* 0x000fe40000010000 */
.L_x_15960:
[----:B------:R-:W-:Y:S01]  /*1210*/  HADD2.F32 R87, -RZ, R81.H1_H1 ;  /* 0x30000051ff577230 */ /* 0x000fe20000004100 */
[----:B------:R-:W-:Y:S05]  /*1220*/  @P2 BRA `(.L_x_15961) ;  /* 0x0000003000002947 */ /* 0x000fea0003800000 */
[----:B------:R-:W-:Y:S05]  /*1230*/  @!P1 BRA `(.L_x_15962) ;  /* 0x0000005000009947 */ /* 0x000fea0003800000 */
[----:B-----5:R-:W-:Y:S01]  /*1240*/  FADD.FTZ R87, R103, R87 ;  /* 0x0000005767577221 */ /* 0x020fe20000010000 */
[----:B------:R-:W-:Y:S05]  /*1250*/  BRA `(.L_x_15962) ;  /* 0x0000003000007947 */ /* 0x000fea0003800000 */
.L_x_15961:
[----:B-----5:R-:W-:-:S05]  /*1260*/  HADD2.F32 R44, -RZ, R105.H1_H1 ;  /* 0x30000069ff2c7230 */ /* 0x020fca0000004100 */
[----:B------:R-:W-:-:S04]  /*1270*/  FADD.FTZ R87, R44, R87 ;  /* 0x000000572c577221 */ /* 0x000fc80000010000 */
[----:B------:R-:W-:Y:S02]  /*1280*/  @P1 FADD.FTZ R87, R103, R87 ;  /* 0x0000005767571221 */ /* 0x000fe40000010000 */
.L_x_15962:
[----:B------:R-:W-:Y:S01]  /*1290*/  HADD2.F32 R80, -RZ, R82.H0_H0 ;  /* 0x20000052ff507230 */ /* 0x000fe20000004100 */
[----:B------:R-:W-:Y:S05]  /*12a0*/  @P2 BRA `(.L_x_15963) ;  /* 0x0000003000002947 */ /* 0x000fea0003800000 */
[----:B------:R-:W-:Y:S05]  /*12b0*/  @!P1 BRA `(.L_x_15964) ;  /* 0x0000005000009947 */ /* 0x000fea0003800000 */
[----:B-----5:R-:W-:Y:S01]  /*12c0*/  FADD.FTZ R80, R96, R80 ;  /* 0x0000005060507221 */ /* 0x020fe20000010000 */
[----:B------:R-:W-:Y:S05]  /*12d0*/  BRA `(.L_x_15964) ;  /* 0x0000003000007947 */ /* 0x000fea0003800000 */
.L_x_15963:
[----:B-----5:R-:W-:-:S05]  /*12e0*/  HADD2.F32 R45, -RZ, R106.H0_H0 ;  /* 0x2000006aff2d7230 */ /* 0x020fca0000004100 */
[----:B------:R-:W-:-:S04]  /*12f0*/  FADD.FTZ R80, R45, R80 ;  /* 0x000000502d507221 */ /* 0x000fc80000010000 */
[----:B------:R-:W-:Y:S02]  /*1300*/  @P1 FADD.FTZ R80, R96, R80 ;  /* 0x0000005060501221 */ /* 0x000fe40000010000 */
.L_x_15964:
[----:B------:R-:W-:Y:S01]  /*1310*/  HADD2.F32 R81, -RZ, R82.H1_H1 ;  /* 0x30000052ff517230 */ /* 0x000fe20000004100 */
[----:B------:R-:W-:Y:S05]  /*1320*/  @P2 BRA `(.L_x_15965) ;  /* 0x0000003000002947 */ /* 0x000fea0003800000 */
[----:B------:R-:W-:Y:S05]  /*1330*/  @!P1 BRA `(.L_x_15966) ;  /* 0x0000005000009947 */ /* 0x000fea0003800000 */
[----:B-----5:R-:W-:Y:S01]  /*1340*/  FADD.FTZ R81, R97, R81 ;  /* 0x0000005161517221 */ /* 0x020fe20000010000 */
[----:B------:R-:W-:Y:S05]  /*1350*/  BRA `(.L_x_15966) ;  /* 0x0000003000007947 */ /* 0x000fea0003800000 */
.L_x_15965:
[----:B-----5:R-:W-:-:S05]  /*1360*/  HADD2.F32 R44, -RZ, R106.H1_H1 ;  /* 0x3000006aff2c7230 */ /* 0x020fca0000004100 */
[----:B------:R-:W-:-:S04]  /*1370*/  FADD.FTZ R81, R44, R81 ;  /* 0x000000512c517221 */ /* 0x000fc80000010000 */
[----:B------:R-:W-:Y:S02]  /*1380*/  @P1 FADD.FTZ R81, R97, R81 ;  /* 0x0000005161511221 */ /* 0x000fe40000010000 */
.L_x_15966:
[----:B------:R-:W-:Y:S01]  /*1390*/  HADD2.F32 R82, -RZ, R83.H0_H0 ;  /* 0x20000053ff527230 */ /* 0x000fe20000004100 */
[----:B------:R-:W-:Y:S05]  /*13a0*/  @P2 BRA `(.L_x_15967) ;  /* 0x0000003000002947 */ /* 0x000fea0003800000 */
[----:B------:R-:W-:Y:S05]  /*13b0*/  @!P1 BRA `(.L_x_15968) ;  /* 0x0000005000009947 */ /* 0x000fea0003800000 */
[----:B-----5:R-:W-:Y:S01]  /*13c0*/  FADD.FTZ R82, R98, R82 ;  /* 0x0000005262527221 */ /* 0x020fe20000010000 */
[----:B------:R-:W-:Y:S05]  /*13d0*/  BRA `(.L_x_15968) ;  /* 0x0000003000007947 */ /* 0x000fea0003800000 */
.L_x_15967:
[----:B-----5:R-:W-:-:S05]  /*13e0*/  HADD2.F32 R45, -RZ, R107.H0_H0 ;  /* 0x2000006bff2d7230 */ /* 0x020fca0000004100 */
[----:B------:R-:W-:-:S04]  /*13f0*/  FADD.FTZ R82, R45, R82 ;  /* 0x000000522d527221 */ /* 0x000fc80000010000 */
[----:B------:R-:W-:Y:S02]  /*1400*/  @P1 FADD.FTZ R82, R98, R82 ;  /* 0x0000005262521221 */ /* 0x000fe40000010000 */
.L_x_15968:
[----:B------:R-:W-:Y:S01]  /*1410*/  HADD2.F32 R83, -RZ, R83.H1_H1 ;  /* 0x30000053ff537230 */ /* 0x000fe20000004100 */
[----:B------:R-:W-:Y:S05]  /*1420*/  @P2 BRA `(.L_x_15969) ;  /* 0x0000003000002947 */ /* 0x000fea0003800000 */
[----:B------:R-:W-:Y:S05]  /*1430*/  @!P1 BRA `(.L_x_15970) ;  /* 0x0000005000009947 */ /* 0x000fea0003800000 */
[----:B-----5:R-:W-:Y:S01]  /*1440*/  FADD.FTZ R83, R99, R83 ;  /* 0x0000005363537221 */ /* 0x020fe20000010000 */
[----:B------:R-:W-:Y:S05]  /*1450*/  BRA `(.L_x_15970) ;  /* 0x0000003000007947 */ /* 0x000fea0003800000 */
.L_x_15969:
[----:B-----5:R-:W-:-:S05]  /*1460*/  HADD2.F32 R44, -RZ, R107.H1_H1 ;  /* 0x3000006bff2c7230 */ /* 0x020fca0000004100 */
[----:B------:R-:W-:-:S04]  /*1470*/  FADD.FTZ R83, R44, R83 ;  /* 0x000000532c537221 */ /* 0x000fc80000010000 */
[----:B------:R-:W-:Y:S02]  /*1480*/  @P1 FADD.FTZ R83, R99, R83 ;  /* 0x0000005363531221 */ /* 0x000fe40000010000 */
.L_x_15970:
        /* <DEDUP_REMOVED lines=19> */
.L_x_15971:
[----:B0----5:R-:W-:-:S05]  /*15c0*/  HADD2.F32 R45, -RZ, R104.H0_H0 ;  /* 0x20000068ff2d7230 */ /* 0x021fca0000004100 */
[----:B------:R-:W-:-:S04]  /*15d0*/  FADD.FTZ R76, R45, R76 ;  /* 0x0000004c2d4c7221 */ /* 0x000fc80000010000 */
[----:B------:R-:W-:Y:S02]  /*15e0*/  @P1 FADD.FTZ R76, R100, R76 ;  /* 0x0000004c644c1221 */ /* 0x000fe40000010000 */
.L_x_15972:
[----:B------:R-:W-:Y:S01]  /*15f0*/  HADD2.F32 R77, -RZ, R72.H1_H1 ;  /* 0x30000048ff4d7230 */ /* 0x000fe20000004100 */
[----:B------:R-:W-:Y:S05]  /*1600*/  @P2 BRA `(.L_x_15973) ;  /* 0x0000003000002947 */ /* 0x000fea0003800000 */
[----:B------:R-:W-:Y:S05]  /*1610*/  @!P1 BRA `(.L_x_15974) ;  /* 0x0000005000009947 */ /* 0x000fea0003800000 */
[----:B-----5:R-:W-:Y:S01]  /*1620*/  FADD.FTZ R77, R101, R77 ;  /* 0x0000004d654d7221 */ /* 0x020fe20000010000 */
[----:B------:R-:W-:Y:S05]  /*1630*/  BRA `(.L_x_15974) ;  /* 0x0000003000007947 */ /* 0x000fea0003800000 */
.L_x_15973:
[----:B-----5:R-:W-:-:S05]  /*1640*/  HADD2.F32 R44, -RZ, R104.H1_H1 ;  /* 0x30000068ff2c7230 */ /* 0x020fca0000004100 */
[----:B------:R-:W-:-:S04]  /*1650*/  FADD.FTZ R77, R44, R77 ;  /* 0x0000004d2c4d7221 */ /* 0x000fc80000010000 */
[----:B------:R-:W-:Y:S02]  /*1660*/  @P1 FADD.FTZ R77, R101, R77 ;  /* 0x0000004d654d1221 */ /* 0x000fe40000010000 */
.L_x_15974:
[----:B------:R-:W-:Y:S01]  /*1670*/  HADD2.F32 R78, -RZ, R73.H0_H0 ;  /* 0x20000049ff4e7230 */ /* 0x000fe20000004100 */
[----:B------:R-:W-:Y:S05]  /*1680*/  @P2 BRA `(.L_x_15975) ;  /* 0x0000003000002947 */ /* 0x000fea0003800000 */
[----:B------:R-:W-:Y:S05]  /*1690*/  @!P1 BRA `(.L_x_15976) ;  /* 0x0000005000009947 */ /* 0x000fea0003800000 */
[----:B-----5:R-:W-:Y:S01]  /*16a0*/  FADD.FTZ R78, R102, R78 ;  /* 0x0000004e664e7221 */ /* 0x020fe20000010000 */
[----:B------:R-:W-:Y:S05]  /*16b0*/  BRA `(.L_x_15976) ;  /* 0x0000003000007947 */ /* 0x000fea0003800000 */
.L_x_15975:
[----:B-----5:R-:W-:-:S05]  /*16c0*/  HADD2.F32 R45, -RZ, R105.H0_H0 ;  /* 0x20000069ff2d7230 */ /* 0x020fca0000004100 */
[----:B------:R-:W-:-:S04]  /*16d0*/  FADD.FTZ R78, R45, R78 ;  /* 0x0000004e2d4e7221 */ /* 0x000fc80000010000 */
[----:B------:R-:W-:Y:S02]  /*16e0*/  @P1 FADD.FTZ R78, R102, R78 ;  /* 0x0000004e664e1221 */ /* 0x000fe40000010000 */
.L_x_15976:
[----:B------:R-:W-:Y:S01]  /*16f0*/  HADD2.F32 R79, -RZ, R73.H1_H1 ;  /* 0x30000049ff4f7230 */ /* 0x000fe20000004100 */
[----:B------:R-:W-:Y:S05]  /*1700*/  @P2 BRA `(.L_x_15977) ;  /* 0x0000003000002947 */ /* 0x000fea0003800000 */
[----:B------:R-:W-:Y:S05]  /*1710*/  @!P1 BRA `(.L_x_15978) ;  /* 0x0000005000009947 */ /* 0x000fea0003800000 */
[----:B-----5:R-:W-:Y:S01]  /*1720*/  FADD.FTZ R79, R103, R79 ;  /* 0x0000004f674f7221 */ /* 0x020fe20000010000 */
[----:B------:R-:W-:Y:S05]  /*1730*/  BRA `(.L_x_15978) ;  /* 0x0000003000007947 */ /* 0x000fea0003800000 */
.L_x_15977:
[----:B-----5:R-:W-:-:S05]  /*1740*/  HADD2.F32 R44, -RZ, R105.H1_H1 ;  /* 0x30000069ff2c7230 */ /* 0x020fca0000004100 */
[----:B------:R-:W-:-:S04]  /*1750*/  FADD.FTZ R79, R44, R79 ;  /* 0x0000004f2c4f7221 */ /* 0x000fc80000010000 */
[----:B------:R-:W-:Y:S02]  /*1760*/  @P1 FADD.FTZ R79, R103, R79 ;  /* 0x0000004f674f1221 */ /* 0x000fe40000010000 */
.L_x_15978:
[----:B------:R-:W-:Y:S01]  /*1770*/  HADD2.F32 R72, -RZ, R74.H0_H0 ;  /* 0x2000004aff487230 */ /* 0x000fe20000004100 */
[----:B------:R-:W-:Y:S05]  /*1780*/  @P2 BRA `(.L_x_15979) ;  /* 0x0000003000002947 */ /* 0x000fea0003800000 */
[----:B------:R-:W-:Y:S05]  /*1790*/  @!P1 BRA `(.L_x_15980) ;  /* 0x0000005000009947 */ /* 0x000fea0003800000 */
[----:B-----5:R-:W-:Y:S01]  /*17a0*/  FADD.FTZ R72, R96, R72 ;  /* 0x0000004860487221 */ /* 0x020fe20000010000 */
[----:B------:R-:W-:Y:S05]  /*17b0*/  BRA `(.L_x_15980) ;  /* 0x0000003000007947 */ /* 0x000fea0003800000 */
.L_x_15979:
[----:B-----5:R-:W-:-:S05]  /*17c0*/  HADD2.F32 R45, -RZ, R106.H0_H0 ;  /* 0x2000006aff2d7230 */ /* 0x020fca0000004100 */
[----:B------:R-:W-:-:S04]  /*17d0*/  FADD.FTZ R72, R45, R72 ;  /* 0x000000482d487221 */ /* 0x000fc80000010000 */
[----:B------:R-:W-:Y:S02]  /*17e0*/  @P1 FADD.FTZ R72, R96, R72 ;  /* 0x0000004860481221 */ /* 0x000fe40000010000 */
.L_x_15980:
[----:B------:R-:W-:Y:S01]  /*17f0*/  HADD2.F32 R73, -RZ, R74.H1_H1 ;  /* 0x3000004aff497230 */ /* 0x000fe20000004100 */
[----:B------:R-:W-:Y:S05]  /*1800*/  @P2 BRA `(.L_x_15981) ;  /* 0x0000003000002947 */ /* 0x000fea0003800000 */
[----:B------:R-:W-:Y:S05]  /*1810*/  @!P1 BRA `(.L_x_15982) ;  /* 0x0000005000009947 */ /* 0x000fea0003800000 */
[----:B-----5:R-:W-:Y:S01]  /*1820*/  FADD.FTZ R73, R97, R73 ;  /* 0x0000004961497221 */ /* 0x020fe20000010000 */
[----:B------:R-:W-:Y:S05]  /*1830*/  BRA `(.L_x_15982) ;  /* 0x0000003000007947 */ /* 0x000fea0003800000 */
.L_x_15981:
[----:B-----5:R-:W-:-:S05]  /*1840*/  HADD2.F32 R44, -RZ, R106.H1_H1 ;  /* 0x3000006aff2c7230 */ /* 0x020fca0000004100 */
[----:B------:R-:W-:-:S04]  /*1850*/  FADD.FTZ R73, R44, R73 ;  /* 0x000000492c497221 */ /* 0x000fc80000010000 */
[----:B------:R-:W-:Y:S02]  /*1860*/  @P1 FADD.FTZ R73, R97, R73 ;  /* 0x0000004961491221 */ /* 0x000fe40000010000 */
.L_x_15982:
[----:B------:R-:W-:Y:S01]  /*1870*/  HADD2.F32 R74, -RZ, R75.H0_H0 ;  /* 0x2000004bff4a7230 */ /* 0x000fe20000004100 */
[----:B------:R-:W-:Y:S05]  /*1880*/  @P2 BRA `(.L_x_15983) ;  /* 0x0000003000002947 */ /* 0x000fea0003800000 */
[----:B------:R-:W-:Y:S05]  /*1890*/  @!P1 BRA `(.L_x_15984) ;  /* 0x0000005000009947 */ /* 0x000fea0003800000 */
[----:B-----5:R-:W-:Y:S01]  /*18a0*/  FADD.FTZ R74, R98, R74 ;  /* 0x0000004a624a7221 */ /* 0x020fe20000010000 */
[----:B------:R-:W-:Y:S05]  /*18b0*/  BRA `(.L_x_15984) ;  /* 0x0000003000007947 */ /* 0x000fea0003800000 */
.L_x_15983:
[----:B-----5:R-:W-:-:S05]  /*18c0*/  HADD2.F32 R45, -RZ, R107.H0_H0 ;  /* 0x2000006bff2d7230 */ /* 0x020fca0000004100 */
[----:B------:R-:W-:-:S04]  /*18d0*/  FADD.FTZ R74, R45, R74 ;  /* 0x0000004a2d4a7221 */ /* 0x000fc80000010000 */
[----:B------:R-:W-:Y:S02]  /*18e0*/  @P1 FADD.FTZ R74, R98, R74 ;  /* 0x0000004a624a1221 */ /* 0x000fe40000010000 */
.L_x_15984:
[----:B------:R-:W-:Y:S01]  /*18f0*/  HADD2.F32 R75, -RZ, R75.H1_H1 ;  /* 0x3000004bff4b7230 */ /* 0x000fe20000004100 */
[----:B------:R-:W-:Y:S05]  /*1900*/  @P2 BRA `(.L_x_15985) ;  /* 0x0000003000002947 */ /* 0x000fea0003800000 */
[----:B------:R-:W-:Y:S05]  /*1910*/  @!P1 BRA `(.L_x_15986) ;  /* 0x0000005000009947 */ /* 0x000fea0003800000 */
[----:B-----5:R-:W-:Y:S01]  /*1920*/  FADD.FTZ R75, R99, R75 ;  /* 0x0000004b634b7221 */ /* 0x020fe20000010000 */
[----:B------:R-:W-:Y:S05]  /*1930*/  BRA `(.L_x_15986) ;  /* 0x0000003000007947 */ /* 0x000fea0003800000 */
.L_x_15985:
[----:B-----5:R-:W-:-:S05]  /*1940*/  HADD2.F32 R44, -RZ, R107.H1_H1 ;  /* 0x3000006bff2c7230 */ /* 0x020fca0000004100 */
[----:B------:R-:W-:-:S04]  /*1950*/  FADD.FTZ R75, R44, R75 ;  /* 0x0000004b2c4b7221 */ /* 0x000fc80000010000 */
[----:B------:R-:W-:Y:S02]  /*1960*/  @P1 FADD.FTZ R75, R99, R75 ;  /* 0x0000004b634b1221 */ /* 0x000fe40000010000 */
.L_x_15986:
        /* <DEDUP_REMOVED lines=19> */
.L_x_15987:
[----:B0----5:R-:W-:-:S05]  /*1aa0*/  HADD2.F32 R45, -RZ, R104.H0_H0 ;  /* 0x20000068ff2d7230 */ /* 0x021fca0000004100 */
[----:B------:R-:W-:-:S04]  /*1ab0*/  FADD.FTZ R68, R45, R68 ;  /* 0x000000442d447221 */ /* 0x000fc80000010000 */
[----:B------:R-:W-:Y:S02]  /*1ac0*/  @P1 FADD.FTZ R68, R100, R68 ;  /* 0x0000004464441221 */ /* 0x000fe40000010000 */
.L_x_15988:
[----:B------:R-:W-:Y:S01]  /*1ad0*/  HADD2.F32 R69, -RZ, R116.H1_H1 ;  /* 0x30000074ff457230 */ /* 0x000fe20000004100 */
[----:B------:R-:W-:Y:S05]  /*1ae0*/  @P2 BRA `(.L_x_15989) ;  /* 0x0000003000002947 */ /* 0x000fea0003800000 */
[----:B------:R-:W-:Y:S05]  /*1af0*/  @!P1 BRA `(.L_x_15990) ;  /* 0x0000005000009947 */ /* 0x000fea0003800000 */
[----:B-----5:R-:W-:Y:S01]  /*1b00*/  FADD.FTZ R69, R101, R69 ;  /* 0x0000004565457221 */ /* 0x020fe20000010000 */
[----:B------:R-:W-:Y:S05]  /*1b10*/  BRA `(.L_x_15990) ;  /* 0x0000003000007947 */ /* 0x000fea0003800000 */
.L_x_15989:
[----:B-----5:R-:W-:-:S05]  /*1b20*/  HADD2.F32 R44, -RZ, R104.H1_H1 ;  /* 0x30000068ff2c7230 */ /* 0x020fca0000004100 */
[----:B------:R-:W-:-:S04]  /*1b30*/  FADD.FTZ R69, R44, R69 ;  /* 0x000000452c457221 */ /* 0x000fc80000010000 */
[----:B------:R-:W-:Y:S02]  /*1b40*/  @P1 FADD.FTZ R69, R101, R69 ;  /* 0x0000004565451221 */ /* 0x000fe40000010000 */
.L_x_15990:
[----:B------:R-:W-:Y:S01]  /*1b50*/  HADD2.F32 R70, -RZ, R117.H0_H0 ;  /* 0x20000075ff467230 */ /* 0x000fe20000004100 */
[----:B------:R-:W-:Y:S05]  /*1b60*/  @P2 BRA `(.L_x_15991) ;  /* 0x0000003000002947 */ /* 0x000fea0003800000 */
[----:B------:R-:W-:Y:S05]  /*1b70*/  @!P1 BRA `(.L_x_15992) ;  /* 0x0000005000009947 */ /* 0x000fea0003800000 */
[----:B-----5:R-:W-:Y:S01]  /*1b80*/  FADD.FTZ R70, R102, R70 ;  /* 0x0000004666467221 */ /* 0x020fe20000010000 */
[----:B------:R-:W-:Y:S05]  /*1b90*/  BRA `(.L_x_15992) ;  /* 0x0000003000007947 */ /* 0x000fea0003800000 */
.L_x_15991:
[----:B-----5:R-:W-:-:S05]  /*1ba0*/  HADD2.F32 R45, -RZ, R105.H0_H0 ;  /* 0x20000069ff2d7230 */ /* 0x020fca0000004100 */
[----:B------:R-:W-:-:S04]  /*1bb0*/  FADD.FTZ R70, R45, R70 ;  /* 0x000000462d467221 */ /* 0x000fc80000010000 */
[----:B------:R-:W-:Y:S02]  /*1bc0*/  @P1 FADD.FTZ R70, R102, R70 ;  /* 0x0000004666461221 */ /* 0x000fe40000010000 */
.L_x_15992:
[----:B------:R-:W-:Y:S01]  /*1bd0*/  HADD2.F32 R71, -RZ, R117.H1_H1 ;  /* 0x30000075ff477230 */ /* 0x000fe20000004100 */
[----:B------:R-:W-:Y:S05]  /*1be0*/  @P2 BRA `(.L_x_15993) ;  /* 0x0000003000002947 */ /* 0x000fea0003800000 */
[----:B------:R-:W-:Y:S05]  /*1bf0*/  @!P1 BRA `(.L_x_15994) ;  /* 0x0000005000009947 */ /* 0x000fea0003800000 */
[----:B-----5:R-:W-:Y:S01]  /*1c00*/  FADD.FTZ R71, R103, R71 ;  /* 0x0000004767477221 */ /* 0x020fe20000010000 */
[----:B------:R-:W-:Y:S05]  /*1c10*/  BRA `(.L_x_15994) ;  /* 0x0000003000007947 */ /* 0x000fea0003800000 */
.L_x_15993:
[----:B-----5:R-:W-:-:S05]  /*1c20*/  HADD2.F32 R44, -RZ, R105.H1_H1 ;  /* 0x30000069ff2c7230 */ /* 0x020fca0000004100 */
[----:B------:R-:W-:-:S04]  /*1c30*/  FADD.FTZ R71, R44, R71 ;  /* 0x000000472c477221 */ /* 0x000fc80000010000 */
[----:B------:R-:W-:Y:S02]  /*1c40*/  @P1 FADD.FTZ R71, R103, R71 ;  /* 0x0000004767471221 */ /* 0x000fe40000010000 */
.L_x_15994:
[----:B------:R-:W-:Y:S01]  /*1c50*/  HADD2.F32 R116, -RZ, R118.H0_H0 ;  /* 0x20000076ff747230 */ /* 0x000fe20000004100 */
[----:B------:R-:W-:Y:S05]  /*1c60*/  @P2 BRA `(.L_x_15995) ;  /* 0x0000003000002947 */ /* 0x000fea0003800000 */
[----:B------:R-:W-:Y:S05]  /*1c70*/  @!P1 BRA `(.L_x_15996) ;  /* 0x0000005000009947 */ /* 0x000fea0003800000 */
[----:B-----5:R-:W-:Y:S01]  /*1c80*/  FADD.FTZ R116, R96, R116 ;  /* 0x0000007460747221 */ /* 0x020fe20000010000 */
[----:B------:R-:W-:Y:S05]  /*1c90*/  BRA `(.L_x_15996) ;  /* 0x0000003000007947 */ /* 0x000fea0003800000 */
.L_x_15995:
[----:B-----5:R-:W-:-:S05]  /*1ca0*/  HADD2.F32 R45, -RZ, R106.H0_H0 ;  /* 0x2000006aff2d7230 */ /* 0x020fca0000004100 */
[----:B------:R-:W-:-:S04]  /*1cb0*/  FADD.FTZ R116, R45, R116 ;  /* 0x000000742d747221 */ /* 0x000fc80000010000 */
[----:B------:R-:W-:Y:S02]  /*1cc0*/  @P1 FADD.FTZ R116, R96, R116 ;  /* 0x0000007460741221 */ /* 0x000fe40000010000 */
.L_x_15996:
[----:B------:R-:W-:Y:S01]  /*1cd0*/  HADD2.F32 R117, -RZ, R118.H1_H1 ;  /* 0x30000076ff757230 */ /* 0x000fe20000004100 */
[----:B------:R-:W-:Y:S05]  /*1ce0*/  @P2 BRA `(.L_x_15997) ;  /* 0x0000003000002947 */ /* 0x000fea0003800000 */
[----:B------:R-:W-:Y:S05]  /*1cf0*/  @!P1 BRA `(.L_x_15998) ;  /* 0x0000005000009947 */ /* 0x000fea0003800000 */
[----:B-----5:R-:W-:Y:S01]  /*1d00*/  FADD.FTZ R117, R97, R117 ;  /* 0x0000007561757221 */ /* 0x020fe20000010000 */
[----:B------:R-:W-:Y:S05]  /*1d10*/  BRA `(.L_x_15998) ;  /* 0x0000003000007947 */ /* 0x000fea0003800000 */
.L_x_15997:
[----:B-----5:R-:W-:-:S05]  /*1d20*/  HADD2.F32 R44, -RZ, R106.H1_H1 ;  /* 0x3000006aff2c7230 */ /* 0x020fca0000004100 */
[----:B------:R-:W-:-:S04]  /*1d30*/  FADD.FTZ R117, R44, R117 ;  /* 0x000000752c757221 */ /* 0x000fc80000010000 */
[----:B------:R-:W-:Y:S02]  /*1d40*/  @P1 FADD.FTZ R117, R97, R117 ;  /* 0x0000007561751221 */ /* 0x000fe40000010000 */
.L_x_15998:
[----:B------:R-:W-:Y:S01]  /*1d50*/  HADD2.F32 R118, -RZ, R119.H0_H0 ;  /* 0x20000077ff767230 */ /* 0x000fe20000004100 */
[----:B------:R-:W-:Y:S05]  /*1d60*/  @P2 BRA `(.L_x_15999) ;  /* 0x0000003000002947 */ /* 0x000fea0003800000 */
[----:B------:R-:W-:Y:S05]  /*1d70*/  @!P1 BRA `(.L_x_16000) ;  /* 0x0000005000009947 */ /* 0x000fea0003800000 */
[----:B-----5:R-:W-:Y:S01]  /*1d80*/  FADD.FTZ R118, R98, R118 ;  /* 0x0000007662767221 */ /* 0x020fe20000010000 */
[----:B------:R-:W-:Y:S05]  /*1d90*/  BRA `(.L_x_16000) ;  /* 0x0000003000007947 */ /* 0x000fea0003800000 */
.L_x_15999:
[----:B-----5:R-:W-:-:S05]  /*1da0*/  HADD2.F32 R45, -RZ, R107.H0_H0 ;  /* 0x2000006bff2d7230 */ /* 0x020fca0000004100 */
[----:B------:R-:W-:-:S04]  /*1db0*/  FADD.FTZ R118, R45, R118 ;  /* 0x000000762d767221 */ /* 0x000fc80000010000 */
[----:B------:R-:W-:Y:S02]  /*1dc0*/  @P1 FADD.FTZ R118, R98, R118 ;  /* 0x0000007662761221 */ /* 0x000fe40000010000 */
.L_x_16000:
[----:B------:R-:W-:Y:S01]  /*1dd0*/  HADD2.F32 R119, -RZ, R119.H1_H1 ;  /* 0x30000077ff777230 */ /* 0x000fe20000004100 */
[----:B------:R-:W-:Y:S05]  /*1de0*/  @P2 BRA `(.L_x_16001) ;  /* 0x0000003000002947 */ /* 0x000fea0003800000 */
[----:B------:R-:W-:Y:S05]  /*1df0*/  @!P1 BRA `(.L_x_16002) ;  /* 0x0000005000009947 */ /* 0x000fea0003800000 */
[----:B-----5:R-:W-:Y:S01]  /*1e00*/  FADD.FTZ R119, R99, R119 ;  /* 0x0000007763777221 */ /* 0x020fe20000010000 */
[----:B------:R-:W-:Y:S05]  /*1e10*/  BRA `(.L_x_16002) ;  /* 0x0000003000007947 */ /* 0x000fea0003800000 */
.L_x_16001:
[----:B-----5:R-:W-:-:S05]  /*1e20*/  HADD2.F32 R44, -RZ, R107.H1_H1 ;  /* 0x3000006bff2c7230 */ /* 0x020fca0000004100 */
[----:B------:R-:W-:-:S04]  /*1e30*/  FADD.FTZ R119, R44, R119 ;  /* 0x000000772c777221 */ /* 0x000fc80000010000 */
[----:B------:R-:W-:Y:S02]  /*1e40*/  @P1 FADD.FTZ R119, R99, R119 ;  /* 0x0000007763771221 */ /* 0x000fe40000010000 */
.L_x_16002:
        /* <DEDUP_REMOVED lines=43> */
.L_x_16007:
        /* <DEDUP_REMOVED lines=84> */
.L_x_16008:
[C---:B------:R-:W-:Y:S01]  /*2640*/  ISETP.NE.AND P0, PT, R144.reuse, RZ, PT ;  /* 0x000000ff9000720c */ /* 0x040fe20003f05270 */
[----:B-1----:R-:W-:Y:S01]  /*2650*/  FADD.FTZ R45, R49, R178 ;  /* 0x000000b2312d7221 */ /* 0x002fe20000010000 */
[----:B------:R-:W-:Y:S01]  /*2660*/  WARPSYNC 0xffffffff ;  /* 0xffffffff00007948 */ /* 0x000fe20003800000 */
[----:B------:R-:W-:Y:S01]  /*2670*/  ISETP.GT.U32.AND P1, PT, R144, 0x3, PT ;  /* 0x000000039000780c */ /* 0x000fe20003f24070 */
[----:B------:R-:W-:-:S09]  /*2680*/  CS2R R48, SRZ ;  /* 0x0000000000307805 */ /* 0x000fd2000001ff00 */
[----:B------:R-:W-:-:S03]  /*2690*/  @!P0 IADD3 R53, R179, R52, RZ ;  /* 0x00000034b3358210 */ /* 0x000fc60007ffe0ff */
[----:B------:R-:W-:Y:S01]  /*26a0*/  @!P1 IADD3 R176, R144, R52, RZ ;  /* 0x0000003490b09210 */ /* 0x000fe20007ffe0ff */
[----:B------:R-:W-:Y:S01]  /*26b0*/  HFMA2.MMA R52, -RZ, RZ, 0, 0 ;  /* 0x00000000ff347435 */ /* 0x000fe200000001ff */
[----:B------:R-:W-:Y:S04]  /*26c0*/  @!P0 STS.64 [R53.X8], R44 ;  /* 0x0000002c35008388 */ /* 0x000fe80000008a00 */
[----:B------:R-:W-:Y:S01]  /*26d0*/  BAR.SYNC.DEFER_BLOCKING 0x0 ;  /* 0x0000000000007b1d */ /* 0x000fe20000010000 */
[----:B------:R-:W-:Y:S02]  /*26e0*/  @!P1 MOV R52, 0x400 ;  /* 0x0000040000349802 */ /* 0x000fe40000000f00 */
[----:B------:R-:W-:-:S03]  /*26f0*/  LOP3.LUT P0, RZ, R179, 0x1f, R0, 0xf8, !PT ;  /* 0x0000001fb3ff7812 */ /* 0x000fc6000780f800 */
        /* <DEDUP_REMOVED lines=43> */
[C---:B------:R-:W-:Y:S01]  /*29b0*/  FADD.FTZ R178, -R49.reuse, R72 ;  /* 0x0000004831b27221 */ /* 0x040fe20000010100 */
[----:B------:R-:W-:Y:S01]  /*29c0*/  @!P0 MOV R72, 0x4 ;  /* 0x0000000400488802 */ /* 0x000fe20000000f00 */
[C---:B------:R-:W-:Y:S02]  /*29d0*/  FADD.FTZ R90, -R49.reuse, R90 ;  /* 0x0000005a315a7221 */ /* 0x040fe40000010100 */
[----:B------:R-:W-:Y:S01]  /*29e0*/  FADD.FTZ R91, -R49, R91 ;  /* 0x0000005b315b7221 */ /* 0x000fe20000010100 */
[----:B0-----:R-:W-:Y:S01]  /*29f0*/  FSEL R45, R48, RZ, P1 ;  /* 0x000000ff302d7208 */ /* 0x001fe20000800000 */
[----:B-1----:R-:W-:Y:S02]  /*2a00*/  FFMA.FTZ R44, R183, R52, c[0x0][0x228] ;  /* 0x00008a00b72c7623 */ /* 0x002fe40000010034 */
[----:B------:R-:W-:Y:S02]  /*2a10*/  FADD.FTZ R89, -R49, R89 ;  /* 0x0000005931597221 */ /* 0x000fe40000010100 */
[----:B------:R-:W-:-:S02]  /*2a20*/  FADD.FTZ R44, R44, R45 ;  /* 0x0000002d2c2c7221 */ /* 0x000fc40000010000 */
[C---:B------:R-:W-:Y:S02]  /*2a30*/  FADD.FTZ R53, -R49.reuse, R85 ;  /* 0x0000005531357221 */ /* 0x040fe40000010100 */
[----:B------:R0:W1:Y:S01]  /*2a40*/  MUFU.RSQ R191, R44 ;  /* 0x0000002c00bf7308 */ /* 0x0000620000001400 */
[C---:B------:R-:W-:Y:S01]  /*2a50*/  FADD.FTZ R181, -R49.reuse, R74 ;  /* 0x0000004a31b57221 */ /* 0x040fe20000010100 */
[----:B------:R-:W-:Y:S01]  /*2a60*/  HADD2.F32 R74, -RZ, R111.H0_H0 ;  /* 0x2000006fff4a7230 */ /* 0x000fe20000004100 */
[C---:B------:R-:W-:Y:S02]  /*2a70*/  FADD.FTZ R83, -R49.reuse, R83 ;  /* 0x0000005331537221 */ /* 0x040fe40000010100 */
[C---:B------:R-:W-:Y:S01]  /*2a80*/  FADD.FTZ R85, -R49.reuse, R78 ;  /* 0x0000004e31557221 */ /* 0x040fe20000010100 */
[----:B------:R-:W-:Y:S01]  /*2a90*/  HADD2.F32 R78, -RZ, R115.H1_H1 ;  /* 0x30000073ff4e7230 */ /* 0x000fe20000004100 */
[----:B------:R-:W-:Y:S02]  /*2aa0*/  FADD.FTZ R189, -R49, R116 ;  /* 0x0000007431bd7221 */ /* 0x000fe40000010100 */
[C---:B0-----:R-:W-:Y:S01]  /*2ab0*/  @!P0 IMAD.WIDE R44, R145.reuse, R72, c[0x0][0x1a8] ;  /* 0x00006a00912c8625 */ /* 0x041fe200078e0248 */
[----:B------:R-:W-:-:S03]  /*2ac0*/  IADD3 R145, R145, c[0x0][0x160], RZ ;  /* 0x0000580091917a10 */ /* 0x000fc60007ffe0ff */
[C---:B------:R-:W-:Y:S02]  /*2ad0*/  FADD.FTZ R92, -R49.reuse, R92 ;  /* 0x0000005c315c7221 */ /* 0x040fe40000010100 */
[C---:B------:R-:W-:Y:S01]  /*2ae0*/  FADD.FTZ R176, -R49.reuse, R79 ;  /* 0x0000004f31b07221 */ /* 0x040fe20000010100 */
[----:B-1----:R0:W-:Y:S01]  /*2af0*/  @!P0 STG.E [R44.64], R191 ;  /* 0x000000bf2c008986 */ /* 0x0021e2000c101904 */
[C---:B------:R-:W-:Y:S01]  /*2b00*/  FADD.FTZ R180, -R49.reuse, R73 ;  /* 0x0000004931b47221 */ /* 0x040fe20000010100 */
[----:B------:R-:W-:Y:S01]  /*2b10*/  HADD2.F32 R73, -RZ, R115.H0_H0 ;  /* 0x20000073ff497230 */ /* 0x000fe20000004100 */
[C---:B------:R-:W-:Y:S01]  /*2b20*/  FADD.FTZ R119, -R49.reuse, R119 ;  /* 0x0000007731777221 */ /* 0x040fe20000010100 */
[----:B------:R-:W-:Y:S01]  /*2b30*/  HADD2.F32 R79, -RZ, R111.H1_H1 ;  /* 0x3000006fff4f7230 */ /* 0x000fe20000004100 */
[C---:B------:R-:W-:Y:S02]  /*2b40*/  FADD.FTZ R82, -R49.reuse, R82 ;  /* 0x0000005231527221 */ /* 0x040fe40000010100 */
[----:B------:R-:W-:-:S02]  /*2b50*/  FADD.FTZ R186, -R49, R69 ;  /* 0x0000004531ba7221 */ /* 0x000fc40000010100 */
[C---:B------:R-:W-:Y:S02]  /*2b60*/  FADD.FTZ R94, -R49.reuse, R94 ;  /* 0x0000005e315e7221 */ /* 0x040fe40000010100 */
[----:B------:R-:W-:Y:S02]  /*2b70*/  FADD.FTZ R190, -R49, R117 ;  /* 0x0000007531be7221 */ /* 0x000fe40000010100 */
[C---:B0-----:R-:W-:Y:S02]  /*2b80*/  FMUL.FTZ R44, R191.reuse, R90 ;  /* 0x0000005abf2c7220 */ /* 0x041fe40000410000 */
[C---:B------:R-:W-:Y:S02]  /*2b90*/  FMUL.FTZ R45, R191.reuse, R91 ;  /* 0x0000005bbf2d7220 */ /* 0x040fe40000410000 */
[----:B------:R-:W-:Y:S02]  /*2ba0*/  FMUL.FTZ R69, R191, R89 ;  /* 0x00000059bf457220 */ /* 0x000fe40000410000 */
[----:B------:R-:W-:-:S02]  /*2bb0*/  FADD.FTZ R95, -R49, R95 ;  /* 0x0000005f315f7221 */ /* 0x000fc40000010100 */
[----:B------:R-:W-:Y:S02]  /*2bc0*/  FADD.FTZ R187, -R49, R70 ;  /* 0x0000004631bb7221 */ /* 0x000fe40000010100 */
[C---:B------:R-:W-:Y:S02]  /*2bd0*/  FMUL.FTZ R117, R191.reuse, R83 ;  /* 0x00000053bf757220 */ /* 0x040fe40000410000 */
[----:B------:R-:W-:Y:S02]  /*2be0*/  FMUL.FTZ R89, R191, R189 ;  /* 0x000000bdbf597220 */ /* 0x000fe40000410000 */
[----:B------:R-:W-:Y:S02]  /*2bf0*/  FADD.FTZ R52, -R49, R80 ;  /* 0x0000005031347221 */ /* 0x000fe40000010100 */
[C---:B------:R-:W-:Y:S02]  /*2c00*/  FMUL.FTZ R70, R191.reuse, R92 ;  /* 0x0000005cbf467220 */ /* 0x040fe40000410000 */
[----:B------:R-:W-:-:S02]  /*2c10*/  FMUL.FTZ R189, R191, R119 ;  /* 0x00000077bfbd7220 */ /* 0x000fc40000410000 */
[----:B------:R-:W-:Y:S01]  /*2c20*/  FFMA.FTZ R83, R44, R74, R41 ;  /* 0x0000004a2c537223 */ /* 0x000fe20000010029 */
[----:B------:R-:W-:Y:S01]  /*2c30*/  HADD2.F32 R74, -RZ, R109.H0_H0 ;  /* 0x2000006dff4a7230 */ /* 0x000fe20000004100 */
[----:B------:R-:W-:Y:S02]  /*2c40*/  FADD.FTZ R80, -R49, R76 ;  /* 0x0000004c31507221 */ /* 0x000fe40000010100 */
[C---:B------:R-:W-:Y:S02]  /*2c50*/  FMUL.FTZ R116, R191.reuse, R82 ;  /* 0x00000052bf747220 */ /* 0x040fe40000410000 */
[----:B------:R-:W-:Y:S02]  /*2c60*/  FMUL.FTZ R92, R191, R176 ;  /* 0x000000b0bf5c7220 */ /* 0x000fe40000410000 */
[----:B------:R-:W-:Y:S01]  /*2c70*/  FFMA.FTZ R119, R45, R78, R10 ;  /* 0x0000004e2d777223 */ /* 0x000fe2000001000a */
[----:B------:R-:W-:Y:S01]  /*2c80*/  HADD2.F32 R78, -RZ, R113.H1_H1 ;  /* 0x30000071ff4e7230 */ /* 0x000fe20000004100 */
[----:B------:R-:W-:-:S02]  /*2c90*/  FADD.FTZ R182, -R49, R75 ;  /* 0x0000004b31b67221 */ /* 0x000fc40000010100 */
[----:B------:R-:W-:Y:S02]  /*2ca0*/  FMUL.FTZ R72, R191, R94 ;  /* 0x0000005ebf487220 */ /* 0x000fe40000410000 */
[----:B------:R-:W-:Y:S01]  /*2cb0*/  FFMA.FTZ R82, R44, R73, R9 ;  /* 0x000000492c527223 */ /* 0x000fe20000010009 */
[----:B------:R-:W-:Y:S01]  /*2cc0*/  HADD2.F32 R44, -RZ, R112.H0_H0 ;  /* 0x20000070ff2c7230 */ /* 0x000fe20000004100 */
[----:B------:R-:W-:Y:S01]  /*2cd0*/  FFMA.FTZ R176, R45, R79, R42 ;  /* 0x0000004f2db07223 */ /* 0x000fe2000001002a */
[----:B------:R-:W-:Y:S01]  /*2ce0*/  HADD2.F32 R45, -RZ, R108.H0_H0 ;  /* 0x2000006cff2d7230 */ /* 0x000fe20000004100 */
[----:B------:R-:W-:Y:S01]  /*2cf0*/  FMUL.FTZ R75, R191, R95 ;  /* 0x0000005fbf4b7220 */ /* 0x000fe20000410000 */
[----:B------:R-:W-:Y:S01]  /*2d00*/  HADD2.F32 R73, -RZ, R113.H0_H0 ;  /* 0x20000071ff497230 */ /* 0x000fe20000004100 */
[----:B------:R-:W-:Y:S01]  /*2d10*/  FADD.FTZ R48, -R49, R81 ;  /* 0x0000005131307221 */ /* 0x000fe20000010100 */
[----:B------:R-:W-:Y:S01]  /*2d20*/  HADD2.F32 R79, -RZ, R109.H1_H1 ;  /* 0x3000006dff4f7230 */ /* 0x000fe20000004100 */
[----:B------:R-:W-:-:S02]  /*2d30*/  FMUL.FTZ R91, R191, R80 ;  /* 0x00000050bf5b7220 */ /* 0x000fc40000410000 */
[C---:B------:R-:W-:Y:S02]  /*2d40*/  FADD.FTZ R93, -R49.reuse, R93 ;  /* 0x0000005d315d7221 */ /* 0x040fe40000010100 */
[C---:B------:R-:W-:Y:S02]  /*2d50*/  FADD.FTZ R86, -R49.reuse, R86 ;  /* 0x0000005631567221 */ /* 0x040fe40000010100 */
[----:B------:R-:W-:Y:S02]  /*2d60*/  FADD.FTZ R81, -R49, R77 ;  /* 0x0000004d31517221 */ /* 0x000fe40000010100 */
[----:B------:R-:W-:Y:S02]  /*2d70*/  FFMA.FTZ R80, R72, R74, R37 ;  /* 0x0000004a48507223 */ /* 0x000fe40000010025 */
[----:B------:R-:W-:Y:S02]  /*2d80*/  FFMA.FTZ R74, R75, R78, R6 ;  /* 0x0000004e4b4a7223 */ /* 0x000fe40000010006 */
[----:B------:R-:W-:-:S02]  /*2d90*/  FADD.FTZ R118, -R49, R118 ;  /* 0x0000007631767221 */ /* 0x000fc40000010100 */
[C---:B------:R-:W-:Y:S02]  /*2da0*/  FFMA.FTZ R44, R70.reuse, R44, R3 ;  /* 0x0000002c462c7223 */ /* 0x040fe40000010003 */
[----:B------:R-:W-:Y:S01]  /*2db0*/  FFMA.FTZ R78, R70, R45, R35 ;  /* 0x0000002d464e7223 */ /* 0x000fe20000010023 */
[----:B------:R-:W-:Y:S01]  /*2dc0*/  HADD2.F32 R45, -RZ, R112.H1_H1 ;  /* 0x30000070ff2d7230 */ /* 0x000fe20000004100 */
[----:B------:R-:W-:Y:S01]  /*2dd0*/  FADD.FTZ R188, -R49, R71 ;  /* 0x0000004731bc7221 */ /* 0x000fe20000010100 */
[----:B------:R-:W-:Y:S01]  /*2de0*/  HADD2.F32 R70, -RZ, R108.H1_H1 ;  /* 0x3000006cff467230 */ /* 0x000fe20000004100 */
[C---:B------:R-:W-:Y:S02]  /*2df0*/  FMUL.FTZ R71, R191.reuse, R93 ;  /* 0x0000005dbf477220 */ /* 0x040fe40000410000 */
[C---:B------:R-:W-:Y:S02]  /*2e00*/  FMUL.FTZ R76, R191.reuse, R86 ;  /* 0x00000056bf4c7220 */ /* 0x040fe40000410000 */
[----:B------:R-:W-:-:S02]  /*2e10*/  FMUL.FTZ R90, R191, R81 ;  /* 0x00000051bf5a7220 */ /* 0x000fc40000410000 */
[----:B------:R-:W-:Y:S01]  /*2e20*/  FFMA.FTZ R73, R72, R73, R5 ;  /* 0x0000004948497223 */ /* 0x000fe20000010005 */
[----:B------:R-:W-:Y:S01]  /*2e30*/  HADD2.F32 R72, -RZ, R67.H0_H0 ;  /* 0x20000043ff487230 */ /* 0x000fe20000004100 */
[----:B------:R-:W-:Y:S02]  /*2e40*/  FMUL.FTZ R86, R191, R186 ;  /* 0x000000babf567220 */ /* 0x000fe40000410000 */
[----:B------:R-:W-:Y:S01]  /*2e50*/  FFMA.FTZ R81, R75, R79, R38 ;  /* 0x0000004f4b517223 */ /* 0x000fe20000010026 */
[--C-:B------:R-:W-:Y:S01]  /*2e60*/  HADD2.F32 R75, -RZ, R63.reuse.H0_H0 ;  /* 0x2000003fff4b7230 */ /* 0x100fe20000004100 */
[C---:B------:R-:W-:Y:S01]  /*2e70*/  FMUL.FTZ R185, R191.reuse, R182 ;  /* 0x000000b6bfb97220 */ /* 0x040fe20000410000 */
[----:B------:R-:W-:Y:S01]  /*2e80*/  HADD2.F32 R182, -RZ, R63.H1_H1 ;  /* 0x3000003fffb67230 */ /* 0x000fe20000004100 */
[----:B------:R-:W-:Y:S01]  /*2e90*/  FMUL.FTZ R186, R191, R118 ;  /* 0x00000076bfba7220 */ /* 0x000fe20000410000 */
[----:B------:R-:W-:Y:S01]  /*2ea0*/  HADD2.F32 R118, -RZ, R67.H1_H1 ;  /* 0x30000043ff767230 */ /* 0x000fe20000004100 */
[----:B------:R-:W-:Y:S01]  /*2eb0*/  FADD.FTZ R183, -R49, R68 ;  /* 0x0000004431b77221 */ /* 0x000fe20000010100 */
[----:B------:R-:W-:Y:S01]  /*2ec0*/  F2FP.PACK_AB R73, R74, R73 ;  /* 0x000000494a49723e */ /* 0x000fe200000000ff */
[----:B------:R-:W-:-:S02]  /*2ed0*/  FFMA.FTZ R45, R71, R45, R4 ;  /* 0x0000002d472d7223 */ /* 0x000fc40000010004 */
[----:B------:R-:W-:Y:S01]  /*2ee0*/  FFMA.FTZ R79, R71, R70, R36 ;  /* 0x00000046474f7223 */ /* 0x000fe20000010024 */
[----:B------:R-:W-:Y:S01]  /*2ef0*/  HADD2.F32 R70, -RZ, R59.H0_H0 ;  /* 0x2000003bff467230 */ /* 0x000fe20000004100 */
[----:B------:R-:W-:Y:S01]  /*2f00*/  FADD.FTZ R88, -R49, R88 ;  /* 0x0000005831587221 */ /* 0x000fe20000010100 */
[----:B------:R-:W-:Y:S01]  /*2f10*/  HADD2.F32 R71, -RZ, R55.H0_H0 ;  /* 0x20000037ff477230 */ /* 0x000fe20000004100 */
[----:B------:R-:W-:Y:S02]  /*2f20*/  FMUL.FTZ R94, R191, R178 ;  /* 0x000000b2bf5e7220 */ /* 0x000fe40000410000 */
[----:B------:R-:W-:Y:S02]  /*2f30*/  FADD.FTZ R84, -R49, R84 ;  /* 0x0000005431547221 */ /* 0x000fe40000010100 */
[C---:B------:R-:W-:Y:S02]  /*2f40*/  FMUL.FTZ R95, R191.reuse, R85 ;  /* 0x00000055bf5f7220 */ /* 0x040fe40000410000 */
[----:B------:R-:W-:-:S02]  /*2f50*/  FMUL.FTZ R93, R191, R180 ;  /* 0x000000b4bf5d7220 */ /* 0x000fc40000410000 */
[C---:B------:R-:W-:Y:S02]  /*2f60*/  FMUL.FTZ R184, R191.reuse, R181 ;  /* 0x000000b5bfb87220 */ /* 0x040fe40000410000 */
[C---:B------:R-:W-:Y:S01]  /*2f70*/  FFMA.FTZ R178, R116.reuse, R72, R17 ;  /* 0x0000004874b27223 */ /* 0x040fe20000010011 */
[----:B------:R-:W-:Y:S01]  /*2f80*/  HADD2.F32 R72, -RZ, R59.H1_H1 ;  /* 0x3000003bff487230 */ /* 0x000fe20000004100 */
[----:B------:R-:W-:Y:S02]  /*2f90*/  FMUL.FTZ R85, R191, R183 ;  /* 0x000000b7bf557220 */ /* 0x000fe40000410000 */
[----:B------:R-:W-:Y:S01]  /*2fa0*/  FFMA.FTZ R180, R116, R75, R125 ;  /* 0x0000004b74b47223 */ /* 0x000fe2000001007d */
[----:B------:R-:W-:Y:S01]  /*2fb0*/  HADD2.F32 R116, -RZ, R55.H1_H1 ;  /* 0x30000037ff747230 */ /* 0x000fe20000004100 */
[C---:B------:R-:W-:Y:S01]  /*2fc0*/  FFMA.FTZ R181, R117.reuse, R118, R18 ;  /* 0x0000007675b57223 */ /* 0x040fe20000010012 */
[----:B------:R-:W-:Y:S01]  /*2fd0*/  HADD2.F32 R75, -RZ, R47.H0_H0 ;  /* 0x2000002fff4b7230 */ /* 0x000fe20000004100 */
[----:B------:R-:W-:Y:S01]  /*2fe0*/  FFMA.FTZ R183, R117, R182, R126 ;  /* 0x000000b675b77223 */ /* 0x000fe2000001007e */
[----:B------:R-:W-:Y:S01]  /*2ff0*/  HADD2.F32 R117, -RZ, R51.H0_H0 ;  /* 0x20000033ff757230 */ /* 0x000fe20000004100 */
[----:B------:R-:W-:-:S02]  /*3000*/  FADD.FTZ R87, -R49, R87 ;  /* 0x0000005731577221 */ /* 0x000fc40000010100 */
[C---:B------:R-:W-:Y:S02]  /*3010*/  FMUL.FTZ R68, R191.reuse, R88 ;  /* 0x00000058bf447220 */ /* 0x040fe40000410000 */
[C---:B------:R-:W-:Y:S02]  /*3020*/  FMUL.FTZ R49, R191.reuse, R84 ;  /* 0x00000054bf317220 */ /* 0x040fe40000410000 */
[C---:B------:R-:W-:Y:S02]  /*3030*/  FFMA.FTZ R182, R184.reuse, R70, R25 ;  /* 0x00000046b8b67223 */ /* 0x040fe40000010019 */
[----:B------:R-:W-:Y:S01]  /*3040*/  FFMA.FTZ R118, R184, R71, R134 ;  /* 0x00000047b8767223 */ /* 0x000fe20000010086 */
[----:B------:R-:W-:Y:S01]  /*3050*/  SHF.L.U32 R184, R174, 0x4, RZ ;  /* 0x00000004aeb87819 */ /* 0x000fe200000006ff */
[----:B------:R-:W-:Y:S02]  /*3060*/  FMUL.FTZ R84, R191, R187 ;  /* 0x000000bbbf547220 */ /* 0x000fe40000410000 */
[----:B------:R-:W-:Y:S01]  /*3070*/  FFMA.FTZ R187, R185, R72, R26 ;  /* 0x00000048b9bb7223 */ /* 0x000fe2000001001a */
[----:B------:R-:W-:Y:S01]  /*3080*/  F2FP.PACK_AB R72, R45, R44 ;  /* 0x0000002c2d48723e */ /* 0x000fe200000000ff */
[----:B------:R-:W-:Y:S01]  /*3090*/  FFMA.FTZ R185, R185, R116, R131 ;  /* 0x00000074b9b97223 */ /* 0x000fe20000010083 */
[----:B------:R-:W-:Y:S01]  /*30a0*/  IADD3 R44, P0, R184, c[0x0][0x208], RZ ;  /* 0x00008200b82c7a10 */ /* 0x000fe20007f1e0ff */
[----:B------:R-:W-:-:S02]  /*30b0*/  FFMA.FTZ R70, R146, R68, R7 ;  /* 0x0000004492467223 */ /* 0x000fc40000010007 */
[----:B------:R-:W-:Y:S02]  /*30c0*/  FFMA.FTZ R71, R147, R69, R8 ;  /* 0x0000004593477223 */ /* 0x000fe40000010008 */
[C---:B------:R-:W-:Y:S02]  /*30d0*/  FFMA.FTZ R117, R186.reuse, R117, R33 ;  /* 0x00000075ba757223 */ /* 0x040fe40000010021 */
[----:B------:R-:W-:Y:S01]  /*30e0*/  FFMA.FTZ R116, R186, R75, R140 ;  /* 0x0000004bba747223 */ /* 0x000fe2000001008c */
[----:B------:R-:W-:Y:S01]  /*30f0*/  SHF.R.U32.HI R186, RZ, 0x1c, R174 ;  /* 0x0000001cffba7819 */ /* 0x000fe200000116ae */
[----:B------:R-:W-:Y:S01]  /*3100*/  FFMA.FTZ R69, R149, R69, R40 ;  /* 0x0000004595457223 */ /* 0x000fe20000010028 */
[----:B------:R-:W-:Y:S01]  /*3110*/  F2FP.PACK_AB R74, R71, R70 ;  /* 0x00000046474a723e */ /* 0x000fe200000000ff */
[----:B------:R-:W-:Y:S01]  /*3120*/  FFMA.FTZ R70, R114, R68, R39 ;  /* 0x0000004472467223 */ /* 0x000fe20000010027 */
[----:B------:R-:W-:Y:S01]  /*3130*/  F2FP.PACK_AB R75, R119, R82 ;  /* 0x00000052774b723e */ /* 0x000fe200000000ff */
[C---:B------:R-:W-:Y:S01]  /*3140*/  FMUL.FTZ R52, R191.reuse, R52 ;  /* 0x00000034bf347220 */ /* 0x040fe20000410000 */
[----:B------:R-:W-:Y:S01]  /*3150*/  IADD3.X R45, R186, c[0x0][0x20c], RZ, P0, !PT ;  /* 0x00008300ba2d7a10 */ /* 0x000fe200007fe4ff */
[C---:B------:R-:W-:Y:S01]  /*3160*/  FMUL.FTZ R48, R191.reuse, R48 ;  /* 0x00000030bf307220 */ /* 0x040fe20000410000 */
[----:B------:R-:W-:Y:S01]  /*3170*/  HADD2.F32 R174, -RZ, R51.H1_H1 ;  /* 0x30000033ffae7230 */ /* 0x000fe20000004100 */
[----:B------:R-:W-:Y:S01]  /*3180*/  FMUL.FTZ R53, R191, R53 ;  /* 0x00000035bf357220 */ /* 0x000fe20000410000 */
[----:B------:R-:W-:Y:S01]  /*3190*/  F2FP.PACK_AB R68, R79, R78 ;  /* 0x0000004e4f44723e */ /* 0x000fe200000000ff */
[----:B------:R-:W-:Y:S01]  /*31a0*/  HADD2.F32 R71, -RZ, R47.H1_H1 ;  /* 0x3000002fff477230 */ /* 0x000fe20000004100 */
[----:B------:R0:W-:Y:S01]  /*31b0*/  STG.E.128 [R44.64], R72 ;  /* 0x000000482c007986 */ /* 0x0001e2000c101d04 */
[----:B------:R-:W-:Y:S01]  /*31c0*/  F2FP.PACK_AB R70, R69, R70 ;  /* 0x000000464546723e */ /* 0x000fe200000000ff */
[----:B------:R-:W-:Y:S01]  /*31d0*/  FFMA.FTZ R78, R148, R52, R15 ;  /* 0x00000034944e7223 */ /* 0x000fe2000001000f */
[----:B------:R-:W-:Y:S01]  /*31e0*/  F2FP.PACK_AB R69, R81, R80 ;  /* 0x000000505145723e */ /* 0x000fe200000000ff */
[----:B------:R-:W-:-:S02]  /*31f0*/  FFMA.FTZ R79, R153, R48, R16 ;  /* 0x00000030994f7223 */ /* 0x000fc40000010010 */
[----:B------:R-:W-:Y:S02]  /*3200*/  FFMA.FTZ R52, R150, R52, R123 ;  /* 0x0000003496347223 */ /* 0x000fe4000001007b */
[----:B------:R-:W-:Y:S02]  /*3210*/  FFMA.FTZ R80, R110, R49, R11 ;  /* 0x000000316e507223 */ /* 0x000fe4000001000b */
[----:B------:R-:W-:Y:S02]  /*3220*/  FFMA.FTZ R81, R151, R53, R12 ;  /* 0x0000003597517223 */ /* 0x000fe4000001000c */
[----:B------:R-:W-:Y:S02]  /*3230*/  FMUL.FTZ R77, R191, R87 ;  /* 0x00000057bf4d7220 */ /* 0x000fe40000410000 */
[C---:B------:R-:W-:Y:S02]  /*3240*/  FFMA.FTZ R174, R189.reuse, R174, R34 ;  /* 0x000000aebdae7223 */ /* 0x040fe40000010022 */
[----:B------:R-:W-:Y:S01]  /*3250*/  FFMA.FTZ R189, R189, R71, R142 ;  /* 0x00000047bdbd7223 */ /* 0x000fe2000001008e */
[----:B------:R-:W-:Y:S01]  /*3260*/  F2FP.PACK_AB R71, R176, R83 ;  /* 0x00000053b047723e */ /* 0x000fe200000000ff */
[----:B0-----:R-:W-:Y:S01]  /*3270*/  FFMA.FTZ R45, R157, R48, R124 ;  /* 0x000000309d2d7223 */ /* 0x001fe2000001007c */
[----:B------:R-:W-:Y:S01]  /*3280*/  SHF.L.U32 R44, R170, 0x4, RZ ;  /* 0x00000004aa2c7819 */ /* 0x000fe200000006ff */
[----:B------:R-:W-:Y:S01]  /*3290*/  FFMA.FTZ R82, R64, R76, R13 ;  /* 0x0000004c40527223 */ /* 0x000fe2000001000d */
[----:B------:R-:W-:Y:S01]  /*32a0*/  F2FP.PACK_AB R74, R79, R78 ;  /* 0x0000004e4f4a723e */ /* 0x000fe200000000ff */
[-C--:B------:R-:W-:Y:S01]  /*32b0*/  FFMA.FTZ R83, R65, R77.reuse, R14 ;  /* 0x0000004d41537223 */ /* 0x080fe2000001000e */
[----:B------:R-:W-:Y:S01]  /*32c0*/  F2FP.PACK_AB R78, R45, R52 ;  /* 0x000000342d4e723e */ /* 0x000fe200000000ff */
[----:B------:R-:W-:Y:S01]  /*32d0*/  FFMA.FTZ R77, R61, R77, R122 ;  /* 0x0000004d3d4d7223 */ /* 0x000fe2000001007a */
[----:B------:R-:W-:Y:S01]  /*32e0*/  F2FP.PACK_AB R72, R81, R80 ;  /* 0x000000505148723e */ /* 0x000fe200000000ff */
[----:B------:R-:W-:Y:S01]  /*32f0*/  FFMA.FTZ R80, R60, R76, R121 ;  /* 0x0000004c3c507223 */ /* 0x000fe20000010079 */
[----:B------:R-:W-:Y:S01]  /*3300*/  IADD3 R52, P0, R184, c[0x0][0x210], RZ ;  /* 0x00008400b8347a10 */ /* 0x000fe20007f1e0ff */
        /* <DEDUP_REMOVED lines=8> */
[----:B------:R-:W-:Y:S01]  /*3390*/  FMUL.FTZ R87, R191, R188 ;  /* 0x000000bcbf577220 */ /* 0x000fe20000410000 */
[----:B------:R-:W-:Y:S01]  /*33a0*/  F2FP.PACK_AB R73, R83, R82 ;  /* 0x000000525349723e */ /* 0x000fe200000000ff */
[----:B------:R-:W-:Y:S01]  /*33b0*/  FFMA.FTZ R82, R56, R95, R21 ;  /* 0x0000005f38527223 */ /* 0x000fe20000010015 */
[----:B------:R-:W-:Y:S01]  /*33c0*/  F2FP.PACK_AB R75, R181, R178 ;  /* 0x000000b2b54b723e */ /* 0x000fe200000000ff */
[----:B------:R0:W-:Y:S01]  /*33d0*/  STG.E.128 [R52.64], R68 ;  /* 0x0000004434007986 */ /* 0x0001e2000c101d04 */
[----:B------:R-:W-:Y:S01]  /*33e0*/  IADD3.X R49, R170, c[0x0][0x20c], RZ, P1, !PT ;  /* 0x00008300aa317a10 */ /* 0x000fe20000ffe4ff */
[----:B------:R-:W-:Y:S01]  /*33f0*/  FFMA.FTZ R83, R57, R92, R22 ;  /* 0x0000005c39537223 */ /* 0x000fe20000010016 */
[----:B------:R-:W-:Y:S01]  /*3400*/  F2FP.PACK_AB R77, R77, R80 ;  /* 0x000000504d4d723e */ /* 0x000fe200000000ff */
[----:B------:R-:W-:Y:S01]  /*3410*/  FFMA.FTZ R80, R62, R91, R19 ;  /* 0x0000005b3e507223 */ /* 0x000fe20000010013 */
[----:B------:R-:W-:Y:S01]  /*3420*/  F2FP.PACK_AB R76, R45, R76 ;  /* 0x0000004c2d4c723e */ /* 0x000fe200000000ff */
[----:B------:R1:W-:Y:S01]  /*3430*/  STG.E.128 [R48.64], R72 ;  /* 0x0000004830007986 */ /* 0x0003e2000c101d04 */
[----:B------:R-:W-:Y:S01]  /*3440*/  SHF.L.U32 R176, R172, 0x4, RZ ;  /* 0x00000004acb07819 */ /* 0x000fe200000006ff */
[----:B------:R-:W-:Y:S01]  /*3450*/  FMUL.FTZ R88, R191, R190 ;  /* 0x000000bebf587220 */ /* 0x000fe20000410000 */
[----:B------:R-:W-:Y:S01]  /*3460*/  F2FP.PACK_AB R79, R183, R180 ;  /* 0x000000b4b74f723e */ /* 0x000fe200000000ff */
[----:B------:R-:W-:Y:S01]  /*3470*/  FFMA.FTZ R92, R156, R92, R129 ;  /* 0x0000005c9c5c7223 */ /* 0x000fe20000010081 */
[----:B------:R-:W-:Y:S01]  /*3480*/  IADD3.X R45, R170, c[0x0][0x214], RZ, P2, !PT ;  /* 0x00008500aa2d7a10 */ /* 0x000fe200017fe4ff */
[-C--:B------:R-:W-:Y:S01]  /*3490*/  FFMA.FTZ R170, R161, R93.reuse, R24 ;  /* 0x0000005da1aa7223 */ /* 0x080fe20000010018 */
[----:B------:R-:W-:Y:S01]  /*34a0*/  SHF.R.U32.HI R172, RZ, 0x1c, R172 ;  /* 0x0000001cffac7819 */ /* 0x000fe200000116ac */
[----:B------:R-:W-:Y:S01]  /*34b0*/  FFMA.FTZ R93, R167, R93, R130 ;  /* 0x0000005da75d7223 */ /* 0x000fe20000010082 */
[----:B------:R-:W-:Y:S01]  /*34c0*/  F2FP.PACK_AB R80, R81, R80 ;  /* 0x000000505150723e */ /* 0x000fe200000000ff */
[----:B------:R2:W-:Y:S01]  /*34d0*/  STG.E.128 [R44.64], R76 ;  /* 0x0000004c2c007986 */ /* 0x0005e2000c101d04 */
[----:B------:R-:W-:Y:S01]  /*34e0*/  F2FP.PACK_AB R81, R83, R82 ;  /* 0x000000525351723e */ /* 0x000fe200000000ff */
[----:B0-----:R-:W-:Y:S01]  /*34f0*/  FFMA.FTZ R68, R58, R91, R127 ;  /* 0x0000005b3a447223 */ /* 0x001fe2000001007f */
[----:B------:R-:W-:Y:S01]  /*3500*/  F2FP.PACK_AB R82, R170, R119 ;  /* 0x00000077aa52723e */ /* 0x000fe200000000ff */
[----:B------:R-:W-:Y:S01]  /*3510*/  FFMA.FTZ R53, R169, R86, R28 ;  /* 0x00000056a9357223 */ /* 0x000fe2000001001c */
[----:B------:R-:W-:Y:S01]  /*3520*/  F2FP.PACK_AB R83, R187, R182 ;  /* 0x000000b6bb53723e */ /* 0x000fe200000000ff */
[----:B------:R-:W-:Y:S01]  /*3530*/  FFMA.FTZ R69, R163, R95, R132 ;  /* 0x0000005fa3457223 */ /* 0x000fe20000010084 */
[----:B------:R-:W-:Y:S01]  /*3540*/  SHF.L.U32 R52, R168, 0x4, RZ ;  /* 0x00000004a8347819 */ /* 0x000fe200000006ff */
[----:B-1----:R-:W-:Y:S01]  /*3550*/  FFMA.FTZ R72, R54, R85, R27 ;  /* 0x0000005536487223 */ /* 0x002fe2000001001b */
[----:B------:R-:W-:Y:S01]  /*3560*/  IADD3 R48, P0, R176, c[0x0][0x208], RZ ;  /* 0x00008200b0307a10 */ /* 0x000fe20007f1e0ff */
[----:B------:R-:W-:Y:S01]  /*3570*/  FFMA.FTZ R73, R158, R84, R29 ;  /* 0x000000549e497223 */ /* 0x000fe2000001001d */
[----:B------:R-:W-:Y:S01]  /*3580*/  SHF.R.U32.HI R168, RZ, 0x1c, R168 ;  /* 0x0000001cffa87819 */ /* 0x000fe200000116a8 */
[----:B------:R-:W-:Y:S01]  /*3590*/  FFMA.FTZ R74, R160, R89, R31 ;  /* 0x00000059a04a7223 */ /* 0x000fe2000001001f */
[----:B------:R-:W-:Y:S01]  /*35a0*/  IADD3.X R49, R172, c[0x0][0x20c], RZ, P0, !PT ;  /* 0x00008300ac317a10 */ /* 0x000fe200007fe4ff */
[----:B------:R-:W-:Y:S01]  /*35b0*/  FFMA.FTZ R70, R154, R94, R133 ;  /* 0x0000005e9a467223 */ /* 0x000fe20000010085 */
[----:B------:R-:W-:Y:S01]  /*35c0*/  F2FP.PACK_AB R72, R53, R72 ;  /* 0x000000483548723e */ /* 0x000fe200000000ff */
[----:B------:R-:W-:Y:S01]  /*35d0*/  FFMA.FTZ R53, R162, R86, R137 ;  /* 0x00000056a2357223 */ /* 0x000fe20000010089 */
[----:B------:R-:W-:Y:S01]  /*35e0*/  F2FP.PACK_AB R71, R185, R118 ;  /* 0x00000076b947723e */ /* 0x000fe200000000ff */
[----:B--2---:R-:W-:Y:S01]  /*35f0*/  FFMA.FTZ R45, R165, R90, R128 ;  /* 0x0000005aa52d7223 */ /* 0x004fe20000010080 */
[----:B------:R0:W-:Y:S01]  /*3600*/  STG.E.128 [R48.64], R80 ;  /* 0x0000005030007986 */ /* 0x0001e2000c101d04 */
[----:B------:R-:W-:Y:S01]  /*3610*/  FFMA.FTZ R44, R171, R87, R30 ;  /* 0x00000057ab2c7223 */ /* 0x000fe2000001001e */
[----:B------:R-:W-:Y:S01]  /*3620*/  F2FP.PACK_AB R70, R93, R70 ;  /* 0x000000465d46723e */ /* 0x000fe200000000ff */
[----:B------:R-:W-:Y:S01]  /*3630*/  FFMA.FTZ R78, R177, R89, R138 ;  /* 0x00000059b14e7223 */ /* 0x000fe2000001008a */
[----:B------:R-:W-:Y:S01]  /*3640*/  F2FP.PACK_AB R68, R45, R68 ;  /* 0x000000442d44723e */ /* 0x000fe200000000ff */
[----:B------:R-:W-:Y:S01]  /*3650*/  FFMA.FTZ R45, R173, R88, R32 ;  /* 0x00000058ad2d7223 */ /* 0x000fe20000010020 */
[----:B------:R-:W-:Y:S01]  /*3660*/  F2FP.PACK_AB R73, R44, R73 ;  /* 0x000000492c49723e */ /* 0x000fe200000000ff */
[----:B------:R-:W-:Y:S01]  /*3670*/  FFMA.FTZ R76, R50, R85, R135 ;  /* 0x00000055324c7223 */ /* 0x000fe20000010087 */
[----:B------:R-:W-:Y:S01]  /*3680*/  IADD3 R44, P0, R176, c[0x0][0x210], RZ ;  /* 0x00008400b02c7a10 */ /* 0x000fe20007f1e0ff */
[----:B------:R-:W-:Y:S01]  /*3690*/  FFMA.FTZ R77, R175, R84, R136 ;  /* 0x00000054af4d7223 */ /* 0x000fe20000010088 */
[----:B------:R-:W-:-:S02]  /*36a0*/  F2FP.PACK_AB R74, R45, R74 ;  /* 0x0000004a2d4a723e */ /* 0x000fc400000000ff */
[----:B------:R-:W-:Y:S02]  /*36b0*/  F2FP.PACK_AB R69, R92, R69 ;  /* 0x000000455c45723e */ /* 0x000fe400000000ff */
[----:B------:R-:W-:Y:S02]  /*36c0*/  IADD3.X R45, R172, c[0x0][0x214], RZ, P0, !PT ;  /* 0x00008500ac2d7a10 */ /* 0x000fe400007fe4ff */
[----:B------:R-:W-:Y:S01]  /*36d0*/  F2FP.PACK_AB R75, R174, R117 ;  /* 0x00000075ae4b723e */ /* 0x000fe200000000ff */
[----:B0-----:R-:W-:Y:S01]  /*36e0*/  FFMA.FTZ R49, R166, R88, R141 ;  /* 0x00000058a6317223 */ /* 0x001fe2000001008d */
[----:B------:R-:W-:Y:S01]  /*36f0*/  IADD3 R48, P1, R52, c[0x0][0x208], RZ ;  /* 0x0000820034307a10 */ /* 0x000fe20007f3e0ff */
[----:B------:R-:W-:Y:S01]  /*3700*/  FFMA.FTZ R80, R164, R87, R139 ;  /* 0x00000057a4507223 */ /* 0x000fe2000001008b */
[----:B------:R-:W-:Y:S01]  /*3710*/  IADD3 R52, P2, R52, c[0x0][0x210], RZ ;  /* 0x0000840034347a10 */ /* 0x000fe20007f5e0ff */
[----:B------:R0:W-:Y:S01]  /*3720*/  STG.E.128 [R44.64], R68 ;  /* 0x000000442c007986 */ /* 0x0001e2000c101d04 */
[----:B------:R-:W-:-:S02]  /*3730*/  F2FP.PACK_AB R78, R49, R78 ;  /* 0x0000004e314e723e */ /* 0x000fc400000000ff */
[----:B------:R-:W-:Y:S02]  /*3740*/  IADD3.X R49, R168, c[0x0][0x20c], RZ, P1, !PT ;  /* 0x00008300a8317a10 */ /* 0x000fe40000ffe4ff */
[----:B------:R-:W-:Y:S02]  /*3750*/  F2FP.PACK_AB R76, R53, R76 ;  /* 0x0000004c354c723e */ /* 0x000fe400000000ff */
[----:B------:R-:W-:Y:S01]  /*3760*/  F2FP.PACK_AB R79, R189, R116 ;  /* 0x00000074bd4f723e */ /* 0x000fe200000000ff */
[----:B------:R0:W-:Y:S01]  /*3770*/  STG.E.128 [R48.64], R72 ;  /* 0x0000004830007986 */ /* 0x0001e2000c101d04 */
[----:B------:R-:W-:Y:S02]  /*3780*/  F2FP.PACK_AB R77, R80, R77 ;  /* 0x0000004d504d723e */ /* 0x000fe400000000ff */
[----:B------:R-:W-:Y:S02]  /*3790*/  IADD3.X R53, R168, c[0x0][0x214], RZ, P2, !PT ;  /* 0x00008500a8357a10 */ /* 0x000fe400017fe4ff */
[----:B------:R-:W-:-:S02]  /*37a0*/  ISETP.GE.AND P0, PT, R145, c[0x0][0x164], PT ;  /* 0x0000590091007a0c */ /* 0x000fc40003f06270 */
[----:B------:R-:W-:Y:S01]  /*37b0*/  LOP3.LUT P1, RZ, R46, 0xff, RZ, 0xc0, !PT ;  /* 0x000000ff2eff7812 */ /* 0x000fe2000782c0ff */
[----:B------:R0:W-:Y:S03]  /*37c0*/  STG.E.128 [R52.64], R76 ;  /* 0x0000004c34007986 */ /* 0x0001e6000c101d04 */
[----:B------:R-:W-:-:S07]  /*37d0*/  SEL R46, RZ, 0x1, P1 ;  /* 0x00000001ff2e7807 */ /* 0x000fce0000800000 */
[----:B0----5:R-:W-:Y:S01]  /*37e0*/  @P0 CALL.REL.NOINC `(.L_x_16005) ;  /* 0x0000001000000944 */ /* 0x021fe20003c00000 */
[----:B------:R-:W-:Y:S05]  /*37f0*/  BRA `(.L_x_16006) ;  /* 0xffffd27000007947 */ /* 0x000fea000383ffff */
.L_x_16005:
[----:B------:R-:W-:Y:S05]  /*3800*/  EXIT ;  /* 0x000000000000794d */ /* 0x000fea0003800000 */
.L_x_16003:
[----:B0-----:R-:W-:Y:S01]  /*3810*/  HFMA2.MMA R45, -RZ, RZ, 0, 5.9604644775390625e-08 ;  /* 0x00000001ff2d7435 */ /* 0x001fe200000001ff */
[----:B------:R-:W-:Y:S02]  /*3820*/  MOV R53, 0x1f ;  /* 0x0000001f00357802 */ /* 0x000fe40000000f00 */
[----:B------:R-:W-:Y:S02]  /*3830*/  MOV R176, 0xffffffff ;  /* 0xffffffff00b07802 */ /* 0x000fe40000000f00 */
[----:B------:R-:W-:Y:S02]  /*3840*/  MOV R48, 0x3860 ;  /* 0x0000386000307802 */ /* 0x000fe40000000f00 */
[----:B-----5:R-:W-:Y:S05]  /*3850*/  CALL.REL.NOINC `($__internal_49_$__cuda_sm70_shflsync_bfly_p) ;  /* 0x000007a000007944 */ /* 0x020fea0003c00000 */
[----:B-1----:R-:W-:Y:S01]  /*3860*/  MOV R44, R45 ;  /* 0x0000002d002c7202 */ /* 0x002fe20000000f00 */
[----:B0-----:R-:W-:Y:S05]  /*3870*/  BRA `(.L_x_16007) ;  /* 0xffffe88000007947 */ /* 0x001fea000383ffff */
.L_x_16004:
[----:B------:R-:W-:Y:S01]  /*3880*/  HFMA2.MMA R45, -RZ, RZ, 0, 1.1920928955078125e-07 ;  /* 0x00000002ff2d7435 */ /* 0x000fe200000001ff */
[----:B------:R-:W-:Y:S02]  /*3890*/  MOV R53, 0x1f ;  /* 0x0000001f00357802 */ /* 0x000fe40000000f00 */
[----:B------:R-:W-:Y:S02]  /*38a0*/  MOV R176, 0xffffffff ;  /* 0xffffffff00b07802 */ /* 0x000fe40000000f00 */
[----:B------:R-:W-:-:S02]  /*38b0*/  MOV R48, 0x38d0 ;  /* 0x000038d000307802 */ /* 0x000fc40000000f00 */
[----:B-----5:R-:W-:Y:S05]  /*38c0*/  CALL.REL.NOINC `($__internal_49_$__cuda_sm70_shflsync_bfly_p) ;  /* 0x0000073000007944 */ /* 0x020fea0003c00000 */
[----:B01----:R-:W-:Y:S01]  /*38d0*/  FADD.FTZ R178, R178, R45 ;  /* 0x0000002db2b27221 */ /* 0x003fe20000010000 */
[----:B------:R-:W-:Y:S01]  /*38e0*/  HFMA2.MMA R45, -RZ, RZ, 0, 2.384185791015625e-07 ;  /* 0x00000004ff2d7435 */ /* 0x000fe200000001ff */
[----:B------:R-:W-:-:S02]  /*38f0*/  MOV R53, 0x1f ;  /* 0x0000001f00357802 */ /* 0x000fc40000000f00 */
[----:B------:R-:W-:Y:S02]  /*3900*/  MOV R176, 0xffffffff ;  /* 0xffffffff00b07802 */ /* 0x000fe40000000f00 */
[----:B------:R-:W-:Y:S02]  /*3910*/  MOV R48, 0x3930 ;  /* 0x0000393000307802 */ /* 0x000fe40000000f00 */
[----:B------:R-:W-:Y:S05]  /*3920*/  CALL.REL.NOINC `($__internal_49_$__cuda_sm70_shflsync_bfly_p) ;  /* 0x000006d000007944 */ /* 0x000fea0003c00000 */
[----:B01----:R-:W-:Y:S01]  /*3930*/  FADD.FTZ R178, R178, R45 ;  /* 0x0000002db2b27221 */ /* 0x003fe20000010000 */
[----:B------:R-:W-:Y:S01]  /*3940*/  HFMA2.MMA R45, -RZ, RZ, 0, 4.76837158203125e-07 ;  /* 0x00000008ff2d7435 */ /* 0x000fe200000001ff */
[----:B------:R-:W-:Y:S02]  /*3950*/  MOV R53, 0x1f ;  /* 0x0000001f00357802 */ /* 0x000fe40000000f00 */
[----:B------:R-:W-:Y:S02]  /*3960*/  MOV R176, 0xffffffff ;  /* 0xffffffff00b07802 */ /* 0x000fe40000000f00 */
[----:B------:R-:W-:Y:S02]  /*3970*/  MOV R48, 0x3990 ;  /* 0x0000399000307802 */ /* 0x000fe40000000f00 */
[----:B------:R-:W-:Y:S05]  /*3980*/  CALL.REL.NOINC `($__internal_49_$__cuda_sm70_shflsync_bfly_p) ;  /* 0x0000067000007944 */ /* 0x000fea0003c00000 */
[----:B01----:R-:W-:Y:S01]  /*3990*/  FADD.FTZ R178, R178, R45 ;  /* 0x0000002db2b27221 */ /* 0x003fe20000010000 */
[----:B------:R-:W-:Y:S01]  /*39a0*/  HFMA2.MMA R45, -RZ, RZ, 0, 9.5367431640625e-07 ;  /* 0x00000010ff2d7435 */ /* 0x000fe200000001ff */
[----:B------:R-:W-:-:S02]  /*39b0*/  MOV R53, 0x1f ;  /* 0x0000001f00357802 */ /* 0x000fc40000000f00 */
[----:B------:R-:W-:Y:S02]  /*39c0*/  MOV R176, 0xffffffff ;  /* 0xffffffff00b07802 */ /* 0x000fe40000000f00 */
[----:B------:R-:W-:Y:S02]  /*39d0*/  MOV R48, 0x39f0 ;  /* 0x000039f000307802 */ /* 0x000fe40000000f00 */
[----:B------:R-:W-:Y:S05]  /*39e0*/  CALL.REL.NOINC `($__internal_49_$__cuda_sm70_shflsync_bfly_p) ;  /* 0x0000061000007944 */ /* 0x000fea0003c00000 */
        /* <DEDUP_REMOVED lines=70> */
[----:B------:R-:W-:Y:S05]  /*3e50*/  CALL.REL.NOINC `($__internal_49_$__cuda_sm70_shflsync_bfly_p) ;  /* 0x000001a000007944 */ /* 0x000fea0003c00000 */
[----:B01----:R-:W-:Y:S01]  /*3e60*/  FADD.FTZ R178, R178, R45 ;  /* 0x0000002db2b27221 */ /* 0x003fe20000010000 */
[----:B------:R-:W-:Y:S01]  /*3e70*/  HFMA2.MMA R45, -RZ, RZ, 0, 1.1920928955078125e-07 ;  /* 0x00000002ff2d7435 */ /* 0x000fe200000001ff */
[----:B------:R-:W-:Y:S02]  /*3e80*/  MOV R53, 0x1f ;  /* 0x0000001f00357802 */ /* 0x000fe40000000f00 */
[----:B------:R-:W-:Y:S02]  /*3e90*/  MOV R176, 0xffffffff ;  /* 0xffffffff00b07802 */ /* 0x000fe40000000f00 */
[----:B------:R-:W-:Y:S02]  /*3ea0*/  MOV R48, 0x3ec0 ;  /* 0x00003ec000307802 */ /* 0x000fe40000000f00 */
[----:B------:R-:W-:Y:S05]  /*3eb0*/  CALL.REL.NOINC `($__internal_49_$__cuda_sm70_shflsync_bfly_p) ;  /* 0x0000014000007944 */ /* 0x000fea0003c00000 */
        /* <DEDUP_REMOVED lines=18> */
[----:B-1----:R-:W-:Y:S01]  /*3fe0*/  MOV R49, R45 ;  /* 0x0000002d00317202 */ /* 0x002fe20000000f00 */
[----:B0-----:R-:W-:Y:S05]  /*3ff0*/  BRA `(.L_x_16008) ;  /* 0xffffe64000007947 */ /* 0x001fea000383ffff */
        .weak           $__internal_49_$__cuda_sm70_shflsync_bfly_p
        .type           $__internal_49_$__cuda_sm70_shflsync_bfly_p,@function
        .size           $__internal_49_$__cuda_sm70_shflsync_bfly_p,(.L_x_26509 - $__internal_49_$__cuda_sm70_shflsync_bfly_p)
$__internal_49_$__cuda_sm70_shflsync_bfly_p:
[----:B------:R-:W-:Y:S01]  /*4000*/  HFMA2.MMA R49, -RZ, RZ, 0, 0 ;  /* 0x00000000ff317435 */ /* 0x000fe200000001ff */
[----:B------:R-:W-:Y:S04]  /*4010*/  WARPSYNC R176 ;  /* 0x000000b000007348 */ /* 0x000fe80003800000 */
[----:B------:R0:W1:Y:S01]  /*4020*/  SHFL.BFLY PT, R45, R178, R45, R53 ;  /* 0x0c00002db22d7389 */ /* 0x00006200000e0035 */
[----:B------:R-:W-:Y:S05]  /*4030*/  RET.REL.NODEC R48 `(_ZN10layer_norm31ln_parallel_residual_fwd_kernelINS_13Kernel_traitsI6__halfS2_fS2_fjLj4096ELj1ELj1ELj4ELj16ENS_18Kernel_traits_baseILj4096ES2_S2_fS2_fjLj128EEEEELb0ELb0ELb1EEEvNS_9FwdParamsE) ;  /* 0xffffbfc030007950 */ /* 0x000fea0003c3ffff */
.L_x_16009:
        /* <DEDUP_REMOVED lines=12> */
.L_x_26509:


//--------------------- .text._ZN10layer_norm31ln_parallel_residual_fwd_kernelINS_13Kernel_traitsI6__halfS2_fS2_fjLj4096ELj1ELj1ELj4ELj16ENS_18Kernel_traits_baseILj4096ES2_S2_fS2_fjLj128EEEEELb0ELb1ELb0EEEvNS_9FwdParamsE --------------------------
	.section	.text._ZN10layer_norm31ln_parallel_residual_fwd_kernelINS_13Kernel_traitsI6__halfS2_fS2_fjLj4096ELj1ELj1ELj4ELj16ENS_18Kernel_traits_baseILj4096ES2_S2_fS2_fjLj128EEEEELb0ELb1ELb0EEEvNS_9FwdParamsE,"ax",@progbits
	.sectioninfo	@"SHI_REGISTERS=128"
	.align	128
        .global         _ZN10layer_norm31ln_parallel_residual_fwd_kernelINS_13Kernel_traitsI6__halfS2_fS2_fjLj4096ELj1ELj1ELj4ELj16ENS_18Kernel_traits_baseILj4096ES2_S2_fS2_fjLj128EEEEELb0ELb1ELb0EEEvNS_9FwdParamsE
        .type           _ZN10layer_norm31ln_parallel_residual_fwd_kernelINS_13Kernel_traitsI6__halfS2_fS2_fjLj4096ELj1ELj1ELj4ELj16ENS_18Kernel_traits_baseILj4096ES2_S2_fS2_fjLj128EEEEELb0ELb1ELb0EEEvNS_9FwdParamsE,@function
        .size           _ZN10layer_norm31ln_parallel_residual_fwd_kernelINS_13Kernel_traitsI6__halfS2_fS2_fjLj4096ELj1ELj1ELj4ELj16ENS_18Kernel_traits_baseILj4096ES2_S2_fS2_fjLj128EEEEELb0ELb1ELb0EEEvNS_9FwdParamsE,(.L_x_26510 - _ZN10layer_norm31ln_parallel_residual_fwd_kernelINS_13Kernel_traitsI6__halfS2_fS2_fjLj4096ELj1ELj1ELj4ELj16ENS_18Kernel_traits_baseILj4096ES2_S2_fS2_fjLj128EEEEELb0ELb1ELb0EEEvNS_9FwdParamsE)
        .other          _ZN10layer_norm31ln_parallel_residual_fwd_kernelINS_13Kernel_traitsI6__halfS2_fS2_fjLj4096ELj1ELj1ELj4ELj16ENS_18Kernel_traits_baseILj4096ES2_S2_fS2_fjLj128EEEEELb0ELb1ELb0EEEvNS_9FwdParamsE,@"STO_CUDA_ENTRY STV_DEFAULT"
_ZN10layer_norm31ln_parallel_residual_fwd_kernelINS_13Kernel_traitsI6__halfS2_fS2_fjLj4096ELj1ELj1ELj4ELj16ENS_18Kernel_traits_baseILj4096ES2_S2_fS2_fjLj128EEEEELb0ELb1ELb0EEEvNS_9FwdParamsE:
.text._ZN10layer_norm31ln_parallel_residual_fwd_kernelINS_13Kernel_traitsI6__halfS2_fS2_fjLj4096ELj1ELj1ELj4ELj16ENS_18Kernel_traits_baseILj4096ES2_S2_fS2_fjLj128EEEEELb0ELb1ELb0EEEvNS_9FwdParamsE:
        /* <DEDUP_REMOVED lines=26> */
.L_x_16011:
[----:B0-----:R-:W-:Y:S05]  /*01a0*/  BSYNC B0 ;  /* 0x0000000000007941 */ /* 0x001fea0003800000 */
.L_x_16010:
        /* <DEDUP_REMOVED lines=13> */
.L_x_16013:
[----:B0-----:R-:W-:Y:S05]  /*0280*/  BSYNC B0 ;  /* 0x0000000000007941 */ /* 0x001fea0003800000 */
.L_x_16012:
        /* <DEDUP_REMOVED lines=13> */
.L_x_16015:
[----:B0-----:R-:W-:Y:S05]  /*0360*/  BSYNC B0 ;  /* 0x0000000000007941 */ /* 0x001fea0003800000 */
.L_x_16014:
        /* <DEDUP_REMOVED lines=12> */
.L_x_16017:
[----:B0-----:R-:W-:Y:S05]  /*0430*/  BSYNC B0 ;  /* 0x0000000000007941 */ /* 0x001fea0003800000 */
.L_x_16016:
        /* <DEDUP_REMOVED lines=8> */
[C---:B------:R-:W-:Y:S01]  /*04c0*/  LOP3.LUT R37, R19.reuse, 0x60, RZ, 0xc0, !PT ;  /* 0x0000006013257812 */ /* 0x040fe200078ec0ff */
        /* <DEDUP_REMOVED lines=29> */
[----:B------:R-:W-:Y:S01]  /*06a0*/  IMNMX R29, R29, 0x20, PT ;  /* 0x000000201d1d7817 */ /* 0x000fe20003800200 */
[----:B------:R-:W-:Y:S02]  /*06b0*/  HADD2.F32 R6, -RZ, R45.H1_H1 ;  /* 0x3000002dff067230 */ /* 0x000fe40000004100 */
[--C-:B------:R-:W-:Y:S01]  /*06c0*/  HADD2.F32 R5, -RZ, R46.reuse.H0_H0 ;  /* 0x2000002eff057230 */ /* 0x100fe20000004100 */
[----:B------:R-:W-:Y:S01]  /*06d0*/  IADD3 R29, R48, R29, RZ ;  /* 0x0000001d301d7210 */ /* 0x000fe20007ffe0ff */
[----:B------:R-:W-:Y:S02]  /*06e0*/  HADD2.F32 R4, -RZ, R46.H1_H1 ;  /* 0x3000002eff047230 */ /* 0x000fe40000004100 */
[--C-:B------:R-:W-:Y:S01]  /*06f0*/  HADD2.F32 R3, -RZ, R47.reuse.H0_H0 ;  /* 0x2000002fff037230 */ /* 0x100fe20000004100 */
[----:B------:R-:W-:Y:S01]  /*0700*/  SHF.L.U32 R118, R29, 0x3, RZ ;  /* 0x000000031d767819 */ /* 0x000fe200000006ff */
[----:B------:R-:W-:-:S02]  /*0710*/  HADD2.F32 R2, -RZ, R47.H1_H1 ;  /* 0x3000002fff027230 */ /* 0x000fc40000004100 */
[--C-:B------:R-:W-:Y:S02]  /*0720*/  HADD2.F32 R0, -RZ, R36.reuse.H0_H0 ;  /* 0x20000024ff007230 */ /* 0x100fe40000004100 */
[----:B------:R-:W-:Y:S01]  /*0730*/  HADD2.F32 R69, -RZ, R36.H1_H1 ;  /* 0x30000024ff457230 */ /* 0x000fe20000004100 */
[----:B0-----:R0:W1:Y:S01]  /*0740*/  MUFU.RCP R110, R37 ;  /* 0x00000025006e7308 */ /* 0x0010620000001000 */
        /* <DEDUP_REMOVED lines=40> */
.L_x_16101:
        /* <DEDUP_REMOVED lines=29> */
.L_x_16020:
[----:B0----5:R-:W-:-:S05]  /*0ba0*/  HADD2.F32 R33, -RZ, R20.H0_H0 ;  /* 0x20000014ff217230 */ /* 0x021fca0000004100 */
[----:B------:R-:W-:-:S04]  /*0bb0*/  FADD.FTZ R32, R33, R32 ;  /* 0x0000002021207221 */ /* 0x000fc80000010000 */
[----:B------:R-:W-:Y:S02]  /*0bc0*/  @P0 FADD.FTZ R32, R24, R32 ;  /* 0x0000002018200221 */ /* 0x000fe40000010000 */
.L_x_16021:
[----:B------:R-:W-:Y:S01]  /*0bd0*/  HADD2.F32 R33, -RZ, R36.H1_H1 ;  /* 0x30000024ff217230 */ /* 0x000fe20000004100 */
[----:B------:R-:W-:Y:S05]  /*0be0*/  @P5 BRA `(.L_x_16022) ;  /* 0x0000003000005947 */ /* 0x000fea0003800000 */
[----:B------:R-:W-:Y:S05]  /*0bf0*/  @!P0 BRA `(.L_x_16023) ;  /* 0x0000005000008947 */ /* 0x000fea0003800000 */
[----:B-----5:R-:W-:Y:S01]  /*0c00*/  FADD.FTZ R33, R25, R33 ;  /* 0x0000002119217221 */ /* 0x020fe20000010000 */
[----:B------:R-:W-:Y:S05]  /*0c10*/  BRA `(.L_x_16023) ;  /* 0x0000003000007947 */ /* 0x000fea0003800000 */
.L_x_16022:
[----:B-----5:R-:W-:-:S05]  /*0c20*/  HADD2.F32 R34, -RZ, R20.H1_H1 ;  /* 0x30000014ff227230 */ /* 0x020fca0000004100 */
[----:B------:R-:W-:-:S04]  /*0c30*/  FADD.FTZ R33, R34, R33 ;  /* 0x0000002122217221 */ /* 0x000fc80000010000 */
[----:B------:R-:W-:Y:S02]  /*0c40*/  @P0 FADD.FTZ R33, R25, R33 ;  /* 0x0000002119210221 */ /* 0x000fe40000010000 */
.L_x_16023:
[----:B------:R-:W-:Y:S01]  /*0c50*/  HADD2.F32 R34, -RZ, R37.H0_H0 ;  /* 0x20000025ff227230 */ /* 0x000fe20000004100 */
[----:B------:R-:W-:Y:S05]  /*0c60*/  @P5 BRA `(.L_x_16024) ;  /* 0x0000003000005947 */ /* 0x000fea0003800000 */
[----:B------:R-:W-:Y:S05]  /*0c70*/  @!P0 BRA `(.L_x_16025) ;  /* 0x0000005000008947 */ /* 0x000fea0003800000 */
[----:B-----5:R-:W-:Y:S01]  /*0c80*/  FADD.FTZ R34, R26, R34 ;  /* 0x000000221a227221 */ /* 0x020fe20000010000 */
[----:B------:R-:W-:Y:S05]  /*0c90*/  BRA `(.L_x_16025) ;  /* 0x0000003000007947 */ /* 0x000fea0003800000 */
.L_x_16024:
[----:B-----5:R-:W-:-:S05]  /*0ca0*/  HADD2.F32 R35, -RZ, R21.H0_H0 ;  /* 0x20000015ff237230 */ /* 0x020fca0000004100 */
[----:B------:R-:W-:-:S04]  /*0cb0*/  FADD.FTZ R34, R35, R34 ;  /* 0x0000002223227221 */ /* 0x000fc80000010000 */
[----:B------:R-:W-:Y:S02]  /*0cc0*/  @P0 FADD.FTZ R34, R26, R34 ;  /* 0x000000221a220221 */ /* 0x000fe40000010000 */
.L_x_16025:
[----:B------:R-:W-:Y:S01]  /*0cd0*/  HADD2.F32 R35, -RZ, R37.H1_H1 ;  /* 0x30000025ff237230 */ /* 0x000fe20000004100 */
[----:B------:R-:W-:Y:S05]  /*0ce0*/  @P5 BRA `(.L_x_16026) ;  /* 0x0000003000005947 */ /* 0x000fea0003800000 */
[----:B------:R-:W-:Y:S05]  /*0cf0*/  @!P0 BRA `(.L_x_16027) ;  /* 0x0000005000008947 */ /* 0x000fea0003800000 */
[----:B-----5:R-:W-:Y:S01]  /*0d00*/  FADD.FTZ R35, R27, R35 ;  /* 0x000000231b237221 */ /* 0x020fe20000010000 */
[----:B------:R-:W-:Y:S05]  /*0d10*/  BRA `(.L_x_16027) ;  /* 0x0000003000007947 */ /* 0x000fea0003800000 */
.L_x_16026:
[----:B-----5:R-:W-:-:S05]  /*0d20*/  HADD2.F32 R36, -RZ, R21.H1_H1 ;  /* 0x30000015ff247230 */ /* 0x020fca0000004100 */
[----:B------:R-:W-:-:S04]  /*0d30*/  FADD.FTZ R35, R36, R35 ;  /* 0x0000002324237221 */ /* 0x000fc80000010000 */
[----:B------:R-:W-:Y:S02]  /*0d40*/  @P0 FADD.FTZ R35, R27, R35 ;  /* 0x000000231b230221 */ /* 0x000fe40000010000 */
.L_x_16027:
[----:B------:R-:W-:Y:S01]  /*0d50*/  HADD2.F32 R36, -RZ, R38.H0_H0 ;  /* 0x20000026ff247230 */ /* 0x000fe20000004100 */
[----:B------:R-:W-:Y:S05]  /*0d60*/  @P5 BRA `(.L_x_16028) ;  /* 0x0000003000005947 */ /* 0x000fea0003800000 */
[----:B------:R-:W-:Y:S05]  /*0d70*/  @!P0 BRA `(.L_x_16029) ;  /* 0x0000005000008947 */ /* 0x000fea0003800000 */
[----:B-----5:R-:W-:Y:S01]  /*0d80*/  FADD.FTZ R36, R28, R36 ;  /* 0x000000241c247221 */ /* 0x020fe20000010000 */
[----:B------:R-:W-:Y:S05]  /*0d90*/  BRA `(.L_x_16029) ;  /* 0x0000003000007947 */ /* 0x000fea0003800000 */
.L_x_16028:
[----:B-----5:R-:W-:-:S05]  /*0da0*/  HADD2.F32 R37, -RZ, R22.H0_H0 ;  /* 0x20000016ff257230 */ /* 0x020fca0000004100 */
[----:B------:R-:W-:-:S04]  /*0db0*/  FADD.FTZ R36, R37, R36 ;  /* 0x0000002425247221 */ /* 0x000fc80000010000 */
[----:B------:R-:W-:Y:S02]  /*0dc0*/  @P0 FADD.FTZ R36, R28, R36 ;  /* 0x000000241c240221 */ /* 0x000fe40000010000 */
.L_x_16029:
[----:B------:R-:W-:Y:S01]  /*0dd0*/  HADD2.F32 R37, -RZ, R38.H1_H1 ;  /* 0x30000026ff257230 */ /* 0x000fe20000004100 */
[----:B------:R-:W-:Y:S05]  /*0de0*/  @P5 BRA `(.L_x_16030) ;  /* 0x0000003000005947 */ /* 0x000fea0003800000 */
[----:B------:R-:W-:Y:S05]  /*0df0*/  @!P0 BRA `(.L_x_16031) ;  /* 0x0000005000008947 */ /* 0x000fea0003800000 */
[----:B-----5:R-:W-:Y:S01]  /*0e00*/  FADD.FTZ R37, R29, R37 ;  /* 0x000000251d257221 */ /* 0x020fe20000010000 */
[----:B------:R-:W-:Y:S05]  /*0e10*/  BRA `(.L_x_16031) ;  /* 0x0000003000007947 */ /* 0x000fea0003800000 */
.L_x_16030:
[----:B-----5:R-:W-:-:S05]  /*0e20*/  HADD2.F32 R38, -RZ, R22.H1_H1 ;  /* 0x30000016ff267230 */ /* 0x020fca0000004100 */
[----:B------:R-:W-:-:S04]  /*0e30*/  FADD.FTZ R37, R38, R37 ;  /* 0x0000002526257221 */ /* 0x000fc80000010000 */
[----:B------:R-:W-:Y:S02]  /*0e40*/  @P0 FADD.FTZ R37, R29, R37 ;  /* 0x000000251d250221 */ /* 0x000fe40000010000 */
.L_x_16031:
[----:B------:R-:W-:Y:S01]  /*0e50*/  HADD2.F32 R38, -RZ, R39.H0_H0 ;  /* 0x20000027ff267230 */ /* 0x000fe20000004100 */
[----:B------:R-:W-:Y:S05]  /*0e60*/  @P5 BRA `(.L_x_16032) ;  /* 0x0000003000005947 */ /* 0x000fea0003800000 */
[----:B------:R-:W-:Y:S05]  /*0e70*/  @!P0 BRA `(.L_x_16033) ;  /* 0x0000005000008947 */ /* 0x000fea0003800000 */
[----:B-----5:R-:W-:Y:S01]  /*0e80*/  FADD.FTZ R38, R30, R38 ;  /* 0x000000261e267221 */ /* 0x020fe20000010000 */
[----:B------:R-:W-:Y:S05]  /*0e90*/  BRA `(.L_x_16033) ;  /* 0x0000003000007947 */ /* 0x000fea0003800000 */
.L_x_16032:
[----:B-----5:R-:W-:-:S05]  /*0ea0*/  HADD2.F32 R65, -RZ, R23.H0_H0 ;  /* 0x20000017ff417230 */ /* 0x020fca0000004100 */
[----:B------:R-:W-:-:S04]  /*0eb0*/  FADD.FTZ R38, R65, R38 ;  /* 0x0000002641267221 */ /* 0x000fc80000010000 */
[----:B------:R-:W-:Y:S02]  /*0ec0*/  @P0 FADD.FTZ R38, R30, R38 ;  /* 0x000000261e260221 */ /* 0x000fe40000010000 */
.L_x_16033:
[----:B------:R-:W-:Y:S01]  /*0ed0*/  HADD2.F32 R39, -RZ, R39.H1_H1 ;  /* 0x30000027ff277230 */ /* 0x000fe20000004100 */
[----:B------:R-:W-:Y:S05]  /*0ee0*/  @P5 BRA `(.L_x_16034) ;  /* 0x0000003000005947 */ /* 0x000fea0003800000 */
[----:B------:R-:W-:Y:S05]  /*0ef0*/  @!P0 BRA `(.L_x_16035) ;  /* 0x0000005000008947 */ /* 0x000fea0003800000 */
[----:B-----5:R-:W-:Y:S01]  /*0f00*/  FADD.FTZ R39, R31, R39 ;  /* 0x000000271f277221 */ /* 0x020fe20000010000 */
[----:B------:R-:W-:Y:S05]  /*0f10*/  BRA `(.L_x_16035) ;  /* 0x0000003000007947 */ /* 0x000fea0003800000 */
.L_x_16034:
[----:B-----5:R-:W-:-:S05]  /*0f20*/  HADD2.F32 R64, -RZ, R23.H1_H1 ;  /* 0x30000017ff407230 */ /* 0x020fca0000004100 */
[----:B------:R-:W-:-:S04]  /*0f30*/  FADD.FTZ R39, R64, R39 ;  /* 0x0000002740277221 */ /* 0x000fc80000010000 */
[----:B------:R-:W-:Y:S02]  /*0f40*/  @P0 FADD.FTZ R39, R31, R39 ;  /* 0x000000271f270221 */ /* 0x000fe40000010000 */
.L_x_16035:
[C---:B------:R-:W-:Y:S02]  /*0f50*/  LEA R66, P0, R116.reuse, c[0x0][0x188], 0x5 ;  /* 0x0000620074427a11 */ /* 0x040fe400078028ff */
[C---:B------:R-:W-:Y:S02]  /*0f60*/  IADD3 R64, R116.reuse, 0x80, RZ ;  /* 0x0000008074407810 */ /* 0x040fe40007ffe0ff */
[----:B------:R-:W-:-:S05]  /*0f70*/  LEA.HI.X R67, R116, c[0x0][0x18c], RZ, 0x5, P0 ;  /* 0x0000630074437a11 */ /* 0x000fca00000f2cff */
[----:B------:R0:W-:Y:S04]  /*0f80*/  STG.E.128 [R66.64], R32 ;  /* 0x0000002042007986 */ /* 0x0001e8000c101d04 */
[----:B------:R0:W-:Y:S02]  /*0f90*/  STG.E.128 [R66.64+0x10], R36 ;  /* 0x0000102442007986 */ /* 0x0001e4000c101d04 */
.L_x_16019:
[----:B------:R-:W-:Y:S05]  /*0fa0*/  BSYNC B0 ;  /* 0x0000000000007941 */ /* 0x000fea0003800000 */
.L_x_16018:
        /* <DEDUP_REMOVED lines=8> */
[C---:B0-----:R-:W-:Y:S02]  /*1030*/  @P5 LEA R66, P6, R64.reuse, c[0x0][0x178], 0x4 ;  /* 0x00005e0040425a11 */ /* 0x041fe400078c20ff */
        /* <DEDUP_REMOVED lines=14> */
.L_x_16038:
[----:B0----5:R-:W-:-:S05]  /*1120*/  HADD2.F32 R41, -RZ, R20.H0_H0 ;  /* 0x20000014ff297230 */ /* 0x021fca0000004100 */
[----:B------:R-:W-:-:S04]  /*1130*/  FADD.FTZ R40, R41, R40 ;  /* 0x0000002829287221 */ /* 0x000fc80000010000 */
[----:B------:R-:W-:Y:S02]  /*1140*/  @P0 FADD.FTZ R40, R24, R40 ;  /* 0x0000002818280221 */ /* 0x000fe40000010000 */
.L_x_16039:
[----:B------:R-:W-:Y:S01]  /*1150*/  HADD2.F32 R41, -RZ, R44.H1_H1 ;  /* 0x3000002cff297230 */ /* 0x000fe20000004100 */
[----:B------:R-:W-:Y:S05]  /*1160*/  @P5 BRA `(.L_x_16040) ;  /* 0x0000003000005947 */ /* 0x000fea0003800000 */
[----:B------:R-:W-:Y:S05]  /*1170*/  @!P0 BRA `(.L_x_16041) ;  /* 0x0000005000008947 */ /* 0x000fea0003800000 */
[----:B-----5:R-:W-:Y:S01]  /*1180*/  FADD.FTZ R41, R25, R41 ;  /* 0x0000002919297221 */ /* 0x020fe20000010000 */
[----:B------:R-:W-:Y:S05]  /*1190*/  BRA `(.L_x_16041) ;  /* 0x0000003000007947 */ /* 0x000fea0003800000 */
.L_x_16040:
[----:B-----5:R-:W-:-:S05]  /*11a0*/  HADD2.F32 R42, -RZ, R20.H1_H1 ;  /* 0x30000014ff2a7230 */ /* 0x020fca0000004100 */
[----:B------:R-:W-:-:S04]  /*11b0*/  FADD.FTZ R41, R42, R41 ;  /* 0x000000292a297221 */ /* 0x000fc80000010000 */
[----:B------:R-:W-:Y:S02]  /*11c0*/  @P0 FADD.FTZ R41, R25, R41 ;  /* 0x0000002919290221 */ /* 0x000fe40000010000 */
.L_x_16041:
[----:B------:R-:W-:Y:S01]  /*11d0*/  HADD2.F32 R42, -RZ, R45.H0_H0 ;  /* 0x2000002dff2a7230 */ /* 0x000fe20000004100 */
[----:B------:R-:W-:Y:S05]  /*11e0*/  @P5 BRA `(.L_x_16042) ;  /* 0x0000003000005947 */ /* 0x000fea0003800000 */
[----:B------:R-:W-:Y:S05]  /*11f0*/  @!P0 BRA `(.L_x_16043) ;  /* 0x0000005000008947 */ /* 0x000fea0003800000 */
[----:B-----5:R-:W-:Y:S01]  /*1200*/  FADD.FTZ R42, R26, R42 ;  /* 0x0000002a1a2a7221 */ /* 0x020fe20000010000 */
[----:B------:R-:W-:Y:S05]  /*1210*/  BRA `(.L_x_16043) ;  /* 0x0000003000007947 */ /* 0x000fea0003800000 */
.L_x_16042:
[----:B-----5:R-:W-:-:S05]  /*1220*/  HADD2.F32 R43, -RZ, R21.H0_H0 ;  /* 0x20000015ff2b7230 */ /* 0x020fca0000004100 */
[----:B------:R-:W-:-:S04]  /*1230*/  FADD.FTZ R42, R43, R42 ;  /* 0x0000002a2b2a7221 */ /* 0x000fc80000010000 */
[----:B------:R-:W-:Y:S02]  /*1240*/  @P0 FADD.FTZ R42, R26, R42 ;  /* 0x0000002a1a2a0221 */ /* 0x000fe40000010000 */
.L_x_16043:
[----:B------:R-:W-:Y:S01]  /*1250*/  HADD2.F32 R43, -RZ, R45.H1_H1 ;  /* 0x3000002dff2b7230 */ /* 0x000fe20000004100 */
[----:B------:R-:W-:Y:S05]  /*1260*/  @P5 BRA `(.L_x_16044) ;  /* 0x0000003000005947 */ /* 0x000fea0003800000 */
[----:B------:R-:W-:Y:S05]  /*1270*/  @!P0 BRA `(.L_x_16045) ;  /* 0x0000005000008947 */ /* 0x000fea0003800000 */
[----:B-----5:R-:W-:Y:S01]  /*1280*/  FADD.FTZ R43, R27, R43 ;  /* 0x0000002b1b2b7221 */ /* 0x020fe20000010000 */
[----:B------:R-:W-:Y:S05]  /*1290*/  BRA `(.L_x_16045) ;  /* 0x0000003000007947 */ /* 0x000fea0003800000 */
.L_x_16044:
[----:B-----5:R-:W-:-:S05]  /*12a0*/  HADD2.F32 R44, -RZ, R21.H1_H1 ;  /* 0x30000015ff2c7230 */ /* 0x020fca0000004100 */
[----:B------:R-:W-:-:S04]  /*12b0*/  FADD.FTZ R43, R44, R43 ;  /* 0x0000002b2c2b7221 */ /* 0x000fc80000010000 */
[----:B------:R-:W-:Y:S02]  /*12c0*/  @P0 FADD.FTZ R43, R27, R43 ;  /* 0x0000002b1b2b0221 */ /* 0x000fe40000010000 */
.L_x_16045:
[----:B------:R-:W-:Y:S01]  /*12d0*/  HADD2.F32 R44, -RZ, R46.H0_H0 ;  /* 0x2000002eff2c7230 */ /* 0x000fe20000004100 */
[----:B------:R-:W-:Y:S05]  /*12e0*/  @P5 BRA `(.L_x_16046) ;  /* 0x0000003000005947 */ /* 0x000fea0003800000 */
[----:B------:R-:W-:Y:S05]  /*12f0*/  @!P0 BRA `(.L_x_16047) ;  /* 0x0000005000008947 */ /* 0x000fea0003800000 */
[----:B-----5:R-:W-:Y:S01]  /*1300*/  FADD.FTZ R44, R28, R44 ;  /* 0x0000002c1c2c7221 */ /* 0x020fe20000010000 */
[----:B------:R-:W-:Y:S05]  /*1310*/  BRA `(.L_x_16047) ;  /* 0x0000003000007947 */ /* 0x000fea0003800000 */
.L_x_16046:
[----:B-----5:R-:W-:-:S05]  /*1320*/  HADD2.F32 R45, -RZ, R22.H0_H0 ;  /* 0x20000016ff2d7230 */ /* 0x020fca0000004100 */
[----:B------:R-:W-:-:S04]  /*1330*/  FADD.FTZ R44, R45, R44 ;  /* 0x0000002c2d2c7221 */ /* 0x000fc80000010000 */
[----:B------:R-:W-:Y:S02]  /*1340*/  @P0 FADD.FTZ R44, R28, R44 ;  /* 0x0000002c1c2c0221 */ /* 0x000fe40000010000 */
.L_x_16047:
[----:B------:R-:W-:Y:S01]  /*1350*/  HADD2.F32 R45, -RZ, R46.H1_H1 ;  /* 0x3000002eff2d7230 */ /* 0x000fe20000004100 */
[----:B------:R-:W-:Y:S05]  /*1360*/  @P5 BRA `(.L_x_16048) ;  /* 0x0000003000005947 */ /* 0x000fea0003800000 */
[----:B------:R-:W-:Y:S05]  /*1370*/  @!P0 BRA `(.L_x_16049) ;  /* 0x0000005000008947 */ /* 0x000fea0003800000 */
[----:B-----5:R-:W-:Y:S01]  /*1380*/  FADD.FTZ R45, R29, R45 ;  /* 0x0000002d1d2d7221 */ /* 0x020fe20000010000 */
[----:B------:R-:W-:Y:S05]  /*1390*/  BRA `(.L_x_16049) ;  /* 0x0000003000007947 */ /* 0x000fea0003800000 */
.L_x_16048:
[----:B-----5:R-:W-:-:S05]  /*13a0*/  HADD2.F32 R46, -RZ, R22.H1_H1 ;  /* 0x30000016ff2e7230 */ /* 0x020fca0000004100 */
[----:B------:R-:W-:-:S04]  /*13b0*/  FADD.FTZ R45, R46, R45 ;  /* 0x0000002d2e2d7221 */ /* 0x000fc80000010000 */
[----:B------:R-:W-:Y:S02]  /*13c0*/  @P0 FADD.FTZ R45, R29, R45 ;  /* 0x0000002d1d2d0221 */ /* 0x000fe40000010000 */
.L_x_16049:
[----:B------:R-:W-:Y:S01]  /*13d0*/  HADD2.F32 R46, -RZ, R47.H0_H0 ;  /* 0x2000002fff2e7230 */ /* 0x000fe20000004100 */
[----:B------:R-:W-:Y:S05]  /*13e0*/  @P5 BRA `(.L_x_16050) ;  /* 0x0000003000005947 */ /* 0x000fea0003800000 */
[----:B------:R-:W-:Y:S05]  /*13f0*/  @!P0 BRA `(.L_x_16051) ;  /* 0x0000005000008947 */ /* 0x000fea0003800000 */
[----:B-----5:R-:W-:Y:S01]  /*1400*/  FADD.FTZ R46, R30, R46 ;  /* 0x0000002e1e2e7221 */ /* 0x020fe20000010000 */
[----:B------:R-:W-:Y:S05]  /*1410*/  BRA `(.L_x_16051) ;  /* 0x0000003000007947 */ /* 0x000fea0003800000 */
.L_x_16050:
[----:B-----5:R-:W-:-:S05]  /*1420*/  HADD2.F32 R65, -RZ, R23.H0_H0 ;  /* 0x20000017ff417230 */ /* 0x020fca0000004100 */
[----:B------:R-:W-:-:S04]  /*1430*/  FADD.FTZ R46, R65, R46 ;  /* 0x0000002e412e7221 */ /* 0x000fc80000010000 */
[----:B------:R-:W-:Y:S02]  /*1440*/  @P0 FADD.FTZ R46, R30, R46 ;  /* 0x0000002e1e2e0221 */ /* 0x000fe40000010000 */
.L_x_16051:
[----:B------:R-:W-:Y:S01]  /*1450*/  HADD2.F32 R47, -RZ, R47.H1_H1 ;  /* 0x3000002fff2f7230 */ /* 0x000fe20000004100 */
[----:B------:R-:W-:Y:S05]  /*1460*/  @P5 BRA `(.L_x_16052) ;  /* 0x0000003000005947 */ /* 0x000fea0003800000 */
[----:B------:R-:W-:Y:S05]  /*1470*/  @!P0 BRA `(.L_x_16053) ;  /* 0x0000005000008947 */ /* 0x000fea0003800000 */
[----:B-----5:R-:W-:Y:S01]  /*1480*/  FADD.FTZ R47, R31, R47 ;  /* 0x0000002f1f2f7221 */ /* 0x020fe20000010000 */
[----:B------:R-:W-:Y:S05]  /*1490*/  BRA `(.L_x_16053) ;  /* 0x0000003000007947 */ /* 0x000fea0003800000 */
.L_x_16052:
[----:B-----5:R-:W-:-:S05]  /*14a0*/  HADD2.F32 R66, -RZ, R23.H1_H1 ;  /* 0x30000017ff427230 */ /* 0x020fca0000004100 */
[----:B------:R-:W-:-:S04]  /*14b0*/  FADD.FTZ R47, R66, R47 ;  /* 0x0000002f422f7221 */ /* 0x000fc80000010000 */
[----:B------:R-:W-:Y:S02]  /*14c0*/  @P0 FADD.FTZ R47, R31, R47 ;  /* 0x0000002f1f2f0221 */ /* 0x000fe40000010000 */
.L_x_16053:
[----:B------:R-:W-:-:S04]  /*14d0*/  LEA R66, P0, R64, c[0x0][0x188], 0x5 ;  /* 0x0000620040427a11 */ /* 0x000fc800078028ff */
[C---:B------:R-:W-:Y:S02]  /*14e0*/  LEA.HI.X R67, R64.reuse, c[0x0][0x18c], RZ, 0x5, P0 ;  /* 0x0000630040437a11 */ /* 0x040fe400000f2cff */
[----:B------:R-:W-:-:S03]  /*14f0*/  IADD3 R64, R64, 0x80, RZ ;  /* 0x0000008040407810 */ /* 0x000fc60007ffe0ff */
[----:B------:R0:W-:Y:S04]  /*1500*/  STG.E.128 [R66.64], R40 ;  /* 0x0000002842007986 */ /* 0x0001e8000c101d04 */
[----:B------:R0:W-:Y:S02]  /*1510*/  STG.E.128 [R66.64+0x10], R44 ;  /* 0x0000102c42007986 */ /* 0x0001e4000c101d04 */
.L_x_16037:
[----:B------:R-:W-:Y:S05]  /*1520*/  BSYNC B0 ;  /* 0x0000000000007941 */ /* 0x000fea0003800000 */
.L_x_16036:
        /* <DEDUP_REMOVED lines=8> */
[C---:B0-----:R-:W-:Y:S01]  /*15b0*/  @P5 LEA R66, P6, R64.reuse, c[0x0][0x178], 0x4 ;  /* 0x00005e0040425a11 */ /* 0x041fe200078c20ff */
        /* <DEDUP_REMOVED lines=14> */
.L_x_16056:
[----:B0----5:R-:W-:-:S05]  /*16a0*/  HADD2.F32 R49, -RZ, R20.H0_H0 ;  /* 0x20000014ff317230 */ /* 0x021fca0000004100 */
[----:B------:R-:W-:-:S04]  /*16b0*/  FADD.FTZ R48, R49, R48 ;  /* 0x0000003031307221 */ /* 0x000fc80000010000 */
[----:B------:R-:W-:Y:S02]  /*16c0*/  @P0 FADD.FTZ R48, R24, R48 ;  /* 0x0000003018300221 */ /* 0x000fe40000010000 */
.L_x_16057:
[----:B------:R-:W-:Y:S01]  /*16d0*/  HADD2.F32 R49, -RZ, R52.H1_H1 ;  /* 0x30000034ff317230 */ /* 0x000fe20000004100 */
[----:B------:R-:W-:Y:S05]  /*16e0*/  @P5 BRA `(.L_x_16058) ;  /* 0x0000003000005947 */ /* 0x000fea0003800000 */
[----:B------:R-:W-:Y:S05]  /*16f0*/  @!P0 BRA `(.L_x_16059) ;  /* 0x0000005000008947 */ /* 0x000fea0003800000 */
[----:B-----5:R-:W-:Y:S01]  /*1700*/  FADD.FTZ R49, R25, R49 ;  /* 0x0000003119317221 */ /* 0x020fe20000010000 */
[----:B------:R-:W-:Y:S05]  /*1710*/  BRA `(.L_x_16059) ;  /* 0x0000003000007947 */ /* 0x000fea0003800000 */
.L_x_16058:
[----:B-----5:R-:W-:-:S05]  /*1720*/  HADD2.F32 R50, -RZ, R20.H1_H1 ;  /* 0x30000014ff327230 */ /* 0x020fca0000004100 */
[----:B------:R-:W-:-:S04]  /*1730*/  FADD.FTZ R49, R50, R49 ;  /* 0x0000003132317221 */ /* 0x000fc80000010000 */
[----:B------:R-:W-:Y:S02]  /*1740*/  @P0 FADD.FTZ R49, R25, R49 ;  /* 0x0000003119310221 */ /* 0x000fe40000010000 */
.L_x_16059:
[----:B------:R-:W-:Y:S01]  /*1750*/  HADD2.F32 R50, -RZ, R53.H0_H0 ;  /* 0x20000035ff327230 */ /* 0x000fe20000004100 */
[----:B------:R-:W-:Y:S05]  /*1760*/  @P5 BRA `(.L_x_16060) ;  /* 0x0000003000005947 */ /* 0x000fea0003800000 */
[----:B------:R-:W-:Y:S05]  /*1770*/  @!P0 BRA `(.L_x_16061) ;  /* 0x0000005000008947 */ /* 0x000fea0003800000 */
[----:B-----5:R-:W-:Y:S01]  /*1780*/  FADD.FTZ R50, R26, R50 ;  /* 0x000000321a327221 */ /* 0x020fe20000010000 */
[----:B------:R-:W-:Y:S05]  /*1790*/  BRA `(.L_x_16061) ;  /* 0x0000003000007947 */ /* 0x000fea0003800000 */
.L_x_16060:
[----:B-----5:R-:W-:-:S05]  /*17a0*/  HADD2.F32 R51, -RZ, R21.H0_H0 ;  /* 0x20000015ff337230 */ /* 0x020fca0000004100 */
[----:B------:R-:W-:-:S04]  /*17b0*/  FADD.FTZ R50, R51, R50 ;  /* 0x0000003233327221 */ /* 0x000fc80000010000 */
[----:B------:R-:W-:Y:S02]  /*17c0*/  @P0 FADD.FTZ R50, R26, R50 ;  /* 0x000000321a320221 */ /* 0x000fe40000010000 */
.L_x_16061:
[----:B------:R-:W-:Y:S01]  /*17d0*/  HADD2.F32 R51, -RZ, R53.H1_H1 ;  /* 0x30000035ff337230 */ /* 0x000fe20000004100 */
[----:B------:R-:W-:Y:S05]  /*17e0*/  @P5 BRA `(.L_x_16062) ;  /* 0x0000003000005947 */ /* 0x000fea0003800000 */
[----:B------:R-:W-:Y:S05]  /*17f0*/  @!P0 BRA `(.L_x_16063) ;  /* 0x0000005000008947 */ /* 0x000fea0003800000 */
[----:B-----5:R-:W-:Y:S01]  /*1800*/  FADD.FTZ R51, R27, R51 ;  /* 0x000000331b337221 */ /* 0x020fe20000010000 */
[----:B------:R-:W-:Y:S05]  /*1810*/  BRA `(.L_x_16063) ;  /* 0x0000003000007947 */ /* 0x000fea0003800000 */
.L_x_16062:
[----:B-----5:R-:W-:-:S05]  /*1820*/  HADD2.F32 R52, -RZ, R21.H1_H1 ;  /* 0x30000015ff347230 */ /* 0x020fca0000004100 */
[----:B------:R-:W-:-:S04]  /*1830*/  FADD.FTZ R51, R52, R51 ;  /* 0x0000003334337221 */ /* 0x000fc80000010000 */
[----:B------:R-:W-:Y:S02]  /*1840*/  @P0 FADD.FTZ R51, R27, R51 ;  /* 0x000000331b330221 */ /* 0x000fe40000010000 */
.L_x_16063:
[----:B------:R-:W-:Y:S01]  /*1850*/  HADD2.F32 R52, -RZ, R54.H0_H0 ;  /* 0x20000036ff347230 */ /* 0x000fe20000004100 */
[----:B------:R-:W-:Y:S05]  /*1860*/  @P5 BRA `(.L_x_16064) ;  /* 0x0000003000005947 */ /* 0x000fea0003800000 */
[----:B------:R-:W-:Y:S05]  /*1870*/  @!P0 BRA `(.L_x_16065) ;  /* 0x0000005000008947 */ /* 0x000fea0003800000 */
[----:B-----5:R-:W-:Y:S01]  /*1880*/  FADD.FTZ R52, R28, R52 ;  /* 0x000000341c347221 */ /* 0x020fe20000010000 */
[----:B------:R-:W-:Y:S05]  /*1890*/  BRA `(.L_x_16065) ;  /* 0x0000003000007947 */ /* 0x000fea0003800000 */
.L_x_16064:
[----:B-----5:R-:W-:-:S05]  /*18a0*/  HADD2.F32 R53, -RZ, R22.H0_H0 ;  /* 0x20000016ff357230 */ /* 0x020fca0000004100 */
[----:B------:R-:W-:-:S04]  /*18b0*/  FADD.FTZ R52, R53, R52 ;  /* 0x0000003435347221 */ /* 0x000fc80000010000 */
[----:B------:R-:W-:Y:S02]  /*18c0*/  @P0 FADD.FTZ R52, R28, R52 ;  /* 0x000000341c340221 */ /* 0x000fe40000010000 */
.L_x_16065:
[----:B------:R-:W-:Y:S01]  /*18d0*/  HADD2.F32 R53, -RZ, R54.H1_H1 ;  /* 0x30000036ff357230 */ /* 0x000fe20000004100 */
[----:B------:R-:W-:Y:S05]  /*18e0*/  @P5 BRA `(.L_x_16066) ;  /* 0x0000003000005947 */ /* 0x000fea0003800000 */
[----:B------:R-:W-:Y:S05]  /*18f0*/  @!P0 BRA `(.L_x_16067) ;  /* 0x0000005000008947 */ /* 0x000fea0003800000 */
[----:B-----5:R-:W-:Y:S01]  /*1900*/  FADD.FTZ R53, R29, R53 ;  /* 0x000000351d357221 */ /* 0x020fe20000010000 */
[----:B------:R-:W-:Y:S05]  /*1910*/  BRA `(.L_x_16067) ;  /* 0x0000003000007947 */ /* 0x000fea0003800000 */
.L_x_16066:
[----:B-----5:R-:W-:-:S05]  /*1920*/  HADD2.F32 R54, -RZ, R22.H1_H1 ;  /* 0x30000016ff367230 */ /* 0x020fca0000004100 */
[----:B------:R-:W-:-:S04]  /*1930*/  FADD.FTZ R53, R54, R53 ;  /* 0x0000003536357221 */ /* 0x000fc80000010000 */
[----:B------:R-:W-:Y:S02]  /*1940*/  @P0 FADD.FTZ R53, R29, R53 ;  /* 0x000000351d350221 */ /* 0x000fe40000010000 */
.L_x_16067:
[----:B------:R-:W-:Y:S01]  /*1950*/  HADD2.F32 R54, -RZ, R55.H0_H0 ;  /* 0x20000037ff367230 */ /* 0x000fe20000004100 */
[----:B------:R-:W-:Y:S05]  /*1960*/  @P5 BRA `(.L_x_16068) ;  /* 0x0000003000005947 */ /* 0x000fea0003800000 */
[----:B------:R-:W-:Y:S05]  /*1970*/  @!P0 BRA `(.L_x_16069) ;  /* 0x0000005000008947 */ /* 0x000fea0003800000 */
[----:B-----5:R-:W-:Y:S01]  /*1980*/  FADD.FTZ R54, R30, R54 ;  /* 0x000000361e367221 */ /* 0x020fe20000010000 */
[----:B------:R-:W-:Y:S05]  /*1990*/  BRA `(.L_x_16069) ;  /* 0x0000003000007947 */ /* 0x000fea0003800000 */
.L_x_16068:
[----:B-----5:R-:W-:-:S05]  /*19a0*/  HADD2.F32 R65, -RZ, R23.H0_H0 ;  /* 0x20000017ff417230 */ /* 0x020fca0000004100 */
[----:B------:R-:W-:-:S04]  /*19b0*/  FADD.FTZ R54, R65, R54 ;  /* 0x0000003641367221 */ /* 0x000fc80000010000 */
[----:B------:R-:W-:Y:S02]  /*19c0*/  @P0 FADD.FTZ R54, R30, R54 ;  /* 0x000000361e360221 */ /* 0x000fe40000010000 */
.L_x_16069:
[----:B------:R-:W-:Y:S01]  /*19d0*/  HADD2.F32 R55, -RZ, R55.H1_H1 ;  /* 0x30000037ff377230 */ /* 0x000fe20000004100 */
[----:B------:R-:W-:Y:S05]  /*19e0*/  @P5 BRA `(.L_x_16070) ;  /* 0x0000003000005947 */ /* 0x000fea0003800000 */
[----:B------:R-:W-:Y:S05]  /*19f0*/  @!P0 BRA `(.L_x_16071) ;  /* 0x0000005000008947 */ /* 0x000fea0003800000 */
[----:B-----5:R-:W-:Y:S01]  /*1a00*/  FADD.FTZ R55, R31, R55 ;  /* 0x000000371f377221 */ /* 0x020fe20000010000 */
[----:B------:R-:W-:Y:S05]  /*1a10*/  BRA `(.L_x_16071) ;  /* 0x0000003000007947 */ /* 0x000fea0003800000 */
.L_x_16070:
[----:B-----5:R-:W-:-:S05]  /*1a20*/  HADD2.F32 R66, -RZ, R23.H1_H1 ;  /* 0x30000017ff427230 */ /* 0x020fca0000004100 */
[----:B------:R-:W-:-:S04]  /*1a30*/  FADD.FTZ R55, R66, R55 ;  /* 0x0000003742377221 */ /* 0x000fc80000010000 */
[----:B------:R-:W-:Y:S02]  /*1a40*/  @P0 FADD.FTZ R55, R31, R55 ;  /* 0x000000371f370221 */ /* 0x000fe40000010000 */
.L_x_16071:
[----:B------:R-:W-:-:S04]  /*1a50*/  LEA R66, P0, R64, c[0x0][0x188], 0x5 ;  /* 0x0000620040427a11 */ /* 0x000fc800078028ff */
[C---:B------:R-:W-:Y:S02]  /*1a60*/  LEA.HI.X R67, R64.reuse, c[0x0][0x18c], RZ, 0x5, P0 ;  /* 0x0000630040437a11 */ /* 0x040fe400000f2cff */
[----:B------:R-:W-:-:S03]  /*1a70*/  IADD3 R64, R64, 0x80, RZ ;  /* 0x0000008040407810 */ /* 0x000fc60007ffe0ff */
[----:B------:R0:W-:Y:S04]  /*1a80*/  STG.E.128 [R66.64], R48 ;  /* 0x0000003042007986 */ /* 0x0001e8000c101d04 */
[----:B------:R0:W-:Y:S02]  /*1a90*/  STG.E.128 [R66.64+0x10], R52 ;  /* 0x0000103442007986 */ /* 0x0001e4000c101d04 */
.L_x_16055:
[----:B------:R-:W-:Y:S05]  /*1aa0*/  BSYNC B0 ;  /* 0x0000000000007941 */ /* 0x000fea0003800000 */
.L_x_16054:
        /* <DEDUP_REMOVED lines=23> */
.L_x_16074:
[----:B0----5:R-:W-:-:S05]  /*1c20*/  HADD2.F32 R57, -RZ, R20.H0_H0 ;  /* 0x20000014ff397230 */ /* 0x021fca0000004100 */
[----:B------:R-:W-:-:S04]  /*1c30*/  FADD.FTZ R56, R57, R56 ;  /* 0x0000003839387221 */ /* 0x000fc80000010000 */
[----:B------:R-:W-:Y:S02]  /*1c40*/  @P0 FADD.FTZ R56, R24, R56 ;  /* 0x0000003818380221 */ /* 0x000fe40000010000 */
.L_x_16075:
[----:B------:R-:W-:Y:S01]  /*1c50*/  HADD2.F32 R57, -RZ, R60.H1_H1 ;  /* 0x3000003cff397230 */ /* 0x000fe20000004100 */
[----:B------:R-:W-:Y:S05]  /*1c60*/  @P5 BRA `(.L_x_16076) ;  /* 0x0000003000005947 */ /* 0x000fea0003800000 */
[----:B------:R-:W-:Y:S05]  /*1c70*/  @!P0 BRA `(.L_x_16077) ;  /* 0x0000005000008947 */ /* 0x000fea0003800000 */
[----:B-----5:R-:W-:Y:S01]  /*1c80*/  FADD.FTZ R57, R25, R57 ;  /* 0x0000003919397221 */ /* 0x020fe20000010000 */
[----:B------:R-:W-:Y:S05]  /*1c90*/  BRA `(.L_x_16077) ;  /* 0x0000003000007947 */ /* 0x000fea0003800000 */
.L_x_16076:
[----:B-----5:R-:W-:-:S05]  /*1ca0*/  HADD2.F32 R58, -RZ, R20.H1_H1 ;  /* 0x30000014ff3a7230 */ /* 0x020fca0000004100 */
[----:B------:R-:W-:-:S04]  /*1cb0*/  FADD.FTZ R57, R58, R57 ;  /* 0x000000393a397221 */ /* 0x000fc80000010000 */
[----:B------:R-:W-:Y:S02]  /*1cc0*/  @P0 FADD.FTZ R57, R25, R57 ;  /* 0x0000003919390221 */ /* 0x000fe40000010000 */
.L_x_16077:
[----:B------:R-:W-:Y:S01]  /*1cd0*/  HADD2.F32 R58, -RZ, R61.H0_H0 ;  /* 0x2000003dff3a7230 */ /* 0x000fe20000004100 */
[----:B------:R-:W-:Y:S05]  /*1ce0*/  @P5 BRA `(.L_x_16078) ;  /* 0x0000003000005947 */ /* 0x000fea0003800000 */
[----:B------:R-:W-:Y:S05]  /*1cf0*/  @!P0 BRA `(.L_x_16079) ;  /* 0x0000005000008947 */ /* 0x000fea0003800000 */
[----:B-----5:R-:W-:Y:S01]  /*1d00*/  FADD.FTZ R58, R26, R58 ;  /* 0x0000003a1a3a7221 */ /* 0x020fe20000010000 */
[----:B------:R-:W-:Y:S05]  /*1d10*/  BRA `(.L_x_16079) ;  /* 0x0000003000007947 */ /* 0x000fea0003800000 */
.L_x_16078:
[----:B-----5:R-:W-:-:S05]  /*1d20*/  HADD2.F32 R59, -RZ, R21.H0_H0 ;  /* 0x20000015ff3b7230 */ /* 0x020fca0000004100 */
[----:B------:R-:W-:-:S04]  /*1d30*/  FADD.FTZ R58, R59, R58 ;  /* 0x0000003a3b3a7221 */ /* 0x000fc80000010000 */
[----:B------:R-:W-:Y:S02]  /*1d40*/  @P0 FADD.FTZ R58, R26, R58 ;  /* 0x0000003a1a3a0221 */ /* 0x000fe40000010000 */
.L_x_16079:
[----:B------:R-:W-:Y:S01]  /*1d50*/  HADD2.F32 R59, -RZ, R61.H1_H1 ;  /* 0x3000003dff3b7230 */ /* 0x000fe20000004100 */
[----:B------:R-:W-:Y:S05]  /*1d60*/  @P5 BRA `(.L_x_16080) ;  /* 0x0000003000005947 */ /* 0x000fea0003800000 */
[----:B------:R-:W-:Y:S05]  /*1d70*/  @!P0 BRA `(.L_x_16081) ;  /* 0x0000005000008947 */ /* 0x000fea0003800000 */
[----:B-----5:R-:W-:Y:S01]  /*1d80*/  FADD.FTZ R59, R27, R59 ;  /* 0x0000003b1b3b7221 */ /* 0x020fe20000010000 */
[----:B------:R-:W-:Y:S05]  /*1d90*/  BRA `(.L_x_16081) ;  /* 0x0000003000007947 */ /* 0x000fea0003800000 */
.L_x_16080:
[----:B-----5:R-:W-:-:S05]  /*1da0*/  HADD2.F32 R60, -RZ, R21.H1_H1 ;  /* 0x30000015ff3c7230 */ /* 0x020fca0000004100 */
[----:B------:R-:W-:-:S04]  /*1db0*/  FADD.FTZ R59, R60, R59 ;  /* 0x0000003b3c3b7221 */ /* 0x000fc80000010000 */
[----:B------:R-:W-:Y:S02]  /*1dc0*/  @P0 FADD.FTZ R59, R27, R59 ;  /* 0x0000003b1b3b0221 */ /* 0x000fe40000010000 */
.L_x_16081:
[----:B------:R-:W-:Y:S01]  /*1dd0*/  HADD2.F32 R60, -RZ, R62.H0_H0 ;  /* 0x2000003eff3c7230 */ /* 0x000fe20000004100 */
[----:B------:R-:W-:Y:S05]  /*1de0*/  @P5 BRA `(.L_x_16082) ;  /* 0x0000003000005947 */ /* 0x000fea0003800000 */
[----:B------:R-:W-:Y:S05]  /*1df0*/  @!P0 BRA `(.L_x_16083) ;  /* 0x0000005000008947 */ /* 0x000fea0003800000 */
[----:B-----5:R-:W-:Y:S01]  /*1e00*/  FADD.FTZ R60, R28, R60 ;  /* 0x0000003c1c3c7221 */ /* 0x020fe20000010000 */
[----:B------:R-:W-:Y:S05]  /*1e10*/  BRA `(.L_x_16083) ;  /* 0x0000003000007947 */ /* 0x000fea0003800000 */
.L_x_16082:
[----:B-----5:R-:W-:-:S05]  /*1e20*/  HADD2.F32 R61, -RZ, R22.H0_H0 ;  /* 0x20000016ff3d7230 */ /* 0x020fca0000004100 */
[----:B------:R-:W-:-:S04]  /*1e30*/  FADD.FTZ R60, R61, R60 ;  /* 0x0000003c3d3c7221 */ /* 0x000fc80000010000 */
[----:B------:R-:W-:Y:S02]  /*1e40*/  @P0 FADD.FTZ R60, R28, R60 ;  /* 0x0000003c1c3c0221 */ /* 0x000fe40000010000 */
.L_x_16083:
[----:B------:R-:W-:Y:S01]  /*1e50*/  HADD2.F32 R61, -RZ, R62.H1_H1 ;  /* 0x3000003eff3d7230 */ /* 0x000fe20000004100 */
[----:B------:R-:W-:Y:S05]  /*1e60*/  @P5 BRA `(.L_x_16084) ;  /* 0x0000003000005947 */ /* 0x000fea0003800000 */
[----:B------:R-:W-:Y:S05]  /*1e70*/  @!P0 BRA `(.L_x_16085) ;  /* 0x0000005000008947 */ /* 0x000fea0003800000 */
[----:B-----5:R-:W-:Y:S01]  /*1e80*/  FADD.FTZ R61, R29, R61 ;  /* 0x0000003d1d3d7221 */ /* 0x020fe20000010000 */
[----:B------:R-:W-:Y:S05]  /*1e90*/  BRA `(.L_x_16085) ;  /* 0x0000003000007947 */ /* 0x000fea0003800000 */
.L_x_16084:
[----:B-----5:R-:W-:-:S05]  /*1ea0*/  HADD2.F32 R62, -RZ, R22.H1_H1 ;  /* 0x30000016ff3e7230 */ /* 0x020fca0000004100 */
[----:B------:R-:W-:-:S04]  /*1eb0*/  FADD.FTZ R61, R62, R61 ;  /* 0x0000003d3e3d7221 */ /* 0x000fc80000010000 */
[----:B------:R-:W-:Y:S02]  /*1ec0*/  @P0 FADD.FTZ R61, R29, R61 ;  /* 0x0000003d1d3d0221 */ /* 0x000fe40000010000 */
.L_x_16085:
[----:B------:R-:W-:Y:S01]  /*1ed0*/  HADD2.F32 R62, -RZ, R63.H0_H0 ;  /* 0x2000003fff3e7230 */ /* 0x000fe20000004100 */
[----:B------:R-:W-:Y:S05]  /*1ee0*/  @P5 BRA `(.L_x_16086) ;  /* 0x0000003000005947 */ /* 0x000fea0003800000 */
[----:B------:R-:W-:Y:S05]  /*1ef0*/  @!P0 BRA `(.L_x_16087) ;  /* 0x0000005000008947 */ /* 0x000fea0003800000 */
[----:B-----5:R-:W-:Y:S01]  /*1f00*/  FADD.FTZ R62, R30, R62 ;  /* 0x0000003e1e3e7221 */ /* 0x020fe20000010000 */
[----:B------:R-:W-:Y:S05]  /*1f10*/  BRA `(.L_x_16087) ;  /* 0x0000003000007947 */ /* 0x000fea0003800000 */
.L_x_16086:
[----:B-----5:R-:W-:-:S05]  /*1f20*/  HADD2.F32 R65, -RZ, R23.H0_H0 ;  /* 0x20000017ff417230 */ /* 0x020fca0000004100 */
[----:B------:R-:W-:-:S04]  /*1f30*/  FADD.FTZ R62, R65, R62 ;  /* 0x0000003e413e7221 */ /* 0x000fc80000010000 */
[----:B------:R-:W-:Y:S02]  /*1f40*/  @P0 FADD.FTZ R62, R30, R62 ;  /* 0x0000003e1e3e0221 */ /* 0x000fe40000010000 */
.L_x_16087:
[----:B------:R-:W-:Y:S01]  /*1f50*/  HADD2.F32 R63, -RZ, R63.H1_H1 ;  /* 0x3000003fff3f7230 */ /* 0x000fe20000004100 */
[----:B------:R-:W-:Y:S05]  /*1f60*/  @P5 BRA `(.L_x_16088) ;  /* 0x0000003000005947 */ /* 0x000fea0003800000 */
[----:B------:R-:W-:Y:S05]  /*1f70*/  @!P0 BRA `(.L_x_16089) ;  /* 0x0000005000008947 */ /* 0x000fea0003800000 */
[----:B-----5:R-:W-:Y:S01]  /*1f80*/  FADD.FTZ R63, R31, R63 ;  /* 0x0000003f1f3f7221 */ /* 0x020fe20000010000 */
[----:B------:R-:W-:Y:S05]  /*1f90*/  BRA `(.L_x_16089) ;  /* 0x0000003000007947 */ /* 0x000fea0003800000 */
.L_x_16088:
[----:B-----5:R-:W-:-:S05]  /*1fa0*/  HADD2.F32 R66, -RZ, R23.H1_H1 ;  /* 0x30000017ff427230 */ /* 0x020fca0000004100 */
[----:B------:R-:W-:-:S04]  /*1fb0*/  FADD.FTZ R63, R66, R63 ;  /* 0x0000003f423f7221 */ /* 0x000fc80000010000 */
[----:B------:R-:W-:Y:S02]  /*1fc0*/  @P0 FADD.FTZ R63, R31, R63 ;  /* 0x0000003f1f3f0221 */ /* 0x000fe40000010000 */
.L_x_16089:
[----:B------:R-:W-:-:S04]  /*1fd0*/  LEA R66, P0, R64, c[0x0][0x188], 0x5 ;  /* 0x0000620040427a11 */ /* 0x000fc800078028ff */
[----:B------:R-:W-:-:S05]  /*1fe0*/  LEA.HI.X R67, R64, c[0x0][0x18c], RZ, 0x5, P0 ;  /* 0x0000630040437a11 */ /* 0x000fca00000f2cff */
[----:B------:R0:W-:Y:S04]  /*1ff0*/  STG.E.128 [R66.64], R56 ;  /* 0x0000003842007986 */ /* 0x0001e8000c101d04 */
[----:B------:R0:W-:Y:S02]  /*2000*/  STG.E.128 [R66.64+0x10], R60 ;  /* 0x0000103c42007986 */ /* 0x0001e4000c101d04 */
.L_x_16073:
[----:B------:R-:W-:Y:S05]  /*2010*/  BSYNC B0 ;  /* 0x0000000000007941 */ /* 0x000fea0003800000 */
.L_x_16072:
        /* <DEDUP_REMOVED lines=42> */
.L_x_16102:
        /* <DEDUP_REMOVED lines=85> */
.L_x_16103:
        /* <DEDUP_REMOVED lines=81> */
[--C-:B------:R-:W-:Y:S02]  /*2d20*/  FADD.FTZ R66, R36, -R120.reuse ;  /* 0x8000007824427221 */ /* 0x100fe40000010000 */
[--C-:B------:R-:W-:Y:S01]  /*2d30*/  FADD.FTZ R124, R39, -R120.reuse ;  /* 0x80000078277c7221 */ /* 0x100fe20000010000 */
[----:B------:R-:W-:Y:S01]  /*2d40*/  F2FP.PACK_AB R65, R67, R122 ;  /* 0x0000007a4341723e */ /* 0x000fe200000000ff */
[----:B------:R-:W-:-:S02]  /*2d50*/  FADD.FTZ R122, R37, -R120 ;  /* 0x80000078257a7221 */ /* 0x000fc40000010000 */
[C---:B------:R-:W-:Y:S02]  /*2d60*/  FMUL.FTZ R66, R121.reuse, R66 ;  /* 0x0000004279427220 */ /* 0x040fe40000410000 */
[----:B------:R-:W-:Y:S02]  /*2d70*/  FMUL.FTZ R122, R121, R122 ;  /* 0x0000007a797a7220 */ /* 0x000fe40000410000 */
[----:B------:R-:W-:Y:S02]  /*2d80*/  FFMA.FTZ R66, R12, R66, R5 ;  /* 0x000000420c427223 */ /* 0x000fe40000010005 */
[----:B------:R-:W-:Y:S02]  /*2d90*/  FFMA.FTZ R67, R13, R122, R4 ;  /* 0x0000007a0d437223 */ /* 0x000fe40000010004 */
[----:B------:R-:W-:Y:S02]  /*2da0*/  FADD.FTZ R122, R38, -R120 ;  /* 0x80000078267a7221 */ /* 0x000fe40000010000 */
[----:B------:R-:W-:Y:S01]  /*2db0*/  FMUL.FTZ R124, R121, R124 ;  /* 0x0000007c797c7220 */ /* 0x000fe20000410000 */
[----:B------:R-:W-:Y:S01]  /*2dc0*/  F2FP.PACK_AB R66, R67, R66 ;  /* 0x000000424342723e */ /* 0x000fe200000000ff */
[----:B------:R-:W-:-:S02]  /*2dd0*/  FMUL.FTZ R122, R121, R122 ;  /* 0x0000007a797a7220 */ /* 0x000fc40000410000 */
[----:B------:R-:W-:Y:S02]  /*2de0*/  FFMA.FTZ R124, R11, R124, R2 ;  /* 0x0000007c0b7c7223 */ /* 0x000fe40000010002 */
[----:B------:R-:W-:Y:S02]  /*2df0*/  FFMA.FTZ R67, R10, R122, R3 ;  /* 0x0000007a0a437223 */ /* 0x000fe40000010003 */
[C---:B------:R-:W-:Y:S01]  /*2e00*/  IMAD.WIDE.U32 R122, R116.reuse, R123, c[0x0][0x208] ;  /* 0x00008200747a7625 */ /* 0x040fe200078e007b */
[----:B------:R-:W-:Y:S02]  /*2e10*/  IADD3 R116, R116, 0x80, RZ ;  /* 0x0000008074747810 */ /* 0x000fe40007ffe0ff */
[----:B------:R-:W-:-:S05]  /*2e20*/  F2FP.PACK_AB R67, R124, R67 ;  /* 0x000000437c43723e */ /* 0x000fca00000000ff */
[----:B------:R0:W-:Y:S02]  /*2e30*/  STG.E.128 [R122.64], R64 ;  /* 0x000000407a007986 */ /* 0x0001e4000c101d04 */
.L_x_16093:
[----:B------:R-:W-:Y:S05]  /*2e40*/  BSYNC B0 ;  /* 0x0000000000007941 */ /* 0x000fea0003800000 */
.L_x_16092:
[----:B------:R-:W-:Y:S01]  /*2e50*/  BSSY B0, `(.L_x_16094) ;  /* 0x0000022000007945 */ /* 0x000fe20003800000 */
[----:B------:R-:W-:Y:S05]  /*2e60*/  @!P3 BRA `(.L_x_16095) ;  /* 0x000002000000b947 */ /* 0x000fea0003800000 */
[--C-:B01----:R-:W-:Y:S01]  /*2e70*/  FADD.FTZ R64, R40, -R120.reuse ;  /* 0x8000007828407221 */ /* 0x103fe20000010000 */
        /* <DEDUP_REMOVED lines=31> */
.L_x_16095:
[----:B------:R-:W-:Y:S05]  /*3070*/  BSYNC B0 ;  /* 0x0000000000007941 */ /* 0x000fea0003800000 */
.L_x_16094:
[----:B------:R-:W-:Y:S01]  /*3080*/  BSSY B0, `(.L_x_16096) ;  /* 0x0000022000007945 */ /* 0x000fe20003800000 */
[----:B------:R-:W-:Y:S05]  /*3090*/  @!P2 BRA `(.L_x_16097) ;  /* 0x000002000000a947 */ /* 0x000fea0003800000 */
[--C-:B01----:R-:W-:Y:S01]  /*30a0*/  FADD.FTZ R64, R48, -R120.reuse ;  /* 0x8000007830407221 */ /* 0x103fe20000010000 */
        /* <DEDUP_REMOVED lines=31> */
.L_x_16097:
[----:B------:R-:W-:Y:S05]  /*32a0*/  BSYNC B0 ;  /* 0x0000000000007941 */ /* 0x000fea0003800000 */
.L_x_16096:
        /* <DEDUP_REMOVED lines=33> */
.L_x_16099:
[----:B------:R-:W-:Y:S05]  /*34c0*/  BSYNC B0 ;  /* 0x0000000000007941 */ /* 0x000fea0003800000 */
.L_x_16098:
[----:B------:R-:W-:Y:S02]  /*34d0*/  IADD3 R119, R119, c[0x0][0x160], RZ ;  /* 0x0000580077777a10 */ /* 0x000fe40007ffe0ff */
[----:B------:R-:W-:Y:S02]  /*34e0*/  LOP3.LUT P5, RZ, R117, 0xff, RZ, 0xc0, !PT ;  /* 0x000000ff75ff7812 */ /* 0x000fe400078ac0ff */
[----:B------:R-:W-:Y:S02]  /*34f0*/  ISETP.GE.AND P0, PT, R119, c[0x0][0x164], PT ;  /* 0x0000590077007a0c */ /* 0x000fe40003f06270 */
[----:B------:R-:W-:-:S11]  /*3500*/  SEL R117, RZ, 0x1, P5 ;  /* 0x00000001ff757807 */ /* 0x000fd60002800000 */
[----:B01---5:R-:W-:Y:S01]  /*3510*/  @P0 CALL.REL.NOINC `(.L_x_16100) ;  /* 0x0000001000000944 */ /* 0x023fe20003c00000 */
[----:B------:R-:W-:Y:S05]  /*3520*/  BRA `(.L_x_16101) ;  /* 0xffffd4a000007947 */ /* 0x000fea000383ffff */
.L_x_16100:
[----:B------:R-:W-:Y:S05]  /*3530*/  EXIT ;  /* 0x000000000000794d */ /* 0x000fea0003800000 */
.L_x_16090:
[----:B------:R-:W-:Y:S01]  /*3540*/  HFMA2.MMA R121, -RZ, RZ, 0, 5.9604644775390625e-08 ;  /* 0x00000001ff797435 */ /* 0x000fe200000001ff */
[----:B------:R-:W-:Y:S02]  /*3550*/  MOV R122, R123 ;  /* 0x0000007b007a7202 */ /* 0x000fe40000000f00 */
[----:B------:R-:W-:Y:S02]  /*3560*/  MOV R124, 0x1f ;  /* 0x0000001f007c7802 */ /* 0x000fe40000000f00 */
[----:B------:R-:W-:Y:S02]  /*3570*/  MOV R65, 0xffffffff ;  /* 0xffffffff00417802 */ /* 0x000fe40000000f00 */
[----:B0-----:R-:W-:Y:S02]  /*3580*/  MOV R66, 0x35a0 ;  /* 0x000035a000427802 */ /* 0x001fe40000000f00 */
[----:B-----5:R-:W-:Y:S05]  /*3590*/  CALL.REL.NOINC `($__internal_50_$__cuda_sm70_shflsync_bfly_p) ;  /* 0x0000079000007944 */ /* 0x020fea0003c00000 */
[----:B01----:R-:W-:Y:S05]  /*35a0*/  BRA `(.L_x_16102) ;  /* 0xffffed1000007947 */ /* 0x003fea000383ffff */
.L_x_16091:
[----:B------:R-:W-:Y:S01]  /*35b0*/  HFMA2.MMA R121, -RZ, RZ, 0, 1.1920928955078125e-07 ;  /* 0x00000002ff797435 */ /* 0x000fe200000001ff */
[----:B------:R-:W-:Y:S02]  /*35c0*/  MOV R124, 0x1f ;  /* 0x0000001f007c7802 */ /* 0x000fe40000000f00 */
[----:B------:R-:W-:-:S02]  /*35d0*/  MOV R65, 0xffffffff ;  /* 0xffffffff00417802 */ /* 0x000fc40000000f00 */
[----:B0-----:R-:W-:Y:S02]  /*35e0*/  MOV R66, 0x3600 ;  /* 0x0000360000427802 */ /* 0x001fe40000000f00 */
[----:B-1---5:R-:W-:Y:S05]  /*35f0*/  CALL.REL.NOINC `($__internal_50_$__cuda_sm70_shflsync_bfly_p) ;  /* 0x0000073000007944 */ /* 0x022fea0003c00000 */
[----:B0-----:R-:W-:Y:S01]  /*3600*/  HFMA2.MMA R121, -RZ, RZ, 0, 2.384185791015625e-07 ;  /* 0x00000004ff797435 */ /* 0x001fe200000001ff */
[----:B-1----:R-:W-:Y:S01]  /*3610*/  FADD.FTZ R122, R122, R65 ;  /* 0x000000417a7a7221 */ /* 0x002fe20000010000 */
[----:B------:R-:W-:Y:S02]  /*3620*/  MOV R124, 0x1f ;  /* 0x0000001f007c7802 */ /* 0x000fe40000000f00 */
[----:B------:R-:W-:Y:S02]  /*3630*/  MOV R65, 0xffffffff ;  /* 0xffffffff00417802 */ /* 0x000fe40000000f00 */
[----:B------:R-:W-:Y:S02]  /*3640*/  MOV R66, 0x3660 ;  /* 0x0000366000427802 */ /* 0x000fe40000000f00 */
[----:B------:R-:W-:Y:S05]  /*3650*/  CALL.REL.NOINC `($__internal_50_$__cuda_sm70_shflsync_bfly_p) ;  /* 0x000006d000007944 */ /* 0x000fea0003c00000 */
[----:B0-----:R-:W-:Y:S01]  /*3660*/  HFMA2.MMA R121, -RZ, RZ, 0, 4.76837158203125e-07 ;  /* 0x00000008ff797435 */ /* 0x001fe200000001ff */
[----:B-1----:R-:W-:Y:S01]  /*3670*/  FADD.FTZ R122, R122, R65 ;  /* 0x000000417a7a7221 */ /* 0x002fe20000010000 */
[----:B------:R-:W-:Y:S02]  /*3680*/  MOV R124, 0x1f ;  /* 0x0000001f007c7802 */ /* 0x000fe40000000f00 */
[----:B------:R-:W-:-:S02]  /*3690*/  MOV R65, 0xffffffff ;  /* 0xffffffff00417802 */ /* 0x000fc40000000f00 */
[----:B------:R-:W-:Y:S02]  /*36a0*/  MOV R66, 0x36c0 ;  /* 0x000036c000427802 */ /* 0x000fe40000000f00 */
[----:B------:R-:W-:Y:S05]  /*36b0*/  CALL.REL.NOINC `($__internal_50_$__cuda_sm70_shflsync_bfly_p) ;  /* 0x0000067000007944 */ /* 0x000fea0003c00000 */
[----:B0-----:R-:W-:Y:S01]  /*36c0*/  HFMA2.MMA R121, -RZ, RZ, 0, 9.5367431640625e-07 ;  /* 0x00000010ff797435 */ /* 0x001fe200000001ff */
[----:B-1----:R-:W-:Y:S01]  /*36d0*/  FADD.FTZ R122, R122, R65 ;  /* 0x000000417a7a7221 */ /* 0x002fe20000010000 */
[----:B------:R-:W-:Y:S02]  /*36e0*/  MOV R124, 0x1f ;  /* 0x0000001f007c7802 */ /* 0x000fe40000000f00 */
[----:B------:R-:W-:Y:S02]  /*36f0*/  MOV R65, 0xffffffff ;  /* 0xffffffff00417802 */ /* 0x000fe40000000f00 */
[----:B------:R-:W-:Y:S02]  /*3700*/  MOV R66, 0x3720 ;  /* 0x0000372000427802 */ /* 0x000fe40000000f00 */
[----:B------:R-:W-:Y:S05]  /*3710*/  CALL.REL.NOINC `($__internal_50_$__cuda_sm70_shflsync_bfly_p) ;  /* 0x0000061000007944 */ /* 0x000fea0003c00000 */
        /* <DEDUP_REMOVED lines=71> */
[----:B------:R-:W-:Y:S05]  /*3b90*/  CALL.REL.NOINC `($__internal_50_$__cuda_sm70_shflsync_bfly_p) ;  /* 0x0000019000007944 */ /* 0x000fea0003c00000 */
[----:B0-----:R-:W-:Y:S01]  /*3ba0*/  HFMA2.MMA R121, -RZ, RZ, 0, 1.1920928955078125e-07 ;  /* 0x00000002ff797435 */ /* 0x001fe200000001ff */
[----:B-1----:R-:W-:Y:S01]  /*3bb0*/  FADD.FTZ R122, R122, R65 ;  /* 0x000000417a7a7221 */ /* 0x002fe20000010000 */
[----:B------:R-:W-:Y:S02]  /*3bc0*/  MOV R124, 0x1f ;  /* 0x0000001f007c7802 */ /* 0x000fe40000000f00 */
[----:B------:R-:W-:Y:S02]  /*3bd0*/  MOV R65, 0xffffffff ;  /* 0xffffffff00417802 */ /* 0x000fe40000000f00 */
[----:B------:R-:W-:Y:S02]  /*3be0*/  MOV R66, 0x3c00 ;  /* 0x00003c0000427802 */ /* 0x000fe40000000f00 */
[----:B------:R-:W-:Y:S05]  /*3bf0*/  CALL.REL.NOINC `($__internal_50_$__cuda_sm70_shflsync_bfly_p) ;  /* 0x0000013000007944 */ /* 0x000fea0003c00000 */
[----:B0-----:R-:W-:Y:S01]  /*3c00*/  HFMA2.MMA R121, -RZ, RZ, 0, 2.384185791015625e-07 ;  /* 0x00000004ff797435 */ /* 0x001fe200000001ff */
[----:B-1----:R-:W-:Y:S01]  /*3c10*/  FADD.FTZ R122, R122, R65 ;  /* 0x000000417a7a7221 */ /* 0x002fe20000010000 */
[----:B------:R-:W-:-:S02]  /*3c20*/  MOV R124, 0x1f ;  /* 0x0000001f007c7802 */ /* 0x000fc40000000f00 */
[----:B------:R-:W-:Y:S02]  /*3c30*/  MOV R65, 0xffffffff ;  /* 0xffffffff00417802 */ /* 0x000fe40000000f00 */
[----:B------:R-:W-:Y:S02]  /*3c40*/  MOV R66, 0x3c60 ;  /* 0x00003c6000427802 */ /* 0x000fe40000000f00 */
[----:B------:R-:W-:Y:S05]  /*3c50*/  CALL.REL.NOINC `($__internal_50_$__cuda_sm70_shflsync_bfly_p) ;  /* 0x000000d000007944 */ /* 0x000fea0003c00000 */
[----:B0-----:R-:W-:Y:S01]  /*3c60*/  HFMA2.MMA R121, -RZ, RZ, 0, 4.76837158203125e-07 ;  /* 0x00000008ff797435 */ /* 0x001fe200000001ff */
[----:B-1----:R-:W-:Y:S01]  /*3c70*/  FADD.FTZ R122, R122, R65 ;  /* 0x000000417a7a7221 */ /* 0x002fe20000010000 */
[----:B------:R-:W-:Y:S02]  /*3c80*/  MOV R124, 0x1f ;  /* 0x0000001f007c7802 */ /* 0x000fe40000000f00 */
[----:B------:R-:W-:Y:S02]  /*3c90*/  MOV R65, 0xffffffff ;  /* 0xffffffff00417802 */ /* 0x000fe40000000f00 */
[----:B------:R-:W-:Y:S02]  /*3ca0*/  MOV R66, 0x3cc0 ;  /* 0x00003cc000427802 */ /* 0x000fe40000000f00 */
[----:B------:R-:W-:Y:S05]  /*3cb0*/  CALL.REL.NOINC `($__internal_50_$__cuda_sm70_shflsync_bfly_p) ;  /* 0x0000007000007944 */ /* 0x000fea0003c00000 */
[----:B0-----:R-:W-:Y:S01]  /*3cc0*/  HFMA2.MMA R121, -RZ, RZ, 0, 9.5367431640625e-07 ;  /* 0x00000010ff797435 */ /* 0x001fe200000001ff */
[----:B-1----:R-:W-:Y:S01]  /*3cd0*/  FADD.FTZ R122, R122, R65 ;  /* 0x000000417a7a7221 */ /* 0x002fe20000010000 */
[----:B------:R-:W-:-:S02]  /*3ce0*/  MOV R124, 0x1f ;  /* 0x0000001f007c7802 */ /* 0x000fc40000000f00 */
[----:B------:R-:W-:Y:S02]  /*3cf0*/  MOV R65, 0xffffffff ;  /* 0xffffffff00417802 */ /* 0x000fe40000000f00 */
[----:B------:R-:W-:Y:S02]  /*3d00*/  MOV R66, 0x3d20 ;  /* 0x00003d2000427802 */ /* 0x000fe40000000f00 */
[----:B------:R-:W-:Y:S05]  /*3d10*/  CALL.REL.NOINC `($__internal_50_$__cuda_sm70_shflsync_bfly_p) ;  /* 0x0000001000007944 */ /* 0x000fea0003c00000 */
[----:B01----:R-:W-:Y:S05]  /*3d20*/  BRA `(.L_x_16103) ;  /* 0xffffeae000007947 */ /* 0x003fea000383ffff */
        .weak           $__internal_50_$__cuda_sm70_shflsync_bfly_p
        .type           $__internal_50_$__cuda_sm70_shflsync_bfly_p,@function
        .size           $__internal_50_$__cuda_sm70_shflsync_bfly_p,(.L_x_26510 - $__internal_50_$__cuda_sm70_shflsync_bfly_p)
$__internal_50_$__cuda_sm70_shflsync_bfly_p:
[----:B------:R-:W-:Y:S01]  /*3d30*/  HFMA2.MMA R67, -RZ, RZ, 0, 0 ;  /* 0x00000000ff437435 */ /* 0x000fe200000001ff */
[----:B------:R-:W-:Y:S04]  /*3d40*/  WARPSYNC R65 ;  /* 0x0000004100007348 */ /* 0x000fe80003800000 */
[----:B------:R0:W1:Y:S01]  /*3d50*/  SHFL.BFLY PT, R65, R122, R121, R124 ;  /* 0x0c0000797a417389 */ /* 0x00006200000e007c */
[----:B------:R-:W-:Y:S05]  /*3d60*/  RET.REL.NODEC R66 `(_ZN10layer_norm31ln_parallel_residual_fwd_kernelINS_13Kernel_traitsI6__halfS2_fS2_fjLj4096ELj1ELj1ELj4ELj16ENS_18Kernel_traits_baseILj4096ES2_S2_fS2_fjLj128EEEEELb0ELb1ELb0EEEvNS_9FwdParamsE) ;  /* 0xffffc29042007950 */ /* 0x000fea0003c3ffff */
.L_x_16104:
        /* <DEDUP_REMOVED lines=9> */
.L_x_26510:


//--------------------- .text._ZN10layer_norm31ln_parallel_residual_fwd_kernelINS_13Kernel_traitsI6__halfS2_fS2_fjLj4096ELj1ELj1ELj4ELj16ENS_18Kernel_traits_baseILj4096ES2_S2_fS2_fjLj128EEEEELb0ELb1ELb1EEEvNS_9FwdParamsE --------------------------
	.section	.text._ZN10layer_norm31ln_parallel_residual_fwd_kernelINS_13Kernel_traitsI6__halfS2_fS2_fjLj4096ELj1ELj1ELj4ELj16ENS_18Kernel_traits_baseILj4096ES2_S2_fS2_fjLj128EEEEELb0ELb1ELb1EEEvNS_9FwdParamsE,"ax",@progbits
	.sectioninfo	@"SHI_REGISTERS=125"
	.align	128
        .global         _ZN10layer_norm31ln_parallel_residual_fwd_kernelINS_13Kernel_traitsI6__halfS2_fS2_fjLj4096ELj1ELj1ELj4ELj16ENS_18Kernel_traits_baseILj4096ES2_S2_fS2_fjLj128EEEEELb0ELb1ELb1EEEvNS_9FwdParamsE
        .type           _ZN10layer_norm31ln_parallel_residual_fwd_kernelINS_13Kernel_traitsI6__halfS2_fS2_fjLj4096ELj1ELj1ELj4ELj16ENS_18Kernel_traits_baseILj4096ES2_S2_fS2_fjLj128EEEEELb0ELb1ELb1EEEvNS_9FwdParamsE,@function
        .size           _ZN10layer_norm31ln_parallel_residual_fwd_kernelINS_13Kernel_traitsI6__halfS2_fS2_fjLj4096ELj1ELj1ELj4ELj16ENS_18Kernel_traits_baseILj4096ES2_S2_fS2_fjLj128EEEEELb0ELb1ELb1EEEvNS_9FwdParamsE,(.L_x_26511 - _ZN10layer_norm31ln_parallel_residual_fwd_kernelINS_13Kernel_traitsI6__halfS2_fS2_fjLj4096ELj1ELj1ELj4ELj16ENS_18Kernel_traits_baseILj4096ES2_S2_fS2_fjLj128EEEEELb0ELb1ELb1EEEvNS_9FwdParamsE)
        .other          _ZN10layer_norm31ln_parallel_residual_fwd_kernelINS_13Kernel_traitsI6__halfS2_fS2_fjLj4096ELj1ELj1ELj4ELj16ENS_18Kernel_traits_baseILj4096ES2_S2_fS2_fjLj128EEEEELb0ELb1ELb1EEEvNS_9FwdParamsE,@"STO_CUDA_ENTRY STV_DEFAULT"
_ZN10layer_norm31ln_parallel_residual_fwd_kernelINS_13Kernel_traitsI6__halfS2_fS2_fjLj4096ELj1ELj1ELj4ELj16ENS_18Kernel_traits_baseILj4096ES2_S2_fS2_fjLj128EEEEELb0ELb1ELb1EEEvNS_9FwdParamsE:
.text._ZN10layer_norm31ln_parallel_residual_fwd_kernelINS_13Kernel_traitsI6__halfS2_fS2_fjLj4096ELj1ELj1ELj4ELj16ENS_18Kernel_traits_baseILj4096ES2_S2_fS2_fjLj128EEEEELb0ELb1ELb1EEEvNS_9FwdParamsE:
        /* <DEDUP_REMOVED lines=24> */
[----:B------:R0:W5:Y:S03]  /*0180*/  LDG.E.128 R64, [R2.64] ;  /* 0x0000000402407981 */ /* 0x000166000c1e1d00 */
[--C-:B------:R-:W-:Y:S01]  /*0190*/  HADD2.F32 R0, -RZ, R16.reuse.H0_H0 ;  /* 0x20000010ff007230 */ /* 0x100fe20000004100 */
[----:B------:R0:W5:Y:S01]  /*01a0*/  LDG.E.128 R60, [R2.64+0x800] ;  /* 0x00080004023c7981 */ /* 0x000162000c1e1d00 */
[----:B------:R-:W-:Y:S01]  /*01b0*/  HADD2.F32 R87, -RZ, R16.H1_H1 ;  /* 0x30000010ff577230 */ /* 0x000fe20000004100 */
[----:B------:R-:W-:Y:S01]  /*01c0*/  HFMA2.MMA R16, -RZ, RZ, 0, 5.9604644775390625e-08 ;  /* 0x00000001ff107435 */ /* 0x000fe200000001ff */
[----:B------:R-:W-:Y:S01]  /*01d0*/  @!P0 CS2R R24, SRZ ;  /* 0x0000000000188805 */ /* 0x000fe2000001ff00 */
[----:B------:R-:W-:Y:S01]  /*01e0*/  @!P0 CS2R R26, SRZ ;  /* 0x00000000001a8805 */ /* 0x000fe2000001ff00 */
[----:B------:R-:W-:Y:S01]  /*01f0*/  @!P0 CS2R R20, SRZ ;  /* 0x0000000000148805 */ /* 0x000fe2000001ff00 */
[----:B------:R-:W-:Y:S01]  /*0200*/  @!P0 CS2R R22, SRZ ;  /* 0x0000000000168805 */ /* 0x000fe2000001ff00 */
[----:B------:R-:W-:Y:S01]  /*0210*/  @!P0 CS2R R18, SRZ ;  /* 0x0000000000128805 */ /* 0x000fe2000001ff00 */
[----:B------:R-:W-:Y:S01]  /*0220*/  SHF.R.U32.HI R107, RZ, 0x5, R86 ;  /* 0x00000005ff6b7819 */ /* 0x000fe20000011656 */
[----:B------:R0:W5:Y:S01]  /*0230*/  LDG.E.128 R56, [R2.64+0x1000] ;  /* 0x0010000402387981 */ /* 0x000162000c1e1d00 */
        /* <DEDUP_REMOVED lines=26> */
[----:B0-----:R-:W-:-:S02]  /*03e0*/  HADD2.F32 R3, -RZ, R23.H0_H0 ;  /* 0x20000017ff037230 */ /* 0x001fc40000004100 */
        /* <DEDUP_REMOVED lines=8> */
[----:B------:R-:W-:Y:S01]  /*0470*/  HADD2.F32 R103, -RZ, R70.H1_H1 ;  /* 0x30000046ff677230 */ /* 0x000fe20000004100 */
[----:B------:R-:W-:Y:S01]  /*0480*/  PRMT R70, R16, 0x7610, R70 ;  /* 0x0000761010467816 */ /* 0x000fe20000000046 */
[----:B------:R-:W-:Y:S02]  /*0490*/  HADD2.F32 R105, -RZ, R69.H1_H1 ;  /* 0x30000045ff697230 */ /* 0x000fe40000004100 */
.L_x_16172:
[----:B------:R-:W0:Y:S01]  /*04a0*/  S2R R94, SR_TID.X ;  /* 0x00000000005e7919 */ /* 0x000e220000002100 */
        /* <DEDUP_REMOVED lines=26> */
.L_x_16105:
[----:B0----5:R-:W-:-:S05]  /*0650*/  HADD2.F32 R17, -RZ, R52.H0_H0 ;  /* 0x20000034ff117230 */ /* 0x021fca0000004100 */
[----:B------:R-:W-:-:S04]  /*0660*/  FADD.FTZ R40, R40, R17 ;  /* 0x0000001128287221 */ /* 0x000fc80000010000 */
[----:B------:R-:W-:Y:S02]  /*0670*/  @P1 FADD.FTZ R40, R48, R40 ;  /* 0x0000002830281221 */ /* 0x000fe40000010000 */
.L_x_16106:
[----:B------:R-:W-:Y:S01]  /*0680*/  HADD2.F32 R41, -RZ, R36.H1_H1 ;  /* 0x30000024ff297230 */ /* 0x000fe20000004100 */
[----:B------:R-:W-:Y:S05]  /*0690*/  @P2 BRA `(.L_x_16107) ;  /* 0x0000003000002947 */ /* 0x000fea0003800000 */
[----:B------:R-:W-:Y:S05]  /*06a0*/  @!P1 BRA `(.L_x_16108) ;  /* 0x0000005000009947 */ /* 0x000fea0003800000 */
[----:B-----5:R-:W-:Y:S01]  /*06b0*/  FADD.FTZ R41, R49, R41 ;  /* 0x0000002931297221 */ /* 0x020fe20000010000 */
[----:B------:R-:W-:Y:S05]  /*06c0*/  BRA `(.L_x_16108) ;  /* 0x0000003000007947 */ /* 0x000fea0003800000 */
.L_x_16107:
[----:B-----5:R-:W-:-:S05]  /*06d0*/  HADD2.F32 R16, -RZ, R52.H1_H1 ;  /* 0x30000034ff107230 */ /* 0x020fca0000004100 */
[----:B------:R-:W-:-:S04]  /*06e0*/  FADD.FTZ R41, R41, R16 ;  /* 0x0000001029297221 */ /* 0x000fc80000010000 */
[----:B------:R-:W-:Y:S02]  /*06f0*/  @P1 FADD.FTZ R41, R49, R41 ;  /* 0x0000002931291221 */ /* 0x000fe40000010000 */
.L_x_16108:
[----:B------:R-:W-:Y:S01]  /*0700*/  HADD2.F32 R42, -RZ, R37.H0_H0 ;  /* 0x20000025ff2a7230 */ /* 0x000fe20000004100 */
[----:B------:R-:W-:Y:S05]  /*0710*/  @P2 BRA `(.L_x_16109) ;  /* 0x0000003000002947 */ /* 0x000fea0003800000 */
[----:B------:R-:W-:Y:S05]  /*0720*/  @!P1 BRA `(.L_x_16110) ;  /* 0x0000005000009947 */ /* 0x000fea0003800000 */
[----:B-----5:R-:W-:Y:S01]  /*0730*/  FADD.FTZ R42, R50, R42 ;  /* 0x0000002a322a7221 */ /* 0x020fe20000010000 */
[----:B------:R-:W-:Y:S05]  /*0740*/  BRA `(.L_x_16110) ;  /* 0x0000003000007947 */ /* 0x000fea0003800000 */
.L_x_16109:
[----:B-----5:R-:W-:-:S05]  /*0750*/  HADD2.F32 R17, -RZ, R53.H0_H0 ;  /* 0x20000035ff117230 */ /* 0x020fca0000004100 */
[----:B------:R-:W-:-:S04]  /*0760*/  FADD.FTZ R42, R42, R17 ;  /* 0x000000112a2a7221 */ /* 0x000fc80000010000 */
[----:B------:R-:W-:Y:S02]  /*0770*/  @P1 FADD.FTZ R42, R50, R42 ;  /* 0x0000002a322a1221 */ /* 0x000fe40000010000 */
.L_x_16110:
[----:B------:R-:W-:Y:S01]  /*0780*/  HADD2.F32 R43, -RZ, R37.H1_H1 ;  /* 0x30000025ff2b7230 */ /* 0x000fe20000004100 */
[----:B------:R-:W-:Y:S05]  /*0790*/  @P2 BRA `(.L_x_16111) ;  /* 0x0000003000002947 */ /* 0x000fea0003800000 */
[----:B------:R-:W-:Y:S05]  /*07a0*/  @!P1 BRA `(.L_x_16112) ;  /* 0x0000005000009947 */ /* 0x000fea0003800000 */
[----:B-----5:R-:W-:Y:S01]  /*07b0*/  FADD.FTZ R43, R51, R43 ;  /* 0x0000002b332b7221 */ /* 0x020fe20000010000 */
[----:B------:R-:W-:Y:S05]  /*07c0*/  BRA `(.L_x_16112) ;  /* 0x0000003000007947 */ /* 0x000fea0003800000 */
.L_x_16111:
[----:B-----5:R-:W-:-:S05]  /*07d0*/  HADD2.F32 R16, -RZ, R53.H1_H1 ;  /* 0x30000035ff107230 */ /* 0x020fca0000004100 */
[----:B------:R-:W-:-:S04]  /*07e0*/  FADD.FTZ R43, R43, R16 ;  /* 0x000000102b2b7221 */ /* 0x000fc80000010000 */
[----:B------:R-:W-:Y:S02]  /*07f0*/  @P1 FADD.FTZ R43, R51, R43 ;  /* 0x0000002b332b1221 */ /* 0x000fe40000010000 */
.L_x_16112:
[----:B------:R-:W-:Y:S01]  /*0800*/  HADD2.F32 R36, -RZ, R38.H0_H0 ;  /* 0x20000026ff247230 */ /* 0x000fe20000004100 */
[----:B------:R-:W-:Y:S05]  /*0810*/  @P2 BRA `(.L_x_16113) ;  /* 0x0000003000002947 */ /* 0x000fea0003800000 */
[----:B------:R-:W-:Y:S05]  /*0820*/  @!P1 BRA `(.L_x_16114) ;  /* 0x0000005000009947 */ /* 0x000fea0003800000 */
[----:B-----5:R-:W-:Y:S01]  /*0830*/  FADD.FTZ R36, R44, R36 ;  /* 0x000000242c247221 */ /* 0x020fe20000010000 */
[----:B------:R-:W-:Y:S05]  /*0840*/  BRA `(.L_x_16114) ;  /* 0x0000003000007947 */ /* 0x000fea0003800000 */
.L_x_16113:
[----:B-----5:R-:W-:-:S05]  /*0850*/  HADD2.F32 R17, -RZ, R54.H0_H0 ;  /* 0x20000036ff117230 */ /* 0x020fca0000004100 */
[----:B------:R-:W-:-:S04]  /*0860*/  FADD.FTZ R36, R36, R17 ;  /* 0x0000001124247221 */ /* 0x000fc80000010000 */
[----:B------:R-:W-:Y:S02]  /*0870*/  @P1 FADD.FTZ R36, R44, R36 ;  /* 0x000000242c241221 */ /* 0x000fe40000010000 */
.L_x_16114:
[----:B------:R-:W-:Y:S01]  /*0880*/  HADD2.F32 R37, -RZ, R38.H1_H1 ;  /* 0x30000026ff257230 */ /* 0x000fe20000004100 */
[----:B------:R-:W-:Y:S05]  /*0890*/  @P2 BRA `(.L_x_16115) ;  /* 0x0000003000002947 */ /* 0x000fea0003800000 */
[----:B------:R-:W-:Y:S05]  /*08a0*/  @!P1 BRA `(.L_x_16116) ;  /* 0x0000005000009947 */ /* 0x000fea0003800000 */
[----:B-----5:R-:W-:Y:S01]  /*08b0*/  FADD.FTZ R37, R45, R37 ;  /* 0x000000252d257221 */ /* 0x020fe20000010000 */
[----:B------:R-:W-:Y:S05]  /*08c0*/  BRA `(.L_x_16116) ;  /* 0x0000003000007947 */ /* 0x000fea0003800000 */
.L_x_16115:
[----:B-----5:R-:W-:-:S05]  /*08d0*/  HADD2.F32 R16, -RZ, R54.H1_H1 ;  /* 0x30000036ff107230 */ /* 0x020fca0000004100 */
[----:B------:R-:W-:-:S04]  /*08e0*/  FADD.FTZ R37, R37, R16 ;  /* 0x0000001025257221 */ /* 0x000fc80000010000 */
[----:B------:R-:W-:Y:S02]  /*08f0*/  @P1 FADD.FTZ R37, R45, R37 ;  /* 0x000000252d251221 */ /* 0x000fe40000010000 */
.L_x_16116:
[----:B------:R-:W-:Y:S01]  /*0900*/  HADD2.F32 R38, -RZ, R39.H0_H0 ;  /* 0x20000027ff267230 */ /* 0x000fe20000004100 */
[----:B------:R-:W-:Y:S05]  /*0910*/  @P2 BRA `(.L_x_16117) ;  /* 0x0000003000002947 */ /* 0x000fea0003800000 */
[----:B------:R-:W-:Y:S05]  /*0920*/  @!P1 BRA `(.L_x_16118) ;  /* 0x0000005000009947 */ /* 0x000fea0003800000 */
[----:B-----5:R-:W-:Y:S01]  /*0930*/  FADD.FTZ R38, R46, R38 ;  /* 0x000000262e267221 */ /* 0x020fe20000010000 */
[----:B------:R-:W-:Y:S05]  /*0940*/  BRA `(.L_x_16118) ;  /* 0x0000003000007947 */ /* 0x000fea0003800000 */
.L_x_16117:
[----:B-----5:R-:W-:-:S05]  /*0950*/  HADD2.F32 R17, -RZ, R55.H0_H0 ;  /* 0x20000037ff117230 */ /* 0x020fca0000004100 */
[----:B------:R-:W-:-:S04]  /*0960*/  FADD.FTZ R38, R38, R17 ;  /* 0x0000001126267221 */ /* 0x000fc80000010000 */
[----:B------:R-:W-:Y:S02]  /*0970*/  @P1 FADD.FTZ R38, R46, R38 ;  /* 0x000000262e261221 */ /* 0x000fe40000010000 */
.L_x_16118:
[----:B------:R-:W-:Y:S01]  /*0980*/  HADD2.F32 R39, -RZ, R39.H1_H1 ;  /* 0x30000027ff277230 */ /* 0x000fe20000004100 */
[----:B------:R-:W-:Y:S05]  /*0990*/  @P2 BRA `(.L_x_16119) ;  /* 0x0000003000002947 */ /* 0x000fea0003800000 */
[----:B------:R-:W-:Y:S05]  /*09a0*/  @!P1 BRA `(.L_x_16120) ;  /* 0x0000005000009947 */ /* 0x000fea0003800000 */
[----:B-----5:R-:W-:Y:S01]  /*09b0*/  FADD.FTZ R39, R47, R39 ;  /* 0x000000272f277221 */ /* 0x020fe20000010000 */
[----:B------:R-:W-:Y:S05]  /*09c0*/  BRA `(.L_x_16120) ;  /* 0x0000003000007947 */ /* 0x000fea0003800000 */
.L_x_16119:
[----:B-----5:R-:W-:-:S05]  /*09d0*/  HADD2.F32 R16, -RZ, R55.H1_H1 ;  /* 0x30000037ff107230 */ /* 0x020fca0000004100 */
[----:B------:R-:W-:-:S04]  /*09e0*/  FADD.FTZ R39, R39, R16 ;  /* 0x0000001027277221 */ /* 0x000fc80000010000 */
[----:B------:R-:W-:Y:S02]  /*09f0*/  @P1 FADD.FTZ R39, R47, R39 ;  /* 0x000000272f271221 */ /* 0x000fe40000010000 */
.L_x_16120:
        /* <DEDUP_REMOVED lines=19> */
.L_x_16121:
[----:B0----5:R-:W-:-:S05]  /*0b30*/  HADD2.F32 R17, -RZ, R52.H0_H0 ;  /* 0x20000034ff117230 */ /* 0x021fca0000004100 */
[----:B------:R-:W-:-:S04]  /*0b40*/  FADD.FTZ R32, R17, R32 ;  /* 0x0000002011207221 */ /* 0x000fc80000010000 */
[----:B------:R-:W-:Y:S02]  /*0b50*/  @P1 FADD.FTZ R32, R48, R32 ;  /* 0x0000002030201221 */ /* 0x000fe40000010000 */
.L_x_16122:
[----:B------:R-:W-:Y:S01]  /*0b60*/  HADD2.F32 R33, -RZ, R28.H1_H1 ;  /* 0x3000001cff217230 */ /* 0x000fe20000004100 */
[----:B------:R-:W-:Y:S05]  /*0b70*/  @P2 BRA `(.L_x_16123) ;  /* 0x0000003000002947 */ /* 0x000fea0003800000 */
[----:B------:R-:W-:Y:S05]  /*0b80*/  @!P1 BRA `(.L_x_16124) ;  /* 0x0000005000009947 */ /* 0x000fea0003800000 */
[----:B-----5:R-:W-:Y:S01]  /*0b90*/  FADD.FTZ R33, R49, R33 ;  /* 0x0000002131217221 */ /* 0x020fe20000010000 */
[----:B------:R-:W-:Y:S05]  /*0ba0*/  BRA `(.L_x_16124) ;  /* 0x0000003000007947 */ /* 0x000fea0003800000 */
.L_x_16123:
[----:B-----5:R-:W-:-:S05]  /*0bb0*/  HADD2.F32 R16, -RZ, R52.H1_H1 ;  /* 0x30000034ff107230 */ /* 0x020fca0000004100 */
[----:B------:R-:W-:-:S04]  /*0bc0*/  FADD.FTZ R33, R16, R33 ;  /* 0x0000002110217221 */ /* 0x000fc80000010000 */
[----:B------:R-:W-:Y:S02]  /*0bd0*/  @P1 FADD.FTZ R33, R49, R33 ;  /* 0x0000002131211221 */ /* 0x000fe40000010000 */
.L_x_16124:
[----:B------:R-:W-:Y:S01]  /*0be0*/  HADD2.F32 R34, -RZ, R29.H0_H0 ;  /* 0x2000001dff227230 */ /* 0x000fe20000004100 */
[----:B------:R-:W-:Y:S05]  /*0bf0*/  @P2 BRA `(.L_x_16125) ;  /* 0x0000003000002947 */ /* 0x000fea0003800000 */
[----:B------:R-:W-:Y:S05]  /*0c00*/  @!P1 BRA `(.L_x_16126) ;  /* 0x0000005000009947 */ /* 0x000fea0003800000 */
[----:B-----5:R-:W-:Y:S01]  /*0c10*/  FADD.FTZ R34, R50, R34 ;  /* 0x0000002232227221 */ /* 0x020fe20000010000 */
[----:B------:R-:W-:Y:S05]  /*0c20*/  BRA `(.L_x_16126) ;  /* 0x0000003000007947 */ /* 0x000fea0003800000 */
.L_x_16125:
[----:B-----5:R-:W-:-:S05]  /*0c30*/  HADD2.F32 R17, -RZ, R53.H0_H0 ;  /* 0x20000035ff117230 */ /* 0x020fca0000004100 */
[----:B------:R-:W-:-:S04]  /*0c40*/  FADD.FTZ R34, R17, R34 ;  /* 0x0000002211227221 */ /* 0x000fc80000010000 */
[----:B------:R-:W-:Y:S02]  /*0c50*/  @P1 FADD.FTZ R34, R50, R34 ;  /* 0x0000002232221221 */ /* 0x000fe40000010000 */
.L_x_16126:
[----:B------:R-:W-:Y:S01]  /*0c60*/  HADD2.F32 R35, -RZ, R29.H1_H1 ;  /* 0x3000001dff237230 */ /* 0x000fe20000004100 */
[----:B------:R-:W-:Y:S05]  /*0c70*/  @P2 BRA `(.L_x_16127) ;  /* 0x0000003000002947 */ /* 0x000fea0003800000 */
[----:B------:R-:W-:Y:S05]  /*0c80*/  @!P1 BRA `(.L_x_16128) ;  /* 0x0000005000009947 */ /* 0x000fea0003800000 */
[----:B-----5:R-:W-:Y:S01]  /*0c90*/  FADD.FTZ R35, R51, R35 ;  /* 0x0000002333237221 */ /* 0x020fe20000010000 */
[----:B------:R-:W-:Y:S05]  /*0ca0*/  BRA `(.L_x_16128) ;  /* 0x0000003000007947 */ /* 0x000fea0003800000 */
.L_x_16127:
[----:B-----5:R-:W-:-:S05]  /*0cb0*/  HADD2.F32 R16, -RZ, R53.H1_H1 ;  /* 0x30000035ff107230 */ /* 0x020fca0000004100 */
[----:B------:R-:W-:-:S04]  /*0cc0*/  FADD.FTZ R35, R16, R35 ;  /* 0x0000002310237221 */ /* 0x000fc80000010000 */
[----:B------:R-:W-:Y:S02]  /*0cd0*/  @P1 FADD.FTZ R35, R51, R35 ;  /* 0x0000002333231221 */ /* 0x000fe40000010000 */
.L_x_16128:
[----:B------:R-:W-:Y:S01]  /*0ce0*/  HADD2.F32 R28, -RZ, R30.H0_H0 ;  /* 0x2000001eff1c7230 */ /* 0x000fe20000004100 */
[----:B------:R-:W-:Y:S05]  /*0cf0*/  @P2 BRA `(.L_x_16129) ;  /* 0x0000003000002947 */ /* 0x000fea0003800000 */
[----:B------:R-:W-:Y:S05]  /*0d00*/  @!P1 BRA `(.L_x_16130) ;  /* 0x0000005000009947 */ /* 0x000fea0003800000 */
[----:B-----5:R-:W-:Y:S01]  /*0d10*/  FADD.FTZ R28, R44, R28 ;  /* 0x0000001c2c1c7221 */ /* 0x020fe20000010000 */
[----:B------:R-:W-:Y:S05]  /*0d20*/  BRA `(.L_x_16130) ;  /* 0x0000003000007947 */ /* 0x000fea0003800000 */
.L_x_16129:
[----:B-----5:R-:W-:-:S05]  /*0d30*/  HADD2.F32 R17, -RZ, R54.H0_H0 ;  /* 0x20000036ff117230 */ /* 0x020fca0000004100 */
[----:B------:R-:W-:-:S04]  /*0d40*/  FADD.FTZ R28, R17, R28 ;  /* 0x0000001c111c7221 */ /* 0x000fc80000010000 */
[----:B------:R-:W-:Y:S02]  /*0d50*/  @P1 FADD.FTZ R28, R44, R28 ;  /* 0x0000001c2c1c1221 */ /* 0x000fe40000010000 */
.L_x_16130:
[----:B------:R-:W-:Y:S01]  /*0d60*/  HADD2.F32 R29, -RZ, R30.H1_H1 ;  /* 0x3000001eff1d7230 */ /* 0x000fe20000004100 */
[----:B------:R-:W-:Y:S05]  /*0d70*/  @P2 BRA `(.L_x_16131) ;  /* 0x0000003000002947 */ /* 0x000fea0003800000 */
[----:B------:R-:W-:Y:S05]  /*0d80*/  @!P1 BRA `(.L_x_16132) ;  /* 0x0000005000009947 */ /* 0x000fea0003800000 */
[----:B-----5:R-:W-:Y:S01]  /*0d90*/  FADD.FTZ R29, R45, R29 ;  /* 0x0000001d2d1d7221 */ /* 0x020fe20000010000 */
[----:B------:R-:W-:Y:S05]  /*0da0*/  BRA `(.L_x_16132) ;  /* 0x0000003000007947 */ /* 0x000fea0003800000 */
.L_x_16131:
[----:B-----5:R-:W-:-:S05]  /*0db0*/  HADD2.F32 R16, -RZ, R54.H1_H1 ;  /* 0x30000036ff107230 */ /* 0x020fca0000004100 */
[----:B------:R-:W-:-:S04]  /*0dc0*/  FADD.FTZ R29, R16, R29 ;  /* 0x0000001d101d7221 */ /* 0x000fc80000010000 */
[----:B------:R-:W-:Y:S02]  /*0dd0*/  @P1 FADD.FTZ R29, R45, R29 ;  /* 0x0000001d2d1d1221 */ /* 0x000fe40000010000 */
.L_x_16132:
[----:B------:R-:W-:Y:S01]  /*0de0*/  HADD2.F32 R30, -RZ, R31.H0_H0 ;  /* 0x2000001fff1e7230 */ /* 0x000fe20000004100 */
[----:B------:R-:W-:Y:S05]  /*0df0*/  @P2 BRA `(.L_x_16133) ;  /* 0x0000003000002947 */ /* 0x000fea0003800000 */
[----:B------:R-:W-:Y:S05]  /*0e00*/  @!P1 BRA `(.L_x_16134) ;  /* 0x0000005000009947 */ /* 0x000fea0003800000 */
[----:B-----5:R-:W-:Y:S01]  /*0e10*/  FADD.FTZ R30, R46, R30 ;  /* 0x0000001e2e1e7221 */ /* 0x020fe20000010000 */
[----:B------:R-:W-:Y:S05]  /*0e20*/  BRA `(.L_x_16134) ;  /* 0x0000003000007947 */ /* 0x000fea0003800000 */
.L_x_16133:
[----:B-----5:R-:W-:-:S05]  /*0e30*/  HADD2.F32 R17, -RZ, R55.H0_H0 ;  /* 0x20000037ff117230 */ /* 0x020fca0000004100 */
[----:B------:R-:W-:-:S04]  /*0e40*/  FADD.FTZ R30, R17, R30 ;  /* 0x0000001e111e7221 */ /* 0x000fc80000010000 */
[----:B------:R-:W-:Y:S02]  /*0e50*/  @P1 FADD.FTZ R30, R46, R30 ;  /* 0x0000001e2e1e1221 */ /* 0x000fe40000010000 */
.L_x_16134:
[----:B------:R-:W-:Y:S01]  /*0e60*/  HADD2.F32 R31, -RZ, R31.H1_H1 ;  /* 0x3000001fff1f7230 */ /* 0x000fe20000004100 */
[----:B------:R-:W-:Y:S05]  /*0e70*/  @P2 BRA `(.L_x_16135) ;  /* 0x0000003000002947 */ /* 0x000fea0003800000 */
[----:B------:R-:W-:Y:S05]  /*0e80*/  @!P1 BRA `(.L_x_16136) ;  /* 0x0000005000009947 */ /* 0x000fea0003800000 */
[----:B-----5:R-:W-:Y:S01]  /*0e90*/  FADD.FTZ R31, R47, R31 ;  /* 0x0000001f2f1f7221 */ /* 0x020fe20000010000 */
[----:B------:R-:W-:Y:S05]  /*0ea0*/  BRA `(.L_x_16136) ;  /* 0x0000003000007947 */ /* 0x000fea0003800000 */
.L_x_16135:
[----:B-----5:R-:W-:-:S05]  /*0eb0*/  HADD2.F32 R16, -RZ, R55.H1_H1 ;  /* 0x30000037ff107230 */ /* 0x020fca0000004100 */
[----:B------:R-:W-:-:S04]  /*0ec0*/  FADD.FTZ R31, R16, R31 ;  /* 0x0000001f101f7221 */ /* 0x000fc80000010000 */
[----:B------:R-:W-:Y:S02]  /*0ed0*/  @P1 FADD.FTZ R31, R47, R31 ;  /* 0x0000001f2f1f1221 */ /* 0x000fe40000010000 */
.L_x_16136:
        /* <DEDUP_REMOVED lines=19> */
.L_x_16137:
[----:B0----5:R-:W-:-:S05]  /*1010*/  HADD2.F32 R17, -RZ, R52.H0_H0 ;  /* 0x20000034ff117230 */ /* 0x021fca0000004100 */
[----:B------:R-:W-:-:S04]  /*1020*/  FADD.FTZ R24, R17, R24 ;  /* 0x0000001811187221 */ /* 0x000fc80000010000 */
[----:B------:R-:W-:Y:S02]  /*1030*/  @P1 FADD.FTZ R24, R48, R24 ;  /* 0x0000001830181221 */ /* 0x000fe40000010000 */
.L_x_16138:
[----:B------:R-:W-:Y:S01]  /*1040*/  HADD2.F32 R25, -RZ, R20.H1_H1 ;  /* 0x30000014ff197230 */ /* 0x000fe20000004100 */
[----:B------:R-:W-:Y:S05]  /*1050*/  @P2 BRA `(.L_x_16139) ;  /* 0x0000003000002947 */ /* 0x000fea0003800000 */
[----:B------:R-:W-:Y:S05]  /*1060*/  @!P1 BRA `(.L_x_16140) ;  /* 0x0000005000009947 */ /* 0x000fea0003800000 */
[----:B-----5:R-:W-:Y:S01]  /*1070*/  FADD.FTZ R25, R49, R25 ;  /* 0x0000001931197221 */ /* 0x020fe20000010000 */
[----:B------:R-:W-:Y:S05]  /*1080*/  BRA `(.L_x_16140) ;  /* 0x0000003000007947 */ /* 0x000fea0003800000 */
.L_x_16139:
[----:B-----5:R-:W-:-:S05]  /*1090*/  HADD2.F32 R16, -RZ, R52.H1_H1 ;  /* 0x30000034ff107230 */ /* 0x020fca0000004100 */
[----:B------:R-:W-:-:S04]  /*10a0*/  FADD.FTZ R25, R16, R25 ;  /* 0x0000001910197221 */ /* 0x000fc80000010000 */
[----:B------:R-:W-:Y:S02]  /*10b0*/  @P1 FADD.FTZ R25, R49, R25 ;  /* 0x0000001931191221 */ /* 0x000fe40000010000 */
.L_x_16140:
[----:B------:R-:W-:Y:S01]  /*10c0*/  HADD2.F32 R26, -RZ, R21.H0_H0 ;  /* 0x20000015ff1a7230 */ /* 0x000fe20000004100 */
[----:B------:R-:W-:Y:S05]  /*10d0*/  @P2 BRA `(.L_x_16141) ;  /* 0x0000003000002947 */ /* 0x000fea0003800000 */
[----:B------:R-:W-:Y:S05]  /*10e0*/  @!P1 BRA `(.L_x_16142) ;  /* 0x0000005000009947 */ /* 0x000fea0003800000 */
[----:B-----5:R-:W-:Y:S01]  /*10f0*/  FADD.FTZ R26, R50, R26 ;  /* 0x0000001a321a7221 */ /* 0x020fe20000010000 */
[----:B------:R-:W-:Y:S05]  /*1100*/  BRA `(.L_x_16142) ;  /* 0x0000003000007947 */ /* 0x000fea0003800000 */
.L_x_16141:
[----:B-----5:R-:W-:-:S05]  /*1110*/  HADD2.F32 R17, -RZ, R53.H0_H0 ;  /* 0x20000035ff117230 */ /* 0x020fca0000004100 */
[----:B------:R-:W-:-:S04]  /*1120*/  FADD.FTZ R26, R17, R26 ;  /* 0x0000001a111a7221 */ /* 0x000fc80000010000 */
[----:B------:R-:W-:Y:S02]  /*1130*/  @P1 FADD.FTZ R26, R50, R26 ;  /* 0x0000001a321a1221 */ /* 0x000fe40000010000 */
.L_x_16142:
[----:B------:R-:W-:Y:S01]  /*1140*/  HADD2.F32 R27, -RZ, R21.H1_H1 ;  /* 0x30000015ff1b7230 */ /* 0x000fe20000004100 */
[----:B------:R-:W-:Y:S05]  /*1150*/  @P2 BRA `(.L_x_16143) ;  /* 0x0000003000002947 */ /* 0x000fea0003800000 */
[----:B------:R-:W-:Y:S05]  /*1160*/  @!P1 BRA `(.L_x_16144) ;  /* 0x0000005000009947 */ /* 0x000fea0003800000 */
[----:B-----5:R-:W-:Y:S01]  /*1170*/  FADD.FTZ R27, R51, R27 ;  /* 0x0000001b331b7221 */ /* 0x020fe20000010000 */
[----:B------:R-:W-:Y:S05]  /*1180*/  BRA `(.L_x_16144) ;  /* 0x0000003000007947 */ /* 0x000fea0003800000 */
.L_x_16143:
[----:B-----5:R-:W-:-:S05]  /*1190*/  HADD2.F32 R16, -RZ, R53.H1_H1 ;  /* 0x30000035ff107230 */ /* 0x020fca0000004100 */
[----:B------:R-:W-:-:S04]  /*11a0*/  FADD.FTZ R27, R16, R27 ;  /* 0x0000001b101b7221 */ /* 0x000fc80000010000 */
[----:B------:R-:W-:Y:S02]  /*11b0*/  @P1 FADD.FTZ R27, R51, R27 ;  /* 0x0000001b331b1221 */ /* 0x000fe40000010000 */
.L_x_16144:
[----:B------:R-:W-:Y:S01]  /*11c0*/  HADD2.F32 R20, -RZ, R22.H0_H0 ;  /* 0x20000016ff147230 */ /* 0x000fe20000004100 */
[----:B------:R-:W-:Y:S05]  /*11d0*/  @P2 BRA `(.L_x_16145) ;  /* 0x0000003000002947 */ /* 0x000fea0003800000 */
[----:B------:R-:W-:Y:S05]  /*11e0*/  @!P1 BRA `(.L_x_16146) ;  /* 0x0000005000009947 */ /* 0x000fea0003800000 */
[----:B-----5:R-:W-:Y:S01]  /*11f0*/  FADD.FTZ R20, R44, R20 ;  /* 0x000000142c147221 */ /* 0x020fe20000010000 */
[----:B------:R-:W-:Y:S05]  /*1200*/  BRA `(.L_x_16146) ;  /* 0x0000003000007947 */ /* 0x000fea0003800000 */
.L_x_16145:
[----:B-----5:R-:W-:-:S05]  /*1210*/  HADD2.F32 R17, -RZ, R54.H0_H0 ;  /* 0x20000036ff117230 */ /* 0x020fca0000004100 */
[----:B------:R-:W-:-:S04]  /*1220*/  FADD.FTZ R20, R17, R20 ;  /* 0x0000001411147221 */ /* 0x000fc80000010000 */
[----:B------:R-:W-:Y:S02]  /*1230*/  @P1 FADD.FTZ R20, R44, R20 ;  /* 0x000000142c141221 */ /* 0x000fe40000010000 */
.L_x_16146:
[----:B------:R-:W-:Y:S01]  /*1240*/  HADD2.F32 R21, -RZ, R22.H1_H1 ;  /* 0x30000016ff157230 */ /* 0x000fe20000004100 */
[----:B------:R-:W-:Y:S05]  /*1250*/  @P2 BRA `(.L_x_16147) ;  /* 0x0000003000002947 */ /* 0x000fea0003800000 */
[----:B------:R-:W-:Y:S05]  /*1260*/  @!P1 BRA `(.L_x_16148) ;  /* 0x0000005000009947 */ /* 0x000fea0003800000 */
[----:B-----5:R-:W-:Y:S01]  /*1270*/  FADD.FTZ R21, R45, R21 ;  /* 0x000000152d157221 */ /* 0x020fe20000010000 */
[----:B------:R-:W-:Y:S05]  /*1280*/  BRA `(.L_x_16148) ;  /* 0x0000003000007947 */ /* 0x000fea0003800000 */
.L_x_16147:
[----:B-----5:R-:W-:-:S05]  /*1290*/  HADD2.F32 R16, -RZ, R54.H1_H1 ;  /* 0x30000036ff107230 */ /* 0x020fca0000004100 */
[----:B------:R-:W-:-:S04]  /*12a0*/  FADD.FTZ R21, R16, R21 ;  /* 0x0000001510157221 */ /* 0x000fc80000010000 */
[----:B------:R-:W-:Y:S02]  /*12b0*/  @P1 FADD.FTZ R21, R45, R21 ;  /* 0x000000152d151221 */ /* 0x000fe40000010000 */
.L_x_16148:
[----:B------:R-:W-:Y:S01]  /*12c0*/  HADD2.F32 R22, -RZ, R23.H0_H0 ;  /* 0x20000017ff167230 */ /* 0x000fe20000004100 */
[----:B------:R-:W-:Y:S05]  /*12d0*/  @P2 BRA `(.L_x_16149) ;  /* 0x0000003000002947 */ /* 0x000fea0003800000 */
[----:B------:R-:W-:Y:S05]  /*12e0*/  @!P1 BRA `(.L_x_16150) ;  /* 0x0000005000009947 */ /* 0x000fea0003800000 */
[----:B-----5:R-:W-:Y:S01]  /*12f0*/  FADD.FTZ R22, R46, R22 ;  /* 0x000000162e167221 */ /* 0x020fe20000010000 */
[----:B------:R-:W-:Y:S05]  /*1300*/  BRA `(.L_x_16150) ;  /* 0x0000003000007947 */ /* 0x000fea0003800000 */
.L_x_16149:
[----:B-----5:R-:W-:-:S05]  /*1310*/  HADD2.F32 R17, -RZ, R55.H0_H0 ;  /* 0x20000037ff117230 */ /* 0x020fca0000004100 */
[----:B------:R-:W-:-:S04]  /*1320*/  FADD.FTZ R22, R17, R22 ;  /* 0x0000001611167221 */ /* 0x000fc80000010000 */
[----:B------:R-:W-:Y:S02]  /*1330*/  @P1 FADD.FTZ R22, R46, R22 ;  /* 0x000000162e161221 */ /* 0x000fe40000010000 */
.L_x_16150:
[----:B------:R-:W-:Y:S01]  /*1340*/  HADD2.F32 R23, -RZ, R23.H1_H1 ;  /* 0x30000017ff177230 */ /* 0x000fe20000004100 */
[----:B------:R-:W-:Y:S05]  /*1350*/  @P2 BRA `(.L_x_16151) ;  /* 0x0000003000002947 */ /* 0x000fea0003800000 */
[----:B------:R-:W-:Y:S05]  /*1360*/  @!P1 BRA `(.L_x_16152) ;  /* 0x0000005000009947 */ /* 0x000fea0003800000 */
[----:B-----5:R-:W-:Y:S01]  /*1370*/  FADD.FTZ R23, R47, R23 ;  /* 0x000000172f177221 */ /* 0x020fe20000010000 */
[----:B------:R-:W-:Y:S05]  /*1380*/  BRA `(.L_x_16152) ;  /* 0x0000003000007947 */ /* 0x000fea0003800000 */
.L_x_16151:
[----:B-----5:R-:W-:-:S05]  /*1390*/  HADD2.F32 R16, -RZ, R55.H1_H1 ;  /* 0x30000037ff107230 */ /* 0x020fca0000004100 */
[----:B------:R-:W-:-:S04]  /*13a0*/  FADD.FTZ R23, R16, R23 ;  /* 0x0000001710177221 */ /* 0x000fc80000010000 */
[----:B------:R-:W-:Y:S02]  /*13b0*/  @P1 FADD.FTZ R23, R47, R23 ;  /* 0x000000172f171221 */ /* 0x000fe40000010000 */
.L_x_16152:
        /* <DEDUP_REMOVED lines=19> */
.L_x_16153:
[----:B0----5:R-:W-:-:S05]  /*14f0*/  HADD2.F32 R17, -RZ, R52.H0_H0 ;  /* 0x20000034ff117230 */ /* 0x021fca0000004100 */
[----:B------:R-:W-:-:S04]  /*1500*/  FADD.FTZ R16, R17, R16 ;  /* 0x0000001011107221 */ /* 0x000fc80000010000 */
[----:B------:R-:W-:Y:S02]  /*1510*/  @P1 FADD.FTZ R16, R48, R16 ;  /* 0x0000001030101221 */ /* 0x000fe40000010000 */
.L_x_16154:
[----:B------:R-:W-:Y:S01]  /*1520*/  HADD2.F32 R17, -RZ, R72.H1_H1 ;  /* 0x30000048ff117230 */ /* 0x000fe20000004100 */
[----:B------:R-:W-:Y:S05]  /*1530*/  @P2 BRA `(.L_x_16155) ;  /* 0x0000003000002947 */ /* 0x000fea0003800000 */
[----:B------:R-:W-:Y:S05]  /*1540*/  @!P1 BRA `(.L_x_16156) ;  /* 0x0000005000009947 */ /* 0x000fea0003800000 */
[----:B-----5:R-:W-:Y:S01]  /*1550*/  FADD.FTZ R17, R49, R17 ;  /* 0x0000001131117221 */ /* 0x020fe20000010000 */
[----:B------:R-:W-:Y:S05]  /*1560*/  BRA `(.L_x_16156) ;  /* 0x0000003000007947 */ /* 0x000fea0003800000 */
.L_x_16155:
[----:B-----5:R-:W-:-:S05]  /*1570*/  HADD2.F32 R18, -RZ, R52.H1_H1 ;  /* 0x30000034ff127230 */ /* 0x020fca0000004100 */
[----:B------:R-:W-:-:S04]  /*1580*/  FADD.FTZ R17, R18, R17 ;  /* 0x0000001112117221 */ /* 0x000fc80000010000 */
[----:B------:R-:W-:Y:S02]  /*1590*/  @P1 FADD.FTZ R17, R49, R17 ;  /* 0x0000001131111221 */ /* 0x000fe40000010000 */
.L_x_16156:
[----:B------:R-:W-:Y:S01]  /*15a0*/  HADD2.F32 R18, -RZ, R73.H0_H0 ;  /* 0x20000049ff127230 */ /* 0x000fe20000004100 */
[----:B------:R-:W-:Y:S05]  /*15b0*/  @P2 BRA `(.L_x_16157) ;  /* 0x0000003000002947 */ /* 0x000fea0003800000 */
[----:B------:R-:W-:Y:S05]  /*15c0*/  @!P1 BRA `(.L_x_16158) ;  /* 0x0000005000009947 */ /* 0x000fea0003800000 */
[----:B-----5:R-:W-:Y:S01]  /*15d0*/  FADD.FTZ R18, R50, R18 ;  /* 0x0000001232127221 */ /* 0x020fe20000010000 */
[----:B------:R-:W-:Y:S05]  /*15e0*/  BRA `(.L_x_16158) ;  /* 0x0000003000007947 */ /* 0x000fea0003800000 */
.L_x_16157:
[----:B-----5:R-:W-:-:S05]  /*15f0*/  HADD2.F32 R19, -RZ, R53.H0_H0 ;  /* 0x20000035ff137230 */ /* 0x020fca0000004100 */
[----:B------:R-:W-:-:S04]  /*1600*/  FADD.FTZ R18, R19, R18 ;  /* 0x0000001213127221 */ /* 0x000fc80000010000 */
[----:B------:R-:W-:Y:S02]  /*1610*/  @P1 FADD.FTZ R18, R50, R18 ;  /* 0x0000001232121221 */ /* 0x000fe40000010000 */
.L_x_16158:
[----:B------:R-:W-:Y:S01]  /*1620*/  HADD2.F32 R19, -RZ, R73.H1_H1 ;  /* 0x30000049ff137230 */ /* 0x000fe20000004100 */
[----:B------:R-:W-:Y:S05]  /*1630*/  @P2 BRA `(.L_x_16159) ;  /* 0x0000003000002947 */ /* 0x000fea0003800000 */
[----:B------:R-:W-:Y:S05]  /*1640*/  @!P1 BRA `(.L_x_16160) ;  /* 0x0000005000009947 */ /* 0x000fea0003800000 */
[----:B-----5:R-:W-:Y:S01]  /*1650*/  FADD.FTZ R19, R51, R19 ;  /* 0x0000001333137221 */ /* 0x020fe20000010000 */
[----:B------:R-:W-:Y:S05]  /*1660*/  BRA `(.L_x_16160) ;  /* 0x0000003000007947 */ /* 0x000fea0003800000 */
.L_x_16159:
[----:B-----5:R-:W-:-:S05]  /*1670*/  HADD2.F32 R72, -RZ, R53.H1_H1 ;  /* 0x30000035ff487230 */ /* 0x020fca0000004100 */
[----:B------:R-:W-:-:S04]  /*1680*/  FADD.FTZ R19, R72, R19 ;  /* 0x0000001348137221 */ /* 0x000fc80000010000 */
[----:B------:R-:W-:Y:S02]  /*1690*/  @P1 FADD.FTZ R19, R51, R19 ;  /* 0x0000001333131221 */ /* 0x000fe40000010000 */
.L_x_16160:
[----:B------:R-:W-:Y:S01]  /*16a0*/  HADD2.F32 R72, -RZ, R74.H0_H0 ;  /* 0x2000004aff487230 */ /* 0x000fe20000004100 */
[----:B------:R-:W-:Y:S05]  /*16b0*/  @P2 BRA `(.L_x_16161) ;  /* 0x0000003000002947 */ /* 0x000fea0003800000 */
[----:B------:R-:W-:Y:S05]  /*16c0*/  @!P1 BRA `(.L_x_16162) ;  /* 0x0000005000009947 */ /* 0x000fea0003800000 */
[----:B-----5:R-:W-:Y:S01]  /*16d0*/  FADD.FTZ R72, R44, R72 ;  /* 0x000000482c487221 */ /* 0x020fe20000010000 */
[----:B------:R-:W-:Y:S05]  /*16e0*/  BRA `(.L_x_16162) ;  /* 0x0000003000007947 */ /* 0x000fea0003800000 */
.L_x_16161:
[----:B-----5:R-:W-:-:S05]  /*16f0*/  HADD2.F32 R73, -RZ, R54.H0_H0 ;  /* 0x20000036ff497230 */ /* 0x020fca0000004100 */
[----:B------:R-:W-:-:S04]  /*1700*/  FADD.FTZ R72, R73, R72 ;  /* 0x0000004849487221 */ /* 0x000fc80000010000 */
[----:B------:R-:W-:Y:S02]  /*1710*/  @P1 FADD.FTZ R72, R44, R72 ;  /* 0x000000482c481221 */ /* 0x000fe40000010000 */
.L_x_16162:
[----:B------:R-:W-:Y:S01]  /*1720*/  HADD2.F32 R73, -RZ, R74.H1_H1 ;  /* 0x3000004aff497230 */ /* 0x000fe20000004100 */
[----:B------:R-:W-:Y:S05]  /*1730*/  @P2 BRA `(.L_x_16163) ;  /* 0x0000003000002947 */ /* 0x000fea0003800000 */
[----:B------:R-:W-:Y:S05]  /*1740*/  @!P1 BRA `(.L_x_16164) ;  /* 0x0000005000009947 */ /* 0x000fea0003800000 */
[----:B-----5:R-:W-:Y:S01]  /*1750*/  FADD.FTZ R73, R45, R73 ;  /* 0x000000492d497221 */ /* 0x020fe20000010000 */
[----:B------:R-:W-:Y:S05]  /*1760*/  BRA `(.L_x_16164) ;  /* 0x0000003000007947 */ /* 0x000fea0003800000 */
.L_x_16163:
[----:B-----5:R-:W-:-:S05]  /*1770*/  HADD2.F32 R74, -RZ, R54.H1_H1 ;  /* 0x30000036ff4a7230 */ /* 0x020fca0000004100 */
[----:B------:R-:W-:-:S04]  /*1780*/  FADD.FTZ R73, R74, R73 ;  /* 0x000000494a497221 */ /* 0x000fc80000010000 */
[----:B------:R-:W-:Y:S02]  /*1790*/  @P1 FADD.FTZ R73, R45, R73 ;  /* 0x000000492d491221 */ /* 0x000fe40000010000 */
.L_x_16164:
[----:B------:R-:W-:Y:S01]  /*17a0*/  HADD2.F32 R74, -RZ, R75.H0_H0 ;  /* 0x2000004bff4a7230 */ /* 0x000fe20000004100 */
[----:B------:R-:W-:Y:S05]  /*17b0*/  @P2 BRA `(.L_x_16165) ;  /* 0x0000003000002947 */ /* 0x000fea0003800000 */
[----:B------:R-:W-:Y:S05]  /*17c0*/  @!P1 BRA `(.L_x_16166) ;  /* 0x0000005000009947 */ /* 0x000fea0003800000 */
[----:B-----5:R-:W-:Y:S01]  /*17d0*/  FADD.FTZ R74, R46, R74 ;  /* 0x0000004a2e4a7221 */ /* 0x020fe20000010000 */
[----:B------:R-:W-:Y:S05]  /*17e0*/  BRA `(.L_x_16166) ;  /* 0x0000003000007947 */ /* 0x000fea0003800000 */
.L_x_16165:
[----:B-----5:R-:W-:-:S05]  /*17f0*/  HADD2.F32 R93, -RZ, R55.H0_H0 ;  /* 0x20000037ff5d7230 */ /* 0x020fca0000004100 */
[----:B------:R-:W-:-:S04]  /*1800*/  FADD.FTZ R74, R93, R74 ;  /* 0x0000004a5d4a7221 */ /* 0x000fc80000010000 */
[----:B------:R-:W-:Y:S02]  /*1810*/  @P1 FADD.FTZ R74, R46, R74 ;  /* 0x0000004a2e4a1221 */ /* 0x000fe40000010000 */
.L_x_16166:
[----:B------:R-:W-:Y:S01]  /*1820*/  HADD2.F32 R75, -RZ, R75.H1_H1 ;  /* 0x3000004bff4b7230 */ /* 0x000fe20000004100 */
[----:B------:R-:W-:Y:S05]  /*1830*/  @P2 BRA `(.L_x_16167) ;  /* 0x0000003000002947 */ /* 0x000fea0003800000 */
[----:B------:R-:W-:Y:S05]  /*1840*/  @!P1 BRA `(.L_x_16168) ;  /* 0x0000005000009947 */ /* 0x000fea0003800000 */
[----:B-----5:R-:W-:Y:S01]  /*1850*/  FADD.FTZ R75, R47, R75 ;  /* 0x0000004b2f4b7221 */ /* 0x020fe20000010000 */
[----:B------:R-:W-:Y:S05]  /*1860*/  BRA `(.L_x_16168) ;  /* 0x0000003000007947 */ /* 0x000fea0003800000 */
.L_x_16167:
[----:B-----5:R-:W-:-:S05]  /*1870*/  HADD2.F32 R92, -RZ, R55.H1_H1 ;  /* 0x30000037ff5c7230 */ /* 0x020fca0000004100 */
[----:B------:R-:W-:-:S04]  /*1880*/  FADD.FTZ R75, R92, R75 ;  /* 0x0000004b5c4b7221 */ /* 0x000fc80000010000 */
[----:B------:R-:W-:Y:S02]  /*1890*/  @P1 FADD.FTZ R75, R47, R75 ;  /* 0x0000004b2f4b1221 */ /* 0x000fe40000010000 */
.L_x_16168:
[----:B------:R-:W-:Y:S01]  /*18a0*/  FADD.FTZ R92, RZ, R40 ;  /* 0x00000028ff5c7221 */ /* 0x000fe20000010000 */
[----:B------:R-:W-:-:S03]  /*18b0*/  SHF.R.U32.HI R94, RZ, 0x5, R94 ;  /* 0x00000005ff5e7819 */ /* 0x000fc6000001165e */
        /* <DEDUP_REMOVED lines=32> */
[----:B------:R-:W-:-:S04]  /*1ac0*/  FADD.FTZ R110, R95, R72 ;  /* 0x000000485f6e7221 */ /* 0x000fc80000010000 */
[----:B------:R-:W-:Y:S01]  /*1ad0*/  FADD.FTZ R95, R110, R73 ;  /* 0x000000496e5f7221 */ /* 0x000fe20000010000 */
[----:B------:R-:W-:-:S03]  /*1ae0*/  LOP3.LUT R110, R94, 0x7fffffc, RZ, 0xc0, !PT ;  /* 0x07fffffc5e6e7812 */ /* 0x000fc600078ec0ff */
[----:B------:R-:W-:Y:S01]  /*1af0*/  FADD.FTZ R94, R95, R74 ;  /* 0x0000004a5f5e7221 */ /* 0x000fe20000010000 */
[----:B------:R-:W-:-:S03]  /*1b00*/  SEL R110, R99, R110, !P0 ;  /* 0x0000006e636e7207 */ /* 0x000fc60004000000 */
[----:B------:R-:W-:Y:S01]  /*1b10*/  FADD.FTZ R111, R94, R75 ;  /* 0x0000004b5e6f7221 */ /* 0x000fe20000010000 */
[----:B------:R-:W-:Y:S05]  /*1b20*/  BRA.DIV ~URZ, `(.L_x_16169) ;  /* 0x000013327f007947 */ /* 0x000fea000b800000 */
[----:B0-----:R0:W1:Y:S02]  /*1b30*/  SHFL.BFLY PT, R92, R111, 0x1, 0x1f ;  /* 0x0c201f006f5c7f89 */ /* 0x00106400000e0000 */
.L_x_16173:
        /* <DEDUP_REMOVED lines=84> */
.L_x_16174:
[C---:B------:R-:W-:Y:S01]  /*2080*/  ISETP.NE.AND P0, PT, R101.reuse, RZ, PT ;  /* 0x000000ff6500720c */ /* 0x040fe20003f05270 */
[----:B-1----:R-:W-:Y:S01]  /*2090*/  FADD.FTZ R93, R114, R111 ;  /* 0x0000006f725d7221 */ /* 0x002fe20000010000 */
[----:B------:R-:W-:Y:S01]  /*20a0*/  WARPSYNC 0xffffffff ;  /* 0xffffffff00007948 */ /* 0x000fe20003800000 */
[----:B------:R-:W-:Y:S01]  /*20b0*/  ISETP.GT.U32.AND P1, PT, R101, 0x3, PT ;  /* 0x000000036500780c */ /* 0x000fe20003f24070 */
[----:B------:R-:W-:Y:S01]  /*20c0*/  CS2R R94, SRZ ;  /* 0x00000000005e7805 */ /* 0x000fe2000001ff00 */
[----:B------:R-:W-:-:S08]  /*20d0*/  HADD2.F32 R122, -RZ, R67.H0_H0 ;  /* 0x20000043ff7a7230 */ /* 0x000fd00000004100 */
        /* <DEDUP_REMOVED lines=55> */
[----:B------:R-:W-:Y:S01]  /*2450*/  HADD2.F32 R95, -RZ, R57.H1_H1 ;  /* 0x30000039ff5f7230 */ /* 0x000fe20000004100 */
[----:B------:R-:W-:Y:S01]  /*2460*/  FADD.FTZ R110, -R94, R21 ;  /* 0x000000155e6e7221 */ /* 0x000fe20000010100 */
[----:B------:R-:W-:Y:S01]  /*2470*/  @!P0 MOV R21, 0x4 ;  /* 0x0000000400158802 */ /* 0x000fe20000000f00 */
[----:B------:R-:W-:Y:S01]  /*2480*/  FADD.FTZ R93, R92, R109 ;  /* 0x0000006d5c5d7221 */ /* 0x000fe20000010000 */
[----:B------:R-:W-:Y:S01]  /*2490*/  HADD2.F32 R109, -RZ, R56.H1_H1 ;  /* 0x30000038ff6d7230 */ /* 0x000fe20000004100 */
[----:B------:R-:W-:Y:S01]  /*24a0*/  FADD.FTZ R42, -R94, R42 ;  /* 0x0000002a5e2a7221 */ /* 0x000fe20000010100 */
[----:B------:R-:W-:Y:S01]  /*24b0*/  HADD2.F32 R111, -RZ, R71.H1_H1 ;  /* 0x30000047ff6f7230 */ /* 0x000fe20000004100 */
[C---:B------:R-:W-:Y:S01]  /*24c0*/  @!P0 IMAD.WIDE R16, R100.reuse, R21, c[0x0][0x1a8] ;  /* 0x00006a0064108625 */ /* 0x040fe200078e0215 */
[----:B------:R-:W-:Y:S01]  /*24d0*/  IADD3 R100, R100, c[0x0][0x160], RZ ;  /* 0x0000580064647a10 */ /* 0x000fe20007ffe0ff */
[----:B------:R-:W0:Y:S02]  /*24e0*/  MUFU.RSQ R93, R93 ;  /* 0x0000005d005d7308 */ /* 0x000e240000001400 */
[----:B------:R-:W-:-:S02]  /*24f0*/  FADD.FTZ R43, -R94, R43 ;  /* 0x0000002b5e2b7221 */ /* 0x000fc40000010100 */
[C---:B------:R-:W-:Y:S02]  /*2500*/  FADD.FTZ R36, -R94.reuse, R36 ;  /* 0x000000245e247221 */ /* 0x040fe40000010100 */
[C---:B------:R-:W-:Y:S02]  /*2510*/  FADD.FTZ R92, -R94.reuse, R27 ;  /* 0x0000001b5e5c7221 */ /* 0x040fe40000010100 */
[C---:B------:R-:W-:Y:S01]  /*2520*/  FADD.FTZ R120, -R94.reuse, R73 ;  /* 0x000000495e787221 */ /* 0x040fe20000010100 */
[----:B------:R-:W-:Y:S01]  /*2530*/  HADD2.F32 R73, -RZ, R66.H0_H0 ;  /* 0x20000042ff497230 */ /* 0x000fe20000004100 */
[C---:B------:R-:W-:Y:S02]  /*2540*/  FADD.FTZ R37, -R94.reuse, R37 ;  /* 0x000000255e257221 */ /* 0x040fe40000010100 */
[C---:B------:R-:W-:Y:S02]  /*2550*/  FADD.FTZ R39, -R94.reuse, R39 ;  /* 0x000000275e277221 */ /* 0x040fe40000010100 */
[----:B------:R-:W-:Y:S01]  /*2560*/  FADD.FTZ R40, -R94, R40 ;  /* 0x000000285e287221 */ /* 0x000fe20000010100 */
[----:B0-----:R0:W-:Y:S01]  /*2570*/  @!P0 STG.E [R16.64], R93 ;  /* 0x0000005d10008986 */ /* 0x0011e2000c101904 */
[C---:B------:R-:W-:Y:S01]  /*2580*/  FMUL.FTZ R21, R93.reuse, R18 ;  /* 0x000000125d157220 */ /* 0x040fe20000410000 */
[----:B------:R-:W-:Y:S01]  /*2590*/  HADD2.F32 R18, -RZ, R65.H1_H1 ;  /* 0x30000041ff127230 */ /* 0x000fe20000004100 */
[----:B------:R-:W-:-:S02]  /*25a0*/  FMUL.FTZ R42, R93, R42 ;  /* 0x0000002a5d2a7220 */ /* 0x000fc40000410000 */
[C---:B------:R-:W-:Y:S02]  /*25b0*/  FMUL.FTZ R43, R93.reuse, R43 ;  /* 0x0000002b5d2b7220 */ /* 0x040fe40000410000 */
[----:B------:R-:W-:Y:S02]  /*25c0*/  FMUL.FTZ R36, R93, R36 ;  /* 0x000000245d247220 */ /* 0x000fe40000410000 */
[C---:B------:R-:W-:Y:S02]  /*25d0*/  FADD.FTZ R41, -R94.reuse, R41 ;  /* 0x000000295e297221 */ /* 0x040fe40000010100 */
[C---:B------:R-:W-:Y:S01]  /*25e0*/  FADD.FTZ R38, -R94.reuse, R38 ;  /* 0x000000265e267221 */ /* 0x040fe20000010100 */
[----:B0-----:R-:W-:Y:S01]  /*25f0*/  HADD2.F32 R16, -RZ, R65.H0_H0 ;  /* 0x20000041ff107230 */ /* 0x001fe20000004100 */
        /* <DEDUP_REMOVED lines=17> */
[----:B------:R-:W-:Y:S01]  /*2710*/  FADD.FTZ R94, -R94, R75 ;  /* 0x0000004b5e5e7221 */ /* 0x000fe20000010100 */
[----:B------:R-:W-:Y:S01]  /*2720*/  HADD2.F32 R75, -RZ, R66.H1_H1 ;  /* 0x30000042ff4b7230 */ /* 0x000fe20000004100 */
[----:B------:R-:W-:Y:S01]  /*2730*/  FMUL.FTZ R19, R93, R92 ;  /* 0x0000005c5d137220 */ /* 0x000fe20000410000 */
[----:B------:R-:W-:Y:S01]  /*2740*/  HADD2.F32 R92, -RZ, R67.H1_H1 ;  /* 0x30000043ff5c7230 */ /* 0x000fe20000004100 */
[----:B------:R-:W-:Y:S01]  /*2750*/  FFMA.FTZ R42, R42, R16, R83 ;  /* 0x000000102a2a7223 */ /* 0x000fe20000010053 */
[--C-:B------:R-:W-:Y:S01]  /*2760*/  HADD2.F32 R16, -RZ, R64.reuse.H0_H0 ;  /* 0x20000040ff107230 */ /* 0x100fe20000004100 */
[----:B------:R-:W-:Y:S01]  /*2770*/  FFMA.FTZ R43, R43, R18, R82 ;  /* 0x000000122b2b7223 */ /* 0x000fe20000010052 */
[----:B------:R-:W-:Y:S01]  /*2780*/  HADD2.F32 R18, -RZ, R64.H1_H1 ;  /* 0x30000040ff127230 */ /* 0x000fe20000004100 */
[----:B------:R-:W-:-:S02]  /*2790*/  FMUL.FTZ R37, R93, R37 ;  /* 0x000000255d257220 */ /* 0x000fc40000410000 */
[C---:B------:R-:W-:Y:S02]  /*27a0*/  FMUL.FTZ R39, R93.reuse, R39 ;  /* 0x000000275d277220 */ /* 0x040fe40000410000 */
[----:B------:R-:W-:Y:S01]  /*27b0*/  FFMA.FTZ R36, R36, R73, R81 ;  /* 0x0000004924247223 */ /* 0x000fe20000010051 */
[----:B------:R-:W-:Y:S01]  /*27c0*/  HADD2.F32 R73, -RZ, R62.H0_H0 ;  /* 0x2000003eff497230 */ /* 0x000fe20000004100 */
[C---:B------:R-:W-:Y:S02]  /*27d0*/  FMUL.FTZ R40, R93.reuse, R40 ;  /* 0x000000285d287220 */ /* 0x040fe40000410000 */
[C---:B------:R-:W-:Y:S02]  /*27e0*/  FMUL.FTZ R41, R93.reuse, R41 ;  /* 0x000000295d297220 */ /* 0x040fe40000410000 */
[----:B------:R-:W-:Y:S02]  /*27f0*/  FMUL.FTZ R28, R93, R28 ;  /* 0x0000001c5d1c7220 */ /* 0x000fe40000410000 */
[----:B------:R-:W-:Y:S01]  /*2800*/  FFMA.FTZ R39, R39, R92, R78 ;  /* 0x0000005c27277223 */ /* 0x000fe2000001004e */
[--C-:B------:R-:W-:Y:S01]  /*2810*/  HADD2.F32 R92, -RZ, R63.reuse.H1_H1 ;  /* 0x3000003fff5c7230 */ /* 0x100fe20000004100 */
[----:B------:R-:W-:Y:S01]  /*2820*/  FFMA.FTZ R37, R37, R75, R80 ;  /* 0x0000004b25257223 */ /* 0x000fe20000010050 */
[----:B------:R-:W-:Y:S01]  /*2830*/  HADD2.F32 R75, -RZ, R63.H0_H0 ;  /* 0x2000003fff4b7230 */ /* 0x000fe20000004100 */
[----:B------:R-:W-:Y:S01]  /*2840*/  FFMA.FTZ R40, R40, R16, R85 ;  /* 0x0000001028287223 */ /* 0x000fe20000010055 */
[----:B------:R-:W-:Y:S01]  /*2850*/  HADD2.F32 R16, -RZ, R60.H0_H0 ;  /* 0x2000003cff107230 */ /* 0x000fe20000004100 */
[----:B------:R-:W-:-:S02]  /*2860*/  FFMA.FTZ R41, R41, R18, R84 ;  /* 0x0000001229297223 */ /* 0x000fc40000010054 */
[C---:B------:R-:W-:Y:S02]  /*2870*/  FMUL.FTZ R30, R93.reuse, R30 ;  /* 0x0000001e5d1e7220 */ /* 0x040fe40000410000 */
[C---:B------:R-:W-:Y:S02]  /*2880*/  FMUL.FTZ R31, R93.reuse, R31 ;  /* 0x0000001f5d1f7220 */ /* 0x040fe40000410000 */
[----:B------:R-:W-:Y:S01]  /*2890*/  FFMA.FTZ R18, R28, R73, R13 ;  /* 0x000000491c127223 */ /* 0x000fe2000001000d */
[----:B------:R-:W-:Y:S01]  /*28a0*/  HADD2.F32 R28, -RZ, R60.H1_H1 ;  /* 0x3000003cff1c7230 */ /* 0x000fe20000004100 */
[C---:B------:R-:W-:Y:S01]  /*28b0*/  FMUL.FTZ R32, R93.reuse, R32 ;  /* 0x000000205d207220 */ /* 0x040fe20000410000 */
[----:B------:R-:W-:Y:S01]  /*28c0*/  HADD2.F32 R73, -RZ, R62.H1_H1 ;  /* 0x3000003eff497230 */ /* 0x000fe20000004100 */
[----:B------:R-:W-:Y:S02]  /*28d0*/  FMUL.FTZ R33, R93, R33 ;  /* 0x000000215d217220 */ /* 0x000fe40000410000 */
[----:B------:R-:W-:Y:S01]  /*28e0*/  FFMA.FTZ R30, R30, R75, R11 ;  /* 0x0000004b1e1e7223 */ /* 0x000fe2000001000b */
[--C-:B------:R-:W-:Y:S01]  /*28f0*/  HADD2.F32 R75, -RZ, R61.reuse.H0_H0 ;  /* 0x2000003dff4b7230 */ /* 0x100fe20000004100 */
[----:B------:R-:W-:Y:S01]  /*2900*/  FFMA.FTZ R31, R31, R92, R10 ;  /* 0x0000005c1f1f7223 */ /* 0x000fe2000001000a */
[----:B------:R-:W-:Y:S01]  /*2910*/  HADD2.F32 R92, -RZ, R61.H1_H1 ;  /* 0x3000003dff5c7230 */ /* 0x000fe20000004100 */
        /* <DEDUP_REMOVED lines=18> */
[--C-:B------:R-:W-:Y:S01]  /*2a40*/  HADD2.F32 R93, -RZ, R58.reuse.H1_H1 ;  /* 0x3000003aff5d7230 */ /* 0x100fe20000004100 */
[----:B------:R-:W-:Y:S01]  /*2a50*/  FFMA.FTZ R16, R32, R16, R77 ;  /* 0x0000001020107223 */ /* 0x000fe2000001004d */
[----:B------:R-:W-:Y:S01]  /*2a60*/  HADD2.F32 R32, -RZ, R57.H0_H0 ;  /* 0x20000039ff207230 */ /* 0x000fe20000004100 */
[----:B------:R-:W-:Y:S01]  /*2a70*/  FFMA.FTZ R33, R33, R28, R76 ;  /* 0x0000001c21217223 */ /* 0x000fe2000001004c */
[----:B------:R-:W-:Y:S01]  /*2a80*/  HADD2.F32 R28, -RZ, R58.H0_H0 ;  /* 0x2000003aff1c7230 */ /* 0x000fe20000004100 */
        /* <DEDUP_REMOVED lines=8> */
[----:B------:R-:W-:Y:S01]  /*2b10*/  FFMA.FTZ R32, R26, R32, R7 ;  /* 0x000000201a207223 */ /* 0x000fe20000010007 */
[----:B------:R-:W-:Y:S01]  /*2b20*/  F2FP.PACK_AB R26, R37, R36 ;  /* 0x00000024251a723e */ /* 0x000fe200000000ff */
[----:B------:R-:W-:Y:S01]  /*2b30*/  FFMA.FTZ R38, R38, R122, R79 ;  /* 0x0000007a26267223 */ /* 0x000fe2000001004f */
[----:B------:R-:W-:Y:S01]  /*2b40*/  HADD2.F32 R36, -RZ, R69.H0_H0 ;  /* 0x20000045ff247230 */ /* 0x000fe20000004100 */
[----:B------:R-:W-:Y:S01]  /*2b50*/  FFMA.FTZ R20, R20, R28, R5 ;  /* 0x0000001c14147223 */ /* 0x000fe20000010005 */
[----:B------:R-:W-:Y:S01]  /*2b60*/  LEA R28, P0, R108, c[0x0][0x208], 0x4 ;  /* 0x000082006c1c7a11 */ /* 0x000fe200078020ff */
[----:B------:R-:W-:Y:S01]  /*2b70*/  FFMA.FTZ R95, R19, R95, R6 ;  /* 0x0000005f135f7223 */ /* 0x000fe20000010006 */
[--C-:B------:R-:W-:Y:S01]  /*2b80*/  HADD2.F32 R19, -RZ, R68.reuse.H0_H0 ;  /* 0x20000044ff137230 */ /* 0x100fe20000004100 */
[----:B------:R-:W-:Y:S01]  /*2b90*/  FFMA.FTZ R22, R22, R29, R3 ;  /* 0x0000001d16167223 */ /* 0x000fe20000010003 */
[----:B------:R-:W-:Y:S01]  /*2ba0*/  LEA.HI.X R29, R108, c[0x0][0x20c], RZ, 0x4, P0 ;  /* 0x000083006c1d7a11 */ /* 0x000fe200000f24ff */
[----:B------:R-:W-:Y:S01]  /*2bb0*/  FFMA.FTZ R75, R27, R75, R2 ;  /* 0x0000004b1b4b7223 */ /* 0x000fe20000010002 */
[----:B------:R-:W-:Y:S01]  /*2bc0*/  F2FP.PACK_AB R27, R39, R38 ;  /* 0x00000026271b723e */ /* 0x000fe200000000ff */
[----:B------:R-:W-:Y:S01]  /*2bd0*/  FFMA.FTZ R92, R24, R92, R9 ;  /* 0x0000005c185c7223 */ /* 0x000fe20000010009 */
[----:B------:R-:W-:Y:S01]  /*2be0*/  F2FP.PACK_AB R24, R41, R40 ;  /* 0x000000282918723e */ /* 0x000fe200000000ff */
[----:B------:R-:W-:Y:S01]  /*2bf0*/  FFMA.FTZ R109, R25, R109, R8 ;  /* 0x0000006d196d7223 */ /* 0x000fe20000010008 */
[----:B------:R-:W-:Y:S01]  /*2c00*/  F2FP.PACK_AB R25, R43, R42 ;  /* 0x0000002a2b19723e */ /* 0x000fe200000000ff */
[----:B------:R-:W-:Y:S01]  /*2c10*/  FFMA.FTZ R74, R74, R23, R91 ;  /* 0x000000174a4a7223 */ /* 0x000fe2000001005b */
[----:B------:R-:W-:Y:S01]  /*2c20*/  HADD2.F32 R23, -RZ, R68.H1_H1 ;  /* 0x30000044ff177230 */ /* 0x000fe20000004100 */
[----:B------:R-:W-:Y:S01]  /*2c30*/  FFMA.FTZ R38, R21, R36, R88 ;  /* 0x0000002415267223 */ /* 0x000fe20000010058 */
[----:B------:R-:W-:Y:S01]  /*2c40*/  F2FP.PACK_AB R21, R95, R32 ;  /* 0x000000205f15723e */ /* 0x000fe200000000ff */
[----:B------:R-:W-:Y:S01]  /*2c50*/  FFMA.FTZ R36, R17, R19, R0 ;  /* 0x0000001311247223 */ /* 0x000fe20000010000 */
[----:B------:R-:W-:Y:S01]  /*2c60*/  F2FP.PACK_AB R19, R31, R30 ;  /* 0x0000001e1f13723e */ /* 0x000fe200000000ff */
[----:B------:R-:W-:Y:S01]  /*2c70*/  FFMA.FTZ R72, R98, R72, R89 ;  /* 0x0000004862487223 */ /* 0x000fe20000010059 */
[----:B------:R0:W-:Y:S01]  /*2c80*/  STG.E.128 [R28.64], R24 ;  /* 0x000000181c007986 */ /* 0x0001e2000c101d04 */
[----:B------:R-:W-:Y:S01]  /*2c90*/  FFMA.FTZ R31, R103, R120, R96 ;  /* 0x00000078671f7223 */ /* 0x000fe20000010060 */
[----:B------:R-:W-:Y:S01]  /*2ca0*/  LEA R32, P0, R102, c[0x0][0x208], 0x4 ;  /* 0x0000820066207a11 */ /* 0x000fe200078020ff */
[----:B------:R-:W-:Y:S01]  /*2cb0*/  FFMA.FTZ R111, R94, R111, R97 ;  /* 0x0000006f5e6f7223 */ /* 0x000fe20000010061 */
[----:B------:R-:W-:Y:S01]  /*2cc0*/  LEA R30, P1, R104, c[0x0][0x208], 0x4 ;  /* 0x00008200681e7a11 */ /* 0x000fe200078220ff */
[----:B------:R-:W-:Y:S01]  /*2cd0*/  FFMA.FTZ R37, R116, R23, R87 ;  /* 0x0000001774257223 */ /* 0x000fe20000010057 */
[----:B------:R-:W-:-:S02]  /*2ce0*/  F2FP.PACK_AB R16, R33, R16 ;  /* 0x000000102110723e */ /* 0x000fc400000000ff */
[----:B------:R-:W-:Y:S02]  /*2cf0*/  F2FP.PACK_AB R23, R75, R22 ;  /* 0x000000164b17723e */ /* 0x000fe400000000ff */
[----:B------:R-:W-:Y:S02]  /*2d00*/  F2FP.PACK_AB R18, R73, R18 ;  /* 0x000000124912723e */ /* 0x000fe400000000ff */
[----:B------:R-:W-:Y:S02]  /*2d10*/  F2FP.PACK_AB R17, R35, R34 ;  /* 0x000000222311723e */ /* 0x000fe400000000ff */
[----:B------:R-:W-:Y:S02]  /*2d20*/  F2FP.PACK_AB R22, R93, R20 ;  /* 0x000000145d16723e */ /* 0x000fe400000000ff */
[----:B------:R-:W-:Y:S01]  /*2d30*/  LEA.HI.X R33, R102, c[0x0][0x20c], RZ, 0x4, P0 ;  /* 0x0000830066217a11 */ /* 0x000fe200000f24ff */
[----:B0-----:R-:W-:Y:S01]  /*2d40*/  FFMA.FTZ R25, R105, R118, R90 ;  /* 0x0000007669197223 */ /* 0x001fe2000001005a */
[----:B------:R-:W-:-:S02]  /*2d50*/  LEA R28, P2, R106, c[0x0][0x208], 0x4 ;  /* 0x000082006a1c7a11 */ /* 0x000fc400078420ff */
[----:B------:R-:W-:Y:S01]  /*2d60*/  F2FP.PACK_AB R26, R31, R72 ;  /* 0x000000481f1a723e */ /* 0x000fe200000000ff */
[----:B------:R0:W-:Y:S01]  /*2d70*/  STG.E.128 [R32.64], R16 ;  /* 0x0000001020007986 */ /* 0x0001e2000c101d04 */
[----:B------:R-:W-:Y:S02]  /*2d80*/  F2FP.PACK_AB R20, R109, R92 ;  /* 0x0000005c6d14723e */ /* 0x000fe400000000ff */
[----:B------:R-:W-:Y:S02]  /*2d90*/  LEA.HI.X R31, R104, c[0x0][0x20c], RZ, 0x4, P1 ;  /* 0x00008300681f7a11 */ /* 0x000fe400008f24ff */
[----:B------:R-:W-:Y:S02]  /*2da0*/  F2FP.PACK_AB R27, R111, R74 ;  /* 0x0000004a6f1b723e */ /* 0x000fe400000000ff */
[----:B------:R-:W-:Y:S01]  /*2db0*/  F2FP.PACK_AB R25, R25, R38 ;  /* 0x000000261919723e */ /* 0x000fe200000000ff */
[----:B------:R0:W-:Y:S01]  /*2dc0*/  STG.E.128 [R30.64], R20 ;  /* 0x000000141e007986 */ /* 0x0001e2000c101d04 */
[----:B------:R-:W-:-:S02]  /*2dd0*/  F2FP.PACK_AB R24, R37, R36 ;  /* 0x000000242518723e */ /* 0x000fc400000000ff */
[----:B------:R-:W-:Y:S02]  /*2de0*/  LEA.HI.X R29, R106, c[0x0][0x20c], RZ, 0x4, P2 ;  /* 0x000083006a1d7a11 */ /* 0x000fe400010f24ff */
[----:B------:R-:W-:Y:S02]  /*2df0*/  ISETP.GE.AND P0, PT, R100, c[0x0][0x164], PT ;  /* 0x0000590064007a0c */ /* 0x000fe40003f06270 */
[----:B------:R-:W-:Y:S01]  /*2e00*/  LOP3.LUT P1, RZ, R70, 0xff, RZ, 0xc0, !PT ;  /* 0x000000ff46ff7812 */ /* 0x000fe2000782c0ff */
[----:B------:R0:W-:Y:S03]  /*2e10*/  STG.E.128 [R28.64], R24 ;  /* 0x000000181c007986 */ /* 0x0001e6000c101d04 */
[----:B------:R-:W-:-:S07]  /*2e20*/  SEL R70, RZ, 0x1, P1 ;  /* 0x00000001ff467807 */ /* 0x000fce0000800000 */
[----:B0----5:R-:W-:Y:S01]  /*2e30*/  @P0 CALL.REL.NOINC `(.L_x_16171) ;  /* 0x0000001000000944 */ /* 0x021fe20003c00000 */
[----:B------:R-:W-:Y:S05]  /*2e40*/  BRA `(.L_x_16172) ;  /* 0xffffd65000007947 */ /* 0x000fea000383ffff */
.L_x_16171:
[----:B------:R-:W-:Y:S05]  /*2e50*/  EXIT ;  /* 0x000000000000794d */ /* 0x000fea0003800000 */
.L_x_16169:
[----:B0-----:R-:W-:Y:S01]  /*2e60*/  HFMA2.MMA R114, -RZ, RZ, 0, 5.9604644775390625e-08 ;  /* 0x00000001ff727435 */ /* 0x001fe200000001ff */
[----:B------:R-:W-:Y:S02]  /*2e70*/  MOV R93, 0x1f ;  /* 0x0000001f005d7802 */ /* 0x000fe40000000f00 */
[----:B------:R-:W-:Y:S02]  /*2e80*/  MOV R112, 0xffffffff ;  /* 0xffffffff00707802 */ /* 0x000fe40000000f00 */
[----:B------:R-:W-:Y:S02]  /*2e90*/  MOV R94, 0x2eb0 ;  /* 0x00002eb0005e7802 */ /* 0x000fe40000000f00 */
[----:B-----5:R-:W-:Y:S05]  /*2ea0*/  CALL.REL.NOINC `($__internal_51_$__cuda_sm70_shflsync_bfly_p) ;  /* 0x0000079000007944 */ /* 0x020fea0003c00000 */
[----:B-1----:R-:W-:Y:S01]  /*2eb0*/  MOV R92, R114 ;  /* 0x00000072005c7202 */ /* 0x002fe20000000f00 */
[----:B0-----:R-:W-:Y:S05]  /*2ec0*/  BRA `(.L_x_16173) ;  /* 0xffffec7000007947 */ /* 0x001fea000383ffff */
.L_x_16170:
[----:B------:R-:W-:Y:S01]  /*2ed0*/  HFMA2.MMA R114, -RZ, RZ, 0, 1.1920928955078125e-07 ;  /* 0x00000002ff727435 */ /* 0x000fe200000001ff */
[----:B------:R-:W-:Y:S02]  /*2ee0*/  MOV R93, 0x1f ;  /* 0x0000001f005d7802 */ /* 0x000fe40000000f00 */
[----:B------:R-:W-:Y:S02]  /*2ef0*/  MOV R112, 0xffffffff ;  /* 0xffffffff00707802 */ /* 0x000fe40000000f00 */
[----:B------:R-:W-:-:S02]  /*2f00*/  MOV R94, 0x2f20 ;  /* 0x00002f20005e7802 */ /* 0x000fc40000000f00 */
[----:B-----5:R-:W-:Y:S05]  /*2f10*/  CALL.REL.NOINC `($__internal_51_$__cuda_sm70_shflsync_bfly_p) ;  /* 0x0000072000007944 */ /* 0x020fea0003c00000 */
[----:B01----:R-:W-:Y:S01]  /*2f20*/  FADD.FTZ R111, R111, R114 ;  /* 0x000000726f6f7221 */ /* 0x003fe20000010000 */
[----:B------:R-:W-:Y:S01]  /*2f30*/  HFMA2.MMA R114, -RZ, RZ, 0, 2.384185791015625e-07 ;  /* 0x00000004ff727435 */ /* 0x000fe200000001ff */
[----:B------:R-:W-:-:S02]  /*2f40*/  MOV R93, 0x1f ;  /* 0x0000001f005d7802 */ /* 0x000fc40000000f00 */
[----:B------:R-:W-:Y:S02]  /*2f50*/  MOV R112, 0xffffffff ;  /* 0xffffffff00707802 */ /* 0x000fe40000000f00 */
[----:B------:R-:W-:Y:S02]  /*2f60*/  MOV R94, 0x2f80 ;  /* 0x00002f80005e7802 */ /* 0x000fe40000000f00 */
[----:B------:R-:W-:Y:S05]  /*2f70*/  CALL.REL.NOINC `($__internal_51_$__cuda_sm70_shflsync_bfly_p) ;  /* 0x000006c000007944 */ /* 0x000fea0003c00000 */
[----:B01----:R-:W-:Y:S01]  /*2f80*/  FADD.FTZ R111, R111, R114 ;  /* 0x000000726f6f7221 */ /* 0x003fe20000010000 */
[----:B------:R-:W-:Y:S01]  /*2f90*/  HFMA2.MMA R114, -RZ, RZ, 0, 4.76837158203125e-07 ;  /* 0x00000008ff727435 */ /* 0x000fe200000001ff */
[----:B------:R-:W-:Y:S02]  /*2fa0*/  MOV R93, 0x1f ;  /* 0x0000001f005d7802 */ /* 0x000fe40000000f00 */
[----:B------:R-:W-:Y:S02]  /*2fb0*/  MOV R112, 0xffffffff ;  /* 0xffffffff00707802 */ /* 0x000fe40000000f00 */
[----:B------:R-:W-:Y:S02]  /*2fc0*/  MOV R94, 0x2fe0 ;  /* 0x00002fe0005e7802 */ /* 0x000fe40000000f00 */
[----:B------:R-:W-:Y:S05]  /*2fd0*/  CALL.REL.NOINC `($__internal_51_$__cuda_sm70_shflsync_bfly_p) ;  /* 0x0000066000007944 */ /* 0x000fea0003c00000 */
[----:B01----:R-:W-:Y:S01]  /*2fe0*/  FADD.FTZ R111, R111, R114 ;  /* 0x000000726f6f7221 */ /* 0x003fe20000010000 */
[----:B------:R-:W-:Y:S01]  /*2ff0*/  HFMA2.MMA R114, -RZ, RZ, 0, 9.5367431640625e-07 ;  /* 0x00000010ff727435 */ /* 0x000fe200000001ff */
[----:B------:R-:W-:-:S02]  /*3000*/  MOV R93, 0x1f ;  /* 0x0000001f005d7802 */ /* 0x000fc40000000f00 */
[----:B------:R-:W-:Y:S02]  /*3010*/  MOV R112, 0xffffffff ;  /* 0xffffffff00707802 */ /* 0x000fe40000000f00 */
[----:B------:R-:W-:Y:S02]  /*3020*/  MOV R94, 0x3040 ;  /* 0x00003040005e7802 */ /* 0x000fe40000000f00 */
[----:B------:R-:W-:Y:S05]  /*3030*/  CALL.REL.NOINC `($__internal_51_$__cuda_sm70_shflsync_bfly_p) ;  /* 0x0000060000007944 */ /* 0x000fea0003c00000 */
        /* <DEDUP_REMOVED lines=70> */
[----:B------:R-:W-:Y:S05]  /*34a0*/  CALL.REL.NOINC `($__internal_51_$__cuda_sm70_shflsync_bfly_p) ;  /* 0x0000019000007944 */ /* 0x000fea0003c00000 */
[----:B01----:R-:W-:Y:S01]  /*34b0*/  FADD.FTZ R111, R111, R114 ;  /* 0x000000726f6f7221 */ /* 0x003fe20000010000 */
[----:B------:R-:W-:Y:S01]  /*34c0*/  HFMA2.MMA R114, -RZ, RZ, 0, 1.1920928955078125e-07 ;  /* 0x00000002ff727435 */ /* 0x000fe200000001ff */
[----:B------:R-:W-:Y:S02]  /*34d0*/  MOV R93, 0x1f ;  /* 0x0000001f005d7802 */ /* 0x000fe40000000f00 */
[----:B------:R-:W-:Y:S02]  /*34e0*/  MOV R112, 0xffffffff ;  /* 0xffffffff00707802 */ /* 0x000fe40000000f00 */
[----:B------:R-:W-:Y:S02]  /*34f0*/  MOV R94, 0x3510 ;  /* 0x00003510005e7802 */ /* 0x000fe40000000f00 */
[----:B------:R-:W-:Y:S05]  /*3500*/  CALL.REL.NOINC `($__internal_51_$__cuda_sm70_shflsync_bfly_p) ;  /* 0x0000013000007944 */ /* 0x000fea0003c00000 */
        /* <DEDUP_REMOVED lines=18> */
[----:B01----:R-:W-:Y:S05]  /*3630*/  BRA `(.L_x_16174) ;  /* 0xffffea4000007947 */ /* 0x003fea000383ffff */
        .weak           $__internal_51_$__cuda_sm70_shflsync_bfly_p
        .type           $__internal_51_$__cuda_sm70_shflsync_bfly_p,@function
        .size           $__internal_51_$__cuda_sm70_shflsync_bfly_p,(.L_x_26511 - $__internal_51_$__cuda_sm70_shflsync_bfly_p)
$__internal_51_$__cuda_sm70_shflsync_bfly_p:
[----:B------:R-:W-:Y:S01]  /*3640*/  HFMA2.MMA R95, -RZ, RZ, 0, 0 ;  /* 0x00000000ff5f7435 */ /* 0x000fe200000001ff */
[----:B------:R-:W-:Y:S04]  /*3650*/  WARPSYNC R112 ;  /* 0x0000007000007348 */ /* 0x000fe80003800000 */
[----:B------:R0:W1:Y:S01]  /*3660*/  SHFL.BFLY PT, R114, R111, R114, R93 ;  /* 0x0c0000726f727389 */ /* 0x00006200000e005d */
[----:B------:R-:W-:Y:S05]  /*3670*/  RET.REL.NODEC R94 `(_ZN10layer_norm31ln_parallel_residual_fwd_kernelINS_13Kernel_traitsI6__halfS2_fS2_fjLj4096ELj1ELj1ELj4ELj16ENS_18Kernel_traits_baseILj4096ES2_S2_fS2_fjLj128EEEEELb0ELb1ELb1EEEvNS_9FwdParamsE) ;  /* 0xffffc9805e007950 */ /* 0x000fea0003c3ffff */
.L_x_16175:
        /* <DEDUP_REMOVED lines=16> */
.L_x_26511:


//--------------------- .text._ZN10layer_norm31ln_parallel_residual_fwd_kernelINS_13Kernel_traitsI6__halfS2_fS2_fjLj4096ELj1ELj1ELj4ELj16ENS_18Kernel_traits_baseILj4096ES2_S2_fS2_fjLj128EEEEELb1ELb0ELb0EEEvNS_9FwdParamsE --------------------------
	.section	.text._ZN10layer_norm31ln_parallel_residual_fwd_kernelINS_13Kernel_traitsI6__halfS2_fS2_fjLj4096ELj1ELj1ELj4ELj16ENS_18Kernel_traits_baseILj4096ES2_S2_fS2_fjLj128EEEEELb1ELb0ELb0EEEvNS_9FwdParamsE,"ax",@progbits
	.sectioninfo	@"SHI_REGISTERS=221"
	.align	128
        .global         _ZN10layer_norm31ln_parallel_residual_fwd_kernelINS_13Kernel_traitsI6__halfS2_fS2_fjLj4096ELj1ELj1ELj4ELj16ENS_18Kernel_traits_baseILj4096ES2_S2_fS2_fjLj128EEEEELb1ELb0ELb0EEEvNS_9FwdParamsE
        .type           _ZN10layer_norm31ln_parallel_residual_fwd_kernelINS_13Kernel_traitsI6__halfS2_fS2_fjLj4096ELj1ELj1ELj4ELj16ENS_18Kernel_traits_baseILj4096ES2_S2_fS2_fjLj128EEEEELb1ELb0ELb0EEEvNS_9FwdParamsE,@function
        .size           _ZN10layer_norm31ln_parallel_residual_fwd_kernelINS_13Kernel_traitsI6__halfS2_fS2_fjLj4096ELj1ELj1ELj4ELj16ENS_18Kernel_traits_baseILj4096ES2_S2_fS2_fjLj128EEEEELb1ELb0ELb0EEEvNS_9FwdParamsE,(.L_x_26512 - _ZN10layer_norm31ln_parallel_residual_fwd_kernelINS_13Kernel_traitsI6__halfS2_fS2_fjLj4096ELj1ELj1ELj4ELj16ENS_18Kernel_traits_baseILj4096ES2_S2_fS2_fjLj128EEEEELb1ELb0ELb0EEEvNS_9FwdParamsE)
        .other          _ZN10layer_norm31ln_parallel_residual_fwd_kernelINS_13Kernel_traitsI6__halfS2_fS2_fjLj4096ELj1ELj1ELj4ELj16ENS_18Kernel_traits_baseILj4096ES2_S2_fS2_fjLj128EEEEELb1ELb0ELb0EEEvNS_9FwdParamsE,@"STO_CUDA_ENTRY STV_DEFAULT"
_ZN10layer_norm31ln_parallel_residual_fwd_kernelINS_13Kernel_traitsI6__halfS2_fS2_fjLj4096ELj1ELj1ELj4ELj16ENS_18Kernel_traits_baseILj4096ES2_S2_fS2_fjLj128EEEEELb1ELb0ELb0EEEvNS_9FwdParamsE:
.text._ZN10layer_norm31ln_parallel_residual_fwd_kernelINS_13Kernel_traitsI6__halfS2_fS2_fjLj4096ELj1ELj1ELj4ELj16ENS_18Kernel_traits_baseILj4096ES2_S2_fS2_fjLj128EEEEELb1ELb0ELb0EEEvNS_9FwdParamsE:
        /* <DEDUP_REMOVED lines=33> */
[----:B------:R-:W-:Y:S01]  /*0210*/  MOV R0, c[0x0][0x168] ;  /* 0x00005a0000007a02 */ /* 0x000fe20000000f00 */
[----:B--2---:R-:W-:Y:S01]  /*0220*/  UIADD3 UR10, UR5, -0x4498517b, URZ ;  /* 0xbb67ae85050a7890 */ /* 0x004fe2000fffe03f */
[----:B------:R-:W-:Y:S01]  /*0230*/  LOP3.LUT R8, R5, UR5, RZ, 0x3c, !PT ;  /* 0x0000000505087c12 */ /* 0x000fe2000f8e3cff */
[----:B------:R-:W-:Y:S01]  /*0240*/  UIADD3 UR12, UR5, 0x76cf5d0a, URZ ;  /* 0x76cf5d0a050c7890 */ /* 0x000fe2000fffe03f */
[----:B------:R-:W-:Y:S01]  /*0250*/  SHF.R.S32.HI R0, RZ, 0x1f, R0 ;  /* 0x0000001fff007819 */ /* 0x000fe20000011400 */
[----:B------:R-:W-:-:S02]  /*0260*/  UIADD3 UR14, UR5, 0x32370b8f, URZ ;  /* 0x32370b8f050e7890 */ /* 0x000fc4000fffe03f */
[----:B------:R-:W-:Y:S01]  /*0270*/  IMAD.WIDE.U32 R8, R8, -0x326172a9, RZ ;  /* 0xcd9e8d5708087825 */ /* 0x000fe200078e00ff */
[----:B------:R-:W-:Y:S01]  /*0280*/  LOP3.LUT R7, R3, UR10, R4, 0x96, !PT ;  /* 0x0000000a03077c12 */ /* 0x000fe2000f8e9604 */
[----:B------:R-:W-:Y:S01]  /*0290*/  UIADD3 UR13, UR4, -0x255992d5, URZ ;  /* 0xdaa66d2b040d7890 */ /* 0x000fe2000fffe03f */
[----:B------:R-:W-:Y:S01]  /*02a0*/  LEA.HI R152, R0, c[0x0][0x168], RZ, 0x3 ;  /* 0x00005a0000987a11 */ /* 0x000fe200078f18ff */
[----:B------:R-:W-:Y:S01]  /*02b0*/  UIADD3 UR15, UR4, 0x78dde6e4, URZ ;  /* 0x78dde6e4040f7890 */ /* 0x000fe2000fffe03f */
[----:B------:R-:W-:Y:S01]  /*02c0*/  LOP3.LUT R4, R9, UR9, R6, 0x96, !PT ;  /* 0x0000000909047c12 */ /* 0x000fe2000f8e9606 */
[----:B------:R-:W-:Y:S01]  /*02d0*/  IMAD.WIDE.U32 R6, R7, -0x326172a9, RZ ;  /* 0xcd9e8d5707067825 */ /* 0x000fe200078e00ff */
[----:B------:R-:W-:Y:S01]  /*02e0*/  UIADD3 UR16, UR5, -0x126145ec, URZ ;  /* 0xed9eba1405107890 */ /* 0x000fe2000fffe03f */
[----:B------:R-:W-:Y:S01]  /*02f0*/  LEA.HI.SX32 R43, R152, R43, 0x1d ;  /* 0x0000002b982b7211 */ /* 0x000fe200078feaff */
[----:B------:R-:W-:Y:S01]  /*0300*/  UIADD3 UR18, UR5, -0x56f99767, URZ ;  /* 0xa906689905127890 */ /* 0x000fe2000fffe03f */
[----:B------:R-:W-:Y:S01]  /*0310*/  IMAD.WIDE.U32 R4, R4, -0x2daee0ad, RZ ;  /* 0xd2511f5304047825 */ /* 0x000fe200078e00ff */
[----:B------:R-:W-:Y:S01]  /*0320*/  LOP3.LUT R3, R7, UR11, R8, 0x96, !PT ;  /* 0x0000000b07037c12 */ /* 0x000fe2000f8e9608 */
[----:B------:R-:W-:Y:S01]  /*0330*/  UIADD3 UR17, UR4, 0x1715609d, URZ ;  /* 0x1715609d04117890 */ /* 0x000fe2000fffe03f */
[----:B------:R-:W-:Y:S01]  /*0340*/  LOP3.LUT P2, RZ, R43, 0xffffff80, RZ, 0xc0, !PT ;  /* 0xffffff802bff7812 */ /* 0x000fe2000784c0ff */
[----:B------:R-:W-:Y:S01]  /*0350*/  UIADD3 UR19, UR4, -0x4ab325aa, URZ ;  /* 0xb54cda5604137890 */ /* 0x000fe2000fffe03f */
[----:B------:R-:W-:Y:S01]  /*0360*/  LOP3.LUT R8, R5, UR12, R2, 0x96, !PT ;  /* 0x0000000c05087c12 */ /* 0x000fe2000f8e9602 */
[----:B------:R-:W-:Y:S01]  /*0370*/  IMAD.WIDE.U32 R2, R3, -0x2daee0ad, RZ ;  /* 0xd2511f5303027825 */ /* 0x000fe200078e00ff */
[C---:B------:R-:W-:Y:S01]  /*0380*/  ISETP.GE.U32.AND P5, PT, R43.reuse, 0x100, PT ;  /* 0x000001002b00780c */ /* 0x040fe20003fa6070 */
        /* <DEDUP_REMOVED lines=9> */
[----:B------:R-:W-:Y:S01]  /*0420*/  @P2 LOP3.LUT R48, R48, 0x20, RZ, 0xfc, !PT ;  /* 0x0000002030302812 */ /* 0x000fe200078efcff */
[----:B------:R-:W-:-:S02]  /*0430*/  UIADD3 UR23, UR4, -0xe443238, URZ ;  /* 0xf1bbcdc804177890 */ /* 0x000fc4000fffe03f */
[----:B------:R-:W-:Y:S01]  /*0440*/  IMAD.WIDE.U32 R4, R4, -0x2daee0ad, RZ ;  /* 0xd2511f5304047825 */ /* 0x000fe200078e00ff */
[----:B------:R-:W-:Y:S01]  /*0450*/  LOP3.LUT R3, R7, UR15, R8, 0x96, !PT ;  /* 0x0000000f07037c12 */ /* 0x000fe2000f8e9608 */
[----:B------:R-:W-:Y:S01]  /*0460*/  UIADD3 UR24, UR5, -0x24c28bd8, URZ ;  /* 0xdb3d742805187890 */ /* 0x000fe2000fffe03f */
[----:B------:R-:W-:Y:S01]  /*0470*/  LOP3.LUT R48, R48, 0xfffffeff, RZ, 0xc0, !PT ;  /* 0xfffffeff30307812 */ /* 0x000fe200078ec0ff */
[----:B------:R-:W-:Y:S01]  /*0480*/  UIADD3 UR25, UR4, -0x700cb87f, URZ ;  /* 0x8ff3478104197890 */ /* 0x000fe2000fffe03f */
[----:B------:R-:W-:Y:S01]  /*0490*/  LOP3.LUT R8, R5, UR16, R2, 0x96, !PT ;  /* 0x0000001005087c12 */ /* 0x000fe2000f8e9602 */
[----:B------:R-:W-:Y:S01]  /*04a0*/  IMAD.WIDE.U32 R2, R3, -0x2daee0ad, RZ ;  /* 0xd2511f5303027825 */ /* 0x000fe200078e00ff */
[----:B------:R-:W-:Y:S01]  /*04b0*/  @P5 LOP3.LUT R48, R48, 0x100, RZ, 0xfc, !PT ;  /* 0x0000010030305812 */ /* 0x000fe200078efcff */
[----:B------:R-:W-:Y:S02]  /*04c0*/  UIADD3 UR26, UR5, -0x695add53, URZ ;  /* 0x96a522ad051a7890 */ /* 0x000fe4000fffe03f */
[----:B------:R-:W-:Y:S01]  /*04d0*/  IMAD.WIDE.U32 R8, R8, -0x326172a9, RZ ;  /* 0xcd9e8d5708087825 */ /* 0x000fe200078e00ff */
[----:B------:R-:W-:-:S02]  /*04e0*/  LOP3.LUT R102, R3, UR18, R4, 0x96, !PT ;  /* 0x0000001203667c12 */ /* 0x000fc4000f8e9604 */
[----:B------:R-:W-:Y:S02]  /*04f0*/  LOP3.LUT R48, R48, 0xffffff7f, RZ, 0xc0, !PT ;  /* 0xffffff7f30307812 */ /* 0x000fe400078ec0ff */
[----:B------:R-:W-:Y:S01]  /*0500*/  LOP3.LUT R4, R9, UR17, R6, 0x96, !PT ;  /* 0x0000001109047c12 */ /* 0x000fe2000f8e9606 */
[----:B------:R-:W-:Y:S01]  /*0510*/  IMAD.WIDE.U32 R102, R102, -0x326172a9, RZ ;  /* 0xcd9e8d5766667825 */ /* 0x000fe200078e00ff */
[----:B------:R-:W-:-:S03]  /*0520*/  @P4 LOP3.LUT R48, R48, 0x80, RZ, 0xfc, !PT ;  /* 0x0000008030304812 */ /* 0x000fc600078efcff */
[----:B------:R-:W-:Y:S01]  /*0530*/  IMAD.WIDE.U32 R4, R4, -0x2daee0ad, RZ ;  /* 0xd2511f5304047825 */ /* 0x000fe200078e00ff */
[----:B------:R-:W-:Y:S02]  /*0540*/  LOP3.LUT R3, R103, UR19, R8, 0x96, !PT ;  /* 0x0000001367037c12 */ /* 0x000fe4000f8e9608 */
[----:B------:R-:W-:Y:S02]  /*0550*/  LOP3.LUT R48, R48, 0xffffffbf, RZ, 0xc0, !PT ;  /* 0xffffffbf30307812 */ /* 0x000fe400078ec0ff */
[----:B------:R-:W-:Y:S01]  /*0560*/  LOP3.LUT R12, R5, UR20, R2, 0x96, !PT ;  /* 0x00000014050c7c12 */ /* 0x000fe2000f8e9602 */
[----:B------:R-:W-:Y:S01]  /*0570*/  IMAD.WIDE.U32 R2, R3, -0x2daee0ad, RZ ;  /* 0xd2511f5303027825 */ /* 0x000fe200078e00ff */
[----:B------:R-:W-:-:S03]  /*0580*/  @P3 LOP3.LUT R48, R48, 0x40, RZ, 0xfc, !PT ;  /* 0x0000004030303812 */ /* 0x000fc600078efcff */
[----:B------:R-:W-:Y:S01]  /*0590*/  IMAD.WIDE.U32 R12, R12, -0x326172a9, RZ ;  /* 0xcd9e8d570c0c7825 */ /* 0x000fe200078e00ff */
[----:B------:R-:W-:-:S04]  /*05a0*/  LOP3.LUT R101, R3, UR22, R4, 0x96, !PT ;  /* 0x0000001603657c12 */ /* 0x000fc8000f8e9604 */
        /* <DEDUP_REMOVED lines=27> */
.L_x_16177:
[----:B------:R-:W-:Y:S05]  /*0760*/  BSYNC B0 ;  /* 0x0000000000007941 */ /* 0x000fea0003800000 */
.L_x_16176:
        /* <DEDUP_REMOVED lines=25> */
.L_x_16179:
[----:B------:R-:W-:Y:S05]  /*0900*/  BSYNC B0 ;  /* 0x0000000000007941 */ /* 0x000fea0003800000 */
.L_x_16178:
        /* <DEDUP_REMOVED lines=25> */
.L_x_16181:
[----:B------:R-:W-:Y:S05]  /*0aa0*/  BSYNC B0 ;  /* 0x0000000000007941 */ /* 0x000fea0003800000 */
.L_x_16180:
        /* <DEDUP_REMOVED lines=8> */
[----:B------:R-:W-:-:S09]  /*0b30*/  SHF.R.U32.HI R0, RZ, 0x1c, R56 ;  /* 0x0000001cff007819 */ /* 0x000fd20000011638 */
[----:B------:R-:W-:-:S04]  /*0b40*/  @P0 LEA R14, P2, R56, c[0x0][0x218], 0x4 ;  /* 0x00008600380e0a11 */ /* 0x000fc800078420ff */
[----:B------:R-:W-:Y:S02]  /*0b50*/  @P0 LEA.HI.X R15, R56, c[0x0][0x21c], RZ, 0x4, P2 ;  /* 0x00008700380f0a11 */ /* 0x000fe400010f24ff */
[----:B------:R-:W-:Y:S01]  /*0b60*/  @P1 IADD3 R62, P2, R52, c[0x0][0x220], RZ ;  /* 0x00008800343e1a10 */ /* 0x000fe20007f5e0ff */
[----:B------:R-:W-:Y:S02]  /*0b70*/  IMAD.WIDE.U32 R56, R56, R57, c[0x0][0x1b0] ;  /* 0x00006c0038387625 */ /* 0x000fe400078e0039 */
[----:B------:R0:W5:Y:S01]  /*0b80*/  @P0 LDG.E.128 R64, [R14.64] ;  /* 0x000000060e400981 */ /* 0x000162000c1e1d00 */
[----:B------:R-:W-:Y:S02]  /*0b90*/  @P1 IADD3.X R63, R0, c[0x0][0x224], RZ, P2, !PT ;  /* 0x00008900003f1a10 */ /* 0x000fe400017fe4ff */
[----:B------:R-:W-:Y:S01]  /*0ba0*/  IADD3 R52, P2, R52, c[0x0][0x1b8], RZ ;  /* 0x00006e0034347a10 */ /* 0x000fe20007f5e0ff */
[----:B------:R-:W5:Y:S03]  /*0bb0*/  LDG.E.128 R56, [R56.64] ;  /* 0x0000000638387981 */ /* 0x000f66000c1e1d00 */
[----:B------:R-:W-:Y:S01]  /*0bc0*/  IADD3.X R53, R0, c[0x0][0x1bc], RZ, P2, !PT ;  /* 0x00006f0000357a10 */ /* 0x000fe200017fe4ff */
[----:B------:R-:W5:Y:S05]  /*0bd0*/  @P1 LDG.E.128 R60, [R62.64] ;  /* 0x000000063e3c1981 */ /* 0x000f6a000c1e1d00 */
[----:B------:R-:W5:Y:S01]  /*0be0*/  LDG.E.128 R52, [R52.64] ;  /* 0x0000000634347981 */ /* 0x000f62000c1e1d00 */
[----:B------:R-:W-:Y:S01]  /*0bf0*/  @!P0 CS2R R64, SRZ ;  /* 0x0000000000408805 */ /* 0x000fe2000001ff00 */
[----:B------:R-:W-:Y:S01]  /*0c00*/  @!P0 CS2R R66, SRZ ;  /* 0x0000000000428805 */ /* 0x000fe2000001ff00 */
[----:B------:R-:W-:Y:S01]  /*0c10*/  @!P1 CS2R R60, SRZ ;  /* 0x00000000003c9805 */ /* 0x000fe2000001ff00 */
[----:B------:R-:W-:-:S02]  /*0c20*/  @!P1 CS2R R62, SRZ ;  /* 0x00000000003e9805 */ /* 0x000fc4000001ff00 */
.L_x_16183:
[----:B0-----:R-:W-:Y:S05]  /*0c30*/  BSYNC B0 ;  /* 0x0000000000007941 */ /* 0x001fea0003800000 */
.L_x_16182:
[----:B------:R-:W-:Y:S02]  /*0c40*/  ISETP.GE.AND P0, PT, R42, c[0x0][0x164], PT ;  /* 0x000059002a007a0c */ /* 0x000fe40003f06270 */
[----:B------:R-:W-:-:S02]  /*0c50*/  LOP3.LUT R196, R23, UR23, R12, 0x96, !PT ;  /* 0x0000001717c47c12 */ /* 0x000fc4000f8e960c */
[----:B------:R-:W-:-:S09]  /*0c60*/  LOP3.LUT R194, R21, UR24, R2, 0x96, !PT ;  /* 0x0000001815c27c12 */ /* 0x000fd2000f8e9602 */
[----:B------:R-:W-:Y:S05]  /*0c70*/  @P0 EXIT ;  /* 0x000000000000094d */ /* 0x000fea0003800000 */
[----:B------:R-:W-:Y:S01]  /*0c80*/  SHF.R.S32.HI R152, RZ, 0x3, R152 ;  /* 0x00000003ff987819 */ /* 0x000fe20000011498 */
[--C-:B-----5:R-:W-:Y:S01]  /*0c90*/  HADD2.F32 R156, -RZ, R56.reuse.H0_H0 ;  /* 0x20000038ff9c7230 */ /* 0x120fe20000004100 */
[----:B------:R-:W-:Y:S01]  /*0ca0*/  IMAD R102, R102, -0x2daee0ad, RZ ;  /* 0xd2511f5366667824 */ /* 0x000fe200078e02ff */
[----:B------:R-:W-:Y:S01]  /*0cb0*/  HADD2.F32 R160, -RZ, R56.H1_H1 ;  /* 0x30000038ffa07230 */ /* 0x000fe20000004100 */
[----:B------:R-:W-:Y:S01]  /*0cc0*/  LOP3.LUT R56, R152, 0x7f, RZ, 0xc0, !PT ;  /* 0x0000007f98387812 */ /* 0x000fe200078ec0ff */
[--C-:B------:R-:W-:Y:S01]  /*0cd0*/  HADD2.F32 R159, -RZ, R57.reuse.H0_H0 ;  /* 0x20000039ff9f7230 */ /* 0x100fe20000004100 */
[----:B------:R-:W-:Y:S01]  /*0ce0*/  SHF.R.U32.HI R152, RZ, 0x2, R152 ;  /* 0x00000002ff987819 */ /* 0x000fe20000011698 */
[----:B------:R-:W-:Y:S01]  /*0cf0*/  HADD2.F32 R162, -RZ, R57.H1_H1 ;  /* 0x30000039ffa27230 */ /* 0x000fe20000004100 */
[C---:B------:R-:W-:Y:S01]  /*0d00*/  LOP3.LUT R57, R47.reuse, 0x60, RZ, 0xc0, !PT ;  /* 0x000000602f397812 */ /* 0x040fe200078ec0ff */
[--C-:B------:R-:W-:Y:S01]  /*0d10*/  HADD2.F32 R174, -RZ, R52.reuse.H0_H0 ;  /* 0x20000034ffae7230 */ /* 0x100fe20000004100 */
[----:B------:R-:W-:Y:S01]  /*0d20*/  LOP3.LUT R152, R152, 0x3fffffe0, RZ, 0xc0, !PT ;  /* 0x3fffffe098987812 */ /* 0x000fe200078ec0ff */
[----:B------:R-:W-:Y:S01]  /*0d30*/  HADD2.F32 R175, -RZ, R52.H1_H1 ;  /* 0x30000034ffaf7230 */ /* 0x000fe20000004100 */
[----:B------:R-:W-:Y:S01]  /*0d40*/  IMAD.SHL.U32 R52, R47, 0x20, RZ ;  /* 0x000000202f347824 */ /* 0x000fe200078e00ff */
[--C-:B------:R-:W-:Y:S01]  /*0d50*/  HADD2.F32 R176, -RZ, R53.reuse.H0_H0 ;  /* 0x20000035ffb07230 */ /* 0x100fe20000004100 */
[----:B------:R-:W-:Y:S01]  /*0d60*/  IMAD.IADD R57, R56, 0x1, -R57 ;  /* 0x0000000138397824 */ /* 0x000fe200078e0a39 */
[----:B------:R-:W-:Y:S01]  /*0d70*/  HADD2.F32 R177, -RZ, R53.H1_H1 ;  /* 0x30000035ffb17230 */ /* 0x000fe20000004100 */
[----:B------:R-:W-:Y:S01]  /*0d80*/  IMAD R101, R101, -0x326172a9, RZ ;  /* 0xcd9e8d5765657824 */ /* 0x000fe200078e02ff */
[----:B------:R-:W-:Y:S01]  /*0d90*/  LOP3.LUT R53, R52, 0x3e0, RZ, 0xc0, !PT ;  /* 0x000003e034357812 */ /* 0x000fe200078ec0ff */
[--C-:B------:R-:W-:Y:S01]  /*0da0*/  HADD2.F32 R180, -RZ, R55.reuse.H0_H0 ;  /* 0x20000037ffb47230 */ /* 0x100fe20000004100 */
[----:B------:R-:W-:Y:S01]  /*0db0*/  IMNMX R57, RZ, R57, !PT ;  /* 0x00000039ff397217 */ /* 0x000fe20007800200 */
[----:B------:R-:W-:Y:S01]  /*0dc0*/  HADD2.F32 R181, -RZ, R55.H1_H1 ;  /* 0x30000037ffb57230 */ /* 0x000fe20000004100 */
[----:B------:R-:W-:Y:S01]  /*0dd0*/  IMAD.HI.U32 R190, R194, -0x326172a9, RZ ;  /* 0xcd9e8d57c2be7827 */ /* 0x000fe200078e00ff */
[--C-:B------:R-:W-:Y:S01]  /*0de0*/  HADD2.F32 R40, -RZ, R32.reuse.H0_H0 ;  /* 0x20000020ff287230 */ /* 0x100fe20000004100 */
[----:B------:R-:W-:Y:S01]  /*0df0*/  IMNMX R57, R57, 0x20, PT ;  /* 0x0000002039397817 */ /* 0x000fe20003800200 */
[----:B------:R-:W-:Y:S01]  /*0e00*/  HADD2.F32 R41, -RZ, R32.H1_H1 ;  /* 0x30000020ff297230 */ /* 0x000fe20000004100 */
[----:B------:R-:W-:Y:S01]  /*0e10*/  IMAD.IADD R53, R56, 0x1, -R53 ;  /* 0x0000000138357824 */ /* 0x000fe200078e0a35 */
[--C-:B------:R-:W-:Y:S01]  /*0e20*/  HADD2.F32 R38, -RZ, R33.reuse.H0_H0 ;  /* 0x20000021ff267230 */ /* 0x100fe20000004100 */
[----:B------:R-:W-:Y:S01]  /*0e30*/  IMAD.HI.U32 R55, R196, -0x2daee0ad, RZ ;  /* 0xd2511f53c4377827 */ /* 0x000fe200078e00ff */
[----:B------:R-:W-:Y:S01]  /*0e40*/  HADD2.F32 R39, -RZ, R33.H1_H1 ;  /* 0x30000021ff277230 */ /* 0x000fe20000004100 */
[----:B------:R-:W-:Y:S01]  /*0e50*/  LOP3.LUT R190, R190, UR25, R101, 0x96, !PT ;  /* 0x00000019bebe7c12 */ /* 0x000fe2000f8e9665 */
[--C-:B------:R-:W-:Y:S01]  /*0e60*/  HADD2.F32 R36, -RZ, R34.reuse.H0_H0 ;  /* 0x20000022ff247230 */ /* 0x100fe20000004100 */
[----:B------:R-:W-:Y:S01]  /*0e70*/  IMAD.IADD R57, R57, 0x1, R152 ;  /* 0x0000000139397824 */ /* 0x000fe200078e0298 */
[----:B------:R-:W-:Y:S01]  /*0e80*/  IMNMX R53, RZ, R53, !PT ;  /* 0x00000035ff357217 */ /* 0x000fe20007800200 */
[----:B------:R-:W-:Y:S01]  /*0e90*/  HADD2.F32 R37, -RZ, R34.H1_H1 ;  /* 0x30000022ff257230 */ /* 0x000fe20000004100 */
[----:B------:R-:W-:Y:S01]  /*0ea0*/  LOP3.LUT R192, R55, UR26, R102, 0x96, !PT ;  /* 0x0000001a37c07c12 */ /* 0x000fe2000f8e9666 */
[----:B------:R-:W-:Y:S01]  /*0eb0*/  IMAD.SHL.U32 R57, R57, 0x8, RZ ;  /* 0x0000000839397824 */ /* 0x000fe200078e00ff */
[----:B------:R-:W-:Y:S01]  /*0ec0*/  IMNMX R53, R53, 0x20, PT ;  /* 0x0000002035357817 */ /* 0x000fe20003800200 */
[--C-:B------:R-:W-:Y:S01]  /*0ed0*/  HADD2.F32 R29, -RZ, R10.reuse.H0_H0 ;  /* 0x2000000aff1d7230 */ /* 0x100fe20000004100 */
[----:B------:R-:W-:Y:S01]  /*0ee0*/  LOP3.LUT R193, R100, 0x3, RZ, 0xc0, !PT ;  /* 0x0000000364c17812 */ /* 0x000fe200078ec0ff */
[----:B------:R-:W-:Y:S01]  /*0ef0*/  HADD2.F32 R28, -RZ, R10.H1_H1 ;  /* 0x3000000aff1c7230 */ /* 0x000fe20000004100 */
[----:B------:R-:W-:Y:S01]  /*0f00*/  IMAD.MOV.U32 R197, RZ, RZ, 0x1 ;  /* 0x00000001ffc57424 */ /* 0x000fe200078e00ff */
[----:B------:R-:W0:Y:S01]  /*0f10*/  I2F.U32 R57, R57 ;  /* 0x0000003900397306 */ /* 0x000e220000201000 */
[----:B------:R-:W-:Y:S01]  /*0f20*/  IMAD.IADD R53, R152, 0x1, R53 ;  /* 0x0000000198357824 */ /* 0x000fe200078e0235 */
[--C-:B------:R-:W-:Y:S01]  /*0f30*/  HADD2.F32 R27, -RZ, R11.reuse.H0_H0 ;  /* 0x2000000bff1b7230 */ /* 0x100fe20000004100 */
[----:B------:R-:W-:Y:S01]  /*0f40*/  IMAD R194, R194, -0x326172a9, RZ ;  /* 0xcd9e8d57c2c27824 */ /* 0x000fe200078e02ff */
[----:B------:R-:W-:Y:S01]  /*0f50*/  HADD2.F32 R26, -RZ, R11.H1_H1 ;  /* 0x3000000bff1a7230 */ /* 0x000fe20000004100 */
[----:B------:R-:W-:Y:S01]  /*0f60*/  IMAD R196, R196, -0x2daee0ad, RZ ;  /* 0xd2511f53c4c47824 */ /* 0x000fe200078e02ff */
[--C-:B------:R-:W-:Y:S01]  /*0f70*/  HADD2.F32 R24, -RZ, R16.reuse.H0_H0 ;  /* 0x20000010ff187230 */ /* 0x100fe20000004100 */
[----:B------:R-:W-:Y:S01]  /*0f80*/  MOV R195, RZ ;  /* 0x000000ff00c37202 */ /* 0x000fe20000000f00 */
[----:B------:R-:W-:Y:S01]  /*0f90*/  HADD2.F32 R25, -RZ, R16.H1_H1 ;  /* 0x30000010ff197230 */ /* 0x000fe20000004100 */
[----:B------:R-:W-:Y:S01]  /*0fa0*/  IMAD.SHL.U32 R198, R53, 0x8, RZ ;  /* 0x0000000835c67824 */ /* 0x000fe200078e00ff */
[--C-:B------:R-:W-:Y:S01]  /*0fb0*/  HADD2.F32 R22, -RZ, R17.reuse.H0_H0 ;  /* 0x20000011ff167230 */ /* 0x100fe20000004100 */
[----:B------:R-:W-:Y:S01]  /*0fc0*/  ULDC.U8 UR8, c[0x0][0x1f0] ;  /* 0x00007c0000087ab9 */ /* 0x000fe20000000000 */
[----:B------:R-:W-:-:S02]  /*0fd0*/  HADD2.F32 R23, -RZ, R17.H1_H1 ;  /* 0x30000011ff177230 */ /* 0x000fc40000004100 */
[--C-:B------:R-:W-:Y:S01]  /*0fe0*/  HADD2.F32 R20, -RZ, R18.reuse.H0_H0 ;  /* 0x20000012ff147230 */ /* 0x100fe20000004100 */
[----:B0-----:R0:W1:Y:S01]  /*0ff0*/  MUFU.RCP R191, R57 ;  /* 0x0000003900bf7308 */ /* 0x0010620000001000 */
[----:B------:R-:W-:Y:S02]  /*1000*/  HADD2.F32 R21, -RZ, R18.H1_H1 ;  /* 0x30000012ff157230 */ /* 0x000fe40000004100 */
[----:B------:R-:W-:Y:S02]  /*1010*/  HADD2.F32 R34, -RZ, R35.H0_H0 ;  /* 0x20000023ff227230 */ /* 0x000fe40000004100 */
[--C-:B------:R-:W-:Y:S02]  /*1020*/  HADD2.F32 R33, -RZ, R8.reuse.H0_H0 ;  /* 0x20000008ff217230 */ /* 0x100fe40000004100 */
[----:B------:R-:W-:Y:S02]  /*1030*/  HADD2.F32 R32, -RZ, R8.H1_H1 ;  /* 0x30000008ff207230 */ /* 0x000fe40000004100 */
[----:B------:R-:W-:-:S02]  /*1040*/  HADD2.F32 R31, -RZ, R9.H0_H0 ;  /* 0x20000009ff1f7230 */ /* 0x000fc40000004100 */
[----:B------:R-:W-:Y:S02]  /*1050*/  HADD2.F32 R30, -RZ, R9.H1_H1 ;  /* 0x30000009ff1e7230 */ /* 0x000fe40000004100 */
[----:B------:R-:W-:Y:S02]  /*1060*/  HADD2.F32 R18, -RZ, R19.H0_H0 ;  /* 0x20000013ff127230 */ /* 0x000fe40000004100 */
        /* <DEDUP_REMOVED lines=8> */
[----:B------:R-:W-:Y:S02]  /*10f0*/  HADD2.F32 R35, -RZ, R35.H1_H1 ;  /* 0x30000023ff237230 */ /* 0x000fe40000004100 */
        /* <DEDUP_REMOVED lines=86> */
[----:B01----:R-:W-:Y:S02]  /*1660*/  HADD2.F32 R188, -RZ, R63.H1_H1 ;  /* 0x3000003fffbc7230 */ /* 0x003fe40000004100 */
.L_x_16718:
        /* <DEDUP_REMOVED lines=37> */
.L_x_16187:
[----:B0-----:R-:W-:Y:S02]  /*18c0*/  IMAD.MOV.U32 R100, RZ, RZ, R194 ;  /* 0x000000ffff647224 */ /* 0x001fe400078e00c2 */
.L_x_16188:
[----:B------:R-:W-:Y:S05]  /*18d0*/  BSYNC B1 ;  /* 0x0000000000017941 */ /* 0x000fea0003800000 */
.L_x_16186:
        /* <DEDUP_REMOVED lines=16> */
.L_x_16192:
[----:B------:R-:W-:Y:S05]  /*19e0*/  BSYNC B2 ;  /* 0x0000000000027941 */ /* 0x000fea0003800000 */
.L_x_16191:
        /* <DEDUP_REMOVED lines=44> */
.L_x_16190:
[----:B------:R-:W-:Y:S05]  /*1cb0*/  BSYNC B1 ;  /* 0x0000000000017941 */ /* 0x000fea0003800000 */
.L_x_16189:
        /* <DEDUP_REMOVED lines=17> */
.L_x_16193:
        /* <DEDUP_REMOVED lines=12> */
.L_x_16196:
[----:B------:R-:W-:Y:S02]  /*1e90*/  IMAD.MOV.U32 R65, RZ, RZ, R194 ;  /* 0x000000ffff417224 */ /* 0x000fe400078e00c2 */
.L_x_16197:
[----:B------:R-:W-:Y:S05]  /*1ea0*/  BSYNC B1 ;  /* 0x0000000000017941 */ /* 0x000fea0003800000 */
.L_x_16195:
        /* <DEDUP_REMOVED lines=16> */
.L_x_16201:
[----:B------:R-:W-:Y:S05]  /*1fb0*/  BSYNC B2 ;  /* 0x0000000000027941 */ /* 0x000fea0003800000 */
.L_x_16200:
        /* <DEDUP_REMOVED lines=44> */
.L_x_16199:
[----:B------:R-:W-:Y:S05]  /*2280*/  BSYNC B1 ;  /* 0x0000000000017941 */ /* 0x000fea0003800000 */
.L_x_16198:
[----:B------:R-:W0:Y:S01]  /*2290*/  I2F.U32 R65, R65 ;  /* 0x0000004100417306 */ /* 0x000e220000201000 */
[----:B------:R-:W-:-:S05]  /*22a0*/  HADD2.F32 R96, -RZ, R52.H0_H0 ;  /* 0x20000034ff607230 */ /* 0x000fca0000004100 */
[----:B------:R-:W-:Y:S02]  /*22b0*/  FMUL.FTZ R96, R96, c[0x0][0x1e8] ;  /* 0x00007a0060607a20 */ /* 0x000fe40000410000 */
[----:B0-----:R-:W-:-:S05]  /*22c0*/  FFMA.FTZ R67, R65, R152, 1.1641532182693481445e-10 ;  /* 0x2f00000041437423 */ /* 0x001fca0000010098 */
[----:B------:R-:W-:-:S04]  /*22d0*/  FSETP.GTU.FTZ.AND P2, PT, R67, c[0x0][0x1e4], PT ;  /* 0x0000790043007a0b */ /* 0x000fc80003f5c000 */
[----:B------:R-:W-:Y:S02]  /*22e0*/  FSEL R67, R96, RZ, !P2 ;  /* 0x000000ff60437208 */ /* 0x000fe40005000000 */
[----:B------:R-:W-:-:S03]  /*22f0*/  SEL R199, RZ, 0x1, P2 ;  /* 0x00000001ffc77807 */ /* 0x000fc60001000000 */
[----:B------:R-:W-:-:S04]  /*2300*/  FADD.FTZ R64, R67, R64 ;  /* 0x0000004043407221 */ /* 0x000fc80000010000 */
[----:B------:R-:W-:Y:S02]  /*2310*/  @P0 FADD.FTZ R64, R56, R64 ;  /* 0x0000004038400221 */ /* 0x000fe40000010000 */
.L_x_16194:
        /* <DEDUP_REMOVED lines=12> */
.L_x_16203:
[----:B------:R-:W-:Y:S02]  /*23e0*/  IMAD.MOV.U32 R102, RZ, RZ, R194 ;  /* 0x000000ffff667224 */ /* 0x000fe400078e00c2 */
.L_x_16204:
[----:B------:R-:W-:Y:S05]  /*23f0*/  BSYNC B1 ;  /* 0x0000000000017941 */ /* 0x000fea0003800000 */
.L_x_16202:
        /* <DEDUP_REMOVED lines=16> */
.L_x_16208:
[----:B------:R-:W-:Y:S05]  /*2500*/  BSYNC B2 ;  /* 0x0000000000027941 */ /* 0x000fea0003800000 */
.L_x_16207:
        /* <DEDUP_REMOVED lines=44> */
.L_x_16206:
[----:B------:R-:W-:Y:S05]  /*27d0*/  BSYNC B1 ;  /* 0x0000000000017941 */ /* 0x000fea0003800000 */
.L_x_16205:
        /* <DEDUP_REMOVED lines=14> */
.L_x_16209:
        /* <DEDUP_REMOVED lines=12> */
.L_x_16212:
[----:B------:R-:W-:Y:S02]  /*2980*/  IMAD.MOV.U32 R68, RZ, RZ, R194 ;  /* 0x000000ffff447224 */ /* 0x000fe400078e00c2 */
.L_x_16213:
[----:B------:R-:W-:Y:S05]  /*2990*/  BSYNC B1 ;  /* 0x0000000000017941 */ /* 0x000fea0003800000 */
.L_x_16211:
        /* <DEDUP_REMOVED lines=16> */
.L_x_16217:
[----:B------:R-:W-:Y:S05]  /*2aa0*/  BSYNC B2 ;  /* 0x0000000000027941 */ /* 0x000fea0003800000 */
.L_x_16216:
        /* <DEDUP_REMOVED lines=44> */
.L_x_16215:
[----:B------:R-:W-:Y:S05]  /*2d70*/  BSYNC B1 ;  /* 0x0000000000017941 */ /* 0x000fea0003800000 */
.L_x_16214:
[----:B------:R-:W0:Y:S01]  /*2d80*/  I2F.U32 R67, R68 ;  /* 0x0000004400437306 */ /* 0x000e220000201000 */
[----:B------:R-:W-:-:S05]  /*2d90*/  HADD2.F32 R96, -RZ, R52.H1_H1 ;  /* 0x30000034ff607230 */ /* 0x000fca0000004100 */
[----:B------:R-:W-:Y:S02]  /*2da0*/  FMUL.FTZ R96, R96, c[0x0][0x1e8] ;  /* 0x00007a0060607a20 */ /* 0x000fe40000410000 */
[----:B0-----:R-:W-:-:S05]  /*2db0*/  FFMA.FTZ R67, R67, R152, 1.1641532182693481445e-10 ;  /* 0x2f00000043437423 */ /* 0x001fca0000010098 */
[----:B------:R-:W-:-:S04]  /*2dc0*/  FSETP.GTU.FTZ.AND P2, PT, R67, c[0x0][0x1e4], PT ;  /* 0x0000790043007a0b */ /* 0x000fc80003f5c000 */
[----:B------:R-:W-:Y:S02]  /*2dd0*/  FSEL R96, R96, RZ, !P2 ;  /* 0x000000ff60607208 */ /* 0x000fe40005000000 */
[----:B------:R-:W-:-:S03]  /*2de0*/  SEL R200, RZ, 0x1, P2 ;  /* 0x00000001ffc87807 */ /* 0x000fc60001000000 */
[----:B------:R-:W-:-:S04]  /*2df0*/  FADD.FTZ R65, R96, R65 ;  /* 0x0000004160417221 */ /* 0x000fc80000010000 */
[----:B------:R-:W-:Y:S02]  /*2e00*/  @P0 FADD.FTZ R65, R57, R65 ;  /* 0x0000004139410221 */ /* 0x000fe40000010000 */
.L_x_16210:
        /* <DEDUP_REMOVED lines=12> */
.L_x_16219:
[----:B------:R-:W-:Y:S02]  /*2ed0*/  IMAD.MOV.U32 R68, RZ, RZ, R194 ;  /* 0x000000ffff447224 */ /* 0x000fe400078e00c2 */
.L_x_16220:
[----:B------:R-:W-:Y:S05]  /*2ee0*/  BSYNC B1 ;  /* 0x0000000000017941 */ /* 0x000fea0003800000 */
.L_x_16218:
        /* <DEDUP_REMOVED lines=16> */
.L_x_16224:
[----:B------:R-:W-:Y:S05]  /*2ff0*/  BSYNC B2 ;  /* 0x0000000000027941 */ /* 0x000fea0003800000 */
.L_x_16223:
        /* <DEDUP_REMOVED lines=44> */
.L_x_16222:
[----:B------:R-:W-:Y:S05]  /*32c0*/  BSYNC B1 ;  /* 0x0000000000017941 */ /* 0x000fea0003800000 */
.L_x_16221:
        /* <DEDUP_REMOVED lines=14> */
.L_x_16225:
        /* <DEDUP_REMOVED lines=12> */
.L_x_16228:
[----:B------:R-:W-:Y:S02]  /*3470*/  MOV R67, R194 ;  /* 0x000000c200437202 */ /* 0x000fe40000000f00 */
.L_x_16229:
[----:B------:R-:W-:Y:S05]  /*3480*/  BSYNC B1 ;  /* 0x0000000000017941 */ /* 0x000fea0003800000 */
.L_x_16227:
        /* <DEDUP_REMOVED lines=16> */
.L_x_16233:
[----:B------:R-:W-:Y:S05]  /*3590*/  BSYNC B2 ;  /* 0x0000000000027941 */ /* 0x000fea0003800000 */
.L_x_16232:
        /* <DEDUP_REMOVED lines=44> */
.L_x_16231:
[----:B------:R-:W-:Y:S05]  /*3860*/  BSYNC B1 ;  /* 0x0000000000017941 */ /* 0x000fea0003800000 */
.L_x_16230:
        /* <DEDUP_REMOVED lines=9> */
.L_x_16226:
        /* <DEDUP_REMOVED lines=12> */
.L_x_16235:
[----:B------:R-:W-:Y:S02]  /*39c0*/  IMAD.MOV.U32 R68, RZ, RZ, R194 ;  /* 0x000000ffff447224 */ /* 0x000fe400078e00c2 */
.L_x_16236:
[----:B------:R-:W-:Y:S05]  /*39d0*/  BSYNC B1 ;  /* 0x0000000000017941 */ /* 0x000fea0003800000 */
.L_x_16234:
        /* <DEDUP_REMOVED lines=16> */
.L_x_16240:
[----:B------:R-:W-:Y:S05]  /*3ae0*/  BSYNC B2 ;  /* 0x0000000000027941 */ /* 0x000fea0003800000 */
.L_x_16239:
        /* <DEDUP_REMOVED lines=44> */
.L_x_16238:
[----:B------:R-:W-:Y:S05]  /*3db0*/  BSYNC B1 ;  /* 0x0000000000017941 */ /* 0x000fea0003800000 */
.L_x_16237:
        /* <DEDUP_REMOVED lines=14> */
.L_x_16241:
        /* <DEDUP_REMOVED lines=12> */
.L_x_16244:
[----:B------:R-:W-:Y:S02]  /*3f60*/  IMAD.MOV.U32 R102, RZ, RZ, R194 ;  /* 0x000000ffff667224 */ /* 0x000fe400078e00c2 */
.L_x_16245:
[----:B------:R-:W-:Y:S05]  /*3f70*/  BSYNC B1 ;  /* 0x0000000000017941 */ /* 0x000fea0003800000 */
.L_x_16243:
        /* <DEDUP_REMOVED lines=16> */
.L_x_16249:
[----:B------:R-:W-:Y:S05]  /*4080*/  BSYNC B2 ;  /* 0x0000000000027941 */ /* 0x000fea0003800000 */
.L_x_16248:
        /* <DEDUP_REMOVED lines=44> */
.L_x_16247:
[----:B------:R-:W-:Y:S05]  /*4350*/  BSYNC B1 ;  /* 0x0000000000017941 */ /* 0x000fea0003800000 */
.L_x_16246:
        /* <DEDUP_REMOVED lines=9> */
.L_x_16242:
        /* <DEDUP_REMOVED lines=12> */
.L_x_16251:
[----:B------:R-:W-:Y:S02]  /*44b0*/  MOV R102, R194 ;  /* 0x000000c200667202 */ /* 0x000fe40000000f00 */
.L_x_16252:
[----:B------:R-:W-:Y:S05]  /*44c0*/  BSYNC B1 ;  /* 0x0000000000017941 */ /* 0x000fea0003800000 */
.L_x_16250:
        /* <DEDUP_REMOVED lines=16> */
.L_x_16256:
[----:B------:R-:W-:Y:S05]  /*45d0*/  BSYNC B2 ;  /* 0x0000000000027941 */ /* 0x000fea0003800000 */
.L_x_16255:
        /* <DEDUP_REMOVED lines=44> */
.L_x_16254:
[----:B------:R-:W-:Y:S05]  /*48a0*/  BSYNC B1 ;  /* 0x0000000000017941 */ /* 0x000fea0003800000 */
.L_x_16253:
        /* <DEDUP_REMOVED lines=12> */
.L_x_16257:
        /* <DEDUP_REMOVED lines=12> */
.L_x_16260:
[----:B------:R-:W-:Y:S02]  /*4a30*/  IMAD.MOV.U32 R69, RZ, RZ, R194 ;  /* 0x000000ffff457224 */ /* 0x000fe400078e00c2 */
.L_x_16261:
[----:B------:R-:W-:Y:S05]  /*4a40*/  BSYNC B1 ;  /* 0x0000000000017941 */ /* 0x000fea0003800000 */
.L_x_16259:
        /* <DEDUP_REMOVED lines=16> */
.L_x_16265:
[----:B------:R-:W-:Y:S05]  /*4b50*/  BSYNC B2 ;  /* 0x0000000000027941 */ /* 0x000fea0003800000 */
.L_x_16264:
        /* <DEDUP_REMOVED lines=44> */
.L_x_16263:
[----:B------:R-:W-:Y:S05]  /*4e20*/  BSYNC B1 ;  /* 0x0000000000017941 */ /* 0x000fea0003800000 */
.L_x_16262:
        /* <DEDUP_REMOVED lines=9> */
.L_x_16258:
        /* <DEDUP_REMOVED lines=12> */
.L_x_16267:
[----:B------:R-:W-:Y:S02]  /*4f80*/  IMAD.MOV.U32 R153, RZ, RZ, R194 ;  /* 0x000000ffff997224 */ /* 0x000fe400078e00c2 */
.L_x_16268:
[----:B------:R-:W-:Y:S05]  /*4f90*/  BSYNC B1 ;  /* 0x0000000000017941 */ /* 0x000fea0003800000 */
.L_x_16266:
        /* <DEDUP_REMOVED lines=16> */
.L_x_16272:
[----:B------:R-:W-:Y:S05]  /*50a0*/  BSYNC B2 ;  /* 0x0000000000027941 */ /* 0x000fea0003800000 */
.L_x_16271:
        /* <DEDUP_REMOVED lines=44> */
.L_x_16270:
[----:B------:R-:W-:Y:S05]  /*5370*/  BSYNC B1 ;  /* 0x0000000000017941 */ /* 0x000fea0003800000 */
.L_x_16269:
        /* <DEDUP_REMOVED lines=12> */
.L_x_16273:
        /* <DEDUP_REMOVED lines=12> */
.L_x_16276:
[----:B------:R-:W-:Y:S02]  /*5500*/  IMAD.MOV.U32 R70, RZ, RZ, R194 ;  /* 0x000000ffff467224 */ /* 0x000fe400078e00c2 */
.L_x_16277:
[----:B------:R-:W-:Y:S05]  /*5510*/  BSYNC B1 ;  /* 0x0000000000017941 */ /* 0x000fea0003800000 */
.L_x_16275:
        /* <DEDUP_REMOVED lines=16> */
.L_x_16281:
[----:B------:R-:W-:Y:S05]  /*5620*/  BSYNC B2 ;  /* 0x0000000000027941 */ /* 0x000fea0003800000 */
.L_x_16280:
        /* <DEDUP_REMOVED lines=44> */
.L_x_16279:
[----:B------:R-:W-:Y:S05]  /*58f0*/  BSYNC B1 ;  /* 0x0000000000017941 */ /* 0x000fea0003800000 */
.L_x_16278:
        /* <DEDUP_REMOVED lines=9> */
.L_x_16274:
        /* <DEDUP_REMOVED lines=12> */
.L_x_16283:
[----:B------:R-:W-:Y:S02]  /*5a50*/  IMAD.MOV.U32 R153, RZ, RZ, R194 ;  /* 0x000000ffff997224 */ /* 0x000fe400078e00c2 */
.L_x_16284:
[----:B------:R-:W-:Y:S05]  /*5a60*/  BSYNC B1 ;  /* 0x0000000000017941 */ /* 0x000fea0003800000 */
.L_x_16282:
        /* <DEDUP_REMOVED lines=16> */
.L_x_16288:
[----:B------:R-:W-:Y:S05]  /*5b70*/  BSYNC B2 ;  /* 0x0000000000027941 */ /* 0x000fea0003800000 */
.L_x_16287:
        /* <DEDUP_REMOVED lines=44> */
.L_x_16286:
[----:B------:R-:W-:Y:S05]  /*5e40*/  BSYNC B1 ;  /* 0x0000000000017941 */ /* 0x000fea0003800000 */
.L_x_16285:
        /* <DEDUP_REMOVED lines=12> */
.L_x_16289:
        /* <DEDUP_REMOVED lines=12> */
.L_x_16292:
[----:B------:R-:W-:Y:S02]  /*5fd0*/  MOV R153, R194 ;  /* 0x000000c200997202 */ /* 0x000fe40000000f00 */
.L_x_16293:
[----:B------:R-:W-:Y:S05]  /*5fe0*/  BSYNC B1 ;  /* 0x0000000000017941 */ /* 0x000fea0003800000 */
.L_x_16291:
        /* <DEDUP_REMOVED lines=16> */
.L_x_16297:
[----:B------:R-:W-:Y:S05]  /*60f0*/  BSYNC B2 ;  /* 0x0000000000027941 */ /* 0x000fea0003800000 */
.L_x_16296:
        /* <DEDUP_REMOVED lines=44> */
.L_x_16295:
[----:B------:R-:W-:Y:S05]  /*63c0*/  BSYNC B1 ;  /* 0x0000000000017941 */ /* 0x000fea0003800000 */
.L_x_16294:
        /* <DEDUP_REMOVED lines=9> */
.L_x_16290:
        /* <DEDUP_REMOVED lines=12> */
.L_x_16299:
[----:B------:R-:W-:Y:S02]  /*6520*/  IMAD.MOV.U32 R153, RZ, RZ, R194 ;  /* 0x000000ffff997224 */ /* 0x000fe400078e00c2 */
.L_x_16300:
[----:B------:R-:W-:Y:S05]  /*6530*/  BSYNC B1 ;  /* 0x0000000000017941 */ /* 0x000fea0003800000 */
.L_x_16298:
        /* <DEDUP_REMOVED lines=16> */
.L_x_16304:
[----:B------:R-:W-:Y:S05]  /*6640*/  BSYNC B2 ;  /* 0x0000000000027941 */ /* 0x000fea0003800000 */
.L_x_16303:
        /* <DEDUP_REMOVED lines=44> */
.L_x_16302:
[----:B------:R-:W-:Y:S05]  /*6910*/  BSYNC B1 ;  /* 0x0000000000017941 */ /* 0x000fea0003800000 */
.L_x_16301:
        /* <DEDUP_REMOVED lines=12> */
.L_x_16305:
        /* <DEDUP_REMOVED lines=12> */
.L_x_16308:
[----:B------:R-:W-:Y:S02]  /*6aa0*/  IMAD.MOV.U32 R153, RZ, RZ, R194 ;  /* 0x000000ffff997224 */ /* 0x000fe400078e00c2 */
.L_x_16309:
[----:B------:R-:W-:Y:S05]  /*6ab0*/  BSYNC B1 ;  /* 0x0000000000017941 */ /* 0x000fea0003800000 */
.L_x_16307:
        /* <DEDUP_REMOVED lines=16> */
.L_x_16313:
[----:B------:R-:W-:Y:S05]  /*6bc0*/  BSYNC B2 ;  /* 0x0000000000027941 */ /* 0x000fea0003800000 */
.L_x_16312:
        /* <DEDUP_REMOVED lines=44> */
.L_x_16311:
[----:B------:R-:W-:Y:S05]  /*6e90*/  BSYNC B1 ;  /* 0x0000000000017941 */ /* 0x000fea0003800000 */
.L_x_16310:
        /* <DEDUP_REMOVED lines=9> */
.L_x_16306:
        /* <DEDUP_REMOVED lines=51> */
.L_x_16314:
[----:B------:R-:W-:Y:S02]  /*7260*/  IADD3 R152, R207, 0x80, RZ ;  /* 0x00000080cf987810 */ /* 0x000fe40007ffe0ff */
.L_x_16185:
[----:B------:R-:W-:Y:S05]  /*7270*/  BSYNC B0 ;  /* 0x0000000000007941 */ /* 0x000fea0003800000 */
.L_x_16184:
        /* <DEDUP_REMOVED lines=31> */
.L_x_16318:
[----:B-1----:R-:W-:Y:S02]  /*7470*/  IMAD.MOV.U32 R100, RZ, RZ, R194 ;  /* 0x000000ffff647224 */ /* 0x002fe400078e00c2 */
.L_x_16319:
[----:B------:R-:W-:Y:S05]  /*7480*/  BSYNC B1 ;  /* 0x0000000000017941 */ /* 0x000fea0003800000 */
.L_x_16317:
        /* <DEDUP_REMOVED lines=16> */
.L_x_16323:
[----:B------:R-:W-:Y:S05]  /*7590*/  BSYNC B2 ;  /* 0x0000000000027941 */ /* 0x000fea0003800000 */
.L_x_16322:
        /* <DEDUP_REMOVED lines=44> */
.L_x_16321:
[----:B------:R-:W-:Y:S05]  /*7860*/  BSYNC B1 ;  /* 0x0000000000017941 */ /* 0x000fea0003800000 */
.L_x_16320:
        /* <DEDUP_REMOVED lines=17> */
.L_x_16324:
        /* <DEDUP_REMOVED lines=12> */
.L_x_16327:
[----:B------:R-:W-:Y:S02]  /*7a40*/  MOV R73, R194 ;  /* 0x000000c200497202 */ /* 0x000fe40000000f00 */
.L_x_16328:
[----:B------:R-:W-:Y:S05]  /*7a50*/  BSYNC B1 ;  /* 0x0000000000017941 */ /* 0x000fea0003800000 */
.L_x_16326:
        /* <DEDUP_REMOVED lines=16> */
.L_x_16332:
[----:B------:R-:W-:Y:S05]  /*7b60*/  BSYNC B2 ;  /* 0x0000000000027941 */ /* 0x000fea0003800000 */
.L_x_16331:
        /* <DEDUP_REMOVED lines=44> */
.L_x_16330:
[----:B------:R-:W-:Y:S05]  /*7e30*/  BSYNC B1 ;  /* 0x0000000000017941 */ /* 0x000fea0003800000 */
.L_x_16329:
        /* <DEDUP_REMOVED lines=9> */
.L_x_16325:
        /* <DEDUP_REMOVED lines=12> */
.L_x_16334:
[----:B------:R-:W-:Y:S02]  /*7f90*/  IMAD.MOV.U32 R102, RZ, RZ, R194 ;  /* 0x000000ffff667224 */ /* 0x000fe400078e00c2 */
.L_x_16335:
[----:B------:R-:W-:Y:S05]  /*7fa0*/  BSYNC B1 ;  /* 0x0000000000017941 */ /* 0x000fea0003800000 */
.L_x_16333:
        /* <DEDUP_REMOVED lines=16> */
.L_x_16339:
[----:B------:R-:W-:Y:S05]  /*80b0*/  BSYNC B2 ;  /* 0x0000000000027941 */ /* 0x000fea0003800000 */
.L_x_16338:
        /* <DEDUP_REMOVED lines=44> */
.L_x_16337:
[----:B------:R-:W-:Y:S05]  /*8380*/  BSYNC B1 ;  /* 0x0000000000017941 */ /* 0x000fea0003800000 */
.L_x_16336:
        /* <DEDUP_REMOVED lines=14> */
.L_x_16340:
        /* <DEDUP_REMOVED lines=12> */
.L_x_16343:
[----:B------:R-:W-:Y:S02]  /*8530*/  IMAD.MOV.U32 R76, RZ, RZ, R194 ;  /* 0x000000ffff4c7224 */ /* 0x000fe400078e00c2 */
.L_x_16344:
[----:B------:R-:W-:Y:S05]  /*8540*/  BSYNC B1 ;  /* 0x0000000000017941 */ /* 0x000fea0003800000 */
.L_x_16342:
        /* <DEDUP_REMOVED lines=16> */
.L_x_16348:
[----:B------:R-:W-:Y:S05]  /*8650*/  BSYNC B2 ;  /* 0x0000000000027941 */ /* 0x000fea0003800000 */
.L_x_16347:
        /* <DEDUP_REMOVED lines=44> */
.L_x_16346:
[----:B------:R-:W-:Y:S05]  /*8920*/  BSYNC B1 ;  /* 0x0000000000017941 */ /* 0x000fea0003800000 */
.L_x_16345:
        /* <DEDUP_REMOVED lines=9> */
.L_x_16341:
        /* <DEDUP_REMOVED lines=12> */
.L_x_16350:
[----:B------:R-:W-:Y:S02]  /*8a80*/  MOV R76, R194 ;  /* 0x000000c2004c7202 */ /* 0x000fe40000000f00 */
.L_x_16351:
[----:B------:R-:W-:Y:S05]  /*8a90*/  BSYNC B1 ;  /* 0x0000000000017941 */ /* 0x000fea0003800000 */
.L_x_16349:
        /* <DEDUP_REMOVED lines=16> */
.L_x_16355:
[----:B------:R-:W-:Y:S05]  /*8ba0*/  BSYNC B2 ;  /* 0x0000000000027941 */ /* 0x000fea0003800000 */
.L_x_16354:
        /* <DEDUP_REMOVED lines=44> */
.L_x_16353:
[----:B------:R-:W-:Y:S05]  /*8e70*/  BSYNC B1 ;  /* 0x0000000000017941 */ /* 0x000fea0003800000 */
.L_x_16352:
        /* <DEDUP_REMOVED lines=14> */
.L_x_16356:
        /* <DEDUP_REMOVED lines=12> */
.L_x_16359:
[----:B------:R-:W-:Y:S02]  /*9020*/  IMAD.MOV.U32 R75, RZ, RZ, R194 ;  /* 0x000000ffff4b7224 */ /* 0x000fe400078e00c2 */
.L_x_16360:
[----:B------:R-:W-:Y:S05]  /*9030*/  BSYNC B1 ;  /* 0x0000000000017941 */ /* 0x000fea0003800000 */
.L_x_16358:
        /* <DEDUP_REMOVED lines=16> */
.L_x_16364:
[----:B------:R-:W-:Y:S05]  /*9140*/  BSYNC B2 ;  /* 0x0000000000027941 */ /* 0x000fea0003800000 */
.L_x_16363:
        /* <DEDUP_REMOVED lines=44> */
.L_x_16362:
[----:B------:R-:W-:Y:S05]  /*9410*/  BSYNC B1 ;  /* 0x0000000000017941 */ /* 0x000fea0003800000 */
.L_x_16361:
        /* <DEDUP_REMOVED lines=9> */
.L_x_16357:
        /* <DEDUP_REMOVED lines=12> */
.L_x_16366:
[----:B------:R-:W-:Y:S02]  /*9570*/  IMAD.MOV.U32 R76, RZ, RZ, R194 ;  /* 0x000000ffff4c7224 */ /* 0x000fe400078e00c2 */
.L_x_16367:
[----:B------:R-:W-:Y:S05]  /*9580*/  BSYNC B1 ;  /* 0x0000000000017941 */ /* 0x000fea0003800000 */
.L_x_16365:
        /* <DEDUP_REMOVED lines=16> */
.L_x_16371:
[----:B------:R-:W-:Y:S05]  /*9690*/  BSYNC B2 ;  /* 0x0000000000027941 */ /* 0x000fea0003800000 */
.L_x_16370:
        /* <DEDUP_REMOVED lines=44> */
.L_x_16369:
[----:B------:R-:W-:Y:S05]  /*9960*/  BSYNC B1 ;  /* 0x0000000000017941 */ /* 0x000fea0003800000 */
.L_x_16368:
        /* <DEDUP_REMOVED lines=14> */
.L_x_16372:
        /* <DEDUP_REMOVED lines=12> */
.L_x_16375:
[----:B------:R-:W-:Y:S02]  /*9b10*/  IMAD.MOV.U32 R102, RZ, RZ, R194 ;  /* 0x000000ffff667224 */ /* 0x000fe400078e00c2 */
.L_x_16376:
[----:B------:R-:W-:Y:S05]  /*9b20*/  BSYNC B1 ;  /* 0x0000000000017941 */ /* 0x000fea0003800000 */
.L_x_16374:
        /* <DEDUP_REMOVED lines=16> */
.L_x_16380:
[----:B------:R-:W-:Y:S05]  /*9c30*/  BSYNC B2 ;  /* 0x0000000000027941 */ /* 0x000fea0003800000 */
.L_x_16379:
        /* <DEDUP_REMOVED lines=44> */
.L_x_16378:
[----:B------:R-:W-:Y:S05]  /*9f00*/  BSYNC B1 ;  /* 0x0000000000017941 */ /* 0x000fea0003800000 */
.L_x_16377:
        /* <DEDUP_REMOVED lines=9> */
.L_x_16373:
        /* <DEDUP_REMOVED lines=12> */
.L_x_16382:
[----:B------:R-:W-:Y:S02]  /*a060*/  IMAD.MOV.U32 R102, RZ, RZ, R194 ;  /* 0x000000ffff667224 */ /* 0x000fe400078e00c2 */
.L_x_16383:
[----:B------:R-:W-:Y:S05]  /*a070*/  BSYNC B1 ;  /* 0x0000000000017941 */ /* 0x000fea0003800000 */
.L_x_16381:
        /* <DEDUP_REMOVED lines=16> */
.L_x_16387:
[----:B------:R-:W-:Y:S05]  /*a180*/  BSYNC B2 ;  /* 0x0000000000027941 */ /* 0x000fea0003800000 */
.L_x_16386:
        /* <DEDUP_REMOVED lines=44> */
.L_x_16385:
[----:B------:R-:W-:Y:S05]  /*a450*/  BSYNC B1 ;  /* 0x0000000000017941 */ /* 0x000fea0003800000 */
.L_x_16384:
        /* <DEDUP_REMOVED lines=12> */
.L_x_16388:
        /* <DEDUP_REMOVED lines=12> */
.L_x_16391:
[----:B------:R-:W-:Y:S02]  /*a5e0*/  MOV R77, R194 ;  /* 0x000000c2004d7202 */ /* 0x000fe40000000f00 */
.L_x_16392:
[----:B------:R-:W-:Y:S05]  /*a5f0*/  BSYNC B1 ;  /* 0x0000000000017941 */ /* 0x000fea0003800000 */
.L_x_16390:
        /* <DEDUP_REMOVED lines=16> */
.L_x_16396:
[----:B------:R-:W-:Y:S05]  /*a700*/  BSYNC B2 ;  /* 0x0000000000027941 */ /* 0x000fea0003800000 */
.L_x_16395:
        /* <DEDUP_REMOVED lines=44> */
.L_x_16394:
[----:B------:R-:W-:Y:S05]  /*a9d0*/  BSYNC B1 ;  /* 0x0000000000017941 */ /* 0x000fea0003800000 */
.L_x_16393:
        /* <DEDUP_REMOVED lines=9> */
.L_x_16389:
        /* <DEDUP_REMOVED lines=12> */
.L_x_16398:
[----:B------:R-:W-:Y:S02]  /*ab30*/  IMAD.MOV.U32 R208, RZ, RZ, R194 ;  /* 0x000000ffffd07224 */ /* 0x000fe400078e00c2 */
.L_x_16399:
[----:B------:R-:W-:Y:S05]  /*ab40*/  BSYNC B1 ;  /* 0x0000000000017941 */ /* 0x000fea0003800000 */
.L_x_16397:
        /* <DEDUP_REMOVED lines=16> */
.L_x_16403:
[----:B------:R-:W-:Y:S05]  /*ac50*/  BSYNC B2 ;  /* 0x0000000000027941 */ /* 0x000fea0003800000 */
.L_x_16402:
        /* <DEDUP_REMOVED lines=44> */
.L_x_16401:
[----:B------:R-:W-:Y:S05]  /*af20*/  BSYNC B1 ;  /* 0x0000000000017941 */ /* 0x000fea0003800000 */
.L_x_16400:
        /* <DEDUP_REMOVED lines=12> */
.L_x_16404:
        /* <DEDUP_REMOVED lines=12> */
.L_x_16407:
[----:B------:R-:W-:Y:S02]  /*b0b0*/  IMAD.MOV.U32 R78, RZ, RZ, R194 ;  /* 0x000000ffff4e7224 */ /* 0x000fe400078e00c2 */
.L_x_16408:
[----:B------:R-:W-:Y:S05]  /*b0c0*/  BSYNC B1 ;  /* 0x0000000000017941 */ /* 0x000fea0003800000 */
.L_x_16406:
        /* <DEDUP_REMOVED lines=16> */
.L_x_16412:
[----:B------:R-:W-:Y:S05]  /*b1d0*/  BSYNC B2 ;  /* 0x0000000000027941 */ /* 0x000fea0003800000 */
.L_x_16411:
        /* <DEDUP_REMOVED lines=44> */
.L_x_16410:
[----:B------:R-:W-:Y:S05]  /*b4a0*/  BSYNC B1 ;  /* 0x0000000000017941 */ /* 0x000fea0003800000 */
.L_x_16409:
        /* <DEDUP_REMOVED lines=9> */
.L_x_16405:
        /* <DEDUP_REMOVED lines=12> */
.L_x_16414:
[----:B------:R-:W-:Y:S02]  /*b600*/  MOV R208, R194 ;  /* 0x000000c200d07202 */ /* 0x000fe40000000f00 */
.L_x_16415:
[----:B------:R-:W-:Y:S05]  /*b610*/  BSYNC B1 ;  /* 0x0000000000017941 */ /* 0x000fea0003800000 */
.L_x_16413:
        /* <DEDUP_REMOVED lines=16> */
.L_x_16419:
[----:B------:R-:W-:Y:S05]  /*b720*/  BSYNC B2 ;  /* 0x0000000000027941 */ /* 0x000fea0003800000 */
.L_x_16418:
        /* <DEDUP_REMOVED lines=44> */
.L_x_16417:
[----:B------:R-:W-:Y:S05]  /*b9f0*/  BSYNC B1 ;  /* 0x0000000000017941 */ /* 0x000fea0003800000 */
.L_x_16416:
        /* <DEDUP_REMOVED lines=12> */
.L_x_16420:
        /* <DEDUP_REMOVED lines=12> */
.L_x_16423:
[----:B------:R-:W-:Y:S02]  /*bb80*/  IMAD.MOV.U32 R208, RZ, RZ, R194 ;  /* 0x000000ffffd07224 */ /* 0x000fe400078e00c2 */
.L_x_16424:
[----:B------:R-:W-:Y:S05]  /*bb90*/  BSYNC B1 ;  /* 0x0000000000017941 */ /* 0x000fea0003800000 */
.L_x_16422:
        /* <DEDUP_REMOVED lines=16> */
.L_x_16428:
[----:B------:R-:W-:Y:S05]  /*bca0*/  BSYNC B2 ;  /* 0x0000000000027941 */ /* 0x000fea0003800000 */
.L_x_16427:
        /* <DEDUP_REMOVED lines=44> */
.L_x_16426:
[----:B------:R-:W-:Y:S05]  /*bf70*/  BSYNC B1 ;  /* 0x0000000000017941 */ /* 0x000fea0003800000 */
.L_x_16425:
        /* <DEDUP_REMOVED lines=9> */
.L_x_16421:
        /* <DEDUP_REMOVED lines=12> */
.L_x_16430:
[----:B------:R-:W-:Y:S02]  /*c0d0*/  IMAD.MOV.U32 R208, RZ, RZ, R194 ;  /* 0x000000ffffd07224 */ /* 0x000fe400078e00c2 */
.L_x_16431:
[----:B------:R-:W-:Y:S05]  /*c0e0*/  BSYNC B1 ;  /* 0x0000000000017941 */ /* 0x000fea0003800000 */
.L_x_16429:
        /* <DEDUP_REMOVED lines=16> */
.L_x_16435:
[----:B------:R-:W-:Y:S05]  /*c1f0*/  BSYNC B2 ;  /* 0x0000000000027941 */ /* 0x000fea0003800000 */
.L_x_16434:
        /* <DEDUP_REMOVED lines=44> */
.L_x_16433:
[----:B------:R-:W-:Y:S05]  /*c4c0*/  BSYNC B1 ;  /* 0x0000000000017941 */ /* 0x000fea0003800000 */
.L_x_16432:
        /* <DEDUP_REMOVED lines=12> */
.L_x_16436:
        /* <DEDUP_REMOVED lines=12> */
.L_x_16439:
[----:B------:R-:W-:Y:S02]  /*c650*/  IMAD.MOV.U32 R208, RZ, RZ, R194 ;  /* 0x000000ffffd07224 */ /* 0x000fe400078e00c2 */
.L_x_16440:
[----:B------:R-:W-:Y:S05]  /*c660*/  BSYNC B1 ;  /* 0x0000000000017941 */ /* 0x000fea0003800000 */
.L_x_16438:
        /* <DEDUP_REMOVED lines=16> */
.L_x_16444:
[----:B------:R-:W-:Y:S05]  /*c770*/  BSYNC B2 ;  /* 0x0000000000027941 */ /* 0x000fea0003800000 */
.L_x_16443:
        /* <DEDUP_REMOVED lines=42> */
[----:B------:R-:W-:Y:S01]  /*ca20*/  LOP3.LUT R192, R97, UR26, R192, 0x96, !PT ;  /* 0x0000001a61c07c12 */ /* 0x000fe2000f8e96c0 */
[----:B------:R-:W-:Y:S02]  /*ca30*/  IMAD.MOV.U32 R196, RZ, RZ, R96 ;  /* 0x000000ffffc47224 */ /* 0x000fe400078e0060 */
.L_x_16442:
[----:B------:R-:W-:Y:S05]  /*ca40*/  BSYNC B1 ;  /* 0x0000000000017941 */ /* 0x000fea0003800000 */
.L_x_16441:
        /* <DEDUP_REMOVED lines=9> */
.L_x_16437:
        /* <DEDUP_REMOVED lines=51> */
.L_x_16445:
[----:B------:R-:W-:Y:S02]  /*ce10*/  IADD3 R152, R152, 0x80, RZ ;  /* 0x0000008098987810 */ /* 0x000fe40007ffe0ff */
.L_x_16316:
[----:B------:R-:W-:Y:S05]  /*ce20*/  BSYNC B0 ;  /* 0x0000000000007941 */ /* 0x000fea0003800000 */
.L_x_16315:
        /* <DEDUP_REMOVED lines=31> */
.L_x_16449:
[----:B-1----:R-:W-:Y:S02]  /*d020*/  IMAD.MOV.U32 R100, RZ, RZ, R194 ;  /* 0x000000ffff647224 */ /* 0x002fe400078e00c2 */
.L_x_16450:
[----:B------:R-:W-:Y:S05]  /*d030*/  BSYNC B1 ;  /* 0x0000000000017941 */ /* 0x000fea0003800000 */
.L_x_16448:
        /* <DEDUP_REMOVED lines=16> */
.L_x_16454:
[----:B------:R-:W-:Y:S05]  /*d140*/  BSYNC B2 ;  /* 0x0000000000027941 */ /* 0x000fea0003800000 */
.L_x_16453:
        /* <DEDUP_REMOVED lines=44> */
.L_x_16452:
[----:B------:R-:W-:Y:S05]  /*d410*/  BSYNC B1 ;  /* 0x0000000000017941 */ /* 0x000fea0003800000 */
.L_x_16451:
        /* <DEDUP_REMOVED lines=17> */
.L_x_16455:
        /* <DEDUP_REMOVED lines=12> */
.L_x_16458:
[----:B------:R-:W-:Y:S02]  /*d5f0*/  IMAD.MOV.U32 R81, RZ, RZ, R194 ;  /* 0x000000ffff517224 */ /* 0x000fe400078e00c2 */
.L_x_16459:
[----:B------:R-:W-:Y:S05]  /*d600*/  BSYNC B1 ;  /* 0x0000000000017941 */ /* 0x000fea0003800000 */
.L_x_16457:
        /* <DEDUP_REMOVED lines=16> */
.L_x_16463:
[----:B------:R-:W-:Y:S05]  /*d710*/  BSYNC B2 ;  /* 0x0000000000027941 */ /* 0x000fea0003800000 */
.L_x_16462:
        /* <DEDUP_REMOVED lines=44> */
.L_x_16461:
[----:B------:R-:W-:Y:S05]  /*d9e0*/  BSYNC B1 ;  /* 0x0000000000017941 */ /* 0x000fea0003800000 */
.L_x_16460:
        /* <DEDUP_REMOVED lines=9> */
.L_x_16456:
        /* <DEDUP_REMOVED lines=12> */
.L_x_16465:
[----:B------:R-:W-:Y:S02]  /*db40*/  IMAD.MOV.U32 R102, RZ, RZ, R194 ;  /* 0x000000ffff667224 */ /* 0x000fe400078e00c2 */
.L_x_16466:
[----:B------:R-:W-:Y:S05]  /*db50*/  BSYNC B1 ;  /* 0x0000000000017941 */ /* 0x000fea0003800000 */
.L_x_16464:
        /* <DEDUP_REMOVED lines=16> */
.L_x_16470:
[----:B------:R-:W-:Y:S05]  /*dc60*/  BSYNC B2 ;  /* 0x0000000000027941 */ /* 0x000fea0003800000 */
.L_x_16469:
        /* <DEDUP_REMOVED lines=44> */
.L_x_16468:
[----:B------:R-:W-:Y:S05]  /*df30*/  BSYNC B1 ;  /* 0x0000000000017941 */ /* 0x000fea0003800000 */
.L_x_16467:
        /* <DEDUP_REMOVED lines=14> */
.L_x_16471:
        /* <DEDUP_REMOVED lines=12> */
.L_x_16474:
[----:B------:R-:W-:Y:S02]  /*e0e0*/  IMAD.MOV.U32 R84, RZ, RZ, R194 ;  /* 0x000000ffff547224 */ /* 0x000fe400078e00c2 */
.L_x_16475:
[----:B------:R-:W-:Y:S05]  /*e0f0*/  BSYNC B1 ;  /* 0x0000000000017941 */ /* 0x000fea0003800000 */
.L_x_16473:
        /* <DEDUP_REMOVED lines=16> */
.L_x_16479:
[----:B------:R-:W-:Y:S05]  /*e200*/  BSYNC B2 ;  /* 0x0000000000027941 */ /* 0x000fea0003800000 */
.L_x_16478:
        /* <DEDUP_REMOVED lines=44> */
.L_x_16477:
[----:B------:R-:W-:Y:S05]  /*e4d0*/  BSYNC B1 ;  /* 0x0000000000017941 */ /* 0x000fea0003800000 */
.L_x_16476:
        /* <DEDUP_REMOVED lines=9> */
.L_x_16472:
        /* <DEDUP_REMOVED lines=12> */
.L_x_16481:
[----:B------:R-:W-:Y:S02]  /*e630*/  IMAD.MOV.U32 R84, RZ, RZ, R194 ;  /* 0x000000ffff547224 */ /* 0x000fe400078e00c2 */
.L_x_16482:
[----:B------:R-:W-:Y:S05]  /*e640*/  BSYNC B1 ;  /* 0x0000000000017941 */ /* 0x000fea0003800000 */
.L_x_16480:
        /* <DEDUP_REMOVED lines=16> */
.L_x_16486:
[----:B------:R-:W-:Y:S05]  /*e750*/  BSYNC B2 ;  /* 0x0000000000027941 */ /* 0x000fea0003800000 */
.L_x_16485:
        /* <DEDUP_REMOVED lines=44> */
.L_x_16484:
[----:B------:R-:W-:Y:S05]  /*ea20*/  BSYNC B1 ;  /* 0x0000000000017941 */ /* 0x000fea0003800000 */
.L_x_16483:
        /* <DEDUP_REMOVED lines=14> */
.L_x_16487:
        /* <DEDUP_REMOVED lines=12> */
.L_x_16490:
[----:B------:R-:W-:Y:S02]  /*ebd0*/  MOV R83, R194 ;  /* 0x000000c200537202 */ /* 0x000fe40000000f00 */
.L_x_16491:
[----:B------:R-:W-:Y:S05]  /*ebe0*/  BSYNC B1 ;  /* 0x0000000000017941 */ /* 0x000fea0003800000 */
.L_x_16489:
        /* <DEDUP_REMOVED lines=16> */
.L_x_16495:
[----:B------:R-:W-:Y:S05]  /*ecf0*/  BSYNC B2 ;  /* 0x0000000000027941 */ /* 0x000fea0003800000 */
.L_x_16494:
        /* <DEDUP_REMOVED lines=44> */
.L_x_16493:
[----:B------:R-:W-:Y:S05]  /*efc0*/  BSYNC B1 ;  /* 0x0000000000017941 */ /* 0x000fea0003800000 */
.L_x_16492:
        /* <DEDUP_REMOVED lines=9> */
.L_x_16488:
        /* <DEDUP_REMOVED lines=12> */
.L_x_16497:
[----:B------:R-:W-:Y:S02]  /*f120*/  IMAD.MOV.U32 R84, RZ, RZ, R194 ;  /* 0x000000ffff547224 */ /* 0x000fe400078e00c2 */
.L_x_16498:
[----:B------:R-:W-:Y:S05]  /*f130*/  BSYNC B1 ;  /* 0x0000000000017941 */ /* 0x000fea0003800000 */
.L_x_16496:
        /* <DEDUP_REMOVED lines=16> */
.L_x_16502:
[----:B------:R-:W-:Y:S05]  /*f240*/  BSYNC B2 ;  /* 0x0000000000027941 */ /* 0x000fea0003800000 */
.L_x_16501:
        /* <DEDUP_REMOVED lines=44> */
.L_x_16500:
[----:B------:R-:W-:Y:S05]  /*f510*/  BSYNC B1 ;  /* 0x0000000000017941 */ /* 0x000fea0003800000 */
.L_x_16499:
        /* <DEDUP_REMOVED lines=14> */
.L_x_16503:
        /* <DEDUP_REMOVED lines=12> */
.L_x_16506:
[----:B------:R-:W-:Y:S02]  /*f6c0*/  IMAD.MOV.U32 R102, RZ, RZ, R194 ;  /* 0x000000ffff667224 */ /* 0x000fe400078e00c2 */
.L_x_16507:
[----:B------:R-:W-:Y:S05]  /*f6d0*/  BSYNC B1 ;  /* 0x0000000000017941 */ /* 0x000fea0003800000 */
.L_x_16505:
        /* <DEDUP_REMOVED lines=16> */
.L_x_16511:
[----:B------:R-:W-:Y:S05]  /*f7e0*/  BSYNC B2 ;  /* 0x0000000000027941 */ /* 0x000fea0003800000 */
.L_x_16510:
        /* <DEDUP_REMOVED lines=44> */
.L_x_16509:
[----:B------:R-:W-:Y:S05]  /*fab0*/  BSYNC B1 ;  /* 0x0000000000017941 */ /* 0x000fea0003800000 */
.L_x_16508:
        /* <DEDUP_REMOVED lines=9> */
.L_x_16504:
        /* <DEDUP_REMOVED lines=12> */
.L_x_16513:
[----:B------:R-:W-:Y:S02]  /*fc10*/  MOV R102, R194 ;  /* 0x000000c200667202 */ /* 0x000fe40000000f00 */
.L_x_16514:
[----:B------:R-:W-:Y:S05]  /*fc20*/  BSYNC B1 ;  /* 0x0000000000017941 */ /* 0x000fea0003800000 */
.L_x_16512:
        /* <DEDUP_REMOVED lines=16> */
.L_x_16518:
[----:B------:R-:W-:Y:S05]  /*fd30*/  BSYNC B2 ;  /* 0x0000000000027941 */ /* 0x000fea0003800000 */
.L_x_16517:
        /* <DEDUP_REMOVED lines=44> */
.L_x_16516:
[----:B------:R-:W-:Y:S05]  /*10000*/  BSYNC B1 ;  /* 0x0000000000017941 */ /* 0x000fea0003800000 */
.L_x_16515:
        /* <DEDUP_REMOVED lines=12> */
.L_x_16519:
        /* <DEDUP_REMOVED lines=12> */
.L_x_16522:
[----:B------:R-:W-:Y:S02]  /*10190*/  IMAD.MOV.U32 R85, RZ, RZ, R194 ;  /* 0x000000ffff557224 */ /* 0x000fe400078e00c2 */
.L_x_16523:
[----:B------:R-:W-:Y:S05]  /*101a0*/  BSYNC B1 ;  /* 0x0000000000017941 */ /* 0x000fea0003800000 */
.L_x_16521:
        /* <DEDUP_REMOVED lines=16> */
.L_x_16527:
[----:B------:R-:W-:Y:S05]  /*102b0*/  BSYNC B2 ;  /* 0x0000000000027941 */ /* 0x000fea0003800000 */
.L_x_16526:
        /* <DEDUP_REMOVED lines=44> */
.L_x_16525:
[----:B------:R-:W-:Y:S05]  /*10580*/  BSYNC B1 ;  /* 0x0000000000017941 */ /* 0x000fea0003800000 */
.L_x_16524:
        /* <DEDUP_REMOVED lines=9> */
.L_x_16520:
        /* <DEDUP_REMOVED lines=12> */
.L_x_16529:
[----:B------:R-:W-:Y:S02]  /*106e0*/  IMAD.MOV.U32 R208, RZ, RZ, R194 ;  /* 0x000000ffffd07224 */ /* 0x000fe400078e00c2 */
.L_x_16530:
[----:B------:R-:W-:Y:S05]  /*106f0*/  BSYNC B1 ;  /* 0x0000000000017941 */ /* 0x000fea0003800000 */
.L_x_16528:
        /* <DEDUP_REMOVED lines=16> */
.L_x_16534:
[----:B------:R-:W-:Y:S05]  /*10800*/  BSYNC B2 ;  /* 0x0000000000027941 */ /* 0x000fea0003800000 */
.L_x_16533:
        /* <DEDUP_REMOVED lines=44> */
.L_x_16532:
[----:B------:R-:W-:Y:S05]  /*10ad0*/  BSYNC B1 ;  /* 0x0000000000017941 */ /* 0x000fea0003800000 */
.L_x_16531:
        /* <DEDUP_REMOVED lines=12> */
.L_x_16535:
        /* <DEDUP_REMOVED lines=12> */
.L_x_16538:
[----:B------:R-:W-:Y:S02]  /*10c60*/  IMAD.MOV.U32 R86, RZ, RZ, R194 ;  /* 0x000000ffff567224 */ /* 0x000fe400078e00c2 */
.L_x_16539:
[----:B------:R-:W-:Y:S05]  /*10c70*/  BSYNC B1 ;  /* 0x0000000000017941 */ /* 0x000fea0003800000 */
.L_x_16537:
        /* <DEDUP_REMOVED lines=16> */
.L_x_16543:
[----:B------:R-:W-:Y:S05]  /*10d80*/  BSYNC B2 ;  /* 0x0000000000027941 */ /* 0x000fea0003800000 */
.L_x_16542:
        /* <DEDUP_REMOVED lines=44> */
.L_x_16541:
[----:B------:R-:W-:Y:S05]  /*11050*/  BSYNC B1 ;  /* 0x0000000000017941 */ /* 0x000fea0003800000 */
.L_x_16540:
        /* <DEDUP_REMOVED lines=9> */
.L_x_16536:
        /* <DEDUP_REMOVED lines=12> */
.L_x_16545:
[----:B------:R-:W-:Y:S02]  /*111b0*/  IMAD.MOV.U32 R208, RZ, RZ, R194 ;  /* 0x000000ffffd07224 */ /* 0x000fe400078e00c2 */
.L_x_16546:
[----:B------:R-:W-:Y:S05]  /*111c0*/  BSYNC B1 ;  /* 0x0000000000017941 */ /* 0x000fea0003800000 */
.L_x_16544:
        /* <DEDUP_REMOVED lines=16> */
.L_x_16550:
[----:B------:R-:W-:Y:S05]  /*112d0*/  BSYNC B2 ;  /* 0x0000000000027941 */ /* 0x000fea0003800000 */
.L_x_16549:
        /* <DEDUP_REMOVED lines=44> */
.L_x_16548:
[----:B------:R-:W-:Y:S05]  /*115a0*/  BSYNC B1 ;  /* 0x0000000000017941 */ /* 0x000fea0003800000 */
.L_x_16547:
        /* <DEDUP_REMOVED lines=12> */
.L_x_16551:
        /* <DEDUP_REMOVED lines=12> */
.L_x_16554:
[----:B------:R-:W-:Y:S02]  /*11730*/  MOV R208, R194 ;  /* 0x000000c200d07202 */ /* 0x000fe40000000f00 */
.L_x_16555:
[----:B------:R-:W-:Y:S05]  /*11740*/  BSYNC B1 ;  /* 0x0000000000017941 */ /* 0x000fea0003800000 */
.L_x_16553:
        /* <DEDUP_REMOVED lines=16> */
.L_x_16559:
[----:B------:R-:W-:Y:S05]  /*11850*/  BSYNC B2 ;  /* 0x0000000000027941 */ /* 0x000fea0003800000 */
.L_x_16558:
        /* <DEDUP_REMOVED lines=44> */
.L_x_16557:
[----:B------:R-:W-:Y:S05]  /*11b20*/  BSYNC B1 ;  /* 0x0000000000017941 */ /* 0x000fea0003800000 */
.L_x_16556:
        /* <DEDUP_REMOVED lines=9> */
.L_x_16552:
        /* <DEDUP_REMOVED lines=12> */
.L_x_16561:
[----:B------:R-:W-:Y:S02]  /*11c80*/  IMAD.MOV.U32 R208, RZ, RZ, R194 ;  /* 0x000000ffffd07224 */ /* 0x000fe400078e00c2 */
.L_x_16562:
[----:B------:R-:W-:Y:S05]  /*11c90*/  BSYNC B1 ;  /* 0x0000000000017941 */ /* 0x000fea0003800000 */
.L_x_16560:
        /* <DEDUP_REMOVED lines=16> */
.L_x_16566:
[----:B------:R-:W-:Y:S05]  /*11da0*/  BSYNC B2 ;  /* 0x0000000000027941 */ /* 0x000fea0003800000 */
.L_x_16565:
        /* <DEDUP_REMOVED lines=44> */
.L_x_16564:
[----:B------:R-:W-:Y:S05]  /*12070*/  BSYNC B1 ;  /* 0x0000000000017941 */ /* 0x000fea0003800000 */
.L_x_16563:
        /* <DEDUP_REMOVED lines=12> */
.L_x_16567:
        /* <DEDUP_REMOVED lines=12> */
.L_x_16570:
[----:B------:R-:W-:Y:S02]  /*12200*/  IMAD.MOV.U32 R208, RZ, RZ, R194 ;  /* 0x000000ffffd07224 */ /* 0x000fe400078e00c2 */
.L_x_16571:
[----:B------:R-:W-:Y:S05]  /*12210*/  BSYNC B1 ;  /* 0x0000000000017941 */ /* 0x000fea0003800000 */
.L_x_16569:
        /* <DEDUP_REMOVED lines=16> */
.L_x_16575:
[----:B------:R-:W-:Y:S05]  /*12320*/  BSYNC B2 ;  /* 0x0000000000027941 */ /* 0x000fea0003800000 */
.L_x_16574:
        /* <DEDUP_REMOVED lines=44> */
.L_x_16573:
[----:B------:R-:W-:Y:S05]  /*125f0*/  BSYNC B1 ;  /* 0x0000000000017941 */ /* 0x000fea0003800000 */
.L_x_16572:
        /* <DEDUP_REMOVED lines=9> */
.L_x_16568:
        /* <DEDUP_REMOVED lines=51> */
.L_x_16576:
[----:B------:R-:W-:Y:S02]  /*129c0*/  IADD3 R152, R152, 0x80, RZ ;  /* 0x0000008098987810 */ /* 0x000fe40007ffe0ff */
.L_x_16447:
[----:B------:R-:W-:Y:S05]  /*129d0*/  BSYNC B0 ;  /* 0x0000000000007941 */ /* 0x000fea0003800000 */
.L_x_16446:
        /* <DEDUP_REMOVED lines=31> */
.L_x_16580:
[----:B-1----:R-:W-:Y:S02]  /*12bd0*/  IMAD.MOV.U32 R100, RZ, RZ, R194 ;  /* 0x000000ffff647224 */ /* 0x002fe400078e00c2 */
.L_x_16581:
[----:B------:R-:W-:Y:S05]  /*12be0*/  BSYNC B1 ;  /* 0x0000000000017941 */ /* 0x000fea0003800000 */
.L_x_16579:
        /* <DEDUP_REMOVED lines=16> */
.L_x_16585:
[----:B------:R-:W-:Y:S05]  /*12cf0*/  BSYNC B2 ;  /* 0x0000000000027941 */ /* 0x000fea0003800000 */
.L_x_16584:
        /* <DEDUP_REMOVED lines=44> */
.L_x_16583:
[----:B------:R-:W-:Y:S05]  /*12fc0*/  BSYNC B1 ;  /* 0x0000000000017941 */ /* 0x000fea0003800000 */
.L_x_16582:
        /* <DEDUP_REMOVED lines=17> */
.L_x_16586:
        /* <DEDUP_REMOVED lines=12> */
.L_x_16589:
[----:B------:R-:W-:Y:S02]  /*131a0*/  MOV R89, R194 ;  /* 0x000000c200597202 */ /* 0x000fe40000000f00 */
.L_x_16590:
[----:B------:R-:W-:Y:S05]  /*131b0*/  BSYNC B1 ;  /* 0x0000000000017941 */ /* 0x000fea0003800000 */
.L_x_16588:
        /* <DEDUP_REMOVED lines=16> */
.L_x_16594:
[----:B------:R-:W-:Y:S05]  /*132c0*/  BSYNC B2 ;  /* 0x0000000000027941 */ /* 0x000fea0003800000 */
.L_x_16593:
        /* <DEDUP_REMOVED lines=44> */
.L_x_16592:
[----:B------:R-:W-:Y:S05]  /*13590*/  BSYNC B1 ;  /* 0x0000000000017941 */ /* 0x000fea0003800000 */
.L_x_16591:
        /* <DEDUP_REMOVED lines=9> */
.L_x_16587:
        /* <DEDUP_REMOVED lines=12> */
.L_x_16596:
[----:B------:R-:W-:Y:S02]  /*136f0*/  IMAD.MOV.U32 R102, RZ, RZ, R194 ;  /* 0x000000ffff667224 */ /* 0x000fe400078e00c2 */
.L_x_16597:
[----:B------:R-:W-:Y:S05]  /*13700*/  BSYNC B1 ;  /* 0x0000000000017941 */ /* 0x000fea0003800000 */
.L_x_16595:
        /* <DEDUP_REMOVED lines=16> */
.L_x_16601:
[----:B------:R-:W-:Y:S05]  /*13810*/  BSYNC B2 ;  /* 0x0000000000027941 */ /* 0x000fea0003800000 */
.L_x_16600:
        /* <DEDUP_REMOVED lines=44> */
.L_x_16599:
[----:B------:R-:W-:Y:S05]  /*13ae0*/  BSYNC B1 ;  /* 0x0000000000017941 */ /* 0x000fea0003800000 */
.L_x_16598:
        /* <DEDUP_REMOVED lines=14> */
.L_x_16602:
        /* <DEDUP_REMOVED lines=12> */
.L_x_16605:
[----:B------:R-:W-:Y:S02]  /*13c90*/  IMAD.MOV.U32 R92, RZ, RZ, R194 ;  /* 0x000000ffff5c7224 */ /* 0x000fe400078e00c2 */
.L_x_16606:
[----:B------:R-:W-:Y:S05]  /*13ca0*/  BSYNC B1 ;  /* 0x0000000000017941 */ /* 0x000fea0003800000 */
.L_x_16604:
        /* <DEDUP_REMOVED lines=16> */
.L_x_16610:
[----:B------:R-:W-:Y:S05]  /*13db0*/  BSYNC B2 ;  /* 0x0000000000027941 */ /* 0x000fea0003800000 */
.L_x_16609:
        /* <DEDUP_REMOVED lines=44> */
.L_x_16608:
[----:B------:R-:W-:Y:S05]  /*14080*/  BSYNC B1 ;  /* 0x0000000000017941 */ /* 0x000fea0003800000 */
.L_x_16607:
        /* <DEDUP_REMOVED lines=9> */
.L_x_16603:
        /* <DEDUP_REMOVED lines=12> */
.L_x_16612:
[----:B------:R-:W-:Y:S02]  /*141e0*/  MOV R92, R194 ;  /* 0x000000c2005c7202 */ /* 0x000fe40000000f00 */
.L_x_16613:
[----:B------:R-:W-:Y:S05]  /*141f0*/  BSYNC B1 ;  /* 0x0000000000017941 */ /* 0x000fea0003800000 */
.L_x_16611:
        /* <DEDUP_REMOVED lines=16> */
.L_x_16617:
[----:B------:R-:W-:Y:S05]  /*14300*/  BSYNC B2 ;  /* 0x0000000000027941 */ /* 0x000fea0003800000 */
.L_x_16616:
        /* <DEDUP_REMOVED lines=44> */
.L_x_16615:
[----:B------:R-:W-:Y:S05]  /*145d0*/  BSYNC B1 ;  /* 0x0000000000017941 */ /* 0x000fea0003800000 */
.L_x_16614:
        /* <DEDUP_REMOVED lines=14> */
.L_x_16618:
        /* <DEDUP_REMOVED lines=12> */
.L_x_16621:
[----:B------:R-:W-:Y:S02]  /*14780*/  IMAD.MOV.U32 R91, RZ, RZ, R194 ;  /* 0x000000ffff5b7224 */ /* 0x000fe400078e00c2 */
.L_x_16622:
[----:B------:R-:W-:Y:S05]  /*14790*/  BSYNC B1 ;  /* 0x0000000000017941 */ /* 0x000fea0003800000 */
.L_x_16620:
        /* <DEDUP_REMOVED lines=16> */
.L_x_16626:
[----:B------:R-:W-:Y:S05]  /*148a0*/  BSYNC B2 ;  /* 0x0000000000027941 */ /* 0x000fea0003800000 */
.L_x_16625:
        /* <DEDUP_REMOVED lines=44> */
.L_x_16624:
[----:B------:R-:W-:Y:S05]  /*14b70*/  BSYNC B1 ;  /* 0x0000000000017941 */ /* 0x000fea0003800000 */
.L_x_16623:
        /* <DEDUP_REMOVED lines=9> */
.L_x_16619:
        /* <DEDUP_REMOVED lines=12> */
.L_x_16628:
[----:B------:R-:W-:Y:S02]  /*14cd0*/  IMAD.MOV.U32 R92, RZ, RZ, R194 ;  /* 0x000000ffff5c7224 */ /* 0x000fe400078e00c2 */
.L_x_16629:
[----:B------:R-:W-:Y:S05]  /*14ce0*/  BSYNC B1 ;  /* 0x0000000000017941 */ /* 0x000fea0003800000 */
.L_x_16627:
        /* <DEDUP_REMOVED lines=16> */
.L_x_16633:
[----:B------:R-:W-:Y:S05]  /*14df0*/  BSYNC B2 ;  /* 0x0000000000027941 */ /* 0x000fea0003800000 */
.L_x_16632:
        /* <DEDUP_REMOVED lines=44> */
.L_x_16631:
[----:B------:R-:W-:Y:S05]  /*150c0*/  BSYNC B1 ;  /* 0x0000000000017941 */ /* 0x000fea0003800000 */
.L_x_16630:
        /* <DEDUP_REMOVED lines=14> */
.L_x_16634:
        /* <DEDUP_REMOVED lines=12> */
.L_x_16637:
[----:B------:R-:W-:Y:S02]  /*15270*/  IMAD.MOV.U32 R102, RZ, RZ, R194 ;  /* 0x000000ffff667224 */ /* 0x000fe400078e00c2 */
.L_x_16638:
[----:B------:R-:W-:Y:S05]  /*15280*/  BSYNC B1 ;  /* 0x0000000000017941 */ /* 0x000fea0003800000 */
.L_x_16636:
        /* <DEDUP_REMOVED lines=16> */
.L_x_16642:
[----:B------:R-:W-:Y:S05]  /*15390*/  BSYNC B2 ;  /* 0x0000000000027941 */ /* 0x000fea0003800000 */
.L_x_16641:
        /* <DEDUP_REMOVED lines=44> */
.L_x_16640:
[----:B------:R-:W-:Y:S05]  /*15660*/  BSYNC B1 ;  /* 0x0000000000017941 */ /* 0x000fea0003800000 */
.L_x_16639:
        /* <DEDUP_REMOVED lines=9> */
.L_x_16635:
        /* <DEDUP_REMOVED lines=12> */
.L_x_16644:
[----:B------:R-:W-:Y:S02]  /*157c0*/  IMAD.MOV.U32 R102, RZ, RZ, R194 ;  /* 0x000000ffff667224 */ /* 0x000fe400078e00c2 */
.L_x_16645:
[----:B------:R-:W-:Y:S05]  /*157d0*/  BSYNC B1 ;  /* 0x0000000000017941 */ /* 0x000fea0003800000 */
.L_x_16643:
        /* <DEDUP_REMOVED lines=16> */
.L_x_16649:
[----:B------:R-:W-:Y:S05]  /*158e0*/  BSYNC B2 ;  /* 0x0000000000027941 */ /* 0x000fea0003800000 */
.L_x_16648:
        /* <DEDUP_REMOVED lines=44> */
.L_x_16647:
[----:B------:R-:W-:Y:S05]  /*15bb0*/  BSYNC B1 ;  /* 0x0000000000017941 */ /* 0x000fea0003800000 */
.L_x_16646:
        /* <DEDUP_REMOVED lines=12> */
.L_x_16650:
        /* <DEDUP_REMOVED lines=12> */
.L_x_16653:
[----:B------:R-:W-:Y:S02]  /*15d40*/  MOV R93, R194 ;  /* 0x000000c2005d7202 */ /* 0x000fe40000000f00 */
.L_x_16654:
[----:B------:R-:W-:Y:S05]  /*15d50*/  BSYNC B1 ;  /* 0x0000000000017941 */ /* 0x000fea0003800000 */
.L_x_16652:
        /* <DEDUP_REMOVED lines=16> */
.L_x_16658:
[----:B------:R-:W-:Y:S05]  /*15e60*/  BSYNC B2 ;  /* 0x0000000000027941 */ /* 0x000fea0003800000 */
.L_x_16657:
        /* <DEDUP_REMOVED lines=44> */
.L_x_16656:
[----:B------:R-:W-:Y:S05]  /*16130*/  BSYNC B1 ;  /* 0x0000000000017941 */ /* 0x000fea0003800000 */
.L_x_16655:
        /* <DEDUP_REMOVED lines=9> */
.L_x_16651:
        /* <DEDUP_REMOVED lines=12> */
.L_x_16660:
[----:B------:R-:W-:Y:S02]  /*16290*/  IMAD.MOV.U32 R208, RZ, RZ, R194 ;  /* 0x000000ffffd07224 */ /* 0x000fe400078e00c2 */
.L_x_16661:
[----:B------:R-:W-:Y:S05]  /*162a0*/  BSYNC B1 ;  /* 0x0000000000017941 */ /* 0x000fea0003800000 */
.L_x_16659:
        /* <DEDUP_REMOVED lines=16> */
.L_x_16665:
[----:B------:R-:W-:Y:S05]  /*163b0*/  BSYNC B2 ;  /* 0x0000000000027941 */ /* 0x000fea0003800000 */
.L_x_16664:
        /* <DEDUP_REMOVED lines=44> */
.L_x_16663:
[----:B------:R-:W-:Y:S05]  /*16680*/  BSYNC B1 ;  /* 0x0000000000017941 */ /* 0x000fea0003800000 */
.L_x_16662:
        /* <DEDUP_REMOVED lines=12> */
.L_x_16666:
        /* <DEDUP_REMOVED lines=12> */
.L_x_16669:
[----:B------:R-:W-:Y:S02]  /*16810*/  IMAD.MOV.U32 R94, RZ, RZ, R194 ;  /* 0x000000ffff5e7224 */ /* 0x000fe400078e00c2 */
.L_x_16670:
[----:B------:R-:W-:Y:S05]  /*16820*/  BSYNC B1 ;  /* 0x0000000000017941 */ /* 0x000fea0003800000 */
.L_x_16668:
        /* <DEDUP_REMOVED lines=16> */
.L_x_16674:
[----:B------:R-:W-:Y:S05]  /*16930*/  BSYNC B2 ;  /* 0x0000000000027941 */ /* 0x000fea0003800000 */
.L_x_16673:
        /* <DEDUP_REMOVED lines=44> */
.L_x_16672:
[----:B------:R-:W-:Y:S05]  /*16c00*/  BSYNC B1 ;  /* 0x0000000000017941 */ /* 0x000fea0003800000 */
.L_x_16671:
        /* <DEDUP_REMOVED lines=9> */
.L_x_16667:
        /* <DEDUP_REMOVED lines=12> */
.L_x_16676:
[----:B------:R-:W-:Y:S02]  /*16d60*/  MOV R208, R194 ;  /* 0x000000c200d07202 */ /* 0x000fe40000000f00 */
.L_x_16677:
[----:B------:R-:W-:Y:S05]  /*16d70*/  BSYNC B1 ;  /* 0x0000000000017941 */ /* 0x000fea0003800000 */
.L_x_16675:
        /* <DEDUP_REMOVED lines=16> */
.L_x_16681:
[----:B------:R-:W-:Y:S05]  /*16e80*/  BSYNC B2 ;  /* 0x0000000000027941 */ /* 0x000fea0003800000 */
.L_x_16680:
        /* <DEDUP_REMOVED lines=44> */
.L_x_16679:
[----:B------:R-:W-:Y:S05]  /*17150*/  BSYNC B1 ;  /* 0x0000000000017941 */ /* 0x000fea0003800000 */
.L_x_16678:
        /* <DEDUP_REMOVED lines=12> */
.L_x_16682:
        /* <DEDUP_REMOVED lines=12> */
.L_x_16685:
[----:B------:R-:W-:Y:S02]  /*172e0*/  IMAD.MOV.U32 R208, RZ, RZ, R194 ;  /* 0x000000ffffd07224 */ /* 0x000fe400078e00c2 */
.L_x_16686:
[----:B------:R-:W-:Y:S05]  /*172f0*/  BSYNC B1 ;  /* 0x0000000000017941 */ /* 0x000fea0003800000 */
.L_x_16684:
        /* <DEDUP_REMOVED lines=16> */
.L_x_16690:
[----:B------:R-:W-:Y:S05]  /*17400*/  BSYNC B2 ;  /* 0x0000000000027941 */ /* 0x000fea0003800000 */
.L_x_16689:
        /* <DEDUP_REMOVED lines=44> */
.L_x_16688:
[----:B------:R-:W-:Y:S05]  /*176d0*/  BSYNC B1 ;  /* 0x0000000000017941 */ /* 0x000fea0003800000 */
.L_x_16687:
        /* <DEDUP_REMOVED lines=9> */
.L_x_16683:
        /* <DEDUP_REMOVED lines=12> */
.L_x_16692:
[----:B------:R-:W-:Y:S02]  /*17830*/  IMAD.MOV.U32 R208, RZ, RZ, R194 ;  /* 0x000000ffffd07224 */ /* 0x000fe400078e00c2 */
.L_x_16693:
[----:B------:R-:W-:Y:S05]  /*17840*/  BSYNC B1 ;  /* 0x0000000000017941 */ /* 0x000fea0003800000 */
.L_x_16691:
        /* <DEDUP_REMOVED lines=16> */
.L_x_16697:
[----:B------:R-:W-:Y:S05]  /*17950*/  BSYNC B2 ;  /* 0x0000000000027941 */ /* 0x000fea0003800000 */
.L_x_16696:
        /* <DEDUP_REMOVED lines=44> */
.L_x_16695:
[----:B------:R-:W-:Y:S05]  /*17c20*/  BSYNC B1 ;  /* 0x0000000000017941 */ /* 0x000fea0003800000 */
.L_x_16694:
        /* <DEDUP_REMOVED lines=12> */
.L_x_16698:
        /* <DEDUP_REMOVED lines=12> */
.L_x_16701:
[----:B------:R-:W-:Y:S02]  /*17db0*/  IMAD.MOV.U32 R208, RZ, RZ, R194 ;  /* 0x000000ffffd07224 */ /* 0x000fe400078e00c2 */
.L_x_16702:
[----:B------:R-:W-:Y:S05]  /*17dc0*/  BSYNC B1 ;  /* 0x0000000000017941 */ /* 0x000fea0003800000 */
.L_x_16700:
        /* <DEDUP_REMOVED lines=16> */
.L_x_16706:
[----:B------:R-:W-:Y:S05]  /*17ed0*/  BSYNC B2 ;  /* 0x0000000000027941 */ /* 0x000fea0003800000 */
.L_x_16705:
        /* <DEDUP_REMOVED lines=44> */
.L_x_16704:
[----:B------:R-:W-:Y:S05]  /*181a0*/  BSYNC B1 ;  /* 0x0000000000017941 */ /* 0x000fea0003800000 */
.L_x_16703:
        /* <DEDUP_REMOVED lines=9> */
.L_x_16699:
        /* <DEDUP_REMOVED lines=51> */
.L_x_16578:
[----:B------:R-:W-:Y:S05]  /*18570*/  BSYNC B0 ;  /* 0x0000000000007941 */ /* 0x000fea0003800000 */
.L_x_16577:
        /* <DEDUP_REMOVED lines=43> */
.L_x_16719:
        /* <DEDUP_REMOVED lines=86> */
.L_x_16720:
        /* <DEDUP_REMOVED lines=107> */
[----:B------:R-:W-:-:S03]  /*19440*/  IMAD.MOV.U32 R212, RZ, RZ, 0x10 ;  /* 0x00000010ffd47424 */ /* 0x000fc600078e00ff */
[----:B------:R-:W-:Y:S01]  /*19450*/  F2FP.PACK_AB R103, R215, R214 ;  /* 0x000000d6d767723e */ /* 0x000fe200000000ff */
[----:B------:R-:W-:-:S04]  /*19460*/  IMAD.WIDE.U32 R208, R207, R212, c[0x0][0x208] ;  /* 0x00008200cfd07625 */ /* 0x000fc800078e00d4 */
[C---:B------:R-:W-:Y:S01]  /*19470*/  IMAD.WIDE.U32 R152, R207.reuse, R212, c[0x0][0x210] ;  /* 0x00008400cf987625 */ /* 0x040fe200078e00d4 */
[----:B------:R0:W-:Y:S01]  /*19480*/  STG.E.128 [R208.64], R96 ;  /* 0x00000060d0007986 */ /* 0x0001e2000c101d06 */
[----:B------:R-:W-:-:S03]  /*19490*/  IADD3 R207, R207, 0x80, RZ ;  /* 0x00000080cfcf7810 */ /* 0x000fc60007ffe0ff */
[----:B------:R0:W-:Y:S04]  /*194a0*/  STG.E.128 [R152.64], R100 ;  /* 0x0000006498007986 */ /* 0x0001e8000c101d06 */
.L_x_16710:
[----:B------:R-:W-:Y:S05]  /*194b0*/  BSYNC B0 ;  /* 0x0000000000007941 */ /* 0x000fea0003800000 */
.L_x_16709:
        /* <DEDUP_REMOVED lines=49> */
.L_x_16712:
[----:B------:R-:W-:Y:S05]  /*197d0*/  BSYNC B0 ;  /* 0x0000000000007941 */ /* 0x000fea0003800000 */
.L_x_16711:
        /* <DEDUP_REMOVED lines=49> */
.L_x_16714:
[----:B------:R-:W-:Y:S05]  /*19af0*/  BSYNC B0 ;  /* 0x0000000000007941 */ /* 0x000fea0003800000 */
.L_x_16713:
        /* <DEDUP_REMOVED lines=48> */
.L_x_16716:
[----:B------:R-:W-:Y:S05]  /*19e00*/  BSYNC B0 ;  /* 0x0000000000007941 */ /* 0x000fea0003800000 */
.L_x_16715:
[----:B------:R-:W-:Y:S02]  /*19e10*/  IADD3 R42, R42, c[0x0][0x160], RZ ;  /* 0x000058002a2a7a10 */ /* 0x000fe40007ffe0ff */
[----:B------:R-:W-:-:S02]  /*19e20*/  LOP3.LUT P1, RZ, R197, 0xff, RZ, 0xc0, !PT ;  /* 0x000000ffc5ff7812 */ /* 0x000fc4000782c0ff */
[----:B------:R-:W-:Y:S02]  /*19e30*/  ISETP.GE.AND P0, PT, R42, c[0x0][0x164], PT ;  /* 0x000059002a007a0c */ /* 0x000fe40003f06270 */
[----:B------:R-:W-:-:S11]  /*19e40*/  SEL R197, RZ, 0x1, P1 ;  /* 0x00000001ffc57807 */ /* 0x000fd60000800000 */
[----:B01----:R-:W-:Y:S01]  /*19e50*/  @P0 CALL.REL.NOINC `(.L_x_16717) ;  /* 0x0000001000000944 */ /* 0x003fe20003c00000 */
[----:B------:R-:W-:Y:S05]  /*19e60*/  BRA `(.L_x_16718) ;  /* 0xfffe780000007947 */ /* 0x000fea000383ffff */
.L_x_16717:
[----:B------:R-:W-:Y:S05]  /*19e70*/  EXIT ;  /* 0x000000000000794d */ /* 0x000fea0003800000 */
.L_x_16707:
[----:B------:R-:W-:Y:S01]  /*19e80*/  IMAD.MOV.U32 R152, RZ, RZ, 0x1 ;  /* 0x00000001ff987424 */ /* 0x000fe200078e00ff */
[----:B------:R-:W-:Y:S01]  /*19e90*/  MOV R98, 0x19ed0 ;  /* 0x00019ed000627802 */ /* 0x000fe20000000f00 */
[----:B------:R-:W-:Y:S02]  /*19ea0*/  IMAD.MOV.U32 R101, RZ, RZ, 0x1f ;  /* 0x0000001fff657424 */ /* 0x000fe400078e00ff */
[----:B------:R-:W-:Y:S02]  /*19eb0*/  IMAD.MOV.U32 R102, RZ, RZ, -0x1 ;  /* 0xffffffffff667424 */ /* 0x000fe400078e00ff */
[----:B------:R-:W-:Y:S05]  /*19ec0*/  CALL.REL.NOINC `($__internal_52_$__cuda_sm70_shflsync_bfly_p) ;  /* 0x000007c000007944 */ /* 0x000fea0003c00000 */
[----:B-1----:R-:W-:Y:S01]  /*19ed0*/  IMAD.MOV.U32 R96, RZ, RZ, R152 ;  /* 0x000000ffff607224 */ /* 0x002fe200078e0098 */
[----:B0-----:R-:W-:Y:S05]  /*19ee0*/  BRA `(.L_x_16719) ;  /* 0xffffe94000007947 */ /* 0x001fea000383ffff */
.L_x_16708:
[----:B------:R-:W-:Y:S01]  /*19ef0*/  IMAD.MOV.U32 R152, RZ, RZ, 0x2 ;  /* 0x00000002ff987424 */ /* 0x000fe200078e00ff */
[----:B------:R-:W-:Y:S01]  /*19f00*/  MOV R102, 0xffffffff ;  /* 0xffffffff00667802 */ /* 0x000fe20000000f00 */
[----:B------:R-:W-:Y:S01]  /*19f10*/  IMAD.MOV.U32 R101, RZ, RZ, 0x1f ;  /* 0x0000001fff657424 */ /* 0x000fe200078e00ff */
[----:B------:R-:W-:Y:S02]  /*19f20*/  MOV R98, 0x19f40 ;  /* 0x00019f4000627802 */ /* 0x000fe40000000f00 */
[----:B------:R-:W-:Y:S05]  /*19f30*/  CALL.REL.NOINC `($__internal_52_$__cuda_sm70_shflsync_bfly_p) ;  /* 0x0000075000007944 */ /* 0x000fea0003c00000 */
[----:B01----:R-:W-:Y:S01]  /*19f40*/  FADD.FTZ R97, R97, R152 ;  /* 0x0000009861617221 */ /* 0x003fe20000010000 */
[----:B------:R-:W-:Y:S01]  /*19f50*/  MOV R98, 0x19fa0 ;  /* 0x00019fa000627802 */ /* 0x000fe20000000f00 */
[----:B------:R-:W-:-:S02]  /*19f60*/  IMAD.MOV.U32 R152, RZ, RZ, 0x4 ;  /* 0x00000004ff987424 */ /* 0x000fc400078e00ff */
[----:B------:R-:W-:Y:S02]  /*19f70*/  IMAD.MOV.U32 R101, RZ, RZ, 0x1f ;  /* 0x0000001fff657424 */ /* 0x000fe400078e00ff */
[----:B------:R-:W-:Y:S02]  /*19f80*/  IMAD.MOV.U32 R102, RZ, RZ, -0x1 ;  /* 0xffffffffff667424 */ /* 0x000fe400078e00ff */
[----:B------:R-:W-:Y:S05]  /*19f90*/  CALL.REL.NOINC `($__internal_52_$__cuda_sm70_shflsync_bfly_p) ;  /* 0x000006f000007944 */ /* 0x000fea0003c00000 */
[----:B01----:R-:W-:Y:S01]  /*19fa0*/  FADD.FTZ R97, R97, R152 ;  /* 0x0000009861617221 */ /* 0x003fe20000010000 */
[----:B------:R-:W-:Y:S01]  /*19fb0*/  MOV R98, 0x1a000 ;  /* 0x0001a00000627802 */ /* 0x000fe20000000f00 */
[----:B------:R-:W-:Y:S02]  /*19fc0*/  IMAD.MOV.U32 R152, RZ, RZ, 0x8 ;  /* 0x00000008ff987424 */ /* 0x000fe400078e00ff */
[----:B------:R-:W-:Y:S02]  /*19fd0*/  IMAD.MOV.U32 R101, RZ, RZ, 0x1f ;  /* 0x0000001fff657424 */ /* 0x000fe400078e00ff */
[----:B------:R-:W-:Y:S02]  /*19fe0*/  IMAD.MOV.U32 R102, RZ, RZ, -0x1 ;  /* 0xffffffffff667424 */ /* 0x000fe400078e00ff */
[----:B------:R-:W-:Y:S05]  /*19ff0*/  CALL.REL.NOINC `($__internal_52_$__cuda_sm70_shflsync_bfly_p) ;  /* 0x0000069000007944 */ /* 0x000fea0003c00000 */
[----:B01----:R-:W-:Y:S01]  /*1a000*/  FADD.FTZ R97, R97, R152 ;  /* 0x0000009861617221 */ /* 0x003fe20000010000 */
[----:B------:R-:W-:Y:S01]  /*1a010*/  HFMA2.MMA R152, -RZ, RZ, 0, 9.5367431640625e-07 ;  /* 0x00000010ff987435 */ /* 0x000fe200000001ff */
[----:B------:R-:W-:Y:S01]  /*1a020*/  IMAD.MOV.U32 R101, RZ, RZ, 0x1f ;  /* 0x0000001fff657424 */ /* 0x000fe200078e00ff */
[----:B------:R-:W-:Y:S01]  /*1a030*/  MOV R98, 0x1a060 ;  /* 0x0001a06000627802 */ /* 0x000fe20000000f00 */
[----:B------:R-:W-:-:S03]  /*1a040*/  IMAD.MOV.U32 R102, RZ, RZ, -0x1 ;  /* 0xffffffffff667424 */ /* 0x000fc600078e00ff */
[----:B------:R-:W-:Y:S05]  /*1a050*/  CALL.REL.NOINC `($__internal_52_$__cuda_sm70_shflsync_bfly_p) ;  /* 0x0000063000007944 */ /* 0x000fea0003c00000 */
[----:B-1----:R-:W-:Y:S01]  /*1a060*/  FADD.FTZ R96, R97, R152 ;  /* 0x0000009861607221 */ /* 0x002fe20000010000 */
[----:B------:R-:W-:Y:S01]  /*1a070*/  LOP3.LUT P3, RZ, R48, 0x20, RZ, 0xc0, !PT ;  /* 0x0000002030ff7812 */ /* 0x000fe2000786c0ff */
[----:B------:R-:W-:-:S02]  /*1a080*/  IMAD.MOV.U32 R152, RZ, RZ, 0x1 ;  /* 0x00000001ff987424 */ /* 0x000fc400078e00ff */
        /* <DEDUP_REMOVED lines=69> */
[----:B------:R-:W-:Y:S05]  /*1a4e0*/  CALL.REL.NOINC `($__internal_52_$__cuda_sm70_shflsync_bfly_p) ;  /* 0x000001a000007944 */ /* 0x000fea0003c00000 */
[----:B01----:R-:W-:Y:S01]  /*1a4f0*/  FADD.FTZ R97, R97, R152 ;  /* 0x0000009861617221 */ /* 0x003fe20000010000 */
[----:B------:R-:W-:Y:S01]  /*1a500*/  MOV R101, 0x1f ;  /* 0x0000001f00657802 */ /* 0x000fe20000000f00 */
[----:B------:R-:W-:Y:S01]  /*1a510*/  IMAD.MOV.U32 R152, RZ, RZ, 0x2 ;  /* 0x00000002ff987424 */ /* 0x000fe200078e00ff */
[----:B------:R-:W-:Y:S01]  /*1a520*/  MOV R98, 0x1a550 ;  /* 0x0001a55000627802 */ /* 0x000fe20000000f00 */
[----:B------:R-:W-:Y:S02]  /*1a530*/  IMAD.MOV.U32 R102, RZ, RZ, -0x1 ;  /* 0xffffffffff667424 */ /* 0x000fe400078e00ff */
        /* <DEDUP_REMOVED lines=9> */
[----:B------:R-:W-:Y:S01]  /*1a5d0*/  IMAD.MOV.U32 R152, RZ, RZ, 0x8 ;  /* 0x00000008ff987424 */ /* 0x000fe200078e00ff */
[----:B------:R-:W-:Y:S01]  /*1a5e0*/  MOV R98, 0x1a610 ;  /* 0x0001a61000627802 */ /* 0x000fe20000000f00 */
[----:B------:R-:W-:Y:S02]  /*1a5f0*/  IMAD.MOV.U32 R101, RZ, RZ, 0x1f ;  /* 0x0000001fff657424 */ /* 0x000fe400078e00ff */
[----:B------:R-:W-:Y:S05]  /*1a600*/  CALL.REL.NOINC `($__internal_52_$__cuda_sm70_shflsync_bfly_p) ;  /* 0x0000008000007944 */ /* 0x000fea0003c00000 */
[----:B-1----:R-:W-:Y:S01]  /*1a610*/  FADD.FTZ R103, R97, R152 ;  /* 0x0000009861677221 */ /* 0x002fe20000010000 */
[----:B------:R-:W-:Y:S01]  /*1a620*/  MOV R98, 0x1a680 ;  /* 0x0001a68000627802 */ /* 0x000fe20000000f00 */
[----:B------:R-:W-:Y:S02]  /*1a630*/  IMAD.MOV.U32 R152, RZ, RZ, 0x10 ;  /* 0x00000010ff987424 */ /* 0x000fe400078e00ff */
[----:B0-----:R-:W-:-:S02]  /*1a640*/  IMAD.MOV.U32 R101, RZ, RZ, 0x1f ;  /* 0x0000001fff657424 */ /* 0x001fc400078e00ff */
[----:B------:R-:W-:Y:S02]  /*1a650*/  IMAD.MOV.U32 R102, RZ, RZ, -0x1 ;  /* 0xffffffffff667424 */ /* 0x000fe400078e00ff */
[----:B------:R-:W-:Y:S02]  /*1a660*/  IMAD.MOV.U32 R97, RZ, RZ, R103 ;  /* 0x000000ffff617224 */ /* 0x000fe400078e0067 */
[----:B------:R-:W-:Y:S05]  /*1a670*/  CALL.REL.NOINC `($__internal_52_$__cuda_sm70_shflsync_bfly_p) ;  /* 0x0000001000007944 */ /* 0x000fea0003c00000 */
[----:B01----:R-:W-:Y:S05]  /*1a680*/  BRA `(.L_x_16720) ;  /* 0xffffe70000007947 */ /* 0x003fea000383ffff */
        .weak           $__internal_52_$__cuda_sm70_shflsync_bfly_p
        .type           $__internal_52_$__cuda_sm70_shflsync_bfly_p,@function
        .size           $__internal_52_$__cuda_sm70_shflsync_bfly_p,(.L_x_26512 - $__internal_52_$__cuda_sm70_shflsync_bfly_p)
$__internal_52_$__cuda_sm70_shflsync_bfly_p:
[----:B------:R-:W-:Y:S01]  /*1a690*/  IMAD.MOV.U32 R99, RZ, RZ, 0x0 ;  /* 0x00000000ff637424 */ /* 0x000fe200078e00ff */
[----:B------:R-:W-:Y:S04]  /*1a6a0*/  WARPSYNC R102 ;  /* 0x0000006600007348 */ /* 0x000fe80003800000 */
[----:B------:R0:W1:Y:S01]  /*1a6b0*/  SHFL.BFLY PT, R152, R97, R152, R101 ;  /* 0x0c00009861987389 */ /* 0x00006200000e0065 */
[----:B------:R-:W-:Y:S05]  /*1a6c0*/  RET.REL.NODEC R98 `(_ZN10layer_norm31ln_parallel_residual_fwd_kernelINS_13Kernel_traitsI6__halfS2_fS2_fjLj4096ELj1ELj1ELj4ELj16ENS_18Kernel_traits_baseILj4096ES2_S2_fS2_fjLj128EEEEELb1ELb0ELb0EEEvNS_9FwdParamsE) ;  /* 0xfffe593062007950 */ /* 0x000fea0003c3ffff */
.L_x_16721:
        /* <DEDUP_REMOVED lines=11> */
.L_x_26512:


//--------------------- .text._ZN10layer_norm31ln_parallel_residual_fwd_kernelINS_13Kernel_traitsI6__halfS2_fS2_fjLj4096ELj1ELj1ELj4ELj16ENS_18Kernel_traits_baseILj4096ES2_S2_fS2_fjLj128EEEEELb1ELb0ELb1EEEvNS_9FwdParamsE --------------------------
	.section	.text._ZN10layer_norm31ln_parallel_residual_fwd_kernelINS_13Kernel_traitsI6__halfS2_fS2_fjLj4096ELj1ELj1ELj4ELj16ENS_18Kernel_traits_baseILj4096ES2_S2_fS2_fjLj128EEEEELb1ELb0ELb1EEEvNS_9FwdParamsE,"ax",@progbits
	.sectioninfo	@"SHI_REGISTERS=222"
	.align	128
        .global         _ZN10layer_norm31ln_parallel_residual_fwd_kernelINS_13Kernel_traitsI6__halfS2_fS2_fjLj4096ELj1ELj1ELj4ELj16ENS_18Kernel_traits_baseILj4096ES2_S2_fS2_fjLj128EEEEELb1ELb0ELb1EEEvNS_9FwdParamsE
        .type           _ZN10layer_norm31ln_parallel_residual_fwd_kernelINS_13Kernel_traitsI6__halfS2_fS2_fjLj4096ELj1ELj1ELj4ELj16ENS_18Kernel_traits_baseILj4096ES2_S2_fS2_fjLj128EEEEELb1ELb0ELb1EEEvNS_9FwdParamsE,@function
        .size           _ZN10layer_norm31ln_parallel_residual_fwd_kernelINS_13Kernel_traitsI6__halfS2_fS2_fjLj4096ELj1ELj1ELj4ELj16ENS_18Kernel_traits_baseILj4096ES2_S2_fS2_fjLj128EEEEELb1ELb0ELb1EEEvNS_9FwdParamsE,(.L_x_26513 - _ZN10layer_norm31ln_parallel_residual_fwd_kernelINS_13Kernel_traitsI6__halfS2_fS2_fjLj4096ELj1ELj1ELj4ELj16ENS_18Kernel_traits_baseILj4096ES2_S2_fS2_fjLj128EEEEELb1ELb0ELb1EEEvNS_9FwdParamsE)
        .other          _ZN10layer_norm31ln_parallel_residual_fwd_kernelINS_13Kernel_traitsI6__halfS2_fS2_fjLj4096ELj1ELj1ELj4ELj16ENS_18Kernel_traits_baseILj4096ES2_S2_fS2_fjLj128EEEEELb1ELb0ELb1EEEvNS_9FwdParamsE,@"STO_CUDA_ENTRY STV_DEFAULT"
_ZN10layer_norm31ln_parallel_residual_fwd_kernelINS_13Kernel_traitsI6__halfS2_fS2_fjLj4096ELj1ELj1ELj4ELj16ENS_18Kernel_traits_baseILj4096ES2_S2_fS2_fjLj128EEEEELb1ELb0ELb1EEEvNS_9FwdParamsE:
.text._ZN10layer_norm31ln_parallel_residual_fwd_kernelINS_13Kernel_traitsI6__halfS2_fS2_fjLj4096ELj1ELj1ELj4ELj16ENS_18Kernel_traits_baseILj4096ES2_S2_fS2_fjLj128EEEEELb1ELb0ELb1EEEvNS_9FwdParamsE:
        /* <DEDUP_REMOVED lines=10> */
[----:B------:R-:W-:Y:S01]  /*00a0*/  MOV R132, c[0x0][0x230] ;  /* 0x00008c0000847a02 */ /* 0x000fe20000000f00 */
[----:B------:R-:W-:Y:S01]  /*00b0*/  IMAD.MOV.U32 R133, RZ, RZ, c[0x0][0x234] ;  /* 0x00008d00ff857624 */ /* 0x000fe200078e00ff */
[----:B------:R-:W-:Y:S01]  /*00c0*/  ISETP.NE.AND.EX P0, PT, RZ, c[0x0][0x21c], PT, P0 ;  /* 0x00008700ff007a0c */ /* 0x000fe20003f05300 */
[----:B------:R-:W-:-:S04]  /*00d0*/  ULDC.64 UR4, c[0x0][0x118] ;  /* 0x0000460000047ab9 */ /* 0x000fc80000000a00 */
[----:B------:R-:W-:Y:S01]  /*00e0*/  @P2 IMAD.MOV.U32 R4, RZ, RZ, R192 ;  /* 0x000000ffff042224 */ /* 0x000fe200078e00c0 */
[----:B------:R-:W5:Y:S01]  /*00f0*/  @P2 LDG.E.64 R132, [R132.64] ;  /* 0x0000000484842981 */ /* 0x000f62000c1e1b00 */
[----:B------:R-:W-:Y:S01]  /*0100*/  @P2 IMAD.MOV.U32 R5, RZ, RZ, R193 ;  /* 0x000000ffff052224 */ /* 0x000fe200078e00c1 */
[----:B0-----:R-:W-:-:S04]  /*0110*/  LOP3.LUT R126, R170, 0x7f, RZ, 0xc0, !PT ;  /* 0x0000007faa7e7812 */ /* 0x001fc800078ec0ff */
[----:B------:R0:W5:Y:S01]  /*0120*/  @P2 LDG.E.64 R24, [R4.64] ;  /* 0x0000000404182981 */ /* 0x000162000c1e1b00 */
        /* <DEDUP_REMOVED lines=21> */
[----:B------:R-:W-:Y:S02]  /*0280*/  IMAD.WIDE.U32 R2, R126, R23, c[0x0][0x1b0] ;  /* 0x00006c007e027625 */ /* 0x000fe400078e0017 */
[----:B------:R-:W-:Y:S01]  /*0290*/  @P2 IADD3.X R193, RZ, R25, RZ, P3, !PT ;  /* 0x00000019ffc12210 */ /* 0x000fe20001ffe4ff */
[----:B------:R0:W5:Y:S01]  /*02a0*/  LDG.E.128 R108, [R16.64+0x800] ;  /* 0x00080004106c7981 */ /* 0x000162000c1e1d00 */
[----:B------:R-:W-:Y:S02]  /*02b0*/  IMAD R170, R21, c[0x0][0x0], R170 ;  /* 0x0000000015aa7a24 */ /* 0x000fe400078e02aa */
[--C-:B------:R-:W-:Y:S01]  /*02c0*/  SHF.R.U64 R171, R192, 0x2, R193.reuse ;  /* 0x00000002c0ab7819 */ /* 0x100fe200000012c1 */
[----:B------:R0:W5:Y:S01]  /*02d0*/  LDG.E.128 R104, [R16.64+0x1000] ;  /* 0x0010000410687981 */ /* 0x000162000c1e1d00 */
[----:B------:R-:W-:Y:S01]  /*02e0*/  IMAD.WIDE.U32 R18, R170, -0x326172a9, RZ ;  /* 0xcd9e8d57aa127825 */ /* 0x000fe200078e00ff */
[----:B------:R-:W-:-:S02]  /*02f0*/  SHF.R.U32.HI R173, RZ, 0x2, R193 ;  /* 0x00000002ffad7819 */ /* 0x000fc400000116c1 */
[----:B------:R0:W5:Y:S02]  /*0300*/  LDG.E.128 R100, [R16.64+0x1800] ;  /* 0x0018000410647981 */ /* 0x000164000c1e1d00 */
[----:B------:R-:W-:Y:S02]  /*0310*/  LOP3.LUT R0, R19, R173, R132, 0x96, !PT ;  /* 0x000000ad13007212 */ /* 0x000fe400078e9684 */
[----:B------:R1:W5:Y:S01]  /*0320*/  LDG.E.128 R96, [R2.64] ;  /* 0x0000000402607981 */ /* 0x000362000c1e1d00 */
[----:B------:R-:W-:-:S03]  /*0330*/  IADD3 R125, R133, -0x4498517b, RZ ;  /* 0xbb67ae85857d7810 */ /* 0x000fc60007ffe0ff */
[----:B------:R1:W5:Y:S01]  /*0340*/  LDG.E.128 R92, [R2.64+0x800] ;  /* 0x00080004025c7981 */ /* 0x000362000c1e1d00 */
[----:B0-----:R-:W-:-:S03]  /*0350*/  IMAD.WIDE.U32 R16, R171, -0x2daee0ad, RZ ;  /* 0xd2511f53ab107825 */ /* 0x001fc600078e00ff */
[----:B------:R1:W5:Y:S02]  /*0360*/  LDG.E.128 R88, [R2.64+0x1000] ;  /* 0x0010000402587981 */ /* 0x000364000c1e1d00 */
[----:B------:R-:W-:Y:S02]  /*0370*/  LOP3.LUT R20, R17, R133, RZ, 0x3c, !PT ;  /* 0x0000008511147212 */ /* 0x000fe400078e3cff */
[----:B------:R1:W5:Y:S01]  /*0380*/  LDG.E.128 R84, [R2.64+0x1800] ;  /* 0x0018000402547981 */ /* 0x000362000c1e1d00 */
[----:B------:R-:W-:Y:S02]  /*0390*/  IADD3 R124, R132, -0x61c88647, RZ ;  /* 0x9e3779b9847c7810 */ /* 0x000fe40007ffe0ff */
[----:B------:R-:W-:-:S04]  /*03a0*/  IMAD.WIDE.U32 R20, R20, -0x326172a9, RZ ;  /* 0xcd9e8d5714147825 */ /* 0x000fc800078e00ff */
[----:B-1----:R-:W-:-:S05]  /*03b0*/  IMAD.WIDE.U32 R2, R0, -0x2daee0ad, RZ ;  /* 0xd2511f5300027825 */ /* 0x002fca00078e00ff */
        /* <DEDUP_REMOVED lines=60> */
[--C-:B------:R-:W-:Y:S01]  /*0780*/  HADD2.F32 R152, -RZ, R44.reuse.H0_H0 ;  /* 0x2000002cff987230 */ /* 0x100fe20000004100 */
[----:B------:R-:W-:Y:S01]  /*0790*/  IMAD.HI.U32 R168, R176, -0x2daee0ad, RZ ;  /* 0xd2511f53b0a87827 */ /* 0x000fe200078e00ff */
[----:B------:R-:W-:-:S02]  /*07a0*/  HADD2.F32 R153, -RZ, R44.H1_H1 ;  /* 0x3000002cff997230 */ /* 0x000fc40000004100 */
[--C-:B------:R-:W-:Y:S01]  /*07b0*/  HADD2.F32 R154, -RZ, R45.reuse.H0_H0 ;  /* 0x2000002dff9a7230 */ /* 0x100fe20000004100 */
[----:B------:R-:W-:Y:S01]  /*07c0*/  IMAD R44, R65, -0x326172a9, RZ ;  /* 0xcd9e8d57412c7824 */ /* 0x000fe200078e02ff */
[----:B------:R-:W-:Y:S01]  /*07d0*/  HADD2.F32 R155, -RZ, R45.H1_H1 ;  /* 0x3000002dff9b7230 */ /* 0x000fe20000004100 */
[----:B------:R-:W-:Y:S01]  /*07e0*/  IMAD R45, R64, -0x2daee0ad, RZ ;  /* 0xd2511f53402d7824 */ /* 0x000fe200078e02ff */
[----:B------:R-:W-:Y:S01]  /*07f0*/  IADD3 R158, R133, -0x695add53, RZ ;  /* 0x96a522ad859e7810 */ /* 0x000fe20007ffe0ff */
[----:B------:R-:W-:Y:S01]  /*0800*/  IMAD.HI.U32 R169, R178, -0x326172a9, RZ ;  /* 0xcd9e8d57b2a97827 */ /* 0x000fe200078e00ff */
[----:B------:R-:W-:Y:S01]  /*0810*/  IADD3 R159, R132, -0x700cb87f, RZ ;  /* 0x8ff34781849f7810 */ /* 0x000fe20007ffe0ff */
        /* <DEDUP_REMOVED lines=12> */
[----:B------:R-:W-:Y:S01]  /*08e0*/  LOP3.LUT R168, R168, R45, R158, 0x96, !PT ;  /* 0x0000002da8a87212 */ /* 0x000fe200078e969e */
[--C-:B------:R-:W-:Y:S01]  /*08f0*/  HADD2.F32 R25, -RZ, R8.reuse.H0_H0 ;  /* 0x20000008ff197230 */ /* 0x100fe20000004100 */
[----:B------:R-:W-:Y:S01]  /*0900*/  LOP3.LUT R169, R169, R44, R159, 0x96, !PT ;  /* 0x0000002ca9a97212 */ /* 0x000fe200078e969f */
[----:B------:R-:W-:Y:S01]  /*0910*/  HADD2.F32 R24, -RZ, R8.H1_H1 ;  /* 0x30000008ff187230 */ /* 0x000fe20000004100 */
[----:B------:R-:W-:Y:S01]  /*0920*/  IMAD.MOV.U32 R174, RZ, RZ, 0x1 ;  /* 0x00000001ffae7424 */ /* 0x000fe200078e00ff */
[--C-:B------:R-:W-:Y:S01]  /*0930*/  HADD2.F32 R23, -RZ, R9.reuse.H0_H0 ;  /* 0x20000009ff177230 */ /* 0x100fe20000004100 */
[----:B------:R-:W-:Y:S01]  /*0940*/  LOP3.LUT R192, R192, 0x3, RZ, 0xc0, !PT ;  /* 0x00000003c0c07812 */ /* 0x000fe200078ec0ff */
        /* <DEDUP_REMOVED lines=48> */
.L_x_17241:
        /* <DEDUP_REMOVED lines=31> */
.L_x_16723:
[----:B------:R-:W-:Y:S02]  /*0e40*/  IMAD.MOV.U32 R56, RZ, RZ, R178 ;  /* 0x000000ffff387224 */ /* 0x000fe400078e00b2 */
.L_x_16724:
[----:B------:R-:W-:Y:S05]  /*0e50*/  BSYNC B0 ;  /* 0x0000000000007941 */ /* 0x000fea0003800000 */
.L_x_16722:
        /* <DEDUP_REMOVED lines=16> */
.L_x_16728:
[----:B------:R-:W-:Y:S05]  /*0f60*/  BSYNC B1 ;  /* 0x0000000000017941 */ /* 0x000fea0003800000 */
.L_x_16727:
        /* <DEDUP_REMOVED lines=44> */
.L_x_16726:
[----:B------:R-:W-:Y:S05]  /*1230*/  BSYNC B0 ;  /* 0x0000000000007941 */ /* 0x000fea0003800000 */
.L_x_16725:
[----:B0-----:R-:W0:Y:S01]  /*1240*/  I2F.U32 R49, R56 ;  /* 0x0000003800317306 */ /* 0x001e220000201000 */
[----:B------:R-:W-:Y:S01]  /*1250*/  IMAD.MOV.U32 R190, RZ, RZ, 0x2f800000 ;  /* 0x2f800000ffbe7424 */ /* 0x000fe200078e00ff */
[----:B------:R-:W-:Y:S01]  /*1260*/  ISETP.NE.U32.AND P1, PT, RZ, c[0x0][0x178], PT ;  /* 0x00005e00ff007a0c */ /* 0x000fe20003f25070 */
[----:B-----5:R-:W-:Y:S01]  /*1270*/  HADD2.F32 R48, -RZ, R44.H0_H0 ;  /* 0x2000002cff307230 */ /* 0x020fe20000004100 */
[----:B------:R-:W-:-:S02]  /*1280*/  LOP3.LUT R177, R177, 0xffffffef, RZ, 0xc0, !PT ;  /* 0xffffffefb1b17812 */ /* 0x000fc400078ec0ff */
        /* <DEDUP_REMOVED lines=12> */
.L_x_16729:
        /* <DEDUP_REMOVED lines=12> */
.L_x_16732:
[----:B------:R-:W-:Y:S02]  /*1410*/  IMAD.MOV.U32 R56, RZ, RZ, R178 ;  /* 0x000000ffff387224 */ /* 0x000fe400078e00b2 */
.L_x_16733:
[----:B------:R-:W-:Y:S05]  /*1420*/  BSYNC B0 ;  /* 0x0000000000007941 */ /* 0x000fea0003800000 */
.L_x_16731:
        /* <DEDUP_REMOVED lines=16> */
.L_x_16737:
[----:B------:R-:W-:Y:S05]  /*1530*/  BSYNC B1 ;  /* 0x0000000000017941 */ /* 0x000fea0003800000 */
.L_x_16736:
        /* <DEDUP_REMOVED lines=43> */
.L_x_16735:
[----:B------:R-:W-:Y:S05]  /*17f0*/  BSYNC B0 ;  /* 0x0000000000007941 */ /* 0x000fea0003800000 */
.L_x_16734:
        /* <DEDUP_REMOVED lines=9> */
.L_x_16730:
        /* <DEDUP_REMOVED lines=12> */
.L_x_16739:
[----:B------:R-:W-:Y:S02]  /*1950*/  MOV R56, R178 ;  /* 0x000000b200387202 */ /* 0x000fe40000000f00 */
.L_x_16740:
[----:B------:R-:W-:Y:S05]  /*1960*/  BSYNC B0 ;  /* 0x0000000000007941 */ /* 0x000fea0003800000 */
.L_x_16738:
        /* <DEDUP_REMOVED lines=16> */
.L_x_16744:
[----:B------:R-:W-:Y:S05]  /*1a70*/  BSYNC B1 ;  /* 0x0000000000017941 */ /* 0x000fea0003800000 */
.L_x_16743:
        /* <DEDUP_REMOVED lines=44> */
.L_x_16742:
[----:B------:R-:W-:Y:S05]  /*1d40*/  BSYNC B0 ;  /* 0x0000000000007941 */ /* 0x000fea0003800000 */
.L_x_16741:
        /* <DEDUP_REMOVED lines=14> */
.L_x_16745:
        /* <DEDUP_REMOVED lines=12> */
.L_x_16748:
[----:B------:R-:W-:Y:S02]  /*1ef0*/  MOV R56, R178 ;  /* 0x000000b200387202 */ /* 0x000fe40000000f00 */
.L_x_16749:
[----:B------:R-:W-:Y:S05]  /*1f00*/  BSYNC B0 ;  /* 0x0000000000007941 */ /* 0x000fea0003800000 */
.L_x_16747:
        /* <DEDUP_REMOVED lines=16> */
.L_x_16753:
[----:B------:R-:W-:Y:S05]  /*2010*/  BSYNC B1 ;  /* 0x0000000000017941 */ /* 0x000fea0003800000 */
.L_x_16752:
        /* <DEDUP_REMOVED lines=44> */
.L_x_16751:
[----:B------:R-:W-:Y:S05]  /*22e0*/  BSYNC B0 ;  /* 0x0000000000007941 */ /* 0x000fea0003800000 */
.L_x_16750:
        /* <DEDUP_REMOVED lines=9> */
.L_x_16746:
        /* <DEDUP_REMOVED lines=12> */
.L_x_16755:
[----:B------:R-:W-:Y:S02]  /*2440*/  IMAD.MOV.U32 R56, RZ, RZ, R178 ;  /* 0x000000ffff387224 */ /* 0x000fe400078e00b2 */
.L_x_16756:
[----:B------:R-:W-:Y:S05]  /*2450*/  BSYNC B0 ;  /* 0x0000000000007941 */ /* 0x000fea0003800000 */
.L_x_16754:
        /* <DEDUP_REMOVED lines=16> */
.L_x_16760:
[----:B------:R-:W-:Y:S05]  /*2560*/  BSYNC B1 ;  /* 0x0000000000017941 */ /* 0x000fea0003800000 */
.L_x_16759:
        /* <DEDUP_REMOVED lines=44> */
.L_x_16758:
[----:B------:R-:W-:Y:S05]  /*2830*/  BSYNC B0 ;  /* 0x0000000000007941 */ /* 0x000fea0003800000 */
.L_x_16757:
        /* <DEDUP_REMOVED lines=14> */
.L_x_16761:
        /* <DEDUP_REMOVED lines=12> */
.L_x_16764:
[----:B------:R-:W-:Y:S02]  /*29e0*/  IMAD.MOV.U32 R56, RZ, RZ, R178 ;  /* 0x000000ffff387224 */ /* 0x000fe400078e00b2 */
.L_x_16765:
[----:B------:R-:W-:Y:S05]  /*29f0*/  BSYNC B0 ;  /* 0x0000000000007941 */ /* 0x000fea0003800000 */
.L_x_16763:
        /* <DEDUP_REMOVED lines=16> */
.L_x_16769:
[----:B------:R-:W-:Y:S05]  /*2b00*/  BSYNC B1 ;  /* 0x0000000000017941 */ /* 0x000fea0003800000 */
.L_x_16768:
        /* <DEDUP_REMOVED lines=44> */
.L_x_16767:
[----:B------:R-:W-:Y:S05]  /*2dd0*/  BSYNC B0 ;  /* 0x0000000000007941 */ /* 0x000fea0003800000 */
.L_x_16766:
        /* <DEDUP_REMOVED lines=9> */
.L_x_16762:
        /* <DEDUP_REMOVED lines=12> */
.L_x_16771:
[----:B------:R-:W-:Y:S02]  /*2f30*/  IMAD.MOV.U32 R56, RZ, RZ, R178 ;  /* 0x000000ffff387224 */ /* 0x000fe400078e00b2 */
.L_x_16772:
[----:B------:R-:W-:Y:S05]  /*2f40*/  BSYNC B0 ;  /* 0x0000000000007941 */ /* 0x000fea0003800000 */
.L_x_16770:
        /* <DEDUP_REMOVED lines=16> */
.L_x_16776:
[----:B------:R-:W-:Y:S05]  /*3050*/  BSYNC B1 ;  /* 0x0000000000017941 */ /* 0x000fea0003800000 */
.L_x_16775:
        /* <DEDUP_REMOVED lines=44> */
.L_x_16774:
[----:B------:R-:W-:Y:S05]  /*3320*/  BSYNC B0 ;  /* 0x0000000000007941 */ /* 0x000fea0003800000 */
.L_x_16773:
        /* <DEDUP_REMOVED lines=14> */
.L_x_16777:
        /* <DEDUP_REMOVED lines=12> */
.L_x_16780:
[----:B------:R-:W-:Y:S02]  /*34d0*/  IMAD.MOV.U32 R54, RZ, RZ, R178 ;  /* 0x000000ffff367224 */ /* 0x000fe400078e00b2 */
.L_x_16781:
[----:B------:R-:W-:Y:S05]  /*34e0*/  BSYNC B0 ;  /* 0x0000000000007941 */ /* 0x000fea0003800000 */
.L_x_16779:
        /* <DEDUP_REMOVED lines=16> */
.L_x_16785:
[----:B------:R-:W-:Y:S05]  /*35f0*/  BSYNC B1 ;  /* 0x0000000000017941 */ /* 0x000fea0003800000 */
.L_x_16784:
        /* <DEDUP_REMOVED lines=44> */
.L_x_16783:
[----:B------:R-:W-:Y:S05]  /*38c0*/  BSYNC B0 ;  /* 0x0000000000007941 */ /* 0x000fea0003800000 */
.L_x_16782:
        /* <DEDUP_REMOVED lines=9> */
.L_x_16778:
        /* <DEDUP_REMOVED lines=12> */
.L_x_16787:
[----:B------:R-:W-:Y:S02]  /*3a20*/  MOV R54, R178 ;  /* 0x000000b200367202 */ /* 0x000fe40000000f00 */
.L_x_16788:
[----:B------:R-:W-:Y:S05]  /*3a30*/  BSYNC B0 ;  /* 0x0000000000007941 */ /* 0x000fea0003800000 */
.L_x_16786:
        /* <DEDUP_REMOVED lines=16> */
.L_x_16792:
[----:B------:R-:W-:Y:S05]  /*3b40*/  BSYNC B1 ;  /* 0x0000000000017941 */ /* 0x000fea0003800000 */
.L_x_16791:
        /* <DEDUP_REMOVED lines=44> */
.L_x_16790:
[----:B------:R-:W-:Y:S05]  /*3e10*/  BSYNC B0 ;  /* 0x0000000000007941 */ /* 0x000fea0003800000 */
.L_x_16789:
        /* <DEDUP_REMOVED lines=12> */
.L_x_16793:
        /* <DEDUP_REMOVED lines=12> */
.L_x_16796:
[----:B------:R-:W-:Y:S02]  /*3fa0*/  IMAD.MOV.U32 R54, RZ, RZ, R178 ;  /* 0x000000ffff367224 */ /* 0x000fe400078e00b2 */
.L_x_16797:
[----:B------:R-:W-:Y:S05]  /*3fb0*/  BSYNC B0 ;  /* 0x0000000000007941 */ /* 0x000fea0003800000 */
.L_x_16795:
        /* <DEDUP_REMOVED lines=16> */
.L_x_16801:
[----:B------:R-:W-:Y:S05]  /*40c0*/  BSYNC B1 ;  /* 0x0000000000017941 */ /* 0x000fea0003800000 */
.L_x_16800:
        /* <DEDUP_REMOVED lines=44> */
.L_x_16799:
[----:B------:R-:W-:Y:S05]  /*4390*/  BSYNC B0 ;  /* 0x0000000000007941 */ /* 0x000fea0003800000 */
.L_x_16798:
        /* <DEDUP_REMOVED lines=9> */
.L_x_16794:
        /* <DEDUP_REMOVED lines=12> */
.L_x_16803:
[----:B------:R-:W-:Y:S02]  /*44f0*/  IMAD.MOV.U32 R54, RZ, RZ, R178 ;  /* 0x000000ffff367224 */ /* 0x000fe400078e00b2 */
.L_x_16804:
[----:B------:R-:W-:Y:S05]  /*4500*/  BSYNC B0 ;  /* 0x0000000000007941 */ /* 0x000fea0003800000 */
.L_x_16802:
        /* <DEDUP_REMOVED lines=16> */
.L_x_16808:
[----:B------:R-:W-:Y:S05]  /*4610*/  BSYNC B1 ;  /* 0x0000000000017941 */ /* 0x000fea0003800000 */
.L_x_16807:
        /* <DEDUP_REMOVED lines=44> */
.L_x_16806:
[----:B------:R-:W-:Y:S05]  /*48e0*/  BSYNC B0 ;  /* 0x0000000000007941 */ /* 0x000fea0003800000 */
.L_x_16805:
        /* <DEDUP_REMOVED lines=12> */
.L_x_16809:
        /* <DEDUP_REMOVED lines=12> */
.L_x_16812:
[----:B------:R-:W-:Y:S02]  /*4a70*/  IMAD.MOV.U32 R46, RZ, RZ, R178 ;  /* 0x000000ffff2e7224 */ /* 0x000fe400078e00b2 */
.L_x_16813:
[----:B------:R-:W-:Y:S05]  /*4a80*/  BSYNC B0 ;  /* 0x0000000000007941 */ /* 0x000fea0003800000 */
.L_x_16811:
        /* <DEDUP_REMOVED lines=16> */
.L_x_16817:
[----:B------:R-:W-:Y:S05]  /*4b90*/  BSYNC B1 ;  /* 0x0000000000017941 */ /* 0x000fea0003800000 */
.L_x_16816:
        /* <DEDUP_REMOVED lines=44> */
.L_x_16815:
[----:B------:R-:W-:Y:S05]  /*4e60*/  BSYNC B0 ;  /* 0x0000000000007941 */ /* 0x000fea0003800000 */
.L_x_16814:
        /* <DEDUP_REMOVED lines=9> */
.L_x_16810:
        /* <DEDUP_REMOVED lines=12> */
.L_x_16819:
[----:B------:R-:W-:Y:S02]  /*4fc0*/  IMAD.MOV.U32 R46, RZ, RZ, R178 ;  /* 0x000000ffff2e7224 */ /* 0x000fe400078e00b2 */
.L_x_16820:
[----:B------:R-:W-:Y:S05]  /*4fd0*/  BSYNC B0 ;  /* 0x0000000000007941 */ /* 0x000fea0003800000 */
.L_x_16818:
        /* <DEDUP_REMOVED lines=16> */
.L_x_16824:
[----:B------:R-:W-:Y:S05]  /*50e0*/  BSYNC B1 ;  /* 0x0000000000017941 */ /* 0x000fea0003800000 */
.L_x_16823:
        /* <DEDUP_REMOVED lines=44> */
.L_x_16822:
[----:B------:R-:W-:Y:S05]  /*53b0*/  BSYNC B0 ;  /* 0x0000000000007941 */ /* 0x000fea0003800000 */
.L_x_16821:
        /* <DEDUP_REMOVED lines=12> */
.L_x_16825:
        /* <DEDUP_REMOVED lines=12> */
.L_x_16828:
[----:B------:R-:W-:Y:S02]  /*5540*/  MOV R46, R178 ;  /* 0x000000b2002e7202 */ /* 0x000fe40000000f00 */
.L_x_16829:
[----:B------:R-:W-:Y:S05]  /*5550*/  BSYNC B0 ;  /* 0x0000000000007941 */ /* 0x000fea0003800000 */
.L_x_16827:
        /* <DEDUP_REMOVED lines=16> */
.L_x_16833:
[----:B------:R-:W-:Y:S05]  /*5660*/  BSYNC B1 ;  /* 0x0000000000017941 */ /* 0x000fea0003800000 */
.L_x_16832:
        /* <DEDUP_REMOVED lines=44> */
.L_x_16831:
[----:B------:R-:W-:Y:S05]  /*5930*/  BSYNC B0 ;  /* 0x0000000000007941 */ /* 0x000fea0003800000 */
.L_x_16830:
        /* <DEDUP_REMOVED lines=9> */
.L_x_16826:
        /* <DEDUP_REMOVED lines=12> */
.L_x_16835:
[----:B------:R-:W-:Y:S02]  /*5a90*/  MOV R46, R178 ;  /* 0x000000b2002e7202 */ /* 0x000fe40000000f00 */
.L_x_16836:
[----:B------:R-:W-:Y:S05]  /*5aa0*/  BSYNC B0 ;  /* 0x0000000000007941 */ /* 0x000fea0003800000 */
.L_x_16834:
        /* <DEDUP_REMOVED lines=16> */
.L_x_16840:
[----:B------:R-:W-:Y:S05]  /*5bb0*/  BSYNC B1 ;  /* 0x0000000000017941 */ /* 0x000fea0003800000 */
.L_x_16839:
        /* <DEDUP_REMOVED lines=44> */
.L_x_16838:
[----:B------:R-:W-:Y:S05]  /*5e80*/  BSYNC B0 ;  /* 0x0000000000007941 */ /* 0x000fea0003800000 */
.L_x_16837:
        /* <DEDUP_REMOVED lines=12> */
.L_x_16841:
        /* <DEDUP_REMOVED lines=12> */
.L_x_16844:
[----:B------:R-:W-:Y:S02]  /*6010*/  IMAD.MOV.U32 R52, RZ, RZ, R178 ;  /* 0x000000ffff347224 */ /* 0x000fe400078e00b2 */
.L_x_16845:
[----:B------:R-:W-:Y:S05]  /*6020*/  BSYNC B0 ;  /* 0x0000000000007941 */ /* 0x000fea0003800000 */
.L_x_16843:
        /* <DEDUP_REMOVED lines=18> */
.L_x_16849:
[----:B------:R-:W-:Y:S05]  /*6150*/  BSYNC B1 ;  /* 0x0000000000017941 */ /* 0x000fea0003800000 */
.L_x_16848:
        /* <DEDUP_REMOVED lines=44> */
.L_x_16847:
[----:B------:R-:W-:Y:S05]  /*6420*/  BSYNC B0 ;  /* 0x0000000000007941 */ /* 0x000fea0003800000 */
.L_x_16846:
        /* <DEDUP_REMOVED lines=9> */
.L_x_16842:
[----:B------:R-:W-:Y:S01]  /*64c0*/  P2R R44, PR, RZ, 0x2 ;  /* 0x00000002ff2c7803 */ /* 0x000fe20000000000 */
[----:B------:R-:W-:Y:S01]  /*64d0*/  HFMA2.MMA R189, -RZ, RZ, 0, 4.76837158203125e-07 ;  /* 0x00000008ffbd7435 */ /* 0x000fe200000001ff */
[----:B------:R-:W-:Y:S01]  /*64e0*/  LOP3.LUT P1, RZ, R177, 0x2, RZ, 0xc0, !PT ;  /* 0x00000002b1ff7812 */ /* 0x000fe2000782c0ff */
[----:B------:R-:W-:Y:S01]  /*64f0*/  IMAD.MOV.U32 R191, RZ, RZ, 0x20 ;  /* 0x00000020ffbf7424 */ /* 0x000fe200078e00ff */
[----:B------:R-:W-:Y:S02]  /*6500*/  SEL R46, RZ, 0x1000000, P5 ;  /* 0x01000000ff2e7807 */ /* 0x000fe40002800000 */
[----:B------:R-:W-:Y:S01]  /*6510*/  SEL R45, RZ, 0x10000, P4 ;  /* 0x00010000ff2d7807 */ /* 0x000fe20002000000 */
[----:B------:R-:W-:Y:S01]  /*6520*/  IMAD.WIDE.U32 R54, R187, R191, c[0x0][0x188] ;  /* 0x00006200bb367625 */ /* 0x000fe200078e00bf */
[----:B------:R-:W-:Y:S02]  /*6530*/  SEL R50, RZ, 0x100, P3 ;  /* 0x00000100ff327807 */ /* 0x000fe40001800000 */
[----:B------:R-:W-:Y:S01]  /*6540*/  LOP3.LUT P4, RZ, R177, 0x8, RZ, 0xc0, !PT ;  /* 0x00000008b1ff7812 */ /* 0x000fe2000788c0ff */
[----:B------:R-:W-:Y:S01]  /*6550*/  IMAD.WIDE.U32 R52, R187, R189, c[0x0][0x190] ;  /* 0x00006400bb347625 */ /* 0x000fe200078e00bd */
[----:B------:R-:W-:Y:S01]  /*6560*/  LOP3.LUT P3, RZ, R177, 0x4, RZ, 0xc0, !PT ;  /* 0x00000004b1ff7812 */ /* 0x000fe2000786c0ff */
[----:B------:R0:W-:Y:S01]  /*6570*/  STG.E.128 [R54.64], R68 ;  /* 0x0000004436007986 */ /* 0x0001e2000c101d04 */
[----:B------:R-:W-:-:S02]  /*6580*/  SEL R48, RZ, 0x1, P1 ;  /* 0x00000001ff307807 */ /* 0x000fc40000800000 */
[----:B------:R-:W-:Y:S01]  /*6590*/  ISETP.NE.AND P1, PT, R44, RZ, PT ;  /* 0x000000ff2c00720c */ /* 0x000fe20003f25270 */
[----:B------:R0:W-:Y:S01]  /*65a0*/  STG.E.128 [R54.64+0x10], R64 ;  /* 0x0000104036007986 */ /* 0x0001e2000c101d04 */
        /* <DEDUP_REMOVED lines=39> */
.L_x_16850:
        /* <DEDUP_REMOVED lines=16> */
.L_x_16852:
[----:B-1----:R-:W-:Y:S02]  /*6920*/  MOV R57, R178 ;  /* 0x000000b200397202 */ /* 0x002fe40000000f00 */
.L_x_16853:
[----:B------:R-:W-:Y:S05]  /*6930*/  BSYNC B0 ;  /* 0x0000000000007941 */ /* 0x000fea0003800000 */
.L_x_16851:
        /* <DEDUP_REMOVED lines=16> */
.L_x_16857:
[----:B------:R-:W-:Y:S05]  /*6a40*/  BSYNC B1 ;  /* 0x0000000000017941 */ /* 0x000fea0003800000 */
.L_x_16856:
        /* <DEDUP_REMOVED lines=44> */
.L_x_16855:
[----:B------:R-:W-:Y:S05]  /*6d10*/  BSYNC B0 ;  /* 0x0000000000007941 */ /* 0x000fea0003800000 */
.L_x_16854:
        /* <DEDUP_REMOVED lines=14> */
.L_x_16858:
        /* <DEDUP_REMOVED lines=12> */
.L_x_16861:
[----:B------:R-:W-:Y:S02]  /*6ec0*/  IMAD.MOV.U32 R56, RZ, RZ, R178 ;  /* 0x000000ffff387224 */ /* 0x000fe400078e00b2 */
.L_x_16862:
[----:B------:R-:W-:Y:S05]  /*6ed0*/  BSYNC B0 ;  /* 0x0000000000007941 */ /* 0x000fea0003800000 */
.L_x_16860:
        /* <DEDUP_REMOVED lines=16> */
.L_x_16866:
[----:B------:R-:W-:Y:S05]  /*6fe0*/  BSYNC B1 ;  /* 0x0000000000017941 */ /* 0x000fea0003800000 */
.L_x_16865:
        /* <DEDUP_REMOVED lines=43> */
.L_x_16864:
[----:B------:R-:W-:Y:S05]  /*72a0*/  BSYNC B0 ;  /* 0x0000000000007941 */ /* 0x000fea0003800000 */
.L_x_16863:
        /* <DEDUP_REMOVED lines=9> */
.L_x_16859:
        /* <DEDUP_REMOVED lines=12> */
.L_x_16868:
[----:B------:R-:W-:Y:S02]  /*7400*/  IMAD.MOV.U32 R56, RZ, RZ, R178 ;  /* 0x000000ffff387224 */ /* 0x000fe400078e00b2 */
.L_x_16869:
[----:B------:R-:W-:Y:S05]  /*7410*/  BSYNC B0 ;  /* 0x0000000000007941 */ /* 0x000fea0003800000 */
.L_x_16867:
        /* <DEDUP_REMOVED lines=16> */
.L_x_16873:
[----:B------:R-:W-:Y:S05]  /*7520*/  BSYNC B1 ;  /* 0x0000000000017941 */ /* 0x000fea0003800000 */
.L_x_16872:
        /* <DEDUP_REMOVED lines=44> */
.L_x_16871:
[----:B------:R-:W-:Y:S05]  /*77f0*/  BSYNC B0 ;  /* 0x0000000000007941 */ /* 0x000fea0003800000 */
.L_x_16870:
        /* <DEDUP_REMOVED lines=14> */
.L_x_16874:
        /* <DEDUP_REMOVED lines=12> */
.L_x_16877:
[----:B------:R-:W-:Y:S02]  /*79a0*/  IMAD.MOV.U32 R56, RZ, RZ, R178 ;  /* 0x000000ffff387224 */ /* 0x000fe400078e00b2 */
.L_x_16878:
[----:B------:R-:W-:Y:S05]  /*79b0*/  BSYNC B0 ;  /* 0x0000000000007941 */ /* 0x000fea0003800000 */
.L_x_16876:
        /* <DEDUP_REMOVED lines=16> */
.L_x_16882:
[----:B------:R-:W-:Y:S05]  /*7ac0*/  BSYNC B1 ;  /* 0x0000000000017941 */ /* 0x000fea0003800000 */
.L_x_16881:
        /* <DEDUP_REMOVED lines=44> */
.L_x_16880:
[----:B------:R-:W-:Y:S05]  /*7d90*/  BSYNC B0 ;  /* 0x0000000000007941 */ /* 0x000fea0003800000 */
.L_x_16879:
        /* <DEDUP_REMOVED lines=9> */
.L_x_16875:
        /* <DEDUP_REMOVED lines=12> */
.L_x_16884:
[----:B------:R-:W-:Y:S02]  /*7ef0*/  IMAD.MOV.U32 R56, RZ, RZ, R178 ;  /* 0x000000ffff387224 */ /* 0x000fe400078e00b2 */
.L_x_16885:
[----:B------:R-:W-:Y:S05]  /*7f00*/  BSYNC B0 ;  /* 0x0000000000007941 */ /* 0x000fea0003800000 */
.L_x_16883:
        /* <DEDUP_REMOVED lines=16> */
.L_x_16889:
[----:B------:R-:W-:Y:S05]  /*8010*/  BSYNC B1 ;  /* 0x0000000000017941 */ /* 0x000fea0003800000 */
.L_x_16888:
        /* <DEDUP_REMOVED lines=44> */
.L_x_16887:
[----:B------:R-:W-:Y:S05]  /*82e0*/  BSYNC B0 ;  /* 0x0000000000007941 */ /* 0x000fea0003800000 */
.L_x_16886:
        /* <DEDUP_REMOVED lines=14> */
.L_x_16890:
        /* <DEDUP_REMOVED lines=12> */
.L_x_16893:
[----:B------:R-:W-:Y:S02]  /*8490*/  MOV R56, R178 ;  /* 0x000000b200387202 */ /* 0x000fe40000000f00 */
.L_x_16894:
[----:B------:R-:W-:Y:S05]  /*84a0*/  BSYNC B0 ;  /* 0x0000000000007941 */ /* 0x000fea0003800000 */
.L_x_16892:
        /* <DEDUP_REMOVED lines=16> */
.L_x_16898:
[----:B------:R-:W-:Y:S05]  /*85b0*/  BSYNC B1 ;  /* 0x0000000000017941 */ /* 0x000fea0003800000 */
.L_x_16897:
        /* <DEDUP_REMOVED lines=44> */
.L_x_16896:
[----:B------:R-:W-:Y:S05]  /*8880*/  BSYNC B0 ;  /* 0x0000000000007941 */ /* 0x000fea0003800000 */
.L_x_16895:
        /* <DEDUP_REMOVED lines=9> */
.L_x_16891:
        /* <DEDUP_REMOVED lines=12> */
.L_x_16900:
[----:B------:R-:W-:Y:S02]  /*89e0*/  MOV R56, R178 ;  /* 0x000000b200387202 */ /* 0x000fe40000000f00 */
.L_x_16901:
[----:B------:R-:W-:Y:S05]  /*89f0*/  BSYNC B0 ;  /* 0x0000000000007941 */ /* 0x000fea0003800000 */
.L_x_16899:
        /* <DEDUP_REMOVED lines=16> */
.L_x_16905:
[----:B------:R-:W-:Y:S05]  /*8b00*/  BSYNC B1 ;  /* 0x0000000000017941 */ /* 0x000fea0003800000 */
.L_x_16904:
        /* <DEDUP_REMOVED lines=44> */
.L_x_16903:
[----:B------:R-:W-:Y:S05]  /*8dd0*/  BSYNC B0 ;  /* 0x0000000000007941 */ /* 0x000fea0003800000 */
.L_x_16902:
        /* <DEDUP_REMOVED lines=14> */
.L_x_16906:
        /* <DEDUP_REMOVED lines=12> */
.L_x_16909:
[----:B------:R-:W-:Y:S02]  /*8f80*/  IMAD.MOV.U32 R54, RZ, RZ, R178 ;  /* 0x000000ffff367224 */ /* 0x000fe400078e00b2 */
.L_x_16910:
[----:B------:R-:W-:Y:S05]  /*8f90*/  BSYNC B0 ;  /* 0x0000000000007941 */ /* 0x000fea0003800000 */
.L_x_16908:
        /* <DEDUP_REMOVED lines=16> */
.L_x_16914:
[----:B------:R-:W-:Y:S05]  /*90a0*/  BSYNC B1 ;  /* 0x0000000000017941 */ /* 0x000fea0003800000 */
.L_x_16913:
        /* <DEDUP_REMOVED lines=44> */
.L_x_16912:
[----:B------:R-:W-:Y:S05]  /*9370*/  BSYNC B0 ;  /* 0x0000000000007941 */ /* 0x000fea0003800000 */
.L_x_16911:
        /* <DEDUP_REMOVED lines=9> */
.L_x_16907:
        /* <DEDUP_REMOVED lines=12> */
.L_x_16916:
[----:B------:R-:W-:Y:S02]  /*94d0*/  IMAD.MOV.U32 R54, RZ, RZ, R178 ;  /* 0x000000ffff367224 */ /* 0x000fe400078e00b2 */
.L_x_16917:
[----:B------:R-:W-:Y:S05]  /*94e0*/  BSYNC B0 ;  /* 0x0000000000007941 */ /* 0x000fea0003800000 */
.L_x_16915:
        /* <DEDUP_REMOVED lines=16> */
.L_x_16921:
[----:B------:R-:W-:Y:S05]  /*95f0*/  BSYNC B1 ;  /* 0x0000000000017941 */ /* 0x000fea0003800000 */
.L_x_16920:
        /* <DEDUP_REMOVED lines=44> */
.L_x_16919:
[----:B------:R-:W-:Y:S05]  /*98c0*/  BSYNC B0 ;  /* 0x0000000000007941 */ /* 0x000fea0003800000 */
.L_x_16918:
        /* <DEDUP_REMOVED lines=12> */
.L_x_16922:
        /* <DEDUP_REMOVED lines=12> */
.L_x_16925:
[----:B------:R-:W-:Y:S02]  /*9a50*/  IMAD.MOV.U32 R54, RZ, RZ, R178 ;  /* 0x000000ffff367224 */ /* 0x000fe400078e00b2 */
.L_x_16926:
[----:B------:R-:W-:Y:S05]  /*9a60*/  BSYNC B0 ;  /* 0x0000000000007941 */ /* 0x000fea0003800000 */
.L_x_16924:
        /* <DEDUP_REMOVED lines=16> */
.L_x_16930:
[----:B------:R-:W-:Y:S05]  /*9b70*/  BSYNC B1 ;  /* 0x0000000000017941 */ /* 0x000fea0003800000 */
.L_x_16929:
        /* <DEDUP_REMOVED lines=44> */
.L_x_16928:
[----:B------:R-:W-:Y:S05]  /*9e40*/  BSYNC B0 ;  /* 0x0000000000007941 */ /* 0x000fea0003800000 */
.L_x_16927:
        /* <DEDUP_REMOVED lines=9> */
.L_x_16923:
        /* <DEDUP_REMOVED lines=12> */
.L_x_16932:
[----:B------:R-:W-:Y:S02]  /*9fa0*/  IMAD.MOV.U32 R54, RZ, RZ, R178 ;  /* 0x000000ffff367224 */ /* 0x000fe400078e00b2 */
.L_x_16933:
[----:B------:R-:W-:Y:S05]  /*9fb0*/  BSYNC B0 ;  /* 0x0000000000007941 */ /* 0x000fea0003800000 */
.L_x_16931:
        /* <DEDUP_REMOVED lines=16> */
.L_x_16937:
[----:B------:R-:W-:Y:S05]  /*a0c0*/  BSYNC B1 ;  /* 0x0000000000017941 */ /* 0x000fea0003800000 */
.L_x_16936:
        /* <DEDUP_REMOVED lines=44> */
.L_x_16935:
[----:B------:R-:W-:Y:S05]  /*a390*/  BSYNC B0 ;  /* 0x0000000000007941 */ /* 0x000fea0003800000 */
.L_x_16934:
        /* <DEDUP_REMOVED lines=12> */
.L_x_16938:
        /* <DEDUP_REMOVED lines=12> */
.L_x_16941:
[----:B------:R-:W-:Y:S02]  /*a520*/  IMAD.MOV.U32 R46, RZ, RZ, R178 ;  /* 0x000000ffff2e7224 */ /* 0x000fe400078e00b2 */
.L_x_16942:
[----:B------:R-:W-:Y:S05]  /*a530*/  BSYNC B0 ;  /* 0x0000000000007941 */ /* 0x000fea0003800000 */
.L_x_16940:
        /* <DEDUP_REMOVED lines=16> */
.L_x_16946:
[----:B------:R-:W-:Y:S05]  /*a640*/  BSYNC B1 ;  /* 0x0000000000017941 */ /* 0x000fea0003800000 */
.L_x_16945:
        /* <DEDUP_REMOVED lines=44> */
.L_x_16944:
[----:B------:R-:W-:Y:S05]  /*a910*/  BSYNC B0 ;  /* 0x0000000000007941 */ /* 0x000fea0003800000 */
.L_x_16943:
        /* <DEDUP_REMOVED lines=9> */
.L_x_16939:
        /* <DEDUP_REMOVED lines=12> */
.L_x_16948:
[----:B------:R-:W-:Y:S02]  /*aa70*/  IMAD.MOV.U32 R46, RZ, RZ, R178 ;  /* 0x000000ffff2e7224 */ /* 0x000fe400078e00b2 */
.L_x_16949:
[----:B------:R-:W-:Y:S05]  /*aa80*/  BSYNC B0 ;  /* 0x0000000000007941 */ /* 0x000fea0003800000 */
.L_x_16947:
        /* <DEDUP_REMOVED lines=16> */
.L_x_16953:
[----:B------:R-:W-:Y:S05]  /*ab90*/  BSYNC B1 ;  /* 0x0000000000017941 */ /* 0x000fea0003800000 */
.L_x_16952:
        /* <DEDUP_REMOVED lines=44> */
.L_x_16951:
[----:B------:R-:W-:Y:S05]  /*ae60*/  BSYNC B0 ;  /* 0x0000000000007941 */ /* 0x000fea0003800000 */
.L_x_16950:
        /* <DEDUP_REMOVED lines=12> */
.L_x_16954:
        /* <DEDUP_REMOVED lines=12> */
.L_x_16957:
[----:B------:R-:W-:Y:S02]  /*aff0*/  IMAD.MOV.U32 R46, RZ, RZ, R178 ;  /* 0x000000ffff2e7224 */ /* 0x000fe400078e00b2 */
.L_x_16958:
[----:B------:R-:W-:Y:S05]  /*b000*/  BSYNC B0 ;  /* 0x0000000000007941 */ /* 0x000fea0003800000 */
.L_x_16956:
        /* <DEDUP_REMOVED lines=16> */
.L_x_16962:
[----:B------:R-:W-:Y:S05]  /*b110*/  BSYNC B1 ;  /* 0x0000000000017941 */ /* 0x000fea0003800000 */
.L_x_16961:
        /* <DEDUP_REMOVED lines=44> */
.L_x_16960:
[----:B------:R-:W-:Y:S05]  /*b3e0*/  BSYNC B0 ;  /* 0x0000000000007941 */ /* 0x000fea0003800000 */
.L_x_16959:
        /* <DEDUP_REMOVED lines=9> */
.L_x_16955:
        /* <DEDUP_REMOVED lines=12> */
.L_x_16964:
[----:B------:R-:W-:Y:S02]  /*b540*/  IMAD.MOV.U32 R46, RZ, RZ, R178 ;  /* 0x000000ffff2e7224 */ /* 0x000fe400078e00b2 */
.L_x_16965:
[----:B------:R-:W-:Y:S05]  /*b550*/  BSYNC B0 ;  /* 0x0000000000007941 */ /* 0x000fea0003800000 */
.L_x_16963:
        /* <DEDUP_REMOVED lines=16> */
.L_x_16969:
[----:B------:R-:W-:Y:S05]  /*b660*/  BSYNC B1 ;  /* 0x0000000000017941 */ /* 0x000fea0003800000 */
.L_x_16968:
        /* <DEDUP_REMOVED lines=44> */
.L_x_16967:
[----:B------:R-:W-:Y:S05]  /*b930*/  BSYNC B0 ;  /* 0x0000000000007941 */ /* 0x000fea0003800000 */
.L_x_16966:
        /* <DEDUP_REMOVED lines=12> */
.L_x_16970:
        /* <DEDUP_REMOVED lines=12> */
.L_x_16973:
[----:B------:R-:W-:Y:S02]  /*bac0*/  MOV R52, R178 ;  /* 0x000000b200347202 */ /* 0x000fe40000000f00 */
.L_x_16974:
[----:B------:R-:W-:Y:S05]  /*bad0*/  BSYNC B0 ;  /* 0x0000000000007941 */ /* 0x000fea0003800000 */
.L_x_16972:
        /* <DEDUP_REMOVED lines=18> */
.L_x_16978:
[----:B------:R-:W-:Y:S05]  /*bc00*/  BSYNC B1 ;  /* 0x0000000000017941 */ /* 0x000fea0003800000 */
.L_x_16977:
        /* <DEDUP_REMOVED lines=44> */
.L_x_16976:
[----:B------:R-:W-:Y:S05]  /*bed0*/  BSYNC B0 ;  /* 0x0000000000007941 */ /* 0x000fea0003800000 */
.L_x_16975:
        /* <DEDUP_REMOVED lines=9> */
.L_x_16971:
        /* <DEDUP_REMOVED lines=52> */
.L_x_16979:
        /* <DEDUP_REMOVED lines=16> */
.L_x_16981:
[----:B-1----:R-:W-:Y:S02]  /*c3b0*/  IMAD.MOV.U32 R116, RZ, RZ, R178 ;  /* 0x000000ffff747224 */ /* 0x002fe400078e00b2 */
.L_x_16982:
[----:B------:R-:W-:Y:S05]  /*c3c0*/  BSYNC B0 ;  /* 0x0000000000007941 */ /* 0x000fea0003800000 */
.L_x_16980:
        /* <DEDUP_REMOVED lines=16> */
.L_x_16986:
[----:B------:R-:W-:Y:S05]  /*c4d0*/  BSYNC B1 ;  /* 0x0000000000017941 */ /* 0x000fea0003800000 */
.L_x_16985:
        /* <DEDUP_REMOVED lines=44> */
.L_x_16984:
[----:B------:R-:W-:Y:S05]  /*c7a0*/  BSYNC B0 ;  /* 0x0000000000007941 */ /* 0x000fea0003800000 */
.L_x_16983:
        /* <DEDUP_REMOVED lines=14> */
.L_x_16987:
        /* <DEDUP_REMOVED lines=12> */
.L_x_16990:
[----:B------:R-:W-:Y:S02]  /*c950*/  IMAD.MOV.U32 R53, RZ, RZ, R178 ;  /* 0x000000ffff357224 */ /* 0x000fe400078e00b2 */
.L_x_16991:
[----:B------:R-:W-:Y:S05]  /*c960*/  BSYNC B0 ;  /* 0x0000000000007941 */ /* 0x000fea0003800000 */
.L_x_16989:
        /* <DEDUP_REMOVED lines=16> */
.L_x_16995:
[----:B------:R-:W-:Y:S05]  /*ca70*/  BSYNC B1 ;  /* 0x0000000000017941 */ /* 0x000fea0003800000 */
.L_x_16994:
        /* <DEDUP_REMOVED lines=43> */
.L_x_16993:
[----:B------:R-:W-:Y:S05]  /*cd30*/  BSYNC B0 ;  /* 0x0000000000007941 */ /* 0x000fea0003800000 */
.L_x_16992:
        /* <DEDUP_REMOVED lines=9> */
.L_x_16988:
        /* <DEDUP_REMOVED lines=12> */
.L_x_16997:
[----:B------:R-:W-:Y:S02]  /*ce90*/  IMAD.MOV.U32 R118, RZ, RZ, R178 ;  /* 0x000000ffff767224 */ /* 0x000fe400078e00b2 */
.L_x_16998:
[----:B------:R-:W-:Y:S05]  /*cea0*/  BSYNC B0 ;  /* 0x0000000000007941 */ /* 0x000fea0003800000 */
.L_x_16996:
        /* <DEDUP_REMOVED lines=16> */
.L_x_17002:
[----:B------:R-:W-:Y:S05]  /*cfb0*/  BSYNC B1 ;  /* 0x0000000000017941 */ /* 0x000fea0003800000 */
.L_x_17001:
        /* <DEDUP_REMOVED lines=44> */
.L_x_17000:
[----:B------:R-:W-:Y:S05]  /*d280*/  BSYNC B0 ;  /* 0x0000000000007941 */ /* 0x000fea0003800000 */
.L_x_16999:
        /* <DEDUP_REMOVED lines=14> */
.L_x_17003:
        /* <DEDUP_REMOVED lines=12> */
.L_x_17006:
[----:B------:R-:W-:Y:S02]  /*d430*/  IMAD.MOV.U32 R118, RZ, RZ, R178 ;  /* 0x000000ffff767224 */ /* 0x000fe400078e00b2 */
.L_x_17007:
[----:B------:R-:W-:Y:S05]  /*d440*/  BSYNC B0 ;  /* 0x0000000000007941 */ /* 0x000fea0003800000 */
.L_x_17005:
        /* <DEDUP_REMOVED lines=16> */
.L_x_17011:
[----:B------:R-:W-:Y:S05]  /*d550*/  BSYNC B1 ;  /* 0x0000000000017941 */ /* 0x000fea0003800000 */
.L_x_17010:
        /* <DEDUP_REMOVED lines=44> */
.L_x_17009:
[----:B------:R-:W-:Y:S05]  /*d820*/  BSYNC B0 ;  /* 0x0000000000007941 */ /* 0x000fea0003800000 */
.L_x_17008:
        /* <DEDUP_REMOVED lines=9> */
.L_x_17004:
        /* <DEDUP_REMOVED lines=12> */
.L_x_17013:
[----:B------:R-:W-:Y:S02]  /*d980*/  IMAD.MOV.U32 R118, RZ, RZ, R178 ;  /* 0x000000ffff767224 */ /* 0x000fe400078e00b2 */
.L_x_17014:
[----:B------:R-:W-:Y:S05]  /*d990*/  BSYNC B0 ;  /* 0x0000000000007941 */ /* 0x000fea0003800000 */
.L_x_17012:
        /* <DEDUP_REMOVED lines=16> */
.L_x_17018:
[----:B------:R-:W-:Y:S05]  /*daa0*/  BSYNC B1 ;  /* 0x0000000000017941 */ /* 0x000fea0003800000 */
.L_x_17017:
        /* <DEDUP_REMOVED lines=44> */
.L_x_17016:
[----:B------:R-:W-:Y:S05]  /*dd70*/  BSYNC B0 ;  /* 0x0000000000007941 */ /* 0x000fea0003800000 */
.L_x_17015:
        /* <DEDUP_REMOVED lines=14> */
.L_x_17019:
        /* <DEDUP_REMOVED lines=12> */
.L_x_17022:
[----:B------:R-:W-:Y:S02]  /*df20*/  IMAD.MOV.U32 R55, RZ, RZ, R178 ;  /* 0x000000ffff377224 */ /* 0x000fe400078e00b2 */
.L_x_17023:
[----:B------:R-:W-:Y:S05]  /*df30*/  BSYNC B0 ;  /* 0x0000000000007941 */ /* 0x000fea0003800000 */
.L_x_17021:
        /* <DEDUP_REMOVED lines=16> */
.L_x_17027:
[----:B------:R-:W-:Y:S05]  /*e040*/  BSYNC B1 ;  /* 0x0000000000017941 */ /* 0x000fea0003800000 */
.L_x_17026:
        /* <DEDUP_REMOVED lines=44> */
.L_x_17025:
[----:B------:R-:W-:Y:S05]  /*e310*/  BSYNC B0 ;  /* 0x0000000000007941 */ /* 0x000fea0003800000 */
.L_x_17024:
        /* <DEDUP_REMOVED lines=9> */
.L_x_17020:
        /* <DEDUP_REMOVED lines=12> */
.L_x_17029:
[----:B------:R-:W-:Y:S02]  /*e470*/  IMAD.MOV.U32 R162, RZ, RZ, R178 ;  /* 0x000000ffffa27224 */ /* 0x000fe400078e00b2 */
.L_x_17030:
[----:B------:R-:W-:Y:S05]  /*e480*/  BSYNC B0 ;  /* 0x0000000000007941 */ /* 0x000fea0003800000 */
.L_x_17028:
        /* <DEDUP_REMOVED lines=16> */
.L_x_17034:
[----:B------:R-:W-:Y:S05]  /*e590*/  BSYNC B1 ;  /* 0x0000000000017941 */ /* 0x000fea0003800000 */
.L_x_17033:
        /* <DEDUP_REMOVED lines=44> */
.L_x_17032:
[----:B------:R-:W-:Y:S05]  /*e860*/  BSYNC B0 ;  /* 0x0000000000007941 */ /* 0x000fea0003800000 */
.L_x_17031:
        /* <DEDUP_REMOVED lines=14> */
.L_x_17035:
        /* <DEDUP_REMOVED lines=12> */
.L_x_17038:
[----:B------:R-:W-:Y:S02]  /*ea10*/  IMAD.MOV.U32 R118, RZ, RZ, R178 ;  /* 0x000000ffff767224 */ /* 0x000fe400078e00b2 */
.L_x_17039:
[----:B------:R-:W-:Y:S05]  /*ea20*/  BSYNC B0 ;  /* 0x0000000000007941 */ /* 0x000fea0003800000 */
.L_x_17037:
        /* <DEDUP_REMOVED lines=16> */
.L_x_17043:
[----:B------:R-:W-:Y:S05]  /*eb30*/  BSYNC B1 ;  /* 0x0000000000017941 */ /* 0x000fea0003800000 */
.L_x_17042:
        /* <DEDUP_REMOVED lines=44> */
.L_x_17041:
[----:B------:R-:W-:Y:S05]  /*ee00*/  BSYNC B0 ;  /* 0x0000000000007941 */ /* 0x000fea0003800000 */
.L_x_17040:
        /* <DEDUP_REMOVED lines=9> */
.L_x_17036:
        /* <DEDUP_REMOVED lines=12> */
.L_x_17045:
[----:B------:R-:W-:Y:S02]  /*ef60*/  IMAD.MOV.U32 R118, RZ, RZ, R178 ;  /* 0x000000ffff767224 */ /* 0x000fe400078e00b2 */
.L_x_17046:
[----:B------:R-:W-:Y:S05]  /*ef70*/  BSYNC B0 ;  /* 0x0000000000007941 */ /* 0x000fea0003800000 */
.L_x_17044:
        /* <DEDUP_REMOVED lines=16> */
.L_x_17050:
[----:B------:R-:W-:Y:S05]  /*f080*/  BSYNC B1 ;  /* 0x0000000000017941 */ /* 0x000fea0003800000 */
.L_x_17049:
        /* <DEDUP_REMOVED lines=44> */
.L_x_17048:
[----:B------:R-:W-:Y:S05]  /*f350*/  BSYNC B0 ;  /* 0x0000000000007941 */ /* 0x000fea0003800000 */
.L_x_17047:
        /* <DEDUP_REMOVED lines=12> */
.L_x_17051:
        /* <DEDUP_REMOVED lines=12> */
.L_x_17054:
[----:B------:R-:W-:Y:S02]  /*f4e0*/  MOV R49, R178 ;  /* 0x000000b200317202 */ /* 0x000fe40000000f00 */
.L_x_17055:
[----:B------:R-:W-:Y:S05]  /*f4f0*/  BSYNC B0 ;  /* 0x0000000000007941 */ /* 0x000fea0003800000 */
.L_x_17053:
        /* <DEDUP_REMOVED lines=16> */
.L_x_17059:
[----:B------:R-:W-:Y:S05]  /*f600*/  BSYNC B1 ;  /* 0x0000000000017941 */ /* 0x000fea0003800000 */
.L_x_17058:
        /* <DEDUP_REMOVED lines=44> */
.L_x_17057:
[----:B------:R-:W-:Y:S05]  /*f8d0*/  BSYNC B0 ;  /* 0x0000000000007941 */ /* 0x000fea0003800000 */
.L_x_17056:
        /* <DEDUP_REMOVED lines=9> */
.L_x_17052:
        /* <DEDUP_REMOVED lines=12> */
.L_x_17061:
[----:B------:R-:W-:Y:S02]  /*fa30*/  MOV R162, R178 ;  /* 0x000000b200a27202 */ /* 0x000fe40000000f00 */
.L_x_17062:
[----:B------:R-:W-:Y:S05]  /*fa40*/  BSYNC B0 ;  /* 0x0000000000007941 */ /* 0x000fea0003800000 */
.L_x_17060:
        /* <DEDUP_REMOVED lines=16> */
.L_x_17066:
[----:B------:R-:W-:Y:S05]  /*fb50*/  BSYNC B1 ;  /* 0x0000000000017941 */ /* 0x000fea0003800000 */
.L_x_17065:
        /* <DEDUP_REMOVED lines=44> */
.L_x_17064:
[----:B------:R-:W-:Y:S05]  /*fe20*/  BSYNC B0 ;  /* 0x0000000000007941 */ /* 0x000fea0003800000 */
.L_x_17063:
        /* <DEDUP_REMOVED lines=12> */
.L_x_17067:
        /* <DEDUP_REMOVED lines=12> */
.L_x_17070:
[----:B------:R-:W-:Y:S02]  /*ffb0*/  IMAD.MOV.U32 R46, RZ, RZ, R178 ;  /* 0x000000ffff2e7224 */ /* 0x000fe400078e00b2 */
.L_x_17071:
[----:B------:R-:W-:Y:S05]  /*ffc0*/  BSYNC B0 ;  /* 0x0000000000007941 */ /* 0x000fea0003800000 */
.L_x_17069:
        /* <DEDUP_REMOVED lines=16> */
.L_x_17075:
[----:B------:R-:W-:Y:S05]  /*100d0*/  BSYNC B1 ;  /* 0x0000000000017941 */ /* 0x000fea0003800000 */
.L_x_17074:
        /* <DEDUP_REMOVED lines=44> */
.L_x_17073:
[----:B------:R-:W-:Y:S05]  /*103a0*/  BSYNC B0 ;  /* 0x0000000000007941 */ /* 0x000fea0003800000 */
.L_x_17072:
        /* <DEDUP_REMOVED lines=9> */
.L_x_17068:
        /* <DEDUP_REMOVED lines=12> */
.L_x_17077:
[----:B------:R-:W-:Y:S02]  /*10500*/  IMAD.MOV.U32 R46, RZ, RZ, R178 ;  /* 0x000000ffff2e7224 */ /* 0x000fe400078e00b2 */
.L_x_17078:
[----:B------:R-:W-:Y:S05]  /*10510*/  BSYNC B0 ;  /* 0x0000000000007941 */ /* 0x000fea0003800000 */
.L_x_17076:
        /* <DEDUP_REMOVED lines=16> */
.L_x_17082:
[----:B------:R-:W-:Y:S05]  /*10620*/  BSYNC B1 ;  /* 0x0000000000017941 */ /* 0x000fea0003800000 */
.L_x_17081:
        /* <DEDUP_REMOVED lines=44> */
.L_x_17080:
[----:B------:R-:W-:Y:S05]  /*108f0*/  BSYNC B0 ;  /* 0x0000000000007941 */ /* 0x000fea0003800000 */
.L_x_17079:
        /* <DEDUP_REMOVED lines=12> */
.L_x_17083:
        /* <DEDUP_REMOVED lines=12> */
.L_x_17086:
[----:B------:R-:W-:Y:S02]  /*10a80*/  IMAD.MOV.U32 R46, RZ, RZ, R178 ;  /* 0x000000ffff2e7224 */ /* 0x000fe400078e00b2 */
.L_x_17087:
[----:B------:R-:W-:Y:S05]  /*10a90*/  BSYNC B0 ;  /* 0x0000000000007941 */ /* 0x000fea0003800000 */
.L_x_17085:
        /* <DEDUP_REMOVED lines=16> */
.L_x_17091:
[----:B------:R-:W-:Y:S05]  /*10ba0*/  BSYNC B1 ;  /* 0x0000000000017941 */ /* 0x000fea0003800000 */
.L_x_17090:
        /* <DEDUP_REMOVED lines=44> */
.L_x_17089:
[----:B------:R-:W-:Y:S05]  /*10e70*/  BSYNC B0 ;  /* 0x0000000000007941 */ /* 0x000fea0003800000 */
.L_x_17088:
        /* <DEDUP_REMOVED lines=9> */
.L_x_17084:
        /* <DEDUP_REMOVED lines=12> */
.L_x_17093:
[----:B------:R-:W-:Y:S02]  /*10fd0*/  IMAD.MOV.U32 R46, RZ, RZ, R178 ;  /* 0x000000ffff2e7224 */ /* 0x000fe400078e00b2 */
.L_x_17094:
[----:B------:R-:W-:Y:S05]  /*10fe0*/  BSYNC B0 ;  /* 0x0000000000007941 */ /* 0x000fea0003800000 */
.L_x_17092:
        /* <DEDUP_REMOVED lines=16> */
.L_x_17098:
[----:B------:R-:W-:Y:S05]  /*110f0*/  BSYNC B1 ;  /* 0x0000000000017941 */ /* 0x000fea0003800000 */
.L_x_17097:
        /* <DEDUP_REMOVED lines=44> */
.L_x_17096:
[----:B------:R-:W-:Y:S05]  /*113c0*/  BSYNC B0 ;  /* 0x0000000000007941 */ /* 0x000fea0003800000 */
.L_x_17095:
        /* <DEDUP_REMOVED lines=12> */
.L_x_17099:
        /* <DEDUP_REMOVED lines=12> */
.L_x_17102:
[----:B------:R-:W-:Y:S02]  /*11550*/  IMAD.MOV.U32 R162, RZ, RZ, R178 ;  /* 0x000000ffffa27224 */ /* 0x000fe400078e00b2 */
.L_x_17103:
[----:B------:R-:W-:Y:S05]  /*11560*/  BSYNC B0 ;  /* 0x0000000000007941 */ /* 0x000fea0003800000 */
.L_x_17101:
        /* <DEDUP_REMOVED lines=18> */
.L_x_17107:
[----:B------:R-:W-:Y:S05]  /*11690*/  BSYNC B1 ;  /* 0x0000000000017941 */ /* 0x000fea0003800000 */
.L_x_17106:
        /* <DEDUP_REMOVED lines=44> */
.L_x_17105:
[----:B------:R-:W-:Y:S05]  /*11960*/  BSYNC B0 ;  /* 0x0000000000007941 */ /* 0x000fea0003800000 */
.L_x_17104:
        /* <DEDUP_REMOVED lines=9> */
.L_x_17100:
        /* <DEDUP_REMOVED lines=52> */
.L_x_17108:
        /* <DEDUP_REMOVED lines=16> */
.L_x_17110:
[----:B-1----:R-:W-:Y:S02]  /*11e40*/  IMAD.MOV.U32 R166, RZ, RZ, R178 ;  /* 0x000000ffffa67224 */ /* 0x002fe400078e00b2 */
.L_x_17111:
[----:B------:R-:W-:Y:S05]  /*11e50*/  BSYNC B0 ;  /* 0x0000000000007941 */ /* 0x000fea0003800000 */
.L_x_17109:
        /* <DEDUP_REMOVED lines=16> */
.L_x_17115:
[----:B------:R-:W-:Y:S05]  /*11f60*/  BSYNC B1 ;  /* 0x0000000000017941 */ /* 0x000fea0003800000 */
.L_x_17114:
        /* <DEDUP_REMOVED lines=44> */
.L_x_17113:
[----:B------:R-:W-:Y:S05]  /*12230*/  BSYNC B0 ;  /* 0x0000000000007941 */ /* 0x000fea0003800000 */
.L_x_17112:
        /* <DEDUP_REMOVED lines=14> */
.L_x_17116:
        /* <DEDUP_REMOVED lines=12> */
.L_x_17119:
[----:B------:R-:W-:Y:S02]  /*123e0*/  IMAD.MOV.U32 R192, RZ, RZ, R178 ;  /* 0x000000ffffc07224 */ /* 0x000fe400078e00b2 */
.L_x_17120:
[----:B------:R-:W-:Y:S05]  /*123f0*/  BSYNC B0 ;  /* 0x0000000000007941 */ /* 0x000fea0003800000 */
.L_x_17118:
        /* <DEDUP_REMOVED lines=16> */
.L_x_17124:
[----:B------:R-:W-:Y:S05]  /*12500*/  BSYNC B1 ;  /* 0x0000000000017941 */ /* 0x000fea0003800000 */
.L_x_17123:
        /* <DEDUP_REMOVED lines=43> */
.L_x_17122:
[----:B------:R-:W-:Y:S05]  /*127c0*/  BSYNC B0 ;  /* 0x0000000000007941 */ /* 0x000fea0003800000 */
.L_x_17121:
        /* <DEDUP_REMOVED lines=9> */
.L_x_17117:
        /* <DEDUP_REMOVED lines=12> */
.L_x_17126:
[----:B------:R-:W-:Y:S02]  /*12920*/  IMAD.MOV.U32 R192, RZ, RZ, R178 ;  /* 0x000000ffffc07224 */ /* 0x000fe400078e00b2 */
.L_x_17127:
[----:B------:R-:W-:Y:S05]  /*12930*/  BSYNC B0 ;  /* 0x0000000000007941 */ /* 0x000fea0003800000 */
.L_x_17125:
        /* <DEDUP_REMOVED lines=16> */
.L_x_17131:
[----:B------:R-:W-:Y:S05]  /*12a40*/  BSYNC B1 ;  /* 0x0000000000017941 */ /* 0x000fea0003800000 */
.L_x_17130:
        /* <DEDUP_REMOVED lines=44> */
.L_x_17129:
[----:B------:R-:W-:Y:S05]  /*12d10*/  BSYNC B0 ;  /* 0x0000000000007941 */ /* 0x000fea0003800000 */
.L_x_17128:
        /* <DEDUP_REMOVED lines=14> */
.L_x_17132:
        /* <DEDUP_REMOVED lines=12> */
.L_x_17135:
[----:B------:R-:W-:Y:S02]  /*12ec0*/  MOV R116, R178 ;  /* 0x000000b200747202 */ /* 0x000fe40000000f00 */
.L_x_17136:
[----:B------:R-:W-:Y:S05]  /*12ed0*/  BSYNC B0 ;  /* 0x0000000000007941 */ /* 0x000fea0003800000 */
.L_x_17134:
        /* <DEDUP_REMOVED lines=16> */
.L_x_17140:
[----:B------:R-:W-:Y:S05]  /*12fe0*/  BSYNC B1 ;  /* 0x0000000000017941 */ /* 0x000fea0003800000 */
.L_x_17139:
        /* <DEDUP_REMOVED lines=44> */
.L_x_17138:
[----:B------:R-:W-:Y:S05]  /*132b0*/  BSYNC B0 ;  /* 0x0000000000007941 */ /* 0x000fea0003800000 */
.L_x_17137:
        /* <DEDUP_REMOVED lines=9> */
.L_x_17133:
        /* <DEDUP_REMOVED lines=12> */
.L_x_17142:
[----:B------:R-:W-:Y:S02]  /*13410*/  MOV R116, R178 ;  /* 0x000000b200747202 */ /* 0x000fe40000000f00 */
.L_x_17143:
[----:B------:R-:W-:Y:S05]  /*13420*/  BSYNC B0 ;  /* 0x0000000000007941 */ /* 0x000fea0003800000 */
.L_x_17141:
        /* <DEDUP_REMOVED lines=16> */
.L_x_17147:
[----:B------:R-:W-:Y:S05]  /*13530*/  BSYNC B1 ;  /* 0x0000000000017941 */ /* 0x000fea0003800000 */
.L_x_17146:
        /* <DEDUP_REMOVED lines=44> */
.L_x_17145:
[----:B------:R-:W-:Y:S05]  /*13800*/  BSYNC B0 ;  /* 0x0000000000007941 */ /* 0x000fea0003800000 */
.L_x_17144:
        /* <DEDUP_REMOVED lines=14> */
.L_x_17148:
        /* <DEDUP_REMOVED lines=12> */
.L_x_17151:
[----:B------:R-:W-:Y:S02]  /*139b0*/  IMAD.MOV.U32 R192, RZ, RZ, R178 ;  /* 0x000000ffffc07224 */ /* 0x000fe400078e00b2 */
.L_x_17152:
[----:B------:R-:W-:Y:S05]  /*139c0*/  BSYNC B0 ;  /* 0x0000000000007941 */ /* 0x000fea0003800000 */
.L_x_17150:
        /* <DEDUP_REMOVED lines=16> */
.L_x_17156:
[----:B------:R-:W-:Y:S05]  /*13ad0*/  BSYNC B1 ;  /* 0x0000000000017941 */ /* 0x000fea0003800000 */
.L_x_17155:
        /* <DEDUP_REMOVED lines=44> */
.L_x_17154:
[----:B------:R-:W-:Y:S05]  /*13da0*/  BSYNC B0 ;  /* 0x0000000000007941 */ /* 0x000fea0003800000 */
.L_x_17153:
        /* <DEDUP_REMOVED lines=9> */
.L_x_17149:
        /* <DEDUP_REMOVED lines=12> */
.L_x_17158:
[----:B------:R-:W-:Y:S02]  /*13f00*/  IMAD.MOV.U32 R192, RZ, RZ, R178 ;  /* 0x000000ffffc07224 */ /* 0x000fe400078e00b2 */
.L_x_17159:
[----:B------:R-:W-:Y:S05]  /*13f10*/  BSYNC B0 ;  /* 0x0000000000007941 */ /* 0x000fea0003800000 */
.L_x_17157:
        /* <DEDUP_REMOVED lines=16> */
.L_x_17163:
[----:B------:R-:W-:Y:S05]  /*14020*/  BSYNC B1 ;  /* 0x0000000000017941 */ /* 0x000fea0003800000 */
.L_x_17162:
        /* <DEDUP_REMOVED lines=44> */
.L_x_17161:
[----:B------:R-:W-:Y:S05]  /*142f0*/  BSYNC B0 ;  /* 0x0000000000007941 */ /* 0x000fea0003800000 */
.L_x_17160:
        /* <DEDUP_REMOVED lines=14> */
.L_x_17164:
        /* <DEDUP_REMOVED lines=12> */
.L_x_17167:
[----:B------:R-:W-:Y:S02]  /*144a0*/  IMAD.MOV.U32 R192, RZ, RZ, R178 ;  /* 0x000000ffffc07224 */ /* 0x000fe400078e00b2 */
.L_x_17168:
[----:B------:R-:W-:Y:S05]  /*144b0*/  BSYNC B0 ;  /* 0x0000000000007941 */ /* 0x000fea0003800000 */
.L_x_17166:
        /* <DEDUP_REMOVED lines=16> */
.L_x_17172:
[----:B------:R-:W-:Y:S05]  /*145c0*/  BSYNC B1 ;  /* 0x0000000000017941 */ /* 0x000fea0003800000 */
.L_x_17171:
        /* <DEDUP_REMOVED lines=44> */
.L_x_17170:
[----:B------:R-:W-:Y:S05]  /*14890*/  BSYNC B0 ;  /* 0x0000000000007941 */ /* 0x000fea0003800000 */
.L_x_17169:
        /* <DEDUP_REMOVED lines=9> */
.L_x_17165:
        /* <DEDUP_REMOVED lines=12> */
.L_x_17174:
[----:B------:R-:W-:Y:S02]  /*149f0*/  IMAD.MOV.U32 R192, RZ, RZ, R178 ;  /* 0x000000ffffc07224 */ /* 0x000fe400078e00b2 */
.L_x_17175:
[----:B------:R-:W-:Y:S05]  /*14a00*/  BSYNC B0 ;  /* 0x0000000000007941 */ /* 0x000fea0003800000 */
.L_x_17173:
        /* <DEDUP_REMOVED lines=16> */
.L_x_17179:
[----:B------:R-:W-:Y:S05]  /*14b10*/  BSYNC B1 ;  /* 0x0000000000017941 */ /* 0x000fea0003800000 */
.L_x_17178:
        /* <DEDUP_REMOVED lines=44> */
.L_x_17177:
[----:B------:R-:W-:Y:S05]  /*14de0*/  BSYNC B0 ;  /* 0x0000000000007941 */ /* 0x000fea0003800000 */
.L_x_17176:
        /* <DEDUP_REMOVED lines=12> */
.L_x_17180:
        /* <DEDUP_REMOVED lines=12> */
.L_x_17183:
[----:B------:R-:W-:Y:S02]  /*14f70*/  IMAD.MOV.U32 R192, RZ, RZ, R178 ;  /* 0x000000ffffc07224 */ /* 0x000fe400078e00b2 */
.L_x_17184:
[----:B------:R-:W-:Y:S05]  /*14f80*/  BSYNC B0 ;  /* 0x0000000000007941 */ /* 0x000fea0003800000 */
.L_x_17182:
        /* <DEDUP_REMOVED lines=16> */
.L_x_17188:
[----:B------:R-:W-:Y:S05]  /*15090*/  BSYNC B1 ;  /* 0x0000000000017941 */ /* 0x000fea0003800000 */
.L_x_17187:
        /* <DEDUP_REMOVED lines=44> */
.L_x_17186:
[----:B------:R-:W-:Y:S05]  /*15360*/  BSYNC B0 ;  /* 0x0000000000007941 */ /* 0x000fea0003800000 */
.L_x_17185:
        /* <DEDUP_REMOVED lines=9> */
.L_x_17181:
        /* <DEDUP_REMOVED lines=12> */
.L_x_17190:
[----:B------:R-:W-:Y:S02]  /*154c0*/  IMAD.MOV.U32 R192, RZ, RZ, R178 ;  /* 0x000000ffffc07224 */ /* 0x000fe400078e00b2 */
.L_x_17191:
[----:B------:R-:W-:Y:S05]  /*154d0*/  BSYNC B0 ;  /* 0x0000000000007941 */ /* 0x000fea0003800000 */
.L_x_17189:
        /* <DEDUP_REMOVED lines=16> */
.L_x_17195:
[----:B------:R-:W-:Y:S05]  /*155e0*/  BSYNC B1 ;  /* 0x0000000000017941 */ /* 0x000fea0003800000 */
.L_x_17194:
        /* <DEDUP_REMOVED lines=44> */
.L_x_17193:
[----:B------:R-:W-:Y:S05]  /*158b0*/  BSYNC B0 ;  /* 0x0000000000007941 */ /* 0x000fea0003800000 */
.L_x_17192:
        /* <DEDUP_REMOVED lines=12> */
.L_x_17196:
        /* <DEDUP_REMOVED lines=12> */
.L_x_17199:
[----:B------:R-:W-:Y:S02]  /*15a40*/  IMAD.MOV.U32 R192, RZ, RZ, R178 ;  /* 0x000000ffffc07224 */ /* 0x000fe400078e00b2 */
.L_x_17200:
[----:B------:R-:W-:Y:S05]  /*15a50*/  BSYNC B0 ;  /* 0x0000000000007941 */ /* 0x000fea0003800000 */
.L_x_17198:
        /* <DEDUP_REMOVED lines=16> */
.L_x_17204:
[----:B------:R-:W-:Y:S05]  /*15b60*/  BSYNC B1 ;  /* 0x0000000000017941 */ /* 0x000fea0003800000 */
.L_x_17203:
        /* <DEDUP_REMOVED lines=44> */
.L_x_17202:
[----:B------:R-:W-:Y:S05]  /*15e30*/  BSYNC B0 ;  /* 0x0000000000007941 */ /* 0x000fea0003800000 */
.L_x_17201:
        /* <DEDUP_REMOVED lines=9> */
.L_x_17197:
        /* <DEDUP_REMOVED lines=12> */
.L_x_17206:
[----:B------:R-:W-:Y:S02]  /*15f90*/  IMAD.MOV.U32 R192, RZ, RZ, R178 ;  /* 0x000000ffffc07224 */ /* 0x000fe400078e00b2 */
.L_x_17207:
[----:B------:R-:W-:Y:S05]  /*15fa0*/  BSYNC B0 ;  /* 0x0000000000007941 */ /* 0x000fea0003800000 */
.L_x_17205:
        /* <DEDUP_REMOVED lines=16> */
.L_x_17211:
[----:B------:R-:W-:Y:S05]  /*160b0*/  BSYNC B1 ;  /* 0x0000000000017941 */ /* 0x000fea0003800000 */
.L_x_17210:
        /* <DEDUP_REMOVED lines=44> */
.L_x_17209:
[----:B------:R-:W-:Y:S05]  /*16380*/  BSYNC B0 ;  /* 0x0000000000007941 */ /* 0x000fea0003800000 */
.L_x_17208:
        /* <DEDUP_REMOVED lines=12> */
.L_x_17212:
        /* <DEDUP_REMOVED lines=12> */
.L_x_17215:
[----:B------:R-:W-:Y:S02]  /*16510*/  MOV R192, R178 ;  /* 0x000000b200c07202 */ /* 0x000fe40000000f00 */
.L_x_17216:
[----:B------:R-:W-:Y:S05]  /*16520*/  BSYNC B0 ;  /* 0x0000000000007941 */ /* 0x000fea0003800000 */
.L_x_17214:
        /* <DEDUP_REMOVED lines=16> */
.L_x_17220:
[----:B------:R-:W-:Y:S05]  /*16630*/  BSYNC B1 ;  /* 0x0000000000017941 */ /* 0x000fea0003800000 */
.L_x_17219:
        /* <DEDUP_REMOVED lines=44> */
.L_x_17218:
[----:B------:R-:W-:Y:S05]  /*16900*/  BSYNC B0 ;  /* 0x0000000000007941 */ /* 0x000fea0003800000 */
.L_x_17217:
        /* <DEDUP_REMOVED lines=9> */
.L_x_17213:
        /* <DEDUP_REMOVED lines=12> */
.L_x_17222:
[----:B------:R-:W-:Y:S02]  /*16a60*/  MOV R192, R178 ;  /* 0x000000b200c07202 */ /* 0x000fe40000000f00 */
.L_x_17223:
[----:B------:R-:W-:Y:S05]  /*16a70*/  BSYNC B0 ;  /* 0x0000000000007941 */ /* 0x000fea0003800000 */
.L_x_17221:
        /* <DEDUP_REMOVED lines=16> */
.L_x_17227:
[----:B------:R-:W-:Y:S05]  /*16b80*/  BSYNC B1 ;  /* 0x0000000000017941 */ /* 0x000fea0003800000 */
.L_x_17226:
        /* <DEDUP_REMOVED lines=44> */
.L_x_17225:
[----:B------:R-:W-:Y:S05]  /*16e50*/  BSYNC B0 ;  /* 0x0000000000007941 */ /* 0x000fea0003800000 */
.L_x_17224:
        /* <DEDUP_REMOVED lines=12> */
.L_x_17228:
        /* <DEDUP_REMOVED lines=12> */
.L_x_17231:
[----:B------:R-:W-:Y:S02]  /*16fe0*/  IMAD.MOV.U32 R193, RZ, RZ, R178 ;  /* 0x000000ffffc17224 */ /* 0x000fe400078e00b2 */
.L_x_17232:
[----:B------:R-:W-:Y:S05]  /*16ff0*/  BSYNC B0 ;  /* 0x0000000000007941 */ /* 0x000fea0003800000 */
.L_x_17230:
        /* <DEDUP_REMOVED lines=16> */
.L_x_17236:
[----:B------:R-:W-:Y:S05]  /*17100*/  BSYNC B1 ;  /* 0x0000000000017941 */ /* 0x000fea0003800000 */
.L_x_17235:
        /* <DEDUP_REMOVED lines=44> */
.L_x_17234:
[----:B------:R-:W-:Y:S05]  /*173d0*/  BSYNC B0 ;  /* 0x0000000000007941 */ /* 0x000fea0003800000 */
.L_x_17233:
        /* <DEDUP_REMOVED lines=9> */
.L_x_17229:
[----:B------:R-:W-:Y:S01]  /*17470*/  FADD.FTZ R162, RZ, R68 ;  /* 0x00000044ffa27221 */ /* 0x000fe20000010000 */
[----:B------:R-:W-:Y:S01]  /*17480*/  SEL R164, RZ, 0x10000, P4 ;  /* 0x00010000ffa47807 */ /* 0x000fe20002000000 */
[----:B------:R-:W0:Y:S01]  /*17490*/  S2R R190, SR_TID.X ;  /* 0x0000000000be7919 */ /* 0x000e220000002100 */
[----:B------:R-:W-:Y:S01]  /*174a0*/  SEL R165, RZ, 0x1000000, P5 ;  /* 0x01000000ffa57807 */ /* 0x000fe20002800000 */
[----:B------:R-:W-:Y:S01]  /*174b0*/  FADD.FTZ R163, R162, R69 ;  /* 0x00000045a2a37221 */ /* 0x000fe20000010000 */
[----:B------:R-:W-:Y:S02]  /*174c0*/  LOP3.LUT P4, RZ, R177, 0x1, RZ, 0xc0, !PT ;  /* 0x00000001b1ff7812 */ /* 0x000fe4000788c0ff */
        /* <DEDUP_REMOVED lines=11> */
[C---:B------:R-:W-:Y:S01]  /*17580*/  LOP3.LUT P0, RZ, R177.reuse, 0x8, RZ, 0xc0, !PT ;  /* 0x00000008b1ff7812 */ /* 0x040fe2000780c0ff */
        /* <DEDUP_REMOVED lines=64> */
.L_x_17237:
[----:B0-----:R-:W-:Y:S01]  /*17990*/  @!P1 IADD3 R191, R191, 0x4, RZ ;  /* 0x00000004bfbf9810 */ /* 0x001fe20007ffe0ff */
[----:B------:R-:W-:Y:S01]  /*179a0*/  FADD.FTZ R194, R194, R119 ;  /* 0x00000077c2c27221 */ /* 0x000fe20000010000 */
[----:B------:R-:W-:Y:S05]  /*179b0*/  BRA.DIV ~URZ, `(.L_x_17238) ;  /* 0x000019b27f007947 */ /* 0x000fea000b800000 */
[----:B------:R0:W1:Y:S02]  /*179c0*/  SHFL.BFLY PT, R162, R194, 0x1, 0x1f ;  /* 0x0c201f00c2a27f89 */ /* 0x00006400000e0000 */
.L_x_17242:
        /* <DEDUP_REMOVED lines=84> */
.L_x_17243:
[----:B------:R-:W2:Y:S01]  /*17f10*/  S2R R197, SR_TID.X ;  /* 0x0000000000c57919 */ /* 0x000ea20000002100 */
[----:B------:R-:W-:Y:S01]  /*17f20*/  @!P0 SHF.R.U32.HI R164, RZ, 0x5, R190 ;  /* 0x00000005ffa48819 */ /* 0x000fe200000116be */
[----:B-1----:R-:W-:Y:S01]  /*17f30*/  FADD.FTZ R163, R167, R194 ;  /* 0x000000c2a7a37221 */ /* 0x002fe20000010000 */
[----:B------:R-:W-:Y:S01]  /*17f40*/  WARPSYNC 0xffffffff ;  /* 0xffffffff00007948 */ /* 0x000fe20003800000 */
[----:B------:R-:W-:Y:S01]  /*17f50*/  IMAD.MOV.U32 R167, RZ, RZ, RZ ;  /* 0x000000ffffa77224 */ /* 0x000fe200078e00ff */
[----:B------:R-:W-:Y:S01]  /*17f60*/  @!P0 LOP3.LUT R164, R164, 0x3, RZ, 0xc0, !PT ;  /* 0x00000003a4a48812 */ /* 0x000fe200078ec0ff */
[----:B------:R-:W-:Y:S01]  /*17f70*/  ULDC.U8 UR6, c[0x0][0x1f0] ;  /* 0x00007c0000067ab9 */ /* 0x000fe20000000000 */
[--C-:B------:R-:W-:Y:S01]  /*17f80*/  HADD2.F32 R200, -RZ, R93.reuse.H0_H0 ;  /* 0x2000005dffc87230 */ /* 0x100fe20000004100 */
[----:B------:R-:W-:Y:S01]  /*17f90*/  IMAD.SHL.U32 R217, R187, 0x10, RZ ;  /* 0x00000010bbd97824 */ /* 0x000fe200078e00ff */
[----:B------:R-:W-:Y:S01]  /*17fa0*/  @!P0 IADD3 R166, R191, R164, RZ ;  /* 0x000000a4bfa68210 */ /* 0x000fe20007ffe0ff */
[--C-:B------:R-:W-:Y:S01]  /*17fb0*/  HADD2.F32 R206, -RZ, R92.reuse.H0_H0 ;  /* 0x2000005cffce7230 */ /* 0x100fe20000004100 */
[----:B------:R-:W-:Y:S01]  /*17fc0*/  CS2R R164, SRZ ;  /* 0x0000000000a47805 */ /* 0x000fe2000001ff00 */
[----:B------:R-:W-:Y:S01]  /*17fd0*/  HADD2.F32 R203, -RZ, R93.H1_H1 ;  /* 0x3000005dffcb7230 */ /* 0x000fe20000004100 */
[----:B------:R-:W-:Y:S01]  /*17fe0*/  SHF.R.U32.HI R219, RZ, 0x1c, R187 ;  /* 0x0000001cffdb7819 */ /* 0x000fe200000116bb */
[----:B------:R-:W-:Y:S01]  /*17ff0*/  @!P0 STS.64 [R166.X8], R162 ;  /* 0x000000a2a6008388 */ /* 0x000fe20000008a00 */
[----:B------:R-:W-:-:S02]  /*18000*/  HADD2.F32 R207, -RZ, R92.H1_H1 ;  /* 0x3000005cffcf7230 */ /* 0x000fc40000004100 */
[----:B------:R-:W-:Y:S02]  /*18010*/  HADD2.F32 R205, -RZ, R108.H1_H1 ;  /* 0x3000006cffcd7230 */ /* 0x000fe40000004100 */
[----:B------:R-:W-:Y:S02]  /*18020*/  HADD2.F32 R201, -RZ, R91.H1_H1 ;  /* 0x3000005bffc97230 */ /* 0x000fe40000004100 */
[----:B------:R-:W-:Y:S02]  /*18030*/  HADD2.F32 R204, -RZ, R90.H1_H1 ;  /* 0x3000005affcc7230 */ /* 0x000fe40000004100 */
[----:B------:R-:W-:Y:S01]  /*18040*/  HADD2.F32 R214, -RZ, R88.H1_H1 ;  /* 0x30000058ffd67230 */ /* 0x000fe20000004100 */
[----:B--2---:R-:W-:Y:S01]  /*18050*/  LOP3.LUT R196, R197, 0x1f, RZ, 0xc0, !PT ;  /* 0x0000001fc5c47812 */ /* 0x004fe200078ec0ff */
[----:B------:R-:W-:Y:S02]  /*18060*/  HADD2.F32 R211, -RZ, R89.H1_H1 ;  /* 0x30000059ffd37230 */ /* 0x000fe40000004100 */
[----:B------:R-:W-:Y:S01]  /*18070*/  HADD2.F32 R209, -RZ, R102.H0_H0 ;  /* 0x20000066ffd17230 */ /* 0x000fe20000004100 */
[----:B------:R-:W-:Y:S01]  /*18080*/  ISETP.GT.U32.AND P1, PT, R196, 0x3, PT ;  /* 0x00000003c400780c */ /* 0x000fe20003f24070 */
[----:B------:R-:W-:-:S02]  /*18090*/  HADD2.F32 R208, -RZ, R85.H0_H0 ;  /* 0x20000055ffd07230 */ /* 0x000fc40000004100 */
[----:B------:R-:W-:Y:S02]  /*180a0*/  HADD2.F32 R212, -RZ, R85.H1_H1 ;  /* 0x30000055ffd47230 */ /* 0x000fe40000004100 */
[----:B------:R-:W-:Y:S02]  /*180b0*/  HADD2.F32 R218, -RZ, R102.H1_H1 ;  /* 0x30000066ffda7230 */ /* 0x000fe40000004100 */
[----:B------:R-:W-:Y:S02]  /*180c0*/  HADD2.F32 R210, -RZ, R89.H0_H0 ;  /* 0x20000059ffd27230 */ /* 0x000fe40000004100 */
[----:B------:R-:W-:Y:S02]  /*180d0*/  HADD2.F32 R216, -RZ, R101.H1_H1 ;  /* 0x30000065ffd87230 */ /* 0x000fe40000004100 */
[----:B------:R-:W-:Y:S02]  /*180e0*/  HADD2.F32 R213, -RZ, R88.H0_H0 ;  /* 0x20000058ffd57230 */ /* 0x000fe40000004100 */
[----:B------:R-:W-:Y:S01]  /*180f0*/  @!P1 IMAD.IADD R191, R191, 0x1, R196 ;  /* 0x00000001bfbf9824 */ /* 0x000fe200078e02c4 */
[----:B------:R-:W-:Y:S01]  /*18100*/  BAR.SYNC.DEFER_BLOCKING 0x0 ;  /* 0x0000000000007b1d */ /* 0x000fe20000010000 */
[----:B------:R-:W-:Y:S01]  /*18110*/  @!P1 IMAD.MOV.U32 R167, RZ, RZ, 0x400 ;  /* 0x00000400ffa79424 */ /* 0x000fe200078e00ff */
[----:B------:R-:W-:-:S04]  /*18120*/  HADD2.F32 R215, -RZ, R103.H0_H0 ;  /* 0x20000067ffd77230 */ /* 0x000fc80000004100 */
        /* <DEDUP_REMOVED lines=9> */
[----:B-1----:R-:W-:Y:S01]  /*181c0*/  IADD3 R191, R193, R196, RZ ;  /* 0x000000c4c1bf7210 */ /* 0x002fe20007ffe0ff */
[----:B------:R-:W1:Y:S06]  /*181d0*/  SHFL.DOWN PT, R189, R164, 0x2, 0x1f ;  /* 0x08401f00a4bd7f89 */ /* 0x000e6c00000e0000 */
        /* <DEDUP_REMOVED lines=17> */
[----:B------:R-:W-:Y:S01]  /*182f0*/  LOP3.LUT P0, RZ, R190, 0x1f, R197, 0xf8, !PT ;  /* 0x0000001fbeff7812 */ /* 0x000fe2000780f8c5 */
[----:B----4-:R-:W-:Y:S02]  /*18300*/  FMUL.FTZ R164, R166, R196 ;  /* 0x000000c4a6a47220 */ /* 0x010fe40000410000 */
[----:B------:R-:W-:Y:S02]  /*18310*/  FADD.FTZ R166, R167, -R166 ;  /* 0x800000a6a7a67221 */ /* 0x000fe40000010000 */
[----:B------:R-:W-:Y:S02]  /*18320*/  FFMA.FTZ R164, R194, R167, R164 ;  /* 0x000000a7c2a47223 */ /* 0x000fe400000100a4 */
[----:B------:R-:W-:Y:S02]  /*18330*/  FMUL.FTZ R167, R166, R166 ;  /* 0x000000a6a6a77220 */ /* 0x000fe40000410000 */
[----:B0-----:R-:W-:-:S02]  /*18340*/  FMUL.FTZ R164, R165, R164 ;  /* 0x000000a4a5a47220 */ /* 0x001fc40000410000 */
[----:B------:R-:W-:Y:S02]  /*18350*/  FMUL.FTZ R167, R194, R167 ;  /* 0x000000a7c2a77220 */ /* 0x000fe40000410000 */
[----:B------:R-:W-:Y:S01]  /*18360*/  IMAD.MOV.U32 R166, RZ, RZ, c[0x0][0x1e0] ;  /* 0x00007800ffa67624 */ /* 0x000fe200078e00ff */
[----:B------:R-:W0:Y:S01]  /*18370*/  SHFL.IDX PT, R189, R164, RZ, 0x1f ;  /* 0x00001fffa4bd7589 */ /* 0x000e2200000e0000 */
[----:B-1----:R-:W-:Y:S02]  /*18380*/  FADD.FTZ R162, R162, R163 ;  /* 0x000000a3a2a27221 */ /* 0x002fe40000010000 */
[----:B------:R-:W-:Y:S02]  /*18390*/  FMUL.FTZ R167, R167, R196 ;  /* 0x000000c4a7a77220 */ /* 0x000fe40000410000 */
[----:B------:R-:W-:Y:S02]  /*183a0*/  @!P0 IMAD.MOV.U32 R163, RZ, RZ, 0x4 ;  /* 0x00000004ffa38424 */ /* 0x000fe400078e00ff */
[----:B------:R-:W-:-:S02]  /*183b0*/  FFMA.FTZ R167, R165, R167, R162 ;  /* 0x000000a7a5a77223 */ /* 0x000fc400000100a2 */
[----:B------:R-:W-:-:S04]  /*183c0*/  @!P0 IMAD.WIDE R162, R172, R163, c[0x0][0x1a0] ;  /* 0x00006800aca28625 */ /* 0x000fc800078e02a3 */
[----:B------:R-:W1:Y:S01]  /*183d0*/  SHFL.IDX PT, R167, R167, RZ, 0x1f ;  /* 0x00001fffa7a77589 */ /* 0x000e6200000e0000 */
[----:B0-----:R-:W-:-:S03]  /*183e0*/  FSEL R164, R189, RZ, !P1 ;  /* 0x000000ffbda47208 */ /* 0x001fc60004800000 */
[----:B------:R0:W-:Y:S02]  /*183f0*/  @!P0 STG.E [R162.64], R189 ;  /* 0x000000bda2008986 */ /* 0x0001e4000c101904 */
        /* <DEDUP_REMOVED lines=12> */
[----:B------:R-:W-:Y:S02]  /*184c0*/  FADD.FTZ R163, -R164, R45 ;  /* 0x0000002da4a37221 */ /* 0x000fe40000010100 */
[C---:B------:R-:W-:Y:S01]  /*184d0*/  @!P0 IMAD.WIDE R44, R172.reuse, R55, c[0x0][0x1a8] ;  /* 0x00006a00ac2c8625 */ /* 0x040fe200078e0237 */
[----:B------:R-:W-:-:S03]  /*184e0*/  IADD3 R172, R172, c[0x0][0x160], RZ ;  /* 0x00005800acac7a10 */ /* 0x000fc60007ffe0ff */
[C---:B------:R-:W-:Y:S02]  /*184f0*/  FADD.FTZ R67, -R164.reuse, R67 ;  /* 0x00000043a4437221 */ /* 0x040fe40000010100 */
[C---:B------:R-:W-:Y:S02]  /*18500*/  FADD.FTZ R58, -R164.reuse, R58 ;  /* 0x0000003aa43a7221 */ /* 0x040fe40000010100 */
[C---:B------:R-:W-:Y:S02]  /*18510*/  FADD.FTZ R59, -R164.reuse, R59 ;  /* 0x0000003ba43b7221 */ /* 0x040fe40000010100 */
[C---:B------:R-:W-:Y:S01]  /*18520*/  FADD.FTZ R61, -R164.reuse, R49 ;  /* 0x00000031a43d7221 */ /* 0x040fe20000010100 */
[----:B0-----:R0:W-:Y:S01]  /*18530*/  @!P0 STG.E [R44.64], R196 ;  /* 0x000000c42c008986 */ /* 0x0011e2000c101904 */
[C---:B------:R-:W-:Y:S02]  /*18540*/  FADD.FTZ R47, -R164.reuse, R47 ;  /* 0x0000002fa42f7221 */ /* 0x040fe40000010100 */
[----:B------:R-:W-:-:S02]  /*18550*/  FADD.FTZ R49, -R164, R50 ;  /* 0x00000032a4317221 */ /* 0x000fc40000010100 */
[C---:B------:R-:W-:Y:S02]  /*18560*/  FADD.FTZ R51, -R164.reuse, R51 ;  /* 0x00000033a4337221 */ /* 0x040fe40000010100 */
[C---:B------:R-:W-:Y:S02]  /*18570*/  FADD.FTZ R66, -R164.reuse, R66 ;  /* 0x00000042a4427221 */ /* 0x040fe40000010100 */
[----:B------:R-:W-:Y:S02]  /*18580*/  FADD.FTZ R64, -R164, R54 ;  /* 0x00000036a4407221 */ /* 0x000fe40000010100 */
[C---:B------:R-:W-:Y:S01]  /*18590*/  FMUL.FTZ R50, R196.reuse, R67 ;  /* 0x00000043c4327220 */ /* 0x040fe20000410000 */
[----:B0-----:R-:W-:Y:S01]  /*185a0*/  HADD2.F32 R44, -RZ, R115.H1_H1 ;  /* 0x30000073ff2c7230 */ /* 0x001fe20000004100 */
[C---:B------:R-:W-:Y:S02]  /*185b0*/  FMUL.FTZ R45, R196.reuse, R163 ;  /* 0x000000a3c42d7220 */ /* 0x040fe40000410000 */
[C---:B------:R-:W-:Y:S01]  /*185c0*/  FMUL.FTZ R194, R196.reuse, R58 ;  /* 0x0000003ac4c27220 */ /* 0x040fe20000410000 */
[----:B------:R-:W-:Y:S01]  /*185d0*/  HADD2.F32 R58, -RZ, R98.H0_H0 ;  /* 0x20000062ff3a7230 */ /* 0x000fe20000004100 */
[C---:B------:R-:W-:Y:S01]  /*185e0*/  FMUL.FTZ R197, R196.reuse, R59 ;  /* 0x0000003bc4c57220 */ /* 0x040fe20000410000 */
[----:B------:R-:W-:Y:S01]  /*185f0*/  HADD2.F32 R59, -RZ, R99.H0_H0 ;  /* 0x20000063ff3b7230 */ /* 0x000fe20000004100 */
[----:B------:R-:W-:Y:S01]  /*18600*/  FMUL.FTZ R163, R196, R47 ;  /* 0x0000002fc4a37220 */ /* 0x000fe20000410000 */
[----:B------:R-:W-:Y:S01]  /*18610*/  HADD2.F32 R47, -RZ, R115.H0_H0 ;  /* 0x20000073ff2f7230 */ /* 0x000fe20000004100 */
[----:B------:R-:W-:-:S02]  /*18620*/  FADD.FTZ R54, -R164, R48 ;  /* 0x00000030a4367221 */ /* 0x000fc40000010100 */
[----:B------:R-:W-:Y:S02]  /*18630*/  FADD.FTZ R166, -R164, R46 ;  /* 0x0000002ea4a67221 */ /* 0x000fe40000010100 */
[C---:B------:R-:W-:Y:S01]  /*18640*/  FMUL.FTZ R67, R196.reuse, R49 ;  /* 0x00000031c4437220 */ /* 0x040fe20000410000 */
[----:B------:R-:W-:Y:S01]  /*18650*/  HADD2.F32 R49, -RZ, R114.H0_H0 ;  /* 0x20000072ff317230 */ /* 0x000fe20000004100 */
[----:B------:R-:W-:Y:S01]  /*18660*/  FMUL.FTZ R60, R196, R51 ;  /* 0x00000033c43c7220 */ /* 0x000fe20000410000 */
[----:B------:R-:W-:Y:S01]  /*18670*/  HADD2.F32 R51, -RZ, R99.H1_H1 ;  /* 0x30000063ff337230 */ /* 0x000fe20000004100 */
[----:B------:R-:W-:Y:S02]  /*18680*/  FADD.FTZ R65, -R164, R65 ;  /* 0x00000041a4417221 */ /* 0x000fe40000010100 */
[C---:B------:R-:W-:Y:S02]  /*18690*/  FMUL.FTZ R46, R196.reuse, R165 ;  /* 0x000000a5c42e7220 */ /* 0x040fe40000410000 */
[----:B------:R-:W-:-:S02]  /*186a0*/  FMUL.FTZ R48, R196, R66 ;  /* 0x00000042c4307220 */ /* 0x000fc40000410000 */
[C---:B------:R-:W-:Y:S02]  /*186b0*/  FADD.FTZ R62, -R164.reuse, R62 ;  /* 0x0000003ea43e7221 */ /* 0x040fe40000010100 */
[C---:B------:R-:W-:Y:S02]  /*186c0*/  FADD.FTZ R70, -R164.reuse, R70 ;  /* 0x00000046a4467221 */ /* 0x040fe40000010100 */
[C---:B------:R-:W-:Y:S02]  /*186d0*/  FADD.FTZ R71, -R164.reuse, R71 ;  /* 0x00000047a4477221 */ /* 0x040fe40000010100 */
[----:B------:R-:W-:Y:S02]  /*186e0*/  FADD.FTZ R167, -R164, R116 ;  /* 0x00000074a4a77221 */ /* 0x000fe40000010100 */
[----:B------:R-:W-:Y:S02]  /*186f0*/  FMUL.FTZ R55, R196, R65 ;  /* 0x00000041c4377220 */ /* 0x000fe40000410000 */
[----:B------:R-:W-:-:S02]  /*18700*/  FFMA.FTZ R59, R48, R59, R27 ;  /* 0x0000003b303b7223 */ /* 0x000fc4000001001b */
[----:B------:R-:W-:Y:S02]  /*18710*/  FFMA.FTZ R47, R48, R47, R131 ;  /* 0x0000002f302f7223 */ /* 0x000fe40000010083 */
[----:B------:R-:W-:Y:S02]  /*18720*/  FFMA.FTZ R58, R46, R58, R29 ;  /* 0x0000003a2e3a7223 */ /* 0x000fe4000001001d */
[C---:B------:R-:W-:Y:S02]  /*18730*/  FMUL.FTZ R116, R196.reuse, R62 ;  /* 0x0000003ec4747220 */ /* 0x040fe40000410000 */
[----:B------:R-:W-:Y:S01]  /*18740*/  FMUL.FTZ R65, R196, R53 ;  /* 0x00000035c4417220 */ /* 0x000fe20000410000 */
[--C-:B------:R-:W-:Y:S01]  /*18750*/  HADD2.F32 R53, -RZ, R113.reuse.H0_H0 ;  /* 0x20000071ff357230 */ /* 0x100fe20000004100 */
[----:B------:R-:W-:Y:S01]  /*18760*/  FFMA.FTZ R48, R50, R51, R26 ;  /* 0x0000003332307223 */ /* 0x000fe2000001001a */
[----:B------:R-:W-:Y:S01]  /*18770*/  HADD2.F32 R51, -RZ, R98.H1_H1 ;  /* 0x30000062ff337230 */ /* 0x000fe20000004100 */
[----:B------:R-:W-:Y:S01]  /*18780*/  FFMA.FTZ R46, R46, R49, R130 ;  /* 0x000000312e2e7223 */ /* 0x000fe20000010082 */
[----:B------:R-:W-:Y:S01]  /*18790*/  HADD2.F32 R49, -RZ, R114.H1_H1 ;  /* 0x30000072ff317230 */ /* 0x000fe20000004100 */
[----:B------:R-:W-:Y:S01]  /*187a0*/  FMUL.FTZ R62, R196, R54 ;  /* 0x00000036c43e7220 */ /* 0x000fe20000410000 */
[----:B------:R-:W-:Y:S01]  /*187b0*/  HADD2.F32 R54, -RZ, R113.H1_H1 ;  /* 0x30000071ff367230 */ /* 0x000fe20000004100 */
[----:B------:R-:W-:Y:S01]  /*187c0*/  FADD.FTZ R57, -R164, R57 ;  /* 0x00000039a4397221 */ /* 0x000fe20000010100 */
[----:B------:R-:W-:Y:S01]  /*187d0*/  F2FP.PACK_AB R59, R48, R59 ;  /* 0x0000003b303b723e */ /* 0x000fe200000000ff */
[C---:B------:R-:W-:Y:S01]  /*187e0*/  FMUL.FTZ R70, R196.reuse, R70 ;  /* 0x00000046c4467220 */ /* 0x040fe20000410000 */
[----:B------:R-:W-:Y:S01]  /*187f0*/  HADD2.F32 R48, -RZ, R84.H0_H0 ;  /* 0x20000054ff307230 */ /* 0x000fe20000004100 */
[----:B------:R-:W-:-:S02]  /*18800*/  FMUL.FTZ R71, R196, R71 ;  /* 0x00000047c4477220 */ /* 0x000fc40000410000 */
[C---:B------:R-:W-:Y:S02]  /*18810*/  FADD.FTZ R68, -R164.reuse, R68 ;  /* 0x00000044a4447221 */ /* 0x040fe40000010100 */
[----:B------:R-:W-:Y:S02]  /*18820*/  FADD.FTZ R69, -R164, R69 ;  /* 0x00000045a4457221 */ /* 0x000fe40000010100 */
[----:B------:R-:W-:Y:S02]  /*18830*/  FFMA.FTZ R44, R50, R44, R135 ;  /* 0x0000002c322c7223 */ /* 0x000fe40000010087 */
[----:B------:R-:W-:Y:S01]  /*18840*/  FMUL.FTZ R189, R196, R57 ;  /* 0x00000039c4bd7220 */ /* 0x000fe20000410000 */
[----:B------:R-:W-:Y:S01]  /*18850*/  HADD2.F32 R57, -RZ, R97.H0_H0 ;  /* 0x20000061ff397230 */ /* 0x000fe20000004100 */
[C---:B------:R-:W-:Y:S01]  /*18860*/  FFMA.FTZ R51, R55.reuse, R51, R28 ;  /* 0x0000003337337223 */ /* 0x040fe2000001001c */
[----:B------:R-:W-:Y:S01]  /*18870*/  F2FP.PACK_AB R47, R44, R47 ;  /* 0x0000002f2c2f723e */ /* 0x000fe200000000ff */
[----:B------:R-:W-:-:S02]  /*18880*/  FFMA.FTZ R49, R55, R49, R134 ;  /* 0x0000003137317223 */ /* 0x000fc40000010086 */
[----:B------:R-:W-:Y:S01]  /*18890*/  FFMA.FTZ R50, R70, R53, R128 ;  /* 0x0000003546327223 */ /* 0x000fe20000010080 */
[----:B------:R-:W-:Y:S01]  /*188a0*/  HADD2.F32 R53, -RZ, R112.H0_H0 ;  /* 0x20000070ff357230 */ /* 0x000fe20000004100 */
[C---:B------:R-:W-:Y:S01]  /*188b0*/  FADD.FTZ R52, -R164.reuse, R52 ;  /* 0x00000034a4347221 */ /* 0x040fe20000010100 */
[----:B------:R-:W-:Y:S01]  /*188c0*/  F2FP.PACK_AB R58, R51, R58 ;  /* 0x0000003a333a723e */ /* 0x000fe200000000ff */
[C---:B------:R-:W-:Y:S01]  /*188d0*/  FADD.FTZ R118, -R164.reuse, R118 ;  /* 0x00000076a4767221 */ /* 0x040fe20000010100 */
[----:B------:R-:W-:Y:S01]  /*188e0*/  HADD2.F32 R51, -RZ, R100.H0_H0 ;  /* 0x20000064ff337230 */ /* 0x000fe20000004100 */
[----:B------:R-:W-:Y:S01]  /*188f0*/  FFMA.FTZ R55, R71, R54, R129 ;  /* 0x0000003647377223 */ /* 0x000fe20000010081 */
[----:B------:R-:W-:Y:S01]  /*18900*/  HADD2.F32 R54, -RZ, R96.H1_H1 ;  /* 0x30000060ff367230 */ /* 0x000fe20000004100 */
[----:B------:R-:W-:Y:S01]  /*18910*/  FADD.FTZ R199, -R164, R63 ;  /* 0x0000003fa4c77221 */ /* 0x000fe20000010100 */
[----:B------:R-:W-:Y:S01]  /*18920*/  F2FP.PACK_AB R46, R49, R46 ;  /* 0x0000002e312e723e */ /* 0x000fe200000000ff */
[----:B------:R-:W-:-:S02]  /*18930*/  FMUL.FTZ R68, R196, R68 ;  /* 0x00000044c4447220 */ /* 0x000fc40000410000 */
[----:B------:R-:W-:Y:S02]  /*18940*/  FADD.FTZ R119, -R164, R119 ;  /* 0x00000077a4777221 */ /* 0x000fe40000010100 */
[C---:B------:R-:W-:Y:S02]  /*18950*/  FMUL.FTZ R69, R196.reuse, R69 ;  /* 0x00000045c4457220 */ /* 0x040fe40000410000 */
[C---:B------:R-:W-:Y:S02]  /*18960*/  FMUL.FTZ R63, R196.reuse, R162 ;  /* 0x000000a2c43f7220 */ /* 0x040fe40000410000 */
[----:B------:R-:W-:Y:S02]  /*18970*/  FMUL.FTZ R162, R196, R166 ;  /* 0x000000a6c4a27220 */ /* 0x000fe40000410000 */
[C---:B------:R-:W-:Y:S02]  /*18980*/  FADD.FTZ R56, -R164.reuse, R56 ;  /* 0x00000038a4387221 */ /* 0x040fe40000010100 */
[----:B------:R-:W-:-:S02]  /*18990*/  FADD.FTZ R117, -R164, R117 ;  /* 0x00000075a4757221 */ /* 0x000fc40000010100 */
[C---:B------:R-:W-:Y:S01]  /*189a0*/  FMUL.FTZ R66, R196.reuse, R52 ;  /* 0x00000034c4427220 */ /* 0x040fe20000410000 */
[----:B------:R-:W-:Y:S01]  /*189b0*/  HADD2.F32 R52, -RZ, R97.H1_H1 ;  /* 0x30000061ff347230 */ /* 0x000fe20000004100 */
[C---:B------:R-:W-:Y:S02]  /*189c0*/  FMUL.FTZ R166, R196.reuse, R118 ;  /* 0x00000076c4a67220 */ /* 0x040fe40000410000 */
[----:B------:R-:W-:Y:S02]  /*189d0*/  FMUL.FTZ R164, R196, R167 ;  /* 0x000000a7c4a47220 */ /* 0x000fe40000410000 */
[----:B------:R-:W-:Y:S01]  /*189e0*/  FFMA.FTZ R57, R70, R57, R31 ;  /* 0x0000003946397223 */ /* 0x000fe2000001001f */
[----:B------:R-:W-:Y:S01]  /*189f0*/  HADD2.F32 R70, -RZ, R112.H1_H1 ;  /* 0x30000070ff467230 */ /* 0x000fe20000004100 */
[----:B------:R-:W-:Y:S02]  /*18a00*/  FFMA.FTZ R118, R68, R53, R0 ;  /* 0x0000003544767223 */ /* 0x000fe40000010000 */
[C---:B------:R-:W-:Y:S01]  /*18a10*/  FMUL.FTZ R167, R196.reuse, R119 ;  /* 0x00000077c4a77220 */ /* 0x040fe20000410000 */
[----:B------:R-:W-:Y:S01]  /*18a20*/  HADD2.F32 R119, -RZ, R94.H0_H0 ;  /* 0x2000005eff777230 */ /* 0x000fe20000004100 */
[----:B------:R-:W-:Y:S01]  /*18a30*/  FFMA.FTZ R53, R69, R54, R32 ;  /* 0x0000003645357223 */ /* 0x000fe20000010020 */
[----:B------:R-:W-:Y:S01]  /*18a40*/  HADD2.F32 R54, -RZ, R110.H0_H0 ;  /* 0x2000006eff367230 */ /* 0x000fe20000004100 */
[C---:B------:R-:W-:Y:S01]  /*18a50*/  FMUL.FTZ R190, R196.reuse, R56 ;  /* 0x00000038c4be7220 */ /* 0x040fe20000410000 */
[----:B------:R-:W-:Y:S01]  /*18a60*/  HADD2.F32 R56, -RZ, R96.H0_H0 ;  /* 0x20000060ff387230 */ /* 0x000fe20000004100 */
[----:B------:R-:W-:Y:S01]  /*18a70*/  FFMA.FTZ R52, R71, R52, R30 ;  /* 0x0000003447347223 */ /* 0x000fe2000001001e */
[----:B------:R-:W-:Y:S01]  /*18a80*/  HADD2.F32 R71, -RZ, R95.H0_H0 ;  /* 0x2000005fff477230 */ /* 0x000fe20000004100 */
[----:B------:R-:W-:-:S02]  /*18a90*/  FMUL.FTZ R202, R196, R202 ;  /* 0x000000cac4ca7220 */ /* 0x000fc40000410000 */
[----:B------:R-:W-:Y:S01]  /*18aa0*/  FMUL.FTZ R199, R196, R199 ;  /* 0x000000c7c4c77220 */ /* 0x000fe20000410000 */
[----:B------:R-:W-:Y:S01]  /*18ab0*/  F2FP.PACK_AB R57, R52, R57 ;  /* 0x000000393439723e */ /* 0x000fe200000000ff */
[C---:B------:R-:W-:Y:S01]  /*18ac0*/  FMUL.FTZ R191, R196.reuse, R191 ;  /* 0x000000bfc4bf7220 */ /* 0x040fe20000410000 */
[----:B------:R-:W-:Y:S01]  /*18ad0*/  IADD3 R52, P0, R217, c[0x0][0x208], RZ ;  /* 0x00008200d9347a10 */ /* 0x000fe20007f1e0ff */
[C---:B------:R-:W-:Y:S02]  /*18ae0*/  FMUL.FTZ R64, R196.reuse, R64 ;  /* 0x00000040c4407220 */ /* 0x040fe40000410000 */
[C---:B------:R-:W-:Y:S02]  /*18af0*/  FMUL.FTZ R61, R196.reuse, R61 ;  /* 0x0000003dc43d7220 */ /* 0x040fe40000410000 */
[C---:B------:R-:W-:Y:S02]  /*18b00*/  FMUL.FTZ R193, R196.reuse, R193 ;  /* 0x000000c1c4c17220 */ /* 0x040fe40000410000 */
[----:B------:R-:W-:Y:S01]  /*18b10*/  FMUL.FTZ R165, R196, R117 ;  /* 0x00000075c4a57220 */ /* 0x000fe20000410000 */
[----:B------:R-:W-:Y:S01]  /*18b20*/  HADD2.F32 R117, -RZ, R111.H0_H0 ;  /* 0x2000006fff757230 */ /* 0x000fe20000004100 */
[----:B------:R-:W-:Y:S01]  /*18b30*/  FFMA.FTZ R195, R69, R70, R127 ;  /* 0x0000004645c37223 */ /* 0x000fe2000001007f */
[----:B------:R-:W-:Y:S01]  /*18b40*/  HADD2.F32 R196, -RZ, R94.H1_H1 ;  /* 0x3000005effc47230 */ /* 0x000fe20000004100 */
[C---:B------:R-:W-:Y:S01]  /*18b50*/  FFMA.FTZ R119, R190.reuse, R119, R21 ;  /* 0x00000077be777223 */ /* 0x040fe20000010015 */
[----:B------:R-:W-:Y:S01]  /*18b60*/  HADD2.F32 R69, -RZ, R110.H1_H1 ;  /* 0x3000006eff457230 */ /* 0x000fe20000004100 */
[----:B------:R-:W-:Y:S01]  /*18b70*/  FFMA.FTZ R54, R190, R54, R139 ;  /* 0x00000036be367223 */ /* 0x000fe2000001008b */
[----:B------:R-:W-:Y:S01]  /*18b80*/  HADD2.F32 R190, -RZ, R109.H0_H0 ;  /* 0x2000006dffbe7230 */ /* 0x000fe20000004100 */
[----:B------:R-:W-:Y:S01]  /*18b90*/  FFMA.FTZ R70, R194, R71, R19 ;  /* 0x00000047c2467223 */ /* 0x000fe20000010013 */
[----:B------:R-:W-:Y:S01]  /*18ba0*/  F2FP.PACK_AB R44, R195, R118 ;  /* 0x00000076c32c723e */ /* 0x000fe200000000ff */
[----:B------:R-:W-:Y:S01]  /*18bb0*/  FFMA.FTZ R56, R68, R56, R33 ;  /* 0x0000003844387223 */ /* 0x000fe20000010021 */
[----:B------:R-:W-:Y:S01]  /*18bc0*/  HADD2.F32 R68, -RZ, R111.H1_H1 ;  /* 0x3000006fff447230 */ /* 0x000fe20000004100 */
[----:B------:R-:W-:Y:S01]  /*18bd0*/  FFMA.FTZ R71, R194, R117, R141 ;  /* 0x00000075c2477223 */ /* 0x000fe2000001008d */
[----:B------:R-:W-:Y:S01]  /*18be0*/  HADD2.F32 R117, -RZ, R95.H1_H1 ;  /* 0x3000005fff757230 */ /* 0x000fe20000004100 */
[C---:B------:R-:W-:Y:S01]  /*18bf0*/  FFMA.FTZ R196, R189.reuse, R196, R20 ;  /* 0x000000c4bdc47223 */ /* 0x040fe20000010014 */
[----:B------:R-:W-:Y:S01]  /*18c00*/  HADD2.F32 R194, -RZ, R109.H1_H1 ;  /* 0x3000006dffc27230 */ /* 0x000fe20000004100 */
[----:B------:R-:W-:Y:S01]  /*18c10*/  FFMA.FTZ R69, R189, R69, R142 ;  /* 0x00000045bd457223 */ /* 0x000fe2000001008e */
[----:B------:R-:W-:Y:S01]  /*18c20*/  HADD2.F32 R189, -RZ, R108.H0_H0 ;  /* 0x2000006cffbd7230 */ /* 0x000fe20000004100 */
[C---:B------:R-:W-:Y:S01]  /*18c30*/  FFMA.FTZ R200, R116.reuse, R200, R23 ;  /* 0x000000c874c87223 */ /* 0x040fe20000010017 */
[----:B------:R-:W-:Y:S01]  /*18c40*/  F2FP.PACK_AB R56, R53, R56 ;  /* 0x000000383538723e */ /* 0x000fe200000000ff */
[----:B------:R-:W-:Y:S01]  /*18c50*/  FFMA.FTZ R116, R116, R190, R137 ;  /* 0x000000be74747223 */ /* 0x000fe20000010089 */
[----:B------:R-:W-:Y:S01]  /*18c60*/  HADD2.F32 R190, -RZ, R91.H0_H0 ;  /* 0x2000005bffbe7230 */ /* 0x000fe20000004100 */
[C---:B------:R-:W-:Y:S01]  /*18c70*/  FFMA.FTZ R206, R202.reuse, R206, R25 ;  /* 0x000000cecace7223 */ /* 0x040fe20000010019 */
[----:B------:R-:W-:Y:S01]  /*18c80*/  IADD3.X R53, R219, c[0x0][0x20c], RZ, P0, !PT ;  /* 0x00008300db357a10 */ /* 0x000fe200007fe4ff */
[C---:B------:R-:W-:Y:S01]  /*18c90*/  FFMA.FTZ R117, R197.reuse, R117, R18 ;  /* 0x00000075c5757223 */ /* 0x040fe20000010012 */
[----:B------:R-:W-:Y:S01]  /*18ca0*/  HFMA2.MMA R195, -RZ, RZ, 0, 9.5367431640625e-07 ;  /* 0x00000010ffc37435 */ /* 0x000fe200000001ff */
[----:B------:R-:W-:Y:S01]  /*18cb0*/  FFMA.FTZ R68, R197, R68, R143 ;  /* 0x00000044c5447223 */ /* 0x000fe2000001008f */
[----:B------:R-:W-:Y:S01]  /*18cc0*/  F2FP.PACK_AB R54, R69, R54 ;  /* 0x000000364536723e */ /* 0x000fe200000000ff */
[----:B------:R-:W-:Y:S01]  /*18cd0*/  FFMA.FTZ R202, R202, R189, R136 ;  /* 0x000000bdcaca7223 */ /* 0x000fe20000010088 */
[--C-:B------:R-:W-:Y:S01]  /*18ce0*/  HADD2.F32 R189, -RZ, R107.reuse.H0_H0 ;  /* 0x2000006bffbd7230 */ /* 0x100fe20000004100 */
[----:B------:R-:W-:Y:S01]  /*18cf0*/  FFMA.FTZ R203, R199, R203, R22 ;  /* 0x000000cbc7cb7223 */ /* 0x000fe20000010016 */
[----:B------:R0:W-:Y:S01]  /*18d00*/  STG.E.128 [R52.64], R56 ;  /* 0x0000003834007986 */ /* 0x0001e2000c101d04 */
[----:B------:R-:W-:Y:S01]  /*18d10*/  FFMA.FTZ R197, R67, R190, R11 ;  /* 0x000000be43c57223 */ /* 0x000fe2000001000b */
[----:B------:R-:W-:Y:S01]  /*18d20*/  HADD2.F32 R190, -RZ, R106.H1_H1 ;  /* 0x3000006affbe7230 */ /* 0x000fe20000004100 */
[----:B------:R-:W-:Y:S01]  /*18d30*/  FFMA.FTZ R199, R199, R194, R140 ;  /* 0x000000c2c7c77223 */ /* 0x000fe2000001008c */
[----:B------:R-:W-:Y:S01]  /*18d40*/  HADD2.F32 R194, -RZ, R107.H1_H1 ;  /* 0x3000006bffc27230 */ /* 0x000fe20000004100 */
[----:B------:R-:W-:Y:S01]  /*18d50*/  FFMA.FTZ R207, R63, R207, R24 ;  /* 0x000000cf3fcf7223 */ /* 0x000fe20000010018 */
[----:B------:R-:W-:Y:S01]  /*18d60*/  F2FP.PACK_AB R49, R203, R200 ;  /* 0x000000c8cb31723e */ /* 0x000fe200000000ff */
[----:B------:R-:W-:-:S02]  /*18d70*/  FFMA.FTZ R205, R63, R205, R138 ;  /* 0x000000cd3fcd7223 */ /* 0x000fc4000001008a */
[C---:B------:R-:W-:Y:S01]  /*18d80*/  FFMA.FTZ R198, R60.reuse, R201, R10 ;  /* 0x000000c93cc67223 */ /* 0x040fe2000001000a */
[----:B------:R-:W-:Y:S01]  /*18d90*/  HADD2.F32 R201, -RZ, R90.H0_H0 ;  /* 0x2000005affc97230 */ /* 0x000fe20000004100 */
[----:B------:R-:W-:Y:S01]  /*18da0*/  FFMA.FTZ R63, R67, R189, R150 ;  /* 0x000000bd433f7223 */ /* 0x000fe20000010096 */
[----:B------:R-:W-:Y:S01]  /*18db0*/  HADD2.F32 R189, -RZ, R106.H0_H0 ;  /* 0x2000006affbd7230 */ /* 0x000fe20000004100 */
[C---:B------:R-:W-:Y:S01]  /*18dc0*/  FFMA.FTZ R204, R61.reuse, R204, R12 ;  /* 0x000000cc3dcc7223 */ /* 0x040fe2000001000c */
[--C-:B------:R-:W-:Y:S01]  /*18dd0*/  HADD2.F32 R67, -RZ, R105.reuse.H0_H0 ;  /* 0x20000069ff437230 */ /* 0x100fe20000004100 */
[----:B------:R-:W-:Y:S01]  /*18de0*/  FFMA.FTZ R61, R61, R190, R149 ;  /* 0x000000be3d3d7223 */ /* 0x000fe20000010095 */
[----:B------:R-:W-:Y:S01]  /*18df0*/  HADD2.F32 R190, -RZ, R104.H1_H1 ;  /* 0x30000068ffbe7230 */ /* 0x000fe20000004100 */
[----:B------:R-:W-:Y:S01]  /*18e00*/  FFMA.FTZ R60, R60, R194, R151 ;  /* 0x000000c23c3c7223 */ /* 0x000fe20000010097 */
[----:B------:R-:W-:Y:S01]  /*18e10*/  HADD2.F32 R194, -RZ, R105.H1_H1 ;  /* 0x30000069ffc27230 */ /* 0x000fe20000004100 */
[C---:B------:R-:W-:Y:S01]  /*18e20*/  FFMA.FTZ R201, R62.reuse, R201, R13 ;  /* 0x000000c93ec97223 */ /* 0x040fe2000001000d */
[----:B0-----:R-:W-:Y:S01]  /*18e30*/  F2FP.PACK_AB R53, R199, R116 ;  /* 0x00000074c735723e */ /* 0x001fe200000000ff */
[----:B------:R-:W-:Y:S01]  /*18e40*/  FFMA.FTZ R62, R62, R189, R148 ;  /* 0x000000bd3e3e7223 */ /* 0x000fe20000010094 */
[--C-:B------:R-:W-:Y:S01]  /*18e50*/  HADD2.F32 R189, -RZ, R86.reuse.H0_H0 ;  /* 0x20000056ffbd7230 */ /* 0x100fe20000004100 */
[----:B------:R-:W-:Y:S01]  /*18e60*/  FFMA.FTZ R214, R191, R214, R16 ;  /* 0x000000d6bfd67223 */ /* 0x000fe20000010010 */
[----:B------:R-:W-:Y:S01]  /*18e70*/  IADD3 R116, R187, 0x80, RZ ;  /* 0x00000080bb747810 */ /* 0x000fe20007ffe0ff */
[----:B------:R-:W-:Y:S01]  /*18e80*/  FFMA.FTZ R211, R65, R211, R14 ;  /* 0x000000d341d37223 */ /* 0x000fe2000001000e */
[----:B------:R-:W-:Y:S01]  /*18e90*/  F2FP.PACK_AB R52, R205, R202 ;  /* 0x000000cacd34723e */ /* 0x000fe200000000ff */
[----:B------:R-:W-:Y:S01]  /*18ea0*/  FFMA.FTZ R191, R191, R190, R145 ;  /* 0x000000bebfbf7223 */ /* 0x000fe20000010091 */
[----:B------:R-:W-:Y:S01]  /*18eb0*/  HADD2.F32 R190, -RZ, R87.H1_H1 ;  /* 0x30000057ffbe7230 */ /* 0x000fe20000004100 */
[----:B------:R-:W-:Y:S01]  /*18ec0*/  FFMA.FTZ R65, R65, R194, R147 ;  /* 0x000000c241417223 */ /* 0x000fe20000010093 */
[----:B------:R-:W-:Y:S01]  /*18ed0*/  HADD2.F32 R194, -RZ, R103.H1_H1 ;  /* 0x30000067ffc27230 */ /* 0x000fe20000004100 */
[----:B------:R-:W-:Y:S01]  /*18ee0*/  FFMA.FTZ R189, R164, R189, R5 ;  /* 0x000000bda4bd7223 */ /* 0x000fe20000010005 */
[----:B------:R-:W-:Y:S01]  /*18ef0*/  IADD3 R187, R187, 0x100, RZ ;  /* 0x00000100bbbb7810 */ /* 0x000fe20007ffe0ff */
[C---:B------:R-:W-:Y:S01]  /*18f00*/  FFMA.FTZ R190, R167.reuse, R190, R2 ;  /* 0x000000bea7be7223 */ /* 0x040fe20000010002 */
[----:B------:R-:W-:Y:S01]  /*18f10*/  F2FP.PACK_AB R58, R204, R201 ;  /* 0x000000c9cc3a723e */ /* 0x000fe200000000ff */
        /* <DEDUP_REMOVED lines=26> */
[----:B------:R-:W-:Y:S01]  /*190c0*/  HADD2.F32 R67, -RZ, R87.H0_H0 ;  /* 0x20000057ff437230 */ /* 0x000fe20000004100 */
[----:B------:R-:W-:-:S02]  /*190d0*/  IADD3 R68, P0, R217, c[0x0][0x210], RZ ;  /* 0x00008400d9447a10 */ /* 0x000fc40007f1e0ff */
[----:B------:R-:W-:Y:S01]  /*190e0*/  F2FP.PACK_AB R50, R196, R119 ;  /* 0x00000077c432723e */ /* 0x000fe200000000ff */
[----:B------:R-:W-:Y:S01]  /*190f0*/  IMAD.WIDE.U32 R118, R116, R195, c[0x0][0x208] ;  /* 0x0000820074767625 */ /* 0x000fe200078e00c3 */
[----:B------:R-:W-:Y:S02]  /*19100*/  IADD3.X R69, R219, c[0x0][0x214], RZ, P0, !PT ;  /* 0x00008500db457a10 */ /* 0x000fe400007fe4ff */
[----:B------:R-:W-:Y:S01]  /*19110*/  F2FP.PACK_AB R56, R214, R213 ;  /* 0x000000d5d638723e */ /* 0x000fe200000000ff */
[C---:B------:R-:W-:Y:S01]  /*19120*/  FFMA.FTZ R67, R166.reuse, R67, R3 ;  /* 0x00000043a6437223 */ /* 0x040fe20000010003 */
[----:B------:R-:W-:Y:S01]  /*19130*/  F2FP.PACK_AB R60, R191, R66 ;  /* 0x00000042bf3c723e */ /* 0x000fe200000000ff */
[----:B------:R-:W-:Y:S01]  /*19140*/  FFMA.FTZ R166, R166, R215, R160 ;  /* 0x000000d7a6a67223 */ /* 0x000fe200000100a0 */
[----:B------:R0:W-:Y:S01]  /*19150*/  STG.E.128 [R68.64], R44 ;  /* 0x0000002c44007986 */ /* 0x0001e2000c101d04 */
[----:B------:R-:W-:Y:S01]  /*19160*/  FFMA.FTZ R215, R193, R48, R9 ;  /* 0x00000030c1d77223 */ /* 0x000fe20000010009 */
[----:B------:R-:W-:Y:S01]  /*19170*/  F2FP.PACK_AB R48, R207, R206 ;  /* 0x000000cecf30723e */ /* 0x000fe200000000ff */
[----:B------:R-:W-:Y:S01]  /*19180*/  FFMA.FTZ R193, R193, R51, R152 ;  /* 0x00000033c1c17223 */ /* 0x000fe20000010098 */
[----:B------:R-:W-:Y:S01]  /*19190*/  F2FP.PACK_AB R51, R117, R70 ;  /* 0x000000467533723e */ /* 0x000fe200000000ff */
[----:B------:R-:W-:Y:S01]  /*191a0*/  IMAD.WIDE.U32 R116, R116, R195, c[0x0][0x210] ;  /* 0x0000840074747625 */ /* 0x000fe200078e00c3 */
[----:B------:R-:W-:-:S02]  /*191b0*/  F2FP.PACK_AB R64, R216, R215 ;  /* 0x000000d7d840723e */ /* 0x000fc400000000ff */
[----:B------:R-:W-:Y:S01]  /*191c0*/  F2FP.PACK_AB R65, R209, R208 ;  /* 0x000000d0d141723e */ /* 0x000fe200000000ff */
[----:B------:R1:W-:Y:S01]  /*191d0*/  STG.E.128 [R118.64], R48 ;  /* 0x0000003076007986 */ /* 0x0003e2000c101d04 */
[----:B------:R-:W-:Y:S01]  /*191e0*/  IMAD.WIDE.U32 R70, R187, R195, c[0x0][0x208] ;  /* 0x00008200bb467625 */ /* 0x000fe200078e00c3 */
[----:B------:R-:W-:Y:S02]  /*191f0*/  F2FP.PACK_AB R66, R194, R189 ;  /* 0x000000bdc242723e */ /* 0x000fe400000000ff */
[----:B------:R2:W-:Y:S01]  /*19200*/  STG.E.128 [R116.64], R52 ;  /* 0x0000003474007986 */ /* 0x0005e2000c101d04 */
[----:B------:R-:W-:-:S03]  /*19210*/  F2FP.PACK_AB R67, R190, R67 ;  /* 0x00000043be43723e */ /* 0x000fc600000000ff */
[----:B------:R3:W-:Y:S01]  /*19220*/  STG.E.128 [R70.64], R56 ;  /* 0x0000003846007986 */ /* 0x0007e2000c101d04 */
[----:B0-----:R-:W-:Y:S01]  /*19230*/  IMAD.SHL.U32 R44, R188, 0x10, RZ ;  /* 0x00000010bc2c7824 */ /* 0x001fe200078e00ff */
[----:B------:R-:W-:Y:S02]  /*19240*/  SHF.R.U32.HI R188, RZ, 0x1c, R188 ;  /* 0x0000001cffbc7819 */ /* 0x000fe400000116bc */
[----:B------:R-:W-:Y:S02]  /*19250*/  F2FP.PACK_AB R47, R167, R166 ;  /* 0x000000a6a72f723e */ /* 0x000fe400000000ff */
[----:B------:R-:W-:Y:S02]  /*19260*/  F2FP.PACK_AB R46, R165, R164 ;  /* 0x000000a4a52e723e */ /* 0x000fe400000000ff */
[----:B------:R-:W-:Y:S02]  /*19270*/  F2FP.PACK_AB R45, R163, R162 ;  /* 0x000000a2a32d723e */ /* 0x000fe400000000ff */
[----:B-1----:R-:W-:-:S02]  /*19280*/  IADD3 R50, P0, R44, c[0x0][0x208], RZ ;  /* 0x000082002c327a10 */ /* 0x002fc40007f1e0ff */
[----:B------:R-:W-:Y:S01]  /*19290*/  IADD3 R48, P1, R44, c[0x0][0x210], RZ ;  /* 0x000084002c307a10 */ /* 0x000fe20007f3e0ff */
[----:B--2---:R-:W-:Y:S01]  /*192a0*/  IMAD.WIDE.U32 R52, R187, R195, c[0x0][0x210] ;  /* 0x00008400bb347625 */ /* 0x004fe200078e00c3 */
[C---:B------:R-:W-:Y:S02]  /*192b0*/  IADD3.X R51, R188.reuse, c[0x0][0x20c], RZ, P0, !PT ;  /* 0x00008300bc337a10 */ /* 0x040fe400007fe4ff */
[----:B------:R-:W-:Y:S02]  /*192c0*/  IADD3.X R49, R188, c[0x0][0x214], RZ, P1, !PT ;  /* 0x00008500bc317a10 */ /* 0x000fe40000ffe4ff */
[----:B------:R-:W-:Y:S01]  /*192d0*/  F2FP.PACK_AB R44, R212, R193 ;  /* 0x000000c1d42c723e */ /* 0x000fe200000000ff */
[----:B------:R3:W-:Y:S01]  /*192e0*/  STG.E.128 [R52.64], R60 ;  /* 0x0000003c34007986 */ /* 0x0007e2000c101d04 */
[----:B------:R-:W-:Y:S02]  /*192f0*/  ISETP.GE.AND P0, PT, R172, c[0x0][0x164], PT ;  /* 0x00005900ac007a0c */ /* 0x000fe40003f06270 */
[----:B------:R-:W-:Y:S01]  /*19300*/  LOP3.LUT P1, RZ, R174, 0xff, RZ, 0xc0, !PT ;  /* 0x000000ffaeff7812 */ /* 0x000fe2000782c0ff */
[----:B------:R3:W-:Y:S03]  /*19310*/  STG.E.128 [R50.64], R64 ;  /* 0x0000004032007986 */ /* 0x0007e6000c101d04 */
[----:B------:R-:W-:Y:S01]  /*19320*/  SEL R174, RZ, 0x1, P1 ;  /* 0x00000001ffae7807 */ /* 0x000fe20000800000 */
[----:B------:R3:W-:Y:S06]  /*19330*/  STG.E.128 [R48.64], R44 ;  /* 0x0000002c30007986 */ /* 0x0007ec000c101d04 */
[----:B---3--:R-:W-:Y:S01]  /*19340*/  @P0 CALL.REL.NOINC `(.L_x_17240) ;  /* 0x0000001000000944 */ /* 0x008fe20003c00000 */
[----:B------:R-:W-:Y:S05]  /*19350*/  BRA `(.L_x_17241) ;  /* 0xfffe78f000007947 */ /* 0x000fea000383ffff */
.L_x_17240:
[----:B------:R-:W-:Y:S05]  /*19360*/  EXIT ;  /* 0x000000000000794d */ /* 0x000fea0003800000 */
.L_x_17238:
[----:B------:R-:W-:Y:S01]  /*19370*/  IMAD.MOV.U32 R167, RZ, RZ, 0x1 ;  /* 0x00000001ffa77424 */ /* 0x000fe200078e00ff */
[----:B------:R-:W-:Y:S01]  /*19380*/  MOV R164, 0x193c0 ;  /* 0x000193c000a47802 */ /* 0x000fe20000000f00 */
[----:B------:R-:W-:-:S02]  /*19390*/  IMAD.MOV.U32 R163, RZ, RZ, 0x1f ;  /* 0x0000001fffa37424 */ /* 0x000fc400078e00ff */
[----:B------:R-:W-:Y:S02]  /*193a0*/  IMAD.MOV.U32 R166, RZ, RZ, -0x1 ;  /* 0xffffffffffa67424 */ /* 0x000fe400078e00ff */
[----:B------:R-:W-:Y:S05]  /*193b0*/  CALL.REL.NOINC `($__internal_53_$__cuda_sm70_shflsync_bfly_p) ;  /* 0x0000079000007944 */ /* 0x000fea0003c00000 */
[----:B-1----:R-:W-:Y:S01]  /*193c0*/  MOV R162, R167 ;  /* 0x000000a700a27202 */ /* 0x002fe20000000f00 */
[----:B0-----:R-:W-:Y:S05]  /*193d0*/  BRA `(.L_x_17242) ;  /* 0xffffe5f000007947 */ /* 0x001fea000383ffff */
.L_x_17239:
[----:B------:R-:W-:Y:S01]  /*193e0*/  IMAD.MOV.U32 R167, RZ, RZ, 0x2 ;  /* 0x00000002ffa77424 */ /* 0x000fe200078e00ff */
[----:B------:R-:W-:Y:S01]  /*193f0*/  MOV R164, 0x19430 ;  /* 0x0001943000a47802 */ /* 0x000fe20000000f00 */
[----:B------:R-:W-:Y:S02]  /*19400*/  IMAD.MOV.U32 R163, RZ, RZ, 0x1f ;  /* 0x0000001fffa37424 */ /* 0x000fe400078e00ff */
[----:B------:R-:W-:Y:S02]  /*19410*/  IMAD.MOV.U32 R166, RZ, RZ, -0x1 ;  /* 0xffffffffffa67424 */ /* 0x000fe400078e00ff */
[----:B------:R-:W-:Y:S05]  /*19420*/  CALL.REL.NOINC `($__internal_53_$__cuda_sm70_shflsync_bfly_p) ;  /* 0x0000072000007944 */ /* 0x000fea0003c00000 */
[----:B0-----:R-:W-:Y:S01]  /*19430*/  HFMA2.MMA R163, -RZ, RZ, 0, 1.847743988037109375e-06 ;  /* 0x0000001fffa37435 */ /* 0x001fe200000001ff */
[----:B-1----:R-:W-:Y:S01]  /*19440*/  FADD.FTZ R194, R194, R167 ;  /* 0x000000a7c2c27221 */ /* 0x002fe20000010000 */
[----:B------:R-:W-:Y:S01]  /*19450*/  MOV R164, 0x19490 ;  /* 0x0001949000a47802 */ /* 0x000fe20000000f00 */
[----:B------:R-:W-:Y:S02]  /*19460*/  IMAD.MOV.U32 R167, RZ, RZ, 0x4 ;  /* 0x00000004ffa77424 */ /* 0x000fe400078e00ff */
[----:B------:R-:W-:-:S02]  /*19470*/  IMAD.MOV.U32 R166, RZ, RZ, -0x1 ;  /* 0xffffffffffa67424 */ /* 0x000fc400078e00ff */
[----:B------:R-:W-:Y:S05]  /*19480*/  CALL.REL.NOINC `($__internal_53_$__cuda_sm70_shflsync_bfly_p) ;  /* 0x000006c000007944 */ /* 0x000fea0003c00000 */
[----:B01----:R-:W-:Y:S01]  /*19490*/  FADD.FTZ R194, R194, R167 ;  /* 0x000000a7c2c27221 */ /* 0x003fe20000010000 */
[----:B------:R-:W-:Y:S01]  /*194a0*/  MOV R164, 0x194f0 ;  /* 0x000194f000a47802 */ /* 0x000fe20000000f00 */
[----:B------:R-:W-:-:S02]  /*194b0*/  IMAD.MOV.U32 R167, RZ, RZ, 0x8 ;  /* 0x00000008ffa77424 */ /* 0x000fc400078e00ff */
[----:B------:R-:W-:Y:S02]  /*194c0*/  IMAD.MOV.U32 R163, RZ, RZ, 0x1f ;  /* 0x0000001fffa37424 */ /* 0x000fe400078e00ff */
[----:B------:R-:W-:Y:S02]  /*194d0*/  IMAD.MOV.U32 R166, RZ, RZ, -0x1 ;  /* 0xffffffffffa67424 */ /* 0x000fe400078e00ff */
[----:B------:R-:W-:Y:S05]  /*194e0*/  CALL.REL.NOINC `($__internal_53_$__cuda_sm70_shflsync_bfly_p) ;  /* 0x0000066000007944 */ /* 0x000fea0003c00000 */
[----:B01----:R-:W-:Y:S01]  /*194f0*/  FADD.FTZ R194, R194, R167 ;  /* 0x000000a7c2c27221 */ /* 0x003fe20000010000 */
[----:B------:R-:W-:Y:S01]  /*19500*/  MOV R167, 0x10 ;  /* 0x0000001000a77802 */ /* 0x000fe20000000f00 */
[----:B------:R-:W-:Y:S01]  /*19510*/  IMAD.MOV.U32 R163, RZ, RZ, 0x1f ;  /* 0x0000001fffa37424 */ /* 0x000fe200078e00ff */
[----:B------:R-:W-:Y:S01]  /*19520*/  MOV R164, 0x19550 ;  /* 0x0001955000a47802 */ /* 0x000fe20000000f00 */
[----:B------:R-:W-:Y:S02]  /*19530*/  IMAD.MOV.U32 R166, RZ, RZ, -0x1 ;  /* 0xffffffffffa67424 */ /* 0x000fe400078e00ff */
[----:B------:R-:W-:Y:S05]  /*19540*/  CALL.REL.NOINC `($__internal_53_$__cuda_sm70_shflsync_bfly_p) ;  /* 0x0000060000007944 */ /* 0x000fea0003c00000 */
        /* <DEDUP_REMOVED lines=70> */
[----:B------:R-:W-:Y:S05]  /*199b0*/  CALL.REL.NOINC `($__internal_53_$__cuda_sm70_shflsync_bfly_p) ;  /* 0x0000019000007944 */ /* 0x000fea0003c00000 */
[----:B01----:R-:W-:Y:S01]  /*199c0*/  FADD.FTZ R194, R194, R167 ;  /* 0x000000a7c2c27221 */ /* 0x003fe20000010000 */
[----:B------:R-:W-:Y:S01]  /*199d0*/  MOV R164, 0x19a20 ;  /* 0x00019a2000a47802 */ /* 0x000fe20000000f00 */
[----:B------:R-:W-:Y:S02]  /*199e0*/  IMAD.MOV.U32 R167, RZ, RZ, 0x2 ;  /* 0x00000002ffa77424 */ /* 0x000fe400078e00ff */
[----:B------:R-:W-:Y:S02]  /*199f0*/  IMAD.MOV.U32 R163, RZ, RZ, 0x1f ;  /* 0x0000001fffa37424 */ /* 0x000fe400078e00ff */
[----:B------:R-:W-:Y:S02]  /*19a00*/  IMAD.MOV.U32 R166, RZ, RZ, -0x1 ;  /* 0xffffffffffa67424 */ /* 0x000fe400078e00ff */
[----:B------:R-:W-:Y:S05]  /*19a10*/  CALL.REL.NOINC `($__internal_53_$__cuda_sm70_shflsync_bfly_p) ;  /* 0x0000013000007944 */ /* 0x000fea0003c00000 */
[----:B0-----:R-:W-:Y:S01]  /*19a20*/  HFMA2.MMA R163, -RZ, RZ, 0, 1.847743988037109375e-06 ;  /* 0x0000001fffa37435 */ /* 0x001fe200000001ff */
[----:B-1----:R-:W-:Y:S01]  /*19a30*/  FADD.FTZ R194, R194, R167 ;  /* 0x000000a7c2c27221 */ /* 0x002fe20000010000 */
[----:B------:R-:W-:Y:S01]  /*19a40*/  MOV R164, 0x19a80 ;  /* 0x00019a8000a47802 */ /* 0x000fe20000000f00 */
[----:B------:R-:W-:-:S02]  /*19a50*/  IMAD.MOV.U32 R167, RZ, RZ, 0x4 ;  /* 0x00000004ffa77424 */ /* 0x000fc400078e00ff */
[----:B------:R-:W-:Y:S02]  /*19a60*/  IMAD.MOV.U32 R166, RZ, RZ, -0x1 ;  /* 0xffffffffffa67424 */ /* 0x000fe400078e00ff */
[----:B------:R-:W-:Y:S05]  /*19a70*/  CALL.REL.NOINC `($__internal_53_$__cuda_sm70_shflsync_bfly_p) ;  /* 0x000000d000007944 */ /* 0x000fea0003c00000 */
[----:B01----:R-:W-:Y:S01]  /*19a80*/  FADD.FTZ R194, R194, R167 ;  /* 0x000000a7c2c27221 */ /* 0x003fe20000010000 */
[----:B------:R-:W-:Y:S01]  /*19a90*/  MOV R164, 0x19ae0 ;  /* 0x00019ae000a47802 */ /* 0x000fe20000000f00 */
[----:B------:R-:W-:Y:S02]  /*19aa0*/  IMAD.MOV.U32 R167, RZ, RZ, 0x8 ;  /* 0x00000008ffa77424 */ /* 0x000fe400078e00ff */
[----:B------:R-:W-:Y:S02]  /*19ab0*/  IMAD.MOV.U32 R163, RZ, RZ, 0x1f ;  /* 0x0000001fffa37424 */ /* 0x000fe400078e00ff */
[----:B------:R-:W-:Y:S02]  /*19ac0*/  IMAD.MOV.U32 R166, RZ, RZ, -0x1 ;  /* 0xffffffffffa67424 */ /* 0x000fe400078e00ff */
[----:B------:R-:W-:Y:S05]  /*19ad0*/  CALL.REL.NOINC `($__internal_53_$__cuda_sm70_shflsync_bfly_p) ;  /* 0x0000007000007944 */ /* 0x000fea0003c00000 */
[----:B01----:R-:W-:Y:S01]  /*19ae0*/  FADD.FTZ R194, R194, R167 ;  /* 0x000000a7c2c27221 */ /* 0x003fe20000010000 */
[----:B------:R-:W-:Y:S01]  /*19af0*/  MOV R167, 0x10 ;  /* 0x0000001000a77802 */ /* 0x000fe20000000f00 */
[----:B------:R-:W-:Y:S01]  /*19b00*/  IMAD.MOV.U32 R163, RZ, RZ, 0x1f ;  /* 0x0000001fffa37424 */ /* 0x000fe200078e00ff */
[----:B------:R-:W-:Y:S01]  /*19b10*/  MOV R164, 0x19b40 ;  /* 0x00019b4000a47802 */ /* 0x000fe20000000f00 */
[----:B------:R-:W-:-:S02]  /*19b20*/  IMAD.MOV.U32 R166, RZ, RZ, -0x1 ;  /* 0xffffffffffa67424 */ /* 0x000fc400078e00ff */
[----:B------:R-:W-:Y:S05]  /*19b30*/  CALL.REL.NOINC `($__internal_53_$__cuda_sm70_shflsync_bfly_p) ;  /* 0x0000001000007944 */ /* 0x000fea0003c00000 */
[----:B01----:R-:W-:Y:S05]  /*19b40*/  BRA `(.L_x_17243) ;  /* 0xffffe3c000007947 */ /* 0x003fea000383ffff */
        .weak           $__internal_53_$__cuda_sm70_shflsync_bfly_p
        .type           $__internal_53_$__cuda_sm70_shflsync_bfly_p,@function
        .size           $__internal_53_$__cuda_sm70_shflsync_bfly_p,(.L_x_26513 - $__internal_53_$__cuda_sm70_shflsync_bfly_p)
$__internal_53_$__cuda_sm70_shflsync_bfly_p:
[----:B------:R-:W-:Y:S01]  /*19b50*/  IMAD.MOV.U32 R165, RZ, RZ, 0x0 ;  /* 0x00000000ffa57424 */ /* 0x000fe200078e00ff */
[----:B------:R-:W-:Y:S04]  /*19b60*/  WARPSYNC R166 ;  /* 0x000000a600007348 */ /* 0x000fe80003800000 */
[----:B------:R0:W1:Y:S01]  /*19b70*/  SHFL.BFLY PT, R167, R194, R167, R163 ;  /* 0x0c0000a7c2a77389 */ /* 0x00006200000e00a3 */
[----:B------:R-:W-:Y:S05]  /*19b80*/  RET.REL.NODEC R164 `(_ZN10layer_norm31ln_parallel_residual_fwd_kernelINS_13Kernel_traitsI6__halfS2_fS2_fjLj4096ELj1ELj1ELj4ELj16ENS_18Kernel_traits_baseILj4096ES2_S2_fS2_fjLj128EEEEELb1ELb0ELb1EEEvNS_9FwdParamsE) ;  /* 0xfffe6470a4007950 */ /* 0x000fea0003c3ffff */
.L_x_17244:
        /* <DEDUP_REMOVED lines=15> */
.L_x_26513:


//--------------------- .text._ZN10layer_norm31ln_parallel_residual_fwd_kernelINS_13Kernel_traitsI6__halfS2_fS2_fjLj4096ELj1ELj1ELj4ELj16ENS_18Kernel_traits_baseILj4096ES2_S2_fS2_fjLj128EEEEELb1ELb1ELb0EEEvNS_9FwdParamsE --------------------------
	.section	.text._ZN10layer_norm31ln_parallel_residual_fwd_kernelINS_13Kernel_traitsI6__halfS2_fS2_fjLj4096ELj1ELj1ELj4ELj16ENS_18Kernel_traits_baseILj4096ES2_S2_fS2_fjLj128EEEEELb1ELb1ELb0EEEvNS_9FwdParamsE,"ax",@progbits
	.sectioninfo	@"SHI_REGISTERS=153"
	.align	128
        .global         _ZN10layer_norm31ln_parallel_residual_fwd_kernelINS_13Kernel_traitsI6__halfS2_fS2_fjLj4096ELj1ELj1ELj4ELj16ENS_18Kernel_traits_baseILj4096ES2_S2_fS2_fjLj128EEEEELb1ELb1ELb0EEEvNS_9FwdParamsE
        .type           _ZN10layer_norm31ln_parallel_residual_fwd_kernelINS_13Kernel_traitsI6__halfS2_fS2_fjLj4096ELj1ELj1ELj4ELj16ENS_18Kernel_traits_baseILj4096ES2_S2_fS2_fjLj128EEEEELb1ELb1ELb0EEEvNS_9FwdParamsE,@function
        .size           _ZN10layer_norm31ln_parallel_residual_fwd_kernelINS_13Kernel_traitsI6__halfS2_fS2_fjLj4096ELj1ELj1ELj4ELj16ENS_18Kernel_traits_baseILj4096ES2_S2_fS2_fjLj128EEEEELb1ELb1ELb0EEEvNS_9FwdParamsE,(.L_x_26514 - _ZN10layer_norm31ln_parallel_residual_fwd_kernelINS_13Kernel_traitsI6__halfS2_fS2_fjLj4096ELj1ELj1ELj4ELj16ENS_18Kernel_traits_baseILj4096ES2_S2_fS2_fjLj128EEEEELb1ELb1ELb0EEEvNS_9FwdParamsE)
        .other          _ZN10layer_norm31ln_parallel_residual_fwd_kernelINS_13Kernel_traitsI6__halfS2_fS2_fjLj4096ELj1ELj1ELj4ELj16ENS_18Kernel_traits_baseILj4096ES2_S2_fS2_fjLj128EEEEELb1ELb1ELb0EEEvNS_9FwdParamsE,@"STO_CUDA_ENTRY STV_DEFAULT"
_ZN10layer_norm31ln_parallel_residual_fwd_kernelINS_13Kernel_traitsI6__halfS2_fS2_fjLj4096ELj1ELj1ELj4ELj16ENS_18Kernel_traits_baseILj4096ES2_S2_fS2_fjLj128EEEEELb1ELb1ELb0EEEvNS_9FwdParamsE:
.text._ZN10layer_norm31ln_parallel_residual_fwd_kernelINS_13Kernel_traitsI6__halfS2_fS2_fjLj4096ELj1ELj1ELj4ELj16ENS_18Kernel_traits_baseILj4096ES2_S2_fS2_fjLj128EEEEELb1ELb1ELb0EEEvNS_9FwdParamsE:
        /* <DEDUP_REMOVED lines=24> */
[----:B---3--:R-:W-:-:S04]  /*0180*/  @P0 IADD3 R118, P1, R4, c[0x0][0x240], RZ ;  /* 0x0000900004760a10 */ /* 0x008fc80007f3e0ff */
[----:B------:R-:W-:-:S04]  /*0190*/  @P0 IADD3.X R119, RZ, R5, RZ, P1, !PT ;  /* 0x00000005ff770210 */ /* 0x000fc80000ffe4ff */
        /* <DEDUP_REMOVED lines=80> */
.L_x_17246:
[----:B0-----:R-:W-:Y:S05]  /*06a0*/  BSYNC B0 ;  /* 0x0000000000007941 */ /* 0x001fea0003800000 */
.L_x_17245:
        /* <DEDUP_REMOVED lines=13> */
.L_x_17248:
[----:B0-----:R-:W-:Y:S05]  /*0780*/  BSYNC B0 ;  /* 0x0000000000007941 */ /* 0x001fea0003800000 */
.L_x_17247:
        /* <DEDUP_REMOVED lines=13> */
.L_x_17250:
[----:B0-----:R-:W-:Y:S05]  /*0860*/  BSYNC B0 ;  /* 0x0000000000007941 */ /* 0x001fea0003800000 */
.L_x_17249:
        /* <DEDUP_REMOVED lines=12> */
.L_x_17252:
[----:B0-----:R-:W-:Y:S05]  /*0930*/  BSYNC B0 ;  /* 0x0000000000007941 */ /* 0x001fea0003800000 */
.L_x_17251:
[----:B------:R-:W-:Y:S02]  /*0940*/  ISETP.GE.AND P0, PT, R26, c[0x0][0x164], PT ;  /* 0x000059001a007a0c */ /* 0x000fe40003f06270 */
[----:B------:R-:W-:Y:S02]  /*0950*/  LOP3.LUT R134, R15, UR23, R8, 0x96, !PT ;  /* 0x000000170f867c12 */ /* 0x000fe4000f8e9608 */
        /* <DEDUP_REMOVED lines=29> */
[----:B------:R-:W-:Y:S01]  /*0b30*/  IADD3 R41, R41, R56, RZ ;  /* 0x0000003829297210 */ /* 0x000fe20007ffe0ff */
[----:B------:R-:W-:Y:S01]  /*0b40*/  IMAD.HI.U32 R35, R134, -0x2daee0ad, RZ ;  /* 0xd2511f5386237827 */ /* 0x000fe200078e00ff */
[----:B------:R-:W-:Y:S01]  /*0b50*/  HADD2.F32 R23, -RZ, R17.H1_H1 ;  /* 0x30000011ff177230 */ /* 0x000fe20000004100 */
[----:B------:R-:W-:Y:S01]  /*0b60*/  IMNMX R33, RZ, R33, !PT ;  /* 0x00000021ff217217 */ /* 0x000fe20007800200 */
[--C-:B------:R-:W-:Y:S01]  /*0b70*/  HADD2.F32 R20, -RZ, R18.reuse.H0_H0 ;  /* 0x20000012ff147230 */ /* 0x100fe20000004100 */
[----:B------:R-:W-:Y:S01]  /*0b80*/  IMAD.SHL.U32 R41, R41, 0x8, RZ ;  /* 0x0000000829297824 */ /* 0x000fe200078e00ff */
[----:B------:R-:W-:Y:S01]  /*0b90*/  HADD2.F32 R21, -RZ, R18.H1_H1 ;  /* 0x30000012ff157230 */ /* 0x000fe20000004100 */
[----:B------:R-:W-:Y:S01]  /*0ba0*/  IMNMX R33, R33, 0x20, PT ;  /* 0x0000002021217817 */ /* 0x000fe20003800200 */
[----:B------:R-:W-:Y:S01]  /*0bb0*/  HADD2.F32 R18, -RZ, R19.H0_H0 ;  /* 0x20000013ff127230 */ /* 0x000fe20000004100 */
[----:B------:R-:W-:Y:S01]  /*0bc0*/  LOP3.LUT R121, R32, UR25, R121, 0x96, !PT ;  /* 0x0000001920797c12 */ /* 0x000fe2000f8e9679 */
[--C-:B------:R-:W-:Y:S01]  /*0bd0*/  HADD2.F32 R17, -RZ, R4.reuse.H0_H0 ;  /* 0x20000004ff117230 */ /* 0x100fe20000004100 */
[----:B------:R-:W0:Y:S01]  /*0be0*/  I2F.U32 R41, R41 ;  /* 0x0000002900297306 */ /* 0x000e220000201000 */
[----:B------:R-:W-:Y:S01]  /*0bf0*/  IMAD.IADD R33, R56, 0x1, R33 ;  /* 0x0000000138217824 */ /* 0x000fe200078e0221 */
[----:B------:R-:W-:Y:S01]  /*0c00*/  HADD2.F32 R16, -RZ, R4.H1_H1 ;  /* 0x30000004ff107230 */ /* 0x000fe20000004100 */
[----:B------:R-:W-:Y:S01]  /*0c10*/  LOP3.LUT R120, R35, UR26, R120, 0x96, !PT ;  /* 0x0000001a23787c12 */ /* 0x000fe2000f8e9678 */
[--C-:B------:R-:W-:Y:S01]  /*0c20*/  HADD2.F32 R15, -RZ, R5.reuse.H0_H0 ;  /* 0x20000005ff0f7230 */ /* 0x100fe20000004100 */
[----:B------:R-:W-:Y:S01]  /*0c30*/  LOP3.LUT R118, R118, 0x3, RZ, 0xc0, !PT ;  /* 0x0000000376767812 */ /* 0x000fe200078ec0ff */
        /* <DEDUP_REMOVED lines=9> */
[----:B------:R-:W-:Y:S01]  /*0cd0*/  IMAD.SHL.U32 R135, R33, 0x8, RZ ;  /* 0x0000000821877824 */ /* 0x000fe200078e00ff */
[----:B0-----:R0:W1:Y:S01]  /*0ce0*/  MUFU.RCP R137, R41 ;  /* 0x0000002900897308 */ /* 0x0010620000001000 */
        /* <DEDUP_REMOVED lines=40> */
.L_x_17787:
        /* <DEDUP_REMOVED lines=16> */
[C---:B------:R-:W-:Y:S01]  /*1070*/  @P2 LEA R44, P1, R125.reuse, c[0x0][0x178], 0x4 ;  /* 0x00005e007d2c2a11 */ /* 0x040fe200078220ff */
        /* <DEDUP_REMOVED lines=20> */
.L_x_17256:
[----:B0-----:R-:W-:Y:S02]  /*11c0*/  IMAD.MOV.U32 R138, RZ, RZ, R136 ;  /* 0x000000ffff8a7224 */ /* 0x001fe400078e0088 */
.L_x_17257:
[----:B------:R-:W-:Y:S05]  /*11d0*/  BSYNC B1 ;  /* 0x0000000000017941 */ /* 0x000fea0003800000 */
.L_x_17255:
        /* <DEDUP_REMOVED lines=16> */
.L_x_17261:
[----:B------:R-:W-:Y:S05]  /*12e0*/  BSYNC B2 ;  /* 0x0000000000027941 */ /* 0x000fea0003800000 */
.L_x_17260:
        /* <DEDUP_REMOVED lines=44> */
.L_x_17259:
[----:B------:R-:W-:Y:S05]  /*15b0*/  BSYNC B1 ;  /* 0x0000000000017941 */ /* 0x000fea0003800000 */
.L_x_17258:
[----:B------:R-:W0:Y:S01]  /*15c0*/  I2F.U32 R45, R138 ;  /* 0x0000008a002d7306 */ /* 0x000e220000201000 */
        /* <DEDUP_REMOVED lines=16> */
.L_x_17262:
        /* <DEDUP_REMOVED lines=12> */
.L_x_17265:
[----:B------:R-:W-:Y:S02]  /*1790*/  IMAD.MOV.U32 R45, RZ, RZ, R136 ;  /* 0x000000ffff2d7224 */ /* 0x000fe400078e0088 */
.L_x_17266:
[----:B------:R-:W-:Y:S05]  /*17a0*/  BSYNC B1 ;  /* 0x0000000000017941 */ /* 0x000fea0003800000 */
.L_x_17264:
        /* <DEDUP_REMOVED lines=16> */
.L_x_17270:
[----:B------:R-:W-:Y:S05]  /*18b0*/  BSYNC B2 ;  /* 0x0000000000027941 */ /* 0x000fea0003800000 */
.L_x_17269:
        /* <DEDUP_REMOVED lines=44> */
.L_x_17268:
[----:B------:R-:W-:Y:S05]  /*1b80*/  BSYNC B1 ;  /* 0x0000000000017941 */ /* 0x000fea0003800000 */
.L_x_17267:
        /* <DEDUP_REMOVED lines=9> */
.L_x_17263:
        /* <DEDUP_REMOVED lines=12> */
.L_x_17272:
[----:B------:R-:W-:Y:S02]  /*1ce0*/  IMAD.MOV.U32 R118, RZ, RZ, R136 ;  /* 0x000000ffff767224 */ /* 0x000fe400078e0088 */
.L_x_17273:
[----:B------:R-:W-:Y:S05]  /*1cf0*/  BSYNC B1 ;  /* 0x0000000000017941 */ /* 0x000fea0003800000 */
.L_x_17271:
        /* <DEDUP_REMOVED lines=16> */
.L_x_17277:
[----:B------:R-:W-:Y:S05]  /*1e00*/  BSYNC B2 ;  /* 0x0000000000027941 */ /* 0x000fea0003800000 */
.L_x_17276:
        /* <DEDUP_REMOVED lines=44> */
.L_x_17275:
[----:B------:R-:W-:Y:S05]  /*20d0*/  BSYNC B1 ;  /* 0x0000000000017941 */ /* 0x000fea0003800000 */
.L_x_17274:
        /* <DEDUP_REMOVED lines=14> */
.L_x_17278:
        /* <DEDUP_REMOVED lines=12> */
.L_x_17281:
[----:B------:R-:W-:Y:S02]  /*2280*/  IMAD.MOV.U32 R48, RZ, RZ, R136 ;  /* 0x000000ffff307224 */ /* 0x000fe400078e0088 */
.L_x_17282:
[----:B------:R-:W-:Y:S05]  /*2290*/  BSYNC B1 ;  /* 0x0000000000017941 */ /* 0x000fea0003800000 */
.L_x_17280:
        /* <DEDUP_REMOVED lines=16> */
.L_x_17286:
[----:B------:R-:W-:Y:S05]  /*23a0*/  BSYNC B2 ;  /* 0x0000000000027941 */ /* 0x000fea0003800000 */
.L_x_17285:
        /* <DEDUP_REMOVED lines=44> */
.L_x_17284:
[----:B------:R-:W-:Y:S05]  /*2670*/  BSYNC B1 ;  /* 0x0000000000017941 */ /* 0x000fea0003800000 */
.L_x_17283:
        /* <DEDUP_REMOVED lines=9> */
.L_x_17279:
        /* <DEDUP_REMOVED lines=12> */
.L_x_17288:
[----:B------:R-:W-:Y:S02]  /*27d0*/  IMAD.MOV.U32 R48, RZ, RZ, R136 ;  /* 0x000000ffff307224 */ /* 0x000fe400078e0088 */
.L_x_17289:
[----:B------:R-:W-:Y:S05]  /*27e0*/  BSYNC B1 ;  /* 0x0000000000017941 */ /* 0x000fea0003800000 */
.L_x_17287:
        /* <DEDUP_REMOVED lines=16> */
.L_x_17293:
[----:B------:R-:W-:Y:S05]  /*28f0*/  BSYNC B2 ;  /* 0x0000000000027941 */ /* 0x000fea0003800000 */
.L_x_17292:
        /* <DEDUP_REMOVED lines=44> */
.L_x_17291:
[----:B------:R-:W-:Y:S05]  /*2bc0*/  BSYNC B1 ;  /* 0x0000000000017941 */ /* 0x000fea0003800000 */
.L_x_17290:
        /* <DEDUP_REMOVED lines=14> */
.L_x_17294:
        /* <DEDUP_REMOVED lines=12> */
.L_x_17297:
[----:B------:R-:W-:Y:S02]  /*2d70*/  IMAD.MOV.U32 R47, RZ, RZ, R136 ;  /* 0x000000ffff2f7224 */ /* 0x000fe400078e0088 */
.L_x_17298:
[----:B------:R-:W-:Y:S05]  /*2d80*/  BSYNC B1 ;  /* 0x0000000000017941 */ /* 0x000fea0003800000 */
.L_x_17296:
        /* <DEDUP_REMOVED lines=16> */
.L_x_17302:
[----:B------:R-:W-:Y:S05]  /*2e90*/  BSYNC B2 ;  /* 0x0000000000027941 */ /* 0x000fea0003800000 */
.L_x_17301:
        /* <DEDUP_REMOVED lines=44> */
.L_x_17300:
[----:B------:R-:W-:Y:S05]  /*3160*/  BSYNC B1 ;  /* 0x0000000000017941 */ /* 0x000fea0003800000 */
.L_x_17299:
        /* <DEDUP_REMOVED lines=9> */
.L_x_17295:
        /* <DEDUP_REMOVED lines=12> */
.L_x_17304:
[----:B------:R-:W-:Y:S02]  /*32c0*/  IMAD.MOV.U32 R48, RZ, RZ, R136 ;  /* 0x000000ffff307224 */ /* 0x000fe400078e0088 */
.L_x_17305:
[----:B------:R-:W-:Y:S05]  /*32d0*/  BSYNC B1 ;  /* 0x0000000000017941 */ /* 0x000fea0003800000 */
.L_x_17303:
        /* <DEDUP_REMOVED lines=16> */
.L_x_17309:
[----:B------:R-:W-:Y:S05]  /*33e0*/  BSYNC B2 ;  /* 0x0000000000027941 */ /* 0x000fea0003800000 */
.L_x_17308:
        /* <DEDUP_REMOVED lines=44> */
.L_x_17307:
[----:B------:R-:W-:Y:S05]  /*36b0*/  BSYNC B1 ;  /* 0x0000000000017941 */ /* 0x000fea0003800000 */
.L_x_17306:
        /* <DEDUP_REMOVED lines=14> */
.L_x_17310:
        /* <DEDUP_REMOVED lines=12> */
.L_x_17313:
[----:B------:R-:W-:Y:S02]  /*3860*/  IMAD.MOV.U32 R118, RZ, RZ, R136 ;  /* 0x000000ffff767224 */ /* 0x000fe400078e0088 */
.L_x_17314:
[----:B------:R-:W-:Y:S05]  /*3870*/  BSYNC B1 ;  /* 0x0000000000017941 */ /* 0x000fea0003800000 */
.L_x_17312:
        /* <DEDUP_REMOVED lines=16> */
.L_x_17318:
[----:B------:R-:W-:Y:S05]  /*3980*/  BSYNC B2 ;  /* 0x0000000000027941 */ /* 0x000fea0003800000 */
.L_x_17317:
        /* <DEDUP_REMOVED lines=44> */
.L_x_17316:
[----:B------:R-:W-:Y:S05]  /*3c50*/  BSYNC B1 ;  /* 0x0000000000017941 */ /* 0x000fea0003800000 */
.L_x_17315:
        /* <DEDUP_REMOVED lines=9> */
.L_x_17311:
        /* <DEDUP_REMOVED lines=12> */
.L_x_17320:
[----:B------:R-:W-:Y:S02]  /*3db0*/  IMAD.MOV.U32 R118, RZ, RZ, R136 ;  /* 0x000000ffff767224 */ /* 0x000fe400078e0088 */
.L_x_17321:
[----:B------:R-:W-:Y:S05]  /*3dc0*/  BSYNC B1 ;  /* 0x0000000000017941 */ /* 0x000fea0003800000 */
.L_x_17319:
        /* <DEDUP_REMOVED lines=16> */
.L_x_17325:
[----:B------:R-:W-:Y:S05]  /*3ed0*/  BSYNC B2 ;  /* 0x0000000000027941 */ /* 0x000fea0003800000 */
.L_x_17324:
        /* <DEDUP_REMOVED lines=44> */
.L_x_17323:
[----:B------:R-:W-:Y:S05]  /*41a0*/  BSYNC B1 ;  /* 0x0000000000017941 */ /* 0x000fea0003800000 */
.L_x_17322:
        /* <DEDUP_REMOVED lines=12> */
.L_x_17326:
        /* <DEDUP_REMOVED lines=12> */
.L_x_17329:
[----:B------:R-:W-:Y:S02]  /*4330*/  IMAD.MOV.U32 R49, RZ, RZ, R136 ;  /* 0x000000ffff317224 */ /* 0x000fe400078e0088 */
.L_x_17330:
[----:B------:R-:W-:Y:S05]  /*4340*/  BSYNC B1 ;  /* 0x0000000000017941 */ /* 0x000fea0003800000 */
.L_x_17328:
        /* <DEDUP_REMOVED lines=16> */
.L_x_17334:
[----:B------:R-:W-:Y:S05]  /*4450*/  BSYNC B2 ;  /* 0x0000000000027941 */ /* 0x000fea0003800000 */
.L_x_17333:
        /* <DEDUP_REMOVED lines=44> */
.L_x_17332:
[----:B------:R-:W-:Y:S05]  /*4720*/  BSYNC B1 ;  /* 0x0000000000017941 */ /* 0x000fea0003800000 */
.L_x_17331:
        /* <DEDUP_REMOVED lines=9> */
.L_x_17327:
        /* <DEDUP_REMOVED lines=12> */
.L_x_17336:
[----:B------:R-:W-:Y:S02]  /*4880*/  IMAD.MOV.U32 R118, RZ, RZ, R136 ;  /* 0x000000ffff767224 */ /* 0x000fe400078e0088 */
.L_x_17337:
[----:B------:R-:W-:Y:S05]  /*4890*/  BSYNC B1 ;  /* 0x0000000000017941 */ /* 0x000fea0003800000 */
.L_x_17335:
        /* <DEDUP_REMOVED lines=16> */
.L_x_17341:
[----:B------:R-:W-:Y:S05]  /*49a0*/  BSYNC B2 ;  /* 0x0000000000027941 */ /* 0x000fea0003800000 */
.L_x_17340:
        /* <DEDUP_REMOVED lines=44> */
.L_x_17339:
[----:B------:R-:W-:Y:S05]  /*4c70*/  BSYNC B1 ;  /* 0x0000000000017941 */ /* 0x000fea0003800000 */
.L_x_17338:
        /* <DEDUP_REMOVED lines=12> */
.L_x_17342:
        /* <DEDUP_REMOVED lines=12> */
.L_x_17345:
[----:B------:R-:W-:Y:S02]  /*4e00*/  IMAD.MOV.U32 R50, RZ, RZ, R136 ;  /* 0x000000ffff327224 */ /* 0x000fe400078e0088 */
.L_x_17346:
[----:B------:R-:W-:Y:S05]  /*4e10*/  BSYNC B1 ;  /* 0x0000000000017941 */ /* 0x000fea0003800000 */
.L_x_17344:
        /* <DEDUP_REMOVED lines=16> */
.L_x_17350:
[----:B------:R-:W-:Y:S05]  /*4f20*/  BSYNC B2 ;  /* 0x0000000000027941 */ /* 0x000fea0003800000 */
.L_x_17349:
        /* <DEDUP_REMOVED lines=44> */
.L_x_17348:
[----:B------:R-:W-:Y:S05]  /*51f0*/  BSYNC B1 ;  /* 0x0000000000017941 */ /* 0x000fea0003800000 */
.L_x_17347:
        /* <DEDUP_REMOVED lines=9> */
.L_x_17343:
        /* <DEDUP_REMOVED lines=12> */
.L_x_17352:
[----:B------:R-:W-:Y:S02]  /*5350*/  IMAD.MOV.U32 R118, RZ, RZ, R136 ;  /* 0x000000ffff767224 */ /* 0x000fe400078e0088 */
.L_x_17353:
[----:B------:R-:W-:Y:S05]  /*5360*/  BSYNC B1 ;  /* 0x0000000000017941 */ /* 0x000fea0003800000 */
.L_x_17351:
        /* <DEDUP_REMOVED lines=16> */
.L_x_17357:
[----:B------:R-:W-:Y:S05]  /*5470*/  BSYNC B2 ;  /* 0x0000000000027941 */ /* 0x000fea0003800000 */
.L_x_17356:
        /* <DEDUP_REMOVED lines=44> */
.L_x_17355:
[----:B------:R-:W-:Y:S05]  /*5740*/  BSYNC B1 ;  /* 0x0000000000017941 */ /* 0x000fea0003800000 */
.L_x_17354:
        /* <DEDUP_REMOVED lines=12> */
.L_x_17358:
        /* <DEDUP_REMOVED lines=12> */
.L_x_17361:
[----:B------:R-:W-:Y:S02]  /*58d0*/  IMAD.MOV.U32 R118, RZ, RZ, R136 ;  /* 0x000000ffff767224 */ /* 0x000fe400078e0088 */
.L_x_17362:
[----:B------:R-:W-:Y:S05]  /*58e0*/  BSYNC B1 ;  /* 0x0000000000017941 */ /* 0x000fea0003800000 */
.L_x_17360:
        /* <DEDUP_REMOVED lines=16> */
.L_x_17366:
[----:B------:R-:W-:Y:S05]  /*59f0*/  BSYNC B2 ;  /* 0x0000000000027941 */ /* 0x000fea0003800000 */
.L_x_17365:
        /* <DEDUP_REMOVED lines=44> */
.L_x_17364:
[----:B------:R-:W-:Y:S05]  /*5cc0*/  BSYNC B1 ;  /* 0x0000000000017941 */ /* 0x000fea0003800000 */
.L_x_17363:
        /* <DEDUP_REMOVED lines=9> */
.L_x_17359:
        /* <DEDUP_REMOVED lines=12> */
.L_x_17368:
[----:B------:R-:W-:Y:S02]  /*5e20*/  IMAD.MOV.U32 R118, RZ, RZ, R136 ;  /* 0x000000ffff767224 */ /* 0x000fe400078e0088 */
.L_x_17369:
[----:B------:R-:W-:Y:S05]  /*5e30*/  BSYNC B1 ;  /* 0x0000000000017941 */ /* 0x000fea0003800000 */
.L_x_17367:
        /* <DEDUP_REMOVED lines=16> */
.L_x_17373:
[----:B------:R-:W-:Y:S05]  /*5f40*/  BSYNC B2 ;  /* 0x0000000000027941 */ /* 0x000fea0003800000 */
.L_x_17372:
        /* <DEDUP_REMOVED lines=44> */
.L_x_17371:
[----:B------:R-:W-:Y:S05]  /*6210*/  BSYNC B1 ;  /* 0x0000000000017941 */ /* 0x000fea0003800000 */
.L_x_17370:
        /* <DEDUP_REMOVED lines=12> */
.L_x_17374:
        /* <DEDUP_REMOVED lines=12> */
.L_x_17377:
[----:B------:R-:W-:Y:S02]  /*63a0*/  IMAD.MOV.U32 R141, RZ, RZ, R136 ;  /* 0x000000ffff8d7224 */ /* 0x000fe400078e0088 */
.L_x_17378:
[----:B------:R-:W-:Y:S05]  /*63b0*/  BSYNC B1 ;  /* 0x0000000000017941 */ /* 0x000fea0003800000 */
.L_x_17376:
        /* <DEDUP_REMOVED lines=16> */
.L_x_17382:
[----:B------:R-:W-:Y:S05]  /*64c0*/  BSYNC B2 ;  /* 0x0000000000027941 */ /* 0x000fea0003800000 */
.L_x_17381:
        /* <DEDUP_REMOVED lines=44> */
.L_x_17380:
[----:B------:R-:W-:Y:S05]  /*6790*/  BSYNC B1 ;  /* 0x0000000000017941 */ /* 0x000fea0003800000 */
.L_x_17379:
        /* <DEDUP_REMOVED lines=9> */
.L_x_17375:
        /* <DEDUP_REMOVED lines=51> */
.L_x_17383:
[----:B------:R-:W-:Y:S02]  /*6b60*/  IADD3 R142, R125, 0x80, RZ ;  /* 0x000000807d8e7810 */ /* 0x000fe40007ffe0ff */
.L_x_17254:
[----:B------:R-:W-:Y:S05]  /*6b70*/  BSYNC B0 ;  /* 0x0000000000007941 */ /* 0x000fea0003800000 */
.L_x_17253:
        /* <DEDUP_REMOVED lines=31> */
.L_x_17387:
[----:B-1----:R-:W-:Y:S02]  /*6d70*/  MOV R138, R136 ;  /* 0x00000088008a7202 */ /* 0x002fe40000000f00 */
.L_x_17388:
[----:B------:R-:W-:Y:S05]  /*6d80*/  BSYNC B1 ;  /* 0x0000000000017941 */ /* 0x000fea0003800000 */
.L_x_17386:
        /* <DEDUP_REMOVED lines=16> */
.L_x_17392:
[----:B------:R-:W-:Y:S05]  /*6e90*/  BSYNC B2 ;  /* 0x0000000000027941 */ /* 0x000fea0003800000 */
.L_x_17391:
        /* <DEDUP_REMOVED lines=44> */
.L_x_17390:
[----:B------:R-:W-:Y:S05]  /*7160*/  BSYNC B1 ;  /* 0x0000000000017941 */ /* 0x000fea0003800000 */
.L_x_17389:
        /* <DEDUP_REMOVED lines=17> */
.L_x_17393:
        /* <DEDUP_REMOVED lines=12> */
.L_x_17396:
[----:B------:R-:W-:Y:S02]  /*7340*/  IMAD.MOV.U32 R53, RZ, RZ, R136 ;  /* 0x000000ffff357224 */ /* 0x000fe400078e0088 */
.L_x_17397:
[----:B------:R-:W-:Y:S05]  /*7350*/  BSYNC B1 ;  /* 0x0000000000017941 */ /* 0x000fea0003800000 */
.L_x_17395:
        /* <DEDUP_REMOVED lines=16> */
.L_x_17401:
[----:B------:R-:W-:Y:S05]  /*7460*/  BSYNC B2 ;  /* 0x0000000000027941 */ /* 0x000fea0003800000 */
.L_x_17400:
        /* <DEDUP_REMOVED lines=44> */
.L_x_17399:
[----:B------:R-:W-:Y:S05]  /*7730*/  BSYNC B1 ;  /* 0x0000000000017941 */ /* 0x000fea0003800000 */
.L_x_17398:
        /* <DEDUP_REMOVED lines=9> */
.L_x_17394:
        /* <DEDUP_REMOVED lines=12> */
.L_x_17403:
[----:B------:R-:W-:Y:S02]  /*7890*/  IMAD.MOV.U32 R118, RZ, RZ, R136 ;  /* 0x000000ffff767224 */ /* 0x000fe400078e0088 */
.L_x_17404:
[----:B------:R-:W-:Y:S05]  /*78a0*/  BSYNC B1 ;  /* 0x0000000000017941 */ /* 0x000fea0003800000 */
.L_x_17402:
        /* <DEDUP_REMOVED lines=16> */
.L_x_17408:
[----:B------:R-:W-:Y:S05]  /*79b0*/  BSYNC B2 ;  /* 0x0000000000027941 */ /* 0x000fea0003800000 */
.L_x_17407:
        /* <DEDUP_REMOVED lines=44> */
.L_x_17406:
[----:B------:R-:W-:Y:S05]  /*7c80*/  BSYNC B1 ;  /* 0x0000000000017941 */ /* 0x000fea0003800000 */
.L_x_17405:
        /* <DEDUP_REMOVED lines=14> */
.L_x_17409:
        /* <DEDUP_REMOVED lines=12> */
.L_x_17412:
[----:B------:R-:W-:Y:S02]  /*7e30*/  IMAD.MOV.U32 R56, RZ, RZ, R136 ;  /* 0x000000ffff387224 */ /* 0x000fe400078e0088 */
.L_x_17413:
[----:B------:R-:W-:Y:S05]  /*7e40*/  BSYNC B1 ;  /* 0x0000000000017941 */ /* 0x000fea0003800000 */
.L_x_17411:
        /* <DEDUP_REMOVED lines=16> */
.L_x_17417:
[----:B------:R-:W-:Y:S05]  /*7f50*/  BSYNC B2 ;  /* 0x0000000000027941 */ /* 0x000fea0003800000 */
.L_x_17416:
        /* <DEDUP_REMOVED lines=44> */
.L_x_17415:
[----:B------:R-:W-:Y:S05]  /*8220*/  BSYNC B1 ;  /* 0x0000000000017941 */ /* 0x000fea0003800000 */
.L_x_17414:
        /* <DEDUP_REMOVED lines=9> */
.L_x_17410:
        /* <DEDUP_REMOVED lines=12> */
.L_x_17419:
[----:B------:R-:W-:Y:S02]  /*8380*/  IMAD.MOV.U32 R56, RZ, RZ, R136 ;  /* 0x000000ffff387224 */ /* 0x000fe400078e0088 */
.L_x_17420:
[----:B------:R-:W-:Y:S05]  /*8390*/  BSYNC B1 ;  /* 0x0000000000017941 */ /* 0x000fea0003800000 */
.L_x_17418:
        /* <DEDUP_REMOVED lines=16> */
.L_x_17424:
[----:B------:R-:W-:Y:S05]  /*84a0*/  BSYNC B2 ;  /* 0x0000000000027941 */ /* 0x000fea0003800000 */
.L_x_17423:
        /* <DEDUP_REMOVED lines=44> */
.L_x_17422:
[----:B------:R-:W-:Y:S05]  /*8770*/  BSYNC B1 ;  /* 0x0000000000017941 */ /* 0x000fea0003800000 */
.L_x_17421:
        /* <DEDUP_REMOVED lines=14> */
.L_x_17425:
        /* <DEDUP_REMOVED lines=12> */
.L_x_17428:
[----:B------:R-:W-:Y:S02]  /*8920*/  IMAD.MOV.U32 R55, RZ, RZ, R136 ;  /* 0x000000ffff377224 */ /* 0x000fe400078e0088 */
.L_x_17429:
[----:B------:R-:W-:Y:S05]  /*8930*/  BSYNC B1 ;  /* 0x0000000000017941 */ /* 0x000fea0003800000 */
.L_x_17427:
        /* <DEDUP_REMOVED lines=16> */
.L_x_17433:
[----:B------:R-:W-:Y:S05]  /*8a40*/  BSYNC B2 ;  /* 0x0000000000027941 */ /* 0x000fea0003800000 */
.L_x_17432:
        /* <DEDUP_REMOVED lines=44> */
.L_x_17431:
[----:B------:R-:W-:Y:S05]  /*8d10*/  BSYNC B1 ;  /* 0x0000000000017941 */ /* 0x000fea0003800000 */
.L_x_17430:
        /* <DEDUP_REMOVED lines=9> */
.L_x_17426:
        /* <DEDUP_REMOVED lines=12> */
.L_x_17435:
[----:B------:R-:W-:Y:S02]  /*8e70*/  IMAD.MOV.U32 R56, RZ, RZ, R136 ;  /* 0x000000ffff387224 */ /* 0x000fe400078e0088 */
.L_x_17436:
[----:B------:R-:W-:Y:S05]  /*8e80*/  BSYNC B1 ;  /* 0x0000000000017941 */ /* 0x000fea0003800000 */
.L_x_17434:
        /* <DEDUP_REMOVED lines=16> */
.L_x_17440:
[----:B------:R-:W-:Y:S05]  /*8f90*/  BSYNC B2 ;  /* 0x0000000000027941 */ /* 0x000fea0003800000 */
.L_x_17439:
        /* <DEDUP_REMOVED lines=44> */
.L_x_17438:
[----:B------:R-:W-:Y:S05]  /*9260*/  BSYNC B1 ;  /* 0x0000000000017941 */ /* 0x000fea0003800000 */
.L_x_17437:
        /* <DEDUP_REMOVED lines=14> */
.L_x_17441:
        /* <DEDUP_REMOVED lines=12> */
.L_x_17444:
[----:B------:R-:W-:Y:S02]  /*9410*/  IMAD.MOV.U32 R118, RZ, RZ, R136 ;  /* 0x000000ffff767224 */ /* 0x000fe400078e0088 */
.L_x_17445:
[----:B------:R-:W-:Y:S05]  /*9420*/  BSYNC B1 ;  /* 0x0000000000017941 */ /* 0x000fea0003800000 */
.L_x_17443:
        /* <DEDUP_REMOVED lines=16> */
.L_x_17449:
[----:B------:R-:W-:Y:S05]  /*9530*/  BSYNC B2 ;  /* 0x0000000000027941 */ /* 0x000fea0003800000 */
.L_x_17448:
        /* <DEDUP_REMOVED lines=44> */
.L_x_17447:
[----:B------:R-:W-:Y:S05]  /*9800*/  BSYNC B1 ;  /* 0x0000000000017941 */ /* 0x000fea0003800000 */
.L_x_17446:
        /* <DEDUP_REMOVED lines=9> */
.L_x_17442:
        /* <DEDUP_REMOVED lines=12> */
.L_x_17451:
[----:B------:R-:W-:Y:S02]  /*9960*/  IMAD.MOV.U32 R118, RZ, RZ, R136 ;  /* 0x000000ffff767224 */ /* 0x000fe400078e0088 */
.L_x_17452:
[----:B------:R-:W-:Y:S05]  /*9970*/  BSYNC B1 ;  /* 0x0000000000017941 */ /* 0x000fea0003800000 */
.L_x_17450:
        /* <DEDUP_REMOVED lines=16> */
.L_x_17456:
[----:B------:R-:W-:Y:S05]  /*9a80*/  BSYNC B2 ;  /* 0x0000000000027941 */ /* 0x000fea0003800000 */
.L_x_17455:
        /* <DEDUP_REMOVED lines=44> */
.L_x_17454:
[----:B------:R-:W-:Y:S05]  /*9d50*/  BSYNC B1 ;  /* 0x0000000000017941 */ /* 0x000fea0003800000 */
.L_x_17453:
        /* <DEDUP_REMOVED lines=12> */
.L_x_17457:
        /* <DEDUP_REMOVED lines=12> */
.L_x_17460:
[----:B------:R-:W-:Y:S02]  /*9ee0*/  IMAD.MOV.U32 R57, RZ, RZ, R136 ;  /* 0x000000ffff397224 */ /* 0x000fe400078e0088 */
.L_x_17461:
[----:B------:R-:W-:Y:S05]  /*9ef0*/  BSYNC B1 ;  /* 0x0000000000017941 */ /* 0x000fea0003800000 */
.L_x_17459:
        /* <DEDUP_REMOVED lines=16> */
.L_x_17465:
[----:B------:R-:W-:Y:S05]  /*a000*/  BSYNC B2 ;  /* 0x0000000000027941 */ /* 0x000fea0003800000 */
.L_x_17464:
        /* <DEDUP_REMOVED lines=44> */
.L_x_17463:
[----:B------:R-:W-:Y:S05]  /*a2d0*/  BSYNC B1 ;  /* 0x0000000000017941 */ /* 0x000fea0003800000 */
.L_x_17462:
        /* <DEDUP_REMOVED lines=9> */
.L_x_17458:
        /* <DEDUP_REMOVED lines=12> */
.L_x_17467:
[----:B------:R-:W-:Y:S02]  /*a430*/  IMAD.MOV.U32 R118, RZ, RZ, R136 ;  /* 0x000000ffff767224 */ /* 0x000fe400078e0088 */
.L_x_17468:
[----:B------:R-:W-:Y:S05]  /*a440*/  BSYNC B1 ;  /* 0x0000000000017941 */ /* 0x000fea0003800000 */
.L_x_17466:
        /* <DEDUP_REMOVED lines=16> */
.L_x_17472:
[----:B------:R-:W-:Y:S05]  /*a550*/  BSYNC B2 ;  /* 0x0000000000027941 */ /* 0x000fea0003800000 */
.L_x_17471:
        /* <DEDUP_REMOVED lines=44> */
.L_x_17470:
[----:B------:R-:W-:Y:S05]  /*a820*/  BSYNC B1 ;  /* 0x0000000000017941 */ /* 0x000fea0003800000 */
.L_x_17469:
        /* <DEDUP_REMOVED lines=12> */
.L_x_17473:
        /* <DEDUP_REMOVED lines=12> */
.L_x_17476:
[----:B------:R-:W-:Y:S02]  /*a9b0*/  IMAD.MOV.U32 R58, RZ, RZ, R136 ;  /* 0x000000ffff3a7224 */ /* 0x000fe400078e0088 */
.L_x_17477:
[----:B------:R-:W-:Y:S05]  /*a9c0*/  BSYNC B1 ;  /* 0x0000000000017941 */ /* 0x000fea0003800000 */
.L_x_17475:
        /* <DEDUP_REMOVED lines=16> */
.L_x_17481:
[----:B------:R-:W-:Y:S05]  /*aad0*/  BSYNC B2 ;  /* 0x0000000000027941 */ /* 0x000fea0003800000 */
.L_x_17480:
        /* <DEDUP_REMOVED lines=44> */
.L_x_17479:
[----:B------:R-:W-:Y:S05]  /*ada0*/  BSYNC B1 ;  /* 0x0000000000017941 */ /* 0x000fea0003800000 */
.L_x_17478:
        /* <DEDUP_REMOVED lines=9> */
.L_x_17474:
        /* <DEDUP_REMOVED lines=12> */
.L_x_17483:
[----:B------:R-:W-:Y:S02]  /*af00*/  IMAD.MOV.U32 R118, RZ, RZ, R136 ;  /* 0x000000ffff767224 */ /* 0x000fe400078e0088 */
.L_x_17484:
[----:B------:R-:W-:Y:S05]  /*af10*/  BSYNC B1 ;  /* 0x0000000000017941 */ /* 0x000fea0003800000 */
.L_x_17482:
        /* <DEDUP_REMOVED lines=16> */
.L_x_17488:
[----:B------:R-:W-:Y:S05]  /*b020*/  BSYNC B2 ;  /* 0x0000000000027941 */ /* 0x000fea0003800000 */
.L_x_17487:
        /* <DEDUP_REMOVED lines=44> */
.L_x_17486:
[----:B------:R-:W-:Y:S05]  /*b2f0*/  BSYNC B1 ;  /* 0x0000000000017941 */ /* 0x000fea0003800000 */
.L_x_17485:
        /* <DEDUP_REMOVED lines=12> */
.L_x_17489:
        /* <DEDUP_REMOVED lines=12> */
.L_x_17492:
[----:B------:R-:W-:Y:S02]  /*b480*/  IMAD.MOV.U32 R118, RZ, RZ, R136 ;  /* 0x000000ffff767224 */ /* 0x000fe400078e0088 */
.L_x_17493:
[----:B------:R-:W-:Y:S05]  /*b490*/  BSYNC B1 ;  /* 0x0000000000017941 */ /* 0x000fea0003800000 */
.L_x_17491:
        /* <DEDUP_REMOVED lines=16> */
.L_x_17497:
[----:B------:R-:W-:Y:S05]  /*b5a0*/  BSYNC B2 ;  /* 0x0000000000027941 */ /* 0x000fea0003800000 */
.L_x_17496:
        /* <DEDUP_REMOVED lines=44> */
.L_x_17495:
[----:B------:R-:W-:Y:S05]  /*b870*/  BSYNC B1 ;  /* 0x0000000000017941 */ /* 0x000fea0003800000 */
.L_x_17494:
        /* <DEDUP_REMOVED lines=9> */
.L_x_17490:
        /* <DEDUP_REMOVED lines=12> */
.L_x_17499:
[----:B------:R-:W-:Y:S02]  /*b9d0*/  IMAD.MOV.U32 R118, RZ, RZ, R136 ;  /* 0x000000ffff767224 */ /* 0x000fe400078e0088 */
.L_x_17500:
[----:B------:R-:W-:Y:S05]  /*b9e0*/  BSYNC B1 ;  /* 0x0000000000017941 */ /* 0x000fea0003800000 */
.L_x_17498:
        /* <DEDUP_REMOVED lines=16> */
.L_x_17504:
[----:B------:R-:W-:Y:S05]  /*baf0*/  BSYNC B2 ;  /* 0x0000000000027941 */ /* 0x000fea0003800000 */
.L_x_17503:
        /* <DEDUP_REMOVED lines=44> */
.L_x_17502:
[----:B------:R-:W-:Y:S05]  /*bdc0*/  BSYNC B1 ;  /* 0x0000000000017941 */ /* 0x000fea0003800000 */
.L_x_17501:
        /* <DEDUP_REMOVED lines=12> */
.L_x_17505:
        /* <DEDUP_REMOVED lines=12> */
.L_x_17508:
[----:B------:R-:W-:Y:S02]  /*bf50*/  IMAD.MOV.U32 R141, RZ, RZ, R136 ;  /* 0x000000ffff8d7224 */ /* 0x000fe400078e0088 */
.L_x_17509:
[----:B------:R-:W-:Y:S05]  /*bf60*/  BSYNC B1 ;  /* 0x0000000000017941 */ /* 0x000fea0003800000 */
.L_x_17507:
        /* <DEDUP_REMOVED lines=16> */
.L_x_17513:
[----:B------:R-:W-:Y:S05]  /*c070*/  BSYNC B2 ;  /* 0x0000000000027941 */ /* 0x000fea0003800000 */
.L_x_17512:
        /* <DEDUP_REMOVED lines=44> */
.L_x_17511:
[----:B------:R-:W-:Y:S05]  /*c340*/  BSYNC B1 ;  /* 0x0000000000017941 */ /* 0x000fea0003800000 */
.L_x_17510:
        /* <DEDUP_REMOVED lines=9> */
.L_x_17506:
        /* <DEDUP_REMOVED lines=51> */
.L_x_17514:
[----:B------:R-:W-:Y:S02]  /*c710*/  IADD3 R142, R142, 0x80, RZ ;  /* 0x000000808e8e7810 */ /* 0x000fe40007ffe0ff */
.L_x_17385:
[----:B------:R-:W-:Y:S05]  /*c720*/  BSYNC B0 ;  /* 0x0000000000007941 */ /* 0x000fea0003800000 */
.L_x_17384:
        /* <DEDUP_REMOVED lines=31> */
.L_x_17518:
[----:B-1----:R-:W-:Y:S02]  /*c920*/  IMAD.MOV.U32 R138, RZ, RZ, R136 ;  /* 0x000000ffff8a7224 */ /* 0x002fe400078e0088 */
.L_x_17519:
[----:B------:R-:W-:Y:S05]  /*c930*/  BSYNC B1 ;  /* 0x0000000000017941 */ /* 0x000fea0003800000 */
.L_x_17517:
        /* <DEDUP_REMOVED lines=16> */
.L_x_17523:
[----:B------:R-:W-:Y:S05]  /*ca40*/  BSYNC B2 ;  /* 0x0000000000027941 */ /* 0x000fea0003800000 */
.L_x_17522:
        /* <DEDUP_REMOVED lines=44> */
.L_x_17521:
[----:B------:R-:W-:Y:S05]  /*cd10*/  BSYNC B1 ;  /* 0x0000000000017941 */ /* 0x000fea0003800000 */
.L_x_17520:
        /* <DEDUP_REMOVED lines=17> */
.L_x_17524:
        /* <DEDUP_REMOVED lines=12> */
.L_x_17527:
[----:B------:R-:W-:Y:S02]  /*cef0*/  IMAD.MOV.U32 R61, RZ, RZ, R136 ;  /* 0x000000ffff3d7224 */ /* 0x000fe400078e0088 */
.L_x_17528:
[----:B------:R-:W-:Y:S05]  /*cf00*/  BSYNC B1 ;  /* 0x0000000000017941 */ /* 0x000fea0003800000 */
.L_x_17526:
        /* <DEDUP_REMOVED lines=16> */
.L_x_17532:
[----:B------:R-:W-:Y:S05]  /*d010*/  BSYNC B2 ;  /* 0x0000000000027941 */ /* 0x000fea0003800000 */
.L_x_17531:
        /* <DEDUP_REMOVED lines=44> */
.L_x_17530:
[----:B------:R-:W-:Y:S05]  /*d2e0*/  BSYNC B1 ;  /* 0x0000000000017941 */ /* 0x000fea0003800000 */
.L_x_17529:
        /* <DEDUP_REMOVED lines=9> */
.L_x_17525:
        /* <DEDUP_REMOVED lines=12> */
.L_x_17534:
[----:B------:R-:W-:Y:S02]  /*d440*/  IMAD.MOV.U32 R118, RZ, RZ, R136 ;  /* 0x000000ffff767224 */ /* 0x000fe400078e0088 */
.L_x_17535:
[----:B------:R-:W-:Y:S05]  /*d450*/  BSYNC B1 ;  /* 0x0000000000017941 */ /* 0x000fea0003800000 */
.L_x_17533:
        /* <DEDUP_REMOVED lines=16> */
.L_x_17539:
[----:B------:R-:W-:Y:S05]  /*d560*/  BSYNC B2 ;  /* 0x0000000000027941 */ /* 0x000fea0003800000 */
.L_x_17538:
        /* <DEDUP_REMOVED lines=44> */
.L_x_17537:
[----:B------:R-:W-:Y:S05]  /*d830*/  BSYNC B1 ;  /* 0x0000000000017941 */ /* 0x000fea0003800000 */
.L_x_17536:
        /* <DEDUP_REMOVED lines=14> */
.L_x_17540:
        /* <DEDUP_REMOVED lines=12> */
.L_x_17543:
[----:B------:R-:W-:Y:S02]  /*d9e0*/  IMAD.MOV.U32 R64, RZ, RZ, R136 ;  /* 0x000000ffff407224 */ /* 0x000fe400078e0088 */
.L_x_17544:
[----:B------:R-:W-:Y:S05]  /*d9f0*/  BSYNC B1 ;  /* 0x0000000000017941 */ /* 0x000fea0003800000 */
.L_x_17542:
        /* <DEDUP_REMOVED lines=16> */
.L_x_17548:
[----:B------:R-:W-:Y:S05]  /*db00*/  BSYNC B2 ;  /* 0x0000000000027941 */ /* 0x000fea0003800000 */
.L_x_17547:
        /* <DEDUP_REMOVED lines=44> */
.L_x_17546:
[----:B------:R-:W-:Y:S05]  /*ddd0*/  BSYNC B1 ;  /* 0x0000000000017941 */ /* 0x000fea0003800000 */
.L_x_17545:
        /* <DEDUP_REMOVED lines=9> */
.L_x_17541:
        /* <DEDUP_REMOVED lines=12> */
.L_x_17550:
[----:B------:R-:W-:Y:S02]  /*df30*/  IMAD.MOV.U32 R64, RZ, RZ, R136 ;  /* 0x000000ffff407224 */ /* 0x000fe400078e0088 */
.L_x_17551:
[----:B------:R-:W-:Y:S05]  /*df40*/  BSYNC B1 ;  /* 0x0000000000017941 */ /* 0x000fea0003800000 */
.L_x_17549:
        /* <DEDUP_REMOVED lines=16> */
.L_x_17555:
[----:B------:R-:W-:Y:S05]  /*e050*/  BSYNC B2 ;  /* 0x0000000000027941 */ /* 0x000fea0003800000 */
.L_x_17554:
        /* <DEDUP_REMOVED lines=44> */
.L_x_17553:
[----:B------:R-:W-:Y:S05]  /*e320*/  BSYNC B1 ;  /* 0x0000000000017941 */ /* 0x000fea0003800000 */
.L_x_17552:
        /* <DEDUP_REMOVED lines=14> */
.L_x_17556:
        /* <DEDUP_REMOVED lines=12> */
.L_x_17559:
[----:B------:R-:W-:Y:S02]  /*e4d0*/  IMAD.MOV.U32 R63, RZ, RZ, R136 ;  /* 0x000000ffff3f7224 */ /* 0x000fe400078e0088 */
.L_x_17560:
[----:B------:R-:W-:Y:S05]  /*e4e0*/  BSYNC B1 ;  /* 0x0000000000017941 */ /* 0x000fea0003800000 */
.L_x_17558:
        /* <DEDUP_REMOVED lines=16> */
.L_x_17564:
[----:B------:R-:W-:Y:S05]  /*e5f0*/  BSYNC B2 ;  /* 0x0000000000027941 */ /* 0x000fea0003800000 */
.L_x_17563:
        /* <DEDUP_REMOVED lines=44> */
.L_x_17562:
[----:B------:R-:W-:Y:S05]  /*e8c0*/  BSYNC B1 ;  /* 0x0000000000017941 */ /* 0x000fea0003800000 */
.L_x_17561:
        /* <DEDUP_REMOVED lines=9> */
.L_x_17557:
        /* <DEDUP_REMOVED lines=12> */
.L_x_17566:
[----:B------:R-:W-:Y:S02]  /*ea20*/  IMAD.MOV.U32 R64, RZ, RZ, R136 ;  /* 0x000000ffff407224 */ /* 0x000fe400078e0088 */
.L_x_17567:
[----:B------:R-:W-:Y:S05]  /*ea30*/  BSYNC B1 ;  /* 0x0000000000017941 */ /* 0x000fea0003800000 */
.L_x_17565:
        /* <DEDUP_REMOVED lines=16> */
.L_x_17571:
[----:B------:R-:W-:Y:S05]  /*eb40*/  BSYNC B2 ;  /* 0x0000000000027941 */ /* 0x000fea0003800000 */
.L_x_17570:
        /* <DEDUP_REMOVED lines=44> */
.L_x_17569:
[----:B------:R-:W-:Y:S05]  /*ee10*/  BSYNC B1 ;  /* 0x0000000000017941 */ /* 0x000fea0003800000 */
.L_x_17568:
        /* <DEDUP_REMOVED lines=14> */
.L_x_17572:
        /* <DEDUP_REMOVED lines=12> */
.L_x_17575:
[----:B------:R-:W-:Y:S02]  /*efc0*/  IMAD.MOV.U32 R118, RZ, RZ, R136 ;  /* 0x000000ffff767224 */ /* 0x000fe400078e0088 */
.L_x_17576:
[----:B------:R-:W-:Y:S05]  /*efd0*/  BSYNC B1 ;  /* 0x0000000000017941 */ /* 0x000fea0003800000 */
.L_x_17574:
        /* <DEDUP_REMOVED lines=16> */
.L_x_17580:
[----:B------:R-:W-:Y:S05]  /*f0e0*/  BSYNC B2 ;  /* 0x0000000000027941 */ /* 0x000fea0003800000 */
.L_x_17579:
        /* <DEDUP_REMOVED lines=44> */
.L_x_17578:
[----:B------:R-:W-:Y:S05]  /*f3b0*/  BSYNC B1 ;  /* 0x0000000000017941 */ /* 0x000fea0003800000 */
.L_x_17577:
        /* <DEDUP_REMOVED lines=9> */
.L_x_17573:
        /* <DEDUP_REMOVED lines=12> */
.L_x_17582:
[----:B------:R-:W-:Y:S02]  /*f510*/  IMAD.MOV.U32 R118, RZ, RZ, R136 ;  /* 0x000000ffff767224 */ /* 0x000fe400078e0088 */
.L_x_17583:
[----:B------:R-:W-:Y:S05]  /*f520*/  BSYNC B1 ;  /* 0x0000000000017941 */ /* 0x000fea0003800000 */
.L_x_17581:
        /* <DEDUP_REMOVED lines=16> */
.L_x_17587:
[----:B------:R-:W-:Y:S05]  /*f630*/  BSYNC B2 ;  /* 0x0000000000027941 */ /* 0x000fea0003800000 */
.L_x_17586:
        /* <DEDUP_REMOVED lines=44> */
.L_x_17585:
[----:B------:R-:W-:Y:S05]  /*f900*/  BSYNC B1 ;  /* 0x0000000000017941 */ /* 0x000fea0003800000 */
.L_x_17584:
        /* <DEDUP_REMOVED lines=12> */
.L_x_17588:
        /* <DEDUP_REMOVED lines=12> */
.L_x_17591:
[----:B------:R-:W-:Y:S02]  /*fa90*/  IMAD.MOV.U32 R65, RZ, RZ, R136 ;  /* 0x000000ffff417224 */ /* 0x000fe400078e0088 */
.L_x_17592:
[----:B------:R-:W-:Y:S05]  /*faa0*/  BSYNC B1 ;  /* 0x0000000000017941 */ /* 0x000fea0003800000 */
.L_x_17590:
        /* <DEDUP_REMOVED lines=16> */
.L_x_17596:
[----:B------:R-:W-:Y:S05]  /*fbb0*/  BSYNC B2 ;  /* 0x0000000000027941 */ /* 0x000fea0003800000 */
.L_x_17595:
        /* <DEDUP_REMOVED lines=44> */
.L_x_17594:
[----:B------:R-:W-:Y:S05]  /*fe80*/  BSYNC B1 ;  /* 0x0000000000017941 */ /* 0x000fea0003800000 */
.L_x_17593:
        /* <DEDUP_REMOVED lines=9> */
.L_x_17589:
        /* <DEDUP_REMOVED lines=12> */
.L_x_17598:
[----:B------:R-:W-:Y:S02]  /*ffe0*/  IMAD.MOV.U32 R118, RZ, RZ, R136 ;  /* 0x000000ffff767224 */ /* 0x000fe400078e0088 */
.L_x_17599:
[----:B------:R-:W-:Y:S05]  /*fff0*/  BSYNC B1 ;  /* 0x0000000000017941 */ /* 0x000fea0003800000 */
.L_x_17597:
        /* <DEDUP_REMOVED lines=16> */
.L_x_17603:
[----:B------:R-:W-:Y:S05]  /*10100*/  BSYNC B2 ;  /* 0x0000000000027941 */ /* 0x000fea0003800000 */
.L_x_17602:
        /* <DEDUP_REMOVED lines=44> */
.L_x_17601:
[----:B------:R-:W-:Y:S05]  /*103d0*/  BSYNC B1 ;  /* 0x0000000000017941 */ /* 0x000fea0003800000 */
.L_x_17600:
        /* <DEDUP_REMOVED lines=12> */
.L_x_17604:
        /* <DEDUP_REMOVED lines=12> */
.L_x_17607:
[----:B------:R-:W-:Y:S02]  /*10560*/  IMAD.MOV.U32 R66, RZ, RZ, R136 ;  /* 0x000000ffff427224 */ /* 0x000fe400078e0088 */
.L_x_17608:
[----:B------:R-:W-:Y:S05]  /*10570*/  BSYNC B1 ;  /* 0x0000000000017941 */ /* 0x000fea0003800000 */
.L_x_17606:
        /* <DEDUP_REMOVED lines=16> */
.L_x_17612:
[----:B------:R-:W-:Y:S05]  /*10680*/  BSYNC B2 ;  /* 0x0000000000027941 */ /* 0x000fea0003800000 */
.L_x_17611:
        /* <DEDUP_REMOVED lines=44> */
.L_x_17610:
[----:B------:R-:W-:Y:S05]  /*10950*/  BSYNC B1 ;  /* 0x0000000000017941 */ /* 0x000fea0003800000 */
.L_x_17609:
        /* <DEDUP_REMOVED lines=9> */
.L_x_17605:
        /* <DEDUP_REMOVED lines=12> */
.L_x_17614:
[----:B------:R-:W-:Y:S02]  /*10ab0*/  IMAD.MOV.U32 R118, RZ, RZ, R136 ;  /* 0x000000ffff767224 */ /* 0x000fe400078e0088 */
.L_x_17615:
[----:B------:R-:W-:Y:S05]  /*10ac0*/  BSYNC B1 ;  /* 0x0000000000017941 */ /* 0x000fea0003800000 */
.L_x_17613:
        /* <DEDUP_REMOVED lines=16> */
.L_x_17619:
[----:B------:R-:W-:Y:S05]  /*10bd0*/  BSYNC B2 ;  /* 0x0000000000027941 */ /* 0x000fea0003800000 */
.L_x_17618:
        /* <DEDUP_REMOVED lines=44> */
.L_x_17617:
[----:B------:R-:W-:Y:S05]  /*10ea0*/  BSYNC B1 ;  /* 0x0000000000017941 */ /* 0x000fea0003800000 */
.L_x_17616:
        /* <DEDUP_REMOVED lines=12> */
.L_x_17620:
        /* <DEDUP_REMOVED lines=12> */
.L_x_17623:
[----:B------:R-:W-:Y:S02]  /*11030*/  IMAD.MOV.U32 R118, RZ, RZ, R136 ;  /* 0x000000ffff767224 */ /* 0x000fe400078e0088 */
.L_x_17624:
[----:B------:R-:W-:Y:S05]  /*11040*/  BSYNC B1 ;  /* 0x0000000000017941 */ /* 0x000fea0003800000 */
.L_x_17622:
        /* <DEDUP_REMOVED lines=16> */
.L_x_17628:
[----:B------:R-:W-:Y:S05]  /*11150*/  BSYNC B2 ;  /* 0x0000000000027941 */ /* 0x000fea0003800000 */
.L_x_17627:
        /* <DEDUP_REMOVED lines=44> */
.L_x_17626:
[----:B------:R-:W-:Y:S05]  /*11420*/  BSYNC B1 ;  /* 0x0000000000017941 */ /* 0x000fea0003800000 */
.L_x_17625:
        /* <DEDUP_REMOVED lines=9> */
.L_x_17621:
        /* <DEDUP_REMOVED lines=12> */
.L_x_17630:
[----:B------:R-:W-:Y:S02]  /*11580*/  IMAD.MOV.U32 R118, RZ, RZ, R136 ;  /* 0x000000ffff767224 */ /* 0x000fe400078e0088 */
.L_x_17631:
[----:B------:R-:W-:Y:S05]  /*11590*/  BSYNC B1 ;  /* 0x0000000000017941 */ /* 0x000fea0003800000 */
.L_x_17629:
        /* <DEDUP_REMOVED lines=16> */
.L_x_17635:
[----:B------:R-:W-:Y:S05]  /*116a0*/  BSYNC B2 ;  /* 0x0000000000027941 */ /* 0x000fea0003800000 */
.L_x_17634:
        /* <DEDUP_REMOVED lines=44> */
.L_x_17633:
[----:B------:R-:W-:Y:S05]  /*11970*/  BSYNC B1 ;  /* 0x0000000000017941 */ /* 0x000fea0003800000 */
.L_x_17632:
        /* <DEDUP_REMOVED lines=12> */
.L_x_17636:
        /* <DEDUP_REMOVED lines=12> */
.L_x_17639:
[----:B------:R-:W-:Y:S02]  /*11b00*/  IMAD.MOV.U32 R141, RZ, RZ, R136 ;  /* 0x000000ffff8d7224 */ /* 0x000fe400078e0088 */
.L_x_17640:
[----:B------:R-:W-:Y:S05]  /*11b10*/  BSYNC B1 ;  /* 0x0000000000017941 */ /* 0x000fea0003800000 */
.L_x_17638:
        /* <DEDUP_REMOVED lines=16> */
.L_x_17644:
[----:B------:R-:W-:Y:S05]  /*11c20*/  BSYNC B2 ;  /* 0x0000000000027941 */ /* 0x000fea0003800000 */
.L_x_17643:
        /* <DEDUP_REMOVED lines=44> */
.L_x_17642:
[----:B------:R-:W-:Y:S05]  /*11ef0*/  BSYNC B1 ;  /* 0x0000000000017941 */ /* 0x000fea0003800000 */
.L_x_17641:
        /* <DEDUP_REMOVED lines=9> */
.L_x_17637:
        /* <DEDUP_REMOVED lines=51> */
.L_x_17645:
[----:B------:R-:W-:Y:S02]  /*122c0*/  IADD3 R142, R142, 0x80, RZ ;  /* 0x000000808e8e7810 */ /* 0x000fe40007ffe0ff */
.L_x_17516:
[----:B------:R-:W-:Y:S05]  /*122d0*/  BSYNC B0 ;  /* 0x0000000000007941 */ /* 0x000fea0003800000 */
.L_x_17515:
        /* <DEDUP_REMOVED lines=31> */
.L_x_17649:
[----:B-1----:R-:W-:Y:S02]  /*124d0*/  MOV R138, R136 ;  /* 0x00000088008a7202 */ /* 0x002fe40000000f00 */
.L_x_17650:
[----:B------:R-:W-:Y:S05]  /*124e0*/  BSYNC B1 ;  /* 0x0000000000017941 */ /* 0x000fea0003800000 */
.L_x_17648:
        /* <DEDUP_REMOVED lines=16> */
.L_x_17654:
[----:B------:R-:W-:Y:S05]  /*125f0*/  BSYNC B2 ;  /* 0x0000000000027941 */ /* 0x000fea0003800000 */
.L_x_17653:
        /* <DEDUP_REMOVED lines=44> */
.L_x_17652:
[----:B------:R-:W-:Y:S05]  /*128c0*/  BSYNC B1 ;  /* 0x0000000000017941 */ /* 0x000fea0003800000 */
.L_x_17651:
        /* <DEDUP_REMOVED lines=17> */
.L_x_17655:
        /* <DEDUP_REMOVED lines=12> */
.L_x_17658:
[----:B------:R-:W-:Y:S02]  /*12aa0*/  IMAD.MOV.U32 R69, RZ, RZ, R136 ;  /* 0x000000ffff457224 */ /* 0x000fe400078e0088 */
.L_x_17659:
[----:B------:R-:W-:Y:S05]  /*12ab0*/  BSYNC B1 ;  /* 0x0000000000017941 */ /* 0x000fea0003800000 */
.L_x_17657:
        /* <DEDUP_REMOVED lines=16> */
.L_x_17663:
[----:B------:R-:W-:Y:S05]  /*12bc0*/  BSYNC B2 ;  /* 0x0000000000027941 */ /* 0x000fea0003800000 */
.L_x_17662:
        /* <DEDUP_REMOVED lines=44> */
.L_x_17661:
[----:B------:R-:W-:Y:S05]  /*12e90*/  BSYNC B1 ;  /* 0x0000000000017941 */ /* 0x000fea0003800000 */
.L_x_17660:
        /* <DEDUP_REMOVED lines=9> */
.L_x_17656:
        /* <DEDUP_REMOVED lines=12> */
.L_x_17665:
[----:B------:R-:W-:Y:S02]  /*12ff0*/  IMAD.MOV.U32 R118, RZ, RZ, R136 ;  /* 0x000000ffff767224 */ /* 0x000fe400078e0088 */
.L_x_17666:
[----:B------:R-:W-:Y:S05]  /*13000*/  BSYNC B1 ;  /* 0x0000000000017941 */ /* 0x000fea0003800000 */
.L_x_17664:
        /* <DEDUP_REMOVED lines=16> */
.L_x_17670:
[----:B------:R-:W-:Y:S05]  /*13110*/  BSYNC B2 ;  /* 0x0000000000027941 */ /* 0x000fea0003800000 */
.L_x_17669:
        /* <DEDUP_REMOVED lines=44> */
.L_x_17668:
[----:B------:R-:W-:Y:S05]  /*133e0*/  BSYNC B1 ;  /* 0x0000000000017941 */ /* 0x000fea0003800000 */
.L_x_17667:
        /* <DEDUP_REMOVED lines=14> */
.L_x_17671:
        /* <DEDUP_REMOVED lines=12> */
.L_x_17674:
[----:B------:R-:W-:Y:S02]  /*13590*/  IMAD.MOV.U32 R72, RZ, RZ, R136 ;  /* 0x000000ffff487224 */ /* 0x000fe400078e0088 */
.L_x_17675:
[----:B------:R-:W-:Y:S05]  /*135a0*/  BSYNC B1 ;  /* 0x0000000000017941 */ /* 0x000fea0003800000 */
.L_x_17673:
        /* <DEDUP_REMOVED lines=16> */
.L_x_17679:
[----:B------:R-:W-:Y:S05]  /*136b0*/  BSYNC B2 ;  /* 0x0000000000027941 */ /* 0x000fea0003800000 */
.L_x_17678:
        /* <DEDUP_REMOVED lines=44> */
.L_x_17677:
[----:B------:R-:W-:Y:S05]  /*13980*/  BSYNC B1 ;  /* 0x0000000000017941 */ /* 0x000fea0003800000 */
.L_x_17676:
        /* <DEDUP_REMOVED lines=9> */
.L_x_17672:
        /* <DEDUP_REMOVED lines=12> */
.L_x_17681:
[----:B------:R-:W-:Y:S02]  /*13ae0*/  IMAD.MOV.U32 R72, RZ, RZ, R136 ;  /* 0x000000ffff487224 */ /* 0x000fe400078e0088 */
.L_x_17682:
[----:B------:R-:W-:Y:S05]  /*13af0*/  BSYNC B1 ;  /* 0x0000000000017941 */ /* 0x000fea0003800000 */
.L_x_17680:
        /* <DEDUP_REMOVED lines=16> */
.L_x_17686:
[----:B------:R-:W-:Y:S05]  /*13c00*/  BSYNC B2 ;  /* 0x0000000000027941 */ /* 0x000fea0003800000 */
.L_x_17685:
        /* <DEDUP_REMOVED lines=44> */
.L_x_17684:
[----:B------:R-:W-:Y:S05]  /*13ed0*/  BSYNC B1 ;  /* 0x0000000000017941 */ /* 0x000fea0003800000 */
.L_x_17683:
        /* <DEDUP_REMOVED lines=14> */
.L_x_17687:
        /* <DEDUP_REMOVED lines=12> */
.L_x_17690:
[----:B------:R-:W-:Y:S02]  /*14080*/  IMAD.MOV.U32 R71, RZ, RZ, R136 ;  /* 0x000000ffff477224 */ /* 0x000fe400078e0088 */
.L_x_17691:
[----:B------:R-:W-:Y:S05]  /*14090*/  BSYNC B1 ;  /* 0x0000000000017941 */ /* 0x000fea0003800000 */
.L_x_17689:
        /* <DEDUP_REMOVED lines=16> */
.L_x_17695:
[----:B------:R-:W-:Y:S05]  /*141a0*/  BSYNC B2 ;  /* 0x0000000000027941 */ /* 0x000fea0003800000 */
.L_x_17694:
        /* <DEDUP_REMOVED lines=44> */
.L_x_17693:
[----:B------:R-:W-:Y:S05]  /*14470*/  BSYNC B1 ;  /* 0x0000000000017941 */ /* 0x000fea0003800000 */
.L_x_17692:
        /* <DEDUP_REMOVED lines=9> */
.L_x_17688:
        /* <DEDUP_REMOVED lines=12> */
.L_x_17697:
[----:B------:R-:W-:Y:S02]  /*145d0*/  IMAD.MOV.U32 R72, RZ, RZ, R136 ;  /* 0x000000ffff487224 */ /* 0x000fe400078e0088 */
.L_x_17698:
[----:B------:R-:W-:Y:S05]  /*145e0*/  BSYNC B1 ;  /* 0x0000000000017941 */ /* 0x000fea0003800000 */
.L_x_17696:
        /* <DEDUP_REMOVED lines=16> */
.L_x_17702:
[----:B------:R-:W-:Y:S05]  /*146f0*/  BSYNC B2 ;  /* 0x0000000000027941 */ /* 0x000fea0003800000 */
.L_x_17701:
        /* <DEDUP_REMOVED lines=44> */
.L_x_17700:
[----:B------:R-:W-:Y:S05]  /*149c0*/  BSYNC B1 ;  /* 0x0000000000017941 */ /* 0x000fea0003800000 */
.L_x_17699:
        /* <DEDUP_REMOVED lines=14> */
.L_x_17703:
        /* <DEDUP_REMOVED lines=12> */
.L_x_17706:
[----:B------:R-:W-:Y:S02]  /*14b70*/  IMAD.MOV.U32 R118, RZ, RZ, R136 ;  /* 0x000000ffff767224 */ /* 0x000fe400078e0088 */
.L_x_17707:
[----:B------:R-:W-:Y:S05]  /*14b80*/  BSYNC B1 ;  /* 0x0000000000017941 */ /* 0x000fea0003800000 */
.L_x_17705:
        /* <DEDUP_REMOVED lines=16> */
.L_x_17711:
[----:B------:R-:W-:Y:S05]  /*14c90*/  BSYNC B2 ;  /* 0x0000000000027941 */ /* 0x000fea0003800000 */
.L_x_17710:
        /* <DEDUP_REMOVED lines=44> */
.L_x_17709:
[----:B------:R-:W-:Y:S05]  /*14f60*/  BSYNC B1 ;  /* 0x0000000000017941 */ /* 0x000fea0003800000 */
.L_x_17708:
        /* <DEDUP_REMOVED lines=9> */
.L_x_17704:
        /* <DEDUP_REMOVED lines=12> */
.L_x_17713:
[----:B------:R-:W-:Y:S02]  /*150c0*/  IMAD.MOV.U32 R118, RZ, RZ, R136 ;  /* 0x000000ffff767224 */ /* 0x000fe400078e0088 */
.L_x_17714:
[----:B------:R-:W-:Y:S05]  /*150d0*/  BSYNC B1 ;  /* 0x0000000000017941 */ /* 0x000fea0003800000 */
.L_x_17712:
        /* <DEDUP_REMOVED lines=16> */
.L_x_17718:
[----:B------:R-:W-:Y:S05]  /*151e0*/  BSYNC B2 ;  /* 0x0000000000027941 */ /* 0x000fea0003800000 */
.L_x_17717:
        /* <DEDUP_REMOVED lines=44> */
.L_x_17716:
[----:B------:R-:W-:Y:S05]  /*154b0*/  BSYNC B1 ;  /* 0x0000000000017941 */ /* 0x000fea0003800000 */
.L_x_17715:
        /* <DEDUP_REMOVED lines=12> */
.L_x_17719:
        /* <DEDUP_REMOVED lines=12> */
.L_x_17722:
[----:B------:R-:W-:Y:S02]  /*15640*/  IMAD.MOV.U32 R73, RZ, RZ, R136 ;  /* 0x000000ffff497224 */ /* 0x000fe400078e0088 */
.L_x_17723:
[----:B------:R-:W-:Y:S05]  /*15650*/  BSYNC B1 ;  /* 0x0000000000017941 */ /* 0x000fea0003800000 */
.L_x_17721:
        /* <DEDUP_REMOVED lines=16> */
.L_x_17727:
[----:B------:R-:W-:Y:S05]  /*15760*/  BSYNC B2 ;  /* 0x0000000000027941 */ /* 0x000fea0003800000 */
.L_x_17726:
        /* <DEDUP_REMOVED lines=44> */
.L_x_17725:
[----:B------:R-:W-:Y:S05]  /*15a30*/  BSYNC B1 ;  /* 0x0000000000017941 */ /* 0x000fea0003800000 */
.L_x_17724:
        /* <DEDUP_REMOVED lines=9> */
.L_x_17720:
        /* <DEDUP_REMOVED lines=12> */
.L_x_17729:
[----:B------:R-:W-:Y:S02]  /*15b90*/  MOV R118, R136 ;  /* 0x0000008800767202 */ /* 0x000fe40000000f00 */
.L_x_17730:
[----:B------:R-:W-:Y:S05]  /*15ba0*/  BSYNC B1 ;  /* 0x0000000000017941 */ /* 0x000fea0003800000 */
.L_x_17728:
        /* <DEDUP_REMOVED lines=16> */
.L_x_17734:
[----:B------:R-:W-:Y:S05]  /*15cb0*/  BSYNC B2 ;  /* 0x0000000000027941 */ /* 0x000fea0003800000 */
.L_x_17733:
        /* <DEDUP_REMOVED lines=44> */
.L_x_17732:
[----:B------:R-:W-:Y:S05]  /*15f80*/  BSYNC B1 ;  /* 0x0000000000017941 */ /* 0x000fea0003800000 */
.L_x_17731:
        /* <DEDUP_REMOVED lines=12> */
.L_x_17735:
        /* <DEDUP_REMOVED lines=12> */
.L_x_17738:
[----:B------:R-:W-:Y:S02]  /*16110*/  IMAD.MOV.U32 R74, RZ, RZ, R136 ;  /* 0x000000ffff4a7224 */ /* 0x000fe400078e0088 */
.L_x_17739:
[----:B------:R-:W-:Y:S05]  /*16120*/  BSYNC B1 ;  /* 0x0000000000017941 */ /* 0x000fea0003800000 */
.L_x_17737:
        /* <DEDUP_REMOVED lines=16> */
.L_x_17743:
[----:B------:R-:W-:Y:S05]  /*16230*/  BSYNC B2 ;  /* 0x0000000000027941 */ /* 0x000fea0003800000 */
.L_x_17742:
        /* <DEDUP_REMOVED lines=44> */
.L_x_17741:
[----:B------:R-:W-:Y:S05]  /*16500*/  BSYNC B1 ;  /* 0x0000000000017941 */ /* 0x000fea0003800000 */
.L_x_17740:
        /* <DEDUP_REMOVED lines=9> */
.L_x_17736:
        /* <DEDUP_REMOVED lines=12> */
.L_x_17745:
[----:B------:R-:W-:Y:S02]  /*16660*/  IMAD.MOV.U32 R118, RZ, RZ, R136 ;  /* 0x000000ffff767224 */ /* 0x000fe400078e0088 */
.L_x_17746:
[----:B------:R-:W-:Y:S05]  /*16670*/  BSYNC B1 ;  /* 0x0000000000017941 */ /* 0x000fea0003800000 */
.L_x_17744:
        /* <DEDUP_REMOVED lines=16> */
.L_x_17750:
[----:B------:R-:W-:Y:S05]  /*16780*/  BSYNC B2 ;  /* 0x0000000000027941 */ /* 0x000fea0003800000 */
.L_x_17749:
        /* <DEDUP_REMOVED lines=44> */
.L_x_17748:
[----:B------:R-:W-:Y:S05]  /*16a50*/  BSYNC B1 ;  /* 0x0000000000017941 */ /* 0x000fea0003800000 */
.L_x_17747:
        /* <DEDUP_REMOVED lines=12> */
.L_x_17751:
        /* <DEDUP_REMOVED lines=12> */
.L_x_17754:
[----:B------:R-:W-:Y:S02]  /*16be0*/  IMAD.MOV.U32 R118, RZ, RZ, R136 ;  /* 0x000000ffff767224 */ /* 0x000fe400078e0088 */
.L_x_17755:
[----:B------:R-:W-:Y:S05]  /*16bf0*/  BSYNC B1 ;  /* 0x0000000000017941 */ /* 0x000fea0003800000 */
.L_x_17753:
        /* <DEDUP_REMOVED lines=16> */
.L_x_17759:
[----:B------:R-:W-:Y:S05]  /*16d00*/  BSYNC B2 ;  /* 0x0000000000027941 */ /* 0x000fea0003800000 */
.L_x_17758:
        /* <DEDUP_REMOVED lines=44> */
.L_x_17757:
[----:B------:R-:W-:Y:S05]  /*16fd0*/  BSYNC B1 ;  /* 0x0000000000017941 */ /* 0x000fea0003800000 */
.L_x_17756:
        /* <DEDUP_REMOVED lines=9> */
.L_x_17752:
        /* <DEDUP_REMOVED lines=12> */
.L_x_17761:
[----:B------:R-:W-:Y:S02]  /*17130*/  IMAD.MOV.U32 R118, RZ, RZ, R136 ;  /* 0x000000ffff767224 */ /* 0x000fe400078e0088 */
.L_x_17762:
[----:B------:R-:W-:Y:S05]  /*17140*/  BSYNC B1 ;  /* 0x0000000000017941 */ /* 0x000fea0003800000 */
.L_x_17760:
        /* <DEDUP_REMOVED lines=16> */
.L_x_17766:
[----:B------:R-:W-:Y:S05]  /*17250*/  BSYNC B2 ;  /* 0x0000000000027941 */ /* 0x000fea0003800000 */
.L_x_17765:
        /* <DEDUP_REMOVED lines=44> */
.L_x_17764:
[----:B------:R-:W-:Y:S05]  /*17520*/  BSYNC B1 ;  /* 0x0000000000017941 */ /* 0x000fea0003800000 */
.L_x_17763:
        /* <DEDUP_REMOVED lines=12> */
.L_x_17767:
        /* <DEDUP_REMOVED lines=12> */
.L_x_17770:
[----:B------:R-:W-:Y:S02]  /*176b0*/  MOV R141, R136 ;  /* 0x00000088008d7202 */ /* 0x000fe40000000f00 */
.L_x_17771:
[----:B------:R-:W-:Y:S05]  /*176c0*/  BSYNC B1 ;  /* 0x0000000000017941 */ /* 0x000fea0003800000 */
.L_x_17769:
        /* <DEDUP_REMOVED lines=16> */
.L_x_17775:
[----:B------:R-:W-:Y:S05]  /*177d0*/  BSYNC B2 ;  /* 0x0000000000027941 */ /* 0x000fea0003800000 */
.L_x_17774:
        /* <DEDUP_REMOVED lines=44> */
.L_x_17773:
[----:B------:R-:W-:Y:S05]  /*17aa0*/  BSYNC B1 ;  /* 0x0000000000017941 */ /* 0x000fea0003800000 */
.L_x_17772:
        /* <DEDUP_REMOVED lines=9> */
.L_x_17768:
        /* <DEDUP_REMOVED lines=17> */
[----:B------:R-:W-:Y:S02]  /*17c50*/  SHF.L.U32 R143, R142, 0x3, RZ ;  /* 0x000000038e8f7819 */ /* 0x000fe400000006ff */
[----:B------:R-:W-:Y:S02]  /*17c60*/  LOP3.LUT R138, R76, R138, R78, 0xfe, !PT ;  /* 0x0000008a4c8a7212 */ /* 0x000fe400078efe4e */
[----:B------:R-:W-:Y:S02]  /*17c70*/  LEA.HI.X R141, R142, c[0x0][0x18c], RZ, 0x5, P0 ;  /* 0x000063008e8d7a11 */ /* 0x000fe400000f2cff */
[----:B------:R-:W-:Y:S02]  /*17c80*/  SHF.R.U32.HI R144, RZ, 0x1d, R142 ;  /* 0x0000001dff907819 */ /* 0x000fe4000001168e */
[----:B------:R-:W-:Y:S01]  /*17c90*/  IADD3 R76, P0, R143, c[0x0][0x190], RZ ;  /* 0x000064008f4c7a10 */ /* 0x000fe20007f1e0ff */
[----:B------:R0:W-:Y:S01]  /*17ca0*/  STG.E.128 [R140.64], R68 ;  /* 0x000000448c007986 */ /* 0x0001e2000c101d06 */
[----:B------:R-:W-:-:S02]  /*17cb0*/  SEL R139, RZ, 0x1, P6 ;  /* 0x00000001ff8b7807 */ /* 0x000fc40003000000 */
[----:B------:R-:W-:Y:S01]  /*17cc0*/  LOP3.LUT R79, R77, R145, R79, 0xfe, !PT ;  /* 0x000000914d4f7212 */ /* 0x000fe200078efe4f */
[----:B------:R0:W-:Y:S01]  /*17cd0*/  STG.E.128 [R140.64+0x10], R72 ;  /* 0x000010488c007986 */ /* 0x0001e2000c101d06 */
[----:B------:R-:W-:Y:S02]  /*17ce0*/  IADD3.X R77, R144, c[0x0][0x194], RZ, P0, !PT ;  /* 0x00006500904d7a10 */ /* 0x000fe400007fe4ff */
        /* <DEDUP_REMOVED lines=24> */
.L_x_17647:
[----:B------:R-:W-:Y:S05]  /*17e70*/  BSYNC B0 ;  /* 0x0000000000007941 */ /* 0x000fea0003800000 */
.L_x_17646:
        /* <DEDUP_REMOVED lines=43> */
.L_x_17788:
        /* <DEDUP_REMOVED lines=86> */
.L_x_17789:
        /* <DEDUP_REMOVED lines=100> */
.L_x_17779:
[----:B------:R-:W-:Y:S05]  /*18cd0*/  BSYNC B0 ;  /* 0x0000000000007941 */ /* 0x000fea0003800000 */
.L_x_17778:
        /* <DEDUP_REMOVED lines=35> */
.L_x_17781:
[----:B------:R-:W-:Y:S05]  /*18f10*/  BSYNC B0 ;  /* 0x0000000000007941 */ /* 0x000fea0003800000 */
.L_x_17780:
        /* <DEDUP_REMOVED lines=35> */
.L_x_17783:
[----:B------:R-:W-:Y:S05]  /*19150*/  BSYNC B0 ;  /* 0x0000000000007941 */ /* 0x000fea0003800000 */
.L_x_17782:
[----:B------:R-:W-:Y:S01]  /*19160*/  LOP3.LUT P0, RZ, R80, 0x40, RZ, 0xc0, !PT ;  /* 0x0000004050ff7812 */ /* 0x000fe2000780c0ff */
[----:B------:R-:W-:-:S12]  /*19170*/  BSSY B0, `(.L_x_17784) ;  /* 0x0000021000007945 */ /* 0x000fd80003800000 */
[----:B------:R-:W-:Y:S05]  /*19180*/  @!P0 BRA `(.L_x_17785) ;  /* 0x000001f000008947 */ /* 0x000fea0003800000 */
[--C-:B0-----:R-:W-:Y:S02]  /*19190*/  FADD.FTZ R138, R70, -R140.reuse ;  /* 0x8000008c468a7221 */ /* 0x101fe40000010000 */
[--C-:B-1----:R-:W-:Y:S02]  /*191a0*/  FADD.FTZ R76, R68, -R140.reuse ;  /* 0x8000008c444c7221 */ /* 0x102fe40000010000 */
[----:B------:R-:W-:Y:S02]  /*191b0*/  FMUL.FTZ R138, R141, R138 ;  /* 0x0000008a8d8a7220 */ /* 0x000fe40000410000 */
[--C-:B------:R-:W-:Y:S02]  /*191c0*/  FADD.FTZ R78, R69, -R140.reuse ;  /* 0x8000008c454e7221 */ /* 0x100fe40000010000 */
[--C-:B------:R-:W-:Y:S02]  /*191d0*/  FADD.FTZ R142, R71, -R140.reuse ;  /* 0x8000008c478e7221 */ /* 0x100fe40000010000 */
[----:B------:R-:W-:-:S02]  /*191e0*/  FADD.FTZ R144, R72, -R140 ;  /* 0x8000008c48907221 */ /* 0x000fc40000010000 */
[--C-:B------:R-:W-:Y:S02]  /*191f0*/  FADD.FTZ R146, R73, -R140.reuse ;  /* 0x8000008c49927221 */ /* 0x100fe40000010000 */
[--C-:B------:R-:W-:Y:S02]  /*19200*/  FADD.FTZ R148, R74, -R140.reuse ;  /* 0x8000008c4a947221 */ /* 0x100fe40000010000 */
[----:B------:R-:W-:Y:S02]  /*19210*/  FADD.FTZ R140, R75, -R140 ;  /* 0x8000008c4b8c7221 */ /* 0x000fe40000010000 */
[----:B------:R-:W-:Y:S01]  /*19220*/  FFMA.FTZ R77, R106, R138, R115 ;  /* 0x0000008a6a4d7223 */ /* 0x000fe20000010073 */
[----:B------:R-:W-:Y:S01]  /*19230*/  HFMA2.MMA R138, -RZ, RZ, 0, 9.5367431640625e-07 ;  /* 0x00000010ff8a7435 */ /* 0x000fe200000001ff */
        /* <DEDUP_REMOVED lines=13> */
[----:B------:R-:W-:Y:S02]  /*19310*/  FFMA.FTZ R141, R109, R146, R116 ;  /* 0x000000926d8d7223 */ /* 0x000fe40000010074 */
[----:B------:R-:W-:Y:S01]  /*19320*/  FFMA.FTZ R142, R107, R142, R114 ;  /* 0x0000008e6b8e7223 */ /* 0x000fe20000010072 */
[----:B------:R-:W-:Y:S01]  /*19330*/  F2FP.PACK_AB R79, R140, R79 ;  /* 0x0000004f8c4f723e */ /* 0x000fe200000000ff */
[----:B------:R-:W-:Y:S01]  /*19340*/  IMAD.WIDE.U32 R138, R125, R138, c[0x0][0x208] ;  /* 0x000082007d8a7625 */ /* 0x000fe200078e008a */
[----:B------:R-:W-:-:S02]  /*19350*/  F2FP.PACK_AB R78, R141, R144 ;  /* 0x000000908d4e723e */ /* 0x000fc400000000ff */
[----:B------:R-:W-:-:S05]  /*19360*/  F2FP.PACK_AB R77, R142, R77 ;  /* 0x0000004d8e4d723e */ /* 0x000fca00000000ff */
[----:B------:R0:W-:Y:S02]  /*19370*/  STG.E.128 [R138.64], R76 ;  /* 0x0000004c8a007986 */ /* 0x0001e4000c101d06 */
.L_x_17785:
[----:B------:R-:W-:Y:S05]  /*19380*/  BSYNC B0 ;  /* 0x0000000000007941 */ /* 0x000fea0003800000 */
.L_x_17784:
[----:B------:R-:W-:Y:S02]  /*19390*/  IADD3 R26, R26, c[0x0][0x160], RZ ;  /* 0x000058001a1a7a10 */ /* 0x000fe40007ffe0ff */
[----:B------:R-:W-:Y:S02]  /*193a0*/  LOP3.LUT P1, RZ, R124, 0xff, RZ, 0xc0, !PT ;  /* 0x000000ff7cff7812 */ /* 0x000fe4000782c0ff */
[----:B------:R-:W-:Y:S02]  /*193b0*/  ISETP.GE.AND P0, PT, R26, c[0x0][0x164], PT ;  /* 0x000059001a007a0c */ /* 0x000fe40003f06270 */
[----:B------:R-:W-:-:S11]  /*193c0*/  SEL R124, RZ, 0x1, P1 ;  /* 0x00000001ff7c7807 */ /* 0x000fd60000800000 */
[----:B01----:R-:W-:Y:S01]  /*193d0*/  @P0 CALL.REL.NOINC `(.L_x_17786) ;  /* 0x0000001000000944 */ /* 0x003fe20003c00000 */
[----:B------:R-:W-:Y:S05]  /*193e0*/  BRA `(.L_x_17787) ;  /* 0xfffe7b8000007947 */ /* 0x000fea000383ffff */
.L_x_17786:
[----:B------:R-:W-:Y:S05]  /*193f0*/  EXIT ;  /* 0x000000000000794d */ /* 0x000fea0003800000 */
.L_x_17776:
[----:B------:R-:W-:Y:S01]  /*19400*/  IMAD.MOV.U32 R142, RZ, RZ, 0x1 ;  /* 0x00000001ff8e7424 */ /* 0x000fe200078e00ff */
[----:B------:R-:W-:Y:S01]  /*19410*/  MOV R78, 0x19450 ;  /* 0x00019450004e7802 */ /* 0x000fe20000000f00 */
[----:B------:R-:W-:Y:S02]  /*19420*/  IMAD.MOV.U32 R140, RZ, RZ, 0x1f ;  /* 0x0000001fff8c7424 */ /* 0x000fe400078e00ff */
[----:B------:R-:W-:Y:S02]  /*19430*/  IMAD.MOV.U32 R141, RZ, RZ, -0x1 ;  /* 0xffffffffff8d7424 */ /* 0x000fe400078e00ff */
[----:B------:R-:W-:Y:S05]  /*19440*/  CALL.REL.NOINC `($__internal_54_$__cuda_sm70_shflsync_bfly_p) ;  /* 0x000007c000007944 */ /* 0x000fea0003c00000 */
[----:B-1----:R-:W-:Y:S01]  /*19450*/  IMAD.MOV.U32 R76, RZ, RZ, R142 ;  /* 0x000000ffff4c7224 */ /* 0x002fe200078e008e */
[----:B0-----:R-:W-:Y:S05]  /*19460*/  BRA `(.L_x_17788) ;  /* 0xffffecc000007947 */ /* 0x001fea000383ffff */
.L_x_17777:
[----:B------:R-:W-:Y:S01]  /*19470*/  IMAD.MOV.U32 R142, RZ, RZ, 0x2 ;  /* 0x00000002ff8e7424 */ /* 0x000fe200078e00ff */
[----:B------:R-:W-:Y:S01]  /*19480*/  MOV R141, 0xffffffff ;  /* 0xffffffff008d7802 */ /* 0x000fe20000000f00 */
[----:B------:R-:W-:Y:S01]  /*19490*/  IMAD.MOV.U32 R140, RZ, RZ, 0x1f ;  /* 0x0000001fff8c7424 */ /* 0x000fe200078e00ff */
[----:B------:R-:W-:Y:S02]  /*194a0*/  MOV R78, 0x194c0 ;  /* 0x000194c0004e7802 */ /* 0x000fe40000000f00 */
[----:B------:R-:W-:Y:S05]  /*194b0*/  CALL.REL.NOINC `($__internal_54_$__cuda_sm70_shflsync_bfly_p) ;  /* 0x0000075000007944 */ /* 0x000fea0003c00000 */
[----:B01----:R-:W-:Y:S01]  /*194c0*/  FADD.FTZ R77, R77, R142 ;  /* 0x0000008e4d4d7221 */ /* 0x003fe20000010000 */
[----:B------:R-:W-:Y:S01]  /*194d0*/  MOV R78, 0x19520 ;  /* 0x00019520004e7802 */ /* 0x000fe20000000f00 */
[----:B------:R-:W-:-:S02]  /*194e0*/  IMAD.MOV.U32 R142, RZ, RZ, 0x4 ;  /* 0x00000004ff8e7424 */ /* 0x000fc400078e00ff */
[----:B------:R-:W-:Y:S02]  /*194f0*/  IMAD.MOV.U32 R140, RZ, RZ, 0x1f ;  /* 0x0000001fff8c7424 */ /* 0x000fe400078e00ff */
[----:B------:R-:W-:Y:S02]  /*19500*/  IMAD.MOV.U32 R141, RZ, RZ, -0x1 ;  /* 0xffffffffff8d7424 */ /* 0x000fe400078e00ff */
[----:B------:R-:W-:Y:S05]  /*19510*/  CALL.REL.NOINC `($__internal_54_$__cuda_sm70_shflsync_bfly_p) ;  /* 0x000006f000007944 */ /* 0x000fea0003c00000 */
[----:B01----:R-:W-:Y:S01]  /*19520*/  FADD.FTZ R77, R77, R142 ;  /* 0x0000008e4d4d7221 */ /* 0x003fe20000010000 */
[----:B------:R-:W-:Y:S01]  /*19530*/  MOV R78, 0x19580 ;  /* 0x00019580004e7802 */ /* 0x000fe20000000f00 */
[----:B------:R-:W-:Y:S02]  /*19540*/  IMAD.MOV.U32 R142, RZ, RZ, 0x8 ;  /* 0x00000008ff8e7424 */ /* 0x000fe400078e00ff */
[----:B------:R-:W-:Y:S02]  /*19550*/  IMAD.MOV.U32 R140, RZ, RZ, 0x1f ;  /* 0x0000001fff8c7424 */ /* 0x000fe400078e00ff */
[----:B------:R-:W-:Y:S02]  /*19560*/  IMAD.MOV.U32 R141, RZ, RZ, -0x1 ;  /* 0xffffffffff8d7424 */ /* 0x000fe400078e00ff */
[----:B------:R-:W-:Y:S05]  /*19570*/  CALL.REL.NOINC `($__internal_54_$__cuda_sm70_shflsync_bfly_p) ;  /* 0x0000069000007944 */ /* 0x000fea0003c00000 */
[----:B01----:R-:W-:Y:S01]  /*19580*/  FADD.FTZ R77, R77, R142 ;  /* 0x0000008e4d4d7221 */ /* 0x003fe20000010000 */
[----:B------:R-:W-:Y:S01]  /*19590*/  HFMA2.MMA R142, -RZ, RZ, 0, 9.5367431640625e-07 ;  /* 0x00000010ff8e7435 */ /* 0x000fe200000001ff */
[----:B------:R-:W-:Y:S01]  /*195a0*/  IMAD.MOV.U32 R140, RZ, RZ, 0x1f ;  /* 0x0000001fff8c7424 */ /* 0x000fe200078e00ff */
[----:B------:R-:W-:Y:S01]  /*195b0*/  MOV R78, 0x195e0 ;  /* 0x000195e0004e7802 */ /* 0x000fe20000000f00 */
[----:B------:R-:W-:-:S03]  /*195c0*/  IMAD.MOV.U32 R141, RZ, RZ, -0x1 ;  /* 0xffffffffff8d7424 */ /* 0x000fc600078e00ff */
[----:B------:R-:W-:Y:S05]  /*195d0*/  CALL.REL.NOINC `($__internal_54_$__cuda_sm70_shflsync_bfly_p) ;  /* 0x0000063000007944 */ /* 0x000fea0003c00000 */
[----:B-1----:R-:W-:Y:S01]  /*195e0*/  FADD.FTZ R76, R77, R142 ;  /* 0x0000008e4d4c7221 */ /* 0x002fe20000010000 */
[----:B------:R-:W-:Y:S01]  /*195f0*/  LOP3.LUT P3, RZ, R80, 0x20, RZ, 0xc0, !PT ;  /* 0x0000002050ff7812 */ /* 0x000fe2000786c0ff */
[----:B------:R-:W-:-:S02]  /*19600*/  IMAD.MOV.U32 R142, RZ, RZ, 0x1 ;  /* 0x00000001ff8e7424 */ /* 0x000fc400078e00ff */
[----:B------:R-:W-:Y:S02]  /*19610*/  FMUL.FTZ R76, R137, R76 ;  /* 0x0000004c894c7220 */ /* 0x000fe40000410000 */
[----:B0-----:R-:W-:Y:S02]  /*19620*/  IMAD.MOV.U32 R141, RZ, RZ, -0x1 ;  /* 0xffffffffff8d7424 */ /* 0x001fe400078e00ff */
        /* <DEDUP_REMOVED lines=67> */
[----:B------:R-:W-:Y:S05]  /*19a60*/  CALL.REL.NOINC `($__internal_54_$__cuda_sm70_shflsync_bfly_p) ;  /* 0x000001a000007944 */ /* 0x000fea0003c00000 */
[----:B01----:R-:W-:Y:S01]  /*19a70*/  FADD.FTZ R77, R77, R142 ;  /* 0x0000008e4d4d7221 */ /* 0x003fe20000010000 */
[----:B------:R-:W-:Y:S01]  /*19a80*/  MOV R140, 0x1f ;  /* 0x0000001f008c7802 */ /* 0x000fe20000000f00 */
[----:B------:R-:W-:Y:S01]  /*19a90*/  IMAD.MOV.U32 R142, RZ, RZ, 0x2 ;  /* 0x00000002ff8e7424 */ /* 0x000fe200078e00ff */
[----:B------:R-:W-:Y:S01]  /*19aa0*/  MOV R78, 0x19ad0 ;  /* 0x00019ad0004e7802 */ /* 0x000fe20000000f00 */
[----:B------:R-:W-:Y:S02]  /*19ab0*/  IMAD.MOV.U32 R141, RZ, RZ, -0x1 ;  /* 0xffffffffff8d7424 */ /* 0x000fe400078e00ff */
[----:B------:R-:W-:Y:S05]  /*19ac0*/  CALL.REL.NOINC `($__internal_54_$__cuda_sm70_shflsync_bfly_p) ;  /* 0x0000014000007944 */ /* 0x000fea0003c00000 */
[----:B01----:R-:W-:Y:S01]  /*19ad0*/  FADD.FTZ R77, R77, R142 ;  /* 0x0000008e4d4d7221 */ /* 0x003fe20000010000 */
[----:B------:R-:W-:Y:S01]  /*19ae0*/  MOV R78, 0x19b30 ;  /* 0x00019b30004e7802 */ /* 0x000fe20000000f00 */
[----:B------:R-:W-:Y:S02]  /*19af0*/  IMAD.MOV.U32 R142, RZ, RZ, 0x4 ;  /* 0x00000004ff8e7424 */ /* 0x000fe400078e00ff */
[----:B------:R-:W-:Y:S02]  /*19b00*/  IMAD.MOV.U32 R140, RZ, RZ, 0x1f ;  /* 0x0000001fff8c7424 */ /* 0x000fe400078e00ff */
[----:B------:R-:W-:-:S02]  /*19b10*/  IMAD.MOV.U32 R141, RZ, RZ, -0x1 ;  /* 0xffffffffff8d7424 */ /* 0x000fc400078e00ff */
[----:B------:R-:W-:Y:S05]  /*19b20*/  CALL.REL.NOINC `($__internal_54_$__cuda_sm70_shflsync_bfly_p) ;  /* 0x000000e000007944 */ /* 0x000fea0003c00000 */
[----:B01----:R-:W-:Y:S01]  /*19b30*/  FADD.FTZ R77, R77, R142 ;  /* 0x0000008e4d4d7221 */ /* 0x003fe20000010000 */
[----:B------:R-:W-:Y:S01]  /*19b40*/  MOV R141, 0xffffffff ;  /* 0xffffffff008d7802 */ /* 0x000fe20000000f00 */
[----:B------:R-:W-:Y:S01]  /*19b50*/  IMAD.MOV.U32 R142, RZ, RZ, 0x8 ;  /* 0x00000008ff8e7424 */ /* 0x000fe200078e00ff */
[----:B------:R-:W-:Y:S01]  /*19b60*/  MOV R78, 0x19b90 ;  /* 0x00019b90004e7802 */ /* 0x000fe20000000f00 */
[----:B------:R-:W-:-:S02]  /*19b70*/  IMAD.MOV.U32 R140, RZ, RZ, 0x1f ;  /* 0x0000001fff8c7424 */ /* 0x000fc400078e00ff */
[----:B------:R-:W-:Y:S05]  /*19b80*/  CALL.REL.NOINC `($__internal_54_$__cuda_sm70_shflsync_bfly_p) ;  /* 0x0000008000007944 */ /* 0x000fea0003c00000 */
[----:B-1----:R-:W-:Y:S01]  /*19b90*/  FADD.FTZ R139, R77, R142 ;  /* 0x0000008e4d8b7221 */ /* 0x002fe20000010000 */
[----:B------:R-:W-:Y:S01]  /*19ba0*/  MOV R78, 0x19c00 ;  /* 0x00019c00004e7802 */ /* 0x000fe20000000f00 */
[----:B------:R-:W-:-:S02]  /*19bb0*/  IMAD.MOV.U32 R142, RZ, RZ, 0x10 ;  /* 0x00000010ff8e7424 */ /* 0x000fc400078e00ff */
[----:B0-----:R-:W-:Y:S02]  /*19bc0*/  IMAD.MOV.U32 R140, RZ, RZ, 0x1f ;  /* 0x0000001fff8c7424 */ /* 0x001fe400078e00ff */
[----:B------:R-:W-:Y:S02]  /*19bd0*/  IMAD.MOV.U32 R141, RZ, RZ, -0x1 ;  /* 0xffffffffff8d7424 */ /* 0x000fe400078e00ff */
[----:B------:R-:W-:Y:S02]  /*19be0*/  IMAD.MOV.U32 R77, RZ, RZ, R139 ;  /* 0x000000ffff4d7224 */ /* 0x000fe400078e008b */
[----:B------:R-:W-:Y:S05]  /*19bf0*/  CALL.REL.NOINC `($__internal_54_$__cuda_sm70_shflsync_bfly_p) ;  /* 0x0000001000007944 */ /* 0x000fea0003c00000 */
[----:B01----:R-:W-:Y:S05]  /*19c00*/  BRA `(.L_x_17789) ;  /* 0xffffea8000007947 */ /* 0x003fea000383ffff */
        .weak           $__internal_54_$__cuda_sm70_shflsync_bfly_p
        .type           $__internal_54_$__cuda_sm70_shflsync_bfly_p,@function
        .size           $__internal_54_$__cuda_sm70_shflsync_bfly_p,(.L_x_26514 - $__internal_54_$__cuda_sm70_shflsync_bfly_p)
$__internal_54_$__cuda_sm70_shflsync_bfly_p:
[----:B------:R-:W-:Y:S01]  /*19c10*/  IMAD.MOV.U32 R79, RZ, RZ, 0x0 ;  /* 0x00000000ff4f7424 */ /* 0x000fe200078e00ff */
[----:B------:R-:W-:Y:S04]  /*19c20*/  WARPSYNC R141 ;  /* 0x0000008d00007348 */ /* 0x000fe80003800000 */
[----:B------:R0:W1:Y:S01]  /*19c30*/  SHFL.BFLY PT, R142, R77, R142, R140 ;  /* 0x0c00008e4d8e7389 */ /* 0x00006200000e008c */
[----:B------:R-:W-:Y:S05]  /*19c40*/  RET.REL.NODEC R78 `(_ZN10layer_norm31ln_parallel_residual_fwd_kernelINS_13Kernel_traitsI6__halfS2_fS2_fjLj4096ELj1ELj1ELj4ELj16ENS_18Kernel_traits_baseILj4096ES2_S2_fS2_fjLj128EEEEELb1ELb1ELb0EEEvNS_9FwdParamsE) ;  /* 0xfffe63b04e007950 */ /* 0x000fea0003c3ffff */
.L_x_17790:
        /* <DEDUP_REMOVED lines=11> */
.L_x_26514:


//--------------------- .text._ZN10layer_norm31ln_parallel_residual_fwd_kernelINS_13Kernel_traitsI6__halfS2_fS2_fjLj4096ELj1ELj1ELj4ELj16ENS_18Kernel_traits_baseILj4096ES2_S2_fS2_fjLj128EEEEELb1ELb1ELb1EEEvNS_9FwdParamsE --------------------------
	.section	.text._ZN10layer_norm31ln_parallel_residual_fwd_kernelINS_13Kernel_traitsI6__halfS2_fS2_fjLj4096ELj1ELj1ELj4ELj16ENS_18Kernel_traits_baseILj4096ES2_S2_fS2_fjLj128EEEEELb1ELb1ELb1EEEvNS_9FwdParamsE,"ax",@progbits
	.sectioninfo	@"SHI_REGISTERS=128"
	.align	128
        .global         _ZN10layer_norm31ln_parallel_residual_fwd_kernelINS_13Kernel_traitsI6__halfS2_fS2_fjLj4096ELj1ELj1ELj4ELj16ENS_18Kernel_traits_baseILj4096ES2_S2_fS2_fjLj128EEEEELb1ELb1ELb1EEEvNS_9FwdParamsE
        .type           _ZN10layer_norm31ln_parallel_residual_fwd_kernelINS_13Kernel_traitsI6__halfS2_fS2_fjLj4096ELj1ELj1ELj4ELj16ENS_18Kernel_traits_baseILj4096ES2_S2_fS2_fjLj128EEEEELb1ELb1ELb1EEEvNS_9FwdParamsE,@function
        .size           _ZN10layer_norm31ln_parallel_residual_fwd_kernelINS_13Kernel_traitsI6__halfS2_fS2_fjLj4096ELj1ELj1ELj4ELj16ENS_18Kernel_traits_baseILj4096ES2_S2_fS2_fjLj128EEEEELb1ELb1ELb1EEEvNS_9FwdParamsE,(.L_x_26515 - _ZN10layer_norm31ln_parallel_residual_fwd_kernelINS_13Kernel_traitsI6__halfS2_fS2_fjLj4096ELj1ELj1ELj4ELj16ENS_18Kernel_traits_baseILj4096ES2_S2_fS2_fjLj128EEEEELb1ELb1ELb1EEEvNS_9FwdParamsE)
        .other          _ZN10layer_norm31ln_parallel_residual_fwd_kernelINS_13Kernel_traitsI6__halfS2_fS2_fjLj4096ELj1ELj1ELj4ELj16ENS_18Kernel_traits_baseILj4096ES2_S2_fS2_fjLj128EEEEELb1ELb1ELb1EEEvNS_9FwdParamsE,@"STO_CUDA_ENTRY STV_DEFAULT"
_ZN10layer_norm31ln_parallel_residual_fwd_kernelINS_13Kernel_traitsI6__halfS2_fS2_fjLj4096ELj1ELj1ELj4ELj16ENS_18Kernel_traits_baseILj4096ES2_S2_fS2_fjLj128EEEEELb1ELb1ELb1EEEvNS_9FwdParamsE:
.text._ZN10layer_norm31ln_parallel_residual_fwd_kernelINS_13Kernel_traitsI6__halfS2_fS2_fjLj4096ELj1ELj1ELj4ELj16ENS_18Kernel_traits_baseILj4096ES2_S2_fS2_fjLj128EEEEELb1ELb1ELb1EEEvNS_9FwdParamsE:
        /* <DEDUP_REMOVED lines=10> */
[----:B------:R-:W-:-:S05]  /*00a0*/  @P0 MOV R8, R0 ;  /* 0x0000000000080202 */ /* 0x000fca0000000f00 */
[----:B------:R-:W3:Y:S04]  /*00b0*/  @P0 LDG.E.64 R4, [R8.64] ;  /* 0x0000000608040981 */ /* 0x000ee8000c1e1b00 */
[----:B------:R-:W0:Y:S04]  /*00c0*/  S2R R33, SR_TID.X ;  /* 0x0000000000217919 */ /* 0x000e280000002100 */
[----:B------:R-:W0:Y:S02]  /*00d0*/  S2R R23, SR_CTAID.X ;  /* 0x0000000000177919 */ /* 0x000e240000002500 */
[----:B0-----:R-:W-:-:S04]  /*00e0*/  IMAD R22, R23, c[0x0][0x0], R33 ;  /* 0x0000000017167a24 */ /* 0x001fc800078e0221 */
[----:B------:R-:W-:Y:S01]  /*00f0*/  IMAD.WIDE.U32 R6, R22, -0x326172a9, RZ ;  /* 0xcd9e8d5716067825 */ /* 0x000fe200078e00ff */
[----:B--2---:R-:W0:Y:S01]  /*0100*/  @P0 R2UR UR4, R2 ;  /* 0x00000000020403c2 */ /* 0x004e2200000e0000 */
[----:B---3--:R-:W-:-:S07]  /*0110*/  @P0 IADD3 R0, P1, R4, c[0x0][0x240], RZ ;  /* 0x0000900004000a10 */ /* 0x008fce0007f3e0ff */
[----:B------:R-:W1:Y:S01]  /*0120*/  @P0 R2UR UR5, R3 ;  /* 0x00000000030503c2 */ /* 0x000e6200000e0000 */
        /* <DEDUP_REMOVED lines=9> */
[----:B------:R-:W-:Y:S01]  /*01c0*/  IMAD.WIDE.U32 R8, R8, -0x2daee0ad, RZ ;  /* 0xd2511f5308087825 */ /* 0x000fe200078e00ff */
[----:B------:R-:W-:Y:S01]  /*01d0*/  UIADD3 UR13, UR4, -0x255992d5, URZ ;  /* 0xdaa66d2b040d7890 */ /* 0x000fe2000fffe03f */
[----:B-1----:R-:W-:Y:S01]  /*01e0*/  LOP3.LUT R10, R5, UR5, RZ, 0x3c, !PT ;  /* 0x00000005050a7c12 */ /* 0x002fe2000f8e3cff */
[----:B------:R-:W-:Y:S01]  /*01f0*/  UIADD3 UR10, UR5, -0x4498517b, URZ ;  /* 0xbb67ae85050a7890 */ /* 0x000fe2000fffe03f */
[----:B------:R-:W-:Y:S01]  /*0200*/  IMAD.SHL.U32 R5, R33, 0x10, RZ ;  /* 0x0000001021057824 */ /* 0x000fe200078e00ff */
[----:B------:R-:W-:-:S02]  /*0210*/  UIADD3 UR12, UR5, 0x76cf5d0a, URZ ;  /* 0x76cf5d0a050c7890 */ /* 0x000fc4000fffe03f */
[----:B------:R-:W-:Y:S02]  /*0220*/  IMAD.WIDE.U32 R10, R10, -0x326172a9, RZ ;  /* 0xcd9e8d570a0a7825 */ /* 0x000fe400078e00ff */
[----:B------:R-:W-:Y:S02]  /*0230*/  LOP3.LUT R7, R9, UR10, R4, 0x96, !PT ;  /* 0x0000000a09077c12 */ /* 0x000fe4000f8e9604 */
[----:B------:R-:W-:Y:S02]  /*0240*/  LOP3.LUT R32, R5, 0x7f0, RZ, 0xc0, !PT ;  /* 0x000007f005207812 */ /* 0x000fe400078ec0ff */
[----:B------:R-:W-:Y:S01]  /*0250*/  LOP3.LUT R4, R11, UR9, R6, 0x96, !PT ;  /* 0x000000090b047c12 */ /* 0x000fe2000f8e9606 */
[----:B------:R-:W-:Y:S01]  /*0260*/  IMAD.WIDE.U32 R6, R7, -0x326172a9, RZ ;  /* 0xcd9e8d5707067825 */ /* 0x000fe200078e00ff */
[----:B------:R-:W-:Y:S01]  /*0270*/  UIADD3 UR14, UR5, 0x32370b8f, URZ ;  /* 0x32370b8f050e7890 */ /* 0x000fe2000fffe03f */
[----:B------:R-:W-:Y:S02]  /*0280*/  IADD3 R2, P1, R32, c[0x0][0x218], RZ ;  /* 0x0000860020027a10 */ /* 0x000fe40007f3e0ff */
[----:B------:R-:W-:Y:S01]  /*0290*/  IMAD.WIDE.U32 R4, R4, -0x2daee0ad, RZ ;  /* 0xd2511f5304047825 */ /* 0x000fe200078e00ff */
[----:B------:R-:W-:Y:S01]  /*02a0*/  LOP3.LUT R9, R7, UR11, R10, 0x96, !PT ;  /* 0x0000000b07097c12 */ /* 0x000fe2000f8e960a */
[----:B------:R-:W-:-:S02]  /*02b0*/  UIADD3 UR15, UR4, 0x78dde6e4, URZ ;  /* 0x78dde6e4040f7890 */ /* 0x000fc4000fffe03f */
        /* <DEDUP_REMOVED lines=16> */
[----:B------:R-:W-:-:S03]  /*03c0*/  LOP3.LUT R27, R29, UR18, R24, 0x96, !PT ;  /* 0x000000121d1b7c12 */ /* 0x000fc6000f8e9618 */
        /* <DEDUP_REMOVED lines=8> */
[----:B------:R0:W5:Y:S04]  /*0450*/  @P0 LDG.E.128 R4, [R2.64+0x1000] ;  /* 0x0010000602040981 */ /* 0x000168000c1e1d00 */
[----:B------:R0:W5:Y:S01]  /*0460*/  @P0 LDG.E.128 R8, [R2.64+0x1800] ;  /* 0x0018000602080981 */ /* 0x000162000c1e1d00 */
[----:B------:R-:W-:Y:S01]  /*0470*/  UIADD3 UR21, UR4, 0x5384540f, URZ ;  /* 0x5384540f04157890 */ /* 0x000fe2000fffe03f */
[----:B------:R-:W-:Y:S01]  /*0480*/  IMAD.WIDE.U32 R28, R29, -0x2daee0ad, RZ ;  /* 0xd2511f531d1c7825 */ /* 0x000fe200078e00ff */
[----:B------:R-:W-:-:S02]  /*0490*/  UIADD3 UR22, UR5, 0x1fd5c5a3, URZ ;  /* 0x1fd5c5a305167890 */ /* 0x000fc4000fffe03f */
[----:B------:R-:W-:Y:S01]  /*04a0*/  UIADD3 UR23, UR4, -0xe443238, URZ ;  /* 0xf1bbcdc804177890 */ /* 0x000fe2000fffe03f */
[----:B------:R-:W-:Y:S01]  /*04b0*/  IMAD.WIDE.U32 R30, R30, -0x326172a9, RZ ;  /* 0xcd9e8d571e1e7825 */ /* 0x000fe200078e00ff */
[----:B------:R-:W-:Y:S01]  /*04c0*/  UIADD3 UR24, UR5, -0x24c28bd8, URZ ;  /* 0xdb3d742805187890 */ /* 0x000fe2000fffe03f */
[----:B0-----:R-:W-:Y:S02]  /*04d0*/  LEA.HI R3, R33, R23, RZ, 0x19 ;  /* 0x0000001721037211 */ /* 0x001fe400078fc8ff */
[----:B------:R-:W-:Y:S02]  /*04e0*/  LOP3.LUT R2, R29, UR22, R24, 0x96, !PT ;  /* 0x000000161d027c12 */ /* 0x000fe4000f8e9618 */
[----:B------:R-:W-:Y:S02]  /*04f0*/  ISETP.GE.AND P1, PT, R3, c[0x0][0x164], PT ;  /* 0x0000590003007a0c */ /* 0x000fe40003f26270 */
[----:B------:R-:W-:Y:S01]  /*0500*/  LOP3.LUT R26, R31, UR21, R26, 0x96, !PT ;  /* 0x000000151f1a7c12 */ /* 0x000fe2000f8e961a */
[----:B------:R-:W-:Y:S01]  /*0510*/  IMAD.HI.U32 R27, R2, -0x326172a9, RZ ;  /* 0xcd9e8d57021b7827 */ /* 0x000fe200078e00ff */
[----:B------:R-:W-:-:S03]  /*0520*/  IADD3 R24, P2, R32, c[0x0][0x1b0], RZ ;  /* 0x00006c0020187a10 */ /* 0x000fc60007f5e0ff */
        /* <DEDUP_REMOVED lines=11> */
[----:B------:R-:W-:Y:S01]  /*05e0*/  @!P0 CS2R R8, SRZ ;  /* 0x0000000000088805 */ /* 0x000fe2000001ff00 */
[----:B------:R-:W-:Y:S01]  /*05f0*/  @!P0 CS2R R6, SRZ ;  /* 0x0000000000068805 */ /* 0x000fe2000001ff00 */
[----:B------:R-:W-:Y:S01]  /*0600*/  @!P0 CS2R R10, SRZ ;  /* 0x00000000000a8805 */ /* 0x000fe2000001ff00 */
[----:B------:R-:W-:Y:S01]  /*0610*/  UIADD3 UR25, UR4, -0x700cb87f, URZ ;  /* 0x8ff3478104197890 */ /* 0x000fe2000fffe03f */
[--C-:B------:R-:W-:Y:S01]  /*0620*/  HADD2.F32 R108, -RZ, R4.reuse.H0_H0 ;  /* 0x20000004ff6c7230 */ /* 0x100fe20000004100 */
[----:B------:R-:W-:Y:S01]  /*0630*/  UIADD3 UR26, UR5, -0x695add53, URZ ;  /* 0x96a522ad051a7890 */ /* 0x000fe2000fffe03f */
[----:B------:R-:W-:Y:S01]  /*0640*/  HADD2.F32 R107, -RZ, R4.H1_H1 ;  /* 0x30000004ff6b7230 */ /* 0x000fe20000004100 */
[----:B------:R-:W-:Y:S01]  /*0650*/  @!P0 CS2R R16, SRZ ;  /* 0x0000000000108805 */ /* 0x000fe2000001ff00 */
[--C-:B------:R-:W-:Y:S01]  /*0660*/  HADD2.F32 R114, -RZ, R13.reuse.H0_H0 ;  /* 0x2000000dff727230 */ /* 0x100fe20000004100 */
[----:B------:R-:W-:Y:S01]  /*0670*/  @!P0 CS2R R18, SRZ ;  /* 0x0000000000128805 */ /* 0x000fe2000001ff00 */
[----:B------:R-:W-:Y:S01]  /*0680*/  HADD2.F32 R113, -RZ, R13.H1_H1 ;  /* 0x3000000dff717230 */ /* 0x000fe20000004100 */
[----:B------:R-:W-:Y:S01]  /*0690*/  @!P0 CS2R R14, SRZ ;  /* 0x00000000000e8805 */ /* 0x000fe2000001ff00 */
[--C-:B------:R-:W-:Y:S01]  /*06a0*/  HADD2.F32 R98, -RZ, R9.reuse.H0_H0 ;  /* 0x20000009ff627230 */ /* 0x100fe20000004100 */
[----:B------:R-:W-:Y:S01]  /*06b0*/  IMAD R82, R26, -0x2daee0ad, RZ ;  /* 0xd2511f531a527824 */ /* 0x000fe200078e02ff */
[----:B------:R-:W-:Y:S01]  /*06c0*/  HADD2.F32 R4, -RZ, R9.H1_H1 ;  /* 0x30000009ff047230 */ /* 0x000fe20000004100 */
[----:B------:R-:W-:Y:S01]  /*06d0*/  IMAD R2, R2, -0x326172a9, RZ ;  /* 0xcd9e8d5702027824 */ /* 0x000fe200078e02ff */
[--C-:B------:R-:W-:Y:S01]  /*06e0*/  HADD2.F32 R106, -RZ, R5.reuse.H0_H0 ;  /* 0x20000005ff6a7230 */ /* 0x100fe20000004100 */
[----:B------:R-:W-:Y:S01]  /*06f0*/  IMAD.HI.U32 R13, R23, -0x326172a9, RZ ;  /* 0xcd9e8d57170d7827 */ /* 0x000fe200078e00ff */
[----:B------:R-:W-:Y:S01]  /*0700*/  HADD2.F32 R105, -RZ, R5.H1_H1 ;  /* 0x30000005ff697230 */ /* 0x000fe20000004100 */
[----:B------:R-:W-:Y:S01]  /*0710*/  LOP3.LUT R91, R0, 0x3, RZ, 0xc0, !PT ;  /* 0x00000003005b7812 */ /* 0x000fe200078ec0ff */
[--C-:B------:R-:W-:Y:S01]  /*0720*/  HADD2.F32 R104, -RZ, R6.reuse.H0_H0 ;  /* 0x20000006ff687230 */ /* 0x100fe20000004100 */
[----:B------:R-:W-:Y:S01]  /*0730*/  IMAD.HI.U32 R9, R27, -0x2daee0ad, RZ ;  /* 0xd2511f531b097827 */ /* 0x000fe200078e00ff */
[----:B------:R-:W-:Y:S01]  /*0740*/  HADD2.F32 R103, -RZ, R6.H1_H1 ;  /* 0x30000006ff677230 */ /* 0x000fe20000004100 */
[----:B------:R-:W-:Y:S01]  /*0750*/  LOP3.LUT R2, R13, UR25, R2, 0x96, !PT ;  /* 0x000000190d027c12 */ /* 0x000fe2000f8e9602 */
[--C-:B------:R-:W-:Y:S01]  /*0760*/  HADD2.F32 R102, -RZ, R7.reuse.H0_H0 ;  /* 0x20000007ff667230 */ /* 0x100fe20000004100 */
[----:B------:R-:W-:Y:S01]  /*0770*/  IMAD.MOV.U32 R13, RZ, RZ, 0x1 ;  /* 0x00000001ff0d7424 */ /* 0x000fe200078e00ff */
[----:B------:R-:W-:Y:S01]  /*0780*/  HADD2.F32 R101, -RZ, R7.H1_H1 ;  /* 0x30000007ff657230 */ /* 0x000fe20000004100 */
[----:B------:R-:W-:Y:S01]  /*0790*/  LOP3.LUT R82, R9, UR26, R82, 0x96, !PT ;  /* 0x0000001a09527c12 */ /* 0x000fe2000f8e9652 */
[--C-:B------:R-:W-:Y:S01]  /*07a0*/  HADD2.F32 R100, -RZ, R8.reuse.H0_H0 ;  /* 0x20000008ff647230 */ /* 0x100fe20000004100 */
[----:B------:R-:W-:Y:S01]  /*07b0*/  IMAD.MOV.U32 R9, RZ, RZ, R22 ;  /* 0x000000ffff097224 */ /* 0x000fe200078e0016 */
[----:B------:R-:W-:Y:S01]  /*07c0*/  HADD2.F32 R99, -RZ, R8.H1_H1 ;  /* 0x30000008ff637230 */ /* 0x000fe20000004100 */
[----:B------:R-:W-:Y:S01]  /*07d0*/  IMAD R0, R23, -0x326172a9, RZ ;  /* 0xcd9e8d5717007824 */ /* 0x000fe200078e02ff */
[--C-:B------:R-:W-:Y:S01]  /*07e0*/  HADD2.F32 R116, -RZ, R12.reuse.H0_H0 ;  /* 0x2000000cff747230 */ /* 0x100fe20000004100 */
[----:B------:R-:W-:Y:S01]  /*07f0*/  IMAD R92, R27, -0x2daee0ad, RZ ;  /* 0xd2511f531b5c7824 */ /* 0x000fe200078e02ff */
[----:B------:R-:W-:Y:S01]  /*0800*/  HADD2.F32 R115, -RZ, R12.H1_H1 ;  /* 0x3000000cff737230 */ /* 0x000fe20000004100 */
[----:B------:R-:W-:Y:S01]  /*0810*/  IMAD.MOV.U32 R12, RZ, RZ, RZ ;  /* 0x000000ffff0c7224 */ /* 0x000fe200078e00ff */
[--C-:B------:R-:W-:Y:S01]  /*0820*/  HADD2.F32 R5, -RZ, R10.reuse.H0_H0 ;  /* 0x2000000aff057230 */ /* 0x100fe20000004100 */
[----:B------:R-:W-:Y:S01]  /*0830*/  ULDC.U8 UR8, c[0x0][0x1f0] ;  /* 0x00007c0000087ab9 */ /* 0x000fe20000000000 */
[----:B------:R-:W-:Y:S01]  /*0840*/  HADD2.F32 R6, -RZ, R10.H1_H1 ;  /* 0x3000000aff067230 */ /* 0x000fe20000004100 */
[----:B------:R-:W-:Y:S01]  /*0850*/  MOV R10, R21 ;  /* 0x00000015000a7202 */ /* 0x000fe20000000f00 */
[----:B------:R-:W-:-:S02]  /*0860*/  HADD2.F32 R7, -RZ, R11.H0_H0 ;  /* 0x2000000bff077230 */ /* 0x000fc40000004100 */
[----:B------:R-:W-:Y:S01]  /*0870*/  HADD2.F32 R8, -RZ, R11.H1_H1 ;  /* 0x3000000bff087230 */ /* 0x000fe20000004100 */
[----:B------:R-:W-:Y:S01]  /*0880*/  IMAD.MOV.U32 R11, RZ, RZ, R20 ;  /* 0x000000ffff0b7224 */ /* 0x000fe200078e0014 */
        /* <DEDUP_REMOVED lines=12> */
.L_x_18310:
[----:B------:R-:W0:Y:S01]  /*0950*/  S2R R18, SR_TID.X ;  /* 0x0000000000127919 */ /* 0x000e220000002100 */
[----:B------:R-:W-:Y:S01]  /*0960*/  ISETP.NE.U32.AND P0, PT, RZ, c[0x0][0x180], PT ;  /* 0x00006000ff007a0c */ /* 0x000fe20003f05070 */
[----:B------:R-:W-:Y:S01]  /*0970*/  IMAD R16, R3, c[0x0][0x168], RZ ;  /* 0x00005a0003107a24 */ /* 0x000fe200078e02ff */
[----:B------:R-:W-:Y:S01]  /*0980*/  ISETP.NE.U32.AND P1, PT, RZ, c[0x0][0x178], PT ;  /* 0x00005e00ff007a0c */ /* 0x000fe20003f25070 */
[----:B------:R-:W-:Y:S01]  /*0990*/  IMAD.MOV.U32 R96, RZ, RZ, 0x10 ;  /* 0x00000010ff607424 */ /* 0x000fe200078e00ff */
[----:B------:R-:W-:Y:S02]  /*09a0*/  ISETP.NE.AND.EX P0, PT, RZ, c[0x0][0x184], PT, P0 ;  /* 0x00006100ff007a0c */ /* 0x000fe40003f05300 */
[----:B------:R-:W-:Y:S02]  /*09b0*/  SHF.R.S32.HI R17, RZ, 0x1f, R16 ;  /* 0x0000001fff117819 */ /* 0x000fe40000011410 */
[----:B------:R-:W-:Y:S02]  /*09c0*/  ISETP.NE.AND.EX P2, PT, RZ, c[0x0][0x17c], PT, P1 ;  /* 0x00005f00ff007a0c */ /* 0x000fe40003f45310 */
[----:B------:R-:W-:-:S02]  /*09d0*/  LEA.HI R17, R17, R16, RZ, 0x3 ;  /* 0x0000001011117211 */ /* 0x000fc400078f18ff */
        /* <DEDUP_REMOVED lines=23> */
.L_x_17792:
[----:B------:R-:W-:Y:S02]  /*0b50*/  IMAD.MOV.U32 R28, RZ, RZ, R0 ;  /* 0x000000ffff1c7224 */ /* 0x000fe400078e0000 */
.L_x_17793:
[----:B------:R-:W-:Y:S05]  /*0b60*/  BSYNC B0 ;  /* 0x0000000000007941 */ /* 0x000fea0003800000 */
.L_x_17791:
        /* <DEDUP_REMOVED lines=16> */
.L_x_17797:
[----:B------:R-:W-:Y:S05]  /*0c70*/  BSYNC B1 ;  /* 0x0000000000017941 */ /* 0x000fea0003800000 */
.L_x_17796:
        /* <DEDUP_REMOVED lines=43> */
.L_x_17795:
[----:B------:R-:W-:Y:S05]  /*0f30*/  BSYNC B0 ;  /* 0x0000000000007941 */ /* 0x000fea0003800000 */
.L_x_17794:
[----:B0-----:R-:W0:Y:S01]  /*0f40*/  I2F.U32 R20, R28 ;  /* 0x0000001c00147306 */ /* 0x001e220000201000 */
        /* <DEDUP_REMOVED lines=15> */
.L_x_17798:
        /* <DEDUP_REMOVED lines=12> */
.L_x_17801:
[----:B------:R-:W-:Y:S02]  /*1100*/  IMAD.MOV.U32 R21, RZ, RZ, R0 ;  /* 0x000000ffff157224 */ /* 0x000fe400078e0000 */
.L_x_17802:
[----:B------:R-:W-:Y:S05]  /*1110*/  BSYNC B0 ;  /* 0x0000000000007941 */ /* 0x000fea0003800000 */
.L_x_17800:
        /* <DEDUP_REMOVED lines=16> */
.L_x_17806:
[----:B------:R-:W-:Y:S05]  /*1220*/  BSYNC B1 ;  /* 0x0000000000017941 */ /* 0x000fea0003800000 */
.L_x_17805:
        /* <DEDUP_REMOVED lines=43> */
.L_x_17804:
[----:B------:R-:W-:Y:S05]  /*14e0*/  BSYNC B0 ;  /* 0x0000000000007941 */ /* 0x000fea0003800000 */
.L_x_17803:
        /* <DEDUP_REMOVED lines=9> */
.L_x_17799:
        /* <DEDUP_REMOVED lines=12> */
.L_x_17808:
[----:B------:R-:W-:Y:S02]  /*1640*/  MOV R21, R0 ;  /* 0x0000000000157202 */ /* 0x000fe40000000f00 */
.L_x_17809:
[----:B------:R-:W-:Y:S05]  /*1650*/  BSYNC B0 ;  /* 0x0000000000007941 */ /* 0x000fea0003800000 */
.L_x_17807:
        /* <DEDUP_REMOVED lines=16> */
.L_x_17813:
[----:B------:R-:W-:Y:S05]  /*1760*/  BSYNC B1 ;  /* 0x0000000000017941 */ /* 0x000fea0003800000 */
.L_x_17812:
        /* <DEDUP_REMOVED lines=43> */
.L_x_17811:
[----:B------:R-:W-:Y:S05]  /*1a20*/  BSYNC B0 ;  /* 0x0000000000007941 */ /* 0x000fea0003800000 */
.L_x_17810:
        /* <DEDUP_REMOVED lines=13> */
.L_x_17814:
        /* <DEDUP_REMOVED lines=12> */
.L_x_17817:
[----:B------:R-:W-:Y:S02]  /*1bc0*/  IMAD.MOV.U32 R15, RZ, RZ, R0 ;  /* 0x000000ffff0f7224 */ /* 0x000fe400078e0000 */
.L_x_17818:
[----:B------:R-:W-:Y:S05]  /*1bd0*/  BSYNC B0 ;  /* 0x0000000000007941 */ /* 0x000fea0003800000 */
.L_x_17816:
        /* <DEDUP_REMOVED lines=16> */
.L_x_17822:
[----:B------:R-:W-:Y:S05]  /*1ce0*/  BSYNC B1 ;  /* 0x0000000000017941 */ /* 0x000fea0003800000 */
.L_x_17821:
        /* <DEDUP_REMOVED lines=43> */
.L_x_17820:
[----:B------:R-:W-:Y:S05]  /*1fa0*/  BSYNC B0 ;  /* 0x0000000000007941 */ /* 0x000fea0003800000 */
.L_x_17819:
        /* <DEDUP_REMOVED lines=10> */
.L_x_17815:
        /* <DEDUP_REMOVED lines=12> */
.L_x_17824:
[----:B------:R-:W-:Y:S02]  /*2110*/  IMAD.MOV.U32 R21, RZ, RZ, R0 ;  /* 0x000000ffff157224 */ /* 0x000fe400078e0000 */
.L_x_17825:
[----:B------:R-:W-:Y:S05]  /*2120*/  BSYNC B0 ;  /* 0x0000000000007941 */ /* 0x000fea0003800000 */
.L_x_17823:
        /* <DEDUP_REMOVED lines=16> */
.L_x_17829:
[----:B------:R-:W-:Y:S05]  /*2230*/  BSYNC B1 ;  /* 0x0000000000017941 */ /* 0x000fea0003800000 */
.L_x_17828:
        /* <DEDUP_REMOVED lines=43> */
.L_x_17827:
[----:B------:R-:W-:Y:S05]  /*24f0*/  BSYNC B0 ;  /* 0x0000000000007941 */ /* 0x000fea0003800000 */
.L_x_17826:
        /* <DEDUP_REMOVED lines=13> */
.L_x_17830:
        /* <DEDUP_REMOVED lines=12> */
.L_x_17833:
[----:B------:R-:W-:Y:S02]  /*2690*/  IMAD.MOV.U32 R30, RZ, RZ, R0 ;  /* 0x000000ffff1e7224 */ /* 0x000fe400078e0000 */
.L_x_17834:
[----:B------:R-:W-:Y:S05]  /*26a0*/  BSYNC B0 ;  /* 0x0000000000007941 */ /* 0x000fea0003800000 */
.L_x_17832:
        /* <DEDUP_REMOVED lines=16> */
.L_x_17838:
[----:B------:R-:W-:Y:S05]  /*27b0*/  BSYNC B1 ;  /* 0x0000000000017941 */ /* 0x000fea0003800000 */
.L_x_17837:
        /* <DEDUP_REMOVED lines=43> */
.L_x_17836:
[----:B------:R-:W-:Y:S05]  /*2a70*/  BSYNC B0 ;  /* 0x0000000000007941 */ /* 0x000fea0003800000 */
.L_x_17835:
        /* <DEDUP_REMOVED lines=9> */
.L_x_17831:
        /* <DEDUP_REMOVED lines=12> */
.L_x_17840:
[----:B------:R-:W-:Y:S02]  /*2bd0*/  IMAD.MOV.U32 R30, RZ, RZ, R0 ;  /* 0x000000ffff1e7224 */ /* 0x000fe400078e0000 */
.L_x_17841:
[----:B------:R-:W-:Y:S05]  /*2be0*/  BSYNC B0 ;  /* 0x0000000000007941 */ /* 0x000fea0003800000 */
.L_x_17839:
        /* <DEDUP_REMOVED lines=16> */
.L_x_17845:
[----:B------:R-:W-:Y:S05]  /*2cf0*/  BSYNC B1 ;  /* 0x0000000000017941 */ /* 0x000fea0003800000 */
.L_x_17844:
        /* <DEDUP_REMOVED lines=43> */
.L_x_17843:
[----:B------:R-:W-:Y:S05]  /*2fb0*/  BSYNC B0 ;  /* 0x0000000000007941 */ /* 0x000fea0003800000 */
.L_x_17842:
        /* <DEDUP_REMOVED lines=13> */
.L_x_17846:
        /* <DEDUP_REMOVED lines=12> */
.L_x_17849:
[----:B------:R-:W-:Y:S02]  /*3150*/  IMAD.MOV.U32 R30, RZ, RZ, R0 ;  /* 0x000000ffff1e7224 */ /* 0x000fe400078e0000 */
.L_x_17850:
[----:B------:R-:W-:Y:S05]  /*3160*/  BSYNC B0 ;  /* 0x0000000000007941 */ /* 0x000fea0003800000 */
.L_x_17848:
        /* <DEDUP_REMOVED lines=16> */
.L_x_17854:
[----:B------:R-:W-:Y:S05]  /*3270*/  BSYNC B1 ;  /* 0x0000000000017941 */ /* 0x000fea0003800000 */
.L_x_17853:
        /* <DEDUP_REMOVED lines=43> */
.L_x_17852:
[----:B------:R-:W-:Y:S05]  /*3530*/  BSYNC B0 ;  /* 0x0000000000007941 */ /* 0x000fea0003800000 */
.L_x_17851:
        /* <DEDUP_REMOVED lines=9> */
.L_x_17847:
        /* <DEDUP_REMOVED lines=12> */
.L_x_17856:
[----:B------:R-:W-:Y:S02]  /*3690*/  MOV R30, R0 ;  /* 0x00000000001e7202 */ /* 0x000fe40000000f00 */
.L_x_17857:
[----:B------:R-:W-:Y:S05]  /*36a0*/  BSYNC B0 ;  /* 0x0000000000007941 */ /* 0x000fea0003800000 */
.L_x_17855:
        /* <DEDUP_REMOVED lines=16> */
.L_x_17861:
[----:B------:R-:W-:Y:S05]  /*37b0*/  BSYNC B1 ;  /* 0x0000000000017941 */ /* 0x000fea0003800000 */
.L_x_17860:
        /* <DEDUP_REMOVED lines=43> */
.L_x_17859:
[----:B------:R-:W-:Y:S05]  /*3a70*/  BSYNC B0 ;  /* 0x0000000000007941 */ /* 0x000fea0003800000 */
.L_x_17858:
        /* <DEDUP_REMOVED lines=12> */
.L_x_17862:
        /* <DEDUP_REMOVED lines=12> */
.L_x_17865:
[----:B------:R-:W-:Y:S02]  /*3c00*/  IMAD.MOV.U32 R30, RZ, RZ, R0 ;  /* 0x000000ffff1e7224 */ /* 0x000fe400078e0000 */
.L_x_17866:
[----:B------:R-:W-:Y:S05]  /*3c10*/  BSYNC B0 ;  /* 0x0000000000007941 */ /* 0x000fea0003800000 */
.L_x_17864:
        /* <DEDUP_REMOVED lines=16> */
.L_x_17870:
[----:B------:R-:W-:Y:S05]  /*3d20*/  BSYNC B1 ;  /* 0x0000000000017941 */ /* 0x000fea0003800000 */
.L_x_17869:
        /* <DEDUP_REMOVED lines=43> */
.L_x_17868:
[----:B------:R-:W-:Y:S05]  /*3fe0*/  BSYNC B0 ;  /* 0x0000000000007941 */ /* 0x000fea0003800000 */
.L_x_17867:
        /* <DEDUP_REMOVED lines=9> */
.L_x_17863:
        /* <DEDUP_REMOVED lines=12> */
.L_x_17872:
[----:B------:R-:W-:Y:S02]  /*4140*/  IMAD.MOV.U32 R30, RZ, RZ, R0 ;  /* 0x000000ffff1e7224 */ /* 0x000fe400078e0000 */
.L_x_17873:
[----:B------:R-:W-:Y:S05]  /*4150*/  BSYNC B0 ;  /* 0x0000000000007941 */ /* 0x000fea0003800000 */
.L_x_17871:
        /* <DEDUP_REMOVED lines=16> */
.L_x_17877:
[----:B------:R-:W-:Y:S05]  /*4260*/  BSYNC B1 ;  /* 0x0000000000017941 */ /* 0x000fea0003800000 */
.L_x_17876:
        /* <DEDUP_REMOVED lines=43> */
.L_x_17875:
[----:B------:R-:W-:Y:S05]  /*4520*/  BSYNC B0 ;  /* 0x0000000000007941 */ /* 0x000fea0003800000 */
.L_x_17874:
        /* <DEDUP_REMOVED lines=12> */
.L_x_17878:
        /* <DEDUP_REMOVED lines=12> */
.L_x_17881:
[----:B------:R-:W-:Y:S02]  /*46b0*/  IMAD.MOV.U32 R18, RZ, RZ, R0 ;  /* 0x000000ffff127224 */ /* 0x000fe400078e0000 */
.L_x_17882:
[----:B------:R-:W-:Y:S05]  /*46c0*/  BSYNC B0 ;  /* 0x0000000000007941 */ /* 0x000fea0003800000 */
.L_x_17880:
        /* <DEDUP_REMOVED lines=16> */
.L_x_17886:
[----:B------:R-:W-:Y:S05]  /*47d0*/  BSYNC B1 ;  /* 0x0000000000017941 */ /* 0x000fea0003800000 */
.L_x_17885:
        /* <DEDUP_REMOVED lines=43> */
.L_x_17884:
[----:B------:R-:W-:Y:S05]  /*4a90*/  BSYNC B0 ;  /* 0x0000000000007941 */ /* 0x000fea0003800000 */
.L_x_17883:
        /* <DEDUP_REMOVED lines=9> */
.L_x_17879:
        /* <DEDUP_REMOVED lines=12> */
.L_x_17888:
[----:B------:R-:W-:Y:S02]  /*4bf0*/  IMAD.MOV.U32 R18, RZ, RZ, R0 ;  /* 0x000000ffff127224 */ /* 0x000fe400078e0000 */
.L_x_17889:
[----:B------:R-:W-:Y:S05]  /*4c00*/  BSYNC B0 ;  /* 0x0000000000007941 */ /* 0x000fea0003800000 */
.L_x_17887:
        /* <DEDUP_REMOVED lines=16> */
.L_x_17893:
[----:B------:R-:W-:Y:S05]  /*4d10*/  BSYNC B1 ;  /* 0x0000000000017941 */ /* 0x000fea0003800000 */
.L_x_17892:
        /* <DEDUP_REMOVED lines=43> */
.L_x_17891:
[----:B------:R-:W-:Y:S05]  /*4fd0*/  BSYNC B0 ;  /* 0x0000000000007941 */ /* 0x000fea0003800000 */
.L_x_17890:
        /* <DEDUP_REMOVED lines=12> */
.L_x_17894:
        /* <DEDUP_REMOVED lines=12> */
.L_x_17897:
[----:B------:R-:W-:Y:S02]  /*5160*/  IMAD.MOV.U32 R18, RZ, RZ, R0 ;  /* 0x000000ffff127224 */ /* 0x000fe400078e0000 */
.L_x_17898:
[----:B------:R-:W-:Y:S05]  /*5170*/  BSYNC B0 ;  /* 0x0000000000007941 */ /* 0x000fea0003800000 */
.L_x_17896:
        /* <DEDUP_REMOVED lines=16> */
.L_x_17902:
[----:B------:R-:W-:Y:S05]  /*5280*/  BSYNC B1 ;  /* 0x0000000000017941 */ /* 0x000fea0003800000 */
.L_x_17901:
        /* <DEDUP_REMOVED lines=43> */
.L_x_17900:
[----:B------:R-:W-:Y:S05]  /*5540*/  BSYNC B0 ;  /* 0x0000000000007941 */ /* 0x000fea0003800000 */
.L_x_17899:
        /* <DEDUP_REMOVED lines=9> */
.L_x_17895:
        /* <DEDUP_REMOVED lines=12> */
.L_x_17904:
[----:B------:R-:W-:Y:S02]  /*56a0*/  MOV R18, R0 ;  /* 0x0000000000127202 */ /* 0x000fe40000000f00 */
.L_x_17905:
[----:B------:R-:W-:Y:S05]  /*56b0*/  BSYNC B0 ;  /* 0x0000000000007941 */ /* 0x000fea0003800000 */
.L_x_17903:
        /* <DEDUP_REMOVED lines=16> */
.L_x_17909:
[----:B------:R-:W-:Y:S05]  /*57c0*/  BSYNC B1 ;  /* 0x0000000000017941 */ /* 0x000fea0003800000 */
.L_x_17908:
        /* <DEDUP_REMOVED lines=43> */
.L_x_17907:
[----:B------:R-:W-:Y:S05]  /*5a80*/  BSYNC B0 ;  /* 0x0000000000007941 */ /* 0x000fea0003800000 */
.L_x_17906:
        /* <DEDUP_REMOVED lines=12> */
.L_x_17910:
        /* <DEDUP_REMOVED lines=12> */
.L_x_17913:
[----:B------:R-:W-:Y:S02]  /*5c10*/  IMAD.MOV.U32 R28, RZ, RZ, R0 ;  /* 0x000000ffff1c7224 */ /* 0x000fe400078e0000 */
.L_x_17914:
[----:B------:R-:W-:Y:S05]  /*5c20*/  BSYNC B0 ;  /* 0x0000000000007941 */ /* 0x000fea0003800000 */
.L_x_17912:
        /* <DEDUP_REMOVED lines=18> */
.L_x_17918:
[----:B------:R-:W-:Y:S05]  /*5d50*/  BSYNC B1 ;  /* 0x0000000000017941 */ /* 0x000fea0003800000 */
.L_x_17917:
        /* <DEDUP_REMOVED lines=43> */
.L_x_17916:
[----:B------:R-:W-:Y:S05]  /*6010*/  BSYNC B0 ;  /* 0x0000000000007941 */ /* 0x000fea0003800000 */
.L_x_17915:
        /* <DEDUP_REMOVED lines=9> */
.L_x_17911:
        /* <DEDUP_REMOVED lines=54> */
.L_x_17919:
        /* <DEDUP_REMOVED lines=16> */
.L_x_17921:
[----:B-1----:R-:W-:Y:S02]  /*6510*/  IMAD.MOV.U32 R28, RZ, RZ, R0 ;  /* 0x000000ffff1c7224 */ /* 0x002fe400078e0000 */
.L_x_17922:
[----:B------:R-:W-:Y:S05]  /*6520*/  BSYNC B0 ;  /* 0x0000000000007941 */ /* 0x000fea0003800000 */
.L_x_17920:
        /* <DEDUP_REMOVED lines=16> */
.L_x_17926:
[----:B------:R-:W-:Y:S05]  /*6630*/  BSYNC B1 ;  /* 0x0000000000017941 */ /* 0x000fea0003800000 */
.L_x_17925:
        /* <DEDUP_REMOVED lines=43> */
.L_x_17924:
[----:B------:R-:W-:Y:S05]  /*68f0*/  BSYNC B0 ;  /* 0x0000000000007941 */ /* 0x000fea0003800000 */
.L_x_17923:
        /* <DEDUP_REMOVED lines=13> */
.L_x_17927:
        /* <DEDUP_REMOVED lines=12> */
.L_x_17930:
[----:B------:R-:W-:Y:S02]  /*6a90*/  IMAD.MOV.U32 R14, RZ, RZ, R0 ;  /* 0x000000ffff0e7224 */ /* 0x000fe400078e0000 */
.L_x_17931:
[----:B------:R-:W-:Y:S05]  /*6aa0*/  BSYNC B0 ;  /* 0x0000000000007941 */ /* 0x000fea0003800000 */
.L_x_17929:
        /* <DEDUP_REMOVED lines=16> */
.L_x_17935:
[----:B------:R-:W-:Y:S05]  /*6bb0*/  BSYNC B1 ;  /* 0x0000000000017941 */ /* 0x000fea0003800000 */
.L_x_17934:
        /* <DEDUP_REMOVED lines=43> */
.L_x_17933:
[----:B------:R-:W-:Y:S05]  /*6e70*/  BSYNC B0 ;  /* 0x0000000000007941 */ /* 0x000fea0003800000 */
.L_x_17932:
        /* <DEDUP_REMOVED lines=10> */
.L_x_17928:
        /* <DEDUP_REMOVED lines=12> */
.L_x_17937:
[----:B------:R-:W-:Y:S02]  /*6fe0*/  IMAD.MOV.U32 R21, RZ, RZ, R0 ;  /* 0x000000ffff157224 */ /* 0x000fe400078e0000 */
.L_x_17938:
[----:B------:R-:W-:Y:S05]  /*6ff0*/  BSYNC B0 ;  /* 0x0000000000007941 */ /* 0x000fea0003800000 */
.L_x_17936:
        /* <DEDUP_REMOVED lines=16> */
.L_x_17942:
[----:B------:R-:W-:Y:S05]  /*7100*/  BSYNC B1 ;  /* 0x0000000000017941 */ /* 0x000fea0003800000 */
.L_x_17941:
        /* <DEDUP_REMOVED lines=43> */
.L_x_17940:
[----:B------:R-:W-:Y:S05]  /*73c0*/  BSYNC B0 ;  /* 0x0000000000007941 */ /* 0x000fea0003800000 */
.L_x_17939:
        /* <DEDUP_REMOVED lines=13> */
.L_x_17943:
        /* <DEDUP_REMOVED lines=12> */
.L_x_17946:
[----:B------:R-:W-:Y:S02]  /*7560*/  MOV R15, R0 ;  /* 0x00000000000f7202 */ /* 0x000fe40000000f00 */
.L_x_17947:
[----:B------:R-:W-:Y:S05]  /*7570*/  BSYNC B0 ;  /* 0x0000000000007941 */ /* 0x000fea0003800000 */
.L_x_17945:
        /* <DEDUP_REMOVED lines=16> */
.L_x_17951:
[----:B------:R-:W-:Y:S05]  /*7680*/  BSYNC B1 ;  /* 0x0000000000017941 */ /* 0x000fea0003800000 */
.L_x_17950:
        /* <DEDUP_REMOVED lines=43> */
.L_x_17949:
[----:B------:R-:W-:Y:S05]  /*7940*/  BSYNC B0 ;  /* 0x0000000000007941 */ /* 0x000fea0003800000 */
.L_x_17948:
        /* <DEDUP_REMOVED lines=10> */
.L_x_17944:
        /* <DEDUP_REMOVED lines=12> */
.L_x_17953:
[----:B------:R-:W-:Y:S02]  /*7ab0*/  IMAD.MOV.U32 R21, RZ, RZ, R0 ;  /* 0x000000ffff157224 */ /* 0x000fe400078e0000 */
.L_x_17954:
[----:B------:R-:W-:Y:S05]  /*7ac0*/  BSYNC B0 ;  /* 0x0000000000007941 */ /* 0x000fea0003800000 */
.L_x_17952:
        /* <DEDUP_REMOVED lines=16> */
.L_x_17958:
[----:B------:R-:W-:Y:S05]  /*7bd0*/  BSYNC B1 ;  /* 0x0000000000017941 */ /* 0x000fea0003800000 */
.L_x_17957:
        /* <DEDUP_REMOVED lines=43> */
.L_x_17956:
[----:B------:R-:W-:Y:S05]  /*7e90*/  BSYNC B0 ;  /* 0x0000000000007941 */ /* 0x000fea0003800000 */
.L_x_17955:
        /* <DEDUP_REMOVED lines=13> */
.L_x_17959:
        /* <DEDUP_REMOVED lines=12> */
.L_x_17962:
[----:B------:R-:W-:Y:S02]  /*8030*/  IMAD.MOV.U32 R30, RZ, RZ, R0 ;  /* 0x000000ffff1e7224 */ /* 0x000fe400078e0000 */
.L_x_17963:
[----:B------:R-:W-:Y:S05]  /*8040*/  BSYNC B0 ;  /* 0x0000000000007941 */ /* 0x000fea0003800000 */
.L_x_17961:
        /* <DEDUP_REMOVED lines=16> */
.L_x_17967:
[----:B------:R-:W-:Y:S05]  /*8150*/  BSYNC B1 ;  /* 0x0000000000017941 */ /* 0x000fea0003800000 */
.L_x_17966:
        /* <DEDUP_REMOVED lines=43> */
.L_x_17965:
[----:B------:R-:W-:Y:S05]  /*8410*/  BSYNC B0 ;  /* 0x0000000000007941 */ /* 0x000fea0003800000 */
.L_x_17964:
        /* <DEDUP_REMOVED lines=9> */
.L_x_17960:
        /* <DEDUP_REMOVED lines=12> */
.L_x_17969:
[----:B------:R-:W-:Y:S02]  /*8570*/  IMAD.MOV.U32 R30, RZ, RZ, R0 ;  /* 0x000000ffff1e7224 */ /* 0x000fe400078e0000 */
.L_x_17970:
[----:B------:R-:W-:Y:S05]  /*8580*/  BSYNC B0 ;  /* 0x0000000000007941 */ /* 0x000fea0003800000 */
.L_x_17968:
        /* <DEDUP_REMOVED lines=16> */
.L_x_17974:
[----:B------:R-:W-:Y:S05]  /*8690*/  BSYNC B1 ;  /* 0x0000000000017941 */ /* 0x000fea0003800000 */
.L_x_17973:
        /* <DEDUP_REMOVED lines=43> */
.L_x_17972:
[----:B------:R-:W-:Y:S05]  /*8950*/  BSYNC B0 ;  /* 0x0000000000007941 */ /* 0x000fea0003800000 */
.L_x_17971:
        /* <DEDUP_REMOVED lines=13> */
.L_x_17975:
        /* <DEDUP_REMOVED lines=12> */
.L_x_17978:
[----:B------:R-:W-:Y:S02]  /*8af0*/  IMAD.MOV.U32 R30, RZ, RZ, R0 ;  /* 0x000000ffff1e7224 */ /* 0x000fe400078e0000 */
.L_x_17979:
[----:B------:R-:W-:Y:S05]  /*8b00*/  BSYNC B0 ;  /* 0x0000000000007941 */ /* 0x000fea0003800000 */
.L_x_17977:
        /* <DEDUP_REMOVED lines=16> */
.L_x_17983:
[----:B------:R-:W-:Y:S05]  /*8c10*/  BSYNC B1 ;  /* 0x0000000000017941 */ /* 0x000fea0003800000 */
.L_x_17982:
        /* <DEDUP_REMOVED lines=43> */
.L_x_17981:
[----:B------:R-:W-:Y:S05]  /*8ed0*/  BSYNC B0 ;  /* 0x0000000000007941 */ /* 0x000fea0003800000 */
.L_x_17980:
        /* <DEDUP_REMOVED lines=9> */
.L_x_17976:
        /* <DEDUP_REMOVED lines=12> */
.L_x_17985:
[----:B------:R-:W-:Y:S02]  /*9030*/  IMAD.MOV.U32 R30, RZ, RZ, R0 ;  /* 0x000000ffff1e7224 */ /* 0x000fe400078e0000 */
.L_x_17986:
[----:B------:R-:W-:Y:S05]  /*9040*/  BSYNC B0 ;  /* 0x0000000000007941 */ /* 0x000fea0003800000 */
.L_x_17984:
        /* <DEDUP_REMOVED lines=16> */
.L_x_17990:
[----:B------:R-:W-:Y:S05]  /*9150*/  BSYNC B1 ;  /* 0x0000000000017941 */ /* 0x000fea0003800000 */
.L_x_17989:
        /* <DEDUP_REMOVED lines=43> */
.L_x_17988:
[----:B------:R-:W-:Y:S05]  /*9410*/  BSYNC B0 ;  /* 0x0000000000007941 */ /* 0x000fea0003800000 */
.L_x_17987:
        /* <DEDUP_REMOVED lines=12> */
.L_x_17991:
        /* <DEDUP_REMOVED lines=12> */
.L_x_17994:
[----:B------:R-:W-:Y:S02]  /*95a0*/  MOV R29, R0 ;  /* 0x00000000001d7202 */ /* 0x000fe40000000f00 */
.L_x_17995:
[----:B------:R-:W-:Y:S05]  /*95b0*/  BSYNC B0 ;  /* 0x0000000000007941 */ /* 0x000fea0003800000 */
.L_x_17993:
        /* <DEDUP_REMOVED lines=16> */
.L_x_17999:
[----:B------:R-:W-:Y:S05]  /*96c0*/  BSYNC B1 ;  /* 0x0000000000017941 */ /* 0x000fea0003800000 */
.L_x_17998:
        /* <DEDUP_REMOVED lines=43> */
.L_x_17997:
[----:B------:R-:W-:Y:S05]  /*9980*/  BSYNC B0 ;  /* 0x0000000000007941 */ /* 0x000fea0003800000 */
.L_x_17996:
        /* <DEDUP_REMOVED lines=9> */
.L_x_17992:
        /* <DEDUP_REMOVED lines=12> */
.L_x_18001:
[----:B------:R-:W-:Y:S02]  /*9ae0*/  IMAD.MOV.U32 R29, RZ, RZ, R0 ;  /* 0x000000ffff1d7224 */ /* 0x000fe400078e0000 */
.L_x_18002:
[----:B------:R-:W-:Y:S05]  /*9af0*/  BSYNC B0 ;  /* 0x0000000000007941 */ /* 0x000fea0003800000 */
.L_x_18000:
        /* <DEDUP_REMOVED lines=16> */
.L_x_18006:
[----:B------:R-:W-:Y:S05]  /*9c00*/  BSYNC B1 ;  /* 0x0000000000017941 */ /* 0x000fea0003800000 */
.L_x_18005:
        /* <DEDUP_REMOVED lines=43> */
.L_x_18004:
[----:B------:R-:W-:Y:S05]  /*9ec0*/  BSYNC B0 ;  /* 0x0000000000007941 */ /* 0x000fea0003800000 */
.L_x_18003:
        /* <DEDUP_REMOVED lines=12> */
.L_x_18007:
        /* <DEDUP_REMOVED lines=12> */
.L_x_18010:
[----:B------:R-:W-:Y:S02]  /*a050*/  IMAD.MOV.U32 R18, RZ, RZ, R0 ;  /* 0x000000ffff127224 */ /* 0x000fe400078e0000 */
.L_x_18011:
[----:B------:R-:W-:Y:S05]  /*a060*/  BSYNC B0 ;  /* 0x0000000000007941 */ /* 0x000fea0003800000 */
.L_x_18009:
        /* <DEDUP_REMOVED lines=16> */
.L_x_18015:
[----:B------:R-:W-:Y:S05]  /*a170*/  BSYNC B1 ;  /* 0x0000000000017941 */ /* 0x000fea0003800000 */
.L_x_18014:
        /* <DEDUP_REMOVED lines=43> */
.L_x_18013:
[----:B------:R-:W-:Y:S05]  /*a430*/  BSYNC B0 ;  /* 0x0000000000007941 */ /* 0x000fea0003800000 */
.L_x_18012:
        /* <DEDUP_REMOVED lines=9> */
.L_x_18008:
        /* <DEDUP_REMOVED lines=12> */
.L_x_18017:
[----:B------:R-:W-:Y:S02]  /*a590*/  IMAD.MOV.U32 R18, RZ, RZ, R0 ;  /* 0x000000ffff127224 */ /* 0x000fe400078e0000 */
.L_x_18018:
[----:B------:R-:W-:Y:S05]  /*a5a0*/  BSYNC B0 ;  /* 0x0000000000007941 */ /* 0x000fea0003800000 */
.L_x_18016:
        /* <DEDUP_REMOVED lines=16> */
.L_x_18022:
[----:B------:R-:W-:Y:S05]  /*a6b0*/  BSYNC B1 ;  /* 0x0000000000017941 */ /* 0x000fea0003800000 */
.L_x_18021:
        /* <DEDUP_REMOVED lines=43> */
.L_x_18020:
[----:B------:R-:W-:Y:S05]  /*a970*/  BSYNC B0 ;  /* 0x0000000000007941 */ /* 0x000fea0003800000 */
.L_x_18019:
        /* <DEDUP_REMOVED lines=12> */
.L_x_18023:
        /* <DEDUP_REMOVED lines=12> */
.L_x_18026:
[----:B------:R-:W-:Y:S02]  /*ab00*/  IMAD.MOV.U32 R18, RZ, RZ, R0 ;  /* 0x000000ffff127224 */ /* 0x000fe400078e0000 */
.L_x_18027:
[----:B------:R-:W-:Y:S05]  /*ab10*/  BSYNC B0 ;  /* 0x0000000000007941 */ /* 0x000fea0003800000 */
.L_x_18025:
        /* <DEDUP_REMOVED lines=16> */
.L_x_18031:
[----:B------:R-:W-:Y:S05]  /*ac20*/  BSYNC B1 ;  /* 0x0000000000017941 */ /* 0x000fea0003800000 */
.L_x_18030:
        /* <DEDUP_REMOVED lines=43> */
.L_x_18029:
[----:B------:R-:W-:Y:S05]  /*aee0*/  BSYNC B0 ;  /* 0x0000000000007941 */ /* 0x000fea0003800000 */
.L_x_18028:
        /* <DEDUP_REMOVED lines=9> */
.L_x_18024:
        /* <DEDUP_REMOVED lines=12> */
.L_x_18033:
[----:B------:R-:W-:Y:S02]  /*b040*/  IMAD.MOV.U32 R18, RZ, RZ, R0 ;  /* 0x000000ffff127224 */ /* 0x000fe400078e0000 */
.L_x_18034:
[----:B------:R-:W-:Y:S05]  /*b050*/  BSYNC B0 ;  /* 0x0000000000007941 */ /* 0x000fea0003800000 */
.L_x_18032:
        /* <DEDUP_REMOVED lines=16> */
.L_x_18038:
[----:B------:R-:W-:Y:S05]  /*b160*/  BSYNC B1 ;  /* 0x0000000000017941 */ /* 0x000fea0003800000 */
.L_x_18037:
        /* <DEDUP_REMOVED lines=43> */
.L_x_18036:
[----:B------:R-:W-:Y:S05]  /*b420*/  BSYNC B0 ;  /* 0x0000000000007941 */ /* 0x000fea0003800000 */
.L_x_18035:
        /* <DEDUP_REMOVED lines=12> */
.L_x_18039:
        /* <DEDUP_REMOVED lines=12> */
.L_x_18042:
[----:B------:R-:W-:Y:S02]  /*b5b0*/  MOV R72, R0 ;  /* 0x0000000000487202 */ /* 0x000fe40000000f00 */
.L_x_18043:
[----:B------:R-:W-:Y:S05]  /*b5c0*/  BSYNC B0 ;  /* 0x0000000000007941 */ /* 0x000fea0003800000 */
.L_x_18041:
        /* <DEDUP_REMOVED lines=18> */
.L_x_18047:
[----:B------:R-:W-:Y:S05]  /*b6f0*/  BSYNC B1 ;  /* 0x0000000000017941 */ /* 0x000fea0003800000 */
.L_x_18046:
        /* <DEDUP_REMOVED lines=43> */
.L_x_18045:
[----:B------:R-:W-:Y:S05]  /*b9b0*/  BSYNC B0 ;  /* 0x0000000000007941 */ /* 0x000fea0003800000 */
.L_x_18044:
        /* <DEDUP_REMOVED lines=9> */
.L_x_18040:
        /* <DEDUP_REMOVED lines=33> */
[----:B-1----:R-:W-:Y:S02]  /*bc60*/  SHF.L.U32 R23, R80, 0x10, RZ ;  /* 0x0000001050177819 */ /* 0x002fe400000006ff */
[----:B------:R-:W-:Y:S02]  /*bc70*/  LOP3.LUT R22, R81, 0xffff, RZ, 0xc0, !PT ;  /* 0x0000ffff51167812 */ /* 0x000fe400078ec0ff */
[----:B------:R-:W-:Y:S02]  /*bc80*/  LOP3.LUT R23, R23, 0xff0000, RZ, 0xc0, !PT ;  /* 0x00ff000017177812 */ /* 0x000fe400078ec0ff */
[----:B------:R-:W-:Y:S02]  /*bc90*/  PRMT R25, R79, 0x7104, RZ ;  /* 0x000071044f197816 */ /* 0x000fe400000000ff */
[----:B------:R-:W-:Y:S02]  /*bca0*/  PRMT R22, R23, 0x4210, R22 ;  /* 0x0000421017167816 */ /* 0x000fe40000000016 */
[----:B------:R-:W-:-:S02]  /*bcb0*/  LOP3.LUT R23, R77, 0xff, RZ, 0xc0, !PT ;  /* 0x000000ff4d177812 */ /* 0x000fc400078ec0ff */
[----:B------:R-:W-:Y:S02]  /*bcc0*/  LOP3.LUT R25, R22, 0xff00, R25, 0xf8, !PT ;  /* 0x0000ff0016197812 */ /* 0x000fe400078ef819 */
[----:B------:R-:W-:Y:S01]  /*bcd0*/  LOP3.LUT R24, R76, 0xff, RZ, 0xc0, !PT ;  /* 0x000000ff4c187812 */ /* 0x000fe200078ec0ff */
[----:B------:R-:W-:Y:S01]  /*bce0*/  IMAD.WIDE.U32 R22, R23, 0x1000000, RZ ;  /* 0x0100000017167825 */ /* 0x000fe200078e00ff */
[----:B------:R-:W-:Y:S02]  /*bcf0*/  LOP3.LUT R26, R15, 0xff, RZ, 0xc0, !PT ;  /* 0x000000ff0f1a7812 */ /* 0x000fe400078ec0ff */
[----:B------:R-:W-:Y:S01]  /*bd00*/  LOP3.LUT R75, R25, 0xff, R78, 0xf8, !PT ;  /* 0x000000ff194b7812 */ /* 0x000fe200078ef84e */
        /* <DEDUP_REMOVED lines=8> */
.L_x_18048:
        /* <DEDUP_REMOVED lines=16> */
.L_x_18050:
[----:B-1----:R-:W-:Y:S02]  /*be90*/  IMAD.MOV.U32 R73, RZ, RZ, R0 ;  /* 0x000000ffff497224 */ /* 0x002fe400078e0000 */
.L_x_18051:
[----:B------:R-:W-:Y:S05]  /*bea0*/  BSYNC B0 ;  /* 0x0000000000007941 */ /* 0x000fea0003800000 */
.L_x_18049:
        /* <DEDUP_REMOVED lines=16> */
.L_x_18055:
[----:B------:R-:W-:Y:S05]  /*bfb0*/  BSYNC B1 ;  /* 0x0000000000017941 */ /* 0x000fea0003800000 */
.L_x_18054:
        /* <DEDUP_REMOVED lines=43> */
.L_x_18053:
[----:B------:R-:W-:Y:S05]  /*c270*/  BSYNC B0 ;  /* 0x0000000000007941 */ /* 0x000fea0003800000 */
.L_x_18052:
        /* <DEDUP_REMOVED lines=13> */
.L_x_18056:
        /* <DEDUP_REMOVED lines=12> */
.L_x_18059:
[----:B------:R-:W-:Y:S02]  /*c410*/  IMAD.MOV.U32 R14, RZ, RZ, R0 ;  /* 0x000000ffff0e7224 */ /* 0x000fe400078e0000 */
.L_x_18060:
[----:B------:R-:W-:Y:S05]  /*c420*/  BSYNC B0 ;  /* 0x0000000000007941 */ /* 0x000fea0003800000 */
.L_x_18058:
        /* <DEDUP_REMOVED lines=16> */
.L_x_18064:
[----:B------:R-:W-:Y:S05]  /*c530*/  BSYNC B1 ;  /* 0x0000000000017941 */ /* 0x000fea0003800000 */
.L_x_18063:
        /* <DEDUP_REMOVED lines=43> */
.L_x_18062:
[----:B------:R-:W-:Y:S05]  /*c7f0*/  BSYNC B0 ;  /* 0x0000000000007941 */ /* 0x000fea0003800000 */
.L_x_18061:
        /* <DEDUP_REMOVED lines=10> */
.L_x_18057:
        /* <DEDUP_REMOVED lines=12> */
.L_x_18066:
[----:B------:R-:W-:Y:S02]  /*c960*/  MOV R25, R0 ;  /* 0x0000000000197202 */ /* 0x000fe40000000f00 */
.L_x_18067:
[----:B------:R-:W-:Y:S05]  /*c970*/  BSYNC B0 ;  /* 0x0000000000007941 */ /* 0x000fea0003800000 */
.L_x_18065:
        /* <DEDUP_REMOVED lines=16> */
.L_x_18071:
[----:B------:R-:W-:Y:S05]  /*ca80*/  BSYNC B1 ;  /* 0x0000000000017941 */ /* 0x000fea0003800000 */
.L_x_18070:
        /* <DEDUP_REMOVED lines=43> */
.L_x_18069:
[----:B------:R-:W-:Y:S05]  /*cd40*/  BSYNC B0 ;  /* 0x0000000000007941 */ /* 0x000fea0003800000 */
.L_x_18068:
        /* <DEDUP_REMOVED lines=13> */
.L_x_18072:
        /* <DEDUP_REMOVED lines=12> */
.L_x_18075:
[----:B------:R-:W-:Y:S02]  /*cee0*/  IMAD.MOV.U32 R15, RZ, RZ, R0 ;  /* 0x000000ffff0f7224 */ /* 0x000fe400078e0000 */
.L_x_18076:
[----:B------:R-:W-:Y:S05]  /*cef0*/  BSYNC B0 ;  /* 0x0000000000007941 */ /* 0x000fea0003800000 */
.L_x_18074:
        /* <DEDUP_REMOVED lines=16> */
.L_x_18080:
[----:B------:R-:W-:Y:S05]  /*d000*/  BSYNC B1 ;  /* 0x0000000000017941 */ /* 0x000fea0003800000 */
.L_x_18079:
        /* <DEDUP_REMOVED lines=43> */
.L_x_18078:
[----:B------:R-:W-:Y:S05]  /*d2c0*/  BSYNC B0 ;  /* 0x0000000000007941 */ /* 0x000fea0003800000 */
.L_x_18077:
        /* <DEDUP_REMOVED lines=10> */
.L_x_18073:
        /* <DEDUP_REMOVED lines=12> */
.L_x_18082:
[----:B------:R-:W-:Y:S02]  /*d430*/  IMAD.MOV.U32 R84, RZ, RZ, R0 ;  /* 0x000000ffff547224 */ /* 0x000fe400078e0000 */
.L_x_18083:
[----:B------:R-:W-:Y:S05]  /*d440*/  BSYNC B0 ;  /* 0x0000000000007941 */ /* 0x000fea0003800000 */
.L_x_18081:
        /* <DEDUP_REMOVED lines=16> */
.L_x_18087:
[----:B------:R-:W-:Y:S05]  /*d550*/  BSYNC B1 ;  /* 0x0000000000017941 */ /* 0x000fea0003800000 */
.L_x_18086:
        /* <DEDUP_REMOVED lines=43> */
.L_x_18085:
[----:B------:R-:W-:Y:S05]  /*d810*/  BSYNC B0 ;  /* 0x0000000000007941 */ /* 0x000fea0003800000 */
.L_x_18084:
        /* <DEDUP_REMOVED lines=13> */
.L_x_18088:
        /* <DEDUP_REMOVED lines=12> */
.L_x_18091:
[----:B------:R-:W-:Y:S02]  /*d9b0*/  IMAD.MOV.U32 R27, RZ, RZ, R0 ;  /* 0x000000ffff1b7224 */ /* 0x000fe400078e0000 */
.L_x_18092:
[----:B------:R-:W-:Y:S05]  /*d9c0*/  BSYNC B0 ;  /* 0x0000000000007941 */ /* 0x000fea0003800000 */
.L_x_18090:
        /* <DEDUP_REMOVED lines=16> */
.L_x_18096:
[----:B------:R-:W-:Y:S05]  /*dad0*/  BSYNC B1 ;  /* 0x0000000000017941 */ /* 0x000fea0003800000 */
.L_x_18095:
        /* <DEDUP_REMOVED lines=43> */
.L_x_18094:
[----:B------:R-:W-:Y:S05]  /*dd90*/  BSYNC B0 ;  /* 0x0000000000007941 */ /* 0x000fea0003800000 */
.L_x_18093:
        /* <DEDUP_REMOVED lines=9> */
.L_x_18089:
        /* <DEDUP_REMOVED lines=12> */
.L_x_18098:
[----:B------:R-:W-:Y:S02]  /*def0*/  IMAD.MOV.U32 R27, RZ, RZ, R0 ;  /* 0x000000ffff1b7224 */ /* 0x000fe400078e0000 */
.L_x_18099:
[----:B------:R-:W-:Y:S05]  /*df00*/  BSYNC B0 ;  /* 0x0000000000007941 */ /* 0x000fea0003800000 */
.L_x_18097:
        /* <DEDUP_REMOVED lines=16> */
.L_x_18103:
[----:B------:R-:W-:Y:S05]  /*e010*/  BSYNC B1 ;  /* 0x0000000000017941 */ /* 0x000fea0003800000 */
.L_x_18102:
        /* <DEDUP_REMOVED lines=43> */
.L_x_18101:
[----:B------:R-:W-:Y:S05]  /*e2d0*/  BSYNC B0 ;  /* 0x0000000000007941 */ /* 0x000fea0003800000 */
.L_x_18100:
        /* <DEDUP_REMOVED lines=13> */
.L_x_18104:
        /* <DEDUP_REMOVED lines=12> */
.L_x_18107:
[----:B------:R-:W-:Y:S02]  /*e470*/  IMAD.MOV.U32 R75, RZ, RZ, R0 ;  /* 0x000000ffff4b7224 */ /* 0x000fe400078e0000 */
.L_x_18108:
[----:B------:R-:W-:Y:S05]  /*e480*/  BSYNC B0 ;  /* 0x0000000000007941 */ /* 0x000fea0003800000 */
.L_x_18106:
        /* <DEDUP_REMOVED lines=16> */
.L_x_18112:
[----:B------:R-:W-:Y:S05]  /*e590*/  BSYNC B1 ;  /* 0x0000000000017941 */ /* 0x000fea0003800000 */
.L_x_18111:
        /* <DEDUP_REMOVED lines=43> */
.L_x_18110:
[----:B------:R-:W-:Y:S05]  /*e850*/  BSYNC B0 ;  /* 0x0000000000007941 */ /* 0x000fea0003800000 */
.L_x_18109:
        /* <DEDUP_REMOVED lines=9> */
.L_x_18105:
        /* <DEDUP_REMOVED lines=12> */
.L_x_18114:
[----:B------:R-:W-:Y:S02]  /*e9b0*/  MOV R75, R0 ;  /* 0x00000000004b7202 */ /* 0x000fe40000000f00 */
.L_x_18115:
[----:B------:R-:W-:Y:S05]  /*e9c0*/  BSYNC B0 ;  /* 0x0000000000007941 */ /* 0x000fea0003800000 */
.L_x_18113:
        /* <DEDUP_REMOVED lines=16> */
.L_x_18119:
[----:B------:R-:W-:Y:S05]  /*ead0*/  BSYNC B1 ;  /* 0x0000000000017941 */ /* 0x000fea0003800000 */
.L_x_18118:
        /* <DEDUP_REMOVED lines=43> */
.L_x_18117:
[----:B------:R-:W-:Y:S05]  /*ed90*/  BSYNC B0 ;  /* 0x0000000000007941 */ /* 0x000fea0003800000 */
.L_x_18116:
        /* <DEDUP_REMOVED lines=12> */
.L_x_18120:
        /* <DEDUP_REMOVED lines=12> */
.L_x_18123:
[----:B------:R-:W-:Y:S02]  /*ef20*/  IMAD.MOV.U32 R21, RZ, RZ, R0 ;  /* 0x000000ffff157224 */ /* 0x000fe400078e0000 */
.L_x_18124:
[----:B------:R-:W-:Y:S05]  /*ef30*/  BSYNC B0 ;  /* 0x0000000000007941 */ /* 0x000fea0003800000 */
.L_x_18122:
        /* <DEDUP_REMOVED lines=16> */
.L_x_18128:
[----:B------:R-:W-:Y:S05]  /*f040*/  BSYNC B1 ;  /* 0x0000000000017941 */ /* 0x000fea0003800000 */
.L_x_18127:
        /* <DEDUP_REMOVED lines=43> */
.L_x_18126:
[----:B------:R-:W-:Y:S05]  /*f300*/  BSYNC B0 ;  /* 0x0000000000007941 */ /* 0x000fea0003800000 */
.L_x_18125:
        /* <DEDUP_REMOVED lines=9> */
.L_x_18121:
        /* <DEDUP_REMOVED lines=12> */
.L_x_18130:
[----:B------:R-:W-:Y:S02]  /*f460*/  IMAD.MOV.U32 R21, RZ, RZ, R0 ;  /* 0x000000ffff157224 */ /* 0x000fe400078e0000 */
.L_x_18131:
[----:B------:R-:W-:Y:S05]  /*f470*/  BSYNC B0 ;  /* 0x0000000000007941 */ /* 0x000fea0003800000 */
.L_x_18129:
        /* <DEDUP_REMOVED lines=16> */
.L_x_18135:
[----:B------:R-:W-:Y:S05]  /*f580*/  BSYNC B1 ;  /* 0x0000000000017941 */ /* 0x000fea0003800000 */
.L_x_18134:
        /* <DEDUP_REMOVED lines=43> */
.L_x_18133:
[----:B------:R-:W-:Y:S05]  /*f840*/  BSYNC B0 ;  /* 0x0000000000007941 */ /* 0x000fea0003800000 */
.L_x_18132:
        /* <DEDUP_REMOVED lines=12> */
.L_x_18136:
        /* <DEDUP_REMOVED lines=12> */
.L_x_18139:
[----:B------:R-:W-:Y:S02]  /*f9d0*/  IMAD.MOV.U32 R18, RZ, RZ, R0 ;  /* 0x000000ffff127224 */ /* 0x000fe400078e0000 */
.L_x_18140:
[----:B------:R-:W-:Y:S05]  /*f9e0*/  BSYNC B0 ;  /* 0x0000000000007941 */ /* 0x000fea0003800000 */
.L_x_18138:
        /* <DEDUP_REMOVED lines=16> */
.L_x_18144:
[----:B------:R-:W-:Y:S05]  /*faf0*/  BSYNC B1 ;  /* 0x0000000000017941 */ /* 0x000fea0003800000 */
.L_x_18143:
        /* <DEDUP_REMOVED lines=43> */
.L_x_18142:
[----:B------:R-:W-:Y:S05]  /*fdb0*/  BSYNC B0 ;  /* 0x0000000000007941 */ /* 0x000fea0003800000 */
.L_x_18141:
        /* <DEDUP_REMOVED lines=9> */
.L_x_18137:
        /* <DEDUP_REMOVED lines=12> */
.L_x_18146:
[----:B------:R-:W-:Y:S02]  /*ff10*/  IMAD.MOV.U32 R18, RZ, RZ, R0 ;  /* 0x000000ffff127224 */ /* 0x000fe400078e0000 */
.L_x_18147:
[----:B------:R-:W-:Y:S05]  /*ff20*/  BSYNC B0 ;  /* 0x0000000000007941 */ /* 0x000fea0003800000 */
.L_x_18145:
        /* <DEDUP_REMOVED lines=16> */
.L_x_18151:
[----:B------:R-:W-:Y:S05]  /*10030*/  BSYNC B1 ;  /* 0x0000000000017941 */ /* 0x000fea0003800000 */
.L_x_18150:
        /* <DEDUP_REMOVED lines=43> */
.L_x_18149:
[----:B------:R-:W-:Y:S05]  /*102f0*/  BSYNC B0 ;  /* 0x0000000000007941 */ /* 0x000fea0003800000 */
.L_x_18148:
        /* <DEDUP_REMOVED lines=12> */
.L_x_18152:
        /* <DEDUP_REMOVED lines=12> */
.L_x_18155:
[----:B------:R-:W-:Y:S02]  /*10480*/  IMAD.MOV.U32 R18, RZ, RZ, R0 ;  /* 0x000000ffff127224 */ /* 0x000fe400078e0000 */
.L_x_18156:
[----:B------:R-:W-:Y:S05]  /*10490*/  BSYNC B0 ;  /* 0x0000000000007941 */ /* 0x000fea0003800000 */
.L_x_18154:
        /* <DEDUP_REMOVED lines=16> */
.L_x_18160:
[----:B------:R-:W-:Y:S05]  /*105a0*/  BSYNC B1 ;  /* 0x0000000000017941 */ /* 0x000fea0003800000 */
.L_x_18159:
        /* <DEDUP_REMOVED lines=43> */
.L_x_18158:
[----:B------:R-:W-:Y:S05]  /*10860*/  BSYNC B0 ;  /* 0x0000000000007941 */ /* 0x000fea0003800000 */
.L_x_18157:
        /* <DEDUP_REMOVED lines=9> */
.L_x_18153:
        /* <DEDUP_REMOVED lines=12> */
.L_x_18162:
[----:B------:R-:W-:Y:S02]  /*109c0*/  IMAD.MOV.U32 R18, RZ, RZ, R0 ;  /* 0x000000ffff127224 */ /* 0x000fe400078e0000 */
.L_x_18163:
[----:B------:R-:W-:Y:S05]  /*109d0*/  BSYNC B0 ;  /* 0x0000000000007941 */ /* 0x000fea0003800000 */
.L_x_18161:
        /* <DEDUP_REMOVED lines=16> */
.L_x_18167:
[----:B------:R-:W-:Y:S05]  /*10ae0*/  BSYNC B1 ;  /* 0x0000000000017941 */ /* 0x000fea0003800000 */
.L_x_18166:
        /* <DEDUP_REMOVED lines=43> */
.L_x_18165:
[----:B------:R-:W-:Y:S05]  /*10da0*/  BSYNC B0 ;  /* 0x0000000000007941 */ /* 0x000fea0003800000 */
.L_x_18164:
        /* <DEDUP_REMOVED lines=12> */
.L_x_18168:
        /* <DEDUP_REMOVED lines=12> */
.L_x_18171:
[----:B------:R-:W-:Y:S02]  /*10f30*/  IMAD.MOV.U32 R75, RZ, RZ, R0 ;  /* 0x000000ffff4b7224 */ /* 0x000fe400078e0000 */
.L_x_18172:
[----:B------:R-:W-:Y:S05]  /*10f40*/  BSYNC B0 ;  /* 0x0000000000007941 */ /* 0x000fea0003800000 */
.L_x_18170:
        /* <DEDUP_REMOVED lines=18> */
.L_x_18176:
[----:B------:R-:W-:Y:S05]  /*11070*/  BSYNC B1 ;  /* 0x0000000000017941 */ /* 0x000fea0003800000 */
.L_x_18175:
        /* <DEDUP_REMOVED lines=43> */
.L_x_18174:
[----:B------:R-:W-:Y:S05]  /*11330*/  BSYNC B0 ;  /* 0x0000000000007941 */ /* 0x000fea0003800000 */
.L_x_18173:
        /* <DEDUP_REMOVED lines=9> */
.L_x_18169:
        /* <DEDUP_REMOVED lines=50> */
.L_x_18177:
        /* <DEDUP_REMOVED lines=18> */
.L_x_18179:
[----:B0-----:R-:W-:Y:S02]  /*11810*/  IMAD.MOV.U32 R18, RZ, RZ, R0 ;  /* 0x000000ffff127224 */ /* 0x001fe400078e0000 */
.L_x_18180:
[----:B------:R-:W-:Y:S05]  /*11820*/  BSYNC B0 ;  /* 0x0000000000007941 */ /* 0x000fea0003800000 */
.L_x_18178:
        /* <DEDUP_REMOVED lines=16> */
.L_x_18184:
[----:B------:R-:W-:Y:S05]  /*11930*/  BSYNC B1 ;  /* 0x0000000000017941 */ /* 0x000fea0003800000 */
.L_x_18183:
        /* <DEDUP_REMOVED lines=43> */
.L_x_18182:
[----:B------:R-:W-:Y:S05]  /*11bf0*/  BSYNC B0 ;  /* 0x0000000000007941 */ /* 0x000fea0003800000 */
.L_x_18181:
        /* <DEDUP_REMOVED lines=13> */
.L_x_18185:
        /* <DEDUP_REMOVED lines=12> */
.L_x_18188:
[----:B------:R-:W-:Y:S02]  /*11d90*/  IMAD.MOV.U32 R14, RZ, RZ, R0 ;  /* 0x000000ffff0e7224 */ /* 0x000fe400078e0000 */
.L_x_18189:
[----:B------:R-:W-:Y:S05]  /*11da0*/  BSYNC B0 ;  /* 0x0000000000007941 */ /* 0x000fea0003800000 */
.L_x_18187:
        /* <DEDUP_REMOVED lines=16> */
.L_x_18193:
[----:B------:R-:W-:Y:S05]  /*11eb0*/  BSYNC B1 ;  /* 0x0000000000017941 */ /* 0x000fea0003800000 */
.L_x_18192:
        /* <DEDUP_REMOVED lines=40> */
[----:B------:R-:W-:-:S03]  /*12140*/  LOP3.LUT R2, R89, UR25, R90, 0x96, !PT ;  /* 0x0000001959027c12 */ /* 0x000fc6000f8e965a */
[----:B------:R-:W-:Y:S01]  /*12150*/  IMAD.MOV.U32 R0, RZ, RZ, R88 ;  /* 0x000000ffff007224 */ /* 0x000fe200078e0058 */
[----:B------:R-:W-:Y:S02]  /*12160*/  LOP3.LUT R82, R93, UR26, R18, 0x96, !PT ;  /* 0x0000001a5d527c12 */ /* 0x000fe4000f8e9612 */
.L_x_18191:
[----:B------:R-:W-:Y:S05]  /*12170*/  BSYNC B0 ;  /* 0x0000000000007941 */ /* 0x000fea0003800000 */
.L_x_18190:
[----:B------:R-:W0:Y:S01]  /*12180*/  I2F.U32 R14, R14 ;  /* 0x0000000e000e7306 */ /* 0x000e220000201000 */
[----:B------:R-:W-:Y:S01]  /*12190*/  HADD2.F32 R18, -RZ, R52.H0_H0 ;  /* 0x20000034ff127230 */ /* 0x000fe20000004100 */
[----:B0-----:R-:W-:-:S05]  /*121a0*/  FFMA.FTZ R17, R14, R85, 1.1641532182693481445e-10 ;  /* 0x2f0000000e117423 */ /* 0x001fca0000010055 */
[----:B------:R-:W-:Y:S01]  /*121b0*/  FSETP.GTU.FTZ.AND P2, PT, R17, c[0x0][0x1e4], PT ;  /* 0x0000790011007a0b */ /* 0x000fe20003f5c000 */
[----:B------:R-:W-:-:S05]  /*121c0*/  FMUL.FTZ R17, R18, c[0x0][0x1e8] ;  /* 0x00007a0012117a20 */ /* 0x000fca0000410000 */
[----:B------:R-:W-:-:S05]  /*121d0*/  FSEL R17, R17, RZ, !P2 ;  /* 0x000000ff11117208 */ /* 0x000fca0005000000 */
[----:B------:R-:W-:Y:S01]  /*121e0*/  FADD.FTZ R16, R16, R17 ;  /* 0x0000001110107221 */ /* 0x000fe20000010000 */
[----:B------:R-:W-:-:S03]  /*121f0*/  SEL R17, RZ, 0x1, P2 ;  /* 0x00000001ff117807 */ /* 0x000fc60001000000 */
[----:B------:R-:W-:Y:S01]  /*12200*/  @P0 FADD.FTZ R16, R48, R16 ;  /* 0x0000001030100221 */ /* 0x000fe20000010000 */
[----:B------:R-:W-:Y:S02]  /*12210*/  PRMT R14, R17, 0x7610, R14 ;  /* 0x00007610110e7816 */ /* 0x000fe4000000000e */
.L_x_18186:
        /* <DEDUP_REMOVED lines=12> */
.L_x_18195:
[----:B------:R-:W-:Y:S02]  /*122e0*/  IMAD.MOV.U32 R17, RZ, RZ, R0 ;  /* 0x000000ffff117224 */ /* 0x000fe400078e0000 */
.L_x_18196:
[----:B------:R-:W-:Y:S05]  /*122f0*/  BSYNC B0 ;  /* 0x0000000000007941 */ /* 0x000fea0003800000 */
.L_x_18194:
        /* <DEDUP_REMOVED lines=16> */
.L_x_18200:
[----:B------:R-:W-:Y:S05]  /*12400*/  BSYNC B1 ;  /* 0x0000000000017941 */ /* 0x000fea0003800000 */
.L_x_18199:
        /* <DEDUP_REMOVED lines=43> */
.L_x_18198:
[----:B------:R-:W-:Y:S05]  /*126c0*/  BSYNC B0 ;  /* 0x0000000000007941 */ /* 0x000fea0003800000 */
.L_x_18197:
        /* <DEDUP_REMOVED lines=13> */
.L_x_18201:
        /* <DEDUP_REMOVED lines=12> */
.L_x_18204:
[----:B------:R-:W-:Y:S02]  /*12860*/  IMAD.MOV.U32 R15, RZ, RZ, R0 ;  /* 0x000000ffff0f7224 */ /* 0x000fe400078e0000 */
.L_x_18205:
[----:B------:R-:W-:Y:S05]  /*12870*/  BSYNC B0 ;  /* 0x0000000000007941 */ /* 0x000fea0003800000 */
.L_x_18203:
        /* <DEDUP_REMOVED lines=16> */
.L_x_18209:
[----:B------:R-:W-:Y:S05]  /*12980*/  BSYNC B1 ;  /* 0x0000000000017941 */ /* 0x000fea0003800000 */
.L_x_18208:
        /* <DEDUP_REMOVED lines=43> */
.L_x_18207:
[----:B------:R-:W-:Y:S05]  /*12c40*/  BSYNC B0 ;  /* 0x0000000000007941 */ /* 0x000fea0003800000 */
.L_x_18206:
[----:B------:R-:W0:Y:S01]  /*12c50*/  I2F.U32 R18, R15 ;  /* 0x0000000f00127306 */ /* 0x000e220000201000 */
[----:B------:R-:W-:Y:S01]  /*12c60*/  HADD2.F32 R72, -RZ, R52.H1_H1 ;  /* 0x30000034ff487230 */ /* 0x000fe20000004100 */
        /* <DEDUP_REMOVED lines=8> */
.L_x_18202:
        /* <DEDUP_REMOVED lines=12> */
.L_x_18211:
[----:B------:R-:W-:Y:S02]  /*12db0*/  IMAD.MOV.U32 R72, RZ, RZ, R0 ;  /* 0x000000ffff487224 */ /* 0x000fe400078e0000 */
.L_x_18212:
[----:B------:R-:W-:Y:S05]  /*12dc0*/  BSYNC B0 ;  /* 0x0000000000007941 */ /* 0x000fea0003800000 */
.L_x_18210:
        /* <DEDUP_REMOVED lines=16> */
.L_x_18216:
[----:B------:R-:W-:Y:S05]  /*12ed0*/  BSYNC B1 ;  /* 0x0000000000017941 */ /* 0x000fea0003800000 */
.L_x_18215:
        /* <DEDUP_REMOVED lines=43> */
.L_x_18214:
[----:B------:R-:W-:Y:S05]  /*13190*/  BSYNC B0 ;  /* 0x0000000000007941 */ /* 0x000fea0003800000 */
.L_x_18213:
[----:B------:R-:W0:Y:S02]  /*131a0*/  I2F.U32 R18, R72 ;  /* 0x0000004800127306 */ /* 0x000e240000201000 */
[----:B0-----:R-:W-:-:S05]  /*131b0*/  FFMA.FTZ R18, R18, R85, 1.1641532182693481445e-10 ;  /* 0x2f00000012127423 */ /* 0x001fca0000010055 */
[----:B------:R-:W-:Y:S01]  /*131c0*/  FSETP.GTU.FTZ.AND P2, PT, R18, c[0x0][0x1e4], PT ;  /* 0x0000790012007a0b */ /* 0x000fe20003f5c000 */
[----:B------:R-:W-:-:S03]  /*131d0*/  HADD2.F32 R18, -RZ, R73.H0_H0 ;  /* 0x20000049ff127230 */ /* 0x000fc60000004100 */
[----:B------:R-:W-:Y:S02]  /*131e0*/  P2R R88, PR, RZ, 0x4 ;  /* 0x00000004ff587803 */ /* 0x000fe40000000000 */
[----:B------:R-:W-:-:S05]  /*131f0*/  FMUL.FTZ R18, R18, c[0x0][0x1e8] ;  /* 0x00007a0012127a20 */ /* 0x000fca0000410000 */
[----:B------:R-:W-:Y:S01]  /*13200*/  FSEL R18, R18, RZ, !P2 ;  /* 0x000000ff12127208 */ /* 0x000fe20005000000 */
[----:B------:R-:W-:Y:S05]  /*13210*/  @P1 BRA `(.L_x_18217) ;  /* 0x0000005000001947 */ /* 0x000fea0003800000 */
[----:B------:R-:W-:Y:S01]  /*13220*/  IMAD.MOV.U32 R72, RZ, RZ, R90 ;  /* 0x000000ffff487224 */ /* 0x000fe200078e005a */
[----:B------:R-:W-:Y:S05]  /*13230*/  @!P0 BRA `(.L_x_18218) ;  /* 0x0000057000008947 */ /* 0x000fea0003800000 */
[----:B------:R-:W-:Y:S01]  /*13240*/  MOV R72, R90 ;  /* 0x0000005a00487202 */ /* 0x000fe20000000f00 */
[----:B------:R-:W-:Y:S01]  /*13250*/  FADD.FTZ R18, R50, R18 ;  /* 0x0000001232127221 */ /* 0x000fe20000010000 */
[----:B------:R-:W-:Y:S05]  /*13260*/  BRA `(.L_x_18218) ;  /* 0x0000054000007947 */ /* 0x000fea0003800000 */
.L_x_18217:
        /* <DEDUP_REMOVED lines=12> */
.L_x_18220:
[----:B------:R-:W-:Y:S02]  /*13330*/  IMAD.MOV.U32 R19, RZ, RZ, R0 ;  /* 0x000000ffff137224 */ /* 0x000fe400078e0000 */
.L_x_18221:
[----:B------:R-:W-:Y:S05]  /*13340*/  BSYNC B0 ;  /* 0x0000000000007941 */ /* 0x000fea0003800000 */
.L_x_18219:
        /* <DEDUP_REMOVED lines=16> */
.L_x_18225:
[----:B------:R-:W-:Y:S05]  /*13450*/  BSYNC B1 ;  /* 0x0000000000017941 */ /* 0x000fea0003800000 */
.L_x_18224:
        /* <DEDUP_REMOVED lines=43> */
.L_x_18223:
[----:B------:R-:W-:Y:S05]  /*13710*/  BSYNC B0 ;  /* 0x0000000000007941 */ /* 0x000fea0003800000 */
.L_x_18222:
[----:B------:R-:W0:Y:S02]  /*13720*/  I2F.U32 R76, R19 ;  /* 0x00000013004c7306 */ /* 0x000e240000201000 */
[----:B0-----:R-:W-:-:S05]  /*13730*/  FFMA.FTZ R76, R76, R85, 1.1641532182693481445e-10 ;  /* 0x2f0000004c4c7423 */ /* 0x001fca0000010055 */
[----:B------:R-:W-:Y:S01]  /*13740*/  FSETP.GTU.FTZ.AND P2, PT, R76, c[0x0][0x1e4], PT ;  /* 0x000079004c007a0b */ /* 0x000fe20003f5c000 */
[----:B------:R-:W-:-:S05]  /*13750*/  HADD2.F32 R76, -RZ, R53.H0_H0 ;  /* 0x20000035ff4c7230 */ /* 0x000fca0000004100 */
[----:B------:R-:W-:-:S05]  /*13760*/  FMUL.FTZ R76, R76, c[0x0][0x1e8] ;  /* 0x00007a004c4c7a20 */ /* 0x000fca0000410000 */
[----:B------:R-:W-:Y:S02]  /*13770*/  FSEL R91, R76, RZ, !P2 ;  /* 0x000000ff4c5b7208 */ /* 0x000fe40005000000 */
[----:B------:R-:W-:-:S03]  /*13780*/  SEL R76, RZ, 0x1, P2 ;  /* 0x00000001ff4c7807 */ /* 0x000fc60001000000 */
[----:B------:R-:W-:-:S04]  /*13790*/  FADD.FTZ R18, R18, R91 ;  /* 0x0000005b12127221 */ /* 0x000fc80000010000 */
[----:B------:R-:W-:Y:S02]  /*137a0*/  @P0 FADD.FTZ R18, R50, R18 ;  /* 0x0000001232120221 */ /* 0x000fe40000010000 */
.L_x_18218:
        /* <DEDUP_REMOVED lines=12> */
.L_x_18227:
[----:B------:R-:W-:Y:S02]  /*13870*/  IMAD.MOV.U32 R19, RZ, RZ, R0 ;  /* 0x000000ffff137224 */ /* 0x000fe400078e0000 */
.L_x_18228:
[----:B------:R-:W-:Y:S05]  /*13880*/  BSYNC B0 ;  /* 0x0000000000007941 */ /* 0x000fea0003800000 */
.L_x_18226:
        /* <DEDUP_REMOVED lines=16> */
.L_x_18232:
[----:B------:R-:W-:Y:S05]  /*13990*/  BSYNC B1 ;  /* 0x0000000000017941 */ /* 0x000fea0003800000 */
.L_x_18231:
        /* <DEDUP_REMOVED lines=43> */
.L_x_18230:
[----:B------:R-:W-:Y:S05]  /*13c50*/  BSYNC B0 ;  /* 0x0000000000007941 */ /* 0x000fea0003800000 */
.L_x_18229:
        /* <DEDUP_REMOVED lines=13> */
.L_x_18233:
        /* <DEDUP_REMOVED lines=12> */
.L_x_18236:
[----:B------:R-:W-:Y:S02]  /*13df0*/  IMAD.MOV.U32 R77, RZ, RZ, R0 ;  /* 0x000000ffff4d7224 */ /* 0x000fe400078e0000 */
.L_x_18237:
[----:B------:R-:W-:Y:S05]  /*13e00*/  BSYNC B0 ;  /* 0x0000000000007941 */ /* 0x000fea0003800000 */
.L_x_18235:
        /* <DEDUP_REMOVED lines=16> */
.L_x_18241:
[----:B------:R-:W-:Y:S05]  /*13f10*/  BSYNC B1 ;  /* 0x0000000000017941 */ /* 0x000fea0003800000 */
.L_x_18240:
        /* <DEDUP_REMOVED lines=43> */
.L_x_18239:
[----:B------:R-:W-:Y:S05]  /*141d0*/  BSYNC B0 ;  /* 0x0000000000007941 */ /* 0x000fea0003800000 */
.L_x_18238:
        /* <DEDUP_REMOVED lines=10> */
.L_x_18234:
        /* <DEDUP_REMOVED lines=12> */
.L_x_18243:
[----:B------:R-:W-:Y:S02]  /*14340*/  IMAD.MOV.U32 R91, RZ, RZ, R0 ;  /* 0x000000ffff5b7224 */ /* 0x000fe400078e0000 */
.L_x_18244:
[----:B------:R-:W-:Y:S05]  /*14350*/  BSYNC B0 ;  /* 0x0000000000007941 */ /* 0x000fea0003800000 */
.L_x_18242:
        /* <DEDUP_REMOVED lines=16> */
.L_x_18248:
[----:B------:R-:W-:Y:S05]  /*14460*/  BSYNC B1 ;  /* 0x0000000000017941 */ /* 0x000fea0003800000 */
.L_x_18247:
        /* <DEDUP_REMOVED lines=43> */
.L_x_18246:
[----:B------:R-:W-:Y:S05]  /*14720*/  BSYNC B0 ;  /* 0x0000000000007941 */ /* 0x000fea0003800000 */
.L_x_18245:
        /* <DEDUP_REMOVED lines=12> */
.L_x_18249:
        /* <DEDUP_REMOVED lines=12> */
.L_x_18252:
[----:B------:R-:W-:Y:S02]  /*148b0*/  IMAD.MOV.U32 R73, RZ, RZ, R0 ;  /* 0x000000ffff497224 */ /* 0x000fe400078e0000 */
.L_x_18253:
[----:B------:R-:W-:Y:S05]  /*148c0*/  BSYNC B0 ;  /* 0x0000000000007941 */ /* 0x000fea0003800000 */
.L_x_18251:
        /* <DEDUP_REMOVED lines=16> */
.L_x_18257:
[----:B------:R-:W-:Y:S05]  /*149d0*/  BSYNC B1 ;  /* 0x0000000000017941 */ /* 0x000fea0003800000 */
.L_x_18256:
        /* <DEDUP_REMOVED lines=43> */
.L_x_18255:
[----:B------:R-:W-:Y:S05]  /*14c90*/  BSYNC B0 ;  /* 0x0000000000007941 */ /* 0x000fea0003800000 */
.L_x_18254:
        /* <DEDUP_REMOVED lines=9> */
.L_x_18250:
        /* <DEDUP_REMOVED lines=12> */
.L_x_18259:
[----:B------:R-:W-:Y:S02]  /*14df0*/  IMAD.MOV.U32 R73, RZ, RZ, R0 ;  /* 0x000000ffff497224 */ /* 0x000fe400078e0000 */
.L_x_18260:
[----:B------:R-:W-:Y:S05]  /*14e00*/  BSYNC B0 ;  /* 0x0000000000007941 */ /* 0x000fea0003800000 */
.L_x_18258:
        /* <DEDUP_REMOVED lines=16> */
.L_x_18264:
[----:B------:R-:W-:Y:S05]  /*14f10*/  BSYNC B1 ;  /* 0x0000000000017941 */ /* 0x000fea0003800000 */
.L_x_18263:
        /* <DEDUP_REMOVED lines=43> */
.L_x_18262:
[----:B------:R-:W-:Y:S05]  /*151d0*/  BSYNC B0 ;  /* 0x0000000000007941 */ /* 0x000fea0003800000 */
.L_x_18261:
        /* <DEDUP_REMOVED lines=12> */
.L_x_18265:
        /* <DEDUP_REMOVED lines=12> */
.L_x_18268:
[----:B------:R-:W-:Y:S02]  /*15360*/  IMAD.MOV.U32 R74, RZ, RZ, R0 ;  /* 0x000000ffff4a7224 */ /* 0x000fe400078e0000 */
.L_x_18269:
[----:B------:R-:W-:Y:S05]  /*15370*/  BSYNC B0 ;  /* 0x0000000000007941 */ /* 0x000fea0003800000 */
.L_x_18267:
        /* <DEDUP_REMOVED lines=16> */
.L_x_18273:
[----:B------:R-:W-:Y:S05]  /*15480*/  BSYNC B1 ;  /* 0x0000000000017941 */ /* 0x000fea0003800000 */
.L_x_18272:
        /* <DEDUP_REMOVED lines=43> */
.L_x_18271:
[----:B------:R-:W-:Y:S05]  /*15740*/  BSYNC B0 ;  /* 0x0000000000007941 */ /* 0x000fea0003800000 */
.L_x_18270:
        /* <DEDUP_REMOVED lines=9> */
.L_x_18266:
        /* <DEDUP_REMOVED lines=12> */
.L_x_18275:
[----:B------:R-:W-:Y:S02]  /*158a0*/  IMAD.MOV.U32 R74, RZ, RZ, R0 ;  /* 0x000000ffff4a7224 */ /* 0x000fe400078e0000 */
.L_x_18276:
[----:B------:R-:W-:Y:S05]  /*158b0*/  BSYNC B0 ;  /* 0x0000000000007941 */ /* 0x000fea0003800000 */
.L_x_18274:
        /* <DEDUP_REMOVED lines=16> */
.L_x_18280:
[----:B------:R-:W-:Y:S05]  /*159c0*/  BSYNC B1 ;  /* 0x0000000000017941 */ /* 0x000fea0003800000 */
.L_x_18279:
        /* <DEDUP_REMOVED lines=43> */
.L_x_18278:
[----:B------:R-:W-:Y:S05]  /*15c80*/  BSYNC B0 ;  /* 0x0000000000007941 */ /* 0x000fea0003800000 */
.L_x_18277:
        /* <DEDUP_REMOVED lines=12> */
.L_x_18281:
        /* <DEDUP_REMOVED lines=12> */
.L_x_18284:
[----:B------:R-:W-:Y:S02]  /*15e10*/  IMAD.MOV.U32 R80, RZ, RZ, R0 ;  /* 0x000000ffff507224 */ /* 0x000fe400078e0000 */
.L_x_18285:
[----:B------:R-:W-:Y:S05]  /*15e20*/  BSYNC B0 ;  /* 0x0000000000007941 */ /* 0x000fea0003800000 */
.L_x_18283:
        /* <DEDUP_REMOVED lines=16> */
.L_x_18289:
[----:B------:R-:W-:Y:S05]  /*15f30*/  BSYNC B1 ;  /* 0x0000000000017941 */ /* 0x000fea0003800000 */
.L_x_18288:
        /* <DEDUP_REMOVED lines=43> */
.L_x_18287:
[----:B------:R-:W-:Y:S05]  /*161f0*/  BSYNC B0 ;  /* 0x0000000000007941 */ /* 0x000fea0003800000 */
.L_x_18286:
        /* <DEDUP_REMOVED lines=10> */
.L_x_18282:
        /* <DEDUP_REMOVED lines=12> */
.L_x_18291:
[----:B------:R-:W-:Y:S02]  /*16360*/  IMAD.MOV.U32 R91, RZ, RZ, R0 ;  /* 0x000000ffff5b7224 */ /* 0x000fe400078e0000 */
.L_x_18292:
[----:B------:R-:W-:Y:S05]  /*16370*/  BSYNC B0 ;  /* 0x0000000000007941 */ /* 0x000fea0003800000 */
.L_x_18290:
        /* <DEDUP_REMOVED lines=16> */
.L_x_18296:
[----:B------:R-:W-:Y:S05]  /*16480*/  BSYNC B1 ;  /* 0x0000000000017941 */ /* 0x000fea0003800000 */
.L_x_18295:
        /* <DEDUP_REMOVED lines=43> */
.L_x_18294:
[----:B------:R-:W-:Y:S05]  /*16740*/  BSYNC B0 ;  /* 0x0000000000007941 */ /* 0x000fea0003800000 */
.L_x_18293:
        /* <DEDUP_REMOVED lines=12> */
.L_x_18297:
        /* <DEDUP_REMOVED lines=12> */
.L_x_18300:
[----:B------:R-:W-:Y:S02]  /*168d0*/  IMAD.MOV.U32 R81, RZ, RZ, R0 ;  /* 0x000000ffff517224 */ /* 0x000fe400078e0000 */
.L_x_18301:
[----:B------:R-:W-:Y:S05]  /*168e0*/  BSYNC B0 ;  /* 0x0000000000007941 */ /* 0x000fea0003800000 */
.L_x_18299:
        /* <DEDUP_REMOVED lines=16> */
.L_x_18305:
[----:B------:R-:W-:Y:S05]  /*169f0*/  BSYNC B1 ;  /* 0x0000000000017941 */ /* 0x000fea0003800000 */
.L_x_18304:
        /* <DEDUP_REMOVED lines=43> */
.L_x_18303:
[----:B------:R-:W-:Y:S05]  /*16cb0*/  BSYNC B0 ;  /* 0x0000000000007941 */ /* 0x000fea0003800000 */
.L_x_18302:
[----:B------:R-:W0:Y:S02]  /*16cc0*/  I2F.U32 R94, R81 ;  /* 0x00000051005e7306 */ /* 0x000e240000201000 */
[----:B0-----:R-:W-:Y:S01]  /*16cd0*/  FFMA.FTZ R94, R94, R85, 1.1641532182693481445e-10 ;  /* 0x2f0000005e5e7423 */ /* 0x001fe20000010055 */
[----:B------:R-:W-:-:S04]  /*16ce0*/  HADD2.F32 R85, -RZ, R55.H1_H1 ;  /* 0x30000037ff557230 */ /* 0x000fc80000004100 */
[----:B------:R-:W-:Y:S01]  /*16cf0*/  FSETP.GTU.FTZ.AND P1, PT, R94, c[0x0][0x1e4], PT ;  /* 0x000079005e007a0b */ /* 0x000fe20003f3c000 */
[----:B------:R-:W-:-:S05]  /*16d00*/  FMUL.FTZ R85, R85, c[0x0][0x1e8] ;  /* 0x00007a0055557a20 */ /* 0x000fca0000410000 */
[----:B------:R-:W-:Y:S02]  /*16d10*/  FSEL R94, R85, RZ, !P1 ;  /* 0x000000ff555e7208 */ /* 0x000fe40004800000 */
[----:B------:R-:W-:-:S03]  /*16d20*/  SEL R85, RZ, 0x1, P1 ;  /* 0x00000001ff557807 */ /* 0x000fc60000800000 */
[----:B------:R-:W-:Y:S01]  /*16d30*/  FADD.FTZ R75, R75, R94 ;  /* 0x0000005e4b4b7221 */ /* 0x000fe20000010000 */
[----:B------:R-:W-:-:S03]  /*16d40*/  PRMT R81, R85, 0x7610, R81 ;  /* 0x0000761055517816 */ /* 0x000fc60000000051 */
[----:B------:R-:W-:Y:S02]  /*16d50*/  @P0 FADD.FTZ R75, R47, R75 ;  /* 0x0000004b2f4b0221 */ /* 0x000fe40000010000 */
.L_x_18298:
[----:B------:R-:W-:Y:S01]  /*16d60*/  HFMA2.MMA R93, -RZ, RZ, 0, 1.9073486328125e-06 ;  /* 0x00000020ff5d7435 */ /* 0x000fe200000001ff */
[----:B------:R-:W-:Y:S02]  /*16d70*/  ISETP.NE.AND P6, PT, R89, RZ, PT ;  /* 0x000000ff5900720c */ /* 0x000fe40003fc5270 */
        /* <DEDUP_REMOVED lines=26> */
[----:B------:R-:W-:Y:S01]  /*16f20*/  IMAD.U32 R85, R80, 0x10000, RZ ;  /* 0x0001000050557824 */ /* 0x000fe200078e00ff */
[----:B0-----:R-:W-:Y:S02]  /*16f30*/  LOP3.LUT R88, R76, 0xff, RZ, 0xc0, !PT ;  /* 0x000000ff4c587812 */ /* 0x001fe400078ec0ff */
        /* <DEDUP_REMOVED lines=17> */
.L_x_18306:
        /* <DEDUP_REMOVED lines=40> */
.L_x_18311:
        /* <DEDUP_REMOVED lines=84> */
.L_x_18312:
        /* <DEDUP_REMOVED lines=14> */
[----:B------:R-:W-:Y:S01]  /*178f0*/  I2F R93, R90 ;  /* 0x0000005a005d7306 */ /* 0x000fe20000201400 */
[----:B------:R-:W1:Y:S01]  /*17900*/  SHFL.DOWN PT, R95, R90, 0x2, 0x1f ;  /* 0x08401f005a5f7f89 */ /* 0x000e6200000e0000 */
[----:B0-----:R-:W-:-:S06]  /*17910*/  CS2R R86, SRZ ;  /* 0x0000000000567805 */ /* 0x001fcc000001ff00 */
[----:B------:R-:W0:Y:S01]  /*17920*/  @!P1 LDS.64 R86, [R94.X8] ;  /* 0x000000005e569984 */ /* 0x000e220000008a00 */
[----:B------:R-:W-:Y:S01]  /*17930*/  ISETP.NE.AND P1, PT, RZ, UR8, PT ;  /* 0x00000008ff007c0c */ /* 0x000fe2000bf25270 */
[----:B-1----:R-:W1:Y:S01]  /*17940*/  I2F R85, R95 ;  /* 0x0000005f00557306 */ /* 0x002e620000201400 */
[----:B------:R-:W-:-:S05]  /*17950*/  IMAD.IADD R88, R95, 0x1, R90 ;  /* 0x000000015f587824 */ /* 0x000fca00078e025a */
[----:B------:R-:W-:Y:S04]  /*17960*/  SHFL.DOWN PT, R97, R88, 0x1, 0x1f ;  /* 0x08201f0058617f89 */ /* 0x000fe800000e0000 */
[----:B0-----:R-:W0:Y:S02]  /*17970*/  SHFL.DOWN PT, R96, R86, 0x2, 0x1f ;  /* 0x08401f0056607f89 */ /* 0x001e2400000e0000 */
[C---:B0-----:R-:W-:Y:S02]  /*17980*/  FADD.FTZ R89, -R96.reuse, R86 ;  /* 0x0000005660597221 */ /* 0x041fe40000010100 */
[----:B-1----:R-:W-:Y:S02]  /*17990*/  FMUL.FTZ R96, R96, R85 ;  /* 0x0000005560607220 */ /* 0x002fe40000410000 */
        /* <DEDUP_REMOVED lines=19> */
[--C-:B------:R-:W-:Y:S01]  /*17ad0*/  HADD2.F32 R93, -RZ, R58.reuse.H0_H0 ;  /* 0x2000003aff5d7230 */ /* 0x100fe20000004100 */
[----:B------:R-:W-:Y:S01]  /*17ae0*/  FMUL.FTZ R95, R95, R95 ;  /* 0x0000005f5f5f7220 */ /* 0x000fe20000410000 */
[----:B-1----:R-:W-:-:S03]  /*17af0*/  HADD2.F32 R94, -RZ, R58.H1_H1 ;  /* 0x3000003aff5e7230 */ /* 0x002fc60000004100 */
[----:B------:R-:W-:Y:S01]  /*17b00*/  FMUL.FTZ R86, R86, R95 ;  /* 0x0000005f56567220 */ /* 0x000fe20000410000 */
[----:B------:R-:W-:-:S03]  /*17b10*/  HADD2.F32 R95, -RZ, R57.H0_H0 ;  /* 0x20000039ff5f7230 */ /* 0x000fc60000004100 */
[----:B------:R-:W-:Y:S02]  /*17b20*/  FMUL.FTZ R86, R86, R89 ;  /* 0x0000005956567220 */ /* 0x000fe40000410000 */
[----:B0-----:R-:W-:Y:S02]  /*17b30*/  FADD.FTZ R89, R85, R90 ;  /* 0x0000005a55597221 */ /* 0x001fe40000010000 */
[C---:B--2---:R-:W-:Y:S02]  /*17b40*/  FMUL.FTZ R90, R88.reuse, R87 ;  /* 0x00000057585a7220 */ /* 0x044fe40000410000 */
[----:B------:R-:W-:Y:S02]  /*17b50*/  FFMA.FTZ R88, R88, R86, R89 ;  /* 0x0000005658587223 */ /* 0x000fe40000010059 */
[----:B------:R-:W-:Y:S01]  /*17b60*/  IMAD.MOV.U32 R85, RZ, RZ, c[0x0][0x1e0] ;  /* 0x00007800ff557624 */ /* 0x000fe200078e00ff */
[----:B------:R0:W1:Y:S04]  /*17b70*/  SHFL.IDX PT, R89, R90, RZ, 0x1f ;  /* 0x00001fff5a597589 */ /* 0x00006800000e0000 */
[----:B------:R-:W2:Y:S01]  /*17b80*/  SHFL.IDX PT, R88, R88, RZ, 0x1f ;  /* 0x00001fff58587589 */ /* 0x000ea200000e0000 */
[----:B0-----:R-:W-:Y:S01]  /*17b90*/  HADD2.F32 R90, -RZ, R60.H1_H1 ;  /* 0x3000003cff5a7230 */ /* 0x001fe20000004100 */
[----:B-1----:R-:W-:-:S02]  /*17ba0*/  FMUL.FTZ R86, R89, R89 ;  /* 0x0000005959567220 */ /* 0x002fc40000410000 */
[----:B--2---:R-:W-:-:S03]  /*17bb0*/  FFMA.FTZ R85, R88, R85, c[0x0][0x228] ;  /* 0x00008a0058557623 */ /* 0x004fc60000010055 */
[----:B------:R-:W-:Y:S02]  /*17bc0*/  FSEL R86, R86, RZ, P1 ;  /* 0x000000ff56567208 */ /* 0x000fe40000800000 */
[----:B------:R-:W-:-:S03]  /*17bd0*/  @!P0 MOV R88, 0x4 ;  /* 0x0000000400588802 */ /* 0x000fc60000000f00 */
[----:B------:R-:W-:Y:S02]  /*17be0*/  FADD.FTZ R85, R85, R86 ;  /* 0x0000005655557221 */ /* 0x000fe40000010000 */
[----:B------:R-:W-:-:S04]  /*17bf0*/  @!P0 IMAD.MOV.U32 R86, RZ, RZ, 0x4 ;  /* 0x00000004ff568424 */ /* 0x000fc800078e00ff */
[----:B------:R-:W0:Y:S01]  /*17c00*/  MUFU.RSQ R85, R85 ;  /* 0x0000005500557308 */ /* 0x000e220000001400 */
[----:B------:R-:W-:-:S05]  /*17c10*/  @!P0 IMAD.WIDE R86, R3, R86, c[0x0][0x1a0] ;  /* 0x0000680003568625 */ /* 0x000fca00078e0256 */
[----:B------:R1:W-:Y:S02]  /*17c20*/  @!P0 STG.E [R86.64], R89 ;  /* 0x0000005956008986 */ /* 0x0003e4000c101906 */
[C---:B-1----:R-:W-:Y:S01]  /*17c30*/  @!P0 IMAD.WIDE R86, R3.reuse, R88, c[0x0][0x1a8] ;  /* 0x00006a0003568625 */ /* 0x042fe200078e0258 */
[----:B------:R-:W-:Y:S01]  /*17c40*/  HADD2.F32 R88, -RZ, R63.H1_H1 ;  /* 0x3000003fff587230 */ /* 0x000fe20000004100 */
[----:B------:R-:W-:-:S03]  /*17c50*/  IADD3 R3, R3, c[0x0][0x160], RZ ;  /* 0x0000580003037a10 */ /* 0x000fc60007ffe0ff */
        /* <DEDUP_REMOVED lines=35> */
[--C-:B------:R-:W-:Y:S01]  /*17e90*/  HADD2.F32 R86, -RZ, R71.reuse.H1_H1 ;  /* 0x30000047ff567230 */ /* 0x100fe20000004100 */
[C---:B------:R-:W-:Y:S01]  /*17ea0*/  FMUL.FTZ R38, R85.reuse, R39 ;  /* 0x0000002755267220 */ /* 0x040fe20000410000 */
[----:B------:R-:W-:Y:S01]  /*17eb0*/  HADD2.F32 R39, -RZ, R71.H0_H0 ;  /* 0x20000047ff277230 */ /* 0x000fe20000004100 */
[----:B------:R-:W-:Y:S02]  /*17ec0*/  FMUL.FTZ R36, R85, R36 ;  /* 0x0000002455247220 */ /* 0x000fe40000410000 */
[----:B------:R-:W-:-:S02]  /*17ed0*/  FFMA.FTZ R38, R38, R86, R117 ;  /* 0x0000005626267223 */ /* 0x000fc40000010075 */
[----:B------:R-:W-:Y:S02]  /*17ee0*/  FFMA.FTZ R39, R87, R39, R118 ;  /* 0x0000002757277223 */ /* 0x000fe40000010076 */
[C---:B------:R-:W-:Y:S02]  /*17ef0*/  FMUL.FTZ R86, R85.reuse, R19 ;  /* 0x0000001355567220 */ /* 0x040fe40000410000 */
[C---:B------:R-:W-:Y:S01]  /*17f00*/  FMUL.FTZ R37, R85.reuse, R37 ;  /* 0x0000002555257220 */ /* 0x040fe20000410000 */
[----:B------:R-:W-:Y:S01]  /*17f10*/  F2FP.PACK_AB R19, R38, R39 ;  /* 0x000000272613723e */ /* 0x000fe200000000ff */
[--C-:B------:R-:W-:Y:S01]  /*17f20*/  HADD2.F32 R39, -RZ, R70.reuse.H0_H0 ;  /* 0x20000046ff277230 */ /* 0x100fe20000004100 */
        /* <DEDUP_REMOVED lines=8> */
[----:B------:R-:W-:Y:S01]  /*17fb0*/  FFMA.FTZ R42, R42, R39, R122 ;  /* 0x000000272a2a7223 */ /* 0x000fe2000001007a */
[--C-:B------:R-:W-:Y:S01]  /*17fc0*/  HADD2.F32 R39, -RZ, R68.reuse.H0_H0 ;  /* 0x20000044ff277230 */ /* 0x100fe20000004100 */
[----:B------:R-:W-:Y:S01]  /*17fd0*/  FFMA.FTZ R43, R43, R38, R121 ;  /* 0x000000262b2b7223 */ /* 0x000fe20000010079 */
[----:B------:R-:W-:Y:S01]  /*17fe0*/  HADD2.F32 R38, -RZ, R68.H1_H1 ;  /* 0x30000044ff267230 */ /* 0x000fe20000004100 */
[C---:B------:R-:W-:Y:S02]  /*17ff0*/  FMUL.FTZ R41, R85.reuse, R41 ;  /* 0x0000002955297220 */ /* 0x040fe40000410000 */
[----:B------:R-:W-:Y:S01]  /*18000*/  FFMA.FTZ R40, R40, R39, R124 ;  /* 0x0000002728287223 */ /* 0x000fe2000001007c */
[--C-:B------:R-:W-:Y:S01]  /*18010*/  HADD2.F32 R39, -RZ, R67.reuse.H0_H0 ;  /* 0x20000043ff277230 */ /* 0x100fe20000004100 */
[----:B------:R-:W-:Y:S02]  /*18020*/  FMUL.FTZ R30, R85, R30 ;  /* 0x0000001e551e7220 */ /* 0x000fe40000410000 */
[----:B------:R-:W-:Y:S01]  /*18030*/  FFMA.FTZ R41, R41, R38, R123 ;  /* 0x0000002629297223 */ /* 0x000fe2000001007b */
[----:B------:R-:W-:Y:S01]  /*18040*/  HADD2.F32 R38, -RZ, R67.H1_H1 ;  /* 0x30000043ff267230 */ /* 0x000fe20000004100 */
[----:B------:R-:W-:Y:S01]  /*18050*/  FFMA.FTZ R30, R30, R39, R110 ;  /* 0x000000271e1e7223 */ /* 0x000fe2000001006e */
[----:B------:R-:W-:Y:S01]  /*18060*/  HADD2.F32 R39, -RZ, R66.H0_H0 ;  /* 0x20000042ff277230 */ /* 0x000fe20000004100 */
[----:B------:R-:W-:-:S02]  /*18070*/  FMUL.FTZ R31, R85, R31 ;  /* 0x0000001f551f7220 */ /* 0x000fc40000410000 */
[----:B------:R-:W-:Y:S02]  /*18080*/  FMUL.FTZ R28, R85, R28 ;  /* 0x0000001c551c7220 */ /* 0x000fe40000410000 */
[----:B------:R-:W-:Y:S01]  /*18090*/  FFMA.FTZ R31, R31, R38, R109 ;  /* 0x000000261f1f7223 */ /* 0x000fe2000001006d */
[----:B------:R-:W-:Y:S01]  /*180a0*/  HADD2.F32 R38, -RZ, R66.H1_H1 ;  /* 0x30000042ff267230 */ /* 0x000fe20000004100 */
[----:B------:R-:W-:Y:S01]  /*180b0*/  FFMA.FTZ R28, R28, R39, R112 ;  /* 0x000000271c1c7223 */ /* 0x000fe20000010070 */
[--C-:B------:R-:W-:Y:S01]  /*180c0*/  HADD2.F32 R39, -RZ, R65.reuse.H0_H0 ;  /* 0x20000041ff277230 */ /* 0x100fe20000004100 */
[C---:B------:R-:W-:Y:S02]  /*180d0*/  FMUL.FTZ R29, R85.reuse, R29 ;  /* 0x0000001d551d7220 */ /* 0x040fe40000410000 */
        /* <DEDUP_REMOVED lines=10> */
[----:B------:R-:W-:Y:S01]  /*18180*/  HADD2.F32 R39, -RZ, R63.H0_H0 ;  /* 0x2000003fff277230 */ /* 0x000fe20000004100 */
[C---:B------:R-:W-:Y:S02]  /*18190*/  FMUL.FTZ R33, R85.reuse, R33 ;  /* 0x0000002155217220 */ /* 0x040fe40000410000 */
[----:B------:R-:W-:Y:S02]  /*181a0*/  FMUL.FTZ R22, R85, R22 ;  /* 0x0000001655167220 */ /* 0x000fe40000410000 */
[----:B------:R-:W-:-:S02]  /*181b0*/  FFMA.FTZ R33, R33, R38, R115 ;  /* 0x0000002621217223 */ /* 0x000fc40000010073 */
[----:B------:R-:W-:Y:S01]  /*181c0*/  FFMA.FTZ R38, R22, R39, R102 ;  /* 0x0000002716267223 */ /* 0x000fe20000010066 */
[----:B------:R-:W-:Y:S01]  /*181d0*/  HADD2.F32 R22, -RZ, R62.H1_H1 ;  /* 0x3000003eff167230 */ /* 0x000fe20000004100 */
[C---:B------:R-:W-:Y:S02]  /*181e0*/  FMUL.FTZ R21, R85.reuse, R21 ;  /* 0x0000001555157220 */ /* 0x040fe40000410000 */
[----:B------:R-:W-:Y:S02]  /*181f0*/  FMUL.FTZ R23, R85, R23 ;  /* 0x0000001755177220 */ /* 0x000fe40000410000 */
[----:B------:R-:W-:Y:S01]  /*18200*/  FFMA.FTZ R87, R21, R22, R103 ;  /* 0x0000001615577223 */ /* 0x000fe20000010067 */
[----:B------:R-:W-:Y:S01]  /*18210*/  HADD2.F32 R21, -RZ, R61.H0_H0 ;  /* 0x2000003dff157230 */ /* 0x000fe20000004100 */
[----:B------:R-:W-:Y:S01]  /*18220*/  FMUL.FTZ R26, R85, R26 ;  /* 0x0000001a551a7220 */ /* 0x000fe20000410000 */
[----:B------:R-:W-:Y:S01]  /*18230*/  F2FP.PACK_AB R22, R29, R28 ;  /* 0x0000001c1d16723e */ /* 0x000fe200000000ff */
[----:B------:R-:W-:Y:S01]  /*18240*/  FFMA.FTZ R39, R23, R88, R101 ;  /* 0x0000005817277223 */ /* 0x000fe20000010065 */
[----:B------:R-:W-:Y:S01]  /*18250*/  F2FP.PACK_AB R23, R31, R30 ;  /* 0x0000001e1f17723e */ /* 0x000fe200000000ff */
[----:B------:R-:W-:Y:S01]  /*18260*/  FFMA.FTZ R88, R26, R21, R106 ;  /* 0x000000151a587223 */ /* 0x000fe2000001006a */
[----:B------:R-:W-:Y:S01]  /*18270*/  HADD2.F32 R21, -RZ, R60.H0_H0 ;  /* 0x2000003cff157230 */ /* 0x000fe20000004100 */
[----:B------:R-:W-:-:S02]  /*18280*/  FMUL.FTZ R24, R85, R24 ;  /* 0x0000001855187220 */ /* 0x000fc40000410000 */
[C---:B------:R-:W-:Y:S02]  /*18290*/  FMUL.FTZ R75, R85.reuse, R75 ;  /* 0x0000004b554b7220 */ /* 0x040fe40000410000 */
[----:B------:R-:W-:Y:S01]  /*182a0*/  FFMA.FTZ R24, R24, R21, R108 ;  /* 0x0000001518187223 */ /* 0x000fe2000001006c */
[----:B------:R-:W-:Y:S01]  /*182b0*/  HADD2.F32 R21, -RZ, R59.H1_H1 ;  /* 0x3000003bff157230 */ /* 0x000fe20000004100 */
        /* <DEDUP_REMOVED lines=9> */
[----:B------:R-:W-:Y:S01]  /*18350*/  HADD2.F32 R85, -RZ, R62.H0_H0 ;  /* 0x2000003eff557230 */ /* 0x000fe20000004100 */
[----:B------:R-:W-:Y:S01]  /*18360*/  FFMA.FTZ R75, R75, R21, R8 ;  /* 0x000000154b4b7223 */ /* 0x000fe20000010008 */
[----:B------:R-:W-:Y:S01]  /*18370*/  HADD2.F32 R21, -RZ, R57.H1_H1 ;  /* 0x30000039ff157230 */ /* 0x000fe20000004100 */
[----:B------:R-:W-:Y:S01]  /*18380*/  FFMA.FTZ R95, R18, R95, R98 ;  /* 0x0000005f125f7223 */ /* 0x000fe20000010062 */
[--C-:B------:R-:W-:Y:S01]  /*18390*/  HADD2.F32 R18, -RZ, R56.reuse.H1_H1 ;  /* 0x30000038ff127230 */ /* 0x100fe20000004100 */
        /* <DEDUP_REMOVED lines=15> */
[C---:B------:R-:W-:Y:S01]  /*18490*/  LEA R34, P0, R83.reuse, c[0x0][0x208], 0x4 ;  /* 0x0000820053227a11 */ /* 0x040fe200078020ff */
[----:B------:R-:W-:Y:S01]  /*184a0*/  FFMA.FTZ R74, R74, R20, R7 ;  /* 0x000000144a4a7223 */ /* 0x000fe20000010007 */
[C---:B------:R-:W-:Y:S01]  /*184b0*/  IADD3 R36, R83.reuse, 0x80, RZ ;  /* 0x0000008053247810 */ /* 0x040fe20007ffe0ff */
[----:B------:R-:W-:Y:S01]  /*184c0*/  IMAD.MOV.U32 R39, RZ, RZ, 0x10 ;  /* 0x00000010ff277424 */ /* 0x000fe200078e00ff */
[----:B------:R-:W-:-:S02]  /*184d0*/  IADD3 R38, R83, 0x100, RZ ;  /* 0x0000010053267810 */ /* 0x000fc40007ffe0ff */
[----:B------:R-:W-:Y:S01]  /*184e0*/  F2FP.PACK_AB R20, R33, R32 ;  /* 0x000000202114723e */ /* 0x000fe200000000ff */
[-C--:B------:R-:W-:Y:S01]  /*184f0*/  IMAD.WIDE.U32 R36, R36, R39.reuse, c[0x0][0x208] ;  /* 0x0000820024247625 */ /* 0x080fe200078e0027 */
[----:B------:R-:W-:Y:S02]  /*18500*/  LEA R32, P1, R84, c[0x0][0x208], 0x4 ;  /* 0x0000820054207a11 */ /* 0x000fe400078220ff */
[----:B------:R-:W-:Y:S01]  /*18510*/  F2FP.PACK_AB R17, R43, R42 ;  /* 0x0000002a2b11723e */ /* 0x000fe200000000ff */
[----:B------:R-:W-:Y:S01]  /*18520*/  IMAD.WIDE.U32 R38, R38, R39, c[0x0][0x208] ;  /* 0x0000820026267625 */ /* 0x000fe200078e0027 */
[----:B------:R-:W-:Y:S02]  /*18530*/  F2FP.PACK_AB R16, R41, R40 ;  /* 0x000000282910723e */ /* 0x000fe400000000ff */
[----:B------:R-:W-:Y:S02]  /*18540*/  LEA.HI.X R35, R83, c[0x0][0x20c], RZ, 0x4, P0 ;  /* 0x0000830053237a11 */ /* 0x000fe400000f24ff */
[----:B------:R-:W-:-:S02]  /*18550*/  F2FP.PACK_AB R25, R89, R88 ;  /* 0x000000585919723e */ /* 0x000fc400000000ff */
[----:B------:R-:W-:Y:S01]  /*18560*/  F2FP.PACK_AB R24, R90, R24 ;  /* 0x000000185a18723e */ /* 0x000fe200000000ff */
[----:B------:R0:W-:Y:S01]  /*18570*/  STG.E.128 [R34.64], R16 ;  /* 0x0000001022007986 */ /* 0x0001e2000c101d06 */
[----:B------:R-:W-:Y:S02]  /*18580*/  F2FP.PACK_AB R31, R75, R74 ;  /* 0x0000004a4b1f723e */ /* 0x000fe400000000ff */
[----:B------:R-:W-:Y:S01]  /*18590*/  F2FP.PACK_AB R30, R94, R93 ;  /* 0x0000005d5e1e723e */ /* 0x000fe200000000ff */
[----:B------:R0:W-:Y:S01]  /*185a0*/  STG.E.128 [R36.64], R20 ;  /* 0x0000001424007986 */ /* 0x0001e2000c101d06 */
[----:B------:R-:W-:Y:S02]  /*185b0*/  F2FP.PACK_AB R29, R86, R95 ;  /* 0x0000005f561d723e */ /* 0x000fe400000000ff */
[----:B------:R-:W-:Y:S01]  /*185c0*/  F2FP.PACK_AB R28, R73, R72 ;  /* 0x00000048491c723e */ /* 0x000fe200000000ff */
[----:B------:R0:W-:Y:S01]  /*185d0*/  STG.E.128 [R38.64], R24 ;  /* 0x0000001826007986 */ /* 0x0001e2000c101d06 */
[----:B------:R-:W-:-:S02]  /*185e0*/  LEA.HI.X R33, R84, c[0x0][0x20c], RZ, 0x4, P1 ;  /* 0x0000830054217a11 */ /* 0x000fc400008f24ff */
[----:B------:R-:W-:Y:S02]  /*185f0*/  ISETP.GE.AND P0, PT, R3, c[0x0][0x164], PT ;  /* 0x0000590003007a0c */ /* 0x000fe40003f06270 */
[----:B------:R-:W-:Y:S01]  /*18600*/  LOP3.LUT P1, RZ, R13, 0xff, RZ, 0xc0, !PT ;  /* 0x000000ff0dff7812 */ /* 0x000fe2000782c0ff */
[----:B------:R0:W-:Y:S03]  /*18610*/  STG.E.128 [R32.64], R28 ;  /* 0x0000001c20007986 */ /* 0x0001e6000c101d06 */
[----:B------:R-:W-:-:S07]  /*18620*/  SEL R13, RZ, 0x1, P1 ;  /* 0x00000001ff0d7807 */ /* 0x000fce0000800000 */
[----:B0-----:R-:W-:Y:S01]  /*18630*/  @P0 CALL.REL.NOINC `(.L_x_18309) ;  /* 0x0000001000000944 */ /* 0x001fe20003c00000 */
[----:B------:R-:W-:Y:S05]  /*18640*/  BRA `(.L_x_18310) ;  /* 0xfffe830000007947 */ /* 0x000fea000383ffff */
.L_x_18309:
[----:B------:R-:W-:Y:S05]  /*18650*/  EXIT ;  /* 0x000000000000794d */ /* 0x000fea0003800000 */
.L_x_18307:
[----:B------:R-:W-:Y:S01]  /*18660*/  IMAD.MOV.U32 R90, RZ, RZ, R86 ;  /* 0x000000ffff5a7224 */ /* 0x000fe200078e0056 */
[----:B------:R-:W-:Y:S01]  /*18670*/  MOV R93, 0xffffffff ;  /* 0xffffffff005d7802 */ /* 0x000fe20000000f00 */
[----:B------:R-:W-:Y:S01]  /*18680*/  IMAD.MOV.U32 R87, RZ, RZ, 0x1 ;  /* 0x00000001ff577424 */ /* 0x000fe200078e00ff */
[----:B------:R-:W-:Y:S01]  /*18690*/  MOV R88, 0x186c0 ;  /* 0x000186c000587802 */ /* 0x000fe20000000f00 */
[----:B------:R-:W-:Y:S02]  /*186a0*/  IMAD.MOV.U32 R94, RZ, RZ, 0x1f ;  /* 0x0000001fff5e7424 */ /* 0x000fe400078e00ff */
[----:B------:R-:W-:Y:S05]  /*186b0*/  CALL.REL.NOINC `($__internal_55_$__cuda_sm70_shflsync_bfly_p) ;  /* 0x0000078000007944 */ /* 0x000fea0003c00000 */
[----:B01----:R-:W-:Y:S05]  /*186c0*/  BRA `(.L_x_18311) ;  /* 0xffffec0000007947 */ /* 0x003fea000383ffff */
.L_x_18308:
[----:B------:R-:W-:Y:S01]  /*186d0*/  IMAD.MOV.U32 R87, RZ, RZ, 0x2 ;  /* 0x00000002ff577424 */ /* 0x000fe200078e00ff */
[----:B------:R-:W-:Y:S01]  /*186e0*/  MOV R88, 0x18720 ;  /* 0x0001872000587802 */ /* 0x000fe20000000f00 */
[----:B------:R-:W-:Y:S02]  /*186f0*/  IMAD.MOV.U32 R94, RZ, RZ, 0x1f ;  /* 0x0000001fff5e7424 */ /* 0x000fe400078e00ff */
[----:B------:R-:W-:Y:S02]  /*18700*/  IMAD.MOV.U32 R93, RZ, RZ, -0x1 ;  /* 0xffffffffff5d7424 */ /* 0x000fe400078e00ff */
[----:B0-----:R-:W-:Y:S05]  /*18710*/  CALL.REL.NOINC `($__internal_55_$__cuda_sm70_shflsync_bfly_p) ;  /* 0x0000072000007944 */ /* 0x001fea0003c00000 */
[----:B0-----:R-:W-:Y:S01]  /*18720*/  HFMA2.MMA R94, -RZ, RZ, 0, 1.847743988037109375e-06 ;  /* 0x0000001fff5e7435 */ /* 0x001fe200000001ff */
[----:B-1----:R-:W-:Y:S01]  /*18730*/  FADD.FTZ R90, R90, R87 ;  /* 0x000000575a5a7221 */ /* 0x002fe20000010000 */
[----:B------:R-:W-:Y:S01]  /*18740*/  MOV R88, 0x18780 ;  /* 0x0001878000587802 */ /* 0x000fe20000000f00 */
[----:B------:R-:W-:-:S02]  /*18750*/  IMAD.MOV.U32 R87, RZ, RZ, 0x4 ;  /* 0x00000004ff577424 */ /* 0x000fc400078e00ff */
[----:B------:R-:W-:Y:S02]  /*18760*/  IMAD.MOV.U32 R93, RZ, RZ, -0x1 ;  /* 0xffffffffff5d7424 */ /* 0x000fe400078e00ff */
[----:B------:R-:W-:Y:S05]  /*18770*/  CALL.REL.NOINC `($__internal_55_$__cuda_sm70_shflsync_bfly_p) ;  /* 0x000006c000007944 */ /* 0x000fea0003c00000 */
[----:B01----:R-:W-:Y:S01]  /*18780*/  FADD.FTZ R90, R90, R87 ;  /* 0x000000575a5a7221 */ /* 0x003fe20000010000 */
[----:B------:R-:W-:Y:S01]  /*18790*/  MOV R88, 0x187e0 ;  /* 0x000187e000587802 */ /* 0x000fe20000000f00 */
[----:B------:R-:W-:Y:S02]  /*187a0*/  IMAD.MOV.U32 R87, RZ, RZ, 0x8 ;  /* 0x00000008ff577424 */ /* 0x000fe400078e00ff */
[----:B------:R-:W-:Y:S02]  /*187b0*/  IMAD.MOV.U32 R94, RZ, RZ, 0x1f ;  /* 0x0000001fff5e7424 */ /* 0x000fe400078e00ff */
[----:B------:R-:W-:Y:S02]  /*187c0*/  IMAD.MOV.U32 R93, RZ, RZ, -0x1 ;  /* 0xffffffffff5d7424 */ /* 0x000fe400078e00ff */
[----:B------:R-:W-:Y:S05]  /*187d0*/  CALL.REL.NOINC `($__internal_55_$__cuda_sm70_shflsync_bfly_p) ;  /* 0x0000066000007944 */ /* 0x000fea0003c00000 */
[----:B01----:R-:W-:Y:S01]  /*187e0*/  FADD.FTZ R90, R90, R87 ;  /* 0x000000575a5a7221 */ /* 0x003fe20000010000 */
[----:B------:R-:W-:Y:S01]  /*187f0*/  MOV R87, 0x10 ;  /* 0x0000001000577802 */ /* 0x000fe20000000f00 */
[----:B------:R-:W-:Y:S01]  /*18800*/  IMAD.MOV.U32 R94, RZ, RZ, 0x1f ;  /* 0x0000001fff5e7424 */ /* 0x000fe200078e00ff */
[----:B------:R-:W-:Y:S01]  /*18810*/  MOV R88, 0x18840 ;  /* 0x0001884000587802 */ /* 0x000fe20000000f00 */
[----:B------:R-:W-:-:S02]  /*18820*/  IMAD.MOV.U32 R93, RZ, RZ, -0x1 ;  /* 0xffffffffff5d7424 */ /* 0x000fc400078e00ff */
[----:B------:R-:W-:Y:S05]  /*18830*/  CALL.REL.NOINC `($__internal_55_$__cuda_sm70_shflsync_bfly_p) ;  /* 0x0000060000007944 */ /* 0x000fea0003c00000 */
[----:B-1----:R-:W-:Y:S01]  /*18840*/  FADD.FTZ R86, R90, R87 ;  /* 0x000000575a567221 */ /* 0x002fe20000010000 */
[----:B0-----:R-:W-:Y:S01]  /*18850*/  MOV R93, 0xffffffff ;  /* 0xffffffff005d7802 */ /* 0x001fe20000000f00 */
[----:B------:R-:W-:-:S02]  /*18860*/  IMAD.MOV.U32 R94, RZ, RZ, 0x1f ;  /* 0x0000001fff5e7424 */ /* 0x000fc400078e00ff */
        /* <DEDUP_REMOVED lines=67> */
[----:B------:R-:W-:Y:S05]  /*18ca0*/  CALL.REL.NOINC `($__internal_55_$__cuda_sm70_shflsync_bfly_p) ;  /* 0x0000019000007944 */ /* 0x000fea0003c00000 */
[----:B01----:R-:W-:Y:S01]  /*18cb0*/  FADD.FTZ R90, R90, R87 ;  /* 0x000000575a5a7221 */ /* 0x003fe20000010000 */
[----:B------:R-:W-:Y:S01]  /*18cc0*/  MOV R88, 0x18d10 ;  /* 0x00018d1000587802 */ /* 0x000fe20000000f00 */
[----:B------:R-:W-:Y:S02]  /*18cd0*/  IMAD.MOV.U32 R87, RZ, RZ, 0x2 ;  /* 0x00000002ff577424 */ /* 0x000fe400078e00ff */
[----:B------:R-:W-:Y:S02]  /*18ce0*/  IMAD.MOV.U32 R94, RZ, RZ, 0x1f ;  /* 0x0000001fff5e7424 */ /* 0x000fe400078e00ff */
[----:B------:R-:W-:Y:S02]  /*18cf0*/  IMAD.MOV.U32 R93, RZ, RZ, -0x1 ;  /* 0xffffffffff5d7424 */ /* 0x000fe400078e00ff */
[----:B------:R-:W-:Y:S05]  /*18d00*/  CALL.REL.NOINC `($__internal_55_$__cuda_sm70_shflsync_bfly_p) ;  /* 0x0000013000007944 */ /* 0x000fea0003c00000 */
        /* <DEDUP_REMOVED lines=18> */
[----:B01----:R-:W-:Y:S05]  /*18e30*/  BRA `(.L_x_18312) ;  /* 0xffffe9d000007947 */ /* 0x003fea000383ffff */
        .weak           $__internal_55_$__cuda_sm70_shflsync_bfly_p
        .type           $__internal_55_$__cuda_sm70_shflsync_bfly_p,@function
        .size           $__internal_55_$__cuda_sm70_shflsync_bfly_p,(.L_x_26515 - $__internal_55_$__cuda_sm70_shflsync_bfly_p)
$__internal_55_$__cuda_sm70_shflsync_bfly_p:
[----:B------:R-:W-:Y:S01]  /*18e40*/  IMAD.MOV.U32 R89, RZ, RZ, 0x0 ;  /* 0x00000000ff597424 */ /* 0x000fe200078e00ff */
[----:B------:R-:W-:Y:S04]  /*18e50*/  WARPSYNC R93 ;  /* 0x0000005d00007348 */ /* 0x000fe80003800000 */
[----:B------:R0:W1:Y:S01]  /*18e60*/  SHFL.BFLY PT, R87, R90, R87, R94 ;  /* 0x0c0000575a577389 */ /* 0x00006200000e005e */
[----:B------:R-:W-:Y:S05]  /*18e70*/  RET.REL.NODEC R88 `(_ZN10layer_norm31ln_parallel_residual_fwd_kernelINS_13Kernel_traitsI6__halfS2_fS2_fjLj4096ELj1ELj1ELj4ELj16ENS_18Kernel_traits_baseILj4096ES2_S2_fS2_fjLj128EEEEELb1ELb1ELb1EEEvNS_9FwdParamsE) ;  /* 0xfffe718058007950 */ /* 0x000fea0003c3ffff */
.L_x_18313:
        /* <DEDUP_REMOVED lines=16> */
.L_x_26515:


//--------------------- .text._ZN10layer_norm31ln_parallel_residual_fwd_kernelINS_13Kernel_traitsIf6__halffS2_fjLj4096ELj1ELj1ELj4ELj16ENS_18Kernel_traits_baseILj4096EfS2_fS2_fjLj128EEEEELb0ELb0ELb0EEEvNS_9FwdParamsE --------------------------
	.section	.text._ZN10layer_norm31ln_parallel_residual_fwd_kernelINS_13Kernel_traitsIf6__halffS2_fjLj4096ELj1ELj1ELj4ELj16ENS_18Kernel_traits_baseILj4096EfS2_fS2_fjLj128EEEEELb0ELb0ELb0EEEvNS_9FwdParamsE,"ax",@progbits
	.sectioninfo	@"SHI_REGISTERS=202"
	.align	128
        .global         _ZN10layer_norm31ln_parallel_residual_fwd_kernelINS_13Kernel_traitsIf6__halffS2_fjLj4096ELj1ELj1ELj4ELj16ENS_18Kernel_traits_baseILj4096EfS2_fS2_fjLj128EEEEELb0ELb0ELb0EEEvNS_9FwdParamsE
        .type           _ZN10layer_norm31ln_parallel_residual_fwd_kernelINS_13Kernel_traitsIf6__halffS2_fjLj4096ELj1ELj1ELj4ELj16ENS_18Kernel_traits_baseILj4096EfS2_fS2_fjLj128EEEEELb0ELb0ELb0EEEvNS_9FwdParamsE,@function
        .size           _ZN10layer_norm31ln_parallel_residual_fwd_kernelINS_13Kernel_traitsIf6__halffS2_fjLj4096ELj1ELj1ELj4ELj16ENS_18Kernel_traits_baseILj4096EfS2_fS2_fjLj128EEEEELb0ELb0ELb0EEEvNS_9FwdParamsE,(.L_x_26516 - _ZN10layer_norm31ln_parallel_residual_fwd_kernelINS_13Kernel_traitsIf6__halffS2_fjLj4096ELj1ELj1ELj4ELj16ENS_18Kernel_traits_baseILj4096EfS2_fS2_fjLj128EEEEELb0ELb0ELb0EEEvNS_9FwdParamsE)
        .other          _ZN10layer_norm31ln_parallel_residual_fwd_kernelINS_13Kernel_traitsIf6__halffS2_fjLj4096ELj1ELj1ELj4ELj16ENS_18Kernel_traits_baseILj4096EfS2_fS2_fjLj128EEEEELb0ELb0ELb0EEEvNS_9FwdParamsE,@"STO_CUDA_ENTRY STV_DEFAULT"
_ZN10layer_norm31ln_parallel_residual_fwd_kernelINS_13Kernel_traitsIf6__halffS2_fjLj4096ELj1ELj1ELj4ELj16ENS_18Kernel_traits_baseILj4096EfS2_fS2_fjLj128EEEEELb0ELb0ELb0EEEvNS_9FwdParamsE:
.text._ZN10layer_norm31ln_parallel_residual_fwd_kernelINS_13Kernel_traitsIf6__halffS2_fjLj4096ELj1ELj1ELj4ELj16ENS_18Kernel_traits_baseILj4096EfS2_fS2_fjLj128EEEEELb0ELb0ELb0EEEvNS_9FwdParamsE:
        /* <DEDUP_REMOVED lines=46> */
.L_x_18315:
[----:B------:R-:W-:Y:S05]  /*02e0*/  BSYNC B0 ;  /* 0x0000000000007941 */ /* 0x000fea0003800000 */
.L_x_18314:
        /* <DEDUP_REMOVED lines=33> */
.L_x_18317:
[----:B------:R-:W-:Y:S05]  /*0500*/  BSYNC B0 ;  /* 0x0000000000007941 */ /* 0x000fea0003800000 */
.L_x_18316:
        /* <DEDUP_REMOVED lines=33> */
.L_x_18319:
[----:B------:R-:W-:Y:S05]  /*0720*/  BSYNC B0 ;  /* 0x0000000000007941 */ /* 0x000fea0003800000 */
.L_x_18318:
        /* <DEDUP_REMOVED lines=32> */
.L_x_18321:
[----:B------:R-:W-:Y:S05]  /*0930*/  BSYNC B0 ;  /* 0x0000000000007941 */ /* 0x000fea0003800000 */
.L_x_18320:
        /* <DEDUP_REMOVED lines=25> */
.L_x_18405:
        /* <DEDUP_REMOVED lines=24> */
[----:B---3--:R-:W-:-:S12]  /*0c50*/  HADD2.F32 R168, -RZ, R180.H0_H0 ;  /* 0x200000b4ffa87230 */ /* 0x008fd80000004100 */
[----:B------:R-:W-:Y:S05]  /*0c60*/  @P5 BRA `(.L_x_18324) ;  /* 0x0000003000005947 */ /* 0x000fea0003800000 */
[----:B----4-:R-:W-:Y:S05]  /*0c70*/  @!P0 BRA `(.L_x_18325) ;  /* 0x0000005000008947 */ /* 0x010fea0003800000 */
[----:B-----5:R-:W-:Y:S01]  /*0c80*/  FADD.FTZ R168, R128, R168 ;  /* 0x000000a880a87221 */ /* 0x020fe20000010000 */
[----:B------:R-:W-:Y:S05]  /*0c90*/  BRA `(.L_x_18325) ;  /* 0x0000003000007947 */ /* 0x000fea0003800000 */
.L_x_18324:
[----:B----45:R-:W-:-:S05]  /*0ca0*/  HADD2.F32 R169, -RZ, R132.H0_H0 ;  /* 0x20000084ffa97230 */ /* 0x030fca0000004100 */
[----:B------:R-:W-:-:S04]  /*0cb0*/  FADD.FTZ R168, R169, R168 ;  /* 0x000000a8a9a87221 */ /* 0x000fc80000010000 */
[----:B------:R-:W-:Y:S02]  /*0cc0*/  @P0 FADD.FTZ R168, R128, R168 ;  /* 0x000000a880a80221 */ /* 0x000fe40000010000 */
.L_x_18325:
[----:B------:R-:W-:Y:S01]  /*0cd0*/  HADD2.F32 R169, -RZ, R180.H1_H1 ;  /* 0x300000b4ffa97230 */ /* 0x000fe20000004100 */
[----:B------:R-:W-:Y:S05]  /*0ce0*/  @P5 BRA `(.L_x_18326) ;  /* 0x0000003000005947 */ /* 0x000fea0003800000 */
[----:B------:R-:W-:Y:S05]  /*0cf0*/  @!P0 BRA `(.L_x_18327) ;  /* 0x0000005000008947 */ /* 0x000fea0003800000 */
[----:B-----5:R-:W-:Y:S01]  /*0d00*/  FADD.FTZ R169, R129, R169 ;  /* 0x000000a981a97221 */ /* 0x020fe20000010000 */
[----:B------:R-:W-:Y:S05]  /*0d10*/  BRA `(.L_x_18327) ;  /* 0x0000003000007947 */ /* 0x000fea0003800000 */
.L_x_18326:
[----:B-----5:R-:W-:-:S05]  /*0d20*/  HADD2.F32 R170, -RZ, R132.H1_H1 ;  /* 0x30000084ffaa7230 */ /* 0x020fca0000004100 */
[----:B------:R-:W-:-:S04]  /*0d30*/  FADD.FTZ R169, R170, R169 ;  /* 0x000000a9aaa97221 */ /* 0x000fc80000010000 */
[----:B------:R-:W-:Y:S02]  /*0d40*/  @P0 FADD.FTZ R169, R129, R169 ;  /* 0x000000a981a90221 */ /* 0x000fe40000010000 */
.L_x_18327:
[----:B------:R-:W-:Y:S01]  /*0d50*/  HADD2.F32 R170, -RZ, R181.H0_H0 ;  /* 0x200000b5ffaa7230 */ /* 0x000fe20000004100 */
[----:B------:R-:W-:Y:S05]  /*0d60*/  @P5 BRA `(.L_x_18328) ;  /* 0x0000003000005947 */ /* 0x000fea0003800000 */
[----:B------:R-:W-:Y:S05]  /*0d70*/  @!P0 BRA `(.L_x_18329) ;  /* 0x0000005000008947 */ /* 0x000fea0003800000 */
[----:B-----5:R-:W-:Y:S01]  /*0d80*/  FADD.FTZ R170, R130, R170 ;  /* 0x000000aa82aa7221 */ /* 0x020fe20000010000 */
[----:B------:R-:W-:Y:S05]  /*0d90*/  BRA `(.L_x_18329) ;  /* 0x0000003000007947 */ /* 0x000fea0003800000 */
.L_x_18328:
[----:B-----5:R-:W-:-:S05]  /*0da0*/  HADD2.F32 R171, -RZ, R133.H0_H0 ;  /* 0x20000085ffab7230 */ /* 0x020fca0000004100 */
[----:B------:R-:W-:-:S04]  /*0db0*/  FADD.FTZ R170, R171, R170 ;  /* 0x000000aaabaa7221 */ /* 0x000fc80000010000 */
[----:B------:R-:W-:Y:S02]  /*0dc0*/  @P0 FADD.FTZ R170, R130, R170 ;  /* 0x000000aa82aa0221 */ /* 0x000fe40000010000 */
.L_x_18329:
[----:B------:R-:W-:Y:S01]  /*0dd0*/  HADD2.F32 R171, -RZ, R181.H1_H1 ;  /* 0x300000b5ffab7230 */ /* 0x000fe20000004100 */
[----:B------:R-:W-:Y:S05]  /*0de0*/  @P5 BRA `(.L_x_18330) ;  /* 0x0000003000005947 */ /* 0x000fea0003800000 */
[----:B------:R-:W-:Y:S05]  /*0df0*/  @!P0 BRA `(.L_x_18331) ;  /* 0x0000005000008947 */ /* 0x000fea0003800000 */
[----:B-----5:R-:W-:Y:S01]  /*0e00*/  FADD.FTZ R171, R131, R171 ;  /* 0x000000ab83ab7221 */ /* 0x020fe20000010000 */
[----:B------:R-:W-:Y:S05]  /*0e10*/  BRA `(.L_x_18331) ;  /* 0x0000003000007947 */ /* 0x000fea0003800000 */
.L_x_18330:
[----:B-----5:R-:W-:-:S05]  /*0e20*/  HADD2.F32 R172, -RZ, R133.H1_H1 ;  /* 0x30000085ffac7230 */ /* 0x020fca0000004100 */
[----:B------:R-:W-:-:S04]  /*0e30*/  FADD.FTZ R171, R172, R171 ;  /* 0x000000abacab7221 */ /* 0x000fc80000010000 */
[----:B------:R-:W-:Y:S02]  /*0e40*/  @P0 FADD.FTZ R171, R131, R171 ;  /* 0x000000ab83ab0221 */ /* 0x000fe40000010000 */
.L_x_18331:
[----:B------:R-:W-:Y:S01]  /*0e50*/  HADD2.F32 R172, -RZ, R182.H0_H0 ;  /* 0x200000b6ffac7230 */ /* 0x000fe20000004100 */
[----:B------:R-:W-:Y:S05]  /*0e60*/  @P5 BRA `(.L_x_18332) ;  /* 0x0000003000005947 */ /* 0x000fea0003800000 */
[----:B------:R-:W-:Y:S05]  /*0e70*/  @!P0 BRA `(.L_x_18333) ;  /* 0x0000005000008947 */ /* 0x000fea0003800000 */
[----:B-----5:R-:W-:Y:S01]  /*0e80*/  FADD.FTZ R172, R140, R172 ;  /* 0x000000ac8cac7221 */ /* 0x020fe20000010000 */
[----:B------:R-:W-:Y:S05]  /*0e90*/  BRA `(.L_x_18333) ;  /* 0x0000003000007947 */ /* 0x000fea0003800000 */
.L_x_18332:
[----:B-----5:R-:W-:-:S05]  /*0ea0*/  HADD2.F32 R173, -RZ, R134.H0_H0 ;  /* 0x20000086ffad7230 */ /* 0x020fca0000004100 */
[----:B------:R-:W-:-:S04]  /*0eb0*/  FADD.FTZ R172, R173, R172 ;  /* 0x000000acadac7221 */ /* 0x000fc80000010000 */
[----:B------:R-:W-:Y:S02]  /*0ec0*/  @P0 FADD.FTZ R172, R140, R172 ;  /* 0x000000ac8cac0221 */ /* 0x000fe40000010000 */
.L_x_18333:
[----:B------:R-:W-:Y:S01]  /*0ed0*/  HADD2.F32 R173, -RZ, R182.H1_H1 ;  /* 0x300000b6ffad7230 */ /* 0x000fe20000004100 */
[----:B------:R-:W-:Y:S05]  /*0ee0*/  @P5 BRA `(.L_x_18334) ;  /* 0x0000003000005947 */ /* 0x000fea0003800000 */
[----:B------:R-:W-:Y:S05]  /*0ef0*/  @!P0 BRA `(.L_x_18335) ;  /* 0x0000005000008947 */ /* 0x000fea0003800000 */
[----:B-----5:R-:W-:Y:S01]  /*0f00*/  FADD.FTZ R173, R141, R173 ;  /* 0x000000ad8dad7221 */ /* 0x020fe20000010000 */
[----:B------:R-:W-:Y:S05]  /*0f10*/  BRA `(.L_x_18335) ;  /* 0x0000003000007947 */ /* 0x000fea0003800000 */
.L_x_18334:
[----:B-----5:R-:W-:-:S05]  /*0f20*/  HADD2.F32 R174, -RZ, R134.H1_H1 ;  /* 0x30000086ffae7230 */ /* 0x020fca0000004100 */
[----:B------:R-:W-:-:S04]  /*0f30*/  FADD.FTZ R173, R174, R173 ;  /* 0x000000adaead7221 */ /* 0x000fc80000010000 */
[----:B------:R-:W-:Y:S02]  /*0f40*/  @P0 FADD.FTZ R173, R141, R173 ;  /* 0x000000ad8dad0221 */ /* 0x000fe40000010000 */
.L_x_18335:
[----:B------:R-:W-:Y:S01]  /*0f50*/  HADD2.F32 R174, -RZ, R183.H0_H0 ;  /* 0x200000b7ffae7230 */ /* 0x000fe20000004100 */
[----:B------:R-:W-:Y:S05]  /*0f60*/  @P5 BRA `(.L_x_18336) ;  /* 0x0000003000005947 */ /* 0x000fea0003800000 */
[----:B------:R-:W-:Y:S05]  /*0f70*/  @!P0 BRA `(.L_x_18337) ;  /* 0x0000005000008947 */ /* 0x000fea0003800000 */
[----:B-----5:R-:W-:Y:S01]  /*0f80*/  FADD.FTZ R174, R142, R174 ;  /* 0x000000ae8eae7221 */ /* 0x020fe20000010000 */
[----:B------:R-:W-:Y:S05]  /*0f90*/  BRA `(.L_x_18337) ;  /* 0x0000003000007947 */ /* 0x000fea0003800000 */
.L_x_18336:
[----:B-----5:R-:W-:-:S05]  /*0fa0*/  HADD2.F32 R175, -RZ, R135.H0_H0 ;  /* 0x20000087ffaf7230 */ /* 0x020fca0000004100 */
[----:B------:R-:W-:-:S04]  /*0fb0*/  FADD.FTZ R174, R175, R174 ;  /* 0x000000aeafae7221 */ /* 0x000fc80000010000 */
[----:B------:R-:W-:Y:S02]  /*0fc0*/  @P0 FADD.FTZ R174, R142, R174 ;  /* 0x000000ae8eae0221 */ /* 0x000fe40000010000 */
.L_x_18337:
[----:B------:R-:W-:Y:S01]  /*0fd0*/  HADD2.F32 R175, -RZ, R183.H1_H1 ;  /* 0x300000b7ffaf7230 */ /* 0x000fe20000004100 */
[----:B------:R-:W-:Y:S05]  /*0fe0*/  @P5 BRA `(.L_x_18338) ;  /* 0x0000003000005947 */ /* 0x000fea0003800000 */
[----:B------:R-:W-:Y:S05]  /*0ff0*/  @!P0 BRA `(.L_x_18339) ;  /* 0x0000005000008947 */ /* 0x000fea0003800000 */
[----:B-----5:R-:W-:Y:S01]  /*1000*/  FADD.FTZ R175, R143, R175 ;  /* 0x000000af8faf7221 */ /* 0x020fe20000010000 */
[----:B------:R-:W-:Y:S05]  /*1010*/  BRA `(.L_x_18339) ;  /* 0x0000003000007947 */ /* 0x000fea0003800000 */
.L_x_18338:
[----:B-----5:R-:W-:-:S05]  /*1020*/  HADD2.F32 R180, -RZ, R135.H1_H1 ;  /* 0x30000087ffb47230 */ /* 0x020fca0000004100 */
[----:B------:R-:W-:-:S04]  /*1030*/  FADD.FTZ R175, R180, R175 ;  /* 0x000000afb4af7221 */ /* 0x000fc80000010000 */
[----:B------:R-:W-:Y:S02]  /*1040*/  @P0 FADD.FTZ R175, R143, R175 ;  /* 0x000000af8faf0221 */ /* 0x000fe40000010000 */
.L_x_18339:
[C---:B------:R-:W-:Y:S02]  /*1050*/  LEA R180, P0, R179.reuse, c[0x0][0x188], 0x5 ;  /* 0x00006200b3b47a11 */ /* 0x040fe400078028ff */
[C---:B------:R-:W-:Y:S02]  /*1060*/  IADD3 R182, R179.reuse, 0x80, RZ ;  /* 0x00000080b3b67810 */ /* 0x040fe40007ffe0ff */
[----:B------:R-:W-:-:S05]  /*1070*/  LEA.HI.X R181, R179, c[0x0][0x18c], RZ, 0x5, P0 ;  /* 0x00006300b3b57a11 */ /* 0x000fca00000f2cff */
[----:B------:R3:W-:Y:S04]  /*1080*/  STG.E.128 [R180.64], R168 ;  /* 0x000000a8b4007986 */ /* 0x0007e8000c101d04 */
[----:B------:R3:W-:Y:S02]  /*1090*/  STG.E.128 [R180.64+0x10], R172 ;  /* 0x000010acb4007986 */ /* 0x0007e4000c101d04 */
.L_x_18323:
[----:B------:R-:W-:Y:S05]  /*10a0*/  BSYNC B0 ;  /* 0x0000000000007941 */ /* 0x000fea0003800000 */
.L_x_18322:
        /* <DEDUP_REMOVED lines=18> */
[----:B----4-:R-:W-:-:S12]  /*11d0*/  HADD2.F32 R144, -RZ, R184.H0_H0 ;  /* 0x200000b8ff907230 */ /* 0x010fd80000004100 */
[----:B------:R-:W-:Y:S05]  /*11e0*/  @P5 BRA `(.L_x_18342) ;  /* 0x0000003000005947 */ /* 0x000fea0003800000 */
[----:B0-----:R-:W-:Y:S05]  /*11f0*/  @!P0 BRA `(.L_x_18343) ;  /* 0x0000005000008947 */ /* 0x001fea0003800000 */
[----:B-----5:R-:W-:Y:S01]  /*1200*/  FADD.FTZ R144, R128, R144 ;  /* 0x0000009080907221 */ /* 0x020fe20000010000 */
[----:B------:R-:W-:Y:S05]  /*1210*/  BRA `(.L_x_18343) ;  /* 0x0000003000007947 */ /* 0x000fea0003800000 */
.L_x_18342:
[----:B0----5:R-:W-:-:S05]  /*1220*/  HADD2.F32 R145, -RZ, R132.H0_H0 ;  /* 0x20000084ff917230 */ /* 0x021fca0000004100 */
[----:B------:R-:W-:-:S04]  /*1230*/  FADD.FTZ R144, R145, R144 ;  /* 0x0000009091907221 */ /* 0x000fc80000010000 */
[----:B------:R-:W-:Y:S02]  /*1240*/  @P0 FADD.FTZ R144, R128, R144 ;  /* 0x0000009080900221 */ /* 0x000fe40000010000 */
.L_x_18343:
[----:B------:R-:W-:Y:S01]  /*1250*/  HADD2.F32 R145, -RZ, R184.H1_H1 ;  /* 0x300000b8ff917230 */ /* 0x000fe20000004100 */
[----:B------:R-:W-:Y:S05]  /*1260*/  @P5 BRA `(.L_x_18344) ;  /* 0x0000003000005947 */ /* 0x000fea0003800000 */
[----:B------:R-:W-:Y:S05]  /*1270*/  @!P0 BRA `(.L_x_18345) ;  /* 0x0000005000008947 */ /* 0x000fea0003800000 */
[----:B-----5:R-:W-:Y:S01]  /*1280*/  FADD.FTZ R145, R129, R145 ;  /* 0x0000009181917221 */ /* 0x020fe20000010000 */
[----:B------:R-:W-:Y:S05]  /*1290*/  BRA `(.L_x_18345) ;  /* 0x0000003000007947 */ /* 0x000fea0003800000 */
.L_x_18344:
[----:B-----5:R-:W-:-:S05]  /*12a0*/  HADD2.F32 R146, -RZ, R132.H1_H1 ;  /* 0x30000084ff927230 */ /* 0x020fca0000004100 */
[----:B------:R-:W-:-:S04]  /*12b0*/  FADD.FTZ R145, R146, R145 ;  /* 0x0000009192917221 */ /* 0x000fc80000010000 */
[----:B------:R-:W-:Y:S02]  /*12c0*/  @P0 FADD.FTZ R145, R129, R145 ;  /* 0x0000009181910221 */ /* 0x000fe40000010000 */
.L_x_18345:
[----:B------:R-:W-:Y:S01]  /*12d0*/  HADD2.F32 R146, -RZ, R185.H0_H0 ;  /* 0x200000b9ff927230 */ /* 0x000fe20000004100 */
[----:B------:R-:W-:Y:S05]  /*12e0*/  @P5 BRA `(.L_x_18346) ;  /* 0x0000003000005947 */ /* 0x000fea0003800000 */
[----:B------:R-:W-:Y:S05]  /*12f0*/  @!P0 BRA `(.L_x_18347) ;  /* 0x0000005000008947 */ /* 0x000fea0003800000 */
[----:B-----5:R-:W-:Y:S01]  /*1300*/  FADD.FTZ R146, R130, R146 ;  /* 0x0000009282927221 */ /* 0x020fe20000010000 */
[----:B------:R-:W-:Y:S05]  /*1310*/  BRA `(.L_x_18347) ;  /* 0x0000003000007947 */ /* 0x000fea0003800000 */
.L_x_18346:
[----:B-----5:R-:W-:-:S05]  /*1320*/  HADD2.F32 R147, -RZ, R133.H0_H0 ;  /* 0x20000085ff937230 */ /* 0x020fca0000004100 */
[----:B------:R-:W-:-:S04]  /*1330*/  FADD.FTZ R146, R147, R146 ;  /* 0x0000009293927221 */ /* 0x000fc80000010000 */
[----:B------:R-:W-:Y:S02]  /*1340*/  @P0 FADD.FTZ R146, R130, R146 ;  /* 0x0000009282920221 */ /* 0x000fe40000010000 */
.L_x_18347:
[----:B------:R-:W-:Y:S01]  /*1350*/  HADD2.F32 R147, -RZ, R185.H1_H1 ;  /* 0x300000b9ff937230 */ /* 0x000fe20000004100 */
[----:B------:R-:W-:Y:S05]  /*1360*/  @P5 BRA `(.L_x_18348) ;  /* 0x0000003000005947 */ /* 0x000fea0003800000 */
[----:B------:R-:W-:Y:S05]  /*1370*/  @!P0 BRA `(.L_x_18349) ;  /* 0x0000005000008947 */ /* 0x000fea0003800000 */
[----:B-----5:R-:W-:Y:S01]  /*1380*/  FADD.FTZ R147, R131, R147 ;  /* 0x0000009383937221 */ /* 0x020fe20000010000 */
[----:B------:R-:W-:Y:S05]  /*1390*/  BRA `(.L_x_18349) ;  /* 0x0000003000007947 */ /* 0x000fea0003800000 */
.L_x_18348:
[----:B-----5:R-:W-:-:S05]  /*13a0*/  HADD2.F32 R148, -RZ, R133.H1_H1 ;  /* 0x30000085ff947230 */ /* 0x020fca0000004100 */
[----:B------:R-:W-:-:S04]  /*13b0*/  FADD.FTZ R147, R148, R147 ;  /* 0x0000009394937221 */ /* 0x000fc80000010000 */
[----:B------:R-:W-:Y:S02]  /*13c0*/  @P0 FADD.FTZ R147, R131, R147 ;  /* 0x0000009383930221 */ /* 0x000fe40000010000 */
.L_x_18349:
[----:B------:R-:W-:Y:S01]  /*13d0*/  HADD2.F32 R148, -RZ, R186.H0_H0 ;  /* 0x200000baff947230 */ /* 0x000fe20000004100 */
[----:B------:R-:W-:Y:S05]  /*13e0*/  @P5 BRA `(.L_x_18350) ;  /* 0x0000003000005947 */ /* 0x000fea0003800000 */
[----:B------:R-:W-:Y:S05]  /*13f0*/  @!P0 BRA `(.L_x_18351) ;  /* 0x0000005000008947 */ /* 0x000fea0003800000 */
[----:B-----5:R-:W-:Y:S01]  /*1400*/  FADD.FTZ R148, R140, R148 ;  /* 0x000000948c947221 */ /* 0x020fe20000010000 */
[----:B------:R-:W-:Y:S05]  /*1410*/  BRA `(.L_x_18351) ;  /* 0x0000003000007947 */ /* 0x000fea0003800000 */
.L_x_18350:
[----:B-----5:R-:W-:-:S05]  /*1420*/  HADD2.F32 R149, -RZ, R134.H0_H0 ;  /* 0x20000086ff957230 */ /* 0x020fca0000004100 */
[----:B------:R-:W-:-:S04]  /*1430*/  FADD.FTZ R148, R149, R148 ;  /* 0x0000009495947221 */ /* 0x000fc80000010000 */
[----:B------:R-:W-:Y:S02]  /*1440*/  @P0 FADD.FTZ R148, R140, R148 ;  /* 0x000000948c940221 */ /* 0x000fe40000010000 */
.L_x_18351:
[----:B------:R-:W-:Y:S01]  /*1450*/  HADD2.F32 R149, -RZ, R186.H1_H1 ;  /* 0x300000baff957230 */ /* 0x000fe20000004100 */
[----:B------:R-:W-:Y:S05]  /*1460*/  @P5 BRA `(.L_x_18352) ;  /* 0x0000003000005947 */ /* 0x000fea0003800000 */
[----:B------:R-:W-:Y:S05]  /*1470*/  @!P0 BRA `(.L_x_18353) ;  /* 0x0000005000008947 */ /* 0x000fea0003800000 */
[----:B-----5:R-:W-:Y:S01]  /*1480*/  FADD.FTZ R149, R141, R149 ;  /* 0x000000958d957221 */ /* 0x020fe20000010000 */
[----:B------:R-:W-:Y:S05]  /*1490*/  BRA `(.L_x_18353) ;  /* 0x0000003000007947 */ /* 0x000fea0003800000 */
.L_x_18352:
[----:B-----5:R-:W-:-:S05]  /*14a0*/  HADD2.F32 R150, -RZ, R134.H1_H1 ;  /* 0x30000086ff967230 */ /* 0x020fca0000004100 */
[----:B------:R-:W-:-:S04]  /*14b0*/  FADD.FTZ R149, R150, R149 ;  /* 0x0000009596957221 */ /* 0x000fc80000010000 */
[----:B------:R-:W-:Y:S02]  /*14c0*/  @P0 FADD.FTZ R149, R141, R149 ;  /* 0x000000958d950221 */ /* 0x000fe40000010000 */
.L_x_18353:
[----:B------:R-:W-:Y:S01]  /*14d0*/  HADD2.F32 R150, -RZ, R187.H0_H0 ;  /* 0x200000bbff967230 */ /* 0x000fe20000004100 */
[----:B------:R-:W-:Y:S05]  /*14e0*/  @P5 BRA `(.L_x_18354) ;  /* 0x0000003000005947 */ /* 0x000fea0003800000 */
[----:B------:R-:W-:Y:S05]  /*14f0*/  @!P0 BRA `(.L_x_18355) ;  /* 0x0000005000008947 */ /* 0x000fea0003800000 */
[----:B-----5:R-:W-:Y:S01]  /*1500*/  FADD.FTZ R150, R142, R150 ;  /* 0x000000968e967221 */ /* 0x020fe20000010000 */
[----:B------:R-:W-:Y:S05]  /*1510*/  BRA `(.L_x_18355) ;  /* 0x0000003000007947 */ /* 0x000fea0003800000 */
.L_x_18354:
[----:B-----5:R-:W-:-:S05]  /*1520*/  HADD2.F32 R151, -RZ, R135.H0_H0 ;  /* 0x20000087ff977230 */ /* 0x020fca0000004100 */
[----:B------:R-:W-:-:S04]  /*1530*/  FADD.FTZ R150, R151, R150 ;  /* 0x0000009697967221 */ /* 0x000fc80000010000 */
[----:B------:R-:W-:Y:S02]  /*1540*/  @P0 FADD.FTZ R150, R142, R150 ;  /* 0x000000968e960221 */ /* 0x000fe40000010000 */
.L_x_18355:
[----:B------:R-:W-:Y:S01]  /*1550*/  HADD2.F32 R151, -RZ, R187.H1_H1 ;  /* 0x300000bbff977230 */ /* 0x000fe20000004100 */
[----:B------:R-:W-:Y:S05]  /*1560*/  @P5 BRA `(.L_x_18356) ;  /* 0x0000003000005947 */ /* 0x000fea0003800000 */
[----:B------:R-:W-:Y:S05]  /*1570*/  @!P0 BRA `(.L_x_18357) ;  /* 0x0000005000008947 */ /* 0x000fea0003800000 */
[----:B-----5:R-:W-:Y:S01]  /*1580*/  FADD.FTZ R151, R143, R151 ;  /* 0x000000978f977221 */ /* 0x020fe20000010000 */
[----:B------:R-:W-:Y:S05]  /*1590*/  BRA `(.L_x_18357) ;  /* 0x0000003000007947 */ /* 0x000fea0003800000 */
.L_x_18356:
[----:B---3-5:R-:W-:-:S05]  /*15a0*/  HADD2.F32 R180, -RZ, R135.H1_H1 ;  /* 0x30000087ffb47230 */ /* 0x028fca0000004100 */
[----:B------:R-:W-:-:S04]  /*15b0*/  FADD.FTZ R151, R180, R151 ;  /* 0x00000097b4977221 */ /* 0x000fc80000010000 */
[----:B------:R-:W-:Y:S02]  /*15c0*/  @P0 FADD.FTZ R151, R143, R151 ;  /* 0x000000978f970221 */ /* 0x000fe40000010000 */
.L_x_18357:
[----:B---3--:R-:W-:-:S04]  /*15d0*/  LEA R180, P0, R182, c[0x0][0x188], 0x5 ;  /* 0x00006200b6b47a11 */ /* 0x008fc800078028ff */
[C---:B------:R-:W-:Y:S02]  /*15e0*/  LEA.HI.X R181, R182.reuse, c[0x0][0x18c], RZ, 0x5, P0 ;  /* 0x00006300b6b57a11 */ /* 0x040fe400000f2cff */
[----:B------:R-:W-:-:S03]  /*15f0*/  IADD3 R182, R182, 0x80, RZ ;  /* 0x00000080b6b67810 */ /* 0x000fc60007ffe0ff */
[----:B------:R0:W-:Y:S04]  /*1600*/  STG.E.128 [R180.64], R144 ;  /* 0x00000090b4007986 */ /* 0x0001e8000c101d04 */
[----:B------:R0:W-:Y:S02]  /*1610*/  STG.E.128 [R180.64+0x10], R148 ;  /* 0x00001094b4007986 */ /* 0x0001e4000c101d04 */
.L_x_18341:
[----:B------:R-:W-:Y:S05]  /*1620*/  BSYNC B0 ;  /* 0x0000000000007941 */ /* 0x000fea0003800000 */
.L_x_18340:
[----:B------:R-:W-:Y:S01]  /*1630*/  BSSY B0, `(.L_x_18358) ;  /* 0x0000057000007945 */ /* 0x000fe20003800000 */
[----:B------:R-:W-:Y:S05]  /*1640*/  @!P2 BRA `(.L_x_18359) ;  /* 0x000005500000a947 */ /* 0x000fea0003800000 */
[----:B------:R-:W-:Y:S01]  /*1650*/  ISETP.NE.U32.AND P5, PT, RZ, c[0x0][0x178], PT ;  /* 0x00005e00ff007a0c */ /* 0x000fe20003fa5070 */
[----:B------:R-:W-:Y:S01]  /*1660*/  HFMA2.MMA R159, -RZ, RZ, 0, 9.5367431640625e-07 ;  /* 0x00000010ff9f7435 */ /* 0x000fe200000001ff */
[----:B------:R-:W-:Y:S02]  /*1670*/  ISETP.NE.U32.AND P0, PT, RZ, c[0x0][0x180], PT ;  /* 0x00006000ff007a0c */ /* 0x000fe40003f05070 */
[----:B------:R-:W-:Y:S02]  /*1680*/  ISETP.NE.AND.EX P5, PT, RZ, c[0x0][0x17c], PT, P5 ;  /* 0x00005f00ff007a0c */ /* 0x000fe40003fa5350 */
[----:B------:R-:W-:-:S05]  /*1690*/  ISETP.NE.AND.EX P0, PT, RZ, c[0x0][0x184], PT, P0 ;  /* 0x00006100ff007a0c */ /* 0x000fca0003f05300 */
[----:B------:R-:W-:-:S05]  /*16a0*/  IMAD.WIDE.U32 R158, R182, R159, c[0x0][0x170] ;  /* 0x00005c00b69e7625 */ /* 0x000fca00078e009f */
[----:B------:R-:W4:Y:S01]  /*16b0*/  LDG.E.128 R184, [R158.64] ;  /* 0x000000049eb87981 */ /* 0x000f22000c1e1d00 */
[----:B------:R-:W-:-:S04]  /*16c0*/  @P5 LEA R156, P6, R182, c[0x0][0x178], 0x4 ;  /* 0x00005e00b69c5a11 */ /* 0x000fc800078c20ff */
        /* <DEDUP_REMOVED lines=13> */
.L_x_18360:
[----:B0----5:R-:W-:-:S05]  /*17a0*/  HADD2.F32 R153, -RZ, R132.H0_H0 ;  /* 0x20000084ff997230 */ /* 0x021fca0000004100 */
[----:B------:R-:W-:-:S04]  /*17b0*/  FADD.FTZ R152, R153, R152 ;  /* 0x0000009899987221 */ /* 0x000fc80000010000 */
[----:B------:R-:W-:Y:S02]  /*17c0*/  @P0 FADD.FTZ R152, R128, R152 ;  /* 0x0000009880980221 */ /* 0x000fe40000010000 */
.L_x_18361:
[----:B------:R-:W-:Y:S01]  /*17d0*/  HADD2.F32 R153, -RZ, R184.H1_H1 ;  /* 0x300000b8ff997230 */ /* 0x000fe20000004100 */
[----:B------:R-:W-:Y:S05]  /*17e0*/  @P5 BRA `(.L_x_18362) ;  /* 0x0000003000005947 */ /* 0x000fea0003800000 */
[----:B------:R-:W-:Y:S05]  /*17f0*/  @!P0 BRA `(.L_x_18363) ;  /* 0x0000005000008947 */ /* 0x000fea0003800000 */
[----:B-----5:R-:W-:Y:S01]  /*1800*/  FADD.FTZ R153, R129, R153 ;  /* 0x0000009981997221 */ /* 0x020fe20000010000 */
[----:B------:R-:W-:Y:S05]  /*1810*/  BRA `(.L_x_18363) ;  /* 0x0000003000007947 */ /* 0x000fea0003800000 */
.L_x_18362:
[----:B-----5:R-:W-:-:S05]  /*1820*/  HADD2.F32 R154, -RZ, R132.H1_H1 ;  /* 0x30000084ff9a7230 */ /* 0x020fca0000004100 */
[----:B------:R-:W-:-:S04]  /*1830*/  FADD.FTZ R153, R154, R153 ;  /* 0x000000999a997221 */ /* 0x000fc80000010000 */
[----:B------:R-:W-:Y:S02]  /*1840*/  @P0 FADD.FTZ R153, R129, R153 ;  /* 0x0000009981990221 */ /* 0x000fe40000010000 */
.L_x_18363:
[----:B------:R-:W-:Y:S01]  /*1850*/  HADD2.F32 R154, -RZ, R185.H0_H0 ;  /* 0x200000b9ff9a7230 */ /* 0x000fe20000004100 */
[----:B------:R-:W-:Y:S05]  /*1860*/  @P5 BRA `(.L_x_18364) ;  /* 0x0000003000005947 */ /* 0x000fea0003800000 */
[----:B------:R-:W-:Y:S05]  /*1870*/  @!P0 BRA `(.L_x_18365) ;  /* 0x0000005000008947 */ /* 0x000fea0003800000 */
[----:B-----5:R-:W-:Y:S01]  /*1880*/  FADD.FTZ R154, R130, R154 ;  /* 0x0000009a829a7221 */ /* 0x020fe20000010000 */
[----:B------:R-:W-:Y:S05]  /*1890*/  BRA `(.L_x_18365) ;  /* 0x0000003000007947 */ /* 0x000fea0003800000 */
.L_x_18364:
[----:B-----5:R-:W-:-:S05]  /*18a0*/  HADD2.F32 R155, -RZ, R133.H0_H0 ;  /* 0x20000085ff9b7230 */ /* 0x020fca0000004100 */
[----:B------:R-:W-:-:S04]  /*18b0*/  FADD.FTZ R154, R155, R154 ;  /* 0x0000009a9b9a7221 */ /* 0x000fc80000010000 */
[----:B------:R-:W-:Y:S02]  /*18c0*/  @P0 FADD.FTZ R154, R130, R154 ;  /* 0x0000009a829a0221 */ /* 0x000fe40000010000 */
.L_x_18365:
[----:B------:R-:W-:Y:S01]  /*18d0*/  HADD2.F32 R155, -RZ, R185.H1_H1 ;  /* 0x300000b9ff9b7230 */ /* 0x000fe20000004100 */
[----:B------:R-:W-:Y:S05]  /*18e0*/  @P5 BRA `(.L_x_18366) ;  /* 0x0000003000005947 */ /* 0x000fea0003800000 */
[----:B------:R-:W-:Y:S05]  /*18f0*/  @!P0 BRA `(.L_x_18367) ;  /* 0x0000005000008947 */ /* 0x000fea0003800000 */
[----:B-----5:R-:W-:Y:S01]  /*1900*/  FADD.FTZ R155, R131, R155 ;  /* 0x0000009b839b7221 */ /* 0x020fe20000010000 */
[----:B------:R-:W-:Y:S05]  /*1910*/  BRA `(.L_x_18367) ;  /* 0x0000003000007947 */ /* 0x000fea0003800000 */
.L_x_18366:
[----:B-----5:R-:W-:-:S05]  /*1920*/  HADD2.F32 R156, -RZ, R133.H1_H1 ;  /* 0x30000085ff9c7230 */ /* 0x020fca0000004100 */
[----:B------:R-:W-:-:S04]  /*1930*/  FADD.FTZ R155, R156, R155 ;  /* 0x0000009b9c9b7221 */ /* 0x000fc80000010000 */
[----:B------:R-:W-:Y:S02]  /*1940*/  @P0 FADD.FTZ R155, R131, R155 ;  /* 0x0000009b839b0221 */ /* 0x000fe40000010000 */
.L_x_18367:
[----:B------:R-:W-:Y:S01]  /*1950*/  HADD2.F32 R156, -RZ, R186.H0_H0 ;  /* 0x200000baff9c7230 */ /* 0x000fe20000004100 */
[----:B------:R-:W-:Y:S05]  /*1960*/  @P5 BRA `(.L_x_18368) ;  /* 0x0000003000005947 */ /* 0x000fea0003800000 */
[----:B------:R-:W-:Y:S05]  /*1970*/  @!P0 BRA `(.L_x_18369) ;  /* 0x0000005000008947 */ /* 0x000fea0003800000 */
[----:B-----5:R-:W-:Y:S01]  /*1980*/  FADD.FTZ R156, R140, R156 ;  /* 0x0000009c8c9c7221 */ /* 0x020fe20000010000 */
[----:B------:R-:W-:Y:S05]  /*1990*/  BRA `(.L_x_18369) ;  /* 0x0000003000007947 */ /* 0x000fea0003800000 */
.L_x_18368:
[----:B-----5:R-:W-:-:S05]  /*19a0*/  HADD2.F32 R157, -RZ, R134.H0_H0 ;  /* 0x20000086ff9d7230 */ /* 0x020fca0000004100 */
[----:B------:R-:W-:-:S04]  /*19b0*/  FADD.FTZ R156, R157, R156 ;  /* 0x0000009c9d9c7221 */ /* 0x000fc80000010000 */
[----:B------:R-:W-:Y:S02]  /*19c0*/  @P0 FADD.FTZ R156, R140, R156 ;  /* 0x0000009c8c9c0221 */ /* 0x000fe40000010000 */
.L_x_18369:
[----:B------:R-:W-:Y:S01]  /*19d0*/  HADD2.F32 R157, -RZ, R186.H1_H1 ;  /* 0x300000baff9d7230 */ /* 0x000fe20000004100 */
[----:B------:R-:W-:Y:S05]  /*19e0*/  @P5 BRA `(.L_x_18370) ;  /* 0x0000003000005947 */ /* 0x000fea0003800000 */
[----:B------:R-:W-:Y:S05]  /*19f0*/  @!P0 BRA `(.L_x_18371) ;  /* 0x0000005000008947 */ /* 0x000fea0003800000 */
[----:B-----5:R-:W-:Y:S01]  /*1a00*/  FADD.FTZ R157, R141, R157 ;  /* 0x0000009d8d9d7221 */ /* 0x020fe20000010000 */
[----:B------:R-:W-:Y:S05]  /*1a10*/  BRA `(.L_x_18371) ;  /* 0x0000003000007947 */ /* 0x000fea0003800000 */
.L_x_18370:
[----:B-----5:R-:W-:-:S05]  /*1a20*/  HADD2.F32 R158, -RZ, R134.H1_H1 ;  /* 0x30000086ff9e7230 */ /* 0x020fca0000004100 */
[----:B------:R-:W-:-:S04]  /*1a30*/  FADD.FTZ R157, R158, R157 ;  /* 0x0000009d9e9d7221 */ /* 0x000fc80000010000 */
[----:B------:R-:W-:Y:S02]  /*1a40*/  @P0 FADD.FTZ R157, R141, R157 ;  /* 0x0000009d8d9d0221 */ /* 0x000fe40000010000 */
.L_x_18371:
[----:B------:R-:W-:Y:S01]  /*1a50*/  HADD2.F32 R158, -RZ, R187.H0_H0 ;  /* 0x200000bbff9e7230 */ /* 0x000fe20000004100 */
[----:B------:R-:W-:Y:S05]  /*1a60*/  @P5 BRA `(.L_x_18372) ;  /* 0x0000003000005947 */ /* 0x000fea0003800000 */
[----:B------:R-:W-:Y:S05]  /*1a70*/  @!P0 BRA `(.L_x_18373) ;  /* 0x0000005000008947 */ /* 0x000fea0003800000 */
[----:B-----5:R-:W-:Y:S01]  /*1a80*/  FADD.FTZ R158, R142, R158 ;  /* 0x0000009e8e9e7221 */ /* 0x020fe20000010000 */
[----:B------:R-:W-:Y:S05]  /*1a90*/  BRA `(.L_x_18373) ;  /* 0x0000003000007947 */ /* 0x000fea0003800000 */
.L_x_18372:
[----:B-----5:R-:W-:-:S05]  /*1aa0*/  HADD2.F32 R159, -RZ, R135.H0_H0 ;  /* 0x20000087ff9f7230 */ /* 0x020fca0000004100 */
[----:B------:R-:W-:-:S04]  /*1ab0*/  FADD.FTZ R158, R159, R158 ;  /* 0x0000009e9f9e7221 */ /* 0x000fc80000010000 */
[----:B------:R-:W-:Y:S02]  /*1ac0*/  @P0 FADD.FTZ R158, R142, R158 ;  /* 0x0000009e8e9e0221 */ /* 0x000fe40000010000 */
.L_x_18373:
[----:B------:R-:W-:Y:S01]  /*1ad0*/  HADD2.F32 R159, -RZ, R187.H1_H1 ;  /* 0x300000bbff9f7230 */ /* 0x000fe20000004100 */
[----:B------:R-:W-:Y:S05]  /*1ae0*/  @P5 BRA `(.L_x_18374) ;  /* 0x0000003000005947 */ /* 0x000fea0003800000 */
[----:B------:R-:W-:Y:S05]  /*1af0*/  @!P0 BRA `(.L_x_18375) ;  /* 0x0000005000008947 */ /* 0x000fea0003800000 */
[----:B-----5:R-:W-:Y:S01]  /*1b00*/  FADD.FTZ R159, R143, R159 ;  /* 0x0000009f8f9f7221 */ /* 0x020fe20000010000 */
[----:B------:R-:W-:Y:S05]  /*1b10*/  BRA `(.L_x_18375) ;  /* 0x0000003000007947 */ /* 0x000fea0003800000 */
.L_x_18374:
[----:B---3-5:R-:W-:-:S05]  /*1b20*/  HADD2.F32 R180, -RZ, R135.H1_H1 ;  /* 0x30000087ffb47230 */ /* 0x028fca0000004100 */
[----:B------:R-:W-:-:S04]  /*1b30*/  FADD.FTZ R159, R180, R159 ;  /* 0x0000009fb49f7221 */ /* 0x000fc80000010000 */
[----:B------:R-:W-:Y:S02]  /*1b40*/  @P0 FADD.FTZ R159, R143, R159 ;  /* 0x0000009f8f9f0221 */ /* 0x000fe40000010000 */
.L_x_18375:
[----:B---3--:R-:W-:-:S04]  /*1b50*/  LEA R180, P0, R182, c[0x0][0x188], 0x5 ;  /* 0x00006200b6b47a11 */ /* 0x008fc800078028ff */
[C---:B------:R-:W-:Y:S02]  /*1b60*/  LEA.HI.X R181, R182.reuse, c[0x0][0x18c], RZ, 0x5, P0 ;  /* 0x00006300b6b57a11 */ /* 0x040fe400000f2cff */
[----:B------:R-:W-:-:S03]  /*1b70*/  IADD3 R182, R182, 0x80, RZ ;  /* 0x00000080b6b67810 */ /* 0x000fc60007ffe0ff */
[----:B------:R0:W-:Y:S04]  /*1b80*/  STG.E.128 [R180.64], R152 ;  /* 0x00000098b4007986 */ /* 0x0001e8000c101d04 */
[----:B------:R0:W-:Y:S02]  /*1b90*/  STG.E.128 [R180.64+0x10], R156 ;  /* 0x0000109cb4007986 */ /* 0x0001e4000c101d04 */
.L_x_18359:
[----:B------:R-:W-:Y:S05]  /*1ba0*/  BSYNC B0 ;  /* 0x0000000000007941 */ /* 0x000fea0003800000 */
.L_x_18358:
        /* <DEDUP_REMOVED lines=23> */
.L_x_18378:
[----:B0----5:R-:W-:-:S05]  /*1d20*/  HADD2.F32 R161, -RZ, R132.H0_H0 ;  /* 0x20000084ffa17230 */ /* 0x021fca0000004100 */
[----:B------:R-:W-:-:S04]  /*1d30*/  FADD.FTZ R160, R161, R160 ;  /* 0x000000a0a1a07221 */ /* 0x000fc80000010000 */
[----:B------:R-:W-:Y:S02]  /*1d40*/  @P0 FADD.FTZ R160, R128, R160 ;  /* 0x000000a080a00221 */ /* 0x000fe40000010000 */
.L_x_18379:
[----:B------:R-:W-:Y:S01]  /*1d50*/  HADD2.F32 R161, -RZ, R184.H1_H1 ;  /* 0x300000b8ffa17230 */ /* 0x000fe20000004100 */
[----:B------:R-:W-:Y:S05]  /*1d60*/  @P5 BRA `(.L_x_18380) ;  /* 0x0000003000005947 */ /* 0x000fea0003800000 */
[----:B------:R-:W-:Y:S05]  /*1d70*/  @!P0 BRA `(.L_x_18381) ;  /* 0x0000005000008947 */ /* 0x000fea0003800000 */
[----:B-----5:R-:W-:Y:S01]  /*1d80*/  FADD.FTZ R161, R129, R161 ;  /* 0x000000a181a17221 */ /* 0x020fe20000010000 */
[----:B------:R-:W-:Y:S05]  /*1d90*/  BRA `(.L_x_18381) ;  /* 0x0000003000007947 */ /* 0x000fea0003800000 */
.L_x_18380:
[----:B-----5:R-:W-:-:S05]  /*1da0*/  HADD2.F32 R162, -RZ, R132.H1_H1 ;  /* 0x30000084ffa27230 */ /* 0x020fca0000004100 */
[----:B------:R-:W-:-:S04]  /*1db0*/  FADD.FTZ R161, R162, R161 ;  /* 0x000000a1a2a17221 */ /* 0x000fc80000010000 */
[----:B------:R-:W-:Y:S02]  /*1dc0*/  @P0 FADD.FTZ R161, R129, R161 ;  /* 0x000000a181a10221 */ /* 0x000fe40000010000 */
.L_x_18381:
[----:B------:R-:W-:Y:S01]  /*1dd0*/  HADD2.F32 R162, -RZ, R185.H0_H0 ;  /* 0x200000b9ffa27230 */ /* 0x000fe20000004100 */
[----:B------:R-:W-:Y:S05]  /*1de0*/  @P5 BRA `(.L_x_18382) ;  /* 0x0000003000005947 */ /* 0x000fea0003800000 */
[----:B------:R-:W-:Y:S05]  /*1df0*/  @!P0 BRA `(.L_x_18383) ;  /* 0x0000005000008947 */ /* 0x000fea0003800000 */
[----:B-----5:R-:W-:Y:S01]  /*1e00*/  FADD.FTZ R162, R130, R162 ;  /* 0x000000a282a27221 */ /* 0x020fe20000010000 */
[----:B------:R-:W-:Y:S05]  /*1e10*/  BRA `(.L_x_18383) ;  /* 0x0000003000007947 */ /* 0x000fea0003800000 */
.L_x_18382:
[----:B-----5:R-:W-:-:S05]  /*1e20*/  HADD2.F32 R163, -RZ, R133.H0_H0 ;  /* 0x20000085ffa37230 */ /* 0x020fca0000004100 */
[----:B------:R-:W-:-:S04]  /*1e30*/  FADD.FTZ R162, R163, R162 ;  /* 0x000000a2a3a27221 */ /* 0x000fc80000010000 */
[----:B------:R-:W-:Y:S02]  /*1e40*/  @P0 FADD.FTZ R162, R130, R162 ;  /* 0x000000a282a20221 */ /* 0x000fe40000010000 */
.L_x_18383:
[----:B------:R-:W-:Y:S01]  /*1e50*/  HADD2.F32 R163, -RZ, R185.H1_H1 ;  /* 0x300000b9ffa37230 */ /* 0x000fe20000004100 */
[----:B------:R-:W-:Y:S05]  /*1e60*/  @P5 BRA `(.L_x_18384) ;  /* 0x0000003000005947 */ /* 0x000fea0003800000 */
[----:B------:R-:W-:Y:S05]  /*1e70*/  @!P0 BRA `(.L_x_18385) ;  /* 0x0000005000008947 */ /* 0x000fea0003800000 */
[----:B-----5:R-:W-:Y:S01]  /*1e80*/  FADD.FTZ R163, R131, R163 ;  /* 0x000000a383a37221 */ /* 0x020fe20000010000 */
[----:B------:R-:W-:Y:S05]  /*1e90*/  BRA `(.L_x_18385) ;  /* 0x0000003000007947 */ /* 0x000fea0003800000 */
.L_x_18384:
[----:B-----5:R-:W-:-:S05]  /*1ea0*/  HADD2.F32 R164, -RZ, R133.H1_H1 ;  /* 0x30000085ffa47230 */ /* 0x020fca0000004100 */
[----:B------:R-:W-:-:S04]  /*1eb0*/  FADD.FTZ R163, R164, R163 ;  /* 0x000000a3a4a37221 */ /* 0x000fc80000010000 */
[----:B------:R-:W-:Y:S02]  /*1ec0*/  @P0 FADD.FTZ R163, R131, R163 ;  /* 0x000000a383a30221 */ /* 0x000fe40000010000 */
.L_x_18385:
[----:B------:R-:W-:Y:S01]  /*1ed0*/  HADD2.F32 R164, -RZ, R186.H0_H0 ;  /* 0x200000baffa47230 */ /* 0x000fe20000004100 */
[----:B------:R-:W-:Y:S05]  /*1ee0*/  @P5 BRA `(.L_x_18386) ;  /* 0x0000003000005947 */ /* 0x000fea0003800000 */
[----:B------:R-:W-:Y:S05]  /*1ef0*/  @!P0 BRA `(.L_x_18387) ;  /* 0x0000005000008947 */ /* 0x000fea0003800000 */
[----:B-----5:R-:W-:Y:S01]  /*1f00*/  FADD.FTZ R164, R140, R164 ;  /* 0x000000a48ca47221 */ /* 0x020fe20000010000 */
[----:B------:R-:W-:Y:S05]  /*1f10*/  BRA `(.L_x_18387) ;  /* 0x0000003000007947 */ /* 0x000fea0003800000 */
.L_x_18386:
[----:B-----5:R-:W-:-:S05]  /*1f20*/  HADD2.F32 R165, -RZ, R134.H0_H0 ;  /* 0x20000086ffa57230 */ /* 0x020fca0000004100 */
[----:B------:R-:W-:-:S04]  /*1f30*/  FADD.FTZ R164, R165, R164 ;  /* 0x000000a4a5a47221 */ /* 0x000fc80000010000 */
[----:B------:R-:W-:Y:S02]  /*1f40*/  @P0 FADD.FTZ R164, R140, R164 ;  /* 0x000000a48ca40221 */ /* 0x000fe40000010000 */
.L_x_18387:
[----:B------:R-:W-:Y:S01]  /*1f50*/  HADD2.F32 R165, -RZ, R186.H1_H1 ;  /* 0x300000baffa57230 */ /* 0x000fe20000004100 */
[----:B------:R-:W-:Y:S05]  /*1f60*/  @P5 BRA `(.L_x_18388) ;  /* 0x0000003000005947 */ /* 0x000fea0003800000 */
[----:B------:R-:W-:Y:S05]  /*1f70*/  @!P0 BRA `(.L_x_18389) ;  /* 0x0000005000008947 */ /* 0x000fea0003800000 */
[----:B-----5:R-:W-:Y:S01]  /*1f80*/  FADD.FTZ R165, R141, R165 ;  /* 0x000000a58da57221 */ /* 0x020fe20000010000 */
[----:B------:R-:W-:Y:S05]  /*1f90*/  BRA `(.L_x_18389) ;  /* 0x0000003000007947 */ /* 0x000fea0003800000 */
.L_x_18388:
[----:B-----5:R-:W-:-:S05]  /*1fa0*/  HADD2.F32 R166, -RZ, R134.H1_H1 ;  /* 0x30000086ffa67230 */ /* 0x020fca0000004100 */
[----:B------:R-:W-:-:S04]  /*1fb0*/  FADD.FTZ R165, R166, R165 ;  /* 0x000000a5a6a57221 */ /* 0x000fc80000010000 */
[----:B------:R-:W-:Y:S02]  /*1fc0*/  @P0 FADD.FTZ R165, R141, R165 ;  /* 0x000000a58da50221 */ /* 0x000fe40000010000 */
.L_x_18389:
[----:B------:R-:W-:Y:S01]  /*1fd0*/  HADD2.F32 R166, -RZ, R187.H0_H0 ;  /* 0x200000bbffa67230 */ /* 0x000fe20000004100 */
[----:B------:R-:W-:Y:S05]  /*1fe0*/  @P5 BRA `(.L_x_18390) ;  /* 0x0000003000005947 */ /* 0x000fea0003800000 */
[----:B------:R-:W-:Y:S05]  /*1ff0*/  @!P0 BRA `(.L_x_18391) ;  /* 0x0000005000008947 */ /* 0x000fea0003800000 */
[----:B-----5:R-:W-:Y:S01]  /*2000*/  FADD.FTZ R166, R142, R166 ;  /* 0x000000a68ea67221 */ /* 0x020fe20000010000 */
[----:B------:R-:W-:Y:S05]  /*2010*/  BRA `(.L_x_18391) ;  /* 0x0000003000007947 */ /* 0x000fea0003800000 */
.L_x_18390:
[----:B-----5:R-:W-:-:S05]  /*2020*/  HADD2.F32 R167, -RZ, R135.H0_H0 ;  /* 0x20000087ffa77230 */ /* 0x020fca0000004100 */
[----:B------:R-:W-:-:S04]  /*2030*/  FADD.FTZ R166, R167, R166 ;  /* 0x000000a6a7a67221 */ /* 0x000fc80000010000 */
[----:B------:R-:W-:Y:S02]  /*2040*/  @P0 FADD.FTZ R166, R142, R166 ;  /* 0x000000a68ea60221 */ /* 0x000fe40000010000 */
.L_x_18391:
[----:B------:R-:W-:Y:S01]  /*2050*/  HADD2.F32 R167, -RZ, R187.H1_H1 ;  /* 0x300000bbffa77230 */ /* 0x000fe20000004100 */
[----:B------:R-:W-:Y:S05]  /*2060*/  @P5 BRA `(.L_x_18392) ;  /* 0x0000003000005947 */ /* 0x000fea0003800000 */
[----:B------:R-:W-:Y:S05]  /*2070*/  @!P0 BRA `(.L_x_18393) ;  /* 0x0000005000008947 */ /* 0x000fea0003800000 */
[----:B-----5:R-:W-:Y:S01]  /*2080*/  FADD.FTZ R167, R143, R167 ;  /* 0x000000a78fa77221 */ /* 0x020fe20000010000 */
[----:B------:R-:W-:Y:S05]  /*2090*/  BRA `(.L_x_18393) ;  /* 0x0000003000007947 */ /* 0x000fea0003800000 */
.L_x_18392:
[----:B---3-5:R-:W-:-:S05]  /*20a0*/  HADD2.F32 R180, -RZ, R135.H1_H1 ;  /* 0x30000087ffb47230 */ /* 0x028fca0000004100 */
[----:B------:R-:W-:-:S04]  /*20b0*/  FADD.FTZ R167, R180, R167 ;  /* 0x000000a7b4a77221 */ /* 0x000fc80000010000 */
[----:B------:R-:W-:Y:S02]  /*20c0*/  @P0 FADD.FTZ R167, R143, R167 ;  /* 0x000000a78fa70221 */ /* 0x000fe40000010000 */
.L_x_18393:
[----:B---3--:R-:W-:-:S04]  /*20d0*/  LEA R180, P0, R182, c[0x0][0x188], 0x5 ;  /* 0x00006200b6b47a11 */ /* 0x008fc800078028ff */
[----:B------:R-:W-:-:S05]  /*20e0*/  LEA.HI.X R181, R182, c[0x0][0x18c], RZ, 0x5, P0 ;  /* 0x00006300b6b57a11 */ /* 0x000fca00000f2cff */
[----:B------:R0:W-:Y:S04]  /*20f0*/  STG.E.128 [R180.64], R160 ;  /* 0x000000a0b4007986 */ /* 0x0001e8000c101d04 */
[----:B------:R0:W-:Y:S02]  /*2100*/  STG.E.128 [R180.64+0x10], R164 ;  /* 0x000010a4b4007986 */ /* 0x0001e4000c101d04 */
.L_x_18377:
[----:B------:R-:W-:Y:S05]  /*2110*/  BSYNC B0 ;  /* 0x0000000000007941 */ /* 0x000fea0003800000 */
.L_x_18376:
        /* <DEDUP_REMOVED lines=42> */
.L_x_18406:
        /* <DEDUP_REMOVED lines=85> */
.L_x_18407:
        /* <DEDUP_REMOVED lines=107> */
[----:B------:R-:W-:-:S03]  /*2fc0*/  IMAD.WIDE.U32 R186, R179, R198, c[0x0][0x208] ;  /* 0x00008200b3ba7625 */ /* 0x000fc600078e00c6 */
[----:B------:R-:W-:Y:S01]  /*2fd0*/  F2FP.PACK_AB R191, R196, R191 ;  /* 0x000000bfc4bf723e */ /* 0x000fe200000000ff */
[C---:B------:R-:W-:Y:S01]  /*2fe0*/  IMAD.WIDE.U32 R192, R179.reuse, R198, c[0x0][0x210] ;  /* 0x00008400b3c07625 */ /* 0x040fe200078e00c6 */
[----:B------:R0:W-:Y:S01]  /*2ff0*/  STG.E.128 [R186.64], R180 ;  /* 0x000000b4ba007986 */ /* 0x0001e2000c101d04 */
[----:B------:R-:W-:-:S03]  /*3000*/  IADD3 R179, R179, 0x80, RZ ;  /* 0x00000080b3b37810 */ /* 0x000fc60007ffe0ff */
[----:B------:R0:W-:Y:S04]  /*3010*/  STG.E.128 [R192.64], R188 ;  /* 0x000000bcc0007986 */ /* 0x0001e8000c101d04 */
.L_x_18397:
[----:B------:R-:W-:Y:S05]  /*3020*/  BSYNC B0 ;  /* 0x0000000000007941 */ /* 0x000fea0003800000 */
.L_x_18396:
        /* <DEDUP_REMOVED lines=48> */
.L_x_18399:
[----:B------:R-:W-:Y:S05]  /*3330*/  BSYNC B0 ;  /* 0x0000000000007941 */ /* 0x000fea0003800000 */
.L_x_18398:
        /* <DEDUP_REMOVED lines=48> */
.L_x_18401:
[----:B------:R-:W-:Y:S05]  /*3640*/  BSYNC B0 ;  /* 0x0000000000007941 */ /* 0x000fea0003800000 */
.L_x_18400:
        /* <DEDUP_REMOVED lines=47> */
.L_x_18403:
[----:B------:R-:W-:Y:S05]  /*3940*/  BSYNC B0 ;  /* 0x0000000000007941 */ /* 0x000fea0003800000 */
.L_x_18402:
[----:B------:R-:W-:Y:S02]  /*3950*/  IADD3 R176, R176, c[0x0][0x160], RZ ;  /* 0x00005800b0b07a10 */ /* 0x000fe40007ffe0ff */
[----:B------:R-:W-:Y:S02]  /*3960*/  LOP3.LUT P5, RZ, R177, 0xff, RZ, 0xc0, !PT ;  /* 0x000000ffb1ff7812 */ /* 0x000fe400078ac0ff */
[----:B------:R-:W-:-:S02]  /*3970*/  ISETP.GE.AND P0, PT, R176, c[0x0][0x164], PT ;  /* 0x00005900b0007a0c */ /* 0x000fc40003f06270 */
[----:B------:R-:W-:-:S11]  /*3980*/  SEL R177, RZ, 0x1, P5 ;  /* 0x00000001ffb17807 */ /* 0x000fd60002800000 */
[----:B012--5:R-:W-:Y:S01]  /*3990*/  @P0 CALL.REL.NOINC `(.L_x_18404) ;  /* 0x0000001000000944 */ /* 0x027fe20003c00000 */
[----:B------:R-:W-:Y:S05]  /*39a0*/  BRA `(.L_x_18405) ;  /* 0xffffd12000007947 */ /* 0x000fea000383ffff */
.L_x_18404:
[----:B------:R-:W-:Y:S05]  /*39b0*/  EXIT ;  /* 0x000000000000794d */ /* 0x000fea0003800000 */
.L_x_18394:
[----:B------:R-:W-:Y:S01]  /*39c0*/  HFMA2.MMA R186, -RZ, RZ, 0, 1.847743988037109375e-06 ;  /* 0x0000001fffba7435 */ /* 0x000fe200000001ff */
[----:B------:R-:W-:Y:S02]  /*39d0*/  MOV R188, 0x1 ;  /* 0x0000000100bc7802 */ /* 0x000fe40000000f00 */
[----:B------:R-:W-:Y:S02]  /*39e0*/  MOV R187, 0xffffffff ;  /* 0xffffffff00bb7802 */ /* 0x000fe40000000f00 */
[----:B------:R-:W-:Y:S02]  /*39f0*/  MOV R184, 0x3a10 ;  /* 0x00003a1000b87802 */ /* 0x000fe40000000f00 */
[----:B-12--5:R-:W-:Y:S05]  /*3a00*/  CALL.REL.NOINC `($__internal_56_$__cuda_sm70_shflsync_bfly_p) ;  /* 0x000007b000007944 */ /* 0x026fea0003c00000 */
[----:B-1----:R-:W-:Y:S01]  /*3a10*/  MOV R180, R188 ;  /* 0x000000bc00b47202 */ /* 0x002fe20000000f00 */
[----:B0-----:R-:W-:Y:S05]  /*3a20*/  BRA `(.L_x_18406) ;  /* 0xffffe99000007947 */ /* 0x001fea000383ffff */
.L_x_18395:
[----:B------:R-:W-:Y:S01]  /*3a30*/  HFMA2.MMA R188, -RZ, RZ, 0, 1.1920928955078125e-07 ;  /* 0x00000002ffbc7435 */ /* 0x000fe200000001ff */
[----:B------:R-:W-:Y:S02]  /*3a40*/  MOV R186, 0x1f ;  /* 0x0000001f00ba7802 */ /* 0x000fe40000000f00 */
[----:B------:R-:W-:Y:S02]  /*3a50*/  MOV R187, 0xffffffff ;  /* 0xffffffff00bb7802 */ /* 0x000fe40000000f00 */
[----:B------:R-:W-:-:S02]  /*3a60*/  MOV R184, 0x3a80 ;  /* 0x00003a8000b87802 */ /* 0x000fc40000000f00 */
[----:B-12--5:R-:W-:Y:S05]  /*3a70*/  CALL.REL.NOINC `($__internal_56_$__cuda_sm70_shflsync_bfly_p) ;  /* 0x0000074000007944 */ /* 0x026fea0003c00000 */
[----:B01----:R-:W-:Y:S01]  /*3a80*/  FADD.FTZ R181, R181, R188 ;  /* 0x000000bcb5b57221 */ /* 0x003fe20000010000 */
[----:B------:R-:W-:Y:S01]  /*3a90*/  HFMA2.MMA R188, -RZ, RZ, 0, 2.384185791015625e-07 ;  /* 0x00000004ffbc7435 */ /* 0x000fe200000001ff */
[----:B------:R-:W-:-:S02]  /*3aa0*/  MOV R186, 0x1f ;  /* 0x0000001f00ba7802 */ /* 0x000fc40000000f00 */
[----:B------:R-:W-:Y:S02]  /*3ab0*/  MOV R187, 0xffffffff ;  /* 0xffffffff00bb7802 */ /* 0x000fe40000000f00 */
[----:B------:R-:W-:Y:S02]  /*3ac0*/  MOV R184, 0x3ae0 ;  /* 0x00003ae000b87802 */ /* 0x000fe40000000f00 */
[----:B------:R-:W-:Y:S05]  /*3ad0*/  CALL.REL.NOINC `($__internal_56_$__cuda_sm70_shflsync_bfly_p) ;  /* 0x000006e000007944 */ /* 0x000fea0003c00000 */
[----:B01----:R-:W-:Y:S01]  /*3ae0*/  FADD.FTZ R181, R181, R188 ;  /* 0x000000bcb5b57221 */ /* 0x003fe20000010000 */
[----:B------:R-:W-:Y:S01]  /*3af0*/  HFMA2.MMA R188, -RZ, RZ, 0, 4.76837158203125e-07 ;  /* 0x00000008ffbc7435 */ /* 0x000fe200000001ff */
[----:B------:R-:W-:Y:S02]  /*3b00*/  MOV R186, 0x1f ;  /* 0x0000001f00ba7802 */ /* 0x000fe40000000f00 */
[----:B------:R-:W-:Y:S02]  /*3b10*/  MOV R187, 0xffffffff ;  /* 0xffffffff00bb7802 */ /* 0x000fe40000000f00 */
[----:B------:R-:W-:Y:S02]  /*3b20*/  MOV R184, 0x3b40 ;  /* 0x00003b4000b87802 */ /* 0x000fe40000000f00 */
[----:B------:R-:W-:Y:S05]  /*3b30*/  CALL.REL.NOINC `($__internal_56_$__cuda_sm70_shflsync_bfly_p) ;  /* 0x0000068000007944 */ /* 0x000fea0003c00000 */
[----:B01----:R-:W-:Y:S01]  /*3b40*/  FADD.FTZ R181, R181, R188 ;  /* 0x000000bcb5b57221 */ /* 0x003fe20000010000 */
[----:B------:R-:W-:Y:S01]  /*3b50*/  HFMA2.MMA R188, -RZ, RZ, 0, 9.5367431640625e-07 ;  /* 0x00000010ffbc7435 */ /* 0x000fe200000001ff */
[----:B------:R-:W-:-:S02]  /*3b60*/  MOV R186, 0x1f ;  /* 0x0000001f00ba7802 */ /* 0x000fc40000000f00 */
[----:B------:R-:W-:Y:S02]  /*3b70*/  MOV R187, 0xffffffff ;  /* 0xffffffff00bb7802 */ /* 0x000fe40000000f00 */
[----:B------:R-:W-:Y:S02]  /*3b80*/  MOV R184, 0x3ba0 ;  /* 0x00003ba000b87802 */ /* 0x000fe40000000f00 */
[----:B------:R-:W-:Y:S05]  /*3b90*/  CALL.REL.NOINC `($__internal_56_$__cuda_sm70_shflsync_bfly_p) ;  /* 0x0000062000007944 */ /* 0x000fea0003c00000 */
        /* <DEDUP_REMOVED lines=71> */
[----:B------:R-:W-:Y:S05]  /*4010*/  CALL.REL.NOINC `($__internal_56_$__cuda_sm70_shflsync_bfly_p) ;  /* 0x000001a000007944 */ /* 0x000fea0003c00000 */
[----:B01----:R-:W-:Y:S01]  /*4020*/  FADD.FTZ R181, R181, R188 ;  /* 0x000000bcb5b57221 */ /* 0x003fe20000010000 */
[----:B------:R-:W-:Y:S01]  /*4030*/  HFMA2.MMA R188, -RZ, RZ, 0, 1.1920928955078125e-07 ;  /* 0x00000002ffbc7435 */ /* 0x000fe200000001ff */
[----:B------:R-:W-:Y:S02]  /*4040*/  MOV R186, 0x1f ;  /* 0x0000001f00ba7802 */ /* 0x000fe40000000f00 */
[----:B------:R-:W-:Y:S02]  /*4050*/  MOV R187, 0xffffffff ;  /* 0xffffffff00bb7802 */ /* 0x000fe40000000f00 */
[----:B------:R-:W-:Y:S02]  /*4060*/  MOV R184, 0x4080 ;  /* 0x0000408000b87802 */ /* 0x000fe40000000f00 */
[----:B------:R-:W-:Y:S05]  /*4070*/  CALL.REL.NOINC `($__internal_56_$__cuda_sm70_shflsync_bfly_p) ;  /* 0x0000014000007944 */ /* 0x000fea0003c00000 */
[----:B01----:R-:W-:Y:S01]  /*4080*/  FADD.FTZ R181, R181, R188 ;  /* 0x000000bcb5b57221 */ /* 0x003fe20000010000 */
[----:B------:R-:W-:Y:S01]  /*4090*/  HFMA2.MMA R188, -RZ, RZ, 0, 2.384185791015625e-07 ;  /* 0x00000004ffbc7435 */ /* 0x000fe200000001ff */
[----:B------:R-:W-:Y:S02]  /*40a0*/  MOV R186, 0x1f ;  /* 0x0000001f00ba7802 */ /* 0x000fe40000000f00 */
[----:B------:R-:W-:-:S02]  /*40b0*/  MOV R187, 0xffffffff ;  /* 0xffffffff00bb7802 */ /* 0x000fc40000000f00 */
        /* <DEDUP_REMOVED lines=8> */
[----:B-1----:R-:W-:Y:S01]  /*4140*/  FADD.FTZ R183, R181, R188 ;  /* 0x000000bcb5b77221 */ /* 0x002fe20000010000 */
[----:B------:R-:W-:Y:S01]  /*4150*/  HFMA2.MMA R188, -RZ, RZ, 0, 9.5367431640625e-07 ;  /* 0x00000010ffbc7435 */ /* 0x000fe200000001ff */
[----:B0-----:R-:W-:Y:S02]  /*4160*/  MOV R186, 0x1f ;  /* 0x0000001f00ba7802 */ /* 0x001fe40000000f00 */
[----:B------:R-:W-:-:S02]  /*4170*/  MOV R187, 0xffffffff ;  /* 0xffffffff00bb7802 */ /* 0x000fc40000000f00 */
[----:B------:R-:W-:Y:S02]  /*4180*/  MOV R181, R183 ;  /* 0x000000b700b57202 */ /* 0x000fe40000000f00 */
[----:B------:R-:W-:Y:S02]  /*4190*/  MOV R184, 0x41b0 ;  /* 0x000041b000b87802 */ /* 0x000fe40000000f00 */
[----:B------:R-:W-:Y:S05]  /*41a0*/  CALL.REL.NOINC `($__internal_56_$__cuda_sm70_shflsync_bfly_p) ;  /* 0x0000001000007944 */ /* 0x000fea0003c00000 */
[----:B01----:R-:W-:Y:S05]  /*41b0*/  BRA `(.L_x_18407) ;  /* 0xffffe75000007947 */ /* 0x003fea000383ffff */
        .weak           $__internal_56_$__cuda_sm70_shflsync_bfly_p
        .type           $__internal_56_$__cuda_sm70_shflsync_bfly_p,@function
        .size           $__internal_56_$__cuda_sm70_shflsync_bfly_p,(.L_x_26516 - $__internal_56_$__cuda_sm70_shflsync_bfly_p)
$__internal_56_$__cuda_sm70_shflsync_bfly_p:
[----:B------:R-:W-:Y:S01]  /*41c0*/  HFMA2.MMA R185, -RZ, RZ, 0, 0 ;  /* 0x00000000ffb97435 */ /* 0x000fe200000001ff */
[----:B------:R-:W-:Y:S04]  /*41d0*/  WARPSYNC R187 ;  /* 0x000000bb00007348 */ /* 0x000fe80003800000 */
[----:B------:R0:W1:Y:S01]  /*41e0*/  SHFL.BFLY PT, R188, R181, R188, R186 ;  /* 0x0c0000bcb5bc7389 */ /* 0x00006200000e00ba */
[----:B------:R-:W-:Y:S05]  /*41f0*/  RET.REL.NODEC R184 `(_ZN10layer_norm31ln_parallel_residual_fwd_kernelINS_13Kernel_traitsIf6__halffS2_fjLj4096ELj1ELj1ELj4ELj16ENS_18Kernel_traits_baseILj4096EfS2_fS2_fjLj128EEEEELb0ELb0ELb0EEEvNS_9FwdParamsE) ;  /* 0xffffbe00b8007950 */ /* 0x000fea0003c3ffff */
.L_x_18408:
        /* <DEDUP_REMOVED lines=16> */
.L_x_26516:


//--------------------- .text._ZN10layer_norm31ln_parallel_residual_fwd_kernelINS_13Kernel_traitsIf6__halffS2_fjLj4096ELj1ELj1ELj4ELj16ENS_18Kernel_traits_baseILj4096EfS2_fS2_fjLj128EEEEELb0ELb0ELb1EEEvNS_9FwdParamsE --------------------------
	.section	.text._ZN10layer_norm31ln_parallel_residual_fwd_kernelINS_13Kernel_traitsIf6__halffS2_fjLj4096ELj1ELj1ELj4ELj16ENS_18Kernel_traits_baseILj4096EfS2_fS2_fjLj128EEEEELb0ELb0ELb1EEEvNS_9FwdParamsE,"ax",@progbits
	.sectioninfo	@"SHI_REGISTERS=226"
	.align	128
        .global         _ZN10layer_norm31ln_parallel_residual_fwd_kernelINS_13Kernel_traitsIf6__halffS2_fjLj4096ELj1ELj1ELj4ELj16ENS_18Kernel_traits_baseILj4096EfS2_fS2_fjLj128EEEEELb0ELb0ELb1EEEvNS_9FwdParamsE
        .type           _ZN10layer_norm31ln_parallel_residual_fwd_kernelINS_13Kernel_traitsIf6__halffS2_fjLj4096ELj1ELj1ELj4ELj16ENS_18Kernel_traits_baseILj4096EfS2_fS2_fjLj128EEEEELb0ELb0ELb1EEEvNS_9FwdParamsE,@function
        .size           _ZN10layer_norm31ln_parallel_residual_fwd_kernelINS_13Kernel_traitsIf6__halffS2_fjLj4096ELj1ELj1ELj4ELj16ENS_18Kernel_traits_baseILj4096EfS2_fS2_fjLj128EEEEELb0ELb0ELb1EEEvNS_9FwdParamsE,(.L_x_26517 - _ZN10layer_norm31ln_parallel_residual_fwd_kernelINS_13Kernel_traitsIf6__halffS2_fjLj4096ELj1ELj1ELj4ELj16ENS_18Kernel_traits_baseILj4096EfS2_fS2_fjLj128EEEEELb0ELb0ELb1EEEvNS_9FwdParamsE)
        .other          _ZN10layer_norm31ln_parallel_residual_fwd_kernelINS_13Kernel_traitsIf6__halffS2_fjLj4096ELj1ELj1ELj4ELj16ENS_18Kernel_traits_baseILj4096EfS2_fS2_fjLj128EEEEELb0ELb0ELb1EEEvNS_9FwdParamsE,@"STO_CUDA_ENTRY STV_DEFAULT"
_ZN10layer_norm31ln_parallel_residual_fwd_kernelINS_13Kernel_traitsIf6__halffS2_fjLj4096ELj1ELj1ELj4ELj16ENS_18Kernel_traits_baseILj4096EfS2_fS2_fjLj128EEEEELb0ELb0ELb1EEEvNS_9FwdParamsE:
.text._ZN10layer_norm31ln_parallel_residual_fwd_kernelINS_13Kernel_traitsIf6__halffS2_fjLj4096ELj1ELj1ELj4ELj16ENS_18Kernel_traits_baseILj4096EfS2_fS2_fjLj128EEEEELb0ELb0ELb1EEEvNS_9FwdParamsE:
        /* <DEDUP_REMOVED lines=94> */
.L_x_18476:
        /* <DEDUP_REMOVED lines=25> */
.L_x_18409:
[----:B0----5:R-:W-:-:S05]  /*0770*/  HADD2.F32 R145, -RZ, R132.H0_H0 ;  /* 0x20000084ff917230 */ /* 0x021fca0000004100 */
[----:B------:R-:W-:-:S04]  /*0780*/  FADD.FTZ R144, R144, R145 ;  /* 0x0000009190907221 */ /* 0x000fc80000010000 */
[----:B------:R-:W-:Y:S02]  /*0790*/  @P1 FADD.FTZ R144, R136, R144 ;  /* 0x0000009088901221 */ /* 0x000fe40000010000 */
.L_x_18410:
[----:B------:R-:W-:Y:S01]  /*07a0*/  HADD2.F32 R145, -RZ, R156.H1_H1 ;  /* 0x3000009cff917230 */ /* 0x000fe20000004100 */
[----:B------:R-:W-:Y:S05]  /*07b0*/  @P2 BRA `(.L_x_18411) ;  /* 0x0000003000002947 */ /* 0x000fea0003800000 */
[----:B------:R-:W-:Y:S05]  /*07c0*/  @!P1 BRA `(.L_x_18412) ;  /* 0x0000005000009947 */ /* 0x000fea0003800000 */
[----:B-----5:R-:W-:Y:S01]  /*07d0*/  FADD.FTZ R145, R137, R145 ;  /* 0x0000009189917221 */ /* 0x020fe20000010000 */
[----:B------:R-:W-:Y:S05]  /*07e0*/  BRA `(.L_x_18412) ;  /* 0x0000003000007947 */ /* 0x000fea0003800000 */
.L_x_18411:
[----:B-----5:R-:W-:-:S05]  /*07f0*/  HADD2.F32 R146, -RZ, R132.H1_H1 ;  /* 0x30000084ff927230 */ /* 0x020fca0000004100 */
[----:B------:R-:W-:-:S04]  /*0800*/  FADD.FTZ R145, R145, R146 ;  /* 0x0000009291917221 */ /* 0x000fc80000010000 */
[----:B------:R-:W-:Y:S02]  /*0810*/  @P1 FADD.FTZ R145, R137, R145 ;  /* 0x0000009189911221 */ /* 0x000fe40000010000 */
.L_x_18412:
[----:B------:R-:W-:Y:S01]  /*0820*/  HADD2.F32 R146, -RZ, R157.H0_H0 ;  /* 0x2000009dff927230 */ /* 0x000fe20000004100 */
[----:B------:R-:W-:Y:S05]  /*0830*/  @P2 BRA `(.L_x_18413) ;  /* 0x0000003000002947 */ /* 0x000fea0003800000 */
[----:B------:R-:W-:Y:S05]  /*0840*/  @!P1 BRA `(.L_x_18414) ;  /* 0x0000005000009947 */ /* 0x000fea0003800000 */
[----:B-----5:R-:W-:Y:S01]  /*0850*/  FADD.FTZ R146, R138, R146 ;  /* 0x000000928a927221 */ /* 0x020fe20000010000 */
[----:B------:R-:W-:Y:S05]  /*0860*/  BRA `(.L_x_18414) ;  /* 0x0000003000007947 */ /* 0x000fea0003800000 */
.L_x_18413:
[----:B-----5:R-:W-:-:S05]  /*0870*/  HADD2.F32 R147, -RZ, R133.H0_H0 ;  /* 0x20000085ff937230 */ /* 0x020fca0000004100 */
[----:B------:R-:W-:-:S04]  /*0880*/  FADD.FTZ R146, R146, R147 ;  /* 0x0000009392927221 */ /* 0x000fc80000010000 */
[----:B------:R-:W-:Y:S02]  /*0890*/  @P1 FADD.FTZ R146, R138, R146 ;  /* 0x000000928a921221 */ /* 0x000fe40000010000 */
.L_x_18414:
[----:B------:R-:W-:Y:S01]  /*08a0*/  HADD2.F32 R147, -RZ, R157.H1_H1 ;  /* 0x3000009dff937230 */ /* 0x000fe20000004100 */
[----:B------:R-:W-:Y:S05]  /*08b0*/  @P2 BRA `(.L_x_18415) ;  /* 0x0000003000002947 */ /* 0x000fea0003800000 */
[----:B------:R-:W-:Y:S05]  /*08c0*/  @!P1 BRA `(.L_x_18416) ;  /* 0x0000005000009947 */ /* 0x000fea0003800000 */
[----:B-----5:R-:W-:Y:S01]  /*08d0*/  FADD.FTZ R147, R139, R147 ;  /* 0x000000938b937221 */ /* 0x020fe20000010000 */
[----:B------:R-:W-:Y:S05]  /*08e0*/  BRA `(.L_x_18416) ;  /* 0x0000003000007947 */ /* 0x000fea0003800000 */
.L_x_18415:
[----:B-----5:R-:W-:-:S05]  /*08f0*/  HADD2.F32 R148, -RZ, R133.H1_H1 ;  /* 0x30000085ff947230 */ /* 0x020fca0000004100 */
[----:B------:R-:W-:-:S04]  /*0900*/  FADD.FTZ R147, R147, R148 ;  /* 0x0000009493937221 */ /* 0x000fc80000010000 */
[----:B------:R-:W-:Y:S02]  /*0910*/  @P1 FADD.FTZ R147, R139, R147 ;  /* 0x000000938b931221 */ /* 0x000fe40000010000 */
.L_x_18416:
[----:B------:R-:W-:Y:S01]  /*0920*/  HADD2.F32 R148, -RZ, R158.H0_H0 ;  /* 0x2000009eff947230 */ /* 0x000fe20000004100 */
[----:B------:R-:W-:Y:S05]  /*0930*/  @P2 BRA `(.L_x_18417) ;  /* 0x0000003000002947 */ /* 0x000fea0003800000 */
[----:B------:R-:W-:Y:S05]  /*0940*/  @!P1 BRA `(.L_x_18418) ;  /* 0x0000005000009947 */ /* 0x000fea0003800000 */
[----:B-----5:R-:W-:Y:S01]  /*0950*/  FADD.FTZ R148, R140, R148 ;  /* 0x000000948c947221 */ /* 0x020fe20000010000 */
[----:B------:R-:W-:Y:S05]  /*0960*/  BRA `(.L_x_18418) ;  /* 0x0000003000007947 */ /* 0x000fea0003800000 */
.L_x_18417:
[----:B-----5:R-:W-:-:S05]  /*0970*/  HADD2.F32 R149, -RZ, R134.H0_H0 ;  /* 0x20000086ff957230 */ /* 0x020fca0000004100 */
[----:B------:R-:W-:-:S04]  /*0980*/  FADD.FTZ R148, R148, R149 ;  /* 0x0000009594947221 */ /* 0x000fc80000010000 */
[----:B------:R-:W-:Y:S02]  /*0990*/  @P1 FADD.FTZ R148, R140, R148 ;  /* 0x000000948c941221 */ /* 0x000fe40000010000 */
.L_x_18418:
[----:B------:R-:W-:Y:S01]  /*09a0*/  HADD2.F32 R149, -RZ, R158.H1_H1 ;  /* 0x3000009eff957230 */ /* 0x000fe20000004100 */
[----:B------:R-:W-:Y:S05]  /*09b0*/  @P2 BRA `(.L_x_18419) ;  /* 0x0000003000002947 */ /* 0x000fea0003800000 */
[----:B------:R-:W-:Y:S05]  /*09c0*/  @!P1 BRA `(.L_x_18420) ;  /* 0x0000005000009947 */ /* 0x000fea0003800000 */
[----:B-----5:R-:W-:Y:S01]  /*09d0*/  FADD.FTZ R149, R141, R149 ;  /* 0x000000958d957221 */ /* 0x020fe20000010000 */
[----:B------:R-:W-:Y:S05]  /*09e0*/  BRA `(.L_x_18420) ;  /* 0x0000003000007947 */ /* 0x000fea0003800000 */
.L_x_18419:
[----:B-----5:R-:W-:-:S05]  /*09f0*/  HADD2.F32 R150, -RZ, R134.H1_H1 ;  /* 0x30000086ff967230 */ /* 0x020fca0000004100 */
[----:B------:R-:W-:-:S04]  /*0a00*/  FADD.FTZ R149, R149, R150 ;  /* 0x0000009695957221 */ /* 0x000fc80000010000 */
[----:B------:R-:W-:Y:S02]  /*0a10*/  @P1 FADD.FTZ R149, R141, R149 ;  /* 0x000000958d951221 */ /* 0x000fe40000010000 */
.L_x_18420:
[----:B------:R-:W-:Y:S01]  /*0a20*/  HADD2.F32 R150, -RZ, R159.H0_H0 ;  /* 0x2000009fff967230 */ /* 0x000fe20000004100 */
[----:B------:R-:W-:Y:S05]  /*0a30*/  @P2 BRA `(.L_x_18421) ;  /* 0x0000003000002947 */ /* 0x000fea0003800000 */
[----:B------:R-:W-:Y:S05]  /*0a40*/  @!P1 BRA `(.L_x_18422) ;  /* 0x0000005000009947 */ /* 0x000fea0003800000 */
[----:B-----5:R-:W-:Y:S01]  /*0a50*/  FADD.FTZ R150, R142, R150 ;  /* 0x000000968e967221 */ /* 0x020fe20000010000 */
[----:B------:R-:W-:Y:S05]  /*0a60*/  BRA `(.L_x_18422) ;  /* 0x0000003000007947 */ /* 0x000fea0003800000 */
.L_x_18421:
[----:B-----5:R-:W-:-:S05]  /*0a70*/  HADD2.F32 R151, -RZ, R135.H0_H0 ;  /* 0x20000087ff977230 */ /* 0x020fca0000004100 */
[----:B------:R-:W-:-:S04]  /*0a80*/  FADD.FTZ R150, R150, R151 ;  /* 0x0000009796967221 */ /* 0x000fc80000010000 */
[----:B------:R-:W-:Y:S02]  /*0a90*/  @P1 FADD.FTZ R150, R142, R150 ;  /* 0x000000968e961221 */ /* 0x000fe40000010000 */
.L_x_18422:
[----:B------:R-:W-:Y:S01]  /*0aa0*/  HADD2.F32 R151, -RZ, R159.H1_H1 ;  /* 0x3000009fff977230 */ /* 0x000fe20000004100 */
[----:B------:R-:W-:Y:S05]  /*0ab0*/  @P2 BRA `(.L_x_18423) ;  /* 0x0000003000002947 */ /* 0x000fea0003800000 */
[----:B------:R-:W-:Y:S05]  /*0ac0*/  @!P1 BRA `(.L_x_18424) ;  /* 0x0000005000009947 */ /* 0x000fea0003800000 */
[----:B-----5:R-:W-:Y:S01]  /*0ad0*/  FADD.FTZ R151, R143, R151 ;  /* 0x000000978f977221 */ /* 0x020fe20000010000 */
[----:B------:R-:W-:Y:S05]  /*0ae0*/  BRA `(.L_x_18424) ;  /* 0x0000003000007947 */ /* 0x000fea0003800000 */
.L_x_18423:
[----:B-----5:R-:W-:-:S05]  /*0af0*/  HADD2.F32 R156, -RZ, R135.H1_H1 ;  /* 0x30000087ff9c7230 */ /* 0x020fca0000004100 */
[----:B------:R-:W-:-:S04]  /*0b00*/  FADD.FTZ R151, R151, R156 ;  /* 0x0000009c97977221 */ /* 0x000fc80000010000 */
[----:B------:R-:W-:Y:S02]  /*0b10*/  @P1 FADD.FTZ R151, R143, R151 ;  /* 0x000000978f971221 */ /* 0x000fe40000010000 */
.L_x_18424:
        /* <DEDUP_REMOVED lines=19> */
.L_x_18425:
[----:B0----5:R-:W-:-:S05]  /*0c50*/  HADD2.F32 R157, -RZ, R132.H0_H0 ;  /* 0x20000084ff9d7230 */ /* 0x021fca0000004100 */
[----:B------:R-:W-:-:S04]  /*0c60*/  FADD.FTZ R160, R157, R160 ;  /* 0x000000a09da07221 */ /* 0x000fc80000010000 */
[----:B------:R-:W-:Y:S02]  /*0c70*/  @P1 FADD.FTZ R160, R136, R160 ;  /* 0x000000a088a01221 */ /* 0x000fe40000010000 */
.L_x_18426:
[----:B------:R-:W-:Y:S01]  /*0c80*/  HADD2.F32 R161, -RZ, R168.H1_H1 ;  /* 0x300000a8ffa17230 */ /* 0x000fe20000004100 */
[----:B------:R-:W-:Y:S05]  /*0c90*/  @P2 BRA `(.L_x_18427) ;  /* 0x0000003000002947 */ /* 0x000fea0003800000 */
[----:B------:R-:W-:Y:S05]  /*0ca0*/  @!P1 BRA `(.L_x_18428) ;  /* 0x0000005000009947 */ /* 0x000fea0003800000 */
[----:B-----5:R-:W-:Y:S01]  /*0cb0*/  FADD.FTZ R161, R137, R161 ;  /* 0x000000a189a17221 */ /* 0x020fe20000010000 */
[----:B------:R-:W-:Y:S05]  /*0cc0*/  BRA `(.L_x_18428) ;  /* 0x0000003000007947 */ /* 0x000fea0003800000 */
.L_x_18427:
[----:B-----5:R-:W-:-:S05]  /*0cd0*/  HADD2.F32 R156, -RZ, R132.H1_H1 ;  /* 0x30000084ff9c7230 */ /* 0x020fca0000004100 */
[----:B------:R-:W-:-:S04]  /*0ce0*/  FADD.FTZ R161, R156, R161 ;  /* 0x000000a19ca17221 */ /* 0x000fc80000010000 */
[----:B------:R-:W-:Y:S02]  /*0cf0*/  @P1 FADD.FTZ R161, R137, R161 ;  /* 0x000000a189a11221 */ /* 0x000fe40000010000 */
.L_x_18428:
[----:B------:R-:W-:Y:S01]  /*0d00*/  HADD2.F32 R162, -RZ, R169.H0_H0 ;  /* 0x200000a9ffa27230 */ /* 0x000fe20000004100 */
[----:B------:R-:W-:Y:S05]  /*0d10*/  @P2 BRA `(.L_x_18429) ;  /* 0x0000003000002947 */ /* 0x000fea0003800000 */
[----:B------:R-:W-:Y:S05]  /*0d20*/  @!P1 BRA `(.L_x_18430) ;  /* 0x0000005000009947 */ /* 0x000fea0003800000 */
[----:B-----5:R-:W-:Y:S01]  /*0d30*/  FADD.FTZ R162, R138, R162 ;  /* 0x000000a28aa27221 */ /* 0x020fe20000010000 */
[----:B------:R-:W-:Y:S05]  /*0d40*/  BRA `(.L_x_18430) ;  /* 0x0000003000007947 */ /* 0x000fea0003800000 */
.L_x_18429:
[----:B-----5:R-:W-:-:S05]  /*0d50*/  HADD2.F32 R157, -RZ, R133.H0_H0 ;  /* 0x20000085ff9d7230 */ /* 0x020fca0000004100 */
[----:B------:R-:W-:-:S04]  /*0d60*/  FADD.FTZ R162, R157, R162 ;  /* 0x000000a29da27221 */ /* 0x000fc80000010000 */
[----:B------:R-:W-:Y:S02]  /*0d70*/  @P1 FADD.FTZ R162, R138, R162 ;  /* 0x000000a28aa21221 */ /* 0x000fe40000010000 */
.L_x_18430:
[----:B------:R-:W-:Y:S01]  /*0d80*/  HADD2.F32 R163, -RZ, R169.H1_H1 ;  /* 0x300000a9ffa37230 */ /* 0x000fe20000004100 */
[----:B------:R-:W-:Y:S05]  /*0d90*/  @P2 BRA `(.L_x_18431) ;  /* 0x0000003000002947 */ /* 0x000fea0003800000 */
[----:B------:R-:W-:Y:S05]  /*0da0*/  @!P1 BRA `(.L_x_18432) ;  /* 0x0000005000009947 */ /* 0x000fea0003800000 */
[----:B-----5:R-:W-:Y:S01]  /*0db0*/  FADD.FTZ R163, R139, R163 ;  /* 0x000000a38ba37221 */ /* 0x020fe20000010000 */
[----:B------:R-:W-:Y:S05]  /*0dc0*/  BRA `(.L_x_18432) ;  /* 0x0000003000007947 */ /* 0x000fea0003800000 */
.L_x_18431:
[----:B-----5:R-:W-:-:S05]  /*0dd0*/  HADD2.F32 R156, -RZ, R133.H1_H1 ;  /* 0x30000085ff9c7230 */ /* 0x020fca0000004100 */
[----:B------:R-:W-:-:S04]  /*0de0*/  FADD.FTZ R163, R156, R163 ;  /* 0x000000a39ca37221 */ /* 0x000fc80000010000 */
[----:B------:R-:W-:Y:S02]  /*0df0*/  @P1 FADD.FTZ R163, R139, R163 ;  /* 0x000000a38ba31221 */ /* 0x000fe40000010000 */
.L_x_18432:
[----:B------:R-:W-:Y:S01]  /*0e00*/  HADD2.F32 R156, -RZ, R170.H0_H0 ;  /* 0x200000aaff9c7230 */ /* 0x000fe20000004100 */
[----:B------:R-:W-:Y:S05]  /*0e10*/  @P2 BRA `(.L_x_18433) ;  /* 0x0000003000002947 */ /* 0x000fea0003800000 */
[----:B------:R-:W-:Y:S05]  /*0e20*/  @!P1 BRA `(.L_x_18434) ;  /* 0x0000005000009947 */ /* 0x000fea0003800000 */
[----:B-----5:R-:W-:Y:S01]  /*0e30*/  FADD.FTZ R156, R140, R156 ;  /* 0x0000009c8c9c7221 */ /* 0x020fe20000010000 */
[----:B------:R-:W-:Y:S05]  /*0e40*/  BRA `(.L_x_18434) ;  /* 0x0000003000007947 */ /* 0x000fea0003800000 */
.L_x_18433:
[----:B-----5:R-:W-:-:S05]  /*0e50*/  HADD2.F32 R157, -RZ, R134.H0_H0 ;  /* 0x20000086ff9d7230 */ /* 0x020fca0000004100 */
[----:B------:R-:W-:-:S04]  /*0e60*/  FADD.FTZ R156, R157, R156 ;  /* 0x0000009c9d9c7221 */ /* 0x000fc80000010000 */
[----:B------:R-:W-:Y:S02]  /*0e70*/  @P1 FADD.FTZ R156, R140, R156 ;  /* 0x0000009c8c9c1221 */ /* 0x000fe40000010000 */
.L_x_18434:
[----:B------:R-:W-:Y:S01]  /*0e80*/  HADD2.F32 R157, -RZ, R170.H1_H1 ;  /* 0x300000aaff9d7230 */ /* 0x000fe20000004100 */
[----:B------:R-:W-:Y:S05]  /*0e90*/  @P2 BRA `(.L_x_18435) ;  /* 0x0000003000002947 */ /* 0x000fea0003800000 */
[----:B------:R-:W-:Y:S05]  /*0ea0*/  @!P1 BRA `(.L_x_18436) ;  /* 0x0000005000009947 */ /* 0x000fea0003800000 */
[----:B-----5:R-:W-:Y:S01]  /*0eb0*/  FADD.FTZ R157, R141, R157 ;  /* 0x0000009d8d9d7221 */ /* 0x020fe20000010000 */
[----:B------:R-:W-:Y:S05]  /*0ec0*/  BRA `(.L_x_18436) ;  /* 0x0000003000007947 */ /* 0x000fea0003800000 */
.L_x_18435:
[----:B-----5:R-:W-:-:S05]  /*0ed0*/  HADD2.F32 R158, -RZ, R134.H1_H1 ;  /* 0x30000086ff9e7230 */ /* 0x020fca0000004100 */
[----:B------:R-:W-:-:S04]  /*0ee0*/  FADD.FTZ R157, R158, R157 ;  /* 0x0000009d9e9d7221 */ /* 0x000fc80000010000 */
[----:B------:R-:W-:Y:S02]  /*0ef0*/  @P1 FADD.FTZ R157, R141, R157 ;  /* 0x0000009d8d9d1221 */ /* 0x000fe40000010000 */
.L_x_18436:
[----:B------:R-:W-:Y:S01]  /*0f00*/  HADD2.F32 R158, -RZ, R171.H0_H0 ;  /* 0x200000abff9e7230 */ /* 0x000fe20000004100 */
[----:B------:R-:W-:Y:S05]  /*0f10*/  @P2 BRA `(.L_x_18437) ;  /* 0x0000003000002947 */ /* 0x000fea0003800000 */
[----:B------:R-:W-:Y:S05]  /*0f20*/  @!P1 BRA `(.L_x_18438) ;  /* 0x0000005000009947 */ /* 0x000fea0003800000 */
[----:B-----5:R-:W-:Y:S01]  /*0f30*/  FADD.FTZ R158, R142, R158 ;  /* 0x0000009e8e9e7221 */ /* 0x020fe20000010000 */
[----:B------:R-:W-:Y:S05]  /*0f40*/  BRA `(.L_x_18438) ;  /* 0x0000003000007947 */ /* 0x000fea0003800000 */
.L_x_18437:
[----:B-----5:R-:W-:-:S05]  /*0f50*/  HADD2.F32 R159, -RZ, R135.H0_H0 ;  /* 0x20000087ff9f7230 */ /* 0x020fca0000004100 */
[----:B------:R-:W-:-:S04]  /*0f60*/  FADD.FTZ R158, R159, R158 ;  /* 0x0000009e9f9e7221 */ /* 0x000fc80000010000 */
[----:B------:R-:W-:Y:S02]  /*0f70*/  @P1 FADD.FTZ R158, R142, R158 ;  /* 0x0000009e8e9e1221 */ /* 0x000fe40000010000 */
.L_x_18438:
[----:B------:R-:W-:Y:S01]  /*0f80*/  HADD2.F32 R159, -RZ, R171.H1_H1 ;  /* 0x300000abff9f7230 */ /* 0x000fe20000004100 */
[----:B------:R-:W-:Y:S05]  /*0f90*/  @P2 BRA `(.L_x_18439) ;  /* 0x0000003000002947 */ /* 0x000fea0003800000 */
[----:B------:R-:W-:Y:S05]  /*0fa0*/  @!P1 BRA `(.L_x_18440) ;  /* 0x0000005000009947 */ /* 0x000fea0003800000 */
[----:B-----5:R-:W-:Y:S01]  /*0fb0*/  FADD.FTZ R159, R143, R159 ;  /* 0x0000009f8f9f7221 */ /* 0x020fe20000010000 */
[----:B------:R-:W-:Y:S05]  /*0fc0*/  BRA `(.L_x_18440) ;  /* 0x0000003000007947 */ /* 0x000fea0003800000 */
.L_x_18439:
[----:B-----5:R-:W-:-:S05]  /*0fd0*/  HADD2.F32 R164, -RZ, R135.H1_H1 ;  /* 0x30000087ffa47230 */ /* 0x020fca0000004100 */
[----:B------:R-:W-:-:S04]  /*0fe0*/  FADD.FTZ R159, R164, R159 ;  /* 0x0000009fa49f7221 */ /* 0x000fc80000010000 */
[----:B------:R-:W-:Y:S02]  /*0ff0*/  @P1 FADD.FTZ R159, R143, R159 ;  /* 0x0000009f8f9f1221 */ /* 0x000fe40000010000 */
.L_x_18440:
        /* <DEDUP_REMOVED lines=19> */
.L_x_18441:
[----:B0----5:R-:W-:-:S05]  /*1130*/  HADD2.F32 R165, -RZ, R132.H0_H0 ;  /* 0x20000084ffa57230 */ /* 0x021fca0000004100 */
[----:B------:R-:W-:-:S04]  /*1140*/  FADD.FTZ R168, R165, R168 ;  /* 0x000000a8a5a87221 */ /* 0x000fc80000010000 */
[----:B------:R-:W-:Y:S02]  /*1150*/  @P1 FADD.FTZ R168, R136, R168 ;  /* 0x000000a888a81221 */ /* 0x000fe40000010000 */
.L_x_18442:
[----:B------:R-:W-:Y:S01]  /*1160*/  HADD2.F32 R169, -RZ, R184.H1_H1 ;  /* 0x300000b8ffa97230 */ /* 0x000fe20000004100 */
[----:B------:R-:W-:Y:S05]  /*1170*/  @P2 BRA `(.L_x_18443) ;  /* 0x0000003000002947 */ /* 0x000fea0003800000 */
[----:B------:R-:W-:Y:S05]  /*1180*/  @!P1 BRA `(.L_x_18444) ;  /* 0x0000005000009947 */ /* 0x000fea0003800000 */
[----:B-----5:R-:W-:Y:S01]  /*1190*/  FADD.FTZ R169, R137, R169 ;  /* 0x000000a989a97221 */ /* 0x020fe20000010000 */
[----:B------:R-:W-:Y:S05]  /*11a0*/  BRA `(.L_x_18444) ;  /* 0x0000003000007947 */ /* 0x000fea0003800000 */
.L_x_18443:
[----:B-----5:R-:W-:-:S05]  /*11b0*/  HADD2.F32 R164, -RZ, R132.H1_H1 ;  /* 0x30000084ffa47230 */ /* 0x020fca0000004100 */
[----:B------:R-:W-:-:S04]  /*11c0*/  FADD.FTZ R169, R164, R169 ;  /* 0x000000a9a4a97221 */ /* 0x000fc80000010000 */
[----:B------:R-:W-:Y:S02]  /*11d0*/  @P1 FADD.FTZ R169, R137, R169 ;  /* 0x000000a989a91221 */ /* 0x000fe40000010000 */
.L_x_18444:
[----:B------:R-:W-:Y:S01]  /*11e0*/  HADD2.F32 R170, -RZ, R185.H0_H0 ;  /* 0x200000b9ffaa7230 */ /* 0x000fe20000004100 */
[----:B------:R-:W-:Y:S05]  /*11f0*/  @P2 BRA `(.L_x_18445) ;  /* 0x0000003000002947 */ /* 0x000fea0003800000 */
[----:B------:R-:W-:Y:S05]  /*1200*/  @!P1 BRA `(.L_x_18446) ;  /* 0x0000005000009947 */ /* 0x000fea0003800000 */
[----:B-----5:R-:W-:Y:S01]  /*1210*/  FADD.FTZ R170, R138, R170 ;  /* 0x000000aa8aaa7221 */ /* 0x020fe20000010000 */
[----:B------:R-:W-:Y:S05]  /*1220*/  BRA `(.L_x_18446) ;  /* 0x0000003000007947 */ /* 0x000fea0003800000 */
.L_x_18445:
[----:B-----5:R-:W-:-:S05]  /*1230*/  HADD2.F32 R165, -RZ, R133.H0_H0 ;  /* 0x20000085ffa57230 */ /* 0x020fca0000004100 */
[----:B------:R-:W-:-:S04]  /*1240*/  FADD.FTZ R170, R165, R170 ;  /* 0x000000aaa5aa7221 */ /* 0x000fc80000010000 */
[----:B------:R-:W-:Y:S02]  /*1250*/  @P1 FADD.FTZ R170, R138, R170 ;  /* 0x000000aa8aaa1221 */ /* 0x000fe40000010000 */
.L_x_18446:
[----:B------:R-:W-:Y:S01]  /*1260*/  HADD2.F32 R171, -RZ, R185.H1_H1 ;  /* 0x300000b9ffab7230 */ /* 0x000fe20000004100 */
[----:B------:R-:W-:Y:S05]  /*1270*/  @P2 BRA `(.L_x_18447) ;  /* 0x0000003000002947 */ /* 0x000fea0003800000 */
[----:B------:R-:W-:Y:S05]  /*1280*/  @!P1 BRA `(.L_x_18448) ;  /* 0x0000005000009947 */ /* 0x000fea0003800000 */
[----:B-----5:R-:W-:Y:S01]  /*1290*/  FADD.FTZ R171, R139, R171 ;  /* 0x000000ab8bab7221 */ /* 0x020fe20000010000 */
[----:B------:R-:W-:Y:S05]  /*12a0*/  BRA `(.L_x_18448) ;  /* 0x0000003000007947 */ /* 0x000fea0003800000 */
.L_x_18447:
[----:B-----5:R-:W-:-:S05]  /*12b0*/  HADD2.F32 R164, -RZ, R133.H1_H1 ;  /* 0x30000085ffa47230 */ /* 0x020fca0000004100 */
[----:B------:R-:W-:-:S04]  /*12c0*/  FADD.FTZ R171, R164, R171 ;  /* 0x000000aba4ab7221 */ /* 0x000fc80000010000 */
[----:B------:R-:W-:Y:S02]  /*12d0*/  @P1 FADD.FTZ R171, R139, R171 ;  /* 0x000000ab8bab1221 */ /* 0x000fe40000010000 */
.L_x_18448:
[----:B------:R-:W-:Y:S01]  /*12e0*/  HADD2.F32 R164, -RZ, R186.H0_H0 ;  /* 0x200000baffa47230 */ /* 0x000fe20000004100 */
[----:B------:R-:W-:Y:S05]  /*12f0*/  @P2 BRA `(.L_x_18449) ;  /* 0x0000003000002947 */ /* 0x000fea0003800000 */
[----:B------:R-:W-:Y:S05]  /*1300*/  @!P1 BRA `(.L_x_18450) ;  /* 0x0000005000009947 */ /* 0x000fea0003800000 */
[----:B-----5:R-:W-:Y:S01]  /*1310*/  FADD.FTZ R164, R140, R164 ;  /* 0x000000a48ca47221 */ /* 0x020fe20000010000 */
[----:B------:R-:W-:Y:S05]  /*1320*/  BRA `(.L_x_18450) ;  /* 0x0000003000007947 */ /* 0x000fea0003800000 */
.L_x_18449:
[----:B-----5:R-:W-:-:S05]  /*1330*/  HADD2.F32 R165, -RZ, R134.H0_H0 ;  /* 0x20000086ffa57230 */ /* 0x020fca0000004100 */
[----:B------:R-:W-:-:S04]  /*1340*/  FADD.FTZ R164, R165, R164 ;  /* 0x000000a4a5a47221 */ /* 0x000fc80000010000 */
[----:B------:R-:W-:Y:S02]  /*1350*/  @P1 FADD.FTZ R164, R140, R164 ;  /* 0x000000a48ca41221 */ /* 0x000fe40000010000 */
.L_x_18450:
[----:B------:R-:W-:Y:S01]  /*1360*/  HADD2.F32 R165, -RZ, R186.H1_H1 ;  /* 0x300000baffa57230 */ /* 0x000fe20000004100 */
[----:B------:R-:W-:Y:S05]  /*1370*/  @P2 BRA `(.L_x_18451) ;  /* 0x0000003000002947 */ /* 0x000fea0003800000 */
[----:B------:R-:W-:Y:S05]  /*1380*/  @!P1 BRA `(.L_x_18452) ;  /* 0x0000005000009947 */ /* 0x000fea0003800000 */
[----:B-----5:R-:W-:Y:S01]  /*1390*/  FADD.FTZ R165, R141, R165 ;  /* 0x000000a58da57221 */ /* 0x020fe20000010000 */
[----:B------:R-:W-:Y:S05]  /*13a0*/  BRA `(.L_x_18452) ;  /* 0x0000003000007947 */ /* 0x000fea0003800000 */
.L_x_18451:
[----:B-----5:R-:W-:-:S05]  /*13b0*/  HADD2.F32 R166, -RZ, R134.H1_H1 ;  /* 0x30000086ffa67230 */ /* 0x020fca0000004100 */
[----:B------:R-:W-:-:S04]  /*13c0*/  FADD.FTZ R165, R166, R165 ;  /* 0x000000a5a6a57221 */ /* 0x000fc80000010000 */
[----:B------:R-:W-:Y:S02]  /*13d0*/  @P1 FADD.FTZ R165, R141, R165 ;  /* 0x000000a58da51221 */ /* 0x000fe40000010000 */
.L_x_18452:
[----:B------:R-:W-:Y:S01]  /*13e0*/  HADD2.F32 R166, -RZ, R187.H0_H0 ;  /* 0x200000bbffa67230 */ /* 0x000fe20000004100 */
[----:B------:R-:W-:Y:S05]  /*13f0*/  @P2 BRA `(.L_x_18453) ;  /* 0x0000003000002947 */ /* 0x000fea0003800000 */
[----:B------:R-:W-:Y:S05]  /*1400*/  @!P1 BRA `(.L_x_18454) ;  /* 0x0000005000009947 */ /* 0x000fea0003800000 */
[----:B-----5:R-:W-:Y:S01]  /*1410*/  FADD.FTZ R166, R142, R166 ;  /* 0x000000a68ea67221 */ /* 0x020fe20000010000 */
[----:B------:R-:W-:Y:S05]  /*1420*/  BRA `(.L_x_18454) ;  /* 0x0000003000007947 */ /* 0x000fea0003800000 */
.L_x_18453:
[----:B-----5:R-:W-:-:S05]  /*1430*/  HADD2.F32 R167, -RZ, R135.H0_H0 ;  /* 0x20000087ffa77230 */ /* 0x020fca0000004100 */
[----:B------:R-:W-:-:S04]  /*1440*/  FADD.FTZ R166, R167, R166 ;  /* 0x000000a6a7a67221 */ /* 0x000fc80000010000 */
[----:B------:R-:W-:Y:S02]  /*1450*/  @P1 FADD.FTZ R166, R142, R166 ;  /* 0x000000a68ea61221 */ /* 0x000fe40000010000 */
.L_x_18454:
[----:B------:R-:W-:Y:S01]  /*1460*/  HADD2.F32 R167, -RZ, R187.H1_H1 ;  /* 0x300000bbffa77230 */ /* 0x000fe20000004100 */
[----:B------:R-:W-:Y:S05]  /*1470*/  @P2 BRA `(.L_x_18455) ;  /* 0x0000003000002947 */ /* 0x000fea0003800000 */
[----:B------:R-:W-:Y:S05]  /*1480*/  @!P1 BRA `(.L_x_18456) ;  /* 0x0000005000009947 */ /* 0x000fea0003800000 */
[----:B-----5:R-:W-:Y:S01]  /*1490*/  FADD.FTZ R167, R143, R167 ;  /* 0x000000a78fa77221 */ /* 0x020fe20000010000 */
[----:B------:R-:W-:Y:S05]  /*14a0*/  BRA `(.L_x_18456) ;  /* 0x0000003000007947 */ /* 0x000fea0003800000 */
.L_x_18455:
[----:B-----5:R-:W-:-:S05]  /*14b0*/  HADD2.F32 R172, -RZ, R135.H1_H1 ;  /* 0x30000087ffac7230 */ /* 0x020fca0000004100 */
[----:B------:R-:W-:-:S04]  /*14c0*/  FADD.FTZ R167, R172, R167 ;  /* 0x000000a7aca77221 */ /* 0x000fc80000010000 */
[----:B------:R-:W-:Y:S02]  /*14d0*/  @P1 FADD.FTZ R167, R143, R167 ;  /* 0x000000a78fa71221 */ /* 0x000fe40000010000 */
.L_x_18456:
[----:B------:R-:W-:Y:S02]  /*14e0*/  IADD3 R172, R175, 0x180, RZ ;  /* 0x00000180afac7810 */ /* 0x000fe40007ffe0ff */
[C---:B------:R-:W-:Y:S02]  /*14f0*/  LEA R178, P3, R173.reuse, c[0x0][0x188], 0x5 ;  /* 0x00006200adb27a11 */ /* 0x040fe400078628ff */
[C---:B------:R-:W-:Y:S01]  /*1500*/  @P1 LEA R184, P4, R172.reuse, c[0x0][0x180], 0x5 ;  /* 0x00006000acb81a11 */ /* 0x040fe200078828ff */
[C---:B------:R-:W-:Y:S01]  /*1510*/  IMAD.WIDE.U32 R180, R172.reuse, R180, c[0x0][0x170] ;  /* 0x00005c00acb47625 */ /* 0x040fe200078e00b4 */
        /* <DEDUP_REMOVED lines=15> */
.L_x_18457:
[----:B0----5:R-:W-:-:S05]  /*1610*/  HADD2.F32 R177, -RZ, R132.H0_H0 ;  /* 0x20000084ffb17230 */ /* 0x021fca0000004100 */
[----:B------:R-:W-:-:S04]  /*1620*/  FADD.FTZ R176, R177, R176 ;  /* 0x000000b0b1b07221 */ /* 0x000fc80000010000 */
[----:B------:R-:W-:Y:S02]  /*1630*/  @P1 FADD.FTZ R176, R136, R176 ;  /* 0x000000b088b01221 */ /* 0x000fe40000010000 */
.L_x_18458:
[----:B------:R-:W-:Y:S01]  /*1640*/  HADD2.F32 R177, -RZ, R180.H1_H1 ;  /* 0x300000b4ffb17230 */ /* 0x000fe20000004100 */
[----:B------:R-:W-:Y:S05]  /*1650*/  @P2 BRA `(.L_x_18459) ;  /* 0x0000003000002947 */ /* 0x000fea0003800000 */
[----:B------:R-:W-:Y:S05]  /*1660*/  @!P1 BRA `(.L_x_18460) ;  /* 0x0000005000009947 */ /* 0x000fea0003800000 */
[----:B-----5:R-:W-:Y:S01]  /*1670*/  FADD.FTZ R177, R137, R177 ;  /* 0x000000b189b17221 */ /* 0x020fe20000010000 */
[----:B------:R-:W-:Y:S05]  /*1680*/  BRA `(.L_x_18460) ;  /* 0x0000003000007947 */ /* 0x000fea0003800000 */
.L_x_18459:
[----:B-----5:R-:W-:-:S05]  /*1690*/  HADD2.F32 R178, -RZ, R132.H1_H1 ;  /* 0x30000084ffb27230 */ /* 0x020fca0000004100 */
[----:B------:R-:W-:-:S04]  /*16a0*/  FADD.FTZ R177, R178, R177 ;  /* 0x000000b1b2b17221 */ /* 0x000fc80000010000 */
[----:B------:R-:W-:Y:S02]  /*16b0*/  @P1 FADD.FTZ R177, R137, R177 ;  /* 0x000000b189b11221 */ /* 0x000fe40000010000 */
.L_x_18460:
[----:B------:R-:W-:Y:S01]  /*16c0*/  HADD2.F32 R178, -RZ, R181.H0_H0 ;  /* 0x200000b5ffb27230 */ /* 0x000fe20000004100 */
[----:B------:R-:W-:Y:S05]  /*16d0*/  @P2 BRA `(.L_x_18461) ;  /* 0x0000003000002947 */ /* 0x000fea0003800000 */
[----:B------:R-:W-:Y:S05]  /*16e0*/  @!P1 BRA `(.L_x_18462) ;  /* 0x0000005000009947 */ /* 0x000fea0003800000 */
[----:B-----5:R-:W-:Y:S01]  /*16f0*/  FADD.FTZ R178, R138, R178 ;  /* 0x000000b28ab27221 */ /* 0x020fe20000010000 */
[----:B------:R-:W-:Y:S05]  /*1700*/  BRA `(.L_x_18462) ;  /* 0x0000003000007947 */ /* 0x000fea0003800000 */
.L_x_18461:
[----:B-----5:R-:W-:-:S05]  /*1710*/  HADD2.F32 R179, -RZ, R133.H0_H0 ;  /* 0x20000085ffb37230 */ /* 0x020fca0000004100 */
[----:B------:R-:W-:-:S04]  /*1720*/  FADD.FTZ R178, R179, R178 ;  /* 0x000000b2b3b27221 */ /* 0x000fc80000010000 */
[----:B------:R-:W-:Y:S02]  /*1730*/  @P1 FADD.FTZ R178, R138, R178 ;  /* 0x000000b28ab21221 */ /* 0x000fe40000010000 */
.L_x_18462:
[----:B------:R-:W-:Y:S01]  /*1740*/  HADD2.F32 R179, -RZ, R181.H1_H1 ;  /* 0x300000b5ffb37230 */ /* 0x000fe20000004100 */
[----:B------:R-:W-:Y:S05]  /*1750*/  @P2 BRA `(.L_x_18463) ;  /* 0x0000003000002947 */ /* 0x000fea0003800000 */
[----:B------:R-:W-:Y:S05]  /*1760*/  @!P1 BRA `(.L_x_18464) ;  /* 0x0000005000009947 */ /* 0x000fea0003800000 */
[----:B-----5:R-:W-:Y:S01]  /*1770*/  FADD.FTZ R179, R139, R179 ;  /* 0x000000b38bb37221 */ /* 0x020fe20000010000 */
[----:B------:R-:W-:Y:S05]  /*1780*/  BRA `(.L_x_18464) ;  /* 0x0000003000007947 */ /* 0x000fea0003800000 */
.L_x_18463:
[----:B-----5:R-:W-:-:S05]  /*1790*/  HADD2.F32 R180, -RZ, R133.H1_H1 ;  /* 0x30000085ffb47230 */ /* 0x020fca0000004100 */
[----:B------:R-:W-:-:S04]  /*17a0*/  FADD.FTZ R179, R180, R179 ;  /* 0x000000b3b4b37221 */ /* 0x000fc80000010000 */
[----:B------:R-:W-:Y:S02]  /*17b0*/  @P1 FADD.FTZ R179, R139, R179 ;  /* 0x000000b38bb31221 */ /* 0x000fe40000010000 */
.L_x_18464:
[----:B------:R-:W-:Y:S01]  /*17c0*/  HADD2.F32 R180, -RZ, R182.H0_H0 ;  /* 0x200000b6ffb47230 */ /* 0x000fe20000004100 */
[----:B------:R-:W-:Y:S05]  /*17d0*/  @P2 BRA `(.L_x_18465) ;  /* 0x0000003000002947 */ /* 0x000fea0003800000 */
[----:B------:R-:W-:Y:S05]  /*17e0*/  @!P1 BRA `(.L_x_18466) ;  /* 0x0000005000009947 */ /* 0x000fea0003800000 */
[----:B-----5:R-:W-:Y:S01]  /*17f0*/  FADD.FTZ R180, R140, R180 ;  /* 0x000000b48cb47221 */ /* 0x020fe20000010000 */
[----:B------:R-:W-:Y:S05]  /*1800*/  BRA `(.L_x_18466) ;  /* 0x0000003000007947 */ /* 0x000fea0003800000 */
.L_x_18465:
[----:B-----5:R-:W-:-:S05]  /*1810*/  HADD2.F32 R181, -RZ, R134.H0_H0 ;  /* 0x20000086ffb57230 */ /* 0x020fca0000004100 */
[----:B------:R-:W-:-:S04]  /*1820*/  FADD.FTZ R180, R181, R180 ;  /* 0x000000b4b5b47221 */ /* 0x000fc80000010000 */
[----:B------:R-:W-:Y:S02]  /*1830*/  @P1 FADD.FTZ R180, R140, R180 ;  /* 0x000000b48cb41221 */ /* 0x000fe40000010000 */
.L_x_18466:
[----:B------:R-:W-:Y:S01]  /*1840*/  HADD2.F32 R181, -RZ, R182.H1_H1 ;  /* 0x300000b6ffb57230 */ /* 0x000fe20000004100 */
[----:B------:R-:W-:Y:S05]  /*1850*/  @P2 BRA `(.L_x_18467) ;  /* 0x0000003000002947 */ /* 0x000fea0003800000 */
[----:B------:R-:W-:Y:S05]  /*1860*/  @!P1 BRA `(.L_x_18468) ;  /* 0x0000005000009947 */ /* 0x000fea0003800000 */
[----:B-----5:R-:W-:Y:S01]  /*1870*/  FADD.FTZ R181, R141, R181 ;  /* 0x000000b58db57221 */ /* 0x020fe20000010000 */
[----:B------:R-:W-:Y:S05]  /*1880*/  BRA `(.L_x_18468) ;  /* 0x0000003000007947 */ /* 0x000fea0003800000 */
.L_x_18467:
[----:B-----5:R-:W-:-:S05]  /*1890*/  HADD2.F32 R182, -RZ, R134.H1_H1 ;  /* 0x30000086ffb67230 */ /* 0x020fca0000004100 */
[----:B------:R-:W-:-:S04]  /*18a0*/  FADD.FTZ R181, R182, R181 ;  /* 0x000000b5b6b57221 */ /* 0x000fc80000010000 */
[----:B------:R-:W-:Y:S02]  /*18b0*/  @P1 FADD.FTZ R181, R141, R181 ;  /* 0x000000b58db51221 */ /* 0x000fe40000010000 */
.L_x_18468:
[----:B------:R-:W-:Y:S01]  /*18c0*/  HADD2.F32 R182, -RZ, R183.H0_H0 ;  /* 0x200000b7ffb67230 */ /* 0x000fe20000004100 */
[----:B------:R-:W-:Y:S05]  /*18d0*/  @P2 BRA `(.L_x_18469) ;  /* 0x0000003000002947 */ /* 0x000fea0003800000 */
[----:B------:R-:W-:Y:S05]  /*18e0*/  @!P1 BRA `(.L_x_18470) ;  /* 0x0000005000009947 */ /* 0x000fea0003800000 */
[----:B-----5:R-:W-:Y:S01]  /*18f0*/  FADD.FTZ R182, R142, R182 ;  /* 0x000000b68eb67221 */ /* 0x020fe20000010000 */
[----:B------:R-:W-:Y:S05]  /*1900*/  BRA `(.L_x_18470) ;  /* 0x0000003000007947 */ /* 0x000fea0003800000 */
.L_x_18469:
[----:B-----5:R-:W-:-:S05]  /*1910*/  HADD2.F32 R185, -RZ, R135.H0_H0 ;  /* 0x20000087ffb97230 */ /* 0x020fca0000004100 */
[----:B------:R-:W-:-:S04]  /*1920*/  FADD.FTZ R182, R185, R182 ;  /* 0x000000b6b9b67221 */ /* 0x000fc80000010000 */
[----:B------:R-:W-:Y:S02]  /*1930*/  @P1 FADD.FTZ R182, R142, R182 ;  /* 0x000000b68eb61221 */ /* 0x000fe40000010000 */
.L_x_18470:
[----:B------:R-:W-:Y:S01]  /*1940*/  HADD2.F32 R183, -RZ, R183.H1_H1 ;  /* 0x300000b7ffb77230 */ /* 0x000fe20000004100 */
[----:B------:R-:W-:Y:S05]  /*1950*/  @P2 BRA `(.L_x_18471) ;  /* 0x0000003000002947 */ /* 0x000fea0003800000 */
[----:B------:R-:W-:Y:S05]  /*1960*/  @!P1 BRA `(.L_x_18472) ;  /* 0x0000005000009947 */ /* 0x000fea0003800000 */
[----:B-----5:R-:W-:Y:S01]  /*1970*/  FADD.FTZ R183, R143, R183 ;  /* 0x000000b78fb77221 */ /* 0x020fe20000010000 */
[----:B------:R-:W-:Y:S05]  /*1980*/  BRA `(.L_x_18472) ;  /* 0x0000003000007947 */ /* 0x000fea0003800000 */
.L_x_18471:
[----:B-----5:R-:W-:-:S05]  /*1990*/  HADD2.F32 R184, -RZ, R135.H1_H1 ;  /* 0x30000087ffb87230 */ /* 0x020fca0000004100 */
[----:B------:R-:W-:-:S04]  /*19a0*/  FADD.FTZ R183, R184, R183 ;  /* 0x000000b7b8b77221 */ /* 0x000fc80000010000 */
[----:B------:R-:W-:Y:S02]  /*19b0*/  @P1 FADD.FTZ R183, R143, R183 ;  /* 0x000000b78fb71221 */ /* 0x000fe40000010000 */
.L_x_18472:
        /* <DEDUP_REMOVED lines=43> */
.L_x_18477:
        /* <DEDUP_REMOVED lines=84> */
.L_x_18478:
        /* <DEDUP_REMOVED lines=82> */
[----:B------:R-:W-:Y:S01]  /*26d0*/  F2FP.PACK_AB R144, R145, R144 ;  /* 0x000000909190723e */ /* 0x000fe200000000ff */
        /* <DEDUP_REMOVED lines=11> */
[----:B------:R-:W-:Y:S01]  /*2790*/  F2FP.PACK_AB R146, R147, R146 ;  /* 0x000000929392723e */ /* 0x000fe200000000ff */
[----:B------:R-:W-:-:S02]  /*27a0*/  FFMA.FTZ R162, R75, R166, R11 ;  /* 0x000000a64ba27223 */ /* 0x000fc4000001000b */
[----:B------:R-:W-:Y:S02]  /*27b0*/  FFMA.FTZ R145, R70, R193, R6 ;  /* 0x000000c146917223 */ /* 0x000fe40000010006 */
[----:B------:R-:W-:Y:S01]  /*27c0*/  FFMA.FTZ R160, R71, R158, R7 ;  /* 0x0000009e47a07223 */ /* 0x000fe20000010007 */
[----:B------:R-:W-:Y:S01]  /*27d0*/  F2FP.PACK_AB R147, R162, R149 ;  /* 0x00000095a293723e */ /* 0x000fe200000000ff */
[C---:B------:R-:W-:Y:S01]  /*27e0*/  FADD.FTZ R163, -R188.reuse, R163 ;  /* 0x000000a3bca37221 */ /* 0x040fe20000010100 */
[----:B------:R-:W-:Y:S01]  /*27f0*/  IADD3.X R149, R189, c[0x0][0x20c], RZ, P0, !PT ;  /* 0x00008300bd957a10 */ /* 0x000fe200007fe4ff */
[----:B------:R-:W-:Y:S01]  /*2800*/  FADD.FTZ R161, -R188, R161 ;  /* 0x000000a1bca17221 */ /* 0x000fe20000010100 */
[----:B------:R-:W-:Y:S01]  /*2810*/  F2FP.PACK_AB R145, R160, R145 ;  /* 0x00000091a091723e */ /* 0x000fe200000000ff */
        /* <DEDUP_REMOVED lines=26> */
[----:B------:R-:W-:Y:S01]  /*29c0*/  F2FP.PACK_AB R151, R182, R151 ;  /* 0x00000097b697723e */ /* 0x000fe200000000ff */
[----:B------:R-:W-:Y:S01]  /*29d0*/  FMUL.FTZ R190, R150, R159 ;  /* 0x0000009f96be7220 */ /* 0x000fe20000410000 */
[----:B------:R-:W-:Y:S01]  /*29e0*/  SHF.L.U32 R182, R174, 0x4, RZ ;  /* 0x00000004aeb67819 */ /* 0x000fe200000006ff */
[----:B------:R-:W-:-:S02]  /*29f0*/  FFMA.FTZ R157, R105, R180, R41 ;  /* 0x000000b4699d7223 */ /* 0x000fc40000010029 */
[----:B------:R-:W-:Y:S02]  /*2a00*/  FFMA.FTZ R179, R78, R199, R14 ;  /* 0x000000c74eb37223 */ /* 0x000fe4000001000e */
[----:B0-----:R-:W-:Y:S02]  /*2a10*/  FFMA.FTZ R146, R79, R186, R15 ;  /* 0x000000ba4f927223 */ /* 0x001fe4000001000f */
[----:B------:R-:W-:Y:S02]  /*2a20*/  FFMA.FTZ R187, R100, R187, R36 ;  /* 0x000000bb64bb7223 */ /* 0x000fe40000010024 */
[----:B------:R-:W-:Y:S01]  /*2a30*/  FFMA.FTZ R156, R101, R156, R37 ;  /* 0x0000009c659c7223 */ /* 0x000fe20000010025 */
[----:B------:R-:W-:Y:S01]  /*2a40*/  F2FP.PACK_AB R145, R146, R179 ;  /* 0x000000b39291723e */ /* 0x000fe200000000ff */
[----:B------:R-:W-:Y:S02]  /*2a50*/  FFMA.FTZ R193, R102, R193, R38 ;  /* 0x000000c166c17223 */ /* 0x000fe40000010026 */
[----:B------:R-:W-:Y:S01]  /*2a60*/  FFMA.FTZ R158, R103, R158, R39 ;  /* 0x0000009e679e7223 */ /* 0x000fe20000010027 */
[----:B------:R-:W-:Y:S01]  /*2a70*/  F2FP.PACK_AB R148, R156, R187 ;  /* 0x000000bb9c94723e */ /* 0x000fe200000000ff */
[----:B------:R-:W-:Y:S01]  /*2a80*/  FFMA.FTZ R159, R76, R197, R12 ;  /* 0x000000c54c9f7223 */ /* 0x000fe2000001000c */
[----:B------:R-:W-:Y:S01]  /*2a90*/  IADD3 R156, P0, R192, c[0x0][0x210], RZ ;  /* 0x00008400c09c7a10 */ /* 0x000fe20007f1e0ff */
[----:B------:R-:W-:Y:S01]  /*2aa0*/  FFMA.FTZ R180, R77, R184, R13 ;  /* 0x000000b84db47223 */ /* 0x000fe2000001000d */
[----:B------:R-:W-:Y:S01]  /*2ab0*/  F2FP.PACK_AB R149, R158, R193 ;  /* 0x000000c19e95723e */ /* 0x000fe200000000ff */
[----:B------:R-:W-:-:S02]  /*2ac0*/  FMUL.FTZ R201, R150, R201 ;  /* 0x000000c996c97220 */ /* 0x000fc40000410000 */
[----:B------:R-:W-:Y:S01]  /*2ad0*/  FMUL.FTZ R203, R150, R203 ;  /* 0x000000cb96cb7220 */ /* 0x000fe20000410000 */
[----:B------:R-:W-:Y:S01]  /*2ae0*/  F2FP.PACK_AB R144, R180, R159 ;  /* 0x0000009fb490723e */ /* 0x000fe200000000ff */
        /* <DEDUP_REMOVED lines=20> */
[----:B------:R-:W-:Y:S01]  /*2c30*/  F2FP.PACK_AB R150, R157, R150 ;  /* 0x000000969d96723e */ /* 0x000fe200000000ff */
[----:B------:R-:W-:Y:S01]  /*2c40*/  FFMA.FTZ R158, R82, R203, R18 ;  /* 0x000000cb529e7223 */ /* 0x000fe20000010012 */
[----:B------:R-:W-:Y:S01]  /*2c50*/  IADD3.X R157, R189, c[0x0][0x214], RZ, P0, !PT ;  /* 0x00008500bd9d7a10 */ /* 0x000fe200007fe4ff */
[----:B------:R-:W-:Y:S01]  /*2c60*/  FFMA.FTZ R159, R83, R190, R19 ;  /* 0x000000be539f7223 */ /* 0x000fe20000010013 */
[----:B------:R-:W-:Y:S01]  /*2c70*/  F2FP.PACK_AB R146, R147, R146 ;  /* 0x000000929392723e */ /* 0x000fe200000000ff */
[----:B------:R-:W-:Y:S02]  /*2c80*/  FFMA.FTZ R179, R113, R188, R49 ;  /* 0x000000bc71b37223 */ /* 0x000fe40000010031 */
[----:B------:R0:W-:Y:S01]  /*2c90*/  STG.E.128 [R156.64], R148 ;  /* 0x000000949c007986 */ /* 0x0001e2000c101d04 */
[----:B------:R-:W-:Y:S01]  /*2ca0*/  F2FP.PACK_AB R147, R159, R158 ;  /* 0x0000009e9f93723e */ /* 0x000fe200000000ff */
[----:B------:R-:W-:-:S02]  /*2cb0*/  FFMA.FTZ R158, R112, R201, R48 ;  /* 0x000000c9709e7223 */ /* 0x000fc40000010030 */
[----:B------:R-:W-:Y:S02]  /*2cc0*/  FFMA.FTZ R159, R114, R203, R50 ;  /* 0x000000cb729f7223 */ /* 0x000fe40000010032 */
[----:B------:R1:W-:Y:S01]  /*2cd0*/  STG.E.128 [R180.64], R144 ;  /* 0x00000090b4007986 */ /* 0x0003e2000c101d04 */
[----:B------:R-:W-:Y:S01]  /*2ce0*/  F2FP.PACK_AB R158, R179, R158 ;  /* 0x0000009eb39e723e */ /* 0x000fe200000000ff */
[----:B------:R-:W-:Y:S01]  /*2cf0*/  FFMA.FTZ R190, R115, R190, R51 ;  /* 0x000000be73be7223 */ /* 0x000fe20000010033 */
[----:B------:R-:W-:Y:S01]  /*2d00*/  SHF.L.U32 R179, R173, 0x4, RZ ;  /* 0x00000004adb37819 */ /* 0x000fe200000006ff */
[----:B------:R-:W-:Y:S02]  /*2d10*/  FFMA.FTZ R197, R108, R197, R44 ;  /* 0x000000c56cc57223 */ /* 0x000fe4000001002c */
[----:B------:R-:W-:Y:S01]  /*2d20*/  FFMA.FTZ R184, R109, R184, R45 ;  /* 0x000000b86db87223 */ /* 0x000fe2000001002d */
[----:B------:R-:W-:Y:S01]  /*2d30*/  F2FP.PACK_AB R159, R190, R159 ;  /* 0x0000009fbe9f723e */ /* 0x000fe200000000ff */
[----:B------:R-:W-:-:S02]  /*2d40*/  FFMA.FTZ R199, R110, R199, R46 ;  /* 0x000000c76ec77223 */ /* 0x000fc4000001002e */
[----:B------:R-:W-:Y:S02]  /*2d50*/  FFMA.FTZ R186, R111, R186, R47 ;  /* 0x000000ba6fba7223 */ /* 0x000fe4000001002f */
[----:B0-----:R-:W-:Y:S01]  /*2d60*/  FFMA.FTZ R148, R86, R171, R22 ;  /* 0x000000ab56947223 */ /* 0x001fe20000010016 */
[----:B------:R-:W-:Y:S01]  /*2d70*/  F2FP.PACK_AB R156, R184, R197 ;  /* 0x000000c5b89c723e */ /* 0x000fe200000000ff */
[----:B------:R-:W-:Y:S01]  /*2d80*/  FFMA.FTZ R174, R84, R169, R20 ;  /* 0x000000a954ae7223 */ /* 0x000fe20000010014 */
[----:B------:R-:W-:Y:S01]  /*2d90*/  F2FP.PACK_AB R157, R186, R199 ;  /* 0x000000c7ba9d723e */ /* 0x000fe200000000ff */
[----:B------:R-:W-:Y:S02]  /*2da0*/  FFMA.FTZ R183, R85, R168, R21 ;  /* 0x000000a855b77223 */ /* 0x000fe40000010015 */
[----:B-1----:R-:W-:Y:S01]  /*2db0*/  FFMA.FTZ R145, R87, R170, R23 ;  /* 0x000000aa57917223 */ /* 0x002fe20000010017 */
[----:B------:R-:W-:Y:S01]  /*2dc0*/  IADD3 R180, P1, R179, c[0x0][0x208], RZ ;  /* 0x00008200b3b47a10 */ /* 0x000fe20007f3e0ff */
[----:B------:R-:W-:Y:S01]  /*2dd0*/  FFMA.FTZ R146, R88, R175, R24 ;  /* 0x000000af58927223 */ /* 0x000fe20000010018 */
        /* <DEDUP_REMOVED lines=8> */
[----:B------:R-:W-:Y:S01]  /*2e60*/  F2FP.PACK_AB R146, R147, R146 ;  /* 0x000000929392723e */ /* 0x000fe200000000ff */
[----:B------:R-:W-:Y:S01]  /*2e70*/  FFMA.FTZ R168, R117, R168, R53 ;  /* 0x000000a875a87223 */ /* 0x000fe20000010035 */
[----:B------:R-:W-:Y:S01]  /*2e80*/  IADD3.X R149, R185, c[0x0][0x214], RZ, P0, !PT ;  /* 0x00008500b9957a10 */ /* 0x000fe200007fe4ff */
[----:B------:R-:W-:Y:S01]  /*2e90*/  FFMA.FTZ R178, R123, R178, R59 ;  /* 0x000000b27bb27223 */ /* 0x000fe2000001003b */
[----:B------:R-:W-:Y:S01]  /*2ea0*/  F2FP.PACK_AB R147, R151, R150 ;  /* 0x000000969793723e */ /* 0x000fe200000000ff */
[----:B------:R-:W-:Y:S01]  /*2eb0*/  FFMA.FTZ R151, R122, R177, R58 ;  /* 0x000000b17a977223 */ /* 0x000fe2000001003a */
[----:B------:R-:W-:Y:S01]  /*2ec0*/  IADD3.X R181, R182, c[0x0][0x20c], RZ, P1, !PT ;  /* 0x00008300b6b57a10 */ /* 0x000fe20000ffe4ff */
[----:B------:R0:W-:Y:S01]  /*2ed0*/  STG.E.128 [R148.64], R156 ;  /* 0x0000009c94007986 */ /* 0x0001e2000c101d04 */
[----:B------:R-:W-:-:S02]  /*2ee0*/  FFMA.FTZ R171, R118, R171, R54 ;  /* 0x000000ab76ab7223 */ /* 0x000fc40000010036 */
[----:B------:R-:W-:Y:S01]  /*2ef0*/  FFMA.FTZ R170, R119, R170, R55 ;  /* 0x000000aa77aa7223 */ /* 0x000fe20000010037 */
[----:B------:R1:W-:Y:S01]  /*2f00*/  STG.E.128 [R180.64], R144 ;  /* 0x00000090b4007986 */ /* 0x0003e2000c101d04 */
[----:B------:R-:W-:Y:S01]  /*2f10*/  FFMA.FTZ R150, R120, R175, R56 ;  /* 0x000000af78967223 */ /* 0x000fe20000010038 */
[----:B------:R-:W-:Y:S01]  /*2f20*/  F2FP.PACK_AB R151, R178, R151 ;  /* 0x00000097b297723e */ /* 0x000fe200000000ff */
[----:B------:R-:W-:Y:S02]  /*2f30*/  FFMA.FTZ R173, R121, R176, R57 ;  /* 0x000000b079ad7223 */ /* 0x000fe40000010039 */
[----:B------:R-:W-:Y:S02]  /*2f40*/  FFMA.FTZ R174, R92, R163, R28 ;  /* 0x000000a35cae7223 */ /* 0x000fe4000001001c */
[----:B------:R-:W-:Y:S01]  /*2f50*/  FFMA.FTZ R175, R93, R162, R29 ;  /* 0x000000a25daf7223 */ /* 0x000fe2000001001d */
[----:B------:R-:W-:Y:S01]  /*2f60*/  F2FP.PACK_AB R150, R173, R150 ;  /* 0x00000096ad96723e */ /* 0x000fe200000000ff */
[----:B0-----:R-:W-:Y:S01]  /*2f70*/  FFMA.FTZ R156, R94, R161, R30 ;  /* 0x000000a15e9c7223 */ /* 0x001fe2000001001e */
[----:B------:R-:W-:Y:S01]  /*2f80*/  F2FP.PACK_AB R148, R168, R169 ;  /* 0x000000a9a894723e */ /* 0x000fe200000000ff */
[----:B------:R-:W-:Y:S01]  /*2f90*/  FFMA.FTZ R159, R130, R167, R66 ;  /* 0x000000a7829f7223 */ /* 0x000fe20000010042 */
[----:B------:R-:W-:Y:S01]  /*2fa0*/  F2FP.PACK_AB R149, R170, R171 ;  /* 0x000000abaa95723e */ /* 0x000fe200000000ff */
[----:B-1----:R-:W-:Y:S01]  /*2fb0*/  FFMA.FTZ R145, R95, R160, R31 ;  /* 0x000000a05f917223 */ /* 0x002fe2000001001f */
[----:B------:R-:W-:Y:S01]  /*2fc0*/  F2FP.PACK_AB R144, R175, R174 ;  /* 0x000000aeaf90723e */ /* 0x000fe200000000ff */
[----:B------:R-:W-:-:S02]  /*2fd0*/  FFMA.FTZ R146, R96, R165, R32 ;  /* 0x000000a560927223 */ /* 0x000fc40000010020 */
[----:B------:R-:W-:Y:S01]  /*2fe0*/  FFMA.FTZ R147, R97, R164, R33 ;  /* 0x000000a461937223 */ /* 0x000fe20000010021 */
[----:B------:R-:W-:Y:S01]  /*2ff0*/  F2FP.PACK_AB R145, R145, R156 ;  /* 0x0000009c9191723e */ /* 0x000fe200000000ff */
[----:B------:R-:W-:Y:S02]  /*3000*/  FFMA.FTZ R156, R98, R167, R34 ;  /* 0x000000a7629c7223 */ /* 0x000fe40000010022 */
[----:B------:R-:W-:Y:S01]  /*3010*/  FFMA.FTZ R158, R128, R165, R64 ;  /* 0x000000a5809e7223 */ /* 0x000fe20000010040 */
[----:B------:R-:W-:Y:S01]  /*3020*/  SHF.L.U32 R165, R172, 0x4, RZ ;  /* 0x00000004aca57819 */ /* 0x000fe200000006ff */
[----:B------:R-:W-:Y:S01]  /*3030*/  FFMA.FTZ R157, R129, R164, R65 ;  /* 0x000000a4819d7223 */ /* 0x000fe20000010041 */
[----:B------:R-:W-:Y:S01]  /*3040*/  F2FP.PACK_AB R146, R147, R146 ;  /* 0x000000929392723e */ /* 0x000fe200000000ff */
[-C--:B------:R-:W-:Y:S01]  /*3050*/  FFMA.FTZ R167, R99, R166.reuse, R35 ;  /* 0x000000a663a77223 */ /* 0x080fe20000010023 */
        /* <DEDUP_REMOVED lines=8> */
[----:B------:R-:W-:Y:S01]  /*30e0*/  SHF.R.U32.HI R172, RZ, 0x1c, R172 ;  /* 0x0000001cffac7819 */ /* 0x000fe200000116ac */
[----:B------:R-:W-:Y:S01]  /*30f0*/  FFMA.FTZ R168, R127, R160, R63 ;  /* 0x000000a07fa87223 */ /* 0x000fe2000001003f */
[----:B------:R-:W-:-:S02]  /*3100*/  IADD3 R166, P1, R165, c[0x0][0x208], RZ ;  /* 0x00008200a5a67a10 */ /* 0x000fc40007f3e0ff */
[----:B------:R-:W-:Y:S02]  /*3110*/  IADD3 R160, P2, R165, c[0x0][0x210], RZ ;  /* 0x00008400a5a07a10 */ /* 0x000fe40007f5e0ff */
[----:B------:R-:W-:Y:S02]  /*3120*/  IADD3.X R165, R182, c[0x0][0x214], RZ, P0, !PT ;  /* 0x00008500b6a57a10 */ /* 0x000fe400007fe4ff */
[----:B------:R-:W-:Y:S02]  /*3130*/  IADD3.X R167, R172, c[0x0][0x20c], RZ, P1, !PT ;  /* 0x00008300aca77a10 */ /* 0x000fe40000ffe4ff */
[----:B------:R-:W-:Y:S01]  /*3140*/  F2FP.PACK_AB R156, R161, R156 ;  /* 0x0000009ca19c723e */ /* 0x000fe200000000ff */
[----:B------:R0:W-:Y:S01]  /*3150*/  STG.E.128 [R164.64], R148 ;  /* 0x00000094a4007986 */ /* 0x0001e2000c101d04 */
[----:B------:R-:W-:Y:S02]  /*3160*/  F2FP.PACK_AB R157, R168, R157 ;  /* 0x0000009da89d723e */ /* 0x000fe400000000ff */
        /* <DEDUP_REMOVED lines=8> */
.L_x_18475:
[----:B------:R-:W-:Y:S05]  /*31f0*/  EXIT ;  /* 0x000000000000794d */ /* 0x000fea0003800000 */
.L_x_18473:
[----:B-1----:R-:W-:Y:S01]  /*3200*/  HFMA2.MMA R192, -RZ, RZ, 0, 5.9604644775390625e-08 ;  /* 0x00000001ffc07435 */ /* 0x002fe200000001ff */
[----:B------:R-:W-:Y:S02]  /*3210*/  MOV R185, 0x1f ;  /* 0x0000001f00b97802 */ /* 0x000fe40000000f00 */
[----:B------:R-:W-:Y:S02]  /*3220*/  MOV R190, 0xffffffff ;  /* 0xffffffff00be7802 */ /* 0x000fe40000000f00 */
[----:B------:R-:W-:Y:S02]  /*3230*/  MOV R188, 0x3250 ;  /* 0x0000325000bc7802 */ /* 0x000fe40000000f00 */
[----:B-----5:R-:W-:Y:S05]  /*3240*/  CALL.REL.NOINC `($__internal_57_$__cuda_sm70_shflsync_bfly_p) ;  /* 0x0000079000007944 */ /* 0x020fea0003c00000 */
[----:B-1----:R-:W-:Y:S01]  /*3250*/  MOV R184, R192 ;  /* 0x000000c000b87202 */ /* 0x002fe20000000f00 */
[----:B0-----:R-:W-:Y:S05]  /*3260*/  BRA `(.L_x_18477) ;  /* 0xffffea0000007947 */ /* 0x001fea000383ffff */
.L_x_18474:
[----:B------:R-:W-:Y:S01]  /*3270*/  HFMA2.MMA R192, -RZ, RZ, 0, 1.1920928955078125e-07 ;  /* 0x00000002ffc07435 */ /* 0x000fe200000001ff */
[----:B------:R-:W-:Y:S02]  /*3280*/  MOV R185, 0x1f ;  /* 0x0000001f00b97802 */ /* 0x000fe40000000f00 */
[----:B------:R-:W-:Y:S02]  /*3290*/  MOV R190, 0xffffffff ;  /* 0xffffffff00be7802 */ /* 0x000fe40000000f00 */
[----:B------:R-:W-:-:S02]  /*32a0*/  MOV R188, 0x32c0 ;  /* 0x000032c000bc7802 */ /* 0x000fc40000000f00 */
[----:B-----5:R-:W-:Y:S05]  /*32b0*/  CALL.REL.NOINC `($__internal_57_$__cuda_sm70_shflsync_bfly_p) ;  /* 0x0000072000007944 */ /* 0x020fea0003c00000 */
[----:B01----:R-:W-:Y:S01]  /*32c0*/  FADD.FTZ R187, R187, R192 ;  /* 0x000000c0bbbb7221 */ /* 0x003fe20000010000 */
[----:B------:R-:W-:Y:S01]  /*32d0*/  HFMA2.MMA R192, -RZ, RZ, 0, 2.384185791015625e-07 ;  /* 0x00000004ffc07435 */ /* 0x000fe200000001ff */
[----:B------:R-:W-:-:S02]  /*32e0*/  MOV R185, 0x1f ;  /* 0x0000001f00b97802 */ /* 0x000fc40000000f00 */
[----:B------:R-:W-:Y:S02]  /*32f0*/  MOV R190, 0xffffffff ;  /* 0xffffffff00be7802 */ /* 0x000fe40000000f00 */
[----:B------:R-:W-:Y:S02]  /*3300*/  MOV R188, 0x3320 ;  /* 0x0000332000bc7802 */ /* 0x000fe40000000f00 */
[----:B------:R-:W-:Y:S05]  /*3310*/  CALL.REL.NOINC `($__internal_57_$__cuda_sm70_shflsync_bfly_p) ;  /* 0x000006c000007944 */ /* 0x000fea0003c00000 */
[----:B01----:R-:W-:Y:S01]  /*3320*/  FADD.FTZ R187, R187, R192 ;  /* 0x000000c0bbbb7221 */ /* 0x003fe20000010000 */
[----:B------:R-:W-:Y:S01]  /*3330*/  HFMA2.MMA R192, -RZ, RZ, 0, 4.76837158203125e-07 ;  /* 0x00000008ffc07435 */ /* 0x000fe200000001ff */
[----:B------:R-:W-:Y:S02]  /*3340*/  MOV R185, 0x1f ;  /* 0x0000001f00b97802 */ /* 0x000fe40000000f00 */
[----:B------:R-:W-:Y:S02]  /*3350*/  MOV R190, 0xffffffff ;  /* 0xffffffff00be7802 */ /* 0x000fe40000000f00 */
[----:B------:R-:W-:Y:S02]  /*3360*/  MOV R188, 0x3380 ;  /* 0x0000338000bc7802 */ /* 0x000fe40000000f00 */
[----:B------:R-:W-:Y:S05]  /*3370*/  CALL.REL.NOINC `($__internal_57_$__cuda_sm70_shflsync_bfly_p) ;  /* 0x0000066000007944 */ /* 0x000fea0003c00000 */
[----:B01----:R-:W-:Y:S01]  /*3380*/  FADD.FTZ R187, R187, R192 ;  /* 0x000000c0bbbb7221 */ /* 0x003fe20000010000 */
[----:B------:R-:W-:Y:S01]  /*3390*/  HFMA2.MMA R192, -RZ, RZ, 0, 9.5367431640625e-07 ;  /* 0x00000010ffc07435 */ /* 0x000fe200000001ff */
[----:B------:R-:W-:-:S02]  /*33a0*/  MOV R185, 0x1f ;  /* 0x0000001f00b97802 */ /* 0x000fc40000000f00 */
[----:B------:R-:W-:Y:S02]  /*33b0*/  MOV R190, 0xffffffff ;  /* 0xffffffff00be7802 */ /* 0x000fe40000000f00 */
[----:B------:R-:W-:Y:S02]  /*33c0*/  MOV R188, 0x33e0 ;  /* 0x000033e000bc7802 */ /* 0x000fe40000000f00 */
[----:B------:R-:W-:Y:S05]  /*33d0*/  CALL.REL.NOINC `($__internal_57_$__cuda_sm70_shflsync_bfly_p) ;  /* 0x0000060000007944 */ /* 0x000fea0003c00000 */
        /* <DEDUP_REMOVED lines=70> */
[----:B------:R-:W-:Y:S05]  /*3840*/  CALL.REL.NOINC `($__internal_57_$__cuda_sm70_shflsync_bfly_p) ;  /* 0x0000019000007944 */ /* 0x000fea0003c00000 */
[----:B01----:R-:W-:Y:S01]  /*3850*/  FADD.FTZ R187, R187, R192 ;  /* 0x000000c0bbbb7221 */ /* 0x003fe20000010000 */
[----:B------:R-:W-:Y:S01]  /*3860*/  HFMA2.MMA R192, -RZ, RZ, 0, 1.1920928955078125e-07 ;  /* 0x00000002ffc07435 */ /* 0x000fe200000001ff */
[----:B------:R-:W-:Y:S02]  /*3870*/  MOV R185, 0x1f ;  /* 0x0000001f00b97802 */ /* 0x000fe40000000f00 */
[----:B------:R-:W-:Y:S02]  /*3880*/  MOV R190, 0xffffffff ;  /* 0xffffffff00be7802 */ /* 0x000fe40000000f00 */
[----:B------:R-:W-:Y:S02]  /*3890*/  MOV R188, 0x38b0 ;  /* 0x000038b000bc7802 */ /* 0x000fe40000000f00 */
[----:B------:R-:W-:Y:S05]  /*38a0*/  CALL.REL.NOINC `($__internal_57_$__cuda_sm70_shflsync_bfly_p) ;  /* 0x0000013000007944 */ /* 0x000fea0003c00000 */
        /* <DEDUP_REMOVED lines=18> */
[----:B01----:R-:W-:Y:S05]  /*39d0*/  BRA `(.L_x_18478) ;  /* 0xffffe7d000007947 */ /* 0x003fea000383ffff */
        .weak           $__internal_57_$__cuda_sm70_shflsync_bfly_p
        .type           $__internal_57_$__cuda_sm70_shflsync_bfly_p,@function
        .size           $__internal_57_$__cuda_sm70_shflsync_bfly_p,(.L_x_26517 - $__internal_57_$__cuda_sm70_shflsync_bfly_p)
$__internal_57_$__cuda_sm70_shflsync_bfly_p:
[----:B------:R-:W-:Y:S01]  /*39e0*/  HFMA2.MMA R189, -RZ, RZ, 0, 0 ;  /* 0x00000000ffbd7435 */ /* 0x000fe200000001ff */
[----:B------:R-:W-:Y:S04]  /*39f0*/  WARPSYNC R190 ;  /* 0x000000be00007348 */ /* 0x000fe80003800000 */
[----:B------:R0:W1:Y:S01]  /*3a00*/  SHFL.BFLY PT, R192, R187, R192, R185 ;  /* 0x0c0000c0bbc07389 */ /* 0x00006200000e00b9 */
[----:B------:R-:W-:Y:S05]  /*3a10*/  RET.REL.NODEC R188 `(_ZN10layer_norm31ln_parallel_residual_fwd_kernelINS_13Kernel_traitsIf6__halffS2_fjLj4096ELj1ELj1ELj4ELj16ENS_18Kernel_traits_baseILj4096EfS2_fS2_fjLj128EEEEELb0ELb0ELb1EEEvNS_9FwdParamsE) ;  /* 0xffffc5e0bc007950 */ /* 0x000fea0003c3ffff */
.L_x_18479:
        /* <DEDUP_REMOVED lines=14> */
.L_x_26517:


//--------------------- .text._ZN10layer_norm31ln_parallel_residual_fwd_kernelINS_13Kernel_traitsIf6__halffS2_fjLj4096ELj1ELj1ELj4ELj16ENS_18Kernel_traits_baseILj4096EfS2_fS2_fjLj128EEEEELb0ELb1ELb0EEEvNS_9FwdParamsE --------------------------
	.section	.text._ZN10layer_norm31ln_parallel_residual_fwd_kernelINS_13Kernel_traitsIf6__halffS2_fjLj4096ELj1ELj1ELj4ELj16ENS_18Kernel_traits_baseILj4096EfS2_fS2_fjLj128EEEEELb0ELb1ELb0EEEvNS_9FwdParamsE,"ax",@progbits
	.sectioninfo	@"SHI_REGISTERS=128"
	.align	128
        .global         _ZN10layer_norm31ln_parallel_residual_fwd_kernelINS_13Kernel_traitsIf6__halffS2_fjLj4096ELj1ELj1ELj4ELj16ENS_18Kernel_traits_baseILj4096EfS2_fS2_fjLj128EEEEELb0ELb1ELb0EEEvNS_9FwdParamsE
        .type           _ZN10layer_norm31ln_parallel_residual_fwd_kernelINS_13Kernel_traitsIf6__halffS2_fjLj4096ELj1ELj1ELj4ELj16ENS_18Kernel_traits_baseILj4096EfS2_fS2_fjLj128EEEEELb0ELb1ELb0EEEvNS_9FwdParamsE,@function
        .size           _ZN10layer_norm31ln_parallel_residual_fwd_kernelINS_13Kernel_traitsIf6__halffS2_fjLj4096ELj1ELj1ELj4ELj16ENS_18Kernel_traits_baseILj4096EfS2_fS2_fjLj128EEEEELb0ELb1ELb0EEEvNS_9FwdParamsE,(.L_x_26518 - _ZN10layer_norm31ln_parallel_residual_fwd_kernelINS_13Kernel_traitsIf6__halffS2_fjLj4096ELj1ELj1ELj4ELj16ENS_18Kernel_traits_baseILj4096EfS2_fS2_fjLj128EEEEELb0ELb1ELb0EEEvNS_9FwdParamsE)
        .other          _ZN10layer_norm31ln_parallel_residual_fwd_kernelINS_13Kernel_traitsIf6__halffS2_fjLj4096ELj1ELj1ELj4ELj16ENS_18Kernel_traits_baseILj4096EfS2_fS2_fjLj128EEEEELb0ELb1ELb0EEEvNS_9FwdParamsE,@"STO_CUDA_ENTRY STV_DEFAULT"
_ZN10layer_norm31ln_parallel_residual_fwd_kernelINS_13Kernel_traitsIf6__halffS2_fjLj4096ELj1ELj1ELj4ELj16ENS_18Kernel_traits_baseILj4096EfS2_fS2_fjLj128EEEEELb0ELb1ELb0EEEvNS_9FwdParamsE:
.text._ZN10layer_norm31ln_parallel_residual_fwd_kernelINS_13Kernel_traitsIf6__halffS2_fjLj4096ELj1ELj1ELj4ELj16ENS_18Kernel_traits_baseILj4096EfS2_fS2_fjLj128EEEEELb0ELb1ELb0EEEvNS_9FwdParamsE:
        /* <DEDUP_REMOVED lines=30> */
.L_x_18481:
[----:B------:R-:W-:Y:S05]  /*01e0*/  BSYNC B0 ;  /* 0x0000000000007941 */ /* 0x000fea0003800000 */
.L_x_18480:
        /* <DEDUP_REMOVED lines=17> */
.L_x_18483:
[----:B------:R-:W-:Y:S05]  /*0300*/  BSYNC B0 ;  /* 0x0000000000007941 */ /* 0x000fea0003800000 */
.L_x_18482:
        /* <DEDUP_REMOVED lines=17> */
.L_x_18485:
[----:B------:R-:W-:Y:S05]  /*0420*/  BSYNC B0 ;  /* 0x0000000000007941 */ /* 0x000fea0003800000 */
.L_x_18484:
        /* <DEDUP_REMOVED lines=16> */
.L_x_18487:
[----:B------:R-:W-:Y:S05]  /*0530*/  BSYNC B0 ;  /* 0x0000000000007941 */ /* 0x000fea0003800000 */
.L_x_18486:
        /* <DEDUP_REMOVED lines=26> */
.L_x_18571:
        /* <DEDUP_REMOVED lines=18> */
[----:B0-----:R0:W5:Y:S01]  /*0800*/  @P5 LDG.E.128 R68, [R82.64] ;  /* 0x0000000452445981 */ /* 0x001162000c1e1d00 */
        /* <DEDUP_REMOVED lines=10> */
.L_x_18490:
[----:B0----5:R-:W-:-:S05]  /*08b0*/  HADD2.F32 R81, -RZ, R68.H0_H0 ;  /* 0x20000044ff517230 */ /* 0x021fca0000004100 */
[----:B------:R-:W-:-:S04]  /*08c0*/  FADD.FTZ R80, R81, R80 ;  /* 0x0000005051507221 */ /* 0x000fc80000010000 */
[----:B------:R-:W-:Y:S02]  /*08d0*/  @P0 FADD.FTZ R80, R72, R80 ;  /* 0x0000005048500221 */ /* 0x000fe40000010000 */
.L_x_18491:
[----:B------:R-:W-:Y:S01]  /*08e0*/  HADD2.F32 R81, -RZ, R84.H1_H1 ;  /* 0x30000054ff517230 */ /* 0x000fe20000004100 */
[----:B------:R-:W-:Y:S05]  /*08f0*/  @P5 BRA `(.L_x_18492) ;  /* 0x0000003000005947 */ /* 0x000fea0003800000 */
[----:B------:R-:W-:Y:S05]  /*0900*/  @!P0 BRA `(.L_x_18493) ;  /* 0x0000005000008947 */ /* 0x000fea0003800000 */
[----:B-----5:R-:W-:Y:S01]  /*0910*/  FADD.FTZ R81, R73, R81 ;  /* 0x0000005149517221 */ /* 0x020fe20000010000 */
[----:B------:R-:W-:Y:S05]  /*0920*/  BRA `(.L_x_18493) ;  /* 0x0000003000007947 */ /* 0x000fea0003800000 */
.L_x_18492:
[----:B-----5:R-:W-:-:S05]  /*0930*/  HADD2.F32 R82, -RZ, R68.H1_H1 ;  /* 0x30000044ff527230 */ /* 0x020fca0000004100 */
[----:B------:R-:W-:-:S04]  /*0940*/  FADD.FTZ R81, R82, R81 ;  /* 0x0000005152517221 */ /* 0x000fc80000010000 */
[----:B------:R-:W-:Y:S02]  /*0950*/  @P0 FADD.FTZ R81, R73, R81 ;  /* 0x0000005149510221 */ /* 0x000fe40000010000 */
.L_x_18493:
[----:B------:R-:W-:Y:S01]  /*0960*/  HADD2.F32 R82, -RZ, R85.H0_H0 ;  /* 0x20000055ff527230 */ /* 0x000fe20000004100 */
[----:B------:R-:W-:Y:S05]  /*0970*/  @P5 BRA `(.L_x_18494) ;  /* 0x0000003000005947 */ /* 0x000fea0003800000 */
[----:B------:R-:W-:Y:S05]  /*0980*/  @!P0 BRA `(.L_x_18495) ;  /* 0x0000005000008947 */ /* 0x000fea0003800000 */
[----:B-----5:R-:W-:Y:S01]  /*0990*/  FADD.FTZ R82, R74, R82 ;  /* 0x000000524a527221 */ /* 0x020fe20000010000 */
[----:B------:R-:W-:Y:S05]  /*09a0*/  BRA `(.L_x_18495) ;  /* 0x0000003000007947 */ /* 0x000fea0003800000 */
.L_x_18494:
[----:B-----5:R-:W-:-:S05]  /*09b0*/  HADD2.F32 R83, -RZ, R69.H0_H0 ;  /* 0x20000045ff537230 */ /* 0x020fca0000004100 */
[----:B------:R-:W-:-:S04]  /*09c0*/  FADD.FTZ R82, R83, R82 ;  /* 0x0000005253527221 */ /* 0x000fc80000010000 */
[----:B------:R-:W-:Y:S02]  /*09d0*/  @P0 FADD.FTZ R82, R74, R82 ;  /* 0x000000524a520221 */ /* 0x000fe40000010000 */
.L_x_18495:
[----:B------:R-:W-:Y:S01]  /*09e0*/  HADD2.F32 R83, -RZ, R85.H1_H1 ;  /* 0x30000055ff537230 */ /* 0x000fe20000004100 */
[----:B------:R-:W-:Y:S05]  /*09f0*/  @P5 BRA `(.L_x_18496) ;  /* 0x0000003000005947 */ /* 0x000fea0003800000 */
[----:B------:R-:W-:Y:S05]  /*0a00*/  @!P0 BRA `(.L_x_18497) ;  /* 0x0000005000008947 */ /* 0x000fea0003800000 */
[----:B-----5:R-:W-:Y:S01]  /*0a10*/  FADD.FTZ R83, R75, R83 ;  /* 0x000000534b537221 */ /* 0x020fe20000010000 */
[----:B------:R-:W-:Y:S05]  /*0a20*/  BRA `(.L_x_18497) ;  /* 0x0000003000007947 */ /* 0x000fea0003800000 */
.L_x_18496:
[----:B-----5:R-:W-:-:S05]  /*0a30*/  HADD2.F32 R84, -RZ, R69.H1_H1 ;  /* 0x30000045ff547230 */ /* 0x020fca0000004100 */
[----:B------:R-:W-:-:S04]  /*0a40*/  FADD.FTZ R83, R84, R83 ;  /* 0x0000005354537221 */ /* 0x000fc80000010000 */
[----:B------:R-:W-:Y:S02]  /*0a50*/  @P0 FADD.FTZ R83, R75, R83 ;  /* 0x000000534b530221 */ /* 0x000fe40000010000 */
.L_x_18497:
[----:B------:R-:W-:Y:S01]  /*0a60*/  HADD2.F32 R84, -RZ, R86.H0_H0 ;  /* 0x20000056ff547230 */ /* 0x000fe20000004100 */
[----:B------:R-:W-:Y:S05]  /*0a70*/  @P5 BRA `(.L_x_18498) ;  /* 0x0000003000005947 */ /* 0x000fea0003800000 */
[----:B------:R-:W-:Y:S05]  /*0a80*/  @!P0 BRA `(.L_x_18499) ;  /* 0x0000005000008947 */ /* 0x000fea0003800000 */
[----:B-----5:R-:W-:Y:S01]  /*0a90*/  FADD.FTZ R84, R76, R84 ;  /* 0x000000544c547221 */ /* 0x020fe20000010000 */
[----:B------:R-:W-:Y:S05]  /*0aa0*/  BRA `(.L_x_18499) ;  /* 0x0000003000007947 */ /* 0x000fea0003800000 */
.L_x_18498:
[----:B-----5:R-:W-:-:S05]  /*0ab0*/  HADD2.F32 R85, -RZ, R70.H0_H0 ;  /* 0x20000046ff557230 */ /* 0x020fca0000004100 */
[----:B------:R-:W-:-:S04]  /*0ac0*/  FADD.FTZ R84, R85, R84 ;  /* 0x0000005455547221 */ /* 0x000fc80000010000 */
[----:B------:R-:W-:Y:S02]  /*0ad0*/  @P0 FADD.FTZ R84, R76, R84 ;  /* 0x000000544c540221 */ /* 0x000fe40000010000 */
.L_x_18499:
[----:B------:R-:W-:Y:S01]  /*0ae0*/  HADD2.F32 R85, -RZ, R86.H1_H1 ;  /* 0x30000056ff557230 */ /* 0x000fe20000004100 */
[----:B------:R-:W-:Y:S05]  /*0af0*/  @P5 BRA `(.L_x_18500) ;  /* 0x0000003000005947 */ /* 0x000fea0003800000 */
[----:B------:R-:W-:Y:S05]  /*0b00*/  @!P0 BRA `(.L_x_18501) ;  /* 0x0000005000008947 */ /* 0x000fea0003800000 */
[----:B-----5:R-:W-:Y:S01]  /*0b10*/  FADD.FTZ R85, R77, R85 ;  /* 0x000000554d557221 */ /* 0x020fe20000010000 */
[----:B------:R-:W-:Y:S05]  /*0b20*/  BRA `(.L_x_18501) ;  /* 0x0000003000007947 */ /* 0x000fea0003800000 */
.L_x_18500:
[----:B-----5:R-:W-:-:S05]  /*0b30*/  HADD2.F32 R86, -RZ, R70.H1_H1 ;  /* 0x30000046ff567230 */ /* 0x020fca0000004100 */
[----:B------:R-:W-:-:S04]  /*0b40*/  FADD.FTZ R85, R86, R85 ;  /* 0x0000005556557221 */ /* 0x000fc80000010000 */
[----:B------:R-:W-:Y:S02]  /*0b50*/  @P0 FADD.FTZ R85, R77, R85 ;  /* 0x000000554d550221 */ /* 0x000fe40000010000 */
.L_x_18501:
[----:B------:R-:W-:Y:S01]  /*0b60*/  HADD2.F32 R86, -RZ, R87.H0_H0 ;  /* 0x20000057ff567230 */ /* 0x000fe20000004100 */
[----:B------:R-:W-:Y:S05]  /*0b70*/  @P5 BRA `(.L_x_18502) ;  /* 0x0000003000005947 */ /* 0x000fea0003800000 */
[----:B------:R-:W-:Y:S05]  /*0b80*/  @!P0 BRA `(.L_x_18503) ;  /* 0x0000005000008947 */ /* 0x000fea0003800000 */
[----:B-----5:R-:W-:Y:S01]  /*0b90*/  FADD.FTZ R86, R78, R86 ;  /* 0x000000564e567221 */ /* 0x020fe20000010000 */
[----:B------:R-:W-:Y:S05]  /*0ba0*/  BRA `(.L_x_18503) ;  /* 0x0000003000007947 */ /* 0x000fea0003800000 */
.L_x_18502:
[----:B-----5:R-:W-:-:S05]  /*0bb0*/  HADD2.F32 R113, -RZ, R71.H0_H0 ;  /* 0x20000047ff717230 */ /* 0x020fca0000004100 */
[----:B------:R-:W-:-:S04]  /*0bc0*/  FADD.FTZ R86, R113, R86 ;  /* 0x0000005671567221 */ /* 0x000fc80000010000 */
[----:B------:R-:W-:Y:S02]  /*0bd0*/  @P0 FADD.FTZ R86, R78, R86 ;  /* 0x000000564e560221 */ /* 0x000fe40000010000 */
.L_x_18503:
[----:B------:R-:W-:Y:S01]  /*0be0*/  HADD2.F32 R87, -RZ, R87.H1_H1 ;  /* 0x30000057ff577230 */ /* 0x000fe20000004100 */
[----:B------:R-:W-:Y:S05]  /*0bf0*/  @P5 BRA `(.L_x_18504) ;  /* 0x0000003000005947 */ /* 0x000fea0003800000 */
[----:B------:R-:W-:Y:S05]  /*0c00*/  @!P0 BRA `(.L_x_18505) ;  /* 0x0000005000008947 */ /* 0x000fea0003800000 */
[----:B-----5:R-:W-:Y:S01]  /*0c10*/  FADD.FTZ R87, R79, R87 ;  /* 0x000000574f577221 */ /* 0x020fe20000010000 */
[----:B------:R-:W-:Y:S05]  /*0c20*/  BRA `(.L_x_18505) ;  /* 0x0000003000007947 */ /* 0x000fea0003800000 */
.L_x_18504:
[----:B-----5:R-:W-:-:S05]  /*0c30*/  HADD2.F32 R112, -RZ, R71.H1_H1 ;  /* 0x30000047ff707230 */ /* 0x020fca0000004100 */
[----:B------:R-:W-:-:S04]  /*0c40*/  FADD.FTZ R87, R112, R87 ;  /* 0x0000005770577221 */ /* 0x000fc80000010000 */
[----:B------:R-:W-:Y:S02]  /*0c50*/  @P0 FADD.FTZ R87, R79, R87 ;  /* 0x000000574f570221 */ /* 0x000fe40000010000 */
.L_x_18505:
[C---:B------:R-:W-:Y:S02]  /*0c60*/  LEA R114, P0, R2.reuse, c[0x0][0x188], 0x5 ;  /* 0x0000620002727a11 */ /* 0x040fe400078028ff */
[C---:B------:R-:W-:Y:S02]  /*0c70*/  IADD3 R112, R2.reuse, 0x80, RZ ;  /* 0x0000008002707810 */ /* 0x040fe40007ffe0ff */
[----:B------:R-:W-:-:S05]  /*0c80*/  LEA.HI.X R115, R2, c[0x0][0x18c], RZ, 0x5, P0 ;  /* 0x0000630002737a11 */ /* 0x000fca00000f2cff */
[----:B------:R0:W-:Y:S04]  /*0c90*/  STG.E.128 [R114.64], R80 ;  /* 0x0000005072007986 */ /* 0x0001e8000c101d04 */
[----:B------:R0:W-:Y:S02]  /*0ca0*/  STG.E.128 [R114.64+0x10], R84 ;  /* 0x0000105472007986 */ /* 0x0001e4000c101d04 */
.L_x_18489:
[----:B------:R-:W-:Y:S05]  /*0cb0*/  BSYNC B0 ;  /* 0x0000000000007941 */ /* 0x000fea0003800000 */
.L_x_18488:
        /* <DEDUP_REMOVED lines=23> */
.L_x_18508:
[----:B0----5:R-:W-:-:S05]  /*0e30*/  HADD2.F32 R89, -RZ, R68.H0_H0 ;  /* 0x20000044ff597230 */ /* 0x021fca0000004100 */
[----:B------:R-:W-:-:S04]  /*0e40*/  FADD.FTZ R88, R89, R88 ;  /* 0x0000005859587221 */ /* 0x000fc80000010000 */
[----:B------:R-:W-:Y:S02]  /*0e50*/  @P0 FADD.FTZ R88, R72, R88 ;  /* 0x0000005848580221 */ /* 0x000fe40000010000 */
.L_x_18509:
[----:B------:R-:W-:Y:S01]  /*0e60*/  HADD2.F32 R89, -RZ, R92.H1_H1 ;  /* 0x3000005cff597230 */ /* 0x000fe20000004100 */
[----:B------:R-:W-:Y:S05]  /*0e70*/  @P5 BRA `(.L_x_18510) ;  /* 0x0000003000005947 */ /* 0x000fea0003800000 */
[----:B------:R-:W-:Y:S05]  /*0e80*/  @!P0 BRA `(.L_x_18511) ;  /* 0x0000005000008947 */ /* 0x000fea0003800000 */
[----:B-----5:R-:W-:Y:S01]  /*0e90*/  FADD.FTZ R89, R73, R89 ;  /* 0x0000005949597221 */ /* 0x020fe20000010000 */
[----:B------:R-:W-:Y:S05]  /*0ea0*/  BRA `(.L_x_18511) ;  /* 0x0000003000007947 */ /* 0x000fea0003800000 */
.L_x_18510:
[----:B-----5:R-:W-:-:S05]  /*0eb0*/  HADD2.F32 R90, -RZ, R68.H1_H1 ;  /* 0x30000044ff5a7230 */ /* 0x020fca0000004100 */
[----:B------:R-:W-:-:S04]  /*0ec0*/  FADD.FTZ R89, R90, R89 ;  /* 0x000000595a597221 */ /* 0x000fc80000010000 */
[----:B------:R-:W-:Y:S02]  /*0ed0*/  @P0 FADD.FTZ R89, R73, R89 ;  /* 0x0000005949590221 */ /* 0x000fe40000010000 */
.L_x_18511:
[----:B------:R-:W-:Y:S01]  /*0ee0*/  HADD2.F32 R90, -RZ, R93.H0_H0 ;  /* 0x2000005dff5a7230 */ /* 0x000fe20000004100 */
[----:B------:R-:W-:Y:S05]  /*0ef0*/  @P5 BRA `(.L_x_18512) ;  /* 0x0000003000005947 */ /* 0x000fea0003800000 */
[----:B------:R-:W-:Y:S05]  /*0f00*/  @!P0 BRA `(.L_x_18513) ;  /* 0x0000005000008947 */ /* 0x000fea0003800000 */
[----:B-----5:R-:W-:Y:S01]  /*0f10*/  FADD.FTZ R90, R74, R90 ;  /* 0x0000005a4a5a7221 */ /* 0x020fe20000010000 */
[----:B------:R-:W-:Y:S05]  /*0f20*/  BRA `(.L_x_18513) ;  /* 0x0000003000007947 */ /* 0x000fea0003800000 */
.L_x_18512:
[----:B-----5:R-:W-:-:S05]  /*0f30*/  HADD2.F32 R91, -RZ, R69.H0_H0 ;  /* 0x20000045ff5b7230 */ /* 0x020fca0000004100 */
[----:B------:R-:W-:-:S04]  /*0f40*/  FADD.FTZ R90, R91, R90 ;  /* 0x0000005a5b5a7221 */ /* 0x000fc80000010000 */
[----:B------:R-:W-:Y:S02]  /*0f50*/  @P0 FADD.FTZ R90, R74, R90 ;  /* 0x0000005a4a5a0221 */ /* 0x000fe40000010000 */
.L_x_18513:
[----:B------:R-:W-:Y:S01]  /*0f60*/  HADD2.F32 R91, -RZ, R93.H1_H1 ;  /* 0x3000005dff5b7230 */ /* 0x000fe20000004100 */
[----:B------:R-:W-:Y:S05]  /*0f70*/  @P5 BRA `(.L_x_18514) ;  /* 0x0000003000005947 */ /* 0x000fea0003800000 */
[----:B------:R-:W-:Y:S05]  /*0f80*/  @!P0 BRA `(.L_x_18515) ;  /* 0x0000005000008947 */ /* 0x000fea0003800000 */
[----:B-----5:R-:W-:Y:S01]  /*0f90*/  FADD.FTZ R91, R75, R91 ;  /* 0x0000005b4b5b7221 */ /* 0x020fe20000010000 */
[----:B------:R-:W-:Y:S05]  /*0fa0*/  BRA `(.L_x_18515) ;  /* 0x0000003000007947 */ /* 0x000fea0003800000 */
.L_x_18514:
[----:B-----5:R-:W-:-:S05]  /*0fb0*/  HADD2.F32 R92, -RZ, R69.H1_H1 ;  /* 0x30000045ff5c7230 */ /* 0x020fca0000004100 */
[----:B------:R-:W-:-:S04]  /*0fc0*/  FADD.FTZ R91, R92, R91 ;  /* 0x0000005b5c5b7221 */ /* 0x000fc80000010000 */
[----:B------:R-:W-:Y:S02]  /*0fd0*/  @P0 FADD.FTZ R91, R75, R91 ;  /* 0x0000005b4b5b0221 */ /* 0x000fe40000010000 */
.L_x_18515:
[----:B------:R-:W-:Y:S01]  /*0fe0*/  HADD2.F32 R92, -RZ, R94.H0_H0 ;  /* 0x2000005eff5c7230 */ /* 0x000fe20000004100 */
[----:B------:R-:W-:Y:S05]  /*0ff0*/  @P5 BRA `(.L_x_18516) ;  /* 0x0000003000005947 */ /* 0x000fea0003800000 */
[----:B------:R-:W-:Y:S05]  /*1000*/  @!P0 BRA `(.L_x_18517) ;  /* 0x0000005000008947 */ /* 0x000fea0003800000 */
[----:B-----5:R-:W-:Y:S01]  /*1010*/  FADD.FTZ R92, R76, R92 ;  /* 0x0000005c4c5c7221 */ /* 0x020fe20000010000 */
[----:B------:R-:W-:Y:S05]  /*1020*/  BRA `(.L_x_18517) ;  /* 0x0000003000007947 */ /* 0x000fea0003800000 */
.L_x_18516:
[----:B-----5:R-:W-:-:S05]  /*1030*/  HADD2.F32 R93, -RZ, R70.H0_H0 ;  /* 0x20000046ff5d7230 */ /* 0x020fca0000004100 */
[----:B------:R-:W-:-:S04]  /*1040*/  FADD.FTZ R92, R93, R92 ;  /* 0x0000005c5d5c7221 */ /* 0x000fc80000010000 */
[----:B------:R-:W-:Y:S02]  /*1050*/  @P0 FADD.FTZ R92, R76, R92 ;  /* 0x0000005c4c5c0221 */ /* 0x000fe40000010000 */
.L_x_18517:
[----:B------:R-:W-:Y:S01]  /*1060*/  HADD2.F32 R93, -RZ, R94.H1_H1 ;  /* 0x3000005eff5d7230 */ /* 0x000fe20000004100 */
[----:B------:R-:W-:Y:S05]  /*1070*/  @P5 BRA `(.L_x_18518) ;  /* 0x0000003000005947 */ /* 0x000fea0003800000 */
[----:B------:R-:W-:Y:S05]  /*1080*/  @!P0 BRA `(.L_x_18519) ;  /* 0x0000005000008947 */ /* 0x000fea0003800000 */
[----:B-----5:R-:W-:Y:S01]  /*1090*/  FADD.FTZ R93, R77, R93 ;  /* 0x0000005d4d5d7221 */ /* 0x020fe20000010000 */
[----:B------:R-:W-:Y:S05]  /*10a0*/  BRA `(.L_x_18519) ;  /* 0x0000003000007947 */ /* 0x000fea0003800000 */
.L_x_18518:
[----:B-----5:R-:W-:-:S05]  /*10b0*/  HADD2.F32 R94, -RZ, R70.H1_H1 ;  /* 0x30000046ff5e7230 */ /* 0x020fca0000004100 */
[----:B------:R-:W-:-:S04]  /*10c0*/  FADD.FTZ R93, R94, R93 ;  /* 0x0000005d5e5d7221 */ /* 0x000fc80000010000 */
[----:B------:R-:W-:Y:S02]  /*10d0*/  @P0 FADD.FTZ R93, R77, R93 ;  /* 0x0000005d4d5d0221 */ /* 0x000fe40000010000 */
.L_x_18519:
[----:B------:R-:W-:Y:S01]  /*10e0*/  HADD2.F32 R94, -RZ, R95.H0_H0 ;  /* 0x2000005fff5e7230 */ /* 0x000fe20000004100 */
[----:B------:R-:W-:Y:S05]  /*10f0*/  @P5 BRA `(.L_x_18520) ;  /* 0x0000003000005947 */ /* 0x000fea0003800000 */
[----:B------:R-:W-:Y:S05]  /*1100*/  @!P0 BRA `(.L_x_18521) ;  /* 0x0000005000008947 */ /* 0x000fea0003800000 */
[----:B-----5:R-:W-:Y:S01]  /*1110*/  FADD.FTZ R94, R78, R94 ;  /* 0x0000005e4e5e7221 */ /* 0x020fe20000010000 */
[----:B------:R-:W-:Y:S05]  /*1120*/  BRA `(.L_x_18521) ;  /* 0x0000003000007947 */ /* 0x000fea0003800000 */
.L_x_18520:
[----:B-----5:R-:W-:-:S05]  /*1130*/  HADD2.F32 R113, -RZ, R71.H0_H0 ;  /* 0x20000047ff717230 */ /* 0x020fca0000004100 */
[----:B------:R-:W-:-:S04]  /*1140*/  FADD.FTZ R94, R113, R94 ;  /* 0x0000005e715e7221 */ /* 0x000fc80000010000 */
[----:B------:R-:W-:Y:S02]  /*1150*/  @P0 FADD.FTZ R94, R78, R94 ;  /* 0x0000005e4e5e0221 */ /* 0x000fe40000010000 */
.L_x_18521:
[----:B------:R-:W-:Y:S01]  /*1160*/  HADD2.F32 R95, -RZ, R95.H1_H1 ;  /* 0x3000005fff5f7230 */ /* 0x000fe20000004100 */
[----:B------:R-:W-:Y:S05]  /*1170*/  @P5 BRA `(.L_x_18522) ;  /* 0x0000003000005947 */ /* 0x000fea0003800000 */
[----:B------:R-:W-:Y:S05]  /*1180*/  @!P0 BRA `(.L_x_18523) ;  /* 0x0000005000008947 */ /* 0x000fea0003800000 */
[----:B-----5:R-:W-:Y:S01]  /*1190*/  FADD.FTZ R95, R79, R95 ;  /* 0x0000005f4f5f7221 */ /* 0x020fe20000010000 */
[----:B------:R-:W-:Y:S05]  /*11a0*/  BRA `(.L_x_18523) ;  /* 0x0000003000007947 */ /* 0x000fea0003800000 */
.L_x_18522:
[----:B-----5:R-:W-:-:S05]  /*11b0*/  HADD2.F32 R114, -RZ, R71.H1_H1 ;  /* 0x30000047ff727230 */ /* 0x020fca0000004100 */
[----:B------:R-:W-:-:S04]  /*11c0*/  FADD.FTZ R95, R114, R95 ;  /* 0x0000005f725f7221 */ /* 0x000fc80000010000 */
[----:B------:R-:W-:Y:S02]  /*11d0*/  @P0 FADD.FTZ R95, R79, R95 ;  /* 0x0000005f4f5f0221 */ /* 0x000fe40000010000 */
.L_x_18523:
[----:B------:R-:W-:-:S04]  /*11e0*/  LEA R114, P0, R112, c[0x0][0x188], 0x5 ;  /* 0x0000620070727a11 */ /* 0x000fc800078028ff */
[C---:B------:R-:W-:Y:S02]  /*11f0*/  LEA.HI.X R115, R112.reuse, c[0x0][0x18c], RZ, 0x5, P0 ;  /* 0x0000630070737a11 */ /* 0x040fe400000f2cff */
[----:B------:R-:W-:-:S03]  /*1200*/  IADD3 R112, R112, 0x80, RZ ;  /* 0x0000008070707810 */ /* 0x000fc60007ffe0ff */
[----:B------:R0:W-:Y:S04]  /*1210*/  STG.E.128 [R114.64], R88 ;  /* 0x0000005872007986 */ /* 0x0001e8000c101d04 */
[----:B------:R0:W-:Y:S02]  /*1220*/  STG.E.128 [R114.64+0x10], R92 ;  /* 0x0000105c72007986 */ /* 0x0001e4000c101d04 */
.L_x_18507:
[----:B------:R-:W-:Y:S05]  /*1230*/  BSYNC B0 ;  /* 0x0000000000007941 */ /* 0x000fea0003800000 */
.L_x_18506:
        /* <DEDUP_REMOVED lines=23> */
.L_x_18526:
[----:B0----5:R-:W-:-:S05]  /*13b0*/  HADD2.F32 R97, -RZ, R68.H0_H0 ;  /* 0x20000044ff617230 */ /* 0x021fca0000004100 */
[----:B------:R-:W-:-:S04]  /*13c0*/  FADD.FTZ R96, R97, R96 ;  /* 0x0000006061607221 */ /* 0x000fc80000010000 */
[----:B------:R-:W-:Y:S02]  /*13d0*/  @P0 FADD.FTZ R96, R72, R96 ;  /* 0x0000006048600221 */ /* 0x000fe40000010000 */
.L_x_18527:
[----:B------:R-:W-:Y:S01]  /*13e0*/  HADD2.F32 R97, -RZ, R100.H1_H1 ;  /* 0x30000064ff617230 */ /* 0x000fe20000004100 */
[----:B------:R-:W-:Y:S05]  /*13f0*/  @P5 BRA `(.L_x_18528) ;  /* 0x0000003000005947 */ /* 0x000fea0003800000 */
[----:B------:R-:W-:Y:S05]  /*1400*/  @!P0 BRA `(.L_x_18529) ;  /* 0x0000005000008947 */ /* 0x000fea0003800000 */
[----:B-----5:R-:W-:Y:S01]  /*1410*/  FADD.FTZ R97, R73, R97 ;  /* 0x0000006149617221 */ /* 0x020fe20000010000 */
[----:B------:R-:W-:Y:S05]  /*1420*/  BRA `(.L_x_18529) ;  /* 0x0000003000007947 */ /* 0x000fea0003800000 */
.L_x_18528:
[----:B-----5:R-:W-:-:S05]  /*1430*/  HADD2.F32 R98, -RZ, R68.H1_H1 ;  /* 0x30000044ff627230 */ /* 0x020fca0000004100 */
[----:B------:R-:W-:-:S04]  /*1440*/  FADD.FTZ R97, R98, R97 ;  /* 0x0000006162617221 */ /* 0x000fc80000010000 */
[----:B------:R-:W-:Y:S02]  /*1450*/  @P0 FADD.FTZ R97, R73, R97 ;  /* 0x0000006149610221 */ /* 0x000fe40000010000 */
.L_x_18529:
[----:B------:R-:W-:Y:S01]  /*1460*/  HADD2.F32 R98, -RZ, R101.H0_H0 ;  /* 0x20000065ff627230 */ /* 0x000fe20000004100 */
[----:B------:R-:W-:Y:S05]  /*1470*/  @P5 BRA `(.L_x_18530) ;  /* 0x0000003000005947 */ /* 0x000fea0003800000 */
[----:B------:R-:W-:Y:S05]  /*1480*/  @!P0 BRA `(.L_x_18531) ;  /* 0x0000005000008947 */ /* 0x000fea0003800000 */
[----:B-----5:R-:W-:Y:S01]  /*1490*/  FADD.FTZ R98, R74, R98 ;  /* 0x000000624a627221 */ /* 0x020fe20000010000 */
[----:B------:R-:W-:Y:S05]  /*14a0*/  BRA `(.L_x_18531) ;  /* 0x0000003000007947 */ /* 0x000fea0003800000 */
.L_x_18530:
[----:B-----5:R-:W-:-:S05]  /*14b0*/  HADD2.F32 R99, -RZ, R69.H0_H0 ;  /* 0x20000045ff637230 */ /* 0x020fca0000004100 */
[----:B------:R-:W-:-:S04]  /*14c0*/  FADD.FTZ R98, R99, R98 ;  /* 0x0000006263627221 */ /* 0x000fc80000010000 */
[----:B------:R-:W-:Y:S02]  /*14d0*/  @P0 FADD.FTZ R98, R74, R98 ;  /* 0x000000624a620221 */ /* 0x000fe40000010000 */
.L_x_18531:
[----:B------:R-:W-:Y:S01]  /*14e0*/  HADD2.F32 R99, -RZ, R101.H1_H1 ;  /* 0x30000065ff637230 */ /* 0x000fe20000004100 */
[----:B------:R-:W-:Y:S05]  /*14f0*/  @P5 BRA `(.L_x_18532) ;  /* 0x0000003000005947 */ /* 0x000fea0003800000 */
[----:B------:R-:W-:Y:S05]  /*1500*/  @!P0 BRA `(.L_x_18533) ;  /* 0x0000005000008947 */ /* 0x000fea0003800000 */
[----:B-----5:R-:W-:Y:S01]  /*1510*/  FADD.FTZ R99, R75, R99 ;  /* 0x000000634b637221 */ /* 0x020fe20000010000 */
[----:B------:R-:W-:Y:S05]  /*1520*/  BRA `(.L_x_18533) ;  /* 0x0000003000007947 */ /* 0x000fea0003800000 */
.L_x_18532:
[----:B-----5:R-:W-:-:S05]  /*1530*/  HADD2.F32 R100, -RZ, R69.H1_H1 ;  /* 0x30000045ff647230 */ /* 0x020fca0000004100 */
[----:B------:R-:W-:-:S04]  /*1540*/  FADD.FTZ R99, R100, R99 ;  /* 0x0000006364637221 */ /* 0x000fc80000010000 */
[----:B------:R-:W-:Y:S02]  /*1550*/  @P0 FADD.FTZ R99, R75, R99 ;  /* 0x000000634b630221 */ /* 0x000fe40000010000 */
.L_x_18533:
[----:B------:R-:W-:Y:S01]  /*1560*/  HADD2.F32 R100, -RZ, R102.H0_H0 ;  /* 0x20000066ff647230 */ /* 0x000fe20000004100 */
[----:B------:R-:W-:Y:S05]  /*1570*/  @P5 BRA `(.L_x_18534) ;  /* 0x0000003000005947 */ /* 0x000fea0003800000 */
[----:B------:R-:W-:Y:S05]  /*1580*/  @!P0 BRA `(.L_x_18535) ;  /* 0x0000005000008947 */ /* 0x000fea0003800000 */
[----:B-----5:R-:W-:Y:S01]  /*1590*/  FADD.FTZ R100, R76, R100 ;  /* 0x000000644c647221 */ /* 0x020fe20000010000 */
[----:B------:R-:W-:Y:S05]  /*15a0*/  BRA `(.L_x_18535) ;  /* 0x0000003000007947 */ /* 0x000fea0003800000 */
.L_x_18534:
[----:B-----5:R-:W-:-:S05]  /*15b0*/  HADD2.F32 R101, -RZ, R70.H0_H0 ;  /* 0x20000046ff657230 */ /* 0x020fca0000004100 */
[----:B------:R-:W-:-:S04]  /*15c0*/  FADD.FTZ R100, R101, R100 ;  /* 0x0000006465647221 */ /* 0x000fc80000010000 */
[----:B------:R-:W-:Y:S02]  /*15d0*/  @P0 FADD.FTZ R100, R76, R100 ;  /* 0x000000644c640221 */ /* 0x000fe40000010000 */
.L_x_18535:
[----:B------:R-:W-:Y:S01]  /*15e0*/  HADD2.F32 R101, -RZ, R102.H1_H1 ;  /* 0x30000066ff657230 */ /* 0x000fe20000004100 */
[----:B------:R-:W-:Y:S05]  /*15f0*/  @P5 BRA `(.L_x_18536) ;  /* 0x0000003000005947 */ /* 0x000fea0003800000 */
[----:B------:R-:W-:Y:S05]  /*1600*/  @!P0 BRA `(.L_x_18537) ;  /* 0x0000005000008947 */ /* 0x000fea0003800000 */
[----:B-----5:R-:W-:Y:S01]  /*1610*/  FADD.FTZ R101, R77, R101 ;  /* 0x000000654d657221 */ /* 0x020fe20000010000 */
[----:B------:R-:W-:Y:S05]  /*1620*/  BRA `(.L_x_18537) ;  /* 0x0000003000007947 */ /* 0x000fea0003800000 */
.L_x_18536:
[----:B-----5:R-:W-:-:S05]  /*1630*/  HADD2.F32 R102, -RZ, R70.H1_H1 ;  /* 0x30000046ff667230 */ /* 0x020fca0000004100 */
[----:B------:R-:W-:-:S04]  /*1640*/  FADD.FTZ R101, R102, R101 ;  /* 0x0000006566657221 */ /* 0x000fc80000010000 */
[----:B------:R-:W-:Y:S02]  /*1650*/  @P0 FADD.FTZ R101, R77, R101 ;  /* 0x000000654d650221 */ /* 0x000fe40000010000 */
.L_x_18537:
[----:B------:R-:W-:Y:S01]  /*1660*/  HADD2.F32 R102, -RZ, R103.H0_H0 ;  /* 0x20000067ff667230 */ /* 0x000fe20000004100 */
[----:B------:R-:W-:Y:S05]  /*1670*/  @P5 BRA `(.L_x_18538) ;  /* 0x0000003000005947 */ /* 0x000fea0003800000 */
[----:B------:R-:W-:Y:S05]  /*1680*/  @!P0 BRA `(.L_x_18539) ;  /* 0x0000005000008947 */ /* 0x000fea0003800000 */
[----:B-----5:R-:W-:Y:S01]  /*1690*/  FADD.FTZ R102, R78, R102 ;  /* 0x000000664e667221 */ /* 0x020fe20000010000 */
[----:B------:R-:W-:Y:S05]  /*16a0*/  BRA `(.L_x_18539) ;  /* 0x0000003000007947 */ /* 0x000fea0003800000 */
.L_x_18538:
[----:B-----5:R-:W-:-:S05]  /*16b0*/  HADD2.F32 R113, -RZ, R71.H0_H0 ;  /* 0x20000047ff717230 */ /* 0x020fca0000004100 */
[----:B------:R-:W-:-:S04]  /*16c0*/  FADD.FTZ R102, R113, R102 ;  /* 0x0000006671667221 */ /* 0x000fc80000010000 */
[----:B------:R-:W-:Y:S02]  /*16d0*/  @P0 FADD.FTZ R102, R78, R102 ;  /* 0x000000664e660221 */ /* 0x000fe40000010000 */
.L_x_18539:
[----:B------:R-:W-:Y:S01]  /*16e0*/  HADD2.F32 R103, -RZ, R103.H1_H1 ;  /* 0x30000067ff677230 */ /* 0x000fe20000004100 */
[----:B------:R-:W-:Y:S05]  /*16f0*/  @P5 BRA `(.L_x_18540) ;  /* 0x0000003000005947 */ /* 0x000fea0003800000 */
[----:B------:R-:W-:Y:S05]  /*1700*/  @!P0 BRA `(.L_x_18541) ;  /* 0x0000005000008947 */ /* 0x000fea0003800000 */
[----:B-----5:R-:W-:Y:S01]  /*1710*/  FADD.FTZ R103, R79, R103 ;  /* 0x000000674f677221 */ /* 0x020fe20000010000 */
[----:B------:R-:W-:Y:S05]  /*1720*/  BRA `(.L_x_18541) ;  /* 0x0000003000007947 */ /* 0x000fea0003800000 */
.L_x_18540:
[----:B-----5:R-:W-:-:S05]  /*1730*/  HADD2.F32 R114, -RZ, R71.H1_H1 ;  /* 0x30000047ff727230 */ /* 0x020fca0000004100 */
[----:B------:R-:W-:-:S04]  /*1740*/  FADD.FTZ R103, R114, R103 ;  /* 0x0000006772677221 */ /* 0x000fc80000010000 */
[----:B------:R-:W-:Y:S02]  /*1750*/  @P0 FADD.FTZ R103, R79, R103 ;  /* 0x000000674f670221 */ /* 0x000fe40000010000 */
.L_x_18541:
[----:B------:R-:W-:-:S04]  /*1760*/  LEA R114, P0, R112, c[0x0][0x188], 0x5 ;  /* 0x0000620070727a11 */ /* 0x000fc800078028ff */
[C---:B------:R-:W-:Y:S02]  /*1770*/  LEA.HI.X R115, R112.reuse, c[0x0][0x18c], RZ, 0x5, P0 ;  /* 0x0000630070737a11 */ /* 0x040fe400000f2cff */
[----:B------:R-:W-:-:S03]  /*1780*/  IADD3 R112, R112, 0x80, RZ ;  /* 0x0000008070707810 */ /* 0x000fc60007ffe0ff */
[----:B------:R0:W-:Y:S04]  /*1790*/  STG.E.128 [R114.64], R96 ;  /* 0x0000006072007986 */ /* 0x0001e8000c101d04 */
[----:B------:R0:W-:Y:S02]  /*17a0*/  STG.E.128 [R114.64+0x10], R100 ;  /* 0x0000106472007986 */ /* 0x0001e4000c101d04 */
.L_x_18525:
[----:B------:R-:W-:Y:S05]  /*17b0*/  BSYNC B0 ;  /* 0x0000000000007941 */ /* 0x000fea0003800000 */
.L_x_18524:
        /* <DEDUP_REMOVED lines=23> */
.L_x_18544:
[----:B0----5:R-:W-:-:S05]  /*1930*/  HADD2.F32 R105, -RZ, R68.H0_H0 ;  /* 0x20000044ff697230 */ /* 0x021fca0000004100 */
[----:B------:R-:W-:-:S04]  /*1940*/  FADD.FTZ R104, R105, R104 ;  /* 0x0000006869687221 */ /* 0x000fc80000010000 */
[----:B------:R-:W-:Y:S02]  /*1950*/  @P0 FADD.FTZ R104, R72, R104 ;  /* 0x0000006848680221 */ /* 0x000fe40000010000 */
.L_x_18545:
[----:B------:R-:W-:Y:S01]  /*1960*/  HADD2.F32 R105, -RZ, R108.H1_H1 ;  /* 0x3000006cff697230 */ /* 0x000fe20000004100 */
[----:B------:R-:W-:Y:S05]  /*1970*/  @P5 BRA `(.L_x_18546) ;  /* 0x0000003000005947 */ /* 0x000fea0003800000 */
[----:B------:R-:W-:Y:S05]  /*1980*/  @!P0 BRA `(.L_x_18547) ;  /* 0x0000005000008947 */ /* 0x000fea0003800000 */
[----:B-----5:R-:W-:Y:S01]  /*1990*/  FADD.FTZ R105, R73, R105 ;  /* 0x0000006949697221 */ /* 0x020fe20000010000 */
[----:B------:R-:W-:Y:S05]  /*19a0*/  BRA `(.L_x_18547) ;  /* 0x0000003000007947 */ /* 0x000fea0003800000 */
.L_x_18546:
[----:B-----5:R-:W-:-:S05]  /*19b0*/  HADD2.F32 R106, -RZ, R68.H1_H1 ;  /* 0x30000044ff6a7230 */ /* 0x020fca0000004100 */
[----:B------:R-:W-:-:S04]  /*19c0*/  FADD.FTZ R105, R106, R105 ;  /* 0x000000696a697221 */ /* 0x000fc80000010000 */
[----:B------:R-:W-:Y:S02]  /*19d0*/  @P0 FADD.FTZ R105, R73, R105 ;  /* 0x0000006949690221 */ /* 0x000fe40000010000 */
.L_x_18547:
[----:B------:R-:W-:Y:S01]  /*19e0*/  HADD2.F32 R106, -RZ, R109.H0_H0 ;  /* 0x2000006dff6a7230 */ /* 0x000fe20000004100 */
[----:B------:R-:W-:Y:S05]  /*19f0*/  @P5 BRA `(.L_x_18548) ;  /* 0x0000003000005947 */ /* 0x000fea0003800000 */
[----:B------:R-:W-:Y:S05]  /*1a00*/  @!P0 BRA `(.L_x_18549) ;  /* 0x0000005000008947 */ /* 0x000fea0003800000 */
[----:B-----5:R-:W-:Y:S01]  /*1a10*/  FADD.FTZ R106, R74, R106 ;  /* 0x0000006a4a6a7221 */ /* 0x020fe20000010000 */
[----:B------:R-:W-:Y:S05]  /*1a20*/  BRA `(.L_x_18549) ;  /* 0x0000003000007947 */ /* 0x000fea0003800000 */
.L_x_18548:
[----:B-----5:R-:W-:-:S05]  /*1a30*/  HADD2.F32 R107, -RZ, R69.H0_H0 ;  /* 0x20000045ff6b7230 */ /* 0x020fca0000004100 */
[----:B------:R-:W-:-:S04]  /*1a40*/  FADD.FTZ R106, R107, R106 ;  /* 0x0000006a6b6a7221 */ /* 0x000fc80000010000 */
[----:B------:R-:W-:Y:S02]  /*1a50*/  @P0 FADD.FTZ R106, R74, R106 ;  /* 0x0000006a4a6a0221 */ /* 0x000fe40000010000 */
.L_x_18549:
[----:B------:R-:W-:Y:S01]  /*1a60*/  HADD2.F32 R107, -RZ, R109.H1_H1 ;  /* 0x3000006dff6b7230 */ /* 0x000fe20000004100 */
[----:B------:R-:W-:Y:S05]  /*1a70*/  @P5 BRA `(.L_x_18550) ;  /* 0x0000003000005947 */ /* 0x000fea0003800000 */
[----:B------:R-:W-:Y:S05]  /*1a80*/  @!P0 BRA `(.L_x_18551) ;  /* 0x0000005000008947 */ /* 0x000fea0003800000 */
[----:B-----5:R-:W-:Y:S01]  /*1a90*/  FADD.FTZ R107, R75, R107 ;  /* 0x0000006b4b6b7221 */ /* 0x020fe20000010000 */
[----:B------:R-:W-:Y:S05]  /*1aa0*/  BRA `(.L_x_18551) ;  /* 0x0000003000007947 */ /* 0x000fea0003800000 */
.L_x_18550:
[----:B-----5:R-:W-:-:S05]  /*1ab0*/  HADD2.F32 R108, -RZ, R69.H1_H1 ;  /* 0x30000045ff6c7230 */ /* 0x020fca0000004100 */
[----:B------:R-:W-:-:S04]  /*1ac0*/  FADD.FTZ R107, R108, R107 ;  /* 0x0000006b6c6b7221 */ /* 0x000fc80000010000 */
[----:B------:R-:W-:Y:S02]  /*1ad0*/  @P0 FADD.FTZ R107, R75, R107 ;  /* 0x0000006b4b6b0221 */ /* 0x000fe40000010000 */
.L_x_18551:
[----:B------:R-:W-:Y:S01]  /*1ae0*/  HADD2.F32 R108, -RZ, R110.H0_H0 ;  /* 0x2000006eff6c7230 */ /* 0x000fe20000004100 */
[----:B------:R-:W-:Y:S05]  /*1af0*/  @P5 BRA `(.L_x_18552) ;  /* 0x0000003000005947 */ /* 0x000fea0003800000 */
[----:B------:R-:W-:Y:S05]  /*1b00*/  @!P0 BRA `(.L_x_18553) ;  /* 0x0000005000008947 */ /* 0x000fea0003800000 */
[----:B-----5:R-:W-:Y:S01]  /*1b10*/  FADD.FTZ R108, R76, R108 ;  /* 0x0000006c4c6c7221 */ /* 0x020fe20000010000 */
[----:B------:R-:W-:Y:S05]  /*1b20*/  BRA `(.L_x_18553) ;  /* 0x0000003000007947 */ /* 0x000fea0003800000 */
.L_x_18552:
[----:B-----5:R-:W-:-:S05]  /*1b30*/  HADD2.F32 R109, -RZ, R70.H0_H0 ;  /* 0x20000046ff6d7230 */ /* 0x020fca0000004100 */
[----:B------:R-:W-:-:S04]  /*1b40*/  FADD.FTZ R108, R109, R108 ;  /* 0x0000006c6d6c7221 */ /* 0x000fc80000010000 */
[----:B------:R-:W-:Y:S02]  /*1b50*/  @P0 FADD.FTZ R108, R76, R108 ;  /* 0x0000006c4c6c0221 */ /* 0x000fe40000010000 */
.L_x_18553:
[----:B------:R-:W-:Y:S01]  /*1b60*/  HADD2.F32 R109, -RZ, R110.H1_H1 ;  /* 0x3000006eff6d7230 */ /* 0x000fe20000004100 */
[----:B------:R-:W-:Y:S05]  /*1b70*/  @P5 BRA `(.L_x_18554) ;  /* 0x0000003000005947 */ /* 0x000fea0003800000 */
[----:B------:R-:W-:Y:S05]  /*1b80*/  @!P0 BRA `(.L_x_18555) ;  /* 0x0000005000008947 */ /* 0x000fea0003800000 */
[----:B-----5:R-:W-:Y:S01]  /*1b90*/  FADD.FTZ R109, R77, R109 ;  /* 0x0000006d4d6d7221 */ /* 0x020fe20000010000 */
[----:B------:R-:W-:Y:S05]  /*1ba0*/  BRA `(.L_x_18555) ;  /* 0x0000003000007947 */ /* 0x000fea0003800000 */
.L_x_18554:
[----:B-----5:R-:W-:-:S05]  /*1bb0*/  HADD2.F32 R110, -RZ, R70.H1_H1 ;  /* 0x30000046ff6e7230 */ /* 0x020fca0000004100 */
[----:B------:R-:W-:-:S04]  /*1bc0*/  FADD.FTZ R109, R110, R109 ;  /* 0x0000006d6e6d7221 */ /* 0x000fc80000010000 */
[----:B------:R-:W-:Y:S02]  /*1bd0*/  @P0 FADD.FTZ R109, R77, R109 ;  /* 0x0000006d4d6d0221 */ /* 0x000fe40000010000 */
.L_x_18555:
[----:B------:R-:W-:Y:S01]  /*1be0*/  HADD2.F32 R110, -RZ, R111.H0_H0 ;  /* 0x2000006fff6e7230 */ /* 0x000fe20000004100 */
[----:B------:R-:W-:Y:S05]  /*1bf0*/  @P5 BRA `(.L_x_18556) ;  /* 0x0000003000005947 */ /* 0x000fea0003800000 */
[----:B------:R-:W-:Y:S05]  /*1c00*/  @!P0 BRA `(.L_x_18557) ;  /* 0x0000005000008947 */ /* 0x000fea0003800000 */
[----:B-----5:R-:W-:Y:S01]  /*1c10*/  FADD.FTZ R110, R78, R110 ;  /* 0x0000006e4e6e7221 */ /* 0x020fe20000010000 */
[----:B------:R-:W-:Y:S05]  /*1c20*/  BRA `(.L_x_18557) ;  /* 0x0000003000007947 */ /* 0x000fea0003800000 */
.L_x_18556:
[----:B-----5:R-:W-:-:S05]  /*1c30*/  HADD2.F32 R113, -RZ, R71.H0_H0 ;  /* 0x20000047ff717230 */ /* 0x020fca0000004100 */
[----:B------:R-:W-:-:S04]  /*1c40*/  FADD.FTZ R110, R113, R110 ;  /* 0x0000006e716e7221 */ /* 0x000fc80000010000 */
[----:B------:R-:W-:Y:S02]  /*1c50*/  @P0 FADD.FTZ R110, R78, R110 ;  /* 0x0000006e4e6e0221 */ /* 0x000fe40000010000 */
.L_x_18557:
[----:B------:R-:W-:Y:S01]  /*1c60*/  HADD2.F32 R111, -RZ, R111.H1_H1 ;  /* 0x3000006fff6f7230 */ /* 0x000fe20000004100 */
[----:B------:R-:W-:Y:S05]  /*1c70*/  @P5 BRA `(.L_x_18558) ;  /* 0x0000003000005947 */ /* 0x000fea0003800000 */
[----:B------:R-:W-:Y:S05]  /*1c80*/  @!P0 BRA `(.L_x_18559) ;  /* 0x0000005000008947 */ /* 0x000fea0003800000 */
[----:B-----5:R-:W-:Y:S01]  /*1c90*/  FADD.FTZ R111, R79, R111 ;  /* 0x0000006f4f6f7221 */ /* 0x020fe20000010000 */
[----:B------:R-:W-:Y:S05]  /*1ca0*/  BRA `(.L_x_18559) ;  /* 0x0000003000007947 */ /* 0x000fea0003800000 */
.L_x_18558:
[----:B-----5:R-:W-:-:S05]  /*1cb0*/  HADD2.F32 R114, -RZ, R71.H1_H1 ;  /* 0x30000047ff727230 */ /* 0x020fca0000004100 */
[----:B------:R-:W-:-:S04]  /*1cc0*/  FADD.FTZ R111, R114, R111 ;  /* 0x0000006f726f7221 */ /* 0x000fc80000010000 */
[----:B------:R-:W-:Y:S02]  /*1cd0*/  @P0 FADD.FTZ R111, R79, R111 ;  /* 0x0000006f4f6f0221 */ /* 0x000fe40000010000 */
.L_x_18559:
[----:B------:R-:W-:-:S04]  /*1ce0*/  LEA R114, P0, R112, c[0x0][0x188], 0x5 ;  /* 0x0000620070727a11 */ /* 0x000fc800078028ff */
[----:B------:R-:W-:-:S05]  /*1cf0*/  LEA.HI.X R115, R112, c[0x0][0x18c], RZ, 0x5, P0 ;  /* 0x0000630070737a11 */ /* 0x000fca00000f2cff */
[----:B------:R0:W-:Y:S04]  /*1d00*/  STG.E.128 [R114.64], R104 ;  /* 0x0000006872007986 */ /* 0x0001e8000c101d04 */
[----:B------:R0:W-:Y:S02]  /*1d10*/  STG.E.128 [R114.64+0x10], R108 ;  /* 0x0000106c72007986 */ /* 0x0001e4000c101d04 */
.L_x_18543:
[----:B------:R-:W-:Y:S05]  /*1d20*/  BSYNC B0 ;  /* 0x0000000000007941 */ /* 0x000fea0003800000 */
.L_x_18542:
        /* <DEDUP_REMOVED lines=42> */
.L_x_18572:
        /* <DEDUP_REMOVED lines=85> */
.L_x_18573:
        /* <DEDUP_REMOVED lines=81> */
[--C-:B------:R-:W-:Y:S02]  /*2a30*/  FADD.FTZ R114, R84, -R120.reuse ;  /* 0x8000007854727221 */ /* 0x100fe40000010000 */
[----:B------:R-:W-:Y:S01]  /*2a40*/  FADD.FTZ R122, R85, -R120 ;  /* 0x80000078557a7221 */ /* 0x000fe20000010000 */
[----:B------:R-:W-:Y:S01]  /*2a50*/  F2FP.PACK_AB R113, R124, R115 ;  /* 0x000000737c71723e */ /* 0x000fe200000000ff */
[C---:B------:R-:W-:Y:S02]  /*2a60*/  FMUL.FTZ R115, R121.reuse, R114 ;  /* 0x0000007279737220 */ /* 0x040fe40000410000 */
[----:B------:R-:W-:-:S02]  /*2a70*/  FMUL.FTZ R122, R121, R122 ;  /* 0x0000007a797a7220 */ /* 0x000fc40000410000 */
[----:B------:R-:W-:Y:S02]  /*2a80*/  FFMA.FTZ R114, R16, R115, R8 ;  /* 0x0000007310727223 */ /* 0x000fe40000010008 */
[----:B------:R-:W-:Y:S02]  /*2a90*/  FFMA.FTZ R115, R17, R122, R9 ;  /* 0x0000007a11737223 */ /* 0x000fe40000010009 */
[--C-:B------:R-:W-:Y:S02]  /*2aa0*/  FADD.FTZ R122, R86, -R120.reuse ;  /* 0x80000078567a7221 */ /* 0x100fe40000010000 */
[----:B------:R-:W-:Y:S01]  /*2ab0*/  FADD.FTZ R124, R87, -R120 ;  /* 0x80000078577c7221 */ /* 0x000fe20000010000 */
[----:B------:R-:W-:Y:S01]  /*2ac0*/  F2FP.PACK_AB R114, R115, R114 ;  /* 0x000000727372723e */ /* 0x000fe200000000ff */
[C---:B------:R-:W-:Y:S02]  /*2ad0*/  FMUL.FTZ R115, R121.reuse, R122 ;  /* 0x0000007a79737220 */ /* 0x040fe40000410000 */
[----:B------:R-:W-:-:S02]  /*2ae0*/  FMUL.FTZ R124, R121, R124 ;  /* 0x0000007c797c7220 */ /* 0x000fc40000410000 */
[----:B------:R-:W-:Y:S02]  /*2af0*/  FFMA.FTZ R115, R18, R115, R10 ;  /* 0x0000007312737223 */ /* 0x000fe4000001000a */
[----:B------:R-:W-:Y:S02]  /*2b00*/  FFMA.FTZ R124, R19, R124, R11 ;  /* 0x0000007c137c7223 */ /* 0x000fe4000001000b */
[C---:B------:R-:W-:Y:S01]  /*2b10*/  IMAD.WIDE.U32 R122, R2.reuse, R123, c[0x0][0x208] ;  /* 0x00008200027a7625 */ /* 0x040fe200078e007b */
[----:B------:R-:W-:Y:S02]  /*2b20*/  IADD3 R2, R2, 0x80, RZ ;  /* 0x0000008002027810 */ /* 0x000fe40007ffe0ff */
[----:B------:R-:W-:-:S05]  /*2b30*/  F2FP.PACK_AB R115, R124, R115 ;  /* 0x000000737c73723e */ /* 0x000fca00000000ff */
[----:B------:R0:W-:Y:S02]  /*2b40*/  STG.E.128 [R122.64], R112 ;  /* 0x000000707a007986 */ /* 0x0001e4000c101d04 */
.L_x_18563:
[----:B------:R-:W-:Y:S05]  /*2b50*/  BSYNC B0 ;  /* 0x0000000000007941 */ /* 0x000fea0003800000 */
.L_x_18562:
        /* <DEDUP_REMOVED lines=34> */
.L_x_18565:
[----:B------:R-:W-:Y:S05]  /*2d80*/  BSYNC B0 ;  /* 0x0000000000007941 */ /* 0x000fea0003800000 */
.L_x_18564:
        /* <DEDUP_REMOVED lines=34> */
.L_x_18567:
[----:B------:R-:W-:Y:S05]  /*2fb0*/  BSYNC B0 ;  /* 0x0000000000007941 */ /* 0x000fea0003800000 */
.L_x_18566:
        /* <DEDUP_REMOVED lines=33> */
.L_x_18569:
[----:B------:R-:W-:Y:S05]  /*31d0*/  BSYNC B0 ;  /* 0x0000000000007941 */ /* 0x000fea0003800000 */
.L_x_18568:
[----:B------:R-:W-:Y:S02]  /*31e0*/  IADD3 R118, R118, c[0x0][0x160], RZ ;  /* 0x0000580076767a10 */ /* 0x000fe40007ffe0ff */
[----:B------:R-:W-:Y:S02]  /*31f0*/  LOP3.LUT P5, RZ, R3, 0xff, RZ, 0xc0, !PT ;  /* 0x000000ff03ff7812 */ /* 0x000fe400078ac0ff */
[----:B------:R-:W-:Y:S02]  /*3200*/  ISETP.GE.AND P0, PT, R118, c[0x0][0x164], PT ;  /* 0x0000590076007a0c */ /* 0x000fe40003f06270 */
[----:B------:R-:W-:-:S11]  /*3210*/  SEL R3, RZ, 0x1, P5 ;  /* 0x00000001ff037807 */ /* 0x000fd60002800000 */
[----:B01---5:R-:W-:Y:S01]  /*3220*/  @P0 CALL.REL.NOINC `(.L_x_18570) ;  /* 0x0000001000000944 */ /* 0x023fe20003c00000 */
[----:B------:R-:W-:Y:S05]  /*3230*/  BRA `(.L_x_18571) ;  /* 0xffffd4a000007947 */ /* 0x000fea000383ffff */
.L_x_18570:
[----:B------:R-:W-:Y:S05]  /*3240*/  EXIT ;  /* 0x000000000000794d */ /* 0x000fea0003800000 */
.L_x_18560:
[----:B------:R-:W-:Y:S01]  /*3250*/  HFMA2.MMA R121, -RZ, RZ, 0, 5.9604644775390625e-08 ;  /* 0x00000001ff797435 */ /* 0x000fe200000001ff */
[----:B------:R-:W-:Y:S02]  /*3260*/  MOV R122, R123 ;  /* 0x0000007b007a7202 */ /* 0x000fe40000000f00 */
[----:B------:R-:W-:Y:S02]  /*3270*/  MOV R124, 0x1f ;  /* 0x0000001f007c7802 */ /* 0x000fe40000000f00 */
[----:B------:R-:W-:Y:S02]  /*3280*/  MOV R113, 0xffffffff ;  /* 0xffffffff00717802 */ /* 0x000fe40000000f00 */
[----:B0-----:R-:W-:Y:S02]  /*3290*/  MOV R114, 0x32b0 ;  /* 0x000032b000727802 */ /* 0x001fe40000000f00 */
[----:B-1---5:R-:W-:Y:S05]  /*32a0*/  CALL.REL.NOINC `($__internal_58_$__cuda_sm70_shflsync_bfly_p) ;  /* 0x0000079000007944 */ /* 0x022fea0003c00000 */
[----:B01----:R-:W-:Y:S05]  /*32b0*/  BRA `(.L_x_18572) ;  /* 0xffffed1000007947 */ /* 0x003fea000383ffff */
.L_x_18561:
[----:B------:R-:W-:Y:S01]  /*32c0*/  HFMA2.MMA R121, -RZ, RZ, 0, 1.1920928955078125e-07 ;  /* 0x00000002ff797435 */ /* 0x000fe200000001ff */
[----:B------:R-:W-:Y:S02]  /*32d0*/  MOV R124, 0x1f ;  /* 0x0000001f007c7802 */ /* 0x000fe40000000f00 */
[----:B------:R-:W-:-:S02]  /*32e0*/  MOV R113, 0xffffffff ;  /* 0xffffffff00717802 */ /* 0x000fc40000000f00 */
[----:B0-----:R-:W-:Y:S02]  /*32f0*/  MOV R114, 0x3310 ;  /* 0x0000331000727802 */ /* 0x001fe40000000f00 */
[----:B-12--5:R-:W-:Y:S05]  /*3300*/  CALL.REL.NOINC `($__internal_58_$__cuda_sm70_shflsync_bfly_p) ;  /* 0x0000073000007944 */ /* 0x026fea0003c00000 */
[----:B0-----:R-:W-:Y:S01]  /*3310*/  HFMA2.MMA R121, -RZ, RZ, 0, 2.384185791015625e-07 ;  /* 0x00000004ff797435 */ /* 0x001fe200000001ff */
[----:B-1----:R-:W-:Y:S01]  /*3320*/  FADD.FTZ R122, R122, R113 ;  /* 0x000000717a7a7221 */ /* 0x002fe20000010000 */
[----:B------:R-:W-:Y:S02]  /*3330*/  MOV R124, 0x1f ;  /* 0x0000001f007c7802 */ /* 0x000fe40000000f00 */
[----:B------:R-:W-:Y:S02]  /*3340*/  MOV R113, 0xffffffff ;  /* 0xffffffff00717802 */ /* 0x000fe40000000f00 */
[----:B------:R-:W-:Y:S02]  /*3350*/  MOV R114, 0x3370 ;  /* 0x0000337000727802 */ /* 0x000fe40000000f00 */
[----:B------:R-:W-:Y:S05]  /*3360*/  CALL.REL.NOINC `($__internal_58_$__cuda_sm70_shflsync_bfly_p) ;  /* 0x000006d000007944 */ /* 0x000fea0003c00000 */
[----:B0-----:R-:W-:Y:S01]  /*3370*/  HFMA2.MMA R121, -RZ, RZ, 0, 4.76837158203125e-07 ;  /* 0x00000008ff797435 */ /* 0x001fe200000001ff */
[----:B-1----:R-:W-:Y:S01]  /*3380*/  FADD.FTZ R122, R122, R113 ;  /* 0x000000717a7a7221 */ /* 0x002fe20000010000 */
[----:B------:R-:W-:Y:S02]  /*3390*/  MOV R124, 0x1f ;  /* 0x0000001f007c7802 */ /* 0x000fe40000000f00 */
[----:B------:R-:W-:-:S02]  /*33a0*/  MOV R113, 0xffffffff ;  /* 0xffffffff00717802 */ /* 0x000fc40000000f00 */
[----:B------:R-:W-:Y:S02]  /*33b0*/  MOV R114, 0x33d0 ;  /* 0x000033d000727802 */ /* 0x000fe40000000f00 */
[----:B------:R-:W-:Y:S05]  /*33c0*/  CALL.REL.NOINC `($__internal_58_$__cuda_sm70_shflsync_bfly_p) ;  /* 0x0000067000007944 */ /* 0x000fea0003c00000 */
[----:B0-----:R-:W-:Y:S01]  /*33d0*/  HFMA2.MMA R121, -RZ, RZ, 0, 9.5367431640625e-07 ;  /* 0x00000010ff797435 */ /* 0x001fe200000001ff */
[----:B-1----:R-:W-:Y:S01]  /*33e0*/  FADD.FTZ R122, R122, R113 ;  /* 0x000000717a7a7221 */ /* 0x002fe20000010000 */
[----:B------:R-:W-:Y:S02]  /*33f0*/  MOV R124, 0x1f ;  /* 0x0000001f007c7802 */ /* 0x000fe40000000f00 */
[----:B------:R-:W-:Y:S02]  /*3400*/  MOV R113, 0xffffffff ;  /* 0xffffffff00717802 */ /* 0x000fe40000000f00 */
[----:B------:R-:W-:Y:S02]  /*3410*/  MOV R114, 0x3430 ;  /* 0x0000343000727802 */ /* 0x000fe40000000f00 */
[----:B------:R-:W-:Y:S05]  /*3420*/  CALL.REL.NOINC `($__internal_58_$__cuda_sm70_shflsync_bfly_p) ;  /* 0x0000061000007944 */ /* 0x000fea0003c00000 */
        /* <DEDUP_REMOVED lines=71> */
[----:B------:R-:W-:Y:S05]  /*38a0*/  CALL.REL.NOINC `($__internal_58_$__cuda_sm70_shflsync_bfly_p) ;  /* 0x0000019000007944 */ /* 0x000fea0003c00000 */
[----:B0-----:R-:W-:Y:S01]  /*38b0*/  HFMA2.MMA R121, -RZ, RZ, 0, 1.1920928955078125e-07 ;  /* 0x00000002ff797435 */ /* 0x001fe200000001ff */
[----:B-1----:R-:W-:Y:S01]  /*38c0*/  FADD.FTZ R122, R122, R113 ;  /* 0x000000717a7a7221 */ /* 0x002fe20000010000 */
[----:B------:R-:W-:Y:S02]  /*38d0*/  MOV R124, 0x1f ;  /* 0x0000001f007c7802 */ /* 0x000fe40000000f00 */
[----:B------:R-:W-:Y:S02]  /*38e0*/  MOV R113, 0xffffffff ;  /* 0xffffffff00717802 */ /* 0x000fe40000000f00 */
[----:B------:R-:W-:Y:S02]  /*38f0*/  MOV R114, 0x3910 ;  /* 0x0000391000727802 */ /* 0x000fe40000000f00 */
[----:B------:R-:W-:Y:S05]  /*3900*/  CALL.REL.NOINC `($__internal_58_$__cuda_sm70_shflsync_bfly_p) ;  /* 0x0000013000007944 */ /* 0x000fea0003c00000 */
[----:B0-----:R-:W-:Y:S01]  /*3910*/  HFMA2.MMA R121, -RZ, RZ, 0, 2.384185791015625e-07 ;  /* 0x00000004ff797435 */ /* 0x001fe200000001ff */
[----:B-1----:R-:W-:Y:S01]  /*3920*/  FADD.FTZ R122, R122, R113 ;  /* 0x000000717a7a7221 */ /* 0x002fe20000010000 */
[----:B------:R-:W-:-:S02]  /*3930*/  MOV R124, 0x1f ;  /* 0x0000001f007c7802 */ /* 0x000fc40000000f00 */
[----:B------:R-:W-:Y:S02]  /*3940*/  MOV R113, 0xffffffff ;  /* 0xffffffff00717802 */ /* 0x000fe40000000f00 */
[----:B------:R-:W-:Y:S02]  /*3950*/  MOV R114, 0x3970 ;  /* 0x0000397000727802 */ /* 0x000fe40000000f00 */
[----:B------:R-:W-:Y:S05]  /*3960*/  CALL.REL.NOINC `($__internal_58_$__cuda_sm70_shflsync_bfly_p) ;  /* 0x000000d000007944 */ /* 0x000fea0003c00000 */
[----:B0-----:R-:W-:Y:S01]  /*3970*/  HFMA2.MMA R121, -RZ, RZ, 0, 4.76837158203125e-07 ;  /* 0x00000008ff797435 */ /* 0x001fe200000001ff */
[----:B-1----:R-:W-:Y:S01]  /*3980*/  FADD.FTZ R122, R122, R113 ;  /* 0x000000717a7a7221 */ /* 0x002fe20000010000 */
[----:B------:R-:W-:Y:S02]  /*3990*/  MOV R124, 0x1f ;  /* 0x0000001f007c7802 */ /* 0x000fe40000000f00 */
[----:B------:R-:W-:Y:S02]  /*39a0*/  MOV R113, 0xffffffff ;  /* 0xffffffff00717802 */ /* 0x000fe40000000f00 */
[----:B------:R-:W-:Y:S02]  /*39b0*/  MOV R114, 0x39d0 ;  /* 0x000039d000727802 */ /* 0x000fe40000000f00 */
[----:B------:R-:W-:Y:S05]  /*39c0*/  CALL.REL.NOINC `($__internal_58_$__cuda_sm70_shflsync_bfly_p) ;  /* 0x0000007000007944 */ /* 0x000fea0003c00000 */
[----:B0-----:R-:W-:Y:S01]  /*39d0*/  HFMA2.MMA R121, -RZ, RZ, 0, 9.5367431640625e-07 ;  /* 0x00000010ff797435 */ /* 0x001fe200000001ff */
[----:B-1----:R-:W-:Y:S01]  /*39e0*/  FADD.FTZ R122, R122, R113 ;  /* 0x000000717a7a7221 */ /* 0x002fe20000010000 */
[----:B------:R-:W-:-:S02]  /*39f0*/  MOV R124, 0x1f ;  /* 0x0000001f007c7802 */ /* 0x000fc40000000f00 */
[----:B------:R-:W-:Y:S02]  /*3a00*/  MOV R113, 0xffffffff ;  /* 0xffffffff00717802 */ /* 0x000fe40000000f00 */
[----:B------:R-:W-:Y:S02]  /*3a10*/  MOV R114, 0x3a30 ;  /* 0x00003a3000727802 */ /* 0x000fe40000000f00 */
[----:B------:R-:W-:Y:S05]  /*3a20*/  CALL.REL.NOINC `($__internal_58_$__cuda_sm70_shflsync_bfly_p) ;  /* 0x0000001000007944 */ /* 0x000fea0003c00000 */
[----:B01----:R-:W-:Y:S05]  /*3a30*/  BRA `(.L_x_18573) ;  /* 0xffffeae000007947 */ /* 0x003fea000383ffff */
        .weak           $__internal_58_$__cuda_sm70_shflsync_bfly_p
        .type           $__internal_58_$__cuda_sm70_shflsync_bfly_p,@function
        .size           $__internal_58_$__cuda_sm70_shflsync_bfly_p,(.L_x_26518 - $__internal_58_$__cuda_sm70_shflsync_bfly_p)
$__internal_58_$__cuda_sm70_shflsync_bfly_p:
[----:B------:R-:W-:Y:S01]  /*3a40*/  HFMA2.MMA R115, -RZ, RZ, 0, 0 ;  /* 0x00000000ff737435 */ /* 0x000fe200000001ff */
[----:B------:R-:W-:Y:S04]  /*3a50*/  WARPSYNC R113 ;  /* 0x0000007100007348 */ /* 0x000fe80003800000 */
[----:B------:R0:W1:Y:S01]  /*3a60*/  SHFL.BFLY PT, R113, R122, R121, R124 ;  /* 0x0c0000797a717389 */ /* 0x00006200000e007c */
[----:B------:R-:W-:Y:S05]  /*3a70*/  RET.REL.NODEC R114 `(_ZN10layer_norm31ln_parallel_residual_fwd_kernelINS_13Kernel_traitsIf6__halffS2_fjLj4096ELj1ELj1ELj4ELj16ENS_18Kernel_traits_baseILj4096EfS2_fS2_fjLj128EEEEELb0ELb1ELb0EEEvNS_9FwdParamsE) ;  /* 0xffffc58072007950 */ /* 0x000fea0003c3ffff */
.L_x_18574:
        /* <DEDUP_REMOVED lines=16> */
.L_x_26518:


//--------------------- .text._ZN10layer_norm31ln_parallel_residual_fwd_kernelINS_13Kernel_traitsIf6__halffS2_fjLj4096ELj1ELj1ELj4ELj16ENS_18Kernel_traits_baseILj4096EfS2_fS2_fjLj128EEEEELb0ELb1ELb1EEEvNS_9FwdParamsE --------------------------
	.section	.text._ZN10layer_norm31ln_parallel_residual_fwd_kernelINS_13Kernel_traitsIf6__halffS2_fjLj4096ELj1ELj1ELj4ELj16ENS_18Kernel_traits_baseILj4096EfS2_fS2_fjLj128EEEEELb0ELb1ELb1EEEvNS_9FwdParamsE,"ax",@progbits
	.sectioninfo	@"SHI_REGISTERS=128"
	.align	128
        .global         _ZN10layer_norm31ln_parallel_residual_fwd_kernelINS_13Kernel_traitsIf6__halffS2_fjLj4096ELj1ELj1ELj4ELj16ENS_18Kernel_traits_baseILj4096EfS2_fS2_fjLj128EEEEELb0ELb1ELb1EEEvNS_9FwdParamsE
        .type           _ZN10layer_norm31ln_parallel_residual_fwd_kernelINS_13Kernel_traitsIf6__halffS2_fjLj4096ELj1ELj1ELj4ELj16ENS_18Kernel_traits_baseILj4096EfS2_fS2_fjLj128EEEEELb0ELb1ELb1EEEvNS_9FwdParamsE,@function
        .size           _ZN10layer_norm31ln_parallel_residual_fwd_kernelINS_13Kernel_traitsIf6__halffS2_fjLj4096ELj1ELj1ELj4ELj16ENS_18Kernel_traits_baseILj4096EfS2_fS2_fjLj128EEEEELb0ELb1ELb1EEEvNS_9FwdParamsE,(.L_x_26519 - _ZN10layer_norm31ln_parallel_residual_fwd_kernelINS_13Kernel_traitsIf6__halffS2_fjLj4096ELj1ELj1ELj4ELj16ENS_18Kernel_traits_baseILj4096EfS2_fS2_fjLj128EEEEELb0ELb1ELb1EEEvNS_9FwdParamsE)
        .other          _ZN10layer_norm31ln_parallel_residual_fwd_kernelINS_13Kernel_traitsIf6__halffS2_fjLj4096ELj1ELj1ELj4ELj16ENS_18Kernel_traits_baseILj4096EfS2_fS2_fjLj128EEEEELb0ELb1ELb1EEEvNS_9FwdParamsE,@"STO_CUDA_ENTRY STV_DEFAULT"
_ZN10layer_norm31ln_parallel_residual_fwd_kernelINS_13Kernel_traitsIf6__halffS2_fjLj4096ELj1ELj1ELj4ELj16ENS_18Kernel_traits_baseILj4096EfS2_fS2_fjLj128EEEEELb0ELb1ELb1EEEvNS_9FwdParamsE:
.text._ZN10layer_norm31ln_parallel_residual_fwd_kernelINS_13Kernel_traitsIf6__halffS2_fjLj4096ELj1ELj1ELj4ELj16ENS_18Kernel_traits_baseILj4096EfS2_fS2_fjLj128EEEEELb0ELb1ELb1EEEvNS_9FwdParamsE:
        /* <DEDUP_REMOVED lines=50> */
.L_x_18642:
        /* <DEDUP_REMOVED lines=25> */
.L_x_18575:
[----:B0----5:R-:W-:-:S05]  /*04b0*/  HADD2.F32 R7, -RZ, R40.H0_H0 ;  /* 0x20000028ff077230 */ /* 0x021fca0000004100 */
[----:B------:R-:W-:-:S04]  /*04c0*/  FADD.FTZ R28, R28, R7 ;  /* 0x000000071c1c7221 */ /* 0x000fc80000010000 */
[----:B------:R-:W-:Y:S02]  /*04d0*/  @P0 FADD.FTZ R28, R36, R28 ;  /* 0x0000001c241c0221 */ /* 0x000fe40000010000 */
.L_x_18576:
[----:B------:R-:W-:Y:S01]  /*04e0*/  HADD2.F32 R29, -RZ, R24.H1_H1 ;  /* 0x30000018ff1d7230 */ /* 0x000fe20000004100 */
[----:B------:R-:W-:Y:S05]  /*04f0*/  @P2 BRA `(.L_x_18577) ;  /* 0x0000003000002947 */ /* 0x000fea0003800000 */
[----:B------:R-:W-:Y:S05]  /*0500*/  @!P0 BRA `(.L_x_18578) ;  /* 0x0000005000008947 */ /* 0x000fea0003800000 */
[----:B-----5:R-:W-:Y:S01]  /*0510*/  FADD.FTZ R29, R37, R29 ;  /* 0x0000001d251d7221 */ /* 0x020fe20000010000 */
[----:B------:R-:W-:Y:S05]  /*0520*/  BRA `(.L_x_18578) ;  /* 0x0000003000007947 */ /* 0x000fea0003800000 */
.L_x_18577:
[----:B-----5:R-:W-:-:S05]  /*0530*/  HADD2.F32 R4, -RZ, R40.H1_H1 ;  /* 0x30000028ff047230 */ /* 0x020fca0000004100 */
[----:B------:R-:W-:-:S04]  /*0540*/  FADD.FTZ R29, R29, R4 ;  /* 0x000000041d1d7221 */ /* 0x000fc80000010000 */
[----:B------:R-:W-:Y:S02]  /*0550*/  @P0 FADD.FTZ R29, R37, R29 ;  /* 0x0000001d251d0221 */ /* 0x000fe40000010000 */
.L_x_18578:
[----:B------:R-:W-:Y:S01]  /*0560*/  HADD2.F32 R30, -RZ, R25.H0_H0 ;  /* 0x20000019ff1e7230 */ /* 0x000fe20000004100 */
[----:B------:R-:W-:Y:S05]  /*0570*/  @P2 BRA `(.L_x_18579) ;  /* 0x0000003000002947 */ /* 0x000fea0003800000 */
[----:B------:R-:W-:Y:S05]  /*0580*/  @!P0 BRA `(.L_x_18580) ;  /* 0x0000005000008947 */ /* 0x000fea0003800000 */
[----:B-----5:R-:W-:Y:S01]  /*0590*/  FADD.FTZ R30, R38, R30 ;  /* 0x0000001e261e7221 */ /* 0x020fe20000010000 */
[----:B------:R-:W-:Y:S05]  /*05a0*/  BRA `(.L_x_18580) ;  /* 0x0000003000007947 */ /* 0x000fea0003800000 */
.L_x_18579:
[----:B-----5:R-:W-:-:S05]  /*05b0*/  HADD2.F32 R7, -RZ, R41.H0_H0 ;  /* 0x20000029ff077230 */ /* 0x020fca0000004100 */
[----:B------:R-:W-:-:S04]  /*05c0*/  FADD.FTZ R30, R30, R7 ;  /* 0x000000071e1e7221 */ /* 0x000fc80000010000 */
[----:B------:R-:W-:Y:S02]  /*05d0*/  @P0 FADD.FTZ R30, R38, R30 ;  /* 0x0000001e261e0221 */ /* 0x000fe40000010000 */
.L_x_18580:
[----:B------:R-:W-:Y:S01]  /*05e0*/  HADD2.F32 R31, -RZ, R25.H1_H1 ;  /* 0x30000019ff1f7230 */ /* 0x000fe20000004100 */
[----:B------:R-:W-:Y:S05]  /*05f0*/  @P2 BRA `(.L_x_18581) ;  /* 0x0000003000002947 */ /* 0x000fea0003800000 */
[----:B------:R-:W-:Y:S05]  /*0600*/  @!P0 BRA `(.L_x_18582) ;  /* 0x0000005000008947 */ /* 0x000fea0003800000 */
[----:B-----5:R-:W-:Y:S01]  /*0610*/  FADD.FTZ R31, R39, R31 ;  /* 0x0000001f271f7221 */ /* 0x020fe20000010000 */
[----:B------:R-:W-:Y:S05]  /*0620*/  BRA `(.L_x_18582) ;  /* 0x0000003000007947 */ /* 0x000fea0003800000 */
.L_x_18581:
[----:B-----5:R-:W-:-:S05]  /*0630*/  HADD2.F32 R4, -RZ, R41.H1_H1 ;  /* 0x30000029ff047230 */ /* 0x020fca0000004100 */
[----:B------:R-:W-:-:S04]  /*0640*/  FADD.FTZ R31, R31, R4 ;  /* 0x000000041f1f7221 */ /* 0x000fc80000010000 */
[----:B------:R-:W-:Y:S02]  /*0650*/  @P0 FADD.FTZ R31, R39, R31 ;  /* 0x0000001f271f0221 */ /* 0x000fe40000010000 */
.L_x_18582:
[----:B------:R-:W-:Y:S01]  /*0660*/  HADD2.F32 R24, -RZ, R26.H0_H0 ;  /* 0x2000001aff187230 */ /* 0x000fe20000004100 */
[----:B------:R-:W-:Y:S05]  /*0670*/  @P2 BRA `(.L_x_18583) ;  /* 0x0000003000002947 */ /* 0x000fea0003800000 */
[----:B------:R-:W-:Y:S05]  /*0680*/  @!P0 BRA `(.L_x_18584) ;  /* 0x0000005000008947 */ /* 0x000fea0003800000 */
[----:B-----5:R-:W-:Y:S01]  /*0690*/  FADD.FTZ R24, R32, R24 ;  /* 0x0000001820187221 */ /* 0x020fe20000010000 */
[----:B------:R-:W-:Y:S05]  /*06a0*/  BRA `(.L_x_18584) ;  /* 0x0000003000007947 */ /* 0x000fea0003800000 */
.L_x_18583:
[----:B-----5:R-:W-:-:S05]  /*06b0*/  HADD2.F32 R7, -RZ, R42.H0_H0 ;  /* 0x2000002aff077230 */ /* 0x020fca0000004100 */
[----:B------:R-:W-:-:S04]  /*06c0*/  FADD.FTZ R24, R24, R7 ;  /* 0x0000000718187221 */ /* 0x000fc80000010000 */
[----:B------:R-:W-:Y:S02]  /*06d0*/  @P0 FADD.FTZ R24, R32, R24 ;  /* 0x0000001820180221 */ /* 0x000fe40000010000 */
.L_x_18584:
[----:B------:R-:W-:Y:S01]  /*06e0*/  HADD2.F32 R25, -RZ, R26.H1_H1 ;  /* 0x3000001aff197230 */ /* 0x000fe20000004100 */
[----:B------:R-:W-:Y:S05]  /*06f0*/  @P2 BRA `(.L_x_18585) ;  /* 0x0000003000002947 */ /* 0x000fea0003800000 */
[----:B------:R-:W-:Y:S05]  /*0700*/  @!P0 BRA `(.L_x_18586) ;  /* 0x0000005000008947 */ /* 0x000fea0003800000 */
[----:B-----5:R-:W-:Y:S01]  /*0710*/  FADD.FTZ R25, R33, R25 ;  /* 0x0000001921197221 */ /* 0x020fe20000010000 */
[----:B------:R-:W-:Y:S05]  /*0720*/  BRA `(.L_x_18586) ;  /* 0x0000003000007947 */ /* 0x000fea0003800000 */
.L_x_18585:
[----:B-----5:R-:W-:-:S05]  /*0730*/  HADD2.F32 R4, -RZ, R42.H1_H1 ;  /* 0x3000002aff047230 */ /* 0x020fca0000004100 */
[----:B------:R-:W-:-:S04]  /*0740*/  FADD.FTZ R25, R25, R4 ;  /* 0x0000000419197221 */ /* 0x000fc80000010000 */
[----:B------:R-:W-:Y:S02]  /*0750*/  @P0 FADD.FTZ R25, R33, R25 ;  /* 0x0000001921190221 */ /* 0x000fe40000010000 */
.L_x_18586:
[----:B------:R-:W-:Y:S01]  /*0760*/  HADD2.F32 R26, -RZ, R27.H0_H0 ;  /* 0x2000001bff1a7230 */ /* 0x000fe20000004100 */
[----:B------:R-:W-:Y:S05]  /*0770*/  @P2 BRA `(.L_x_18587) ;  /* 0x0000003000002947 */ /* 0x000fea0003800000 */
[----:B------:R-:W-:Y:S05]  /*0780*/  @!P0 BRA `(.L_x_18588) ;  /* 0x0000005000008947 */ /* 0x000fea0003800000 */
[----:B-----5:R-:W-:Y:S01]  /*0790*/  FADD.FTZ R26, R34, R26 ;  /* 0x0000001a221a7221 */ /* 0x020fe20000010000 */
[----:B------:R-:W-:Y:S05]  /*07a0*/  BRA `(.L_x_18588) ;  /* 0x0000003000007947 */ /* 0x000fea0003800000 */
.L_x_18587:
[----:B-----5:R-:W-:-:S05]  /*07b0*/  HADD2.F32 R7, -RZ, R43.H0_H0 ;  /* 0x2000002bff077230 */ /* 0x020fca0000004100 */
[----:B------:R-:W-:-:S04]  /*07c0*/  FADD.FTZ R26, R26, R7 ;  /* 0x000000071a1a7221 */ /* 0x000fc80000010000 */
[----:B------:R-:W-:Y:S02]  /*07d0*/  @P0 FADD.FTZ R26, R34, R26 ;  /* 0x0000001a221a0221 */ /* 0x000fe40000010000 */
.L_x_18588:
[----:B------:R-:W-:Y:S01]  /*07e0*/  HADD2.F32 R27, -RZ, R27.H1_H1 ;  /* 0x3000001bff1b7230 */ /* 0x000fe20000004100 */
[----:B------:R-:W-:Y:S05]  /*07f0*/  @P2 BRA `(.L_x_18589) ;  /* 0x0000003000002947 */ /* 0x000fea0003800000 */
[----:B------:R-:W-:Y:S05]  /*0800*/  @!P0 BRA `(.L_x_18590) ;  /* 0x0000005000008947 */ /* 0x000fea0003800000 */
[----:B-----5:R-:W-:Y:S01]  /*0810*/  FADD.FTZ R27, R35, R27 ;  /* 0x0000001b231b7221 */ /* 0x020fe20000010000 */
[----:B------:R-:W-:Y:S05]  /*0820*/  BRA `(.L_x_18590) ;  /* 0x0000003000007947 */ /* 0x000fea0003800000 */
.L_x_18589:
[----:B-----5:R-:W-:-:S05]  /*0830*/  HADD2.F32 R4, -RZ, R43.H1_H1 ;  /* 0x3000002bff047230 */ /* 0x020fca0000004100 */
[----:B------:R-:W-:-:S04]  /*0840*/  FADD.FTZ R27, R27, R4 ;  /* 0x000000041b1b7221 */ /* 0x000fc80000010000 */
[----:B------:R-:W-:Y:S02]  /*0850*/  @P0 FADD.FTZ R27, R35, R27 ;  /* 0x0000001b231b0221 */ /* 0x000fe40000010000 */
.L_x_18590:
        /* <DEDUP_REMOVED lines=17> */
.L_x_18591:
[----:B0----5:R-:W-:-:S05]  /*0970*/  HADD2.F32 R7, -RZ, R40.H0_H0 ;  /* 0x20000028ff077230 */ /* 0x021fca0000004100 */
[----:B------:R-:W-:-:S04]  /*0980*/  FADD.FTZ R20, R7, R20 ;  /* 0x0000001407147221 */ /* 0x000fc80000010000 */
[----:B------:R-:W-:Y:S02]  /*0990*/  @P0 FADD.FTZ R20, R36, R20 ;  /* 0x0000001424140221 */ /* 0x000fe40000010000 */
.L_x_18592:
[----:B------:R-:W-:Y:S01]  /*09a0*/  HADD2.F32 R21, -RZ, R16.H1_H1 ;  /* 0x30000010ff157230 */ /* 0x000fe20000004100 */
[----:B------:R-:W-:Y:S05]  /*09b0*/  @P2 BRA `(.L_x_18593) ;  /* 0x0000003000002947 */ /* 0x000fea0003800000 */
[----:B------:R-:W-:Y:S05]  /*09c0*/  @!P0 BRA `(.L_x_18594) ;  /* 0x0000005000008947 */ /* 0x000fea0003800000 */
[----:B-----5:R-:W-:Y:S01]  /*09d0*/  FADD.FTZ R21, R37, R21 ;  /* 0x0000001525157221 */ /* 0x020fe20000010000 */
[----:B------:R-:W-:Y:S05]  /*09e0*/  BRA `(.L_x_18594) ;  /* 0x0000003000007947 */ /* 0x000fea0003800000 */
.L_x_18593:
[----:B-----5:R-:W-:-:S05]  /*09f0*/  HADD2.F32 R6, -RZ, R40.H1_H1 ;  /* 0x30000028ff067230 */ /* 0x020fca0000004100 */
[----:B------:R-:W-:-:S04]  /*0a00*/  FADD.FTZ R21, R6, R21 ;  /* 0x0000001506157221 */ /* 0x000fc80000010000 */
[----:B------:R-:W-:Y:S02]  /*0a10*/  @P0 FADD.FTZ R21, R37, R21 ;  /* 0x0000001525150221 */ /* 0x000fe40000010000 */
.L_x_18594:
[----:B------:R-:W-:Y:S01]  /*0a20*/  HADD2.F32 R22, -RZ, R17.H0_H0 ;  /* 0x20000011ff167230 */ /* 0x000fe20000004100 */
[----:B------:R-:W-:Y:S05]  /*0a30*/  @P2 BRA `(.L_x_18595) ;  /* 0x0000003000002947 */ /* 0x000fea0003800000 */
[----:B------:R-:W-:Y:S05]  /*0a40*/  @!P0 BRA `(.L_x_18596) ;  /* 0x0000005000008947 */ /* 0x000fea0003800000 */
[----:B-----5:R-:W-:Y:S01]  /*0a50*/  FADD.FTZ R22, R38, R22 ;  /* 0x0000001626167221 */ /* 0x020fe20000010000 */
[----:B------:R-:W-:Y:S05]  /*0a60*/  BRA `(.L_x_18596) ;  /* 0x0000003000007947 */ /* 0x000fea0003800000 */
.L_x_18595:
[----:B-----5:R-:W-:-:S05]  /*0a70*/  HADD2.F32 R7, -RZ, R41.H0_H0 ;  /* 0x20000029ff077230 */ /* 0x020fca0000004100 */
[----:B------:R-:W-:-:S04]  /*0a80*/  FADD.FTZ R22, R7, R22 ;  /* 0x0000001607167221 */ /* 0x000fc80000010000 */
[----:B------:R-:W-:Y:S02]  /*0a90*/  @P0 FADD.FTZ R22, R38, R22 ;  /* 0x0000001626160221 */ /* 0x000fe40000010000 */
.L_x_18596:
[----:B------:R-:W-:Y:S01]  /*0aa0*/  HADD2.F32 R23, -RZ, R17.H1_H1 ;  /* 0x30000011ff177230 */ /* 0x000fe20000004100 */
[----:B------:R-:W-:Y:S05]  /*0ab0*/  @P2 BRA `(.L_x_18597) ;  /* 0x0000003000002947 */ /* 0x000fea0003800000 */
[----:B------:R-:W-:Y:S05]  /*0ac0*/  @!P0 BRA `(.L_x_18598) ;  /* 0x0000005000008947 */ /* 0x000fea0003800000 */
[----:B-----5:R-:W-:Y:S01]  /*0ad0*/  FADD.FTZ R23, R39, R23 ;  /* 0x0000001727177221 */ /* 0x020fe20000010000 */
[----:B------:R-:W-:Y:S05]  /*0ae0*/  BRA `(.L_x_18598) ;  /* 0x0000003000007947 */ /* 0x000fea0003800000 */
.L_x_18597:
[----:B-----5:R-:W-:-:S05]  /*0af0*/  HADD2.F32 R6, -RZ, R41.H1_H1 ;  /* 0x30000029ff067230 */ /* 0x020fca0000004100 */
[----:B------:R-:W-:-:S04]  /*0b00*/  FADD.FTZ R23, R6, R23 ;  /* 0x0000001706177221 */ /* 0x000fc80000010000 */
[----:B------:R-:W-:Y:S02]  /*0b10*/  @P0 FADD.FTZ R23, R39, R23 ;  /* 0x0000001727170221 */ /* 0x000fe40000010000 */
.L_x_18598:
[----:B------:R-:W-:Y:S01]  /*0b20*/  HADD2.F32 R16, -RZ, R18.H0_H0 ;  /* 0x20000012ff107230 */ /* 0x000fe20000004100 */
[----:B------:R-:W-:Y:S05]  /*0b30*/  @P2 BRA `(.L_x_18599) ;  /* 0x0000003000002947 */ /* 0x000fea0003800000 */
[----:B------:R-:W-:Y:S05]  /*0b40*/  @!P0 BRA `(.L_x_18600) ;  /* 0x0000005000008947 */ /* 0x000fea0003800000 */
[----:B-----5:R-:W-:Y:S01]  /*0b50*/  FADD.FTZ R16, R32, R16 ;  /* 0x0000001020107221 */ /* 0x020fe20000010000 */
[----:B------:R-:W-:Y:S05]  /*0b60*/  BRA `(.L_x_18600) ;  /* 0x0000003000007947 */ /* 0x000fea0003800000 */
.L_x_18599:
[----:B-----5:R-:W-:-:S05]  /*0b70*/  HADD2.F32 R7, -RZ, R42.H0_H0 ;  /* 0x2000002aff077230 */ /* 0x020fca0000004100 */
[----:B------:R-:W-:-:S04]  /*0b80*/  FADD.FTZ R16, R7, R16 ;  /* 0x0000001007107221 */ /* 0x000fc80000010000 */
[----:B------:R-:W-:Y:S02]  /*0b90*/  @P0 FADD.FTZ R16, R32, R16 ;  /* 0x0000001020100221 */ /* 0x000fe40000010000 */
.L_x_18600:
[----:B------:R-:W-:Y:S01]  /*0ba0*/  HADD2.F32 R17, -RZ, R18.H1_H1 ;  /* 0x30000012ff117230 */ /* 0x000fe20000004100 */
[----:B------:R-:W-:Y:S05]  /*0bb0*/  @P2 BRA `(.L_x_18601) ;  /* 0x0000003000002947 */ /* 0x000fea0003800000 */
[----:B------:R-:W-:Y:S05]  /*0bc0*/  @!P0 BRA `(.L_x_18602) ;  /* 0x0000005000008947 */ /* 0x000fea0003800000 */
[----:B-----5:R-:W-:Y:S01]  /*0bd0*/  FADD.FTZ R17, R33, R17 ;  /* 0x0000001121117221 */ /* 0x020fe20000010000 */
[----:B------:R-:W-:Y:S05]  /*0be0*/  BRA `(.L_x_18602) ;  /* 0x0000003000007947 */ /* 0x000fea0003800000 */
.L_x_18601:
[----:B-----5:R-:W-:-:S05]  /*0bf0*/  HADD2.F32 R6, -RZ, R42.H1_H1 ;  /* 0x3000002aff067230 */ /* 0x020fca0000004100 */
[----:B------:R-:W-:-:S04]  /*0c00*/  FADD.FTZ R17, R6, R17 ;  /* 0x0000001106117221 */ /* 0x000fc80000010000 */
[----:B------:R-:W-:Y:S02]  /*0c10*/  @P0 FADD.FTZ R17, R33, R17 ;  /* 0x0000001121110221 */ /* 0x000fe40000010000 */
.L_x_18602:
[----:B------:R-:W-:Y:S01]  /*0c20*/  HADD2.F32 R18, -RZ, R19.H0_H0 ;  /* 0x20000013ff127230 */ /* 0x000fe20000004100 */
[----:B------:R-:W-:Y:S05]  /*0c30*/  @P2 BRA `(.L_x_18603) ;  /* 0x0000003000002947 */ /* 0x000fea0003800000 */
[----:B------:R-:W-:Y:S05]  /*0c40*/  @!P0 BRA `(.L_x_18604) ;  /* 0x0000005000008947 */ /* 0x000fea0003800000 */
[----:B-----5:R-:W-:Y:S01]  /*0c50*/  FADD.FTZ R18, R34, R18 ;  /* 0x0000001222127221 */ /* 0x020fe20000010000 */
[----:B------:R-:W-:Y:S05]  /*0c60*/  BRA `(.L_x_18604) ;  /* 0x0000003000007947 */ /* 0x000fea0003800000 */
.L_x_18603:
[----:B-----5:R-:W-:-:S05]  /*0c70*/  HADD2.F32 R7, -RZ, R43.H0_H0 ;  /* 0x2000002bff077230 */ /* 0x020fca0000004100 */
[----:B------:R-:W-:-:S04]  /*0c80*/  FADD.FTZ R18, R7, R18 ;  /* 0x0000001207127221 */ /* 0x000fc80000010000 */
[----:B------:R-:W-:Y:S02]  /*0c90*/  @P0 FADD.FTZ R18, R34, R18 ;  /* 0x0000001222120221 */ /* 0x000fe40000010000 */
.L_x_18604:
[----:B------:R-:W-:Y:S01]  /*0ca0*/  HADD2.F32 R19, -RZ, R19.H1_H1 ;  /* 0x30000013ff137230 */ /* 0x000fe20000004100 */
[----:B------:R-:W-:Y:S05]  /*0cb0*/  @P2 BRA `(.L_x_18605) ;  /* 0x0000003000002947 */ /* 0x000fea0003800000 */
[----:B------:R-:W-:Y:S05]  /*0cc0*/  @!P0 BRA `(.L_x_18606) ;  /* 0x0000005000008947 */ /* 0x000fea0003800000 */
[----:B-----5:R-:W-:Y:S01]  /*0cd0*/  FADD.FTZ R19, R35, R19 ;  /* 0x0000001323137221 */ /* 0x020fe20000010000 */
[----:B------:R-:W-:Y:S05]  /*0ce0*/  BRA `(.L_x_18606) ;  /* 0x0000003000007947 */ /* 0x000fea0003800000 */
.L_x_18605:
[----:B-----5:R-:W-:-:S05]  /*0cf0*/  HADD2.F32 R6, -RZ, R43.H1_H1 ;  /* 0x3000002bff067230 */ /* 0x020fca0000004100 */
[----:B------:R-:W-:-:S04]  /*0d00*/  FADD.FTZ R19, R6, R19 ;  /* 0x0000001306137221 */ /* 0x000fc80000010000 */
[----:B------:R-:W-:Y:S02]  /*0d10*/  @P0 FADD.FTZ R19, R35, R19 ;  /* 0x0000001323130221 */ /* 0x000fe40000010000 */
.L_x_18606:
[----:B------:R-:W-:Y:S01]  /*0d20*/  IADD3 R113, R112, 0x100, RZ ;  /* 0x0000010070717810 */ /* 0x000fe20007ffe0ff */
        /* <DEDUP_REMOVED lines=15> */
.L_x_18607:
[----:B0----5:R-:W-:-:S05]  /*0e20*/  HADD2.F32 R7, -RZ, R40.H0_H0 ;  /* 0x20000028ff077230 */ /* 0x021fca0000004100 */
[----:B------:R-:W-:-:S04]  /*0e30*/  FADD.FTZ R12, R7, R12 ;  /* 0x0000000c070c7221 */ /* 0x000fc80000010000 */
[----:B------:R-:W-:Y:S02]  /*0e40*/  @P0 FADD.FTZ R12, R36, R12 ;  /* 0x0000000c240c0221 */ /* 0x000fe40000010000 */
.L_x_18608:
[----:B------:R-:W-:Y:S01]  /*0e50*/  HADD2.F32 R13, -RZ, R8.H1_H1 ;  /* 0x30000008ff0d7230 */ /* 0x000fe20000004100 */
[----:B------:R-:W-:Y:S05]  /*0e60*/  @P2 BRA `(.L_x_18609) ;  /* 0x0000003000002947 */ /* 0x000fea0003800000 */
[----:B------:R-:W-:Y:S05]  /*0e70*/  @!P0 BRA `(.L_x_18610) ;  /* 0x0000005000008947 */ /* 0x000fea0003800000 */
[----:B-----5:R-:W-:Y:S01]  /*0e80*/  FADD.FTZ R13, R37, R13 ;  /* 0x0000000d250d7221 */ /* 0x020fe20000010000 */
[----:B------:R-:W-:Y:S05]  /*0e90*/  BRA `(.L_x_18610) ;  /* 0x0000003000007947 */ /* 0x000fea0003800000 */
.L_x_18609:
[----:B-----5:R-:W-:-:S05]  /*0ea0*/  HADD2.F32 R4, -RZ, R40.H1_H1 ;  /* 0x30000028ff047230 */ /* 0x020fca0000004100 */
[----:B------:R-:W-:-:S04]  /*0eb0*/  FADD.FTZ R13, R4, R13 ;  /* 0x0000000d040d7221 */ /* 0x000fc80000010000 */
[----:B------:R-:W-:Y:S02]  /*0ec0*/  @P0 FADD.FTZ R13, R37, R13 ;  /* 0x0000000d250d0221 */ /* 0x000fe40000010000 */
.L_x_18610:
[----:B------:R-:W-:Y:S01]  /*0ed0*/  HADD2.F32 R14, -RZ, R9.H0_H0 ;  /* 0x20000009ff0e7230 */ /* 0x000fe20000004100 */
[----:B------:R-:W-:Y:S05]  /*0ee0*/  @P2 BRA `(.L_x_18611) ;  /* 0x0000003000002947 */ /* 0x000fea0003800000 */
[----:B------:R-:W-:Y:S05]  /*0ef0*/  @!P0 BRA `(.L_x_18612) ;  /* 0x0000005000008947 */ /* 0x000fea0003800000 */
[----:B-----5:R-:W-:Y:S01]  /*0f00*/  FADD.FTZ R14, R38, R14 ;  /* 0x0000000e260e7221 */ /* 0x020fe20000010000 */
[----:B------:R-:W-:Y:S05]  /*0f10*/  BRA `(.L_x_18612) ;  /* 0x0000003000007947 */ /* 0x000fea0003800000 */
.L_x_18611:
[----:B-----5:R-:W-:-:S05]  /*0f20*/  HADD2.F32 R7, -RZ, R41.H0_H0 ;  /* 0x20000029ff077230 */ /* 0x020fca0000004100 */
[----:B------:R-:W-:-:S04]  /*0f30*/  FADD.FTZ R14, R7, R14 ;  /* 0x0000000e070e7221 */ /* 0x000fc80000010000 */
[----:B------:R-:W-:Y:S02]  /*0f40*/  @P0 FADD.FTZ R14, R38, R14 ;  /* 0x0000000e260e0221 */ /* 0x000fe40000010000 */
.L_x_18612:
[----:B------:R-:W-:Y:S01]  /*0f50*/  HADD2.F32 R15, -RZ, R9.H1_H1 ;  /* 0x30000009ff0f7230 */ /* 0x000fe20000004100 */
[----:B------:R-:W-:Y:S05]  /*0f60*/  @P2 BRA `(.L_x_18613) ;  /* 0x0000003000002947 */ /* 0x000fea0003800000 */
[----:B------:R-:W-:Y:S05]  /*0f70*/  @!P0 BRA `(.L_x_18614) ;  /* 0x0000005000008947 */ /* 0x000fea0003800000 */
[----:B-----5:R-:W-:Y:S01]  /*0f80*/  FADD.FTZ R15, R39, R15 ;  /* 0x0000000f270f7221 */ /* 0x020fe20000010000 */
[----:B------:R-:W-:Y:S05]  /*0f90*/  BRA `(.L_x_18614) ;  /* 0x0000003000007947 */ /* 0x000fea0003800000 */
.L_x_18613:
[----:B-----5:R-:W-:-:S05]  /*0fa0*/  HADD2.F32 R4, -RZ, R41.H1_H1 ;  /* 0x30000029ff047230 */ /* 0x020fca0000004100 */
[----:B------:R-:W-:-:S04]  /*0fb0*/  FADD.FTZ R15, R4, R15 ;  /* 0x0000000f040f7221 */ /* 0x000fc80000010000 */
[----:B------:R-:W-:Y:S02]  /*0fc0*/  @P0 FADD.FTZ R15, R39, R15 ;  /* 0x0000000f270f0221 */ /* 0x000fe40000010000 */
.L_x_18614:
[----:B------:R-:W-:Y:S01]  /*0fd0*/  HADD2.F32 R8, -RZ, R10.H0_H0 ;  /* 0x2000000aff087230 */ /* 0x000fe20000004100 */
[----:B------:R-:W-:Y:S05]  /*0fe0*/  @P2 BRA `(.L_x_18615) ;  /* 0x0000003000002947 */ /* 0x000fea0003800000 */
[----:B------:R-:W-:Y:S05]  /*0ff0*/  @!P0 BRA `(.L_x_18616) ;  /* 0x0000005000008947 */ /* 0x000fea0003800000 */
[----:B-----5:R-:W-:Y:S01]  /*1000*/  FADD.FTZ R8, R32, R8 ;  /* 0x0000000820087221 */ /* 0x020fe20000010000 */
[----:B------:R-:W-:Y:S05]  /*1010*/  BRA `(.L_x_18616) ;  /* 0x0000003000007947 */ /* 0x000fea0003800000 */
.L_x_18615:
[----:B-----5:R-:W-:-:S05]  /*1020*/  HADD2.F32 R7, -RZ, R42.H0_H0 ;  /* 0x2000002aff077230 */ /* 0x020fca0000004100 */
[----:B------:R-:W-:-:S04]  /*1030*/  FADD.FTZ R8, R7, R8 ;  /* 0x0000000807087221 */ /* 0x000fc80000010000 */
[----:B------:R-:W-:Y:S02]  /*1040*/  @P0 FADD.FTZ R8, R32, R8 ;  /* 0x0000000820080221 */ /* 0x000fe40000010000 */
.L_x_18616:
[----:B------:R-:W-:Y:S01]  /*1050*/  HADD2.F32 R9, -RZ, R10.H1_H1 ;  /* 0x3000000aff097230 */ /* 0x000fe20000004100 */
[----:B------:R-:W-:Y:S05]  /*1060*/  @P2 BRA `(.L_x_18617) ;  /* 0x0000003000002947 */ /* 0x000fea0003800000 */
[----:B------:R-:W-:Y:S05]  /*1070*/  @!P0 BRA `(.L_x_18618) ;  /* 0x0000005000008947 */ /* 0x000fea0003800000 */
[----:B-----5:R-:W-:Y:S01]  /*1080*/  FADD.FTZ R9, R33, R9 ;  /* 0x0000000921097221 */ /* 0x020fe20000010000 */
[----:B------:R-:W-:Y:S05]  /*1090*/  BRA `(.L_x_18618) ;  /* 0x0000003000007947 */ /* 0x000fea0003800000 */
.L_x_18617:
[----:B-----5:R-:W-:-:S05]  /*10a0*/  HADD2.F32 R4, -RZ, R42.H1_H1 ;  /* 0x3000002aff047230 */ /* 0x020fca0000004100 */
[----:B------:R-:W-:-:S04]  /*10b0*/  FADD.FTZ R9, R4, R9 ;  /* 0x0000000904097221 */ /* 0x000fc80000010000 */
[----:B------:R-:W-:Y:S02]  /*10c0*/  @P0 FADD.FTZ R9, R33, R9 ;  /* 0x0000000921090221 */ /* 0x000fe40000010000 */
.L_x_18618:
[----:B------:R-:W-:Y:S01]  /*10d0*/  HADD2.F32 R10, -RZ, R11.H0_H0 ;  /* 0x2000000bff0a7230 */ /* 0x000fe20000004100 */
[----:B------:R-:W-:Y:S05]  /*10e0*/  @P2 BRA `(.L_x_18619) ;  /* 0x0000003000002947 */ /* 0x000fea0003800000 */
[----:B------:R-:W-:Y:S05]  /*10f0*/  @!P0 BRA `(.L_x_18620) ;  /* 0x0000005000008947 */ /* 0x000fea0003800000 */
[----:B-----5:R-:W-:Y:S01]  /*1100*/  FADD.FTZ R10, R34, R10 ;  /* 0x0000000a220a7221 */ /* 0x020fe20000010000 */
[----:B------:R-:W-:Y:S05]  /*1110*/  BRA `(.L_x_18620) ;  /* 0x0000003000007947 */ /* 0x000fea0003800000 */
.L_x_18619:
[----:B-----5:R-:W-:-:S05]  /*1120*/  HADD2.F32 R7, -RZ, R43.H0_H0 ;  /* 0x2000002bff077230 */ /* 0x020fca0000004100 */
[----:B------:R-:W-:-:S04]  /*1130*/  FADD.FTZ R10, R7, R10 ;  /* 0x0000000a070a7221 */ /* 0x000fc80000010000 */
[----:B------:R-:W-:Y:S02]  /*1140*/  @P0 FADD.FTZ R10, R34, R10 ;  /* 0x0000000a220a0221 */ /* 0x000fe40000010000 */
.L_x_18620:
[----:B------:R-:W-:Y:S01]  /*1150*/  HADD2.F32 R11, -RZ, R11.H1_H1 ;  /* 0x3000000bff0b7230 */ /* 0x000fe20000004100 */
[----:B------:R-:W-:Y:S05]  /*1160*/  @P2 BRA `(.L_x_18621) ;  /* 0x0000003000002947 */ /* 0x000fea0003800000 */
[----:B------:R-:W-:Y:S05]  /*1170*/  @!P0 BRA `(.L_x_18622) ;  /* 0x0000005000008947 */ /* 0x000fea0003800000 */
[----:B-----5:R-:W-:Y:S01]  /*1180*/  FADD.FTZ R11, R35, R11 ;  /* 0x0000000b230b7221 */ /* 0x020fe20000010000 */
[----:B------:R-:W-:Y:S05]  /*1190*/  BRA `(.L_x_18622) ;  /* 0x0000003000007947 */ /* 0x000fea0003800000 */
.L_x_18621:
[----:B-----5:R-:W-:-:S05]  /*11a0*/  HADD2.F32 R4, -RZ, R43.H1_H1 ;  /* 0x3000002bff047230 */ /* 0x020fca0000004100 */
[----:B------:R-:W-:-:S04]  /*11b0*/  FADD.FTZ R11, R4, R11 ;  /* 0x0000000b040b7221 */ /* 0x000fc80000010000 */
[----:B------:R-:W-:Y:S02]  /*11c0*/  @P0 FADD.FTZ R11, R35, R11 ;  /* 0x0000000b230b0221 */ /* 0x000fe40000010000 */
.L_x_18622:
        /* <DEDUP_REMOVED lines=17> */
.L_x_18623:
[----:B0----5:R-:W-:-:S05]  /*12e0*/  HADD2.F32 R5, -RZ, R40.H0_H0 ;  /* 0x20000028ff057230 */ /* 0x021fca0000004100 */
[----:B------:R-:W-:-:S04]  /*12f0*/  FADD.FTZ R4, R5, R4 ;  /* 0x0000000405047221 */ /* 0x000fc80000010000 */
[----:B------:R-:W-:Y:S02]  /*1300*/  @P0 FADD.FTZ R4, R36, R4 ;  /* 0x0000000424040221 */ /* 0x000fe40000010000 */
.L_x_18624:
[----:B------:R-:W-:Y:S01]  /*1310*/  HADD2.F32 R5, -RZ, R108.H1_H1 ;  /* 0x3000006cff057230 */ /* 0x000fe20000004100 */
[----:B------:R-:W-:Y:S05]  /*1320*/  @P2 BRA `(.L_x_18625) ;  /* 0x0000003000002947 */ /* 0x000fea0003800000 */
[----:B------:R-:W-:Y:S05]  /*1330*/  @!P0 BRA `(.L_x_18626) ;  /* 0x0000005000008947 */ /* 0x000fea0003800000 */
[----:B-----5:R-:W-:Y:S01]  /*1340*/  FADD.FTZ R5, R37, R5 ;  /* 0x0000000525057221 */ /* 0x020fe20000010000 */
[----:B------:R-:W-:Y:S05]  /*1350*/  BRA `(.L_x_18626) ;  /* 0x0000003000007947 */ /* 0x000fea0003800000 */
.L_x_18625:
[----:B-----5:R-:W-:-:S05]  /*1360*/  HADD2.F32 R6, -RZ, R40.H1_H1 ;  /* 0x30000028ff067230 */ /* 0x020fca0000004100 */
[----:B------:R-:W-:-:S04]  /*1370*/  FADD.FTZ R5, R6, R5 ;  /* 0x0000000506057221 */ /* 0x000fc80000010000 */
[----:B------:R-:W-:Y:S02]  /*1380*/  @P0 FADD.FTZ R5, R37, R5 ;  /* 0x0000000525050221 */ /* 0x000fe40000010000 */
.L_x_18626:
[----:B------:R-:W-:Y:S01]  /*1390*/  HADD2.F32 R6, -RZ, R109.H0_H0 ;  /* 0x2000006dff067230 */ /* 0x000fe20000004100 */
[----:B------:R-:W-:Y:S05]  /*13a0*/  @P2 BRA `(.L_x_18627) ;  /* 0x0000003000002947 */ /* 0x000fea0003800000 */
[----:B------:R-:W-:Y:S05]  /*13b0*/  @!P0 BRA `(.L_x_18628) ;  /* 0x0000005000008947 */ /* 0x000fea0003800000 */
[----:B-----5:R-:W-:Y:S01]  /*13c0*/  FADD.FTZ R6, R38, R6 ;  /* 0x0000000626067221 */ /* 0x020fe20000010000 */
[----:B------:R-:W-:Y:S05]  /*13d0*/  BRA `(.L_x_18628) ;  /* 0x0000003000007947 */ /* 0x000fea0003800000 */
.L_x_18627:
[----:B-----5:R-:W-:-:S05]  /*13e0*/  HADD2.F32 R7, -RZ, R41.H0_H0 ;  /* 0x20000029ff077230 */ /* 0x020fca0000004100 */
[----:B------:R-:W-:-:S04]  /*13f0*/  FADD.FTZ R6, R7, R6 ;  /* 0x0000000607067221 */ /* 0x000fc80000010000 */
[----:B------:R-:W-:Y:S02]  /*1400*/  @P0 FADD.FTZ R6, R38, R6 ;  /* 0x0000000626060221 */ /* 0x000fe40000010000 */
.L_x_18628:
[----:B------:R-:W-:Y:S01]  /*1410*/  HADD2.F32 R7, -RZ, R109.H1_H1 ;  /* 0x3000006dff077230 */ /* 0x000fe20000004100 */
[----:B------:R-:W-:Y:S05]  /*1420*/  @P2 BRA `(.L_x_18629) ;  /* 0x0000003000002947 */ /* 0x000fea0003800000 */
[----:B------:R-:W-:Y:S05]  /*1430*/  @!P0 BRA `(.L_x_18630) ;  /* 0x0000005000008947 */ /* 0x000fea0003800000 */
[----:B-----5:R-:W-:Y:S01]  /*1440*/  FADD.FTZ R7, R39, R7 ;  /* 0x0000000727077221 */ /* 0x020fe20000010000 */
[----:B------:R-:W-:Y:S05]  /*1450*/  BRA `(.L_x_18630) ;  /* 0x0000003000007947 */ /* 0x000fea0003800000 */
.L_x_18629:
[----:B-----5:R-:W-:-:S05]  /*1460*/  HADD2.F32 R108, -RZ, R41.H1_H1 ;  /* 0x30000029ff6c7230 */ /* 0x020fca0000004100 */
[----:B------:R-:W-:-:S04]  /*1470*/  FADD.FTZ R7, R108, R7 ;  /* 0x000000076c077221 */ /* 0x000fc80000010000 */
[----:B------:R-:W-:Y:S02]  /*1480*/  @P0 FADD.FTZ R7, R39, R7 ;  /* 0x0000000727070221 */ /* 0x000fe40000010000 */
.L_x_18630:
[----:B------:R-:W-:Y:S01]  /*1490*/  HADD2.F32 R108, -RZ, R110.H0_H0 ;  /* 0x2000006eff6c7230 */ /* 0x000fe20000004100 */
[----:B------:R-:W-:Y:S05]  /*14a0*/  @P2 BRA `(.L_x_18631) ;  /* 0x0000003000002947 */ /* 0x000fea0003800000 */
[----:B------:R-:W-:Y:S05]  /*14b0*/  @!P0 BRA `(.L_x_18632) ;  /* 0x0000005000008947 */ /* 0x000fea0003800000 */
[----:B-----5:R-:W-:Y:S01]  /*14c0*/  FADD.FTZ R108, R32, R108 ;  /* 0x0000006c206c7221 */ /* 0x020fe20000010000 */
[----:B------:R-:W-:Y:S05]  /*14d0*/  BRA `(.L_x_18632) ;  /* 0x0000003000007947 */ /* 0x000fea0003800000 */
.L_x_18631:
[----:B-----5:R-:W-:-:S05]  /*14e0*/  HADD2.F32 R109, -RZ, R42.H0_H0 ;  /* 0x2000002aff6d7230 */ /* 0x020fca0000004100 */
[----:B------:R-:W-:-:S04]  /*14f0*/  FADD.FTZ R108, R109, R108 ;  /* 0x0000006c6d6c7221 */ /* 0x000fc80000010000 */
[----:B------:R-:W-:Y:S02]  /*1500*/  @P0 FADD.FTZ R108, R32, R108 ;  /* 0x0000006c206c0221 */ /* 0x000fe40000010000 */
.L_x_18632:
[----:B------:R-:W-:Y:S01]  /*1510*/  HADD2.F32 R109, -RZ, R110.H1_H1 ;  /* 0x3000006eff6d7230 */ /* 0x000fe20000004100 */
[----:B------:R-:W-:Y:S05]  /*1520*/  @P2 BRA `(.L_x_18633) ;  /* 0x0000003000002947 */ /* 0x000fea0003800000 */
[----:B------:R-:W-:Y:S05]  /*1530*/  @!P0 BRA `(.L_x_18634) ;  /* 0x0000005000008947 */ /* 0x000fea0003800000 */
[----:B-----5:R-:W-:Y:S01]  /*1540*/  FADD.FTZ R109, R33, R109 ;  /* 0x0000006d216d7221 */ /* 0x020fe20000010000 */
[----:B------:R-:W-:Y:S05]  /*1550*/  BRA `(.L_x_18634) ;  /* 0x0000003000007947 */ /* 0x000fea0003800000 */
.L_x_18633:
[----:B-----5:R-:W-:-:S05]  /*1560*/  HADD2.F32 R110, -RZ, R42.H1_H1 ;  /* 0x3000002aff6e7230 */ /* 0x020fca0000004100 */
[----:B------:R-:W-:-:S04]  /*1570*/  FADD.FTZ R109, R110, R109 ;  /* 0x0000006d6e6d7221 */ /* 0x000fc80000010000 */
[----:B------:R-:W-:Y:S02]  /*1580*/  @P0 FADD.FTZ R109, R33, R109 ;  /* 0x0000006d216d0221 */ /* 0x000fe40000010000 */
.L_x_18634:
[----:B------:R-:W-:Y:S01]  /*1590*/  HADD2.F32 R110, -RZ, R111.H0_H0 ;  /* 0x2000006fff6e7230 */ /* 0x000fe20000004100 */
[----:B------:R-:W-:Y:S05]  /*15a0*/  @P2 BRA `(.L_x_18635) ;  /* 0x0000003000002947 */ /* 0x000fea0003800000 */
[----:B------:R-:W-:Y:S05]  /*15b0*/  @!P0 BRA `(.L_x_18636) ;  /* 0x0000005000008947 */ /* 0x000fea0003800000 */
[----:B-----5:R-:W-:Y:S01]  /*15c0*/  FADD.FTZ R110, R34, R110 ;  /* 0x0000006e226e7221 */ /* 0x020fe20000010000 */
[----:B------:R-:W-:Y:S05]  /*15d0*/  BRA `(.L_x_18636) ;  /* 0x0000003000007947 */ /* 0x000fea0003800000 */
.L_x_18635:
[----:B-----5:R-:W-:-:S05]  /*15e0*/  HADD2.F32 R117, -RZ, R43.H0_H0 ;  /* 0x2000002bff757230 */ /* 0x020fca0000004100 */
[----:B------:R-:W-:-:S04]  /*15f0*/  FADD.FTZ R110, R117, R110 ;  /* 0x0000006e756e7221 */ /* 0x000fc80000010000 */
[----:B------:R-:W-:Y:S02]  /*1600*/  @P0 FADD.FTZ R110, R34, R110 ;  /* 0x0000006e226e0221 */ /* 0x000fe40000010000 */
.L_x_18636:
[----:B------:R-:W-:Y:S01]  /*1610*/  HADD2.F32 R111, -RZ, R111.H1_H1 ;  /* 0x3000006fff6f7230 */ /* 0x000fe20000004100 */
[----:B------:R-:W-:Y:S05]  /*1620*/  @P2 BRA `(.L_x_18637) ;  /* 0x0000003000002947 */ /* 0x000fea0003800000 */
[----:B------:R-:W-:Y:S05]  /*1630*/  @!P0 BRA `(.L_x_18638) ;  /* 0x0000005000008947 */ /* 0x000fea0003800000 */
[----:B-----5:R-:W-:Y:S01]  /*1640*/  FADD.FTZ R111, R35, R111 ;  /* 0x0000006f236f7221 */ /* 0x020fe20000010000 */
[----:B------:R-:W-:Y:S05]  /*1650*/  BRA `(.L_x_18638) ;  /* 0x0000003000007947 */ /* 0x000fea0003800000 */
.L_x_18637:
[----:B-----5:R-:W-:-:S05]  /*1660*/  HADD2.F32 R116, -RZ, R43.H1_H1 ;  /* 0x3000002bff747230 */ /* 0x020fca0000004100 */
[----:B------:R-:W-:-:S04]  /*1670*/  FADD.FTZ R111, R116, R111 ;  /* 0x0000006f746f7221 */ /* 0x000fc80000010000 */
[----:B------:R-:W-:Y:S02]  /*1680*/  @P0 FADD.FTZ R111, R35, R111 ;  /* 0x0000006f236f0221 */ /* 0x000fe40000010000 */
.L_x_18638:
        /* <DEDUP_REMOVED lines=43> */
.L_x_18643:
        /* <DEDUP_REMOVED lines=84> */
.L_x_18644:
        /* <DEDUP_REMOVED lines=80> */
[----:B------:R-:W-:Y:S01]  /*2380*/  F2FP.PACK_AB R7, R4, R5 ;  /* 0x000000050407723e */ /* 0x000fe200000000ff */
        /* <DEDUP_REMOVED lines=8> */
[----:B------:R-:W-:Y:S01]  /*2410*/  F2FP.PACK_AB R6, R15, R6 ;  /* 0x000000060f06723e */ /* 0x000fe200000000ff */
[C---:B------:R-:W-:Y:S02]  /*2420*/  FADD.FTZ R28, -R115.reuse, R28 ;  /* 0x0000001c731c7221 */ /* 0x040fe40000010100 */
[C---:B------:R-:W-:Y:S02]  /*2430*/  FADD.FTZ R29, -R115.reuse, R29 ;  /* 0x0000001d731d7221 */ /* 0x040fe40000010100 */
[----:B------:R-:W-:Y:S02]  /*2440*/  FADD.FTZ R26, -R115, R19 ;  /* 0x00000013731a7221 */ /* 0x000fe40000010100 */
[----:B------:R-:W-:Y:S02]  /*2450*/  FFMA.FTZ R5, R74, R5, R106 ;  /* 0x000000054a057223 */ /* 0x000fe4000001006a */
[----:B------:R-:W-:-:S02]  /*2460*/  FFMA.FTZ R4, R75, R4, R107 ;  /* 0x000000044b047223 */ /* 0x000fc4000001006b */
[C---:B------:R-:W-:Y:S02]  /*2470*/  FADD.FTZ R19, -R115.reuse, R14 ;  /* 0x0000000e73137221 */ /* 0x040fe40000010100 */
[C---:B------:R-:W-:Y:S01]  /*2480*/  FADD.FTZ R14, -R115.reuse, R8 ;  /* 0x00000008730e7221 */ /* 0x040fe20000010100 */
[----:B------:R-:W-:Y:S01]  /*2490*/  F2FP.PACK_AB R5, R4, R5 ;  /* 0x000000050405723e */ /* 0x000fe200000000ff */
        /* <DEDUP_REMOVED lines=10> */
[----:B------:R-:W-:Y:S01]  /*2540*/  F2FP.PACK_AB R4, R15, R4 ;  /* 0x000000040f04723e */ /* 0x000fe200000000ff */
        /* <DEDUP_REMOVED lines=25> */
[----:B------:R-:W-:-:S02]  /*26e0*/  FFMA.FTZ R23, R54, R23, R86 ;  /* 0x0000001736177223 */ /* 0x000fc40000010056 */
[----:B------:R-:W-:Y:S01]  /*26f0*/  FFMA.FTZ R18, R55, R18, R87 ;  /* 0x0000001237127223 */ /* 0x000fe20000010057 */
[----:B------:R-:W-:Y:S01]  /*2700*/  F2FP.PACK_AB R10, R21, R10 ;  /* 0x0000000a150a723e */ /* 0x000fe200000000ff */
[----:B------:R-:W-:Y:S02]  /*2710*/  FFMA.FTZ R26, R63, R26, R95 ;  /* 0x0000001a3f1a7223 */ /* 0x000fe4000001005f */
[C---:B------:R-:W-:Y:S01]  /*2720*/  FADD.FTZ R13, -R115.reuse, R13 ;  /* 0x0000000d730d7221 */ /* 0x040fe20000010100 */
[----:B------:R-:W-:Y:S01]  /*2730*/  F2FP.PACK_AB R15, R18, R23 ;  /* 0x00000017120f723e */ /* 0x000fe200000000ff */
[C---:B------:R-:W-:Y:S01]  /*2740*/  FADD.FTZ R108, -R115.reuse, R108 ;  /* 0x0000006c736c7221 */ /* 0x040fe20000010100 */
[----:B------:R-:W-:Y:S01]  /*2750*/  F2FP.PACK_AB R11, R26, R11 ;  /* 0x0000000b1a0b723e */ /* 0x000fe200000000ff */
        /* <DEDUP_REMOVED lines=15> */
[----:B------:R-:W-:Y:S01]  /*2850*/  F2FP.PACK_AB R13, R20, R13 ;  /* 0x0000000d140d723e */ /* 0x000fe200000000ff */
[----:B------:R-:W-:-:S02]  /*2860*/  FMUL.FTZ R28, R22, R111 ;  /* 0x0000006f161c7220 */ /* 0x000fc40000410000 */
[----:B------:R-:W-:Y:S02]  /*2870*/  FFMA.FTZ R12, R56, R17, R88 ;  /* 0x00000011380c7223 */ /* 0x000fe40000010058 */
[----:B------:R-:W-:Y:S02]  /*2880*/  FFMA.FTZ R17, R57, R18, R89 ;  /* 0x0000001239117223 */ /* 0x000fe40000010059 */
[----:B------:R-:W-:Y:S02]  /*2890*/  FFMA.FTZ R14, R52, R21, R84 ;  /* 0x00000015340e7223 */ /* 0x000fe40000010054 */
[----:B------:R-:W-:Y:S01]  /*28a0*/  FFMA.FTZ R18, R44, R23, R76 ;  /* 0x000000172c127223 */ /* 0x000fe2000001004c */
[----:B------:R-:W-:Y:S01]  /*28b0*/  F2FP.PACK_AB R12, R17, R12 ;  /* 0x0000000c110c723e */ /* 0x000fe200000000ff */
[----:B------:R-:W-:Y:S02]  /*28c0*/  FFMA.FTZ R21, R45, R26, R77 ;  /* 0x0000001a2d157223 */ /* 0x000fe4000001004d */
[----:B------:R-:W-:-:S02]  /*28d0*/  FFMA.FTZ R19, R53, R116, R85 ;  /* 0x0000007435137223 */ /* 0x000fc40000010055 */
[----:B------:R-:W-:Y:S01]  /*28e0*/  FFMA.FTZ R25, R46, R25, R78 ;  /* 0x000000192e197223 */ /* 0x000fe2000001004e */
[----:B------:R-:W-:Y:S01]  /*28f0*/  F2FP.PACK_AB R18, R21, R18 ;  /* 0x000000121512723e */ /* 0x000fe200000000ff */
[----:B------:R-:W-:Y:S01]  /*2900*/  FFMA.FTZ R28, R47, R28, R79 ;  /* 0x0000001c2f1c7223 */ /* 0x000fe2000001004f */
[----:B------:R-:W-:Y:S01]  /*2910*/  F2FP.PACK_AB R14, R19, R14 ;  /* 0x0000000e130e723e */ /* 0x000fe200000000ff */
[C---:B------:R-:W-:Y:S02]  /*2920*/  FMUL.FTZ R125, R22.reuse, R125 ;  /* 0x0000007d167d7220 */ /* 0x040fe40000410000 */
[----:B------:R-:W-:Y:S01]  /*2930*/  FMUL.FTZ R20, R22, R16 ;  /* 0x0000001016147220 */ /* 0x000fe20000410000 */
[----:B------:R-:W-:Y:S01]  /*2940*/  F2FP.PACK_AB R19, R28, R25 ;  /* 0x000000191c13723e */ /* 0x000fe200000000ff */
        /* <DEDUP_REMOVED lines=8> */
[----:B------:R-:W-:Y:S01]  /*29d0*/  F2FP.PACK_AB R16, R21, R16 ;  /* 0x000000101510723e */ /* 0x000fe200000000ff */
[C---:B------:R-:W-:Y:S01]  /*29e0*/  @!P0 IMAD.WIDE R20, R3.reuse, R20, c[0x0][0x1a8] ;  /* 0x00006a0003148625 */ /* 0x040fe200078e0214 */
[----:B------:R-:W-:Y:S02]  /*29f0*/  IADD3 R3, R3, c[0x0][0x160], RZ ;  /* 0x0000580003037a10 */ /* 0x000fe40007ffe0ff */
[----:B------:R-:W-:Y:S01]  /*2a00*/  F2FP.PACK_AB R17, R28, R17 ;  /* 0x000000111c11723e */ /* 0x000fe200000000ff */
        /* <DEDUP_REMOVED lines=12> */
.L_x_18641:
[----:B------:R-:W-:Y:S05]  /*2ad0*/  EXIT ;  /* 0x000000000000794d */ /* 0x000fea0003800000 */
.L_x_18639:
[----:B------:R-:W-:Y:S01]  /*2ae0*/  HFMA2.MMA R117, -RZ, RZ, 0, 5.9604644775390625e-08 ;  /* 0x00000001ff757435 */ /* 0x000fe200000001ff */
[----:B------:R-:W-:-:S02]  /*2af0*/  MOV R120, R116 ;  /* 0x0000007400787202 */ /* 0x000fc40000000f00 */
[----:B------:R-:W-:Y:S02]  /*2b00*/  MOV R122, 0x1f ;  /* 0x0000001f007a7802 */ /* 0x000fe40000000f00 */
[----:B------:R-:W-:Y:S02]  /*2b10*/  MOV R121, 0xffffffff ;  /* 0xffffffff00797802 */ /* 0x000fe40000000f00 */
[----:B------:R-:W-:Y:S02]  /*2b20*/  MOV R118, 0x2b40 ;  /* 0x00002b4000767802 */ /* 0x000fe40000000f00 */
[----:B-----5:R-:W-:Y:S05]  /*2b30*/  CALL.REL.NOINC `($__internal_59_$__cuda_sm70_shflsync_bfly_p) ;  /* 0x0000078000007944 */ /* 0x020fea0003c00000 */
[----:B01----:R-:W-:Y:S05]  /*2b40*/  BRA `(.L_x_18643) ;  /* 0xffffedf000007947 */ /* 0x003fea000383ffff */
.L_x_18640:
[----:B------:R-:W-:Y:S01]  /*2b50*/  HFMA2.MMA R117, -RZ, RZ, 0, 1.1920928955078125e-07 ;  /* 0x00000002ff757435 */ /* 0x000fe200000001ff */
[----:B------:R-:W-:Y:S02]  /*2b60*/  MOV R122, 0x1f ;  /* 0x0000001f007a7802 */ /* 0x000fe40000000f00 */
[----:B------:R-:W-:Y:S02]  /*2b70*/  MOV R121, 0xffffffff ;  /* 0xffffffff00797802 */ /* 0x000fe40000000f00 */
[----:B------:R-:W-:Y:S02]  /*2b80*/  MOV R118, 0x2ba0 ;  /* 0x00002ba000767802 */ /* 0x000fe40000000f00 */
[----:B0----5:R-:W-:Y:S05]  /*2b90*/  CALL.REL.NOINC `($__internal_59_$__cuda_sm70_shflsync_bfly_p) ;  /* 0x0000072000007944 */ /* 0x021fea0003c00000 */
[----:B01----:R-:W-:Y:S01]  /*2ba0*/  FADD.FTZ R120, R120, R117 ;  /* 0x0000007578787221 */ /* 0x003fe20000010000 */
[----:B------:R-:W-:Y:S01]  /*2bb0*/  HFMA2.MMA R117, -RZ, RZ, 0, 2.384185791015625e-07 ;  /* 0x00000004ff757435 */ /* 0x000fe200000001ff */
[----:B------:R-:W-:-:S02]  /*2bc0*/  MOV R122, 0x1f ;  /* 0x0000001f007a7802 */ /* 0x000fc40000000f00 */
[----:B------:R-:W-:Y:S02]  /*2bd0*/  MOV R121, 0xffffffff ;  /* 0xffffffff00797802 */ /* 0x000fe40000000f00 */
[----:B------:R-:W-:Y:S02]  /*2be0*/  MOV R118, 0x2c00 ;  /* 0x00002c0000767802 */ /* 0x000fe40000000f00 */
[----:B------:R-:W-:Y:S05]  /*2bf0*/  CALL.REL.NOINC `($__internal_59_$__cuda_sm70_shflsync_bfly_p) ;  /* 0x000006c000007944 */ /* 0x000fea0003c00000 */
[----:B01----:R-:W-:Y:S01]  /*2c00*/  FADD.FTZ R120, R120, R117 ;  /* 0x0000007578787221 */ /* 0x003fe20000010000 */
[----:B------:R-:W-:Y:S01]  /*2c10*/  HFMA2.MMA R117, -RZ, RZ, 0, 4.76837158203125e-07 ;  /* 0x00000008ff757435 */ /* 0x000fe200000001ff */
[----:B------:R-:W-:Y:S02]  /*2c20*/  MOV R122, 0x1f ;  /* 0x0000001f007a7802 */ /* 0x000fe40000000f00 */
[----:B------:R-:W-:Y:S02]  /*2c30*/  MOV R121, 0xffffffff ;  /* 0xffffffff00797802 */ /* 0x000fe40000000f00 */
[----:B------:R-:W-:Y:S02]  /*2c40*/  MOV R118, 0x2c60 ;  /* 0x00002c6000767802 */ /* 0x000fe40000000f00 */
[----:B------:R-:W-:Y:S05]  /*2c50*/  CALL.REL.NOINC `($__internal_59_$__cuda_sm70_shflsync_bfly_p) ;  /* 0x0000066000007944 */ /* 0x000fea0003c00000 */
[----:B01----:R-:W-:Y:S01]  /*2c60*/  FADD.FTZ R120, R120, R117 ;  /* 0x0000007578787221 */ /* 0x003fe20000010000 */
[----:B------:R-:W-:Y:S01]  /*2c70*/  HFMA2.MMA R117, -RZ, RZ, 0, 9.5367431640625e-07 ;  /* 0x00000010ff757435 */ /* 0x000fe200000001ff */
[----:B------:R-:W-:-:S02]  /*2c80*/  MOV R122, 0x1f ;  /* 0x0000001f007a7802 */ /* 0x000fc40000000f00 */
[----:B------:R-:W-:Y:S02]  /*2c90*/  MOV R121, 0xffffffff ;  /* 0xffffffff00797802 */ /* 0x000fe40000000f00 */
[----:B------:R-:W-:Y:S02]  /*2ca0*/  MOV R118, 0x2cc0 ;  /* 0x00002cc000767802 */ /* 0x000fe40000000f00 */
[----:B------:R-:W-:Y:S05]  /*2cb0*/  CALL.REL.NOINC `($__internal_59_$__cuda_sm70_shflsync_bfly_p) ;  /* 0x0000060000007944 */ /* 0x000fea0003c00000 */
        /* <DEDUP_REMOVED lines=70> */
[----:B------:R-:W-:Y:S05]  /*3120*/  CALL.REL.NOINC `($__internal_59_$__cuda_sm70_shflsync_bfly_p) ;  /* 0x0000019000007944 */ /* 0x000fea0003c00000 */
[----:B01----:R-:W-:Y:S01]  /*3130*/  FADD.FTZ R120, R120, R117 ;  /* 0x0000007578787221 */ /* 0x003fe20000010000 */
[----:B------:R-:W-:Y:S01]  /*3140*/  HFMA2.MMA R117, -RZ, RZ, 0, 1.1920928955078125e-07 ;  /* 0x00000002ff757435 */ /* 0x000fe200000001ff */
[----:B------:R-:W-:Y:S02]  /*3150*/  MOV R122, 0x1f ;  /* 0x0000001f007a7802 */ /* 0x000fe40000000f00 */
[----:B------:R-:W-:Y:S02]  /*3160*/  MOV R121, 0xffffffff ;  /* 0xffffffff00797802 */ /* 0x000fe40000000f00 */
[----:B------:R-:W-:Y:S02]  /*3170*/  MOV R118, 0x3190 ;  /* 0x0000319000767802 */ /* 0x000fe40000000f00 */
[----:B------:R-:W-:Y:S05]  /*3180*/  CALL.REL.NOINC `($__internal_59_$__cuda_sm70_shflsync_bfly_p) ;  /* 0x0000013000007944 */ /* 0x000fea0003c00000 */
[----:B01----:R-:W-:Y:S01]  /*3190*/  FADD.FTZ R120, R120, R117 ;  /* 0x0000007578787221 */ /* 0x003fe20000010000 */
[----:B------:R-:W-:Y:S01]  /*31a0*/  HFMA2.MMA R117, -RZ, RZ, 0, 2.384185791015625e-07 ;  /* 0x00000004ff757435 */ /* 0x000fe200000001ff */
[----:B------:R-:W-:Y:S02]  /*31b0*/  MOV R122, 0x1f ;  /* 0x0000001f007a7802 */ /* 0x000fe40000000f00 */
[----:B------:R-:W-:-:S02]  /*31c0*/  MOV R121, 0xffffffff ;  /* 0xffffffff00797802 */ /* 0x000fc40000000f00 */
        /* <DEDUP_REMOVED lines=10> */
[----:B------:R-:W-:Y:S02]  /*3270*/  MOV R122, 0x1f ;  /* 0x0000001f007a7802 */ /* 0x000fe40000000f00 */
[----:B------:R-:W-:-:S02]  /*3280*/  MOV R121, 0xffffffff ;  /* 0xffffffff00797802 */ /* 0x000fc40000000f00 */
[----:B------:R-:W-:Y:S02]  /*3290*/  MOV R118, 0x32b0 ;  /* 0x000032b000767802 */ /* 0x000fe40000000f00 */
[----:B------:R-:W-:Y:S05]  /*32a0*/  CALL.REL.NOINC `($__internal_59_$__cuda_sm70_shflsync_bfly_p) ;  /* 0x0000001000007944 */ /* 0x000fea0003c00000 */
[----:B01----:R-:W-:Y:S05]  /*32b0*/  BRA `(.L_x_18644) ;  /* 0xffffebc000007947 */ /* 0x003fea000383ffff */
        .weak           $__internal_59_$__cuda_sm70_shflsync_bfly_p
        .type           $__internal_59_$__cuda_sm70_shflsync_bfly_p,@function
        .size           $__internal_59_$__cuda_sm70_shflsync_bfly_p,(.L_x_26519 - $__internal_59_$__cuda_sm70_shflsync_bfly_p)
$__internal_59_$__cuda_sm70_shflsync_bfly_p:
[----:B------:R-:W-:Y:S01]  /*32c0*/  HFMA2.MMA R119, -RZ, RZ, 0, 0 ;  /* 0x00000000ff777435 */ /* 0x000fe200000001ff */
[----:B------:R-:W-:Y:S04]  /*32d0*/  WARPSYNC R121 ;  /* 0x0000007900007348 */ /* 0x000fe80003800000 */
[----:B------:R0:W1:Y:S01]  /*32e0*/  SHFL.BFLY PT, R117, R120, R117, R122 ;  /* 0x0c00007578757389 */ /* 0x00006200000e007a */
[----:B------:R-:W-:Y:S05]  /*32f0*/  RET.REL.NODEC R118 `(_ZN10layer_norm31ln_parallel_residual_fwd_kernelINS_13Kernel_traitsIf6__halffS2_fjLj4096ELj1ELj1ELj4ELj16ENS_18Kernel_traits_baseILj4096EfS2_fS2_fjLj128EEEEELb0ELb1ELb1EEEvNS_9FwdParamsE) ;  /* 0xffffcd0076007950 */ /* 0x000fea0003c3ffff */
.L_x_18645:
        /* <DEDUP_REMOVED lines=16> */
.L_x_26519:


//--------------------- .text._ZN10layer_norm31ln_parallel_residual_fwd_kernelINS_13Kernel_traitsIf6__halffS2_fjLj4096ELj1ELj1ELj4ELj16ENS_18Kernel_traits_baseILj4096EfS2_fS2_fjLj128EEEEELb1ELb0ELb0EEEvNS_9FwdParamsE --------------------------
	.section	.text._ZN10layer_norm31ln_parallel_residual_fwd_kernelINS_13Kernel_traitsIf6__halffS2_fjLj4096ELj1ELj1ELj4ELj16ENS_18Kernel_traits_baseILj4096EfS2_fS2_fjLj128EEEEELb1ELb0ELb0EEEvNS_9FwdParamsE,"ax",@progbits
	.sectioninfo	@"SHI_REGISTERS=220"
	.align	128
        .global         _ZN10layer_norm31ln_parallel_residual_fwd_kernelINS_13Kernel_traitsIf6__halffS2_fjLj4096ELj1ELj1ELj4ELj16ENS_18Kernel_traits_baseILj4096EfS2_fS2_fjLj128EEEEELb1ELb0ELb0EEEvNS_9FwdParamsE
        .type           _ZN10layer_norm31ln_parallel_residual_fwd_kernelINS_13Kernel_traitsIf6__halffS2_fjLj4096ELj1ELj1ELj4ELj16ENS_18Kernel_traits_baseILj4096EfS2_fS2_fjLj128EEEEELb1ELb0ELb0EEEvNS_9FwdParamsE,@function
        .size           _ZN10layer_norm31ln_parallel_residual_fwd_kernelINS_13Kernel_traitsIf6__halffS2_fjLj4096ELj1ELj1ELj4ELj16ENS_18Kernel_traits_baseILj4096EfS2_fS2_fjLj128EEEEELb1ELb0ELb0EEEvNS_9FwdParamsE,(.L_x_26520 - _ZN10layer_norm31ln_parallel_residual_fwd_kernelINS_13Kernel_traitsIf6__halffS2_fjLj4096ELj1ELj1ELj4ELj16ENS_18Kernel_traits_baseILj4096EfS2_fS2_fjLj128EEEEELb1ELb0ELb0EEEvNS_9FwdParamsE)
        .other          _ZN10layer_norm31ln_parallel_residual_fwd_kernelINS_13Kernel_traitsIf6__halffS2_fjLj4096ELj1ELj1ELj4ELj16ENS_18Kernel_traits_baseILj4096EfS2_fS2_fjLj128EEEEELb1ELb0ELb0EEEvNS_9FwdParamsE,@"STO_CUDA_ENTRY STV_DEFAULT"
_ZN10layer_norm31ln_parallel_residual_fwd_kernelINS_13Kernel_traitsIf6__halffS2_fjLj4096ELj1ELj1ELj4ELj16ENS_18Kernel_traits_baseILj4096EfS2_fS2_fjLj128EEEEELb1ELb0ELb0EEEvNS_9FwdParamsE:
.text._ZN10layer_norm31ln_parallel_residual_fwd_kernelINS_13Kernel_traitsIf6__halffS2_fjLj4096ELj1ELj1ELj4ELj16ENS_18Kernel_traits_baseILj4096EfS2_fS2_fjLj128EEEEELb1ELb0ELb0EEEvNS_9FwdParamsE:
        /* <DEDUP_REMOVED lines=64> */
[----:B------:R-:W-:Y:S01]  /*0400*/  IMAD.WIDE.U32 R2, R3, -0x2daee0ad, RZ ;  /* 0xd2511f5303027825 */ /* 0x000fe200078e00ff */
[----:B------:R-:W-:-:S03]  /*0410*/  MOV R5, c[0x0][0x168] ;  /* 0x00005a0000057a02 */ /* 0x000fc60000000f00 */
[----:B------:R-:W-:Y:S01]  /*0420*/  IMAD.WIDE.U32 R8, R8, -0x326172a9, RZ ;  /* 0xcd9e8d5708087825 */ /* 0x000fe200078e00ff */
[----:B------:R-:W-:Y:S02]  /*0430*/  LOP3.LUT R7, R3, UR18, R4, 0x96, !PT ;  /* 0x0000001203077c12 */ /* 0x000fe4000f8e9604 */
[----:B------:R-:W-:Y:S02]  /*0440*/  SHF.R.S32.HI R3, RZ, 0x1f, R5 ;  /* 0x0000001fff037819 */ /* 0x000fe40000011405 */
[----:B------:R-:W-:Y:S01]  /*0450*/  LOP3.LUT R4, R9, UR17, R6, 0x96, !PT ;  /* 0x0000001109047c12 */ /* 0x000fe2000f8e9606 */
[----:B------:R-:W-:Y:S01]  /*0460*/  IMAD.WIDE.U32 R6, R7, -0x326172a9, RZ ;  /* 0xcd9e8d5707067825 */ /* 0x000fe200078e00ff */
[----:B------:R-:W-:Y:S02]  /*0470*/  LEA.HI R140, R3, c[0x0][0x168], RZ, 0x3 ;  /* 0x00005a00038c7a11 */ /* 0x000fe400078f18ff */
[----:B------:R-:W-:Y:S01]  /*0480*/  LOP3.LUT R3, R116, 0x7f, RZ, 0x3c, !PT ;  /* 0x0000007f74037812 */ /* 0x000fe200078e3cff */
[----:B------:R-:W-:Y:S01]  /*0490*/  IMAD.WIDE.U32 R4, R4, -0x2daee0ad, RZ ;  /* 0xd2511f5304047825 */ /* 0x000fe200078e00ff */
[----:B------:R-:W-:-:S02]  /*04a0*/  LOP3.LUT R136, R7, UR19, R8, 0x96, !PT ;  /* 0x0000001307887c12 */ /* 0x000fc4000f8e9608 */
[----:B------:R-:W-:Y:S02]  /*04b0*/  LEA.HI.SX32 R200, R140, R3, 0x1d ;  /* 0x000000038cc87211 */ /* 0x000fe400078feaff */
[----:B------:R-:W-:Y:S01]  /*04c0*/  LOP3.LUT R138, R5, UR20, R2, 0x96, !PT ;  /* 0x00000014058a7c12 */ /* 0x000fe2000f8e9602 */
[----:B------:R-:W-:Y:S01]  /*04d0*/  IMAD.WIDE.U32 R136, R136, -0x2daee0ad, RZ ;  /* 0xd2511f5388887825 */ /* 0x000fe200078e00ff */
[C---:B------:R-:W-:Y:S02]  /*04e0*/  LOP3.LUT P2, RZ, R200.reuse, 0xffffff80, RZ, 0xc0, !PT ;  /* 0xffffff80c8ff7812 */ /* 0x040fe4000784c0ff */
[----:B------:R-:W-:Y:S01]  /*04f0*/  ISETP.GE.U32.AND P5, PT, R200, 0x100, PT ;  /* 0x00000100c800780c */ /* 0x000fe20003fa6070 */
[----:B------:R-:W-:Y:S01]  /*0500*/  IMAD.WIDE.U32 R138, R138, -0x326172a9, RZ ;  /* 0xcd9e8d578a8a7825 */ /* 0x000fe200078e00ff */
[C---:B------:R-:W-:Y:S02]  /*0510*/  ISETP.GE.U32.AND P4, PT, R200.reuse, 0x180, PT ;  /* 0x00000180c800780c */ /* 0x040fe40003f86070 */
[----:B------:R-:W-:-:S02]  /*0520*/  ISETP.GE.U32.AND P3, PT, R200, 0x200, PT ;  /* 0x00000200c800780c */ /* 0x000fc40003f66070 */
[----:B------:R-:W-:Y:S02]  /*0530*/  LOP3.LUT R198, R137, UR22, R4, 0x96, !PT ;  /* 0x0000001689c67c12 */ /* 0x000fe4000f8e9604 */
        /* <DEDUP_REMOVED lines=42> */
.L_x_18647:
[----:B------:R-:W-:Y:S05]  /*07e0*/  BSYNC B0 ;  /* 0x0000000000007941 */ /* 0x000fea0003800000 */
.L_x_18646:
        /* <DEDUP_REMOVED lines=33> */
.L_x_18649:
[----:B------:R-:W-:Y:S05]  /*0a00*/  BSYNC B0 ;  /* 0x0000000000007941 */ /* 0x000fea0003800000 */
.L_x_18648:
        /* <DEDUP_REMOVED lines=33> */
.L_x_18651:
[----:B------:R-:W-:Y:S05]  /*0c20*/  BSYNC B0 ;  /* 0x0000000000007941 */ /* 0x000fea0003800000 */
.L_x_18650:
        /* <DEDUP_REMOVED lines=32> */
.L_x_18653:
[----:B------:R-:W-:Y:S05]  /*0e30*/  BSYNC B0 ;  /* 0x0000000000007941 */ /* 0x000fea0003800000 */
.L_x_18652:
        /* <DEDUP_REMOVED lines=12> */
[----:B------:R-:W-:Y:S01]  /*0f00*/  IADD3 R3, R2, -R3, RZ ;  /* 0x8000000302037210 */ /* 0x000fe20007ffe0ff */
[----:B------:R-:W-:Y:S01]  /*0f10*/  IMAD R195, R195, -0x2daee0ad, RZ ;  /* 0xd2511f53c3c37824 */ /* 0x000fe200078e02ff */
[----:B------:R-:W-:Y:S01]  /*0f20*/  LOP3.LUT R140, R140, 0x3fffffe0, RZ, 0xc0, !PT ;  /* 0x3fffffe08c8c7812 */ /* 0x000fe200078ec0ff */
[----:B------:R-:W-:Y:S01]  /*0f30*/  IMAD.MOV.U32 R191, RZ, RZ, 0x1 ;  /* 0x00000001ffbf7424 */ /* 0x000fe200078e00ff */
[----:B------:R-:W-:Y:S01]  /*0f40*/  IMNMX R3, RZ, R3, !PT ;  /* 0x00000003ff037217 */ /* 0x000fe20007800200 */
[----:B------:R-:W-:Y:S01]  /*0f50*/  IMAD R196, R141, -0x326172a9, RZ ;  /* 0xcd9e8d578dc47824 */ /* 0x000fe200078e02ff */
[----:B------:R-:W-:Y:S01]  /*0f60*/  LOP3.LUT R133, R132, 0x3e0, RZ, 0xc0, !PT ;  /* 0x000003e084857812 */ /* 0x000fe200078ec0ff */
[----:B------:R-:W-:Y:S01]  /*0f70*/  IMAD R194, R143, -0x2daee0ad, RZ ;  /* 0xd2511f538fc27824 */ /* 0x000fe200078e02ff */
[----:B------:R-:W-:Y:S01]  /*0f80*/  IMNMX R3, R3, 0x20, PT ;  /* 0x0000002003037817 */ /* 0x000fe20003800200 */
[----:B------:R-:W-:Y:S01]  /*0f90*/  IMAD.MOV.U32 R192, RZ, RZ, RZ ;  /* 0x000000ffffc07224 */ /* 0x000fe200078e00ff */
[----:B------:R-:W-:Y:S01]  /*0fa0*/  LOP3.LUT R198, R135, UR25, R198, 0x96, !PT ;  /* 0x0000001987c67c12 */ /* 0x000fe2000f8e96c6 */
[----:B------:R-:W-:Y:S01]  /*0fb0*/  IMAD.IADD R133, R2, 0x1, -R133 ;  /* 0x0000000102857824 */ /* 0x000fe200078e0a85 */
[----:B------:R-:W-:Y:S01]  /*0fc0*/  LOP3.LUT R193, R0, 0x3, RZ, 0xc0, !PT ;  /* 0x0000000300c17812 */ /* 0x000fe200078ec0ff */
[----:B------:R-:W-:-:S02]  /*0fd0*/  IMAD.IADD R3, R3, 0x1, R140 ;  /* 0x0000000103037824 */ /* 0x000fc400078e028c */
[----:B------:R-:W-:Y:S01]  /*0fe0*/  IMAD.HI.U32 R2, R143, -0x2daee0ad, RZ ;  /* 0xd2511f538f027827 */ /* 0x000fe200078e00ff */
[----:B------:R-:W-:-:S03]  /*0ff0*/  IMNMX R133, RZ, R133, !PT ;  /* 0x00000085ff857217 */ /* 0x000fc60007800200 */
[----:B------:R-:W-:Y:S01]  /*1000*/  IMAD.SHL.U32 R3, R3, 0x8, RZ ;  /* 0x0000000803037824 */ /* 0x000fe200078e00ff */
[----:B------:R-:W-:Y:S02]  /*1010*/  IMNMX R133, R133, 0x20, PT ;  /* 0x0000002085857817 */ /* 0x000fe40003800200 */
[----:B------:R-:W-:-:S03]  /*1020*/  LOP3.LUT R195, R2, UR26, R195, 0x96, !PT ;  /* 0x0000001a02c37c12 */ /* 0x000fc6000f8e96c3 */
[----:B------:R-:W0:Y:S01]  /*1030*/  I2F.U32 R3, R3 ;  /* 0x0000000300037306 */ /* 0x000e220000201000 */
[----:B------:R-:W-:-:S04]  /*1040*/  IMAD.IADD R133, R140, 0x1, R133 ;  /* 0x000000018c857824 */ /* 0x000fc800078e0285 */
[----:B------:R-:W-:-:S03]  /*1050*/  IMAD.SHL.U32 R190, R133, 0x8, RZ ;  /* 0x0000000885be7824 */ /* 0x000fc600078e00ff */
[----:B0-----:R0:W1:Y:S04]  /*1060*/  MUFU.RCP R197, R3 ;  /* 0x0000000300c57308 */ /* 0x0010680000001000 */
.L_x_19188:
[----:B------:R-:W-:Y:S01]  /*1070*/  IMAD R172, R199, c[0x0][0x168], RZ ;  /* 0x00005a00c7ac7a24 */ /* 0x000fe200078e02ff */
[----:B------:R-:W-:Y:S01]  /*1080*/  LOP3.LUT P0, RZ, R205, 0x20, RZ, 0xc0, !PT ;  /* 0x00000020cdff7812 */ /* 0x000fe2000780c0ff */
[----:B------:R-:W-:Y:S01]  /*1090*/  BSSY B0, `(.L_x_18654) ;  /* 0x00005bc000007945 */ /* 0x000fe20003800000 */
[----:B------:R-:W-:Y:S02]  /*10a0*/  LOP3.LUT R174, R204, 0x7f, RZ, 0xc0, !PT ;  /* 0x0000007fccae7812 */ /* 0x000fe400078ec0ff */
[----:B------:R-:W-:-:S04]  /*10b0*/  SHF.R.S32.HI R173, RZ, 0x1f, R172 ;  /* 0x0000001fffad7819 */ /* 0x000fc800000114ac */
[----:B------:R-:W-:-:S04]  /*10c0*/  LEA.HI R173, R173, R172, RZ, 0x3 ;  /* 0x000000acadad7211 */ /* 0x000fc800078f18ff */
[----:B------:R-:W-:-:S04]  /*10d0*/  LEA.HI.SX32 R189, R173, R174, 0x1d ;  /* 0x000000aeadbd7211 */ /* 0x000fc800078feaff */
[----:B------:R-:W-:Y:S01]  /*10e0*/  MOV R172, R189 ;  /* 0x000000bd00ac7202 */ /* 0x000fe20000000f00 */
        /* <DEDUP_REMOVED lines=29> */
.L_x_18657:
[----:B--2---:R-:W-:Y:S02]  /*12c0*/  IMAD.MOV.U32 R141, RZ, RZ, R196 ;  /* 0x000000ffff8d7224 */ /* 0x004fe400078e00c4 */
.L_x_18658:
[----:B------:R-:W-:Y:S05]  /*12d0*/  BSYNC B1 ;  /* 0x0000000000017941 */ /* 0x000fea0003800000 */
.L_x_18656:
        /* <DEDUP_REMOVED lines=16> */
.L_x_18662:
[----:B------:R-:W-:Y:S05]  /*13e0*/  BSYNC B2 ;  /* 0x0000000000027941 */ /* 0x000fea0003800000 */
.L_x_18661:
        /* <DEDUP_REMOVED lines=43> */
.L_x_18660:
[----:B------:R-:W-:Y:S05]  /*16a0*/  BSYNC B1 ;  /* 0x0000000000017941 */ /* 0x000fea0003800000 */
.L_x_18659:
[----:B------:R-:W2:Y:S01]  /*16b0*/  I2F.U32 R141, R141 ;  /* 0x0000008d008d7306 */ /* 0x000ea20000201000 */
[----:B------:R-:W-:Y:S01]  /*16c0*/  IMAD.MOV.U32 R172, RZ, RZ, 0x2f800000 ;  /* 0x2f800000ffac7424 */ /* 0x000fe200078e00ff */
[----:B------:R-:W-:Y:S01]  /*16d0*/  ISETP.NE.U32.AND P1, PT, RZ, c[0x0][0x178], PT ;  /* 0x00005e00ff007a0c */ /* 0x000fe20003f25070 */
[----:B-----5:R-:W-:Y:S01]  /*16e0*/  HADD2.F32 R142, -RZ, R156.H0_H0 ;  /* 0x2000009cff8e7230 */ /* 0x020fe20000004100 */
[----:B------:R-:W-:Y:S02]  /*16f0*/  LOP3.LUT R205, R205, 0xfffffff7, RZ, 0xc0, !PT ;  /* 0xfffffff7cdcd7812 */ /* 0x000fe400078ec0ff */
[----:B------:R-:W-:-:S02]  /*1700*/  ISETP.NE.AND.EX P1, PT, RZ, c[0x0][0x17c], PT, P1 ;  /* 0x00005f00ff007a0c */ /* 0x000fc40003f25310 */
        /* <DEDUP_REMOVED lines=11> */
.L_x_18663:
        /* <DEDUP_REMOVED lines=12> */
.L_x_18666:
[----:B------:R-:W-:Y:S02]  /*1880*/  IMAD.MOV.U32 R141, RZ, RZ, R196 ;  /* 0x000000ffff8d7224 */ /* 0x000fe400078e00c4 */
.L_x_18667:
[----:B------:R-:W-:Y:S05]  /*1890*/  BSYNC B1 ;  /* 0x0000000000017941 */ /* 0x000fea0003800000 */
.L_x_18665:
        /* <DEDUP_REMOVED lines=16> */
.L_x_18671:
[----:B------:R-:W-:Y:S05]  /*19a0*/  BSYNC B2 ;  /* 0x0000000000027941 */ /* 0x000fea0003800000 */
.L_x_18670:
        /* <DEDUP_REMOVED lines=43> */
.L_x_18669:
[----:B------:R-:W-:Y:S05]  /*1c60*/  BSYNC B1 ;  /* 0x0000000000017941 */ /* 0x000fea0003800000 */
.L_x_18668:
[----:B------:R-:W2:Y:S01]  /*1c70*/  I2F.U32 R141, R141 ;  /* 0x0000008d008d7306 */ /* 0x000ea20000201000 */
[----:B------:R-:W-:-:S05]  /*1c80*/  HADD2.F32 R173, -RZ, R184.H0_H0 ;  /* 0x200000b8ffad7230 */ /* 0x000fca0000004100 */
[----:B------:R-:W-:Y:S02]  /*1c90*/  FMUL.FTZ R173, R173, c[0x0][0x1e8] ;  /* 0x00007a00adad7a20 */ /* 0x000fe40000410000 */
[----:B--2---:R-:W-:-:S05]  /*1ca0*/  FFMA.FTZ R142, R141, R172, 1.1641532182693481445e-10 ;  /* 0x2f0000008d8e7423 */ /* 0x004fca00000100ac */
[----:B------:R-:W-:-:S04]  /*1cb0*/  FSETP.GTU.FTZ.AND P2, PT, R142, c[0x0][0x1e4], PT ;  /* 0x000079008e007a0b */ /* 0x000fc80003f5c000 */
[----:B------:R-:W-:Y:S02]  /*1cc0*/  FSEL R173, R173, RZ, !P2 ;  /* 0x000000ffadad7208 */ /* 0x000fe40005000000 */
[----:B------:R-:W-:-:S03]  /*1cd0*/  SEL R188, RZ, 0x1, P2 ;  /* 0x00000001ffbc7807 */ /* 0x000fc60001000000 */
[----:B------:R-:W-:-:S04]  /*1ce0*/  FADD.FTZ R140, R173, R140 ;  /* 0x0000008cad8c7221 */ /* 0x000fc80000010000 */
[----:B------:R-:W-:Y:S02]  /*1cf0*/  @P0 FADD.FTZ R140, R136, R140 ;  /* 0x0000008c888c0221 */ /* 0x000fe40000010000 */
.L_x_18664:
        /* <DEDUP_REMOVED lines=12> */
.L_x_18673:
[----:B------:R-:W-:Y:S02]  /*1dc0*/  IMAD.MOV.U32 R142, RZ, RZ, R196 ;  /* 0x000000ffff8e7224 */ /* 0x000fe400078e00c4 */
.L_x_18674:
[----:B------:R-:W-:Y:S05]  /*1dd0*/  BSYNC B1 ;  /* 0x0000000000017941 */ /* 0x000fea0003800000 */
.L_x_18672:
        /* <DEDUP_REMOVED lines=16> */
.L_x_18678:
[----:B------:R-:W-:Y:S05]  /*1ee0*/  BSYNC B2 ;  /* 0x0000000000027941 */ /* 0x000fea0003800000 */
.L_x_18677:
        /* <DEDUP_REMOVED lines=44> */
.L_x_18676:
[----:B------:R-:W-:Y:S05]  /*21b0*/  BSYNC B1 ;  /* 0x0000000000017941 */ /* 0x000fea0003800000 */
.L_x_18675:
        /* <DEDUP_REMOVED lines=14> */
.L_x_18679:
        /* <DEDUP_REMOVED lines=12> */
.L_x_18682:
[----:B------:R-:W-:Y:S02]  /*2360*/  IMAD.MOV.U32 R142, RZ, RZ, R196 ;  /* 0x000000ffff8e7224 */ /* 0x000fe400078e00c4 */
.L_x_18683:
[----:B------:R-:W-:Y:S05]  /*2370*/  BSYNC B1 ;  /* 0x0000000000017941 */ /* 0x000fea0003800000 */
.L_x_18681:
        /* <DEDUP_REMOVED lines=16> */
.L_x_18687:
[----:B------:R-:W-:Y:S05]  /*2480*/  BSYNC B2 ;  /* 0x0000000000027941 */ /* 0x000fea0003800000 */
.L_x_18686:
        /* <DEDUP_REMOVED lines=44> */
.L_x_18685:
[----:B------:R-:W-:Y:S05]  /*2750*/  BSYNC B1 ;  /* 0x0000000000017941 */ /* 0x000fea0003800000 */
.L_x_18684:
[----:B------:R-:W2:Y:S01]  /*2760*/  I2F.U32 R143, R142 ;  /* 0x0000008e008f7306 */ /* 0x000ea20000201000 */
[----:B------:R-:W-:-:S05]  /*2770*/  HADD2.F32 R173, -RZ, R184.H1_H1 ;  /* 0x300000b8ffad7230 */ /* 0x000fca0000004100 */
[----:B------:R-:W-:Y:S02]  /*2780*/  FMUL.FTZ R173, R173, c[0x0][0x1e8] ;  /* 0x00007a00adad7a20 */ /* 0x000fe40000410000 */
[----:B--2---:R-:W-:-:S05]  /*2790*/  FFMA.FTZ R143, R143, R172, 1.1641532182693481445e-10 ;  /* 0x2f0000008f8f7423 */ /* 0x004fca00000100ac */
[----:B------:R-:W-:-:S04]  /*27a0*/  FSETP.GTU.FTZ.AND P2, PT, R143, c[0x0][0x1e4], PT ;  /* 0x000079008f007a0b */ /* 0x000fc80003f5c000 */
[----:B------:R-:W-:Y:S02]  /*27b0*/  FSEL R174, R173, RZ, !P2 ;  /* 0x000000ffadae7208 */ /* 0x000fe40005000000 */
[----:B------:R-:W-:-:S03]  /*27c0*/  SEL R183, RZ, 0x1, P2 ;  /* 0x00000001ffb77807 */ /* 0x000fc60001000000 */
[----:B------:R-:W-:-:S04]  /*27d0*/  FADD.FTZ R141, R174, R141 ;  /* 0x0000008dae8d7221 */ /* 0x000fc80000010000 */
[----:B------:R-:W-:Y:S02]  /*27e0*/  @P0 FADD.FTZ R141, R137, R141 ;  /* 0x0000008d898d0221 */ /* 0x000fe40000010000 */
.L_x_18680:
        /* <DEDUP_REMOVED lines=12> */
.L_x_18689:
[----:B------:R-:W-:Y:S02]  /*28b0*/  IMAD.MOV.U32 R143, RZ, RZ, R196 ;  /* 0x000000ffff8f7224 */ /* 0x000fe400078e00c4 */
.L_x_18690:
[----:B------:R-:W-:Y:S05]  /*28c0*/  BSYNC B1 ;  /* 0x0000000000017941 */ /* 0x000fea0003800000 */
.L_x_18688:
        /* <DEDUP_REMOVED lines=16> */
.L_x_18694:
[----:B------:R-:W-:Y:S05]  /*29d0*/  BSYNC B2 ;  /* 0x0000000000027941 */ /* 0x000fea0003800000 */
.L_x_18693:
        /* <DEDUP_REMOVED lines=44> */
.L_x_18692:
[----:B------:R-:W-:Y:S05]  /*2ca0*/  BSYNC B1 ;  /* 0x0000000000017941 */ /* 0x000fea0003800000 */
.L_x_18691:
        /* <DEDUP_REMOVED lines=14> */
.L_x_18695:
        /* <DEDUP_REMOVED lines=12> */
.L_x_18698:
[----:B------:R-:W-:Y:S02]  /*2e50*/  IMAD.MOV.U32 R143, RZ, RZ, R196 ;  /* 0x000000ffff8f7224 */ /* 0x000fe400078e00c4 */
.L_x_18699:
[----:B------:R-:W-:Y:S05]  /*2e60*/  BSYNC B1 ;  /* 0x0000000000017941 */ /* 0x000fea0003800000 */
.L_x_18697:
        /* <DEDUP_REMOVED lines=16> */
.L_x_18703:
[----:B------:R-:W-:Y:S05]  /*2f70*/  BSYNC B2 ;  /* 0x0000000000027941 */ /* 0x000fea0003800000 */
.L_x_18702:
        /* <DEDUP_REMOVED lines=44> */
.L_x_18701:
[----:B------:R-:W-:Y:S05]  /*3240*/  BSYNC B1 ;  /* 0x0000000000017941 */ /* 0x000fea0003800000 */
.L_x_18700:
        /* <DEDUP_REMOVED lines=9> */
.L_x_18696:
        /* <DEDUP_REMOVED lines=12> */
.L_x_18705:
[----:B------:R-:W-:Y:S02]  /*33a0*/  IMAD.MOV.U32 R156, RZ, RZ, R196 ;  /* 0x000000ffff9c7224 */ /* 0x000fe400078e00c4 */
.L_x_18706:
[----:B------:R-:W-:Y:S05]  /*33b0*/  BSYNC B1 ;  /* 0x0000000000017941 */ /* 0x000fea0003800000 */
.L_x_18704:
        /* <DEDUP_REMOVED lines=16> */
.L_x_18710:
[----:B------:R-:W-:Y:S05]  /*34c0*/  BSYNC B2 ;  /* 0x0000000000027941 */ /* 0x000fea0003800000 */
.L_x_18709:
        /* <DEDUP_REMOVED lines=44> */
.L_x_18708:
[----:B------:R-:W-:Y:S05]  /*3790*/  BSYNC B1 ;  /* 0x0000000000017941 */ /* 0x000fea0003800000 */
.L_x_18707:
        /* <DEDUP_REMOVED lines=14> */
.L_x_18711:
        /* <DEDUP_REMOVED lines=12> */
.L_x_18714:
[----:B------:R-:W-:Y:S02]  /*3940*/  IMAD.MOV.U32 R156, RZ, RZ, R196 ;  /* 0x000000ffff9c7224 */ /* 0x000fe400078e00c4 */
.L_x_18715:
[----:B------:R-:W-:Y:S05]  /*3950*/  BSYNC B1 ;  /* 0x0000000000017941 */ /* 0x000fea0003800000 */
.L_x_18713:
        /* <DEDUP_REMOVED lines=16> */
.L_x_18719:
[----:B------:R-:W-:Y:S05]  /*3a60*/  BSYNC B2 ;  /* 0x0000000000027941 */ /* 0x000fea0003800000 */
.L_x_18718:
        /* <DEDUP_REMOVED lines=44> */
.L_x_18717:
[----:B------:R-:W-:Y:S05]  /*3d30*/  BSYNC B1 ;  /* 0x0000000000017941 */ /* 0x000fea0003800000 */
.L_x_18716:
        /* <DEDUP_REMOVED lines=9> */
.L_x_18712:
        /* <DEDUP_REMOVED lines=12> */
.L_x_18721:
[----:B------:R-:W-:Y:S02]  /*3e90*/  IMAD.MOV.U32 R157, RZ, RZ, R196 ;  /* 0x000000ffff9d7224 */ /* 0x000fe400078e00c4 */
.L_x_18722:
[----:B------:R-:W-:Y:S05]  /*3ea0*/  BSYNC B1 ;  /* 0x0000000000017941 */ /* 0x000fea0003800000 */
.L_x_18720:
        /* <DEDUP_REMOVED lines=16> */
.L_x_18726:
[----:B------:R-:W-:Y:S05]  /*3fb0*/  BSYNC B2 ;  /* 0x0000000000027941 */ /* 0x000fea0003800000 */
.L_x_18725:
        /* <DEDUP_REMOVED lines=44> */
.L_x_18724:
[----:B------:R-:W-:Y:S05]  /*4280*/  BSYNC B1 ;  /* 0x0000000000017941 */ /* 0x000fea0003800000 */
.L_x_18723:
[----:B------:R-:W2:Y:S01]  /*4290*/  I2F.U32 R157, R157 ;  /* 0x0000009d009d7306 */ /* 0x000ea20000201000 */
[----:B------:R-:W-:-:S05]  /*42a0*/  HADD2.F32 R174, -RZ, R158.H0_H0 ;  /* 0x2000009effae7230 */ /* 0x000fca0000004100 */
[----:B------:R-:W-:Y:S02]  /*42b0*/  FMUL.FTZ R174, R174, c[0x0][0x1e8] ;  /* 0x00007a00aeae7a20 */ /* 0x000fe40000410000 */
[----:B--2---:R-:W-:-:S05]  /*42c0*/  FFMA.FTZ R156, R157, R172, 1.1641532182693481445e-10 ;  /* 0x2f0000009d9c7423 */ /* 0x004fca00000100ac */
        /* <DEDUP_REMOVED lines=8> */
.L_x_18727:
        /* <DEDUP_REMOVED lines=12> */
.L_x_18730:
[----:B------:R-:W-:Y:S02]  /*4410*/  IMAD.MOV.U32 R157, RZ, RZ, R196 ;  /* 0x000000ffff9d7224 */ /* 0x000fe400078e00c4 */
.L_x_18731:
[----:B------:R-:W-:Y:S05]  /*4420*/  BSYNC B1 ;  /* 0x0000000000017941 */ /* 0x000fea0003800000 */
.L_x_18729:
        /* <DEDUP_REMOVED lines=16> */
.L_x_18735:
[----:B------:R-:W-:Y:S05]  /*4530*/  BSYNC B2 ;  /* 0x0000000000027941 */ /* 0x000fea0003800000 */
.L_x_18734:
        /* <DEDUP_REMOVED lines=44> */
.L_x_18733:
[----:B------:R-:W-:Y:S05]  /*4800*/  BSYNC B1 ;  /* 0x0000000000017941 */ /* 0x000fea0003800000 */
.L_x_18732:
        /* <DEDUP_REMOVED lines=9> */
.L_x_18728:
        /* <DEDUP_REMOVED lines=12> */
.L_x_18737:
[----:B------:R-:W-:Y:S02]  /*4960*/  IMAD.MOV.U32 R173, RZ, RZ, R196 ;  /* 0x000000ffffad7224 */ /* 0x000fe400078e00c4 */
.L_x_18738:
[----:B------:R-:W-:Y:S05]  /*4970*/  BSYNC B1 ;  /* 0x0000000000017941 */ /* 0x000fea0003800000 */
.L_x_18736:
        /* <DEDUP_REMOVED lines=16> */
.L_x_18742:
[----:B------:R-:W-:Y:S05]  /*4a80*/  BSYNC B2 ;  /* 0x0000000000027941 */ /* 0x000fea0003800000 */
.L_x_18741:
        /* <DEDUP_REMOVED lines=44> */
.L_x_18740:
[----:B------:R-:W-:Y:S05]  /*4d50*/  BSYNC B1 ;  /* 0x0000000000017941 */ /* 0x000fea0003800000 */
.L_x_18739:
        /* <DEDUP_REMOVED lines=12> */
.L_x_18743:
        /* <DEDUP_REMOVED lines=12> */
.L_x_18746:
[----:B------:R-:W-:Y:S02]  /*4ee0*/  MOV R158, R196 ;  /* 0x000000c4009e7202 */ /* 0x000fe40000000f00 */
.L_x_18747:
[----:B------:R-:W-:Y:S05]  /*4ef0*/  BSYNC B1 ;  /* 0x0000000000017941 */ /* 0x000fea0003800000 */
.L_x_18745:
        /* <DEDUP_REMOVED lines=16> */
.L_x_18751:
[----:B------:R-:W-:Y:S05]  /*5000*/  BSYNC B2 ;  /* 0x0000000000027941 */ /* 0x000fea0003800000 */
.L_x_18750:
        /* <DEDUP_REMOVED lines=44> */
.L_x_18749:
[----:B------:R-:W-:Y:S05]  /*52d0*/  BSYNC B1 ;  /* 0x0000000000017941 */ /* 0x000fea0003800000 */
.L_x_18748:
[----:B0-----:R-:W0:Y:S01]  /*52e0*/  I2F.U32 R3, R158 ;  /* 0x0000009e00037306 */ /* 0x001e220000201000 */
        /* <DEDUP_REMOVED lines=8> */
.L_x_18744:
        /* <DEDUP_REMOVED lines=12> */
.L_x_18753:
[----:B------:R-:W-:Y:S02]  /*5430*/  IMAD.MOV.U32 R173, RZ, RZ, R196 ;  /* 0x000000ffffad7224 */ /* 0x000fe400078e00c4 */
.L_x_18754:
[----:B------:R-:W-:Y:S05]  /*5440*/  BSYNC B1 ;  /* 0x0000000000017941 */ /* 0x000fea0003800000 */
.L_x_18752:
        /* <DEDUP_REMOVED lines=16> */
.L_x_18758:
[----:B------:R-:W-:Y:S05]  /*5550*/  BSYNC B2 ;  /* 0x0000000000027941 */ /* 0x000fea0003800000 */
.L_x_18757:
        /* <DEDUP_REMOVED lines=44> */
.L_x_18756:
[----:B------:R-:W-:Y:S05]  /*5820*/  BSYNC B1 ;  /* 0x0000000000017941 */ /* 0x000fea0003800000 */
.L_x_18755:
        /* <DEDUP_REMOVED lines=12> */
.L_x_18759:
        /* <DEDUP_REMOVED lines=12> */
.L_x_18762:
[----:B------:R-:W-:Y:S02]  /*59b0*/  IMAD.MOV.U32 R173, RZ, RZ, R196 ;  /* 0x000000ffffad7224 */ /* 0x000fe400078e00c4 */
.L_x_18763:
[----:B------:R-:W-:Y:S05]  /*59c0*/  BSYNC B1 ;  /* 0x0000000000017941 */ /* 0x000fea0003800000 */
.L_x_18761:
        /* <DEDUP_REMOVED lines=16> */
.L_x_18767:
[----:B------:R-:W-:Y:S05]  /*5ad0*/  BSYNC B2 ;  /* 0x0000000000027941 */ /* 0x000fea0003800000 */
.L_x_18766:
        /* <DEDUP_REMOVED lines=44> */
.L_x_18765:
[----:B------:R-:W-:Y:S05]  /*5da0*/  BSYNC B1 ;  /* 0x0000000000017941 */ /* 0x000fea0003800000 */
.L_x_18764:
        /* <DEDUP_REMOVED lines=9> */
.L_x_18760:
        /* <DEDUP_REMOVED lines=12> */
.L_x_18769:
[----:B------:R-:W-:Y:S02]  /*5f00*/  IMAD.MOV.U32 R173, RZ, RZ, R196 ;  /* 0x000000ffffad7224 */ /* 0x000fe400078e00c4 */
.L_x_18770:
[----:B------:R-:W-:Y:S05]  /*5f10*/  BSYNC B1 ;  /* 0x0000000000017941 */ /* 0x000fea0003800000 */
.L_x_18768:
        /* <DEDUP_REMOVED lines=16> */
.L_x_18774:
[----:B------:R-:W-:Y:S05]  /*6020*/  BSYNC B2 ;  /* 0x0000000000027941 */ /* 0x000fea0003800000 */
.L_x_18773:
        /* <DEDUP_REMOVED lines=44> */
.L_x_18772:
[----:B------:R-:W-:Y:S05]  /*62f0*/  BSYNC B1 ;  /* 0x0000000000017941 */ /* 0x000fea0003800000 */
.L_x_18771:
        /* <DEDUP_REMOVED lines=12> */
.L_x_18775:
        /* <DEDUP_REMOVED lines=12> */
.L_x_18778:
[----:B------:R-:W-:Y:S02]  /*6480*/  IMAD.MOV.U32 R173, RZ, RZ, R196 ;  /* 0x000000ffffad7224 */ /* 0x000fe400078e00c4 */
.L_x_18779:
[----:B------:R-:W-:Y:S05]  /*6490*/  BSYNC B1 ;  /* 0x0000000000017941 */ /* 0x000fea0003800000 */
.L_x_18777:
        /* <DEDUP_REMOVED lines=16> */
.L_x_18783:
[----:B------:R-:W-:Y:S05]  /*65a0*/  BSYNC B2 ;  /* 0x0000000000027941 */ /* 0x000fea0003800000 */
.L_x_18782:
        /* <DEDUP_REMOVED lines=44> */
.L_x_18781:
[----:B------:R-:W-:Y:S05]  /*6870*/  BSYNC B1 ;  /* 0x0000000000017941 */ /* 0x000fea0003800000 */
.L_x_18780:
        /* <DEDUP_REMOVED lines=9> */
.L_x_18776:
        /* <DEDUP_REMOVED lines=51> */
.L_x_18784:
[----:B--2---:R-:W-:Y:S02]  /*6c40*/  IADD3 R172, R189, 0x80, RZ ;  /* 0x00000080bdac7810 */ /* 0x004fe40007ffe0ff */
.L_x_18655:
[----:B------:R-:W-:Y:S05]  /*6c50*/  BSYNC B0 ;  /* 0x0000000000007941 */ /* 0x000fea0003800000 */
.L_x_18654:
        /* <DEDUP_REMOVED lines=31> */
.L_x_18788:
[----:B--2---:R-:W-:Y:S02]  /*6e50*/  IMAD.MOV.U32 R145, RZ, RZ, R196 ;  /* 0x000000ffff917224 */ /* 0x004fe400078e00c4 */
.L_x_18789:
[----:B------:R-:W-:Y:S05]  /*6e60*/  BSYNC B1 ;  /* 0x0000000000017941 */ /* 0x000fea0003800000 */
.L_x_18787:
        /* <DEDUP_REMOVED lines=16> */
.L_x_18793:
[----:B------:R-:W-:Y:S05]  /*6f70*/  BSYNC B2 ;  /* 0x0000000000027941 */ /* 0x000fea0003800000 */
.L_x_18792:
        /* <DEDUP_REMOVED lines=43> */
.L_x_18791:
[----:B------:R-:W-:Y:S05]  /*7230*/  BSYNC B1 ;  /* 0x0000000000017941 */ /* 0x000fea0003800000 */
.L_x_18790:
[----:B------:R-:W2:Y:S01]  /*7240*/  I2F.U32 R144, R145 ;  /* 0x0000009100907306 */ /* 0x000ea20000201000 */
[----:B------:R-:W-:Y:S01]  /*7250*/  IMAD.MOV.U32 R173, RZ, RZ, 0x2f800000 ;  /* 0x2f800000ffad7424 */ /* 0x000fe200078e00ff */
[----:B------:R-:W-:Y:S01]  /*7260*/  ISETP.NE.U32.AND P1, PT, RZ, c[0x0][0x178], PT ;  /* 0x00005e00ff007a0c */ /* 0x000fe20003f25070 */
[----:B-----5:R-:W-:Y:S01]  /*7270*/  HADD2.F32 R146, -RZ, R160.H0_H0 ;  /* 0x200000a0ff927230 */ /* 0x020fe20000004100 */
[----:B------:R-:W-:Y:S02]  /*7280*/  LOP3.LUT R205, R205, 0xfffffff7, RZ, 0xc0, !PT ;  /* 0xfffffff7cdcd7812 */ /* 0x000fe400078ec0ff */
[----:B------:R-:W-:Y:S02]  /*7290*/  ISETP.NE.AND.EX P1, PT, RZ, c[0x0][0x17c], PT, P1 ;  /* 0x00005f00ff007a0c */ /* 0x000fe40003f25310 */
        /* <DEDUP_REMOVED lines=11> */
.L_x_18794:
        /* <DEDUP_REMOVED lines=12> */
.L_x_18797:
[----:B------:R-:W-:Y:S02]  /*7410*/  IMAD.MOV.U32 R145, RZ, RZ, R196 ;  /* 0x000000ffff917224 */ /* 0x000fe400078e00c4 */
.L_x_18798:
[----:B------:R-:W-:Y:S05]  /*7420*/  BSYNC B1 ;  /* 0x0000000000017941 */ /* 0x000fea0003800000 */
.L_x_18796:
        /* <DEDUP_REMOVED lines=16> */
.L_x_18802:
[----:B------:R-:W-:Y:S05]  /*7530*/  BSYNC B2 ;  /* 0x0000000000027941 */ /* 0x000fea0003800000 */
.L_x_18801:
        /* <DEDUP_REMOVED lines=42> */
[----:B------:R-:W-:-:S03]  /*77e0*/  LOP3.LUT R195, R195, UR26, R176, 0x96, !PT ;  /* 0x0000001ac3c37c12 */ /* 0x000fc6000f8e96b0 */
.L_x_18800:
[----:B------:R-:W-:Y:S05]  /*77f0*/  BSYNC B1 ;  /* 0x0000000000017941 */ /* 0x000fea0003800000 */
.L_x_18799:
        /* <DEDUP_REMOVED lines=9> */
.L_x_18795:
        /* <DEDUP_REMOVED lines=12> */
.L_x_18804:
[----:B------:R-:W-:Y:S02]  /*7950*/  IMAD.MOV.U32 R146, RZ, RZ, R196 ;  /* 0x000000ffff927224 */ /* 0x000fe400078e00c4 */
.L_x_18805:
[----:B------:R-:W-:Y:S05]  /*7960*/  BSYNC B1 ;  /* 0x0000000000017941 */ /* 0x000fea0003800000 */
.L_x_18803:
        /* <DEDUP_REMOVED lines=16> */
.L_x_18809:
[----:B------:R-:W-:Y:S05]  /*7a70*/  BSYNC B2 ;  /* 0x0000000000027941 */ /* 0x000fea0003800000 */
.L_x_18808:
        /* <DEDUP_REMOVED lines=44> */
.L_x_18807:
[----:B------:R-:W-:Y:S05]  /*7d40*/  BSYNC B1 ;  /* 0x0000000000017941 */ /* 0x000fea0003800000 */
.L_x_18806:
        /* <DEDUP_REMOVED lines=14> */
.L_x_18810:
        /* <DEDUP_REMOVED lines=12> */
.L_x_18813:
[----:B------:R-:W-:Y:S02]  /*7ef0*/  MOV R146, R196 ;  /* 0x000000c400927202 */ /* 0x000fe40000000f00 */
.L_x_18814:
[----:B------:R-:W-:Y:S05]  /*7f00*/  BSYNC B1 ;  /* 0x0000000000017941 */ /* 0x000fea0003800000 */
.L_x_18812:
        /* <DEDUP_REMOVED lines=16> */
.L_x_18818:
[----:B------:R-:W-:Y:S05]  /*8010*/  BSYNC B2 ;  /* 0x0000000000027941 */ /* 0x000fea0003800000 */
.L_x_18817:
        /* <DEDUP_REMOVED lines=44> */
.L_x_18816:
[----:B------:R-:W-:Y:S05]  /*82e0*/  BSYNC B1 ;  /* 0x0000000000017941 */ /* 0x000fea0003800000 */
.L_x_18815:
        /* <DEDUP_REMOVED lines=9> */
.L_x_18811:
        /* <DEDUP_REMOVED lines=12> */
.L_x_18820:
[----:B------:R-:W-:Y:S02]  /*8440*/  IMAD.MOV.U32 R147, RZ, RZ, R196 ;  /* 0x000000ffff937224 */ /* 0x000fe400078e00c4 */
.L_x_18821:
[----:B------:R-:W-:Y:S05]  /*8450*/  BSYNC B1 ;  /* 0x0000000000017941 */ /* 0x000fea0003800000 */
.L_x_18819:
        /* <DEDUP_REMOVED lines=16> */
.L_x_18825:
[----:B------:R-:W-:Y:S05]  /*8560*/  BSYNC B2 ;  /* 0x0000000000027941 */ /* 0x000fea0003800000 */
.L_x_18824:
        /* <DEDUP_REMOVED lines=44> */
.L_x_18823:
[----:B------:R-:W-:Y:S05]  /*8830*/  BSYNC B1 ;  /* 0x0000000000017941 */ /* 0x000fea0003800000 */
.L_x_18822:
        /* <DEDUP_REMOVED lines=14> */
.L_x_18826:
        /* <DEDUP_REMOVED lines=12> */
.L_x_18829:
[----:B------:R-:W-:Y:S02]  /*89e0*/  IMAD.MOV.U32 R147, RZ, RZ, R196 ;  /* 0x000000ffff937224 */ /* 0x000fe400078e00c4 */
.L_x_18830:
[----:B------:R-:W-:Y:S05]  /*89f0*/  BSYNC B1 ;  /* 0x0000000000017941 */ /* 0x000fea0003800000 */
.L_x_18828:
        /* <DEDUP_REMOVED lines=16> */
.L_x_18834:
[----:B------:R-:W-:Y:S05]  /*8b00*/  BSYNC B2 ;  /* 0x0000000000027941 */ /* 0x000fea0003800000 */
.L_x_18833:
        /* <DEDUP_REMOVED lines=44> */
.L_x_18832:
[----:B------:R-:W-:Y:S05]  /*8dd0*/  BSYNC B1 ;  /* 0x0000000000017941 */ /* 0x000fea0003800000 */
.L_x_18831:
        /* <DEDUP_REMOVED lines=9> */
.L_x_18827:
        /* <DEDUP_REMOVED lines=12> */
.L_x_18836:
[----:B------:R-:W-:Y:S02]  /*8f30*/  MOV R160, R196 ;  /* 0x000000c400a07202 */ /* 0x000fe40000000f00 */
.L_x_18837:
[----:B------:R-:W-:Y:S05]  /*8f40*/  BSYNC B1 ;  /* 0x0000000000017941 */ /* 0x000fea0003800000 */
.L_x_18835:
        /* <DEDUP_REMOVED lines=16> */
.L_x_18841:
[----:B------:R-:W-:Y:S05]  /*9050*/  BSYNC B2 ;  /* 0x0000000000027941 */ /* 0x000fea0003800000 */
.L_x_18840:
        /* <DEDUP_REMOVED lines=44> */
.L_x_18839:
[----:B------:R-:W-:Y:S05]  /*9320*/  BSYNC B1 ;  /* 0x0000000000017941 */ /* 0x000fea0003800000 */
.L_x_18838:
        /* <DEDUP_REMOVED lines=14> */
.L_x_18842:
        /* <DEDUP_REMOVED lines=12> */
.L_x_18845:
[----:B------:R-:W-:Y:S02]  /*94d0*/  IMAD.MOV.U32 R160, RZ, RZ, R196 ;  /* 0x000000ffffa07224 */ /* 0x000fe400078e00c4 */
.L_x_18846:
[----:B------:R-:W-:Y:S05]  /*94e0*/  BSYNC B1 ;  /* 0x0000000000017941 */ /* 0x000fea0003800000 */
.L_x_18844:
        /* <DEDUP_REMOVED lines=16> */
.L_x_18850:
[----:B------:R-:W-:Y:S05]  /*95f0*/  BSYNC B2 ;  /* 0x0000000000027941 */ /* 0x000fea0003800000 */
.L_x_18849:
        /* <DEDUP_REMOVED lines=44> */
.L_x_18848:
[----:B------:R-:W-:Y:S05]  /*98c0*/  BSYNC B1 ;  /* 0x0000000000017941 */ /* 0x000fea0003800000 */
.L_x_18847:
        /* <DEDUP_REMOVED lines=9> */
.L_x_18843:
        /* <DEDUP_REMOVED lines=12> */
.L_x_18852:
[----:B------:R-:W-:Y:S02]  /*9a20*/  IMAD.MOV.U32 R161, RZ, RZ, R196 ;  /* 0x000000ffffa17224 */ /* 0x000fe400078e00c4 */
.L_x_18853:
[----:B------:R-:W-:Y:S05]  /*9a30*/  BSYNC B1 ;  /* 0x0000000000017941 */ /* 0x000fea0003800000 */
.L_x_18851:
        /* <DEDUP_REMOVED lines=16> */
.L_x_18857:
[----:B------:R-:W-:Y:S05]  /*9b40*/  BSYNC B2 ;  /* 0x0000000000027941 */ /* 0x000fea0003800000 */
.L_x_18856:
        /* <DEDUP_REMOVED lines=44> */
.L_x_18855:
[----:B------:R-:W-:Y:S05]  /*9e10*/  BSYNC B1 ;  /* 0x0000000000017941 */ /* 0x000fea0003800000 */
.L_x_18854:
        /* <DEDUP_REMOVED lines=12> */
.L_x_18858:
        /* <DEDUP_REMOVED lines=12> */
.L_x_18861:
[----:B------:R-:W-:Y:S02]  /*9fa0*/  IMAD.MOV.U32 R161, RZ, RZ, R196 ;  /* 0x000000ffffa17224 */ /* 0x000fe400078e00c4 */
.L_x_18862:
[----:B------:R-:W-:Y:S05]  /*9fb0*/  BSYNC B1 ;  /* 0x0000000000017941 */ /* 0x000fea0003800000 */
.L_x_18860:
        /* <DEDUP_REMOVED lines=16> */
.L_x_18866:
[----:B------:R-:W-:Y:S05]  /*a0c0*/  BSYNC B2 ;  /* 0x0000000000027941 */ /* 0x000fea0003800000 */
.L_x_18865:
        /* <DEDUP_REMOVED lines=44> */
.L_x_18864:
[----:B------:R-:W-:Y:S05]  /*a390*/  BSYNC B1 ;  /* 0x0000000000017941 */ /* 0x000fea0003800000 */
.L_x_18863:
        /* <DEDUP_REMOVED lines=9> */
.L_x_18859:
        /* <DEDUP_REMOVED lines=12> */
.L_x_18868:
[----:B------:R-:W-:Y:S02]  /*a4f0*/  IMAD.MOV.U32 R174, RZ, RZ, R196 ;  /* 0x000000ffffae7224 */ /* 0x000fe400078e00c4 */
.L_x_18869:
[----:B------:R-:W-:Y:S05]  /*a500*/  BSYNC B1 ;  /* 0x0000000000017941 */ /* 0x000fea0003800000 */
.L_x_18867:
        /* <DEDUP_REMOVED lines=16> */
.L_x_18873:
[----:B------:R-:W-:Y:S05]  /*a610*/  BSYNC B2 ;  /* 0x0000000000027941 */ /* 0x000fea0003800000 */
.L_x_18872:
        /* <DEDUP_REMOVED lines=44> */
.L_x_18871:
[----:B------:R-:W-:Y:S05]  /*a8e0*/  BSYNC B1 ;  /* 0x0000000000017941 */ /* 0x000fea0003800000 */
.L_x_18870:
        /* <DEDUP_REMOVED lines=12> */
.L_x_18874:
        /* <DEDUP_REMOVED lines=12> */
.L_x_18877:
[----:B------:R-:W-:Y:S02]  /*aa70*/  MOV R162, R196 ;  /* 0x000000c400a27202 */ /* 0x000fe40000000f00 */
.L_x_18878:
[----:B------:R-:W-:Y:S05]  /*aa80*/  BSYNC B1 ;  /* 0x0000000000017941 */ /* 0x000fea0003800000 */
.L_x_18876:
        /* <DEDUP_REMOVED lines=16> */
.L_x_18882:
[----:B------:R-:W-:Y:S05]  /*ab90*/  BSYNC B2 ;  /* 0x0000000000027941 */ /* 0x000fea0003800000 */
.L_x_18881:
        /* <DEDUP_REMOVED lines=44> */
.L_x_18880:
[----:B------:R-:W-:Y:S05]  /*ae60*/  BSYNC B1 ;  /* 0x0000000000017941 */ /* 0x000fea0003800000 */
.L_x_18879:
[----:B------:R-:W2:Y:S01]  /*ae70*/  I2F.U32 R162, R162 ;  /* 0x000000a200a27306 */ /* 0x000ea20000201000 */
[----:B------:R-:W-:-:S05]  /*ae80*/  HADD2.F32 R174, -RZ, R186.H1_H1 ;  /* 0x300000baffae7230 */ /* 0x000fca0000004100 */
[----:B------:R-:W-:Y:S02]  /*ae90*/  FMUL.FTZ R174, R174, c[0x0][0x1e8] ;  /* 0x00007a00aeae7a20 */ /* 0x000fe40000410000 */
[----:B0-2---:R-:W-:-:S05]  /*aea0*/  FFMA.FTZ R3, R162, R173, 1.1641532182693481445e-10 ;  /* 0x2f000000a2037423 */ /* 0x005fca00000100ad */
[----:B------:R-:W-:-:S04]  /*aeb0*/  FSETP.GTU.FTZ.AND P4, PT, R3, c[0x0][0x1e4], PT ;  /* 0x0000790003007a0b */ /* 0x000fc80003f9c000 */
[----:B------:R-:W-:Y:S02]  /*aec0*/  FSEL R174, R174, RZ, !P4 ;  /* 0x000000ffaeae7208 */ /* 0x000fe40006000000 */
[----:B------:R-:W-:-:S03]  /*aed0*/  SEL R3, RZ, 0x1, P4 ;  /* 0x00000001ff037807 */ /* 0x000fc60002000000 */
[----:B------:R-:W-:-:S04]  /*aee0*/  FADD.FTZ R161, R174, R161 ;  /* 0x000000a1aea17221 */ /* 0x000fc80000010000 */
[----:B------:R-:W-:Y:S02]  /*aef0*/  @P0 FADD.FTZ R161, R133, R161 ;  /* 0x000000a185a10221 */ /* 0x000fe40000010000 */
.L_x_18875:
        /* <DEDUP_REMOVED lines=12> */
.L_x_18884:
[----:B------:R-:W-:Y:S02]  /*afc0*/  IMAD.MOV.U32 R174, RZ, RZ, R196 ;  /* 0x000000ffffae7224 */ /* 0x000fe400078e00c4 */
.L_x_18885:
[----:B------:R-:W-:Y:S05]  /*afd0*/  BSYNC B1 ;  /* 0x0000000000017941 */ /* 0x000fea0003800000 */
.L_x_18883:
        /* <DEDUP_REMOVED lines=16> */
.L_x_18889:
[----:B------:R-:W-:Y:S05]  /*b0e0*/  BSYNC B2 ;  /* 0x0000000000027941 */ /* 0x000fea0003800000 */
.L_x_18888:
        /* <DEDUP_REMOVED lines=44> */
.L_x_18887:
[----:B------:R-:W-:Y:S05]  /*b3b0*/  BSYNC B1 ;  /* 0x0000000000017941 */ /* 0x000fea0003800000 */
.L_x_18886:
        /* <DEDUP_REMOVED lines=12> */
.L_x_18890:
        /* <DEDUP_REMOVED lines=12> */
.L_x_18893:
[----:B------:R-:W-:Y:S02]  /*b540*/  IMAD.MOV.U32 R174, RZ, RZ, R196 ;  /* 0x000000ffffae7224 */ /* 0x000fe400078e00c4 */
.L_x_18894:
[----:B------:R-:W-:Y:S05]  /*b550*/  BSYNC B1 ;  /* 0x0000000000017941 */ /* 0x000fea0003800000 */
.L_x_18892:
        /* <DEDUP_REMOVED lines=16> */
.L_x_18898:
[----:B------:R-:W-:Y:S05]  /*b660*/  BSYNC B2 ;  /* 0x0000000000027941 */ /* 0x000fea0003800000 */
.L_x_18897:
        /* <DEDUP_REMOVED lines=44> */
.L_x_18896:
[----:B------:R-:W-:Y:S05]  /*b930*/  BSYNC B1 ;  /* 0x0000000000017941 */ /* 0x000fea0003800000 */
.L_x_18895:
        /* <DEDUP_REMOVED lines=9> */
.L_x_18891:
        /* <DEDUP_REMOVED lines=12> */
.L_x_18900:
[----:B------:R-:W-:Y:S02]  /*ba90*/  MOV R174, R196 ;  /* 0x000000c400ae7202 */ /* 0x000fe40000000f00 */
.L_x_18901:
[----:B------:R-:W-:Y:S05]  /*baa0*/  BSYNC B1 ;  /* 0x0000000000017941 */ /* 0x000fea0003800000 */
.L_x_18899:
        /* <DEDUP_REMOVED lines=16> */
.L_x_18905:
[----:B------:R-:W-:Y:S05]  /*bbb0*/  BSYNC B2 ;  /* 0x0000000000027941 */ /* 0x000fea0003800000 */
.L_x_18904:
        /* <DEDUP_REMOVED lines=44> */
.L_x_18903:
[----:B------:R-:W-:Y:S05]  /*be80*/  BSYNC B1 ;  /* 0x0000000000017941 */ /* 0x000fea0003800000 */
.L_x_18902:
        /* <DEDUP_REMOVED lines=12> */
.L_x_18906:
        /* <DEDUP_REMOVED lines=12> */
.L_x_18909:
[----:B------:R-:W-:Y:S02]  /*c010*/  IMAD.MOV.U32 R174, RZ, RZ, R196 ;  /* 0x000000ffffae7224 */ /* 0x000fe400078e00c4 */
.L_x_18910:
[----:B------:R-:W-:Y:S05]  /*c020*/  BSYNC B1 ;  /* 0x0000000000017941 */ /* 0x000fea0003800000 */
.L_x_18908:
        /* <DEDUP_REMOVED lines=16> */
.L_x_18914:
[----:B------:R-:W-:Y:S05]  /*c130*/  BSYNC B2 ;  /* 0x0000000000027941 */ /* 0x000fea0003800000 */
.L_x_18913:
        /* <DEDUP_REMOVED lines=44> */
.L_x_18912:
[----:B------:R-:W-:Y:S05]  /*c400*/  BSYNC B1 ;  /* 0x0000000000017941 */ /* 0x000fea0003800000 */
.L_x_18911:
        /* <DEDUP_REMOVED lines=9> */
.L_x_18907:
        /* <DEDUP_REMOVED lines=51> */
.L_x_18915:
[----:B------:R-:W-:Y:S02]  /*c7d0*/  IADD3 R172, R172, 0x80, RZ ;  /* 0x00000080acac7810 */ /* 0x000fe40007ffe0ff */
.L_x_18786:
[----:B------:R-:W-:Y:S05]  /*c7e0*/  BSYNC B0 ;  /* 0x0000000000007941 */ /* 0x000fea0003800000 */
.L_x_18785:
        /* <DEDUP_REMOVED lines=29> */
[----:B------:R-:W-:Y:S01]  /*c9c0*/  MOV R149, R194 ;  /* 0x000000c200957202 */ /* 0x000fe20000000f00 */
[----:B------:R-:W-:Y:S05]  /*c9d0*/  BRA `(.L_x_18920) ;  /* 0x0000001000007947 */ /* 0x000fea0003800000 */
.L_x_18919:
[----:B---3--:R-:W-:Y:S02]  /*c9e0*/  IMAD.MOV.U32 R149, RZ, RZ, R196 ;  /* 0x000000ffff957224 */ /* 0x008fe400078e00c4 */
.L_x_18920:
[----:B------:R-:W-:Y:S05]  /*c9f0*/  BSYNC B1 ;  /* 0x0000000000017941 */ /* 0x000fea0003800000 */
.L_x_18918:
        /* <DEDUP_REMOVED lines=16> */
.L_x_18924:
[----:B------:R-:W-:Y:S05]  /*cb00*/  BSYNC B2 ;  /* 0x0000000000027941 */ /* 0x000fea0003800000 */
.L_x_18923:
        /* <DEDUP_REMOVED lines=43> */
.L_x_18922:
[----:B------:R-:W-:Y:S05]  /*cdc0*/  BSYNC B1 ;  /* 0x0000000000017941 */ /* 0x000fea0003800000 */
.L_x_18921:
        /* <DEDUP_REMOVED lines=17> */
.L_x_18925:
        /* <DEDUP_REMOVED lines=12> */
.L_x_18928:
[----:B------:R-:W-:Y:S02]  /*cfa0*/  IMAD.MOV.U32 R149, RZ, RZ, R196 ;  /* 0x000000ffff957224 */ /* 0x000fe400078e00c4 */
.L_x_18929:
[----:B------:R-:W-:Y:S05]  /*cfb0*/  BSYNC B1 ;  /* 0x0000000000017941 */ /* 0x000fea0003800000 */
.L_x_18927:
        /* <DEDUP_REMOVED lines=16> */
.L_x_18933:
[----:B------:R-:W-:Y:S05]  /*d0c0*/  BSYNC B2 ;  /* 0x0000000000027941 */ /* 0x000fea0003800000 */
.L_x_18932:
        /* <DEDUP_REMOVED lines=43> */
.L_x_18931:
[----:B------:R-:W-:Y:S05]  /*d380*/  BSYNC B1 ;  /* 0x0000000000017941 */ /* 0x000fea0003800000 */
.L_x_18930:
        /* <DEDUP_REMOVED lines=9> */
.L_x_18926:
        /* <DEDUP_REMOVED lines=12> */
.L_x_18935:
[----:B------:R-:W-:Y:S02]  /*d4e0*/  IMAD.MOV.U32 R150, RZ, RZ, R196 ;  /* 0x000000ffff967224 */ /* 0x000fe400078e00c4 */
.L_x_18936:
[----:B------:R-:W-:Y:S05]  /*d4f0*/  BSYNC B1 ;  /* 0x0000000000017941 */ /* 0x000fea0003800000 */
.L_x_18934:
        /* <DEDUP_REMOVED lines=16> */
.L_x_18940:
[----:B------:R-:W-:Y:S05]  /*d600*/  BSYNC B2 ;  /* 0x0000000000027941 */ /* 0x000fea0003800000 */
.L_x_18939:
        /* <DEDUP_REMOVED lines=44> */
.L_x_18938:
[----:B------:R-:W-:Y:S05]  /*d8d0*/  BSYNC B1 ;  /* 0x0000000000017941 */ /* 0x000fea0003800000 */
.L_x_18937:
        /* <DEDUP_REMOVED lines=14> */
.L_x_18941:
        /* <DEDUP_REMOVED lines=12> */
.L_x_18944:
[----:B------:R-:W-:Y:S02]  /*da80*/  IMAD.MOV.U32 R150, RZ, RZ, R196 ;  /* 0x000000ffff967224 */ /* 0x000fe400078e00c4 */
.L_x_18945:
[----:B------:R-:W-:Y:S05]  /*da90*/  BSYNC B1 ;  /* 0x0000000000017941 */ /* 0x000fea0003800000 */
.L_x_18943:
        /* <DEDUP_REMOVED lines=16> */
.L_x_18949:
[----:B------:R-:W-:Y:S05]  /*dba0*/  BSYNC B2 ;  /* 0x0000000000027941 */ /* 0x000fea0003800000 */
.L_x_18948:
        /* <DEDUP_REMOVED lines=44> */
.L_x_18947:
[----:B------:R-:W-:Y:S05]  /*de70*/  BSYNC B1 ;  /* 0x0000000000017941 */ /* 0x000fea0003800000 */
.L_x_18946:
        /* <DEDUP_REMOVED lines=9> */
.L_x_18942:
        /* <DEDUP_REMOVED lines=12> */
.L_x_18951:
[----:B------:R-:W-:Y:S02]  /*dfd0*/  IMAD.MOV.U32 R151, RZ, RZ, R196 ;  /* 0x000000ffff977224 */ /* 0x000fe400078e00c4 */
.L_x_18952:
[----:B------:R-:W-:Y:S05]  /*dfe0*/  BSYNC B1 ;  /* 0x0000000000017941 */ /* 0x000fea0003800000 */
.L_x_18950:
        /* <DEDUP_REMOVED lines=16> */
.L_x_18956:
[----:B------:R-:W-:Y:S05]  /*e0f0*/  BSYNC B2 ;  /* 0x0000000000027941 */ /* 0x000fea0003800000 */
.L_x_18955:
        /* <DEDUP_REMOVED lines=44> */
.L_x_18954:
[----:B------:R-:W-:Y:S05]  /*e3c0*/  BSYNC B1 ;  /* 0x0000000000017941 */ /* 0x000fea0003800000 */
.L_x_18953:
        /* <DEDUP_REMOVED lines=14> */
.L_x_18957:
        /* <DEDUP_REMOVED lines=12> */
.L_x_18960:
[----:B------:R-:W-:Y:S02]  /*e570*/  MOV R151, R196 ;  /* 0x000000c400977202 */ /* 0x000fe40000000f00 */
.L_x_18961:
[----:B------:R-:W-:Y:S05]  /*e580*/  BSYNC B1 ;  /* 0x0000000000017941 */ /* 0x000fea0003800000 */
.L_x_18959:
        /* <DEDUP_REMOVED lines=16> */
.L_x_18965:
[----:B------:R-:W-:Y:S05]  /*e690*/  BSYNC B2 ;  /* 0x0000000000027941 */ /* 0x000fea0003800000 */
.L_x_18964:
        /* <DEDUP_REMOVED lines=44> */
.L_x_18963:
[----:B------:R-:W-:Y:S05]  /*e960*/  BSYNC B1 ;  /* 0x0000000000017941 */ /* 0x000fea0003800000 */
.L_x_18962:
        /* <DEDUP_REMOVED lines=9> */
.L_x_18958:
        /* <DEDUP_REMOVED lines=12> */
.L_x_18967:
[----:B------:R-:W-:Y:S02]  /*eac0*/  IMAD.MOV.U32 R164, RZ, RZ, R196 ;  /* 0x000000ffffa47224 */ /* 0x000fe400078e00c4 */
.L_x_18968:
[----:B------:R-:W-:Y:S05]  /*ead0*/  BSYNC B1 ;  /* 0x0000000000017941 */ /* 0x000fea0003800000 */
.L_x_18966:
        /* <DEDUP_REMOVED lines=16> */
.L_x_18972:
[----:B------:R-:W-:Y:S05]  /*ebe0*/  BSYNC B2 ;  /* 0x0000000000027941 */ /* 0x000fea0003800000 */
.L_x_18971:
        /* <DEDUP_REMOVED lines=44> */
.L_x_18970:
[----:B------:R-:W-:Y:S05]  /*eeb0*/  BSYNC B1 ;  /* 0x0000000000017941 */ /* 0x000fea0003800000 */
.L_x_18969:
        /* <DEDUP_REMOVED lines=14> */
.L_x_18973:
        /* <DEDUP_REMOVED lines=12> */
.L_x_18976:
[----:B------:R-:W-:Y:S02]  /*f060*/  IMAD.MOV.U32 R164, RZ, RZ, R196 ;  /* 0x000000ffffa47224 */ /* 0x000fe400078e00c4 */
.L_x_18977:
[----:B------:R-:W-:Y:S05]  /*f070*/  BSYNC B1 ;  /* 0x0000000000017941 */ /* 0x000fea0003800000 */
.L_x_18975:
        /* <DEDUP_REMOVED lines=16> */
.L_x_18981:
[----:B------:R-:W-:Y:S05]  /*f180*/  BSYNC B2 ;  /* 0x0000000000027941 */ /* 0x000fea0003800000 */
.L_x_18980:
        /* <DEDUP_REMOVED lines=44> */
.L_x_18979:
[----:B------:R-:W-:Y:S05]  /*f450*/  BSYNC B1 ;  /* 0x0000000000017941 */ /* 0x000fea0003800000 */
.L_x_18978:
        /* <DEDUP_REMOVED lines=9> */
.L_x_18974:
        /* <DEDUP_REMOVED lines=12> */
.L_x_18983:
[----:B------:R-:W-:Y:S02]  /*f5b0*/  MOV R165, R196 ;  /* 0x000000c400a57202 */ /* 0x000fe40000000f00 */
.L_x_18984:
[----:B------:R-:W-:Y:S05]  /*f5c0*/  BSYNC B1 ;  /* 0x0000000000017941 */ /* 0x000fea0003800000 */
.L_x_18982:
        /* <DEDUP_REMOVED lines=16> */
.L_x_18988:
[----:B------:R-:W-:Y:S05]  /*f6d0*/  BSYNC B2 ;  /* 0x0000000000027941 */ /* 0x000fea0003800000 */
.L_x_18987:
        /* <DEDUP_REMOVED lines=44> */
.L_x_18986:
[----:B------:R-:W-:Y:S05]  /*f9a0*/  BSYNC B1 ;  /* 0x0000000000017941 */ /* 0x000fea0003800000 */
.L_x_18985:
        /* <DEDUP_REMOVED lines=12> */
.L_x_18989:
        /* <DEDUP_REMOVED lines=12> */
.L_x_18992:
[----:B------:R-:W-:Y:S02]  /*fb30*/  IMAD.MOV.U32 R165, RZ, RZ, R196 ;  /* 0x000000ffffa57224 */ /* 0x000fe400078e00c4 */
.L_x_18993:
[----:B------:R-:W-:Y:S05]  /*fb40*/  BSYNC B1 ;  /* 0x0000000000017941 */ /* 0x000fea0003800000 */
.L_x_18991:
        /* <DEDUP_REMOVED lines=16> */
.L_x_18997:
[----:B------:R-:W-:Y:S05]  /*fc50*/  BSYNC B2 ;  /* 0x0000000000027941 */ /* 0x000fea0003800000 */
.L_x_18996:
        /* <DEDUP_REMOVED lines=44> */
.L_x_18995:
[----:B------:R-:W-:Y:S05]  /*ff20*/  BSYNC B1 ;  /* 0x0000000000017941 */ /* 0x000fea0003800000 */
.L_x_18994:
        /* <DEDUP_REMOVED lines=9> */
.L_x_18990:
        /* <DEDUP_REMOVED lines=12> */
.L_x_18999:
[----:B------:R-:W-:Y:S02]  /*10080*/  IMAD.MOV.U32 R174, RZ, RZ, R196 ;  /* 0x000000ffffae7224 */ /* 0x000fe400078e00c4 */
.L_x_19000:
[----:B------:R-:W-:Y:S05]  /*10090*/  BSYNC B1 ;  /* 0x0000000000017941 */ /* 0x000fea0003800000 */
.L_x_18998:
        /* <DEDUP_REMOVED lines=16> */
.L_x_19004:
[----:B------:R-:W-:Y:S05]  /*101a0*/  BSYNC B2 ;  /* 0x0000000000027941 */ /* 0x000fea0003800000 */
.L_x_19003:
        /* <DEDUP_REMOVED lines=44> */
.L_x_19002:
[----:B------:R-:W-:Y:S05]  /*10470*/  BSYNC B1 ;  /* 0x0000000000017941 */ /* 0x000fea0003800000 */
.L_x_19001:
        /* <DEDUP_REMOVED lines=12> */
.L_x_19005:
        /* <DEDUP_REMOVED lines=12> */
.L_x_19008:
[----:B------:R-:W-:Y:S02]  /*10600*/  IMAD.MOV.U32 R166, RZ, RZ, R196 ;  /* 0x000000ffffa67224 */ /* 0x000fe400078e00c4 */
.L_x_19009:
[----:B------:R-:W-:Y:S05]  /*10610*/  BSYNC B1 ;  /* 0x0000000000017941 */ /* 0x000fea0003800000 */
.L_x_19007:
        /* <DEDUP_REMOVED lines=16> */
.L_x_19013:
[----:B------:R-:W-:Y:S05]  /*10720*/  BSYNC B2 ;  /* 0x0000000000027941 */ /* 0x000fea0003800000 */
.L_x_19012:
        /* <DEDUP_REMOVED lines=44> */
.L_x_19011:
[----:B------:R-:W-:Y:S05]  /*109f0*/  BSYNC B1 ;  /* 0x0000000000017941 */ /* 0x000fea0003800000 */
.L_x_19010:
        /* <DEDUP_REMOVED lines=9> */
.L_x_19006:
        /* <DEDUP_REMOVED lines=12> */
.L_x_19015:
[----:B------:R-:W-:Y:S02]  /*10b50*/  IMAD.MOV.U32 R174, RZ, RZ, R196 ;  /* 0x000000ffffae7224 */ /* 0x000fe400078e00c4 */
.L_x_19016:
[----:B------:R-:W-:Y:S05]  /*10b60*/  BSYNC B1 ;  /* 0x0000000000017941 */ /* 0x000fea0003800000 */
.L_x_19014:
        /* <DEDUP_REMOVED lines=16> */
.L_x_19020:
[----:B------:R-:W-:Y:S05]  /*10c70*/  BSYNC B2 ;  /* 0x0000000000027941 */ /* 0x000fea0003800000 */
.L_x_19019:
        /* <DEDUP_REMOVED lines=44> */
.L_x_19018:
[----:B------:R-:W-:Y:S05]  /*10f40*/  BSYNC B1 ;  /* 0x0000000000017941 */ /* 0x000fea0003800000 */
.L_x_19017:
        /* <DEDUP_REMOVED lines=12> */
.L_x_19021:
        /* <DEDUP_REMOVED lines=12> */
.L_x_19024:
[----:B------:R-:W-:Y:S02]  /*110d0*/  MOV R174, R196 ;  /* 0x000000c400ae7202 */ /* 0x000fe40000000f00 */
.L_x_19025:
[----:B------:R-:W-:Y:S05]  /*110e0*/  BSYNC B1 ;  /* 0x0000000000017941 */ /* 0x000fea0003800000 */
.L_x_19023:
        /* <DEDUP_REMOVED lines=16> */
.L_x_19029:
[----:B------:R-:W-:Y:S05]  /*111f0*/  BSYNC B2 ;  /* 0x0000000000027941 */ /* 0x000fea0003800000 */
.L_x_19028:
        /* <DEDUP_REMOVED lines=44> */
.L_x_19027:
[----:B------:R-:W-:Y:S05]  /*114c0*/  BSYNC B1 ;  /* 0x0000000000017941 */ /* 0x000fea0003800000 */
.L_x_19026:
        /* <DEDUP_REMOVED lines=9> */
.L_x_19022:
        /* <DEDUP_REMOVED lines=12> */
.L_x_19031:
[----:B------:R-:W-:Y:S02]  /*11620*/  IMAD.MOV.U32 R174, RZ, RZ, R196 ;  /* 0x000000ffffae7224 */ /* 0x000fe400078e00c4 */
.L_x_19032:
[----:B------:R-:W-:Y:S05]  /*11630*/  BSYNC B1 ;  /* 0x0000000000017941 */ /* 0x000fea0003800000 */
.L_x_19030:
        /* <DEDUP_REMOVED lines=16> */
.L_x_19036:
[----:B------:R-:W-:Y:S05]  /*11740*/  BSYNC B2 ;  /* 0x0000000000027941 */ /* 0x000fea0003800000 */
.L_x_19035:
        /* <DEDUP_REMOVED lines=44> */
.L_x_19034:
[----:B------:R-:W-:Y:S05]  /*11a10*/  BSYNC B1 ;  /* 0x0000000000017941 */ /* 0x000fea0003800000 */
.L_x_19033:
        /* <DEDUP_REMOVED lines=12> */
.L_x_19037:
        /* <DEDUP_REMOVED lines=12> */
.L_x_19040:
[----:B------:R-:W-:Y:S02]  /*11ba0*/  IMAD.MOV.U32 R174, RZ, RZ, R196 ;  /* 0x000000ffffae7224 */ /* 0x000fe400078e00c4 */
.L_x_19041:
[----:B------:R-:W-:Y:S05]  /*11bb0*/  BSYNC B1 ;  /* 0x0000000000017941 */ /* 0x000fea0003800000 */
.L_x_19039:
        /* <DEDUP_REMOVED lines=16> */
.L_x_19045:
[----:B------:R-:W-:Y:S05]  /*11cc0*/  BSYNC B2 ;  /* 0x0000000000027941 */ /* 0x000fea0003800000 */
.L_x_19044:
        /* <DEDUP_REMOVED lines=44> */
.L_x_19043:
[----:B------:R-:W-:Y:S05]  /*11f90*/  BSYNC B1 ;  /* 0x0000000000017941 */ /* 0x000fea0003800000 */
.L_x_19042:
        /* <DEDUP_REMOVED lines=9> */
.L_x_19038:
        /* <DEDUP_REMOVED lines=51> */
.L_x_19046:
[----:B------:R-:W-:Y:S02]  /*12360*/  IADD3 R172, R172, 0x80, RZ ;  /* 0x00000080acac7810 */ /* 0x000fe40007ffe0ff */
.L_x_18917:
[----:B------:R-:W-:Y:S05]  /*12370*/  BSYNC B0 ;  /* 0x0000000000007941 */ /* 0x000fea0003800000 */
.L_x_18916:
        /* <DEDUP_REMOVED lines=23> */
[----:B---3--:R-:W-:Y:S02]  /*124f0*/  ISETP.NE.AND P1, PT, R193, 0x2, PT ;  /* 0x00000002c100780c */ /* 0x008fe40003f25270 */
[----:B------:R-:W-:-:S11]  /*12500*/  MOV R153, R195 ;  /* 0x000000c300997202 */ /* 0x000fd60000000f00 */
[----:B------:R-:W-:Y:S05]  /*12510*/  @!P1 BRA `(.L_x_19051) ;  /* 0x0000006000009947 */ /* 0x000fea0003800000 */
[----:B------:R-:W-:Y:S01]  /*12520*/  ISETP.NE.AND P1, PT, R193, 0x3, PT ;  /* 0x00000003c100780c */ /* 0x000fe20003f25270 */
[----:B------:R-:W-:-:S12]  /*12530*/  IMAD.MOV.U32 R153, RZ, RZ, R198 ;  /* 0x000000ffff997224 */ /* 0x000fd800078e00c6 */
[----:B------:R-:W-:Y:S05]  /*12540*/  @P1 BRA `(.L_x_19051) ;  /* 0x0000003000001947 */ /* 0x000fea0003800000 */
[----:B------:R-:W-:Y:S01]  /*12550*/  IMAD.MOV.U32 R153, RZ, RZ, R194 ;  /* 0x000000ffff997224 */ /* 0x000fe200078e00c2 */
[----:B------:R-:W-:Y:S05]  /*12560*/  BRA `(.L_x_19051) ;  /* 0x0000001000007947 */ /* 0x000fea0003800000 */
.L_x_19050:
[----:B---3--:R-:W-:Y:S02]  /*12570*/  IMAD.MOV.U32 R153, RZ, RZ, R196 ;  /* 0x000000ffff997224 */ /* 0x008fe400078e00c4 */
.L_x_19051:
[----:B------:R-:W-:Y:S05]  /*12580*/  BSYNC B1 ;  /* 0x0000000000017941 */ /* 0x000fea0003800000 */
.L_x_19049:
        /* <DEDUP_REMOVED lines=16> */
.L_x_19055:
[----:B------:R-:W-:Y:S05]  /*12690*/  BSYNC B2 ;  /* 0x0000000000027941 */ /* 0x000fea0003800000 */
.L_x_19054:
        /* <DEDUP_REMOVED lines=43> */
.L_x_19053:
[----:B------:R-:W-:Y:S05]  /*12950*/  BSYNC B1 ;  /* 0x0000000000017941 */ /* 0x000fea0003800000 */
.L_x_19052:
[----:B------:R-:W2:Y:S01]  /*12960*/  I2F.U32 R152, R153 ;  /* 0x0000009900987306 */ /* 0x000ea20000201000 */
[----:B------:R-:W-:Y:S01]  /*12970*/  IMAD.MOV.U32 R173, RZ, RZ, 0x2f800000 ;  /* 0x2f800000ffad7424 */ /* 0x000fe200078e00ff */
[----:B------:R-:W-:Y:S01]  /*12980*/  ISETP.NE.U32.AND P1, PT, RZ, c[0x0][0x178], PT ;  /* 0x00005e00ff007a0c */ /* 0x000fe20003f25070 */
[----:B-----5:R-:W-:Y:S01]  /*12990*/  HADD2.F32 R154, -RZ, R168.H0_H0 ;  /* 0x200000a8ff9a7230 */ /* 0x020fe20000004100 */
[----:B------:R-:W-:Y:S02]  /*129a0*/  LOP3.LUT R205, R205, 0xfffffff7, RZ, 0xc0, !PT ;  /* 0xfffffff7cdcd7812 */ /* 0x000fe400078ec0ff */
[----:B------:R-:W-:Y:S02]  /*129b0*/  ISETP.NE.AND.EX P1, PT, RZ, c[0x0][0x17c], PT, P1 ;  /* 0x00005f00ff007a0c */ /* 0x000fe40003f25310 */
        /* <DEDUP_REMOVED lines=11> */
.L_x_19056:
        /* <DEDUP_REMOVED lines=12> */
.L_x_19059:
[----:B------:R-:W-:Y:S02]  /*12b30*/  IMAD.MOV.U32 R153, RZ, RZ, R196 ;  /* 0x000000ffff997224 */ /* 0x000fe400078e00c4 */
.L_x_19060:
[----:B------:R-:W-:Y:S05]  /*12b40*/  BSYNC B1 ;  /* 0x0000000000017941 */ /* 0x000fea0003800000 */
.L_x_19058:
        /* <DEDUP_REMOVED lines=16> */
.L_x_19064:
[----:B------:R-:W-:Y:S05]  /*12c50*/  BSYNC B2 ;  /* 0x0000000000027941 */ /* 0x000fea0003800000 */
.L_x_19063:
        /* <DEDUP_REMOVED lines=43> */
.L_x_19062:
[----:B------:R-:W-:Y:S05]  /*12f10*/  BSYNC B1 ;  /* 0x0000000000017941 */ /* 0x000fea0003800000 */
.L_x_19061:
        /* <DEDUP_REMOVED lines=9> */
.L_x_19057:
        /* <DEDUP_REMOVED lines=12> */
.L_x_19066:
[----:B------:R-:W-:Y:S02]  /*13070*/  MOV R154, R196 ;  /* 0x000000c4009a7202 */ /* 0x000fe40000000f00 */
.L_x_19067:
[----:B------:R-:W-:Y:S05]  /*13080*/  BSYNC B1 ;  /* 0x0000000000017941 */ /* 0x000fea0003800000 */
.L_x_19065:
        /* <DEDUP_REMOVED lines=16> */
.L_x_19071:
[----:B------:R-:W-:Y:S05]  /*13190*/  BSYNC B2 ;  /* 0x0000000000027941 */ /* 0x000fea0003800000 */
.L_x_19070:
        /* <DEDUP_REMOVED lines=44> */
.L_x_19069:
[----:B------:R-:W-:Y:S05]  /*13460*/  BSYNC B1 ;  /* 0x0000000000017941 */ /* 0x000fea0003800000 */
.L_x_19068:
        /* <DEDUP_REMOVED lines=14> */
.L_x_19072:
        /* <DEDUP_REMOVED lines=12> */
.L_x_19075:
[----:B------:R-:W-:Y:S02]  /*13610*/  IMAD.MOV.U32 R154, RZ, RZ, R196 ;  /* 0x000000ffff9a7224 */ /* 0x000fe400078e00c4 */
.L_x_19076:
[----:B------:R-:W-:Y:S05]  /*13620*/  BSYNC B1 ;  /* 0x0000000000017941 */ /* 0x000fea0003800000 */
.L_x_19074:
        /* <DEDUP_REMOVED lines=16> */
.L_x_19080:
[----:B------:R-:W-:Y:S05]  /*13730*/  BSYNC B2 ;  /* 0x0000000000027941 */ /* 0x000fea0003800000 */
.L_x_19079:
        /* <DEDUP_REMOVED lines=44> */
.L_x_19078:
[----:B------:R-:W-:Y:S05]  /*13a00*/  BSYNC B1 ;  /* 0x0000000000017941 */ /* 0x000fea0003800000 */
.L_x_19077:
        /* <DEDUP_REMOVED lines=9> */
.L_x_19073:
        /* <DEDUP_REMOVED lines=12> */
.L_x_19082:
[----:B------:R-:W-:Y:S02]  /*13b60*/  IMAD.MOV.U32 R155, RZ, RZ, R196 ;  /* 0x000000ffff9b7224 */ /* 0x000fe400078e00c4 */
.L_x_19083:
[----:B------:R-:W-:Y:S05]  /*13b70*/  BSYNC B1 ;  /* 0x0000000000017941 */ /* 0x000fea0003800000 */
.L_x_19081:
        /* <DEDUP_REMOVED lines=16> */
.L_x_19087:
[----:B------:R-:W-:Y:S05]  /*13c80*/  BSYNC B2 ;  /* 0x0000000000027941 */ /* 0x000fea0003800000 */
.L_x_19086:
        /* <DEDUP_REMOVED lines=44> */
.L_x_19085:
[----:B------:R-:W-:Y:S05]  /*13f50*/  BSYNC B1 ;  /* 0x0000000000017941 */ /* 0x000fea0003800000 */
.L_x_19084:
        /* <DEDUP_REMOVED lines=14> */
.L_x_19088:
        /* <DEDUP_REMOVED lines=12> */
.L_x_19091:
[----:B------:R-:W-:Y:S02]  /*14100*/  IMAD.MOV.U32 R155, RZ, RZ, R196 ;  /* 0x000000ffff9b7224 */ /* 0x000fe400078e00c4 */
.L_x_19092:
[----:B------:R-:W-:Y:S05]  /*14110*/  BSYNC B1 ;  /* 0x0000000000017941 */ /* 0x000fea0003800000 */
.L_x_19090:
        /* <DEDUP_REMOVED lines=16> */
.L_x_19096:
[----:B------:R-:W-:Y:S05]  /*14220*/  BSYNC B2 ;  /* 0x0000000000027941 */ /* 0x000fea0003800000 */
.L_x_19095:
        /* <DEDUP_REMOVED lines=44> */
.L_x_19094:
[----:B------:R-:W-:Y:S05]  /*144f0*/  BSYNC B1 ;  /* 0x0000000000017941 */ /* 0x000fea0003800000 */
.L_x_19093:
        /* <DEDUP_REMOVED lines=9> */
.L_x_19089:
        /* <DEDUP_REMOVED lines=12> */
.L_x_19098:
[----:B------:R-:W-:Y:S02]  /*14650*/  IMAD.MOV.U32 R168, RZ, RZ, R196 ;  /* 0x000000ffffa87224 */ /* 0x000fe400078e00c4 */
.L_x_19099:
[----:B------:R-:W-:Y:S05]  /*14660*/  BSYNC B1 ;  /* 0x0000000000017941 */ /* 0x000fea0003800000 */
.L_x_19097:
        /* <DEDUP_REMOVED lines=16> */
.L_x_19103:
[----:B------:R-:W-:Y:S05]  /*14770*/  BSYNC B2 ;  /* 0x0000000000027941 */ /* 0x000fea0003800000 */
.L_x_19102:
        /* <DEDUP_REMOVED lines=44> */
.L_x_19101:
[----:B------:R-:W-:Y:S05]  /*14a40*/  BSYNC B1 ;  /* 0x0000000000017941 */ /* 0x000fea0003800000 */
.L_x_19100:
        /* <DEDUP_REMOVED lines=14> */
.L_x_19104:
        /* <DEDUP_REMOVED lines=12> */
.L_x_19107:
[----:B------:R-:W-:Y:S02]  /*14bf0*/  MOV R168, R196 ;  /* 0x000000c400a87202 */ /* 0x000fe40000000f00 */
.L_x_19108:
[----:B------:R-:W-:Y:S05]  /*14c00*/  BSYNC B1 ;  /* 0x0000000000017941 */ /* 0x000fea0003800000 */
.L_x_19106:
        /* <DEDUP_REMOVED lines=16> */
.L_x_19112:
[----:B------:R-:W-:Y:S05]  /*14d10*/  BSYNC B2 ;  /* 0x0000000000027941 */ /* 0x000fea0003800000 */
.L_x_19111:
        /* <DEDUP_REMOVED lines=44> */
.L_x_19110:
[----:B------:R-:W-:Y:S05]  /*14fe0*/  BSYNC B1 ;  /* 0x0000000000017941 */ /* 0x000fea0003800000 */
.L_x_19109:
        /* <DEDUP_REMOVED lines=9> */
.L_x_19105:
        /* <DEDUP_REMOVED lines=12> */
.L_x_19114:
[----:B------:R-:W-:Y:S02]  /*15140*/  IMAD.MOV.U32 R169, RZ, RZ, R196 ;  /* 0x000000ffffa97224 */ /* 0x000fe400078e00c4 */
.L_x_19115:
[----:B------:R-:W-:Y:S05]  /*15150*/  BSYNC B1 ;  /* 0x0000000000017941 */ /* 0x000fea0003800000 */
.L_x_19113:
        /* <DEDUP_REMOVED lines=16> */
.L_x_19119:
[----:B------:R-:W-:Y:S05]  /*15260*/  BSYNC B2 ;  /* 0x0000000000027941 */ /* 0x000fea0003800000 */
.L_x_19118:
        /* <DEDUP_REMOVED lines=44> */
.L_x_19117:
[----:B------:R-:W-:Y:S05]  /*15530*/  BSYNC B1 ;  /* 0x0000000000017941 */ /* 0x000fea0003800000 */
.L_x_19116:
        /* <DEDUP_REMOVED lines=12> */
.L_x_19120:
        /* <DEDUP_REMOVED lines=12> */
.L_x_19123:
[----:B------:R-:W-:Y:S02]  /*156c0*/  IMAD.MOV.U32 R169, RZ, RZ, R196 ;  /* 0x000000ffffa97224 */ /* 0x000fe400078e00c4 */
.L_x_19124:
[----:B------:R-:W-:Y:S05]  /*156d0*/  BSYNC B1 ;  /* 0x0000000000017941 */ /* 0x000fea0003800000 */
.L_x_19122:
        /* <DEDUP_REMOVED lines=16> */
.L_x_19128:
[----:B------:R-:W-:Y:S05]  /*157e0*/  BSYNC B2 ;  /* 0x0000000000027941 */ /* 0x000fea0003800000 */
.L_x_19127:
        /* <DEDUP_REMOVED lines=44> */
.L_x_19126:
[----:B------:R-:W-:Y:S05]  /*15ab0*/  BSYNC B1 ;  /* 0x0000000000017941 */ /* 0x000fea0003800000 */
.L_x_19125:
        /* <DEDUP_REMOVED lines=9> */
.L_x_19121:
        /* <DEDUP_REMOVED lines=12> */
.L_x_19130:
[----:B------:R-:W-:Y:S02]  /*15c10*/  MOV R174, R196 ;  /* 0x000000c400ae7202 */ /* 0x000fe40000000f00 */
.L_x_19131:
[----:B------:R-:W-:Y:S05]  /*15c20*/  BSYNC B1 ;  /* 0x0000000000017941 */ /* 0x000fea0003800000 */
.L_x_19129:
        /* <DEDUP_REMOVED lines=16> */
.L_x_19135:
[----:B------:R-:W-:Y:S05]  /*15d30*/  BSYNC B2 ;  /* 0x0000000000027941 */ /* 0x000fea0003800000 */
.L_x_19134:
        /* <DEDUP_REMOVED lines=44> */
.L_x_19133:
[----:B------:R-:W-:Y:S05]  /*16000*/  BSYNC B1 ;  /* 0x0000000000017941 */ /* 0x000fea0003800000 */
.L_x_19132:
        /* <DEDUP_REMOVED lines=12> */
.L_x_19136:
        /* <DEDUP_REMOVED lines=12> */
.L_x_19139:
[----:B------:R-:W-:Y:S02]  /*16190*/  IMAD.MOV.U32 R170, RZ, RZ, R196 ;  /* 0x000000ffffaa7224 */ /* 0x000fe400078e00c4 */
.L_x_19140:
[----:B------:R-:W-:Y:S05]  /*161a0*/  BSYNC B1 ;  /* 0x0000000000017941 */ /* 0x000fea0003800000 */
.L_x_19138:
        /* <DEDUP_REMOVED lines=16> */
.L_x_19144:
[----:B------:R-:W-:Y:S05]  /*162b0*/  BSYNC B2 ;  /* 0x0000000000027941 */ /* 0x000fea0003800000 */
.L_x_19143:
        /* <DEDUP_REMOVED lines=44> */
.L_x_19142:
[----:B------:R-:W-:Y:S05]  /*16580*/  BSYNC B1 ;  /* 0x0000000000017941 */ /* 0x000fea0003800000 */
.L_x_19141:
        /* <DEDUP_REMOVED lines=9> */
.L_x_19137:
        /* <DEDUP_REMOVED lines=12> */
.L_x_19146:
[----:B------:R-:W-:Y:S02]  /*166e0*/  IMAD.MOV.U32 R174, RZ, RZ, R196 ;  /* 0x000000ffffae7224 */ /* 0x000fe400078e00c4 */
.L_x_19147:
[----:B------:R-:W-:Y:S05]  /*166f0*/  BSYNC B1 ;  /* 0x0000000000017941 */ /* 0x000fea0003800000 */
.L_x_19145:
        /* <DEDUP_REMOVED lines=16> */
.L_x_19151:
[----:B------:R-:W-:Y:S05]  /*16800*/  BSYNC B2 ;  /* 0x0000000000027941 */ /* 0x000fea0003800000 */
.L_x_19150:
        /* <DEDUP_REMOVED lines=44> */
.L_x_19149:
[----:B------:R-:W-:Y:S05]  /*16ad0*/  BSYNC B1 ;  /* 0x0000000000017941 */ /* 0x000fea0003800000 */
.L_x_19148:
        /* <DEDUP_REMOVED lines=12> */
.L_x_19152:
        /* <DEDUP_REMOVED lines=12> */
.L_x_19155:
[----:B------:R-:W-:Y:S02]  /*16c60*/  IMAD.MOV.U32 R174, RZ, RZ, R196 ;  /* 0x000000ffffae7224 */ /* 0x000fe400078e00c4 */
.L_x_19156:
[----:B------:R-:W-:Y:S05]  /*16c70*/  BSYNC B1 ;  /* 0x0000000000017941 */ /* 0x000fea0003800000 */
.L_x_19154:
        /* <DEDUP_REMOVED lines=16> */
.L_x_19160:
[----:B------:R-:W-:Y:S05]  /*16d80*/  BSYNC B2 ;  /* 0x0000000000027941 */ /* 0x000fea0003800000 */
.L_x_19159:
        /* <DEDUP_REMOVED lines=44> */
.L_x_19158:
[----:B------:R-:W-:Y:S05]  /*17050*/  BSYNC B1 ;  /* 0x0000000000017941 */ /* 0x000fea0003800000 */
.L_x_19157:
        /* <DEDUP_REMOVED lines=9> */
.L_x_19153:
        /* <DEDUP_REMOVED lines=12> */
.L_x_19162:
[----:B------:R-:W-:Y:S02]  /*171b0*/  IMAD.MOV.U32 R174, RZ, RZ, R196 ;  /* 0x000000ffffae7224 */ /* 0x000fe400078e00c4 */
.L_x_19163:
[----:B------:R-:W-:Y:S05]  /*171c0*/  BSYNC B1 ;  /* 0x0000000000017941 */ /* 0x000fea0003800000 */
.L_x_19161:
        /* <DEDUP_REMOVED lines=16> */
.L_x_19167:
[----:B------:R-:W-:Y:S05]  /*172d0*/  BSYNC B2 ;  /* 0x0000000000027941 */ /* 0x000fea0003800000 */
.L_x_19166:
        /* <DEDUP_REMOVED lines=44> */
.L_x_19165:
[----:B------:R-:W-:Y:S05]  /*175a0*/  BSYNC B1 ;  /* 0x0000000000017941 */ /* 0x000fea0003800000 */
.L_x_19164:
        /* <DEDUP_REMOVED lines=12> */
.L_x_19168:
        /* <DEDUP_REMOVED lines=12> */
.L_x_19171:
[----:B------:R-:W-:Y:S02]  /*17730*/  MOV R174, R196 ;  /* 0x000000c400ae7202 */ /* 0x000fe40000000f00 */
.L_x_19172:
[----:B------:R-:W-:Y:S05]  /*17740*/  BSYNC B1 ;  /* 0x0000000000017941 */ /* 0x000fea0003800000 */
.L_x_19170:
        /* <DEDUP_REMOVED lines=16> */
.L_x_19176:
[----:B------:R-:W-:Y:S05]  /*17850*/  BSYNC B2 ;  /* 0x0000000000027941 */ /* 0x000fea0003800000 */
.L_x_19175:
        /* <DEDUP_REMOVED lines=44> */
.L_x_19174:
[----:B------:R-:W-:Y:S05]  /*17b20*/  BSYNC B1 ;  /* 0x0000000000017941 */ /* 0x000fea0003800000 */
.L_x_19173:
        /* <DEDUP_REMOVED lines=9> */
.L_x_19169:
        /* <DEDUP_REMOVED lines=51> */
.L_x_19048:
[----:B------:R-:W-:Y:S05]  /*17ef0*/  BSYNC B0 ;  /* 0x0000000000007941 */ /* 0x000fea0003800000 */
.L_x_19047:
        /* <DEDUP_REMOVED lines=43> */
.L_x_19189:
        /* <DEDUP_REMOVED lines=86> */
.L_x_19190:
        /* <DEDUP_REMOVED lines=60> */
[----:B------:R-:W-:Y:S01]  /*18ad0*/  FADD.FTZ R206, R173, R174 ;  /* 0x000000aeadce7221 */ /* 0x000fe20000010000 */
[----:B------:R-:W-:-:S05]  /*18ae0*/  @!P0 MOV R174, 0x4 ;  /* 0x0000000400ae8802 */ /* 0x000fca0000000f00 */
        /* <DEDUP_REMOVED lines=24> */
[----:B------:R-:W-:Y:S01]  /*18c70*/  F2FP.PACK_AB R172, R173, R172 ;  /* 0x000000acadac723e */ /* 0x000fe200000000ff */
[----:B------:R-:W-:Y:S02]  /*18c80*/  FFMA.FTZ R174, R22, R179, R6 ;  /* 0x000000b316ae7223 */ /* 0x000fe40000010006 */
[----:B------:R-:W-:Y:S02]  /*18c90*/  FFMA.FTZ R175, R23, R208, R7 ;  /* 0x000000d017af7223 */ /* 0x000fe40000010007 */
        /* <DEDUP_REMOVED lines=25> */
.L_x_19180:
[----:B------:R-:W-:Y:S05]  /*18e30*/  BSYNC B0 ;  /* 0x0000000000007941 */ /* 0x000fea0003800000 */
.L_x_19179:
        /* <DEDUP_REMOVED lines=49> */
.L_x_19182:
[----:B------:R-:W-:Y:S05]  /*19150*/  BSYNC B0 ;  /* 0x0000000000007941 */ /* 0x000fea0003800000 */
.L_x_19181:
        /* <DEDUP_REMOVED lines=49> */
.L_x_19184:
[----:B------:R-:W-:Y:S05]  /*19470*/  BSYNC B0 ;  /* 0x0000000000007941 */ /* 0x000fea0003800000 */
.L_x_19183:
        /* <DEDUP_REMOVED lines=21> */
[----:B------:R-:W-:Y:S01]  /*195d0*/  F2FP.PACK_AB R172, R173, R172 ;  /* 0x000000acadac723e */ /* 0x000fe200000000ff */
[----:B------:R-:W-:-:S02]  /*195e0*/  FFMA.FTZ R175, R119, R208, R103 ;  /* 0x000000d077af7223 */ /* 0x000fc40000010067 */
[----:B------:R-:W-:Y:S02]  /*195f0*/  FFMA.FTZ R176, R120, R211, R104 ;  /* 0x000000d378b07223 */ /* 0x000fe40000010068 */
[----:B------:R-:W-:Y:S01]  /*19600*/  FFMA.FTZ R207, R121, R210, R105 ;  /* 0x000000d279cf7223 */ /* 0x000fe20000010069 */
[----:B------:R-:W-:Y:S01]  /*19610*/  F2FP.PACK_AB R173, R175, R174 ;  /* 0x000000aeafad723e */ /* 0x000fe200000000ff */
[----:B------:R-:W-:Y:S02]  /*19620*/  FMUL.FTZ R215, R206, R215 ;  /* 0x000000d7ced77220 */ /* 0x000fe40000410000 */
[----:B------:R-:W-:Y:S01]  /*19630*/  FFMA.FTZ R209, R123, R212, R107 ;  /* 0x000000d47bd17223 */ /* 0x000fe2000001006b */
[----:B------:R-:W-:Y:S01]  /*19640*/  F2FP.PACK_AB R174, R207, R176 ;  /* 0x000000b0cfae723e */ /* 0x000fe200000000ff */
        /* <DEDUP_REMOVED lines=16> */
[----:B------:R-:W-:Y:S01]  /*19750*/  IMAD.WIDE.U32 R208, R189, R214, c[0x0][0x210] ;  /* 0x00008400bdd07625 */ /* 0x000fe200078e00d6 */
[----:B------:R1:W-:Y:S04]  /*19760*/  STG.E.128 [R206.64], R172 ;  /* 0x000000acce007986 */ /* 0x0003e8000c101d06 */
[----:B------:R1:W-:Y:S02]  /*19770*/  STG.E.128 [R208.64], R176 ;  /* 0x000000b0d0007986 */ /* 0x0003e4000c101d06 */
.L_x_19186:
[----:B------:R-:W-:Y:S05]  /*19780*/  BSYNC B0 ;  /* 0x0000000000007941 */ /* 0x000fea0003800000 */
.L_x_19185:
[----:B------:R-:W-:Y:S02]  /*19790*/  IADD3 R199, R199, c[0x0][0x160], RZ ;  /* 0x00005800c7c77a10 */ /* 0x000fe40007ffe0ff */
[----:B------:R-:W-:Y:S02]  /*197a0*/  LOP3.LUT P1, RZ, R191, 0xff, RZ, 0xc0, !PT ;  /* 0x000000ffbfff7812 */ /* 0x000fe4000782c0ff */
[----:B------:R-:W-:Y:S02]  /*197b0*/  ISETP.GE.AND P0, PT, R199, c[0x0][0x164], PT ;  /* 0x00005900c7007a0c */ /* 0x000fe40003f06270 */
[----:B------:R-:W-:-:S11]  /*197c0*/  SEL R191, RZ, 0x1, P1 ;  /* 0x00000001ffbf7807 */ /* 0x000fd60000800000 */
[----:B012--5:R-:W-:Y:S01]  /*197d0*/  @P0 CALL.REL.NOINC `(.L_x_19187) ;  /* 0x0000001000000944 */ /* 0x027fe20003c00000 */
[----:B------:R-:W-:Y:S05]  /*197e0*/  BRA `(.L_x_19188) ;  /* 0xfffe788000007947 */ /* 0x000fea000383ffff */
.L_x_19187:
[----:B------:R-:W-:Y:S05]  /*197f0*/  EXIT ;  /* 0x000000000000794d */ /* 0x000fea0003800000 */
.L_x_19177:
[----:B------:R-:W-:Y:S01]  /*19800*/  IMAD.MOV.U32 R206, RZ, RZ, 0x1 ;  /* 0x00000001ffce7424 */ /* 0x000fe200078e00ff */
[----:B------:R-:W-:Y:S01]  /*19810*/  MOV R179, 0xffffffff ;  /* 0xffffffff00b37802 */ /* 0x000fe20000000f00 */
[----:B------:R-:W-:Y:S01]  /*19820*/  IMAD.MOV.U32 R178, RZ, RZ, 0x1f ;  /* 0x0000001fffb27424 */ /* 0x000fe200078e00ff */
[----:B------:R-:W-:Y:S02]  /*19830*/  MOV R176, 0x19850 ;  /* 0x0001985000b07802 */ /* 0x000fe40000000f00 */
[----:B01---5:R-:W-:Y:S05]  /*19840*/  CALL.REL.NOINC `($__internal_60_$__cuda_sm70_shflsync_bfly_p) ;  /* 0x000007c000007944 */ /* 0x023fea0003c00000 */
[----:B-1----:R-:W-:Y:S01]  /*19850*/  IMAD.MOV.U32 R172, RZ, RZ, R206 ;  /* 0x000000ffffac7224 */ /* 0x002fe200078e00ce */
[----:B0-----:R-:W-:Y:S05]  /*19860*/  BRA `(.L_x_19189) ;  /* 0xffffe94000007947 */ /* 0x001fea000383ffff */
.L_x_19178:
[----:B------:R-:W-:Y:S01]  /*19870*/  IMAD.MOV.U32 R206, RZ, RZ, 0x2 ;  /* 0x00000002ffce7424 */ /* 0x000fe200078e00ff */
[----:B------:R-:W-:Y:S01]  /*19880*/  MOV R176, 0x198c0 ;  /* 0x000198c000b07802 */ /* 0x000fe20000000f00 */
[----:B------:R-:W-:Y:S02]  /*19890*/  IMAD.MOV.U32 R178, RZ, RZ, 0x1f ;  /* 0x0000001fffb27424 */ /* 0x000fe400078e00ff */
[----:B------:R-:W-:Y:S02]  /*198a0*/  IMAD.MOV.U32 R179, RZ, RZ, -0x1 ;  /* 0xffffffffffb37424 */ /* 0x000fe400078e00ff */
[----:B01---5:R-:W-:Y:S05]  /*198b0*/  CALL.REL.NOINC `($__internal_60_$__cuda_sm70_shflsync_bfly_p) ;  /* 0x0000075000007944 */ /* 0x023fea0003c00000 */
[----:B01----:R-:W-:Y:S01]  /*198c0*/  FADD.FTZ R173, R173, R206 ;  /* 0x000000ceadad7221 */ /* 0x003fe20000010000 */
[----:B------:R-:W-:Y:S01]  /*198d0*/  MOV R176, 0x19920 ;  /* 0x0001992000b07802 */ /* 0x000fe20000000f00 */
[----:B------:R-:W-:-:S02]  /*198e0*/  IMAD.MOV.U32 R206, RZ, RZ, 0x4 ;  /* 0x00000004ffce7424 */ /* 0x000fc400078e00ff */
[----:B------:R-:W-:Y:S02]  /*198f0*/  IMAD.MOV.U32 R178, RZ, RZ, 0x1f ;  /* 0x0000001fffb27424 */ /* 0x000fe400078e00ff */
[----:B------:R-:W-:Y:S02]  /*19900*/  IMAD.MOV.U32 R179, RZ, RZ, -0x1 ;  /* 0xffffffffffb37424 */ /* 0x000fe400078e00ff */
[----:B------:R-:W-:Y:S05]  /*19910*/  CALL.REL.NOINC `($__internal_60_$__cuda_sm70_shflsync_bfly_p) ;  /* 0x000006f000007944 */ /* 0x000fea0003c00000 */
[----:B01----:R-:W-:Y:S01]  /*19920*/  FADD.FTZ R173, R173, R206 ;  /* 0x000000ceadad7221 */ /* 0x003fe20000010000 */
[----:B------:R-:W-:Y:S01]  /*19930*/  HFMA2.MMA R206, -RZ, RZ, 0, 4.76837158203125e-07 ;  /* 0x00000008ffce7435 */ /* 0x000fe200000001ff */
[----:B------:R-:W-:Y:S01]  /*19940*/  IMAD.MOV.U32 R178, RZ, RZ, 0x1f ;  /* 0x0000001fffb27424 */ /* 0x000fe200078e00ff */
[----:B------:R-:W-:Y:S01]  /*19950*/  MOV R176, 0x19980 ;  /* 0x0001998000b07802 */ /* 0x000fe20000000f00 */
[----:B------:R-:W-:-:S03]  /*19960*/  IMAD.MOV.U32 R179, RZ, RZ, -0x1 ;  /* 0xffffffffffb37424 */ /* 0x000fc600078e00ff */
[----:B------:R-:W-:Y:S05]  /*19970*/  CALL.REL.NOINC `($__internal_60_$__cuda_sm70_shflsync_bfly_p) ;  /* 0x0000069000007944 */ /* 0x000fea0003c00000 */
[----:B01----:R-:W-:Y:S01]  /*19980*/  FADD.FTZ R173, R173, R206 ;  /* 0x000000ceadad7221 */ /* 0x003fe20000010000 */
[----:B------:R-:W-:Y:S01]  /*19990*/  MOV R176, 0x199e0 ;  /* 0x000199e000b07802 */ /* 0x000fe20000000f00 */
[----:B------:R-:W-:Y:S02]  /*199a0*/  IMAD.MOV.U32 R206, RZ, RZ, 0x10 ;  /* 0x00000010ffce7424 */ /* 0x000fe400078e00ff */
[----:B------:R-:W-:-:S02]  /*199b0*/  IMAD.MOV.U32 R178, RZ, RZ, 0x1f ;  /* 0x0000001fffb27424 */ /* 0x000fc400078e00ff */
[----:B------:R-:W-:Y:S02]  /*199c0*/  IMAD.MOV.U32 R179, RZ, RZ, -0x1 ;  /* 0xffffffffffb37424 */ /* 0x000fe400078e00ff */
[----:B------:R-:W-:Y:S05]  /*199d0*/  CALL.REL.NOINC `($__internal_60_$__cuda_sm70_shflsync_bfly_p) ;  /* 0x0000063000007944 */ /* 0x000fea0003c00000 */
[----:B-1----:R-:W-:Y:S01]  /*199e0*/  FADD.FTZ R172, R173, R206 ;  /* 0x000000ceadac7221 */ /* 0x002fe20000010000 */
[----:B------:R-:W-:Y:S01]  /*199f0*/  LOP3.LUT P3, RZ, R205, 0x20, RZ, 0xc0, !PT ;  /* 0x00000020cdff7812 */ /* 0x000fe2000786c0ff */
[----:B------:R-:W-:Y:S01]  /*19a00*/  IMAD.MOV.U32 R206, RZ, RZ, 0x1 ;  /* 0x00000001ffce7424 */ /* 0x000fe200078e00ff */
[----:B0-----:R-:W-:Y:S01]  /*19a10*/  MOV R179, 0xffffffff ;  /* 0xffffffff00b37802 */ /* 0x001fe20000000f00 */
        /* <DEDUP_REMOVED lines=68> */
[----:B------:R-:W-:Y:S05]  /*19e60*/  CALL.REL.NOINC `($__internal_60_$__cuda_sm70_shflsync_bfly_p) ;  /* 0x000001a000007944 */ /* 0x000fea0003c00000 */
[----:B01----:R-:W-:Y:S01]  /*19e70*/  FADD.FTZ R173, R173, R206 ;  /* 0x000000ceadad7221 */ /* 0x003fe20000010000 */
[----:B------:R-:W-:Y:S01]  /*19e80*/  MOV R176, 0x19ed0 ;  /* 0x00019ed000b07802 */ /* 0x000fe20000000f00 */
[----:B------:R-:W-:Y:S02]  /*19e90*/  IMAD.MOV.U32 R206, RZ, RZ, 0x2 ;  /* 0x00000002ffce7424 */ /* 0x000fe400078e00ff */
[----:B------:R-:W-:Y:S02]  /*19ea0*/  IMAD.MOV.U32 R178, RZ, RZ, 0x1f ;  /* 0x0000001fffb27424 */ /* 0x000fe400078e00ff */
[----:B------:R-:W-:Y:S02]  /*19eb0*/  IMAD.MOV.U32 R179, RZ, RZ, -0x1 ;  /* 0xffffffffffb37424 */ /* 0x000fe400078e00ff */
[----:B------:R-:W-:Y:S05]  /*19ec0*/  CALL.REL.NOINC `($__internal_60_$__cuda_sm70_shflsync_bfly_p) ;  /* 0x0000014000007944 */ /* 0x000fea0003c00000 */
[----:B01----:R-:W-:Y:S01]  /*19ed0*/  FADD.FTZ R173, R173, R206 ;  /* 0x000000ceadad7221 */ /* 0x003fe20000010000 */
[----:B------:R-:W-:Y:S01]  /*19ee0*/  MOV R176, 0x19f30 ;  /* 0x00019f3000b07802 */ /* 0x000fe20000000f00 */
[----:B------:R-:W-:Y:S02]  /*19ef0*/  IMAD.MOV.U32 R206, RZ, RZ, 0x4 ;  /* 0x00000004ffce7424 */ /* 0x000fe400078e00ff */
[----:B------:R-:W-:-:S02]  /*19f00*/  IMAD.MOV.U32 R178, RZ, RZ, 0x1f ;  /* 0x0000001fffb27424 */ /* 0x000fc400078e00ff */
[----:B------:R-:W-:Y:S02]  /*19f10*/  IMAD.MOV.U32 R179, RZ, RZ, -0x1 ;  /* 0xffffffffffb37424 */ /* 0x000fe400078e00ff */
[----:B------:R-:W-:Y:S05]  /*19f20*/  CALL.REL.NOINC `($__internal_60_$__cuda_sm70_shflsync_bfly_p) ;  /* 0x000000e000007944 */ /* 0x000fea0003c00000 */
[----:B0-----:R-:W-:Y:S01]  /*19f30*/  HFMA2.MMA R178, -RZ, RZ, 0, 1.847743988037109375e-06 ;  /* 0x0000001fffb27435 */ /* 0x001fe200000001ff */
[----:B-1----:R-:W-:Y:S01]  /*19f40*/  FADD.FTZ R173, R173, R206 ;  /* 0x000000ceadad7221 */ /* 0x002fe20000010000 */
[----:B------:R-:W-:Y:S01]  /*19f50*/  MOV R176, 0x19f90 ;  /* 0x00019f9000b07802 */ /* 0x000fe20000000f00 */
[----:B------:R-:W-:Y:S02]  /*19f60*/  IMAD.MOV.U32 R206, RZ, RZ, 0x8 ;  /* 0x00000008ffce7424 */ /* 0x000fe400078e00ff */
[----:B------:R-:W-:Y:S02]  /*19f70*/  IMAD.MOV.U32 R179, RZ, RZ, -0x1 ;  /* 0xffffffffffb37424 */ /* 0x000fe400078e00ff */
[----:B------:R-:W-:Y:S05]  /*19f80*/  CALL.REL.NOINC `($__internal_60_$__cuda_sm70_shflsync_bfly_p) ;  /* 0x0000008000007944 */ /* 0x000fea0003c00000 */
[----:B-1----:R-:W-:Y:S01]  /*19f90*/  FADD.FTZ R175, R173, R206 ;  /* 0x000000ceadaf7221 */ /* 0x002fe20000010000 */
[----:B------:R-:W-:Y:S01]  /*19fa0*/  MOV R176, 0x1a000 ;  /* 0x0001a00000b07802 */ /* 0x000fe20000000f00 */
[----:B------:R-:W-:Y:S02]  /*19fb0*/  IMAD.MOV.U32 R206, RZ, RZ, 0x10 ;  /* 0x00000010ffce7424 */ /* 0x000fe400078e00ff */
[----:B0-----:R-:W-:Y:S02]  /*19fc0*/  IMAD.MOV.U32 R178, RZ, RZ, 0x1f ;  /* 0x0000001fffb27424 */ /* 0x001fe400078e00ff */
[----:B------:R-:W-:-:S02]  /*19fd0*/  IMAD.MOV.U32 R179, RZ, RZ, -0x1 ;  /* 0xffffffffffb37424 */ /* 0x000fc400078e00ff */
[----:B------:R-:W-:Y:S02]  /*19fe0*/  IMAD.MOV.U32 R173, RZ, RZ, R175 ;  /* 0x000000ffffad7224 */ /* 0x000fe400078e00af */
[----:B------:R-:W-:Y:S05]  /*19ff0*/  CALL.REL.NOINC `($__internal_60_$__cuda_sm70_shflsync_bfly_p) ;  /* 0x0000001000007944 */ /* 0x000fea0003c00000 */
[----:B01----:R-:W-:Y:S05]  /*1a000*/  BRA `(.L_x_19190) ;  /* 0xffffe70000007947 */ /* 0x003fea000383ffff */
        .weak           $__internal_60_$__cuda_sm70_shflsync_bfly_p
        .type           $__internal_60_$__cuda_sm70_shflsync_bfly_p,@function
        .size           $__internal_60_$__cuda_sm70_shflsync_bfly_p,(.L_x_26520 - $__internal_60_$__cuda_sm70_shflsync_bfly_p)
$__internal_60_$__cuda_sm70_shflsync_bfly_p:
[----:B------:R-:W-:Y:S01]  /*1a010*/  IMAD.MOV.U32 R177, RZ, RZ, 0x0 ;  /* 0x00000000ffb17424 */ /* 0x000fe200078e00ff */
[----:B------:R-:W-:Y:S04]  /*1a020*/  WARPSYNC R179 ;  /* 0x000000b300007348 */ /* 0x000fe80003800000 */
[----:B------:R0:W1:Y:S01]  /*1a030*/  SHFL.BFLY PT, R206, R173, R206, R178 ;  /* 0x0c0000ceadce7389 */ /* 0x00006200000e00b2 */
[----:B------:R-:W-:Y:S05]  /*1a040*/  RET.REL.NODEC R176 `(_ZN10layer_norm31ln_parallel_residual_fwd_kernelINS_13Kernel_traitsIf6__halffS2_fjLj4096ELj1ELj1ELj4ELj16ENS_18Kernel_traits_baseILj4096EfS2_fS2_fjLj128EEEEELb1ELb0ELb0EEEvNS_9FwdParamsE) ;  /* 0xfffe5fb0b0007950 */ /* 0x000fea0003c3ffff */
.L_x_19191:
        /* <DEDUP_REMOVED lines=11> */
.L_x_26520:


//--------------------- .text._ZN10layer_norm31ln_parallel_residual_fwd_kernelINS_13Kernel_traitsIf6__halffS2_fjLj4096ELj1ELj1ELj4ELj16ENS_18Kernel_traits_baseILj4096EfS2_fS2_fjLj128EEEEELb1ELb0ELb1EEEvNS_9FwdParamsE --------------------------
	.section	.text._ZN10layer_norm31ln_parallel_residual_fwd_kernelINS_13Kernel_traitsIf6__halffS2_fjLj4096ELj1ELj1ELj4ELj16ENS_18Kernel_traits_baseILj4096EfS2_fS2_fjLj128EEEEELb1ELb0ELb1EEEvNS_9FwdParamsE,"ax",@progbits
	.sectioninfo	@"SHI_REGISTERS=218"
	.align	128
        .global         _ZN10layer_norm31ln_parallel_residual_fwd_kernelINS_13Kernel_traitsIf6__halffS2_fjLj4096ELj1ELj1ELj4ELj16ENS_18Kernel_traits_baseILj4096EfS2_fS2_fjLj128EEEEELb1ELb0ELb1EEEvNS_9FwdParamsE
        .type           _ZN10layer_norm31ln_parallel_residual_fwd_kernelINS_13Kernel_traitsIf6__halffS2_fjLj4096ELj1ELj1ELj4ELj16ENS_18Kernel_traits_baseILj4096EfS2_fS2_fjLj128EEEEELb1ELb0ELb1EEEvNS_9FwdParamsE,@function
        .size           _ZN10layer_norm31ln_parallel_residual_fwd_kernelINS_13Kernel_traitsIf6__halffS2_fjLj4096ELj1ELj1ELj4ELj16ENS_18Kernel_traits_baseILj4096EfS2_fS2_fjLj128EEEEELb1ELb0ELb1EEEvNS_9FwdParamsE,(.L_x_26521 - _ZN10layer_norm31ln_parallel_residual_fwd_kernelINS_13Kernel_traitsIf6__halffS2_fjLj4096ELj1ELj1ELj4ELj16ENS_18Kernel_traits_baseILj4096EfS2_fS2_fjLj128EEEEELb1ELb0ELb1EEEvNS_9FwdParamsE)
        .other          _ZN10layer_norm31ln_parallel_residual_fwd_kernelINS_13Kernel_traitsIf6__halffS2_fjLj4096ELj1ELj1ELj4ELj16ENS_18Kernel_traits_baseILj4096EfS2_fS2_fjLj128EEEEELb1ELb0ELb1EEEvNS_9FwdParamsE,@"STO_CUDA_ENTRY STV_DEFAULT"
_ZN10layer_norm31ln_parallel_residual_fwd_kernelINS_13Kernel_traitsIf6__halffS2_fjLj4096ELj1ELj1ELj4ELj16ENS_18Kernel_traits_baseILj4096EfS2_fS2_fjLj128EEEEELb1ELb0ELb1EEEvNS_9FwdParamsE:
.text._ZN10layer_norm31ln_parallel_residual_fwd_kernelINS_13Kernel_traitsIf6__halffS2_fjLj4096ELj1ELj1ELj4ELj16ENS_18Kernel_traits_baseILj4096EfS2_fS2_fjLj128EEEEELb1ELb0ELb1EEEvNS_9FwdParamsE:
[----:B------:R-:W-:Y:S02]  /*0000*/  IMAD.MOV.U32 R1, RZ, RZ, c[0x0][0x28] ;  /* 0x00000a00ff017624 */ /* 0x000fe400078e00ff */
[----:B------:R-:W-:Y:S02]  /*0010*/  ULDC.U8 UR4, c[0x0][0x244] ;  /* 0x0000910000047ab9 */ /* 0x000fe40000000000 */
[----:B------:R-:W-:Y:S01]  /*0020*/  ISETP.NE.AND P0, PT, RZ, UR4, PT ;  /* 0x00000004ff007c0c */ /* 0x000fe2000bf05270 */
[----:B------:R-:W-:Y:S01]  /*0030*/  ULDC.64 UR4, c[0x0][0x230] ;  /* 0x00008c0000047ab9 */ /* 0x000fe20000000a00 */
[----:B------:R-:W-:Y:S01]  /*0040*/  MOV R0, c[0x0][0x23c] ;  /* 0x00008f0000007a02 */ /* 0x000fe20000000f00 */
[----:B------:R-:W-:Y:S01]  /*0050*/  IMAD.U32 R2, RZ, RZ, UR4 ;  /* 0x00000004ff027e24 */ /* 0x000fe2000f8e00ff */
[----:B------:R-:W-:Y:S01]  /*0060*/  ULDC.64 UR6, c[0x0][0x118] ;  /* 0x0000460000067ab9 */ /* 0x000fe20000000a00 */
[----:B------:R-:W-:Y:S02]  /*0070*/  IMAD.U32 R3, RZ, RZ, UR5 ;  /* 0x00000005ff037e24 */ /* 0x000fe4000f8e00ff */
[----:B------:R-:W-:-:S06]  /*0080*/  IMAD.MOV.U32 R193, RZ, RZ, c[0x0][0x238] ;  /* 0x00008e00ffc17624 */ /* 0x000fcc00078e00ff */
        /* <DEDUP_REMOVED lines=103> */
[----:B------:R-:W-:-:S04]  /*0700*/  IADD3 R2, P1, R0, c[0x0][0x218], RZ ;  /* 0x0000860000027a10 */ /* 0x000fc80007f3e0ff */
[----:B------:R-:W-:Y:S01]  /*0710*/  IADD3.X R3, RZ, c[0x0][0x21c], RZ, P1, !PT ;  /* 0x00008700ff037a10 */ /* 0x000fe20000ffe4ff */
[----:B------:R-:W-:-:S04]  /*0720*/  IMAD.SHL.U32 R132, R186, 0x20, RZ ;  /* 0x00000020ba847824 */ /* 0x000fc800078e00ff */
        /* <DEDUP_REMOVED lines=14> */
[----:B0-----:R-:W-:Y:S01]  /*0810*/  IADD3 R2, P2, R0, c[0x0][0x1b0], RZ ;  /* 0x00006c0000027a10 */ /* 0x001fe20007f5e0ff */
[----:B------:R-:W-:-:S04]  /*0820*/  IMAD.X R133, RZ, RZ, c[0x0][0x1bc], P3 ;  /* 0x00006f00ff857624 */ /* 0x000fc800018e06ff */
        /* <DEDUP_REMOVED lines=31> */
[----:B------:R-:W-:Y:S01]  /*0a20*/  HFMA2.MMA R177, -RZ, RZ, 0, 5.9604644775390625e-08 ;  /* 0x00000001ffb17435 */ /* 0x000fe200000001ff */
[----:B------:R-:W-:Y:S01]  /*0a30*/  LOP3.LUT R185, R0, UR25, R185, 0x96, !PT ;  /* 0x0000001900b97c12 */ /* 0x000fe2000f8e96b9 */
[----:B------:R-:W-:Y:S01]  /*0a40*/  IMAD R182, R182, -0x326172a9, RZ ;  /* 0xcd9e8d57b6b67824 */ /* 0x000fe200078e02ff */
[----:B------:R-:W-:Y:S01]  /*0a50*/  LOP3.LUT R193, R193, 0x3, RZ, 0xc0, !PT ;  /* 0x00000003c1c17812 */ /* 0x000fe200078ec0ff */
[----:B------:R-:W-:-:S02]  /*0a60*/  IMAD.MOV.U32 R178, RZ, RZ, RZ ;  /* 0x000000ffffb27224 */ /* 0x000fc400078e00ff */
[----:B0-----:R-:W-:Y:S01]  /*0a70*/  IMAD.HI.U32 R3, R180, -0x2daee0ad, RZ ;  /* 0xd2511f53b4037827 */ /* 0x001fe200078e00ff */
[----:B------:R-:W-:-:S03]  /*0a80*/  ULDC.U8 UR8, c[0x0][0x1f0] ;  /* 0x00007c0000087ab9 */ /* 0x000fc60000000000 */
[----:B------:R-:W-:Y:S01]  /*0a90*/  IMAD R180, R180, -0x2daee0ad, RZ ;  /* 0xd2511f53b4b47824 */ /* 0x000fe200078e02ff */
[----:B-1----:R-:W-:Y:S02]  /*0aa0*/  LOP3.LUT R184, R3, UR26, R184, 0x96, !PT ;  /* 0x0000001a03b87c12 */ /* 0x002fe4000f8e96b8 */
.L_x_19711:
        /* <DEDUP_REMOVED lines=31> */
.L_x_19193:
[----:B------:R-:W-:Y:S02]  /*0ca0*/  IMAD.MOV.U32 R152, RZ, RZ, R182 ;  /* 0x000000ffff987224 */ /* 0x000fe400078e00b6 */
.L_x_19194:
[----:B------:R-:W-:Y:S05]  /*0cb0*/  BSYNC B0 ;  /* 0x0000000000007941 */ /* 0x000fea0003800000 */
.L_x_19192:
        /* <DEDUP_REMOVED lines=16> */
.L_x_19198:
[----:B------:R-:W-:Y:S05]  /*0dc0*/  BSYNC B1 ;  /* 0x0000000000017941 */ /* 0x000fea0003800000 */
.L_x_19197:
        /* <DEDUP_REMOVED lines=44> */
.L_x_19196:
[----:B------:R-:W-:Y:S05]  /*1090*/  BSYNC B0 ;  /* 0x0000000000007941 */ /* 0x000fea0003800000 */
.L_x_19195:
        /* <DEDUP_REMOVED lines=17> */
.L_x_19199:
        /* <DEDUP_REMOVED lines=12> */
.L_x_19202:
[----:B------:R-:W-:Y:S02]  /*1270*/  MOV R154, R182 ;  /* 0x000000b6009a7202 */ /* 0x000fe40000000f00 */
.L_x_19203:
[----:B------:R-:W-:Y:S05]  /*1280*/  BSYNC B0 ;  /* 0x0000000000007941 */ /* 0x000fea0003800000 */
.L_x_19201:
        /* <DEDUP_REMOVED lines=16> */
.L_x_19207:
[----:B------:R-:W-:Y:S05]  /*1390*/  BSYNC B1 ;  /* 0x0000000000017941 */ /* 0x000fea0003800000 */
.L_x_19206:
        /* <DEDUP_REMOVED lines=44> */
.L_x_19205:
[----:B------:R-:W-:Y:S05]  /*1660*/  BSYNC B0 ;  /* 0x0000000000007941 */ /* 0x000fea0003800000 */
.L_x_19204:
        /* <DEDUP_REMOVED lines=9> */
.L_x_19200:
        /* <DEDUP_REMOVED lines=12> */
.L_x_19209:
[----:B------:R-:W-:Y:S02]  /*17c0*/  MOV R154, R182 ;  /* 0x000000b6009a7202 */ /* 0x000fe40000000f00 */
.L_x_19210:
[----:B------:R-:W-:Y:S05]  /*17d0*/  BSYNC B0 ;  /* 0x0000000000007941 */ /* 0x000fea0003800000 */
.L_x_19208:
        /* <DEDUP_REMOVED lines=16> */
.L_x_19214:
[----:B------:R-:W-:Y:S05]  /*18e0*/  BSYNC B1 ;  /* 0x0000000000017941 */ /* 0x000fea0003800000 */
.L_x_19213:
        /* <DEDUP_REMOVED lines=44> */
.L_x_19212:
[----:B------:R-:W-:Y:S05]  /*1bb0*/  BSYNC B0 ;  /* 0x0000000000007941 */ /* 0x000fea0003800000 */
.L_x_19211:
        /* <DEDUP_REMOVED lines=14> */
.L_x_19215:
        /* <DEDUP_REMOVED lines=12> */
.L_x_19218:
[----:B------:R-:W-:Y:S02]  /*1d60*/  IMAD.MOV.U32 R144, RZ, RZ, R182 ;  /* 0x000000ffff907224 */ /* 0x000fe400078e00b6 */
.L_x_19219:
[----:B------:R-:W-:Y:S05]  /*1d70*/  BSYNC B0 ;  /* 0x0000000000007941 */ /* 0x000fea0003800000 */
.L_x_19217:
        /* <DEDUP_REMOVED lines=16> */
.L_x_19223:
[----:B------:R-:W-:Y:S05]  /*1e80*/  BSYNC B1 ;  /* 0x0000000000017941 */ /* 0x000fea0003800000 */
.L_x_19222:
        /* <DEDUP_REMOVED lines=44> */
.L_x_19221:
[----:B------:R-:W-:Y:S05]  /*2150*/  BSYNC B0 ;  /* 0x0000000000007941 */ /* 0x000fea0003800000 */
.L_x_19220:
        /* <DEDUP_REMOVED lines=9> */
.L_x_19216:
        /* <DEDUP_REMOVED lines=12> */
.L_x_19225:
[----:B------:R-:W-:Y:S02]  /*22b0*/  IMAD.MOV.U32 R154, RZ, RZ, R182 ;  /* 0x000000ffff9a7224 */ /* 0x000fe400078e00b6 */
.L_x_19226:
[----:B------:R-:W-:Y:S05]  /*22c0*/  BSYNC B0 ;  /* 0x0000000000007941 */ /* 0x000fea0003800000 */
.L_x_19224:
        /* <DEDUP_REMOVED lines=16> */
.L_x_19230:
[----:B------:R-:W-:Y:S05]  /*23d0*/  BSYNC B1 ;  /* 0x0000000000017941 */ /* 0x000fea0003800000 */
.L_x_19229:
        /* <DEDUP_REMOVED lines=44> */
.L_x_19228:
[----:B------:R-:W-:Y:S05]  /*26a0*/  BSYNC B0 ;  /* 0x0000000000007941 */ /* 0x000fea0003800000 */
.L_x_19227:
        /* <DEDUP_REMOVED lines=14> */
.L_x_19231:
        /* <DEDUP_REMOVED lines=12> */
.L_x_19234:
[----:B------:R-:W-:Y:S02]  /*2850*/  IMAD.MOV.U32 R156, RZ, RZ, R182 ;  /* 0x000000ffff9c7224 */ /* 0x000fe400078e00b6 */
.L_x_19235:
[----:B------:R-:W-:Y:S05]  /*2860*/  BSYNC B0 ;  /* 0x0000000000007941 */ /* 0x000fea0003800000 */
.L_x_19233:
        /* <DEDUP_REMOVED lines=16> */
.L_x_19239:
[----:B------:R-:W-:Y:S05]  /*2970*/  BSYNC B1 ;  /* 0x0000000000017941 */ /* 0x000fea0003800000 */
.L_x_19238:
        /* <DEDUP_REMOVED lines=44> */
.L_x_19237:
[----:B------:R-:W-:Y:S05]  /*2c40*/  BSYNC B0 ;  /* 0x0000000000007941 */ /* 0x000fea0003800000 */
.L_x_19236:
        /* <DEDUP_REMOVED lines=9> */
.L_x_19232:
        /* <DEDUP_REMOVED lines=12> */
.L_x_19241:
[----:B------:R-:W-:Y:S02]  /*2da0*/  IMAD.MOV.U32 R156, RZ, RZ, R182 ;  /* 0x000000ffff9c7224 */ /* 0x000fe400078e00b6 */
.L_x_19242:
[----:B------:R-:W-:Y:S05]  /*2db0*/  BSYNC B0 ;  /* 0x0000000000007941 */ /* 0x000fea0003800000 */
.L_x_19240:
        /* <DEDUP_REMOVED lines=16> */
.L_x_19246:
[----:B------:R-:W-:Y:S05]  /*2ec0*/  BSYNC B1 ;  /* 0x0000000000017941 */ /* 0x000fea0003800000 */
.L_x_19245:
        /* <DEDUP_REMOVED lines=44> */
.L_x_19244:
[----:B------:R-:W-:Y:S05]  /*3190*/  BSYNC B0 ;  /* 0x0000000000007941 */ /* 0x000fea0003800000 */
.L_x_19243:
        /* <DEDUP_REMOVED lines=14> */
.L_x_19247:
        /* <DEDUP_REMOVED lines=12> */
.L_x_19250:
[----:B------:R-:W-:Y:S02]  /*3340*/  IMAD.MOV.U32 R154, RZ, RZ, R182 ;  /* 0x000000ffff9a7224 */ /* 0x000fe400078e00b6 */
.L_x_19251:
[----:B------:R-:W-:Y:S05]  /*3350*/  BSYNC B0 ;  /* 0x0000000000007941 */ /* 0x000fea0003800000 */
.L_x_19249:
        /* <DEDUP_REMOVED lines=16> */
.L_x_19255:
[----:B------:R-:W-:Y:S05]  /*3460*/  BSYNC B1 ;  /* 0x0000000000017941 */ /* 0x000fea0003800000 */
.L_x_19254:
        /* <DEDUP_REMOVED lines=44> */
.L_x_19253:
[----:B------:R-:W-:Y:S05]  /*3730*/  BSYNC B0 ;  /* 0x0000000000007941 */ /* 0x000fea0003800000 */
.L_x_19252:
        /* <DEDUP_REMOVED lines=9> */
.L_x_19248:
        /* <DEDUP_REMOVED lines=12> */
.L_x_19257:
[----:B------:R-:W-:Y:S02]  /*3890*/  IMAD.MOV.U32 R154, RZ, RZ, R182 ;  /* 0x000000ffff9a7224 */ /* 0x000fe400078e00b6 */
.L_x_19258:
[----:B------:R-:W-:Y:S05]  /*38a0*/  BSYNC B0 ;  /* 0x0000000000007941 */ /* 0x000fea0003800000 */
.L_x_19256:
        /* <DEDUP_REMOVED lines=16> */
.L_x_19262:
[----:B------:R-:W-:Y:S05]  /*39b0*/  BSYNC B1 ;  /* 0x0000000000017941 */ /* 0x000fea0003800000 */
.L_x_19261:
        /* <DEDUP_REMOVED lines=44> */
.L_x_19260:
[----:B------:R-:W-:Y:S05]  /*3c80*/  BSYNC B0 ;  /* 0x0000000000007941 */ /* 0x000fea0003800000 */
.L_x_19259:
        /* <DEDUP_REMOVED lines=12> */
.L_x_19263:
        /* <DEDUP_REMOVED lines=12> */
.L_x_19266:
[----:B------:R-:W-:Y:S02]  /*3e10*/  IMAD.MOV.U32 R156, RZ, RZ, R182 ;  /* 0x000000ffff9c7224 */ /* 0x000fe400078e00b6 */
.L_x_19267:
[----:B------:R-:W-:Y:S05]  /*3e20*/  BSYNC B0 ;  /* 0x0000000000007941 */ /* 0x000fea0003800000 */
.L_x_19265:
        /* <DEDUP_REMOVED lines=16> */
.L_x_19271:
[----:B------:R-:W-:Y:S05]  /*3f30*/  BSYNC B1 ;  /* 0x0000000000017941 */ /* 0x000fea0003800000 */
.L_x_19270:
        /* <DEDUP_REMOVED lines=44> */
.L_x_19269:
[----:B------:R-:W-:Y:S05]  /*4200*/  BSYNC B0 ;  /* 0x0000000000007941 */ /* 0x000fea0003800000 */
.L_x_19268:
        /* <DEDUP_REMOVED lines=9> */
.L_x_19264:
        /* <DEDUP_REMOVED lines=12> */
.L_x_19273:
[----:B------:R-:W-:Y:S02]  /*4360*/  IMAD.MOV.U32 R156, RZ, RZ, R182 ;  /* 0x000000ffff9c7224 */ /* 0x000fe400078e00b6 */
.L_x_19274:
[----:B------:R-:W-:Y:S05]  /*4370*/  BSYNC B0 ;  /* 0x0000000000007941 */ /* 0x000fea0003800000 */
.L_x_19272:
        /* <DEDUP_REMOVED lines=16> */
.L_x_19278:
[----:B------:R-:W-:Y:S05]  /*4480*/  BSYNC B1 ;  /* 0x0000000000017941 */ /* 0x000fea0003800000 */
.L_x_19277:
        /* <DEDUP_REMOVED lines=44> */
.L_x_19276:
[----:B------:R-:W-:Y:S05]  /*4750*/  BSYNC B0 ;  /* 0x0000000000007941 */ /* 0x000fea0003800000 */
.L_x_19275:
        /* <DEDUP_REMOVED lines=12> */
.L_x_19279:
        /* <DEDUP_REMOVED lines=12> */
.L_x_19282:
[----:B------:R-:W-:Y:S02]  /*48e0*/  MOV R156, R182 ;  /* 0x000000b6009c7202 */ /* 0x000fe40000000f00 */
.L_x_19283:
[----:B------:R-:W-:Y:S05]  /*48f0*/  BSYNC B0 ;  /* 0x0000000000007941 */ /* 0x000fea0003800000 */
.L_x_19281:
        /* <DEDUP_REMOVED lines=16> */
.L_x_19287:
[----:B------:R-:W-:Y:S05]  /*4a00*/  BSYNC B1 ;  /* 0x0000000000017941 */ /* 0x000fea0003800000 */
.L_x_19286:
        /* <DEDUP_REMOVED lines=44> */
.L_x_19285:
[----:B------:R-:W-:Y:S05]  /*4cd0*/  BSYNC B0 ;  /* 0x0000000000007941 */ /* 0x000fea0003800000 */
.L_x_19284:
        /* <DEDUP_REMOVED lines=9> */
.L_x_19280:
        /* <DEDUP_REMOVED lines=12> */
.L_x_19289:
[----:B------:R-:W-:Y:S02]  /*4e30*/  MOV R156, R182 ;  /* 0x000000b6009c7202 */ /* 0x000fe40000000f00 */
.L_x_19290:
[----:B------:R-:W-:Y:S05]  /*4e40*/  BSYNC B0 ;  /* 0x0000000000007941 */ /* 0x000fea0003800000 */
.L_x_19288:
        /* <DEDUP_REMOVED lines=16> */
.L_x_19294:
[----:B------:R-:W-:Y:S05]  /*4f50*/  BSYNC B1 ;  /* 0x0000000000017941 */ /* 0x000fea0003800000 */
.L_x_19293:
        /* <DEDUP_REMOVED lines=44> */
.L_x_19292:
[----:B------:R-:W-:Y:S05]  /*5220*/  BSYNC B0 ;  /* 0x0000000000007941 */ /* 0x000fea0003800000 */
.L_x_19291:
        /* <DEDUP_REMOVED lines=12> */
.L_x_19295:
        /* <DEDUP_REMOVED lines=12> */
.L_x_19298:
[----:B------:R-:W-:Y:S02]  /*53b0*/  IMAD.MOV.U32 R156, RZ, RZ, R182 ;  /* 0x000000ffff9c7224 */ /* 0x000fe400078e00b6 */
.L_x_19299:
[----:B------:R-:W-:Y:S05]  /*53c0*/  BSYNC B0 ;  /* 0x0000000000007941 */ /* 0x000fea0003800000 */
.L_x_19297:
        /* <DEDUP_REMOVED lines=16> */
.L_x_19303:
[----:B------:R-:W-:Y:S05]  /*54d0*/  BSYNC B1 ;  /* 0x0000000000017941 */ /* 0x000fea0003800000 */
.L_x_19302:
        /* <DEDUP_REMOVED lines=44> */
.L_x_19301:
[----:B------:R-:W-:Y:S05]  /*57a0*/  BSYNC B0 ;  /* 0x0000000000007941 */ /* 0x000fea0003800000 */
.L_x_19300:
        /* <DEDUP_REMOVED lines=9> */
.L_x_19296:
        /* <DEDUP_REMOVED lines=12> */
.L_x_19305:
[----:B------:R-:W-:Y:S02]  /*5900*/  IMAD.MOV.U32 R156, RZ, RZ, R182 ;  /* 0x000000ffff9c7224 */ /* 0x000fe400078e00b6 */
.L_x_19306:
[----:B------:R-:W-:Y:S05]  /*5910*/  BSYNC B0 ;  /* 0x0000000000007941 */ /* 0x000fea0003800000 */
.L_x_19304:
        /* <DEDUP_REMOVED lines=16> */
.L_x_19310:
[----:B------:R-:W-:Y:S05]  /*5a20*/  BSYNC B1 ;  /* 0x0000000000017941 */ /* 0x000fea0003800000 */
.L_x_19309:
        /* <DEDUP_REMOVED lines=44> */
.L_x_19308:
[----:B------:R-:W-:Y:S05]  /*5cf0*/  BSYNC B0 ;  /* 0x0000000000007941 */ /* 0x000fea0003800000 */
.L_x_19307:
        /* <DEDUP_REMOVED lines=12> */
.L_x_19311:
        /* <DEDUP_REMOVED lines=12> */
.L_x_19314:
[----:B------:R-:W-:Y:S02]  /*5e80*/  IMAD.MOV.U32 R156, RZ, RZ, R182 ;  /* 0x000000ffff9c7224 */ /* 0x000fe400078e00b6 */
.L_x_19315:
[----:B------:R-:W-:Y:S05]  /*5e90*/  BSYNC B0 ;  /* 0x0000000000007941 */ /* 0x000fea0003800000 */
.L_x_19313:
        /* <DEDUP_REMOVED lines=18> */
.L_x_19319:
[----:B------:R-:W-:Y:S05]  /*5fc0*/  BSYNC B1 ;  /* 0x0000000000017941 */ /* 0x000fea0003800000 */
.L_x_19318:
        /* <DEDUP_REMOVED lines=44> */
.L_x_19317:
[----:B------:R-:W-:Y:S05]  /*6290*/  BSYNC B0 ;  /* 0x0000000000007941 */ /* 0x000fea0003800000 */
.L_x_19316:
        /* <DEDUP_REMOVED lines=9> */
.L_x_19312:
        /* <DEDUP_REMOVED lines=54> */
.L_x_19320:
        /* <DEDUP_REMOVED lines=16> */
.L_x_19322:
[----:B-1----:R-:W-:Y:S02]  /*6790*/  IMAD.MOV.U32 R162, RZ, RZ, R182 ;  /* 0x000000ffffa27224 */ /* 0x002fe400078e00b6 */
.L_x_19323:
[----:B------:R-:W-:Y:S05]  /*67a0*/  BSYNC B0 ;  /* 0x0000000000007941 */ /* 0x000fea0003800000 */
.L_x_19321:
        /* <DEDUP_REMOVED lines=16> */
.L_x_19327:
[----:B------:R-:W-:Y:S05]  /*68b0*/  BSYNC B1 ;  /* 0x0000000000017941 */ /* 0x000fea0003800000 */
.L_x_19326:
        /* <DEDUP_REMOVED lines=44> */
.L_x_19325:
[----:B------:R-:W-:Y:S05]  /*6b80*/  BSYNC B0 ;  /* 0x0000000000007941 */ /* 0x000fea0003800000 */
.L_x_19324:
        /* <DEDUP_REMOVED lines=14> */
.L_x_19328:
        /* <DEDUP_REMOVED lines=12> */
.L_x_19331:
[----:B------:R-:W-:Y:S02]  /*6d30*/  IMAD.MOV.U32 R157, RZ, RZ, R182 ;  /* 0x000000ffff9d7224 */ /* 0x000fe400078e00b6 */
.L_x_19332:
[----:B------:R-:W-:Y:S05]  /*6d40*/  BSYNC B0 ;  /* 0x0000000000007941 */ /* 0x000fea0003800000 */
.L_x_19330:
        /* <DEDUP_REMOVED lines=16> */
.L_x_19336:
[----:B------:R-:W-:Y:S05]  /*6e50*/  BSYNC B1 ;  /* 0x0000000000017941 */ /* 0x000fea0003800000 */
.L_x_19335:
        /* <DEDUP_REMOVED lines=44> */
.L_x_19334:
[----:B------:R-:W-:Y:S05]  /*7120*/  BSYNC B0 ;  /* 0x0000000000007941 */ /* 0x000fea0003800000 */
.L_x_19333:
        /* <DEDUP_REMOVED lines=9> */
.L_x_19329:
        /* <DEDUP_REMOVED lines=12> */
.L_x_19338:
[----:B------:R-:W-:Y:S02]  /*7280*/  IMAD.MOV.U32 R157, RZ, RZ, R182 ;  /* 0x000000ffff9d7224 */ /* 0x000fe400078e00b6 */
.L_x_19339:
[----:B------:R-:W-:Y:S05]  /*7290*/  BSYNC B0 ;  /* 0x0000000000007941 */ /* 0x000fea0003800000 */
.L_x_19337:
        /* <DEDUP_REMOVED lines=16> */
.L_x_19343:
[----:B------:R-:W-:Y:S05]  /*73a0*/  BSYNC B1 ;  /* 0x0000000000017941 */ /* 0x000fea0003800000 */
.L_x_19342:
        /* <DEDUP_REMOVED lines=44> */
.L_x_19341:
[----:B------:R-:W-:Y:S05]  /*7670*/  BSYNC B0 ;  /* 0x0000000000007941 */ /* 0x000fea0003800000 */
.L_x_19340:
        /* <DEDUP_REMOVED lines=14> */
.L_x_19344:
        /* <DEDUP_REMOVED lines=12> */
.L_x_19347:
[----:B------:R-:W-:Y:S02]  /*7820*/  IMAD.MOV.U32 R152, RZ, RZ, R182 ;  /* 0x000000ffff987224 */ /* 0x000fe400078e00b6 */
.L_x_19348:
[----:B------:R-:W-:Y:S05]  /*7830*/  BSYNC B0 ;  /* 0x0000000000007941 */ /* 0x000fea0003800000 */
.L_x_19346:
        /* <DEDUP_REMOVED lines=16> */
.L_x_19352:
[----:B------:R-:W-:Y:S05]  /*7940*/  BSYNC B1 ;  /* 0x0000000000017941 */ /* 0x000fea0003800000 */
.L_x_19351:
        /* <DEDUP_REMOVED lines=44> */
.L_x_19350:
[----:B------:R-:W-:Y:S05]  /*7c10*/  BSYNC B0 ;  /* 0x0000000000007941 */ /* 0x000fea0003800000 */
.L_x_19349:
        /* <DEDUP_REMOVED lines=9> */
.L_x_19345:
        /* <DEDUP_REMOVED lines=12> */
.L_x_19354:
[----:B------:R-:W-:Y:S02]  /*7d70*/  IMAD.MOV.U32 R152, RZ, RZ, R182 ;  /* 0x000000ffff987224 */ /* 0x000fe400078e00b6 */
.L_x_19355:
[----:B------:R-:W-:Y:S05]  /*7d80*/  BSYNC B0 ;  /* 0x0000000000007941 */ /* 0x000fea0003800000 */
.L_x_19353:
        /* <DEDUP_REMOVED lines=16> */
.L_x_19359:
[----:B------:R-:W-:Y:S05]  /*7e90*/  BSYNC B1 ;  /* 0x0000000000017941 */ /* 0x000fea0003800000 */
.L_x_19358:
        /* <DEDUP_REMOVED lines=44> */
.L_x_19357:
[----:B------:R-:W-:Y:S05]  /*8160*/  BSYNC B0 ;  /* 0x0000000000007941 */ /* 0x000fea0003800000 */
.L_x_19356:
        /* <DEDUP_REMOVED lines=14> */
.L_x_19360:
        /* <DEDUP_REMOVED lines=12> */
.L_x_19363:
[----:B------:R-:W-:Y:S02]  /*8310*/  IMAD.MOV.U32 R157, RZ, RZ, R182 ;  /* 0x000000ffff9d7224 */ /* 0x000fe400078e00b6 */
.L_x_19364:
[----:B------:R-:W-:Y:S05]  /*8320*/  BSYNC B0 ;  /* 0x0000000000007941 */ /* 0x000fea0003800000 */
.L_x_19362:
        /* <DEDUP_REMOVED lines=16> */
.L_x_19368:
[----:B------:R-:W-:Y:S05]  /*8430*/  BSYNC B1 ;  /* 0x0000000000017941 */ /* 0x000fea0003800000 */
.L_x_19367:
        /* <DEDUP_REMOVED lines=44> */
.L_x_19366:
[----:B------:R-:W-:Y:S05]  /*8700*/  BSYNC B0 ;  /* 0x0000000000007941 */ /* 0x000fea0003800000 */
.L_x_19365:
        /* <DEDUP_REMOVED lines=9> */
.L_x_19361:
        /* <DEDUP_REMOVED lines=12> */
.L_x_19370:
[----:B------:R-:W-:Y:S02]  /*8860*/  IMAD.MOV.U32 R164, RZ, RZ, R182 ;  /* 0x000000ffffa47224 */ /* 0x000fe400078e00b6 */
.L_x_19371:
[----:B------:R-:W-:Y:S05]  /*8870*/  BSYNC B0 ;  /* 0x0000000000007941 */ /* 0x000fea0003800000 */
.L_x_19369:
        /* <DEDUP_REMOVED lines=16> */
.L_x_19375:
[----:B------:R-:W-:Y:S05]  /*8980*/  BSYNC B1 ;  /* 0x0000000000017941 */ /* 0x000fea0003800000 */
.L_x_19374:
        /* <DEDUP_REMOVED lines=44> */
.L_x_19373:
[----:B------:R-:W-:Y:S05]  /*8c50*/  BSYNC B0 ;  /* 0x0000000000007941 */ /* 0x000fea0003800000 */
.L_x_19372:
        /* <DEDUP_REMOVED lines=14> */
.L_x_19376:
        /* <DEDUP_REMOVED lines=12> */
.L_x_19379:
[----:B------:R-:W-:Y:S02]  /*8e00*/  MOV R164, R182 ;  /* 0x000000b600a47202 */ /* 0x000fe40000000f00 */
.L_x_19380:
[----:B------:R-:W-:Y:S05]  /*8e10*/  BSYNC B0 ;  /* 0x0000000000007941 */ /* 0x000fea0003800000 */
.L_x_19378:
        /* <DEDUP_REMOVED lines=16> */
.L_x_19384:
[----:B------:R-:W-:Y:S05]  /*8f20*/  BSYNC B1 ;  /* 0x0000000000017941 */ /* 0x000fea0003800000 */
.L_x_19383:
        /* <DEDUP_REMOVED lines=44> */
.L_x_19382:
[----:B------:R-:W-:Y:S05]  /*91f0*/  BSYNC B0 ;  /* 0x0000000000007941 */ /* 0x000fea0003800000 */
.L_x_19381:
        /* <DEDUP_REMOVED lines=9> */
.L_x_19377:
        /* <DEDUP_REMOVED lines=12> */
.L_x_19386:
[----:B------:R-:W-:Y:S02]  /*9350*/  MOV R157, R182 ;  /* 0x000000b6009d7202 */ /* 0x000fe40000000f00 */
.L_x_19387:
[----:B------:R-:W-:Y:S05]  /*9360*/  BSYNC B0 ;  /* 0x0000000000007941 */ /* 0x000fea0003800000 */
.L_x_19385:
        /* <DEDUP_REMOVED lines=16> */
.L_x_19391:
[----:B------:R-:W-:Y:S05]  /*9470*/  BSYNC B1 ;  /* 0x0000000000017941 */ /* 0x000fea0003800000 */
.L_x_19390:
        /* <DEDUP_REMOVED lines=44> */
.L_x_19389:
[----:B------:R-:W-:Y:S05]  /*9740*/  BSYNC B0 ;  /* 0x0000000000007941 */ /* 0x000fea0003800000 */
.L_x_19388:
        /* <DEDUP_REMOVED lines=12> */
.L_x_19392:
        /* <DEDUP_REMOVED lines=12> */
.L_x_19395:
[----:B------:R-:W-:Y:S02]  /*98d0*/  IMAD.MOV.U32 R164, RZ, RZ, R182 ;  /* 0x000000ffffa47224 */ /* 0x000fe400078e00b6 */
.L_x_19396:
[----:B------:R-:W-:Y:S05]  /*98e0*/  BSYNC B0 ;  /* 0x0000000000007941 */ /* 0x000fea0003800000 */
.L_x_19394:
        /* <DEDUP_REMOVED lines=16> */
.L_x_19400:
[----:B------:R-:W-:Y:S05]  /*99f0*/  BSYNC B1 ;  /* 0x0000000000017941 */ /* 0x000fea0003800000 */
.L_x_19399:
        /* <DEDUP_REMOVED lines=44> */
.L_x_19398:
[----:B------:R-:W-:Y:S05]  /*9cc0*/  BSYNC B0 ;  /* 0x0000000000007941 */ /* 0x000fea0003800000 */
.L_x_19397:
        /* <DEDUP_REMOVED lines=9> */
.L_x_19393:
        /* <DEDUP_REMOVED lines=12> */
.L_x_19402:
[----:B------:R-:W-:Y:S02]  /*9e20*/  IMAD.MOV.U32 R164, RZ, RZ, R182 ;  /* 0x000000ffffa47224 */ /* 0x000fe400078e00b6 */
.L_x_19403:
[----:B------:R-:W-:Y:S05]  /*9e30*/  BSYNC B0 ;  /* 0x0000000000007941 */ /* 0x000fea0003800000 */
.L_x_19401:
        /* <DEDUP_REMOVED lines=16> */
.L_x_19407:
[----:B------:R-:W-:Y:S05]  /*9f40*/  BSYNC B1 ;  /* 0x0000000000017941 */ /* 0x000fea0003800000 */
.L_x_19406:
        /* <DEDUP_REMOVED lines=44> */
.L_x_19405:
[----:B------:R-:W-:Y:S05]  /*a210*/  BSYNC B0 ;  /* 0x0000000000007941 */ /* 0x000fea0003800000 */
.L_x_19404:
        /* <DEDUP_REMOVED lines=12> */
.L_x_19408:
        /* <DEDUP_REMOVED lines=12> */
.L_x_19411:
[----:B------:R-:W-:Y:S02]  /*a3a0*/  IMAD.MOV.U32 R157, RZ, RZ, R182 ;  /* 0x000000ffff9d7224 */ /* 0x000fe400078e00b6 */
.L_x_19412:
[----:B------:R-:W-:Y:S05]  /*a3b0*/  BSYNC B0 ;  /* 0x0000000000007941 */ /* 0x000fea0003800000 */
.L_x_19410:
        /* <DEDUP_REMOVED lines=16> */
.L_x_19416:
[----:B------:R-:W-:Y:S05]  /*a4c0*/  BSYNC B1 ;  /* 0x0000000000017941 */ /* 0x000fea0003800000 */
.L_x_19415:
        /* <DEDUP_REMOVED lines=44> */
.L_x_19414:
[----:B------:R-:W-:Y:S05]  /*a790*/  BSYNC B0 ;  /* 0x0000000000007941 */ /* 0x000fea0003800000 */
.L_x_19413:
        /* <DEDUP_REMOVED lines=9> */
.L_x_19409:
        /* <DEDUP_REMOVED lines=12> */
.L_x_19418:
[----:B------:R-:W-:Y:S02]  /*a8f0*/  IMAD.MOV.U32 R164, RZ, RZ, R182 ;  /* 0x000000ffffa47224 */ /* 0x000fe400078e00b6 */
.L_x_19419:
[----:B------:R-:W-:Y:S05]  /*a900*/  BSYNC B0 ;  /* 0x0000000000007941 */ /* 0x000fea0003800000 */
.L_x_19417:
        /* <DEDUP_REMOVED lines=16> */
.L_x_19423:
[----:B------:R-:W-:Y:S05]  /*aa10*/  BSYNC B1 ;  /* 0x0000000000017941 */ /* 0x000fea0003800000 */
.L_x_19422:
        /* <DEDUP_REMOVED lines=44> */
.L_x_19421:
[----:B------:R-:W-:Y:S05]  /*ace0*/  BSYNC B0 ;  /* 0x0000000000007941 */ /* 0x000fea0003800000 */
.L_x_19420:
        /* <DEDUP_REMOVED lines=12> */
.L_x_19424:
        /* <DEDUP_REMOVED lines=12> */
.L_x_19427:
[----:B------:R-:W-:Y:S02]  /*ae70*/  IMAD.MOV.U32 R164, RZ, RZ, R182 ;  /* 0x000000ffffa47224 */ /* 0x000fe400078e00b6 */
.L_x_19428:
[----:B------:R-:W-:Y:S05]  /*ae80*/  BSYNC B0 ;  /* 0x0000000000007941 */ /* 0x000fea0003800000 */
.L_x_19426:
        /* <DEDUP_REMOVED lines=16> */
.L_x_19432:
[----:B------:R-:W-:Y:S05]  /*af90*/  BSYNC B1 ;  /* 0x0000000000017941 */ /* 0x000fea0003800000 */
.L_x_19431:
        /* <DEDUP_REMOVED lines=44> */
.L_x_19430:
[----:B------:R-:W-:Y:S05]  /*b260*/  BSYNC B0 ;  /* 0x0000000000007941 */ /* 0x000fea0003800000 */
.L_x_19429:
        /* <DEDUP_REMOVED lines=9> */
.L_x_19425:
        /* <DEDUP_REMOVED lines=12> */
.L_x_19434:
[----:B------:R-:W-:Y:S02]  /*b3c0*/  IMAD.MOV.U32 R164, RZ, RZ, R182 ;  /* 0x000000ffffa47224 */ /* 0x000fe400078e00b6 */
.L_x_19435:
[----:B------:R-:W-:Y:S05]  /*b3d0*/  BSYNC B0 ;  /* 0x0000000000007941 */ /* 0x000fea0003800000 */
.L_x_19433:
        /* <DEDUP_REMOVED lines=16> */
.L_x_19439:
[----:B------:R-:W-:Y:S05]  /*b4e0*/  BSYNC B1 ;  /* 0x0000000000017941 */ /* 0x000fea0003800000 */
.L_x_19438:
        /* <DEDUP_REMOVED lines=44> */
.L_x_19437:
[----:B------:R-:W-:Y:S05]  /*b7b0*/  BSYNC B0 ;  /* 0x0000000000007941 */ /* 0x000fea0003800000 */
.L_x_19436:
        /* <DEDUP_REMOVED lines=12> */
.L_x_19440:
        /* <DEDUP_REMOVED lines=12> */
.L_x_19443:
[----:B------:R-:W-:Y:S02]  /*b940*/  IMAD.MOV.U32 R164, RZ, RZ, R182 ;  /* 0x000000ffffa47224 */ /* 0x000fe400078e00b6 */
.L_x_19444:
[----:B------:R-:W-:Y:S05]  /*b950*/  BSYNC B0 ;  /* 0x0000000000007941 */ /* 0x000fea0003800000 */
.L_x_19442:
        /* <DEDUP_REMOVED lines=18> */
.L_x_19448:
[----:B------:R-:W-:Y:S05]  /*ba80*/  BSYNC B1 ;  /* 0x0000000000017941 */ /* 0x000fea0003800000 */
.L_x_19447:
        /* <DEDUP_REMOVED lines=44> */
.L_x_19446:
[----:B------:R-:W-:Y:S05]  /*bd50*/  BSYNC B0 ;  /* 0x0000000000007941 */ /* 0x000fea0003800000 */
.L_x_19445:
        /* <DEDUP_REMOVED lines=9> */
.L_x_19441:
        /* <DEDUP_REMOVED lines=52> */
.L_x_19449:
        /* <DEDUP_REMOVED lines=16> */
.L_x_19451:
[----:B-1----:R-:W-:Y:S02]  /*c230*/  IMAD.MOV.U32 R170, RZ, RZ, R182 ;  /* 0x000000ffffaa7224 */ /* 0x002fe400078e00b6 */
.L_x_19452:
[----:B------:R-:W-:Y:S05]  /*c240*/  BSYNC B0 ;  /* 0x0000000000007941 */ /* 0x000fea0003800000 */
.L_x_19450:
        /* <DEDUP_REMOVED lines=16> */
.L_x_19456:
[----:B------:R-:W-:Y:S05]  /*c350*/  BSYNC B1 ;  /* 0x0000000000017941 */ /* 0x000fea0003800000 */
.L_x_19455:
        /* <DEDUP_REMOVED lines=44> */
.L_x_19454:
[----:B------:R-:W-:Y:S05]  /*c620*/  BSYNC B0 ;  /* 0x0000000000007941 */ /* 0x000fea0003800000 */
.L_x_19453:
        /* <DEDUP_REMOVED lines=14> */
.L_x_19457:
        /* <DEDUP_REMOVED lines=12> */
.L_x_19460:
[----:B------:R-:W-:Y:S02]  /*c7d0*/  IMAD.MOV.U32 R193, RZ, RZ, R182 ;  /* 0x000000ffffc17224 */ /* 0x000fe400078e00b6 */
.L_x_19461:
[----:B------:R-:W-:Y:S05]  /*c7e0*/  BSYNC B0 ;  /* 0x0000000000007941 */ /* 0x000fea0003800000 */
.L_x_19459:
        /* <DEDUP_REMOVED lines=16> */
.L_x_19465:
[----:B------:R-:W-:Y:S05]  /*c8f0*/  BSYNC B1 ;  /* 0x0000000000017941 */ /* 0x000fea0003800000 */
.L_x_19464:
        /* <DEDUP_REMOVED lines=44> */
.L_x_19463:
[----:B------:R-:W-:Y:S05]  /*cbc0*/  BSYNC B0 ;  /* 0x0000000000007941 */ /* 0x000fea0003800000 */
.L_x_19462:
        /* <DEDUP_REMOVED lines=9> */
.L_x_19458:
        /* <DEDUP_REMOVED lines=12> */
.L_x_19467:
[----:B------:R-:W-:Y:S02]  /*cd20*/  IMAD.MOV.U32 R193, RZ, RZ, R182 ;  /* 0x000000ffffc17224 */ /* 0x000fe400078e00b6 */
.L_x_19468:
[----:B------:R-:W-:Y:S05]  /*cd30*/  BSYNC B0 ;  /* 0x0000000000007941 */ /* 0x000fea0003800000 */
.L_x_19466:
        /* <DEDUP_REMOVED lines=16> */
.L_x_19472:
[----:B------:R-:W-:Y:S05]  /*ce40*/  BSYNC B1 ;  /* 0x0000000000017941 */ /* 0x000fea0003800000 */
.L_x_19471:
        /* <DEDUP_REMOVED lines=44> */
.L_x_19470:
[----:B------:R-:W-:Y:S05]  /*d110*/  BSYNC B0 ;  /* 0x0000000000007941 */ /* 0x000fea0003800000 */
.L_x_19469:
        /* <DEDUP_REMOVED lines=14> */
.L_x_19473:
        /* <DEDUP_REMOVED lines=12> */
.L_x_19476:
[----:B------:R-:W-:Y:S02]  /*d2c0*/  IMAD.MOV.U32 R160, RZ, RZ, R182 ;  /* 0x000000ffffa07224 */ /* 0x000fe400078e00b6 */
.L_x_19477:
[----:B------:R-:W-:Y:S05]  /*d2d0*/  BSYNC B0 ;  /* 0x0000000000007941 */ /* 0x000fea0003800000 */
.L_x_19475:
        /* <DEDUP_REMOVED lines=16> */
.L_x_19481:
[----:B------:R-:W-:Y:S05]  /*d3e0*/  BSYNC B1 ;  /* 0x0000000000017941 */ /* 0x000fea0003800000 */
.L_x_19480:
        /* <DEDUP_REMOVED lines=44> */
.L_x_19479:
[----:B------:R-:W-:Y:S05]  /*d6b0*/  BSYNC B0 ;  /* 0x0000000000007941 */ /* 0x000fea0003800000 */
.L_x_19478:
        /* <DEDUP_REMOVED lines=9> */
.L_x_19474:
        /* <DEDUP_REMOVED lines=12> */
.L_x_19483:
[----:B------:R-:W-:Y:S02]  /*d810*/  IMAD.MOV.U32 R160, RZ, RZ, R182 ;  /* 0x000000ffffa07224 */ /* 0x000fe400078e00b6 */
.L_x_19484:
[----:B------:R-:W-:Y:S05]  /*d820*/  BSYNC B0 ;  /* 0x0000000000007941 */ /* 0x000fea0003800000 */
.L_x_19482:
        /* <DEDUP_REMOVED lines=16> */
.L_x_19488:
[----:B------:R-:W-:Y:S05]  /*d930*/  BSYNC B1 ;  /* 0x0000000000017941 */ /* 0x000fea0003800000 */
.L_x_19487:
        /* <DEDUP_REMOVED lines=44> */
.L_x_19486:
[----:B------:R-:W-:Y:S05]  /*dc00*/  BSYNC B0 ;  /* 0x0000000000007941 */ /* 0x000fea0003800000 */
.L_x_19485:
        /* <DEDUP_REMOVED lines=14> */
.L_x_19489:
        /* <DEDUP_REMOVED lines=12> */
.L_x_19492:
[----:B------:R-:W-:Y:S02]  /*ddb0*/  MOV R193, R182 ;  /* 0x000000b600c17202 */ /* 0x000fe40000000f00 */
.L_x_19493:
[----:B------:R-:W-:Y:S05]  /*ddc0*/  BSYNC B0 ;  /* 0x0000000000007941 */ /* 0x000fea0003800000 */
.L_x_19491:
        /* <DEDUP_REMOVED lines=16> */
.L_x_19497:
[----:B------:R-:W-:Y:S05]  /*ded0*/  BSYNC B1 ;  /* 0x0000000000017941 */ /* 0x000fea0003800000 */
.L_x_19496:
        /* <DEDUP_REMOVED lines=44> */
.L_x_19495:
[----:B------:R-:W-:Y:S05]  /*e1a0*/  BSYNC B0 ;  /* 0x0000000000007941 */ /* 0x000fea0003800000 */
.L_x_19494:
        /* <DEDUP_REMOVED lines=9> */
.L_x_19490:
        /* <DEDUP_REMOVED lines=12> */
.L_x_19499:
[----:B------:R-:W-:Y:S02]  /*e300*/  MOV R193, R182 ;  /* 0x000000b600c17202 */ /* 0x000fe40000000f00 */
.L_x_19500:
[----:B------:R-:W-:Y:S05]  /*e310*/  BSYNC B0 ;  /* 0x0000000000007941 */ /* 0x000fea0003800000 */
.L_x_19498:
        /* <DEDUP_REMOVED lines=16> */
.L_x_19504:
[----:B------:R-:W-:Y:S05]  /*e420*/  BSYNC B1 ;  /* 0x0000000000017941 */ /* 0x000fea0003800000 */
.L_x_19503:
        /* <DEDUP_REMOVED lines=44> */
.L_x_19502:
[----:B------:R-:W-:Y:S05]  /*e6f0*/  BSYNC B0 ;  /* 0x0000000000007941 */ /* 0x000fea0003800000 */
.L_x_19501:
        /* <DEDUP_REMOVED lines=14> */
.L_x_19505:
        /* <DEDUP_REMOVED lines=12> */
.L_x_19508:
[----:B------:R-:W-:Y:S02]  /*e8a0*/  IMAD.MOV.U32 R193, RZ, RZ, R182 ;  /* 0x000000ffffc17224 */ /* 0x000fe400078e00b6 */
.L_x_19509:
[----:B------:R-:W-:Y:S05]  /*e8b0*/  BSYNC B0 ;  /* 0x0000000000007941 */ /* 0x000fea0003800000 */
.L_x_19507:
        /* <DEDUP_REMOVED lines=16> */
.L_x_19513:
[----:B------:R-:W-:Y:S05]  /*e9c0*/  BSYNC B1 ;  /* 0x0000000000017941 */ /* 0x000fea0003800000 */
.L_x_19512:
        /* <DEDUP_REMOVED lines=44> */
.L_x_19511:
[----:B------:R-:W-:Y:S05]  /*ec90*/  BSYNC B0 ;  /* 0x0000000000007941 */ /* 0x000fea0003800000 */
.L_x_19510:
        /* <DEDUP_REMOVED lines=9> */
.L_x_19506:
        /* <DEDUP_REMOVED lines=12> */
.L_x_19515:
[----:B------:R-:W-:Y:S02]  /*edf0*/  IMAD.MOV.U32 R193, RZ, RZ, R182 ;  /* 0x000000ffffc17224 */ /* 0x000fe400078e00b6 */
.L_x_19516:
[----:B------:R-:W-:Y:S05]  /*ee00*/  BSYNC B0 ;  /* 0x0000000000007941 */ /* 0x000fea0003800000 */
.L_x_19514:
        /* <DEDUP_REMOVED lines=16> */
.L_x_19520:
[----:B------:R-:W-:Y:S05]  /*ef10*/  BSYNC B1 ;  /* 0x0000000000017941 */ /* 0x000fea0003800000 */
.L_x_19519:
        /* <DEDUP_REMOVED lines=44> */
.L_x_19518:
[----:B------:R-:W-:Y:S05]  /*f1e0*/  BSYNC B0 ;  /* 0x0000000000007941 */ /* 0x000fea0003800000 */
.L_x_19517:
        /* <DEDUP_REMOVED lines=12> */
.L_x_19521:
        /* <DEDUP_REMOVED lines=12> */
.L_x_19524:
[----:B------:R-:W-:Y:S02]  /*f370*/  IMAD.MOV.U32 R193, RZ, RZ, R182 ;  /* 0x000000ffffc17224 */ /* 0x000fe400078e00b6 */
.L_x_19525:
[----:B------:R-:W-:Y:S05]  /*f380*/  BSYNC B0 ;  /* 0x0000000000007941 */ /* 0x000fea0003800000 */
.L_x_19523:
        /* <DEDUP_REMOVED lines=16> */
.L_x_19529:
[----:B------:R-:W-:Y:S05]  /*f490*/  BSYNC B1 ;  /* 0x0000000000017941 */ /* 0x000fea0003800000 */
.L_x_19528:
        /* <DEDUP_REMOVED lines=44> */
.L_x_19527:
[----:B------:R-:W-:Y:S05]  /*f760*/  BSYNC B0 ;  /* 0x0000000000007941 */ /* 0x000fea0003800000 */
.L_x_19526:
        /* <DEDUP_REMOVED lines=9> */
.L_x_19522:
        /* <DEDUP_REMOVED lines=12> */
.L_x_19531:
[----:B------:R-:W-:Y:S02]  /*f8c0*/  IMAD.MOV.U32 R193, RZ, RZ, R182 ;  /* 0x000000ffffc17224 */ /* 0x000fe400078e00b6 */
.L_x_19532:
[----:B------:R-:W-:Y:S05]  /*f8d0*/  BSYNC B0 ;  /* 0x0000000000007941 */ /* 0x000fea0003800000 */
.L_x_19530:
        /* <DEDUP_REMOVED lines=16> */
.L_x_19536:
[----:B------:R-:W-:Y:S05]  /*f9e0*/  BSYNC B1 ;  /* 0x0000000000017941 */ /* 0x000fea0003800000 */
.L_x_19535:
        /* <DEDUP_REMOVED lines=44> */
.L_x_19534:
[----:B------:R-:W-:Y:S05]  /*fcb0*/  BSYNC B0 ;  /* 0x0000000000007941 */ /* 0x000fea0003800000 */
.L_x_19533:
        /* <DEDUP_REMOVED lines=12> */
.L_x_19537:
        /* <DEDUP_REMOVED lines=12> */
.L_x_19540:
[----:B------:R-:W-:Y:S02]  /*fe40*/  IMAD.MOV.U32 R193, RZ, RZ, R182 ;  /* 0x000000ffffc17224 */ /* 0x000fe400078e00b6 */
.L_x_19541:
[----:B------:R-:W-:Y:S05]  /*fe50*/  BSYNC B0 ;  /* 0x0000000000007941 */ /* 0x000fea0003800000 */
.L_x_19539:
        /* <DEDUP_REMOVED lines=16> */
.L_x_19545:
[----:B------:R-:W-:Y:S05]  /*ff60*/  BSYNC B1 ;  /* 0x0000000000017941 */ /* 0x000fea0003800000 */
.L_x_19544:
        /* <DEDUP_REMOVED lines=44> */
.L_x_19543:
[----:B------:R-:W-:Y:S05]  /*10230*/  BSYNC B0 ;  /* 0x0000000000007941 */ /* 0x000fea0003800000 */
.L_x_19542:
        /* <DEDUP_REMOVED lines=9> */
.L_x_19538:
        /* <DEDUP_REMOVED lines=12> */
.L_x_19547:
[----:B------:R-:W-:Y:S02]  /*10390*/  IMAD.MOV.U32 R193, RZ, RZ, R182 ;  /* 0x000000ffffc17224 */ /* 0x000fe400078e00b6 */
.L_x_19548:
[----:B------:R-:W-:Y:S05]  /*103a0*/  BSYNC B0 ;  /* 0x0000000000007941 */ /* 0x000fea0003800000 */
.L_x_19546:
        /* <DEDUP_REMOVED lines=16> */
.L_x_19552:
[----:B------:R-:W-:Y:S05]  /*104b0*/  BSYNC B1 ;  /* 0x0000000000017941 */ /* 0x000fea0003800000 */
.L_x_19551:
        /* <DEDUP_REMOVED lines=44> */
.L_x_19550:
[----:B------:R-:W-:Y:S05]  /*10780*/  BSYNC B0 ;  /* 0x0000000000007941 */ /* 0x000fea0003800000 */
.L_x_19549:
        /* <DEDUP_REMOVED lines=12> */
.L_x_19553:
        /* <DEDUP_REMOVED lines=12> */
.L_x_19556:
[----:B------:R-:W-:Y:S02]  /*10910*/  IMAD.MOV.U32 R193, RZ, RZ, R182 ;  /* 0x000000ffffc17224 */ /* 0x000fe400078e00b6 */
.L_x_19557:
[----:B------:R-:W-:Y:S05]  /*10920*/  BSYNC B0 ;  /* 0x0000000000007941 */ /* 0x000fea0003800000 */
.L_x_19555:
        /* <DEDUP_REMOVED lines=16> */
.L_x_19561:
[----:B------:R-:W-:Y:S05]  /*10a30*/  BSYNC B1 ;  /* 0x0000000000017941 */ /* 0x000fea0003800000 */
.L_x_19560:
        /* <DEDUP_REMOVED lines=44> */
.L_x_19559:
[----:B------:R-:W-:Y:S05]  /*10d00*/  BSYNC B0 ;  /* 0x0000000000007941 */ /* 0x000fea0003800000 */
.L_x_19558:
        /* <DEDUP_REMOVED lines=9> */
.L_x_19554:
        /* <DEDUP_REMOVED lines=12> */
.L_x_19563:
[----:B------:R-:W-:Y:S02]  /*10e60*/  IMAD.MOV.U32 R193, RZ, RZ, R182 ;  /* 0x000000ffffc17224 */ /* 0x000fe400078e00b6 */
.L_x_19564:
[----:B------:R-:W-:Y:S05]  /*10e70*/  BSYNC B0 ;  /* 0x0000000000007941 */ /* 0x000fea0003800000 */
.L_x_19562:
        /* <DEDUP_REMOVED lines=16> */
.L_x_19568:
[----:B------:R-:W-:Y:S05]  /*10f80*/  BSYNC B1 ;  /* 0x0000000000017941 */ /* 0x000fea0003800000 */
.L_x_19567:
        /* <DEDUP_REMOVED lines=44> */
.L_x_19566:
[----:B------:R-:W-:Y:S05]  /*11250*/  BSYNC B0 ;  /* 0x0000000000007941 */ /* 0x000fea0003800000 */
.L_x_19565:
        /* <DEDUP_REMOVED lines=12> */
.L_x_19569:
        /* <DEDUP_REMOVED lines=12> */
.L_x_19572:
[----:B------:R-:W-:Y:S02]  /*113e0*/  MOV R194, R182 ;  /* 0x000000b600c27202 */ /* 0x000fe40000000f00 */
.L_x_19573:
[----:B------:R-:W-:Y:S05]  /*113f0*/  BSYNC B0 ;  /* 0x0000000000007941 */ /* 0x000fea0003800000 */
.L_x_19571:
        /* <DEDUP_REMOVED lines=18> */
.L_x_19577:
[----:B------:R-:W-:Y:S05]  /*11520*/  BSYNC B1 ;  /* 0x0000000000017941 */ /* 0x000fea0003800000 */
.L_x_19576:
        /* <DEDUP_REMOVED lines=44> */
.L_x_19575:
[----:B------:R-:W-:Y:S05]  /*117f0*/  BSYNC B0 ;  /* 0x0000000000007941 */ /* 0x000fea0003800000 */
.L_x_19574:
        /* <DEDUP_REMOVED lines=9> */
.L_x_19570:
        /* <DEDUP_REMOVED lines=52> */
.L_x_19578:
        /* <DEDUP_REMOVED lines=16> */
.L_x_19580:
[----:B-1----:R-:W-:Y:S02]  /*11cd0*/  IMAD.MOV.U32 R165, RZ, RZ, R182 ;  /* 0x000000ffffa57224 */ /* 0x002fe400078e00b6 */
.L_x_19581:
[----:B------:R-:W-:Y:S05]  /*11ce0*/  BSYNC B0 ;  /* 0x0000000000007941 */ /* 0x000fea0003800000 */
.L_x_19579:
        /* <DEDUP_REMOVED lines=16> */
.L_x_19585:
[----:B------:R-:W-:Y:S05]  /*11df0*/  BSYNC B1 ;  /* 0x0000000000017941 */ /* 0x000fea0003800000 */
.L_x_19584:
        /* <DEDUP_REMOVED lines=43> */
[----:B------:R-:W-:Y:S02]  /*120b0*/  LOP3.LUT R184, R167, UR26, R200, 0x96, !PT ;  /* 0x0000001aa7b87c12 */ /* 0x000fe4000f8e96c8 */
.L_x_19583:
[----:B------:R-:W-:Y:S05]  /*120c0*/  BSYNC B0 ;  /* 0x0000000000007941 */ /* 0x000fea0003800000 */
.L_x_19582:
        /* <DEDUP_REMOVED lines=14> */
.L_x_19586:
        /* <DEDUP_REMOVED lines=12> */
.L_x_19589:
[----:B------:R-:W-:Y:S02]  /*12270*/  IMAD.MOV.U32 R165, RZ, RZ, R182 ;  /* 0x000000ffffa57224 */ /* 0x000fe400078e00b6 */
.L_x_19590:
[----:B------:R-:W-:Y:S05]  /*12280*/  BSYNC B0 ;  /* 0x0000000000007941 */ /* 0x000fea0003800000 */
.L_x_19588:
        /* <DEDUP_REMOVED lines=16> */
.L_x_19594:
[----:B------:R-:W-:Y:S05]  /*12390*/  BSYNC B1 ;  /* 0x0000000000017941 */ /* 0x000fea0003800000 */
.L_x_19593:
        /* <DEDUP_REMOVED lines=44> */
.L_x_19592:
[----:B------:R-:W-:Y:S05]  /*12660*/  BSYNC B0 ;  /* 0x0000000000007941 */ /* 0x000fea0003800000 */
.L_x_19591:
        /* <DEDUP_REMOVED lines=9> */
.L_x_19587:
        /* <DEDUP_REMOVED lines=12> */
.L_x_19596:
[----:B------:R-:W-:Y:S02]  /*127c0*/  IMAD.MOV.U32 R166, RZ, RZ, R182 ;  /* 0x000000ffffa67224 */ /* 0x000fe400078e00b6 */
.L_x_19597:
[----:B------:R-:W-:Y:S05]  /*127d0*/  BSYNC B0 ;  /* 0x0000000000007941 */ /* 0x000fea0003800000 */
.L_x_19595:
        /* <DEDUP_REMOVED lines=16> */
.L_x_19601:
[----:B------:R-:W-:Y:S05]  /*128e0*/  BSYNC B1 ;  /* 0x0000000000017941 */ /* 0x000fea0003800000 */
.L_x_19600:
        /* <DEDUP_REMOVED lines=44> */
.L_x_19599:
[----:B------:R-:W-:Y:S05]  /*12bb0*/  BSYNC B0 ;  /* 0x0000000000007941 */ /* 0x000fea0003800000 */
.L_x_19598:
        /* <DEDUP_REMOVED lines=14> */
.L_x_19602:
        /* <DEDUP_REMOVED lines=12> */
.L_x_19605:
[----:B------:R-:W-:Y:S02]  /*12d60*/  MOV R166, R182 ;  /* 0x000000b600a67202 */ /* 0x000fe40000000f00 */
.L_x_19606:
[----:B------:R-:W-:Y:S05]  /*12d70*/  BSYNC B0 ;  /* 0x0000000000007941 */ /* 0x000fea0003800000 */
.L_x_19604:
        /* <DEDUP_REMOVED lines=16> */
.L_x_19610:
[----:B------:R-:W-:Y:S05]  /*12e80*/  BSYNC B1 ;  /* 0x0000000000017941 */ /* 0x000fea0003800000 */
.L_x_19609:
        /* <DEDUP_REMOVED lines=44> */
.L_x_19608:
[----:B------:R-:W-:Y:S05]  /*13150*/  BSYNC B0 ;  /* 0x0000000000007941 */ /* 0x000fea0003800000 */
.L_x_19607:
        /* <DEDUP_REMOVED lines=9> */
.L_x_19603:
        /* <DEDUP_REMOVED lines=12> */
.L_x_19612:
[----:B------:R-:W-:Y:S02]  /*132b0*/  MOV R167, R182 ;  /* 0x000000b600a77202 */ /* 0x000fe40000000f00 */
.L_x_19613:
[----:B------:R-:W-:Y:S05]  /*132c0*/  BSYNC B0 ;  /* 0x0000000000007941 */ /* 0x000fea0003800000 */
.L_x_19611:
        /* <DEDUP_REMOVED lines=16> */
.L_x_19617:
[----:B------:R-:W-:Y:S05]  /*133d0*/  BSYNC B1 ;  /* 0x0000000000017941 */ /* 0x000fea0003800000 */
.L_x_19616:
        /* <DEDUP_REMOVED lines=44> */
.L_x_19615:
[----:B------:R-:W-:Y:S05]  /*136a0*/  BSYNC B0 ;  /* 0x0000000000007941 */ /* 0x000fea0003800000 */
.L_x_19614:
        /* <DEDUP_REMOVED lines=14> */
.L_x_19618:
        /* <DEDUP_REMOVED lines=12> */
.L_x_19621:
[----:B------:R-:W-:Y:S02]  /*13850*/  IMAD.MOV.U32 R167, RZ, RZ, R182 ;  /* 0x000000ffffa77224 */ /* 0x000fe400078e00b6 */
.L_x_19622:
[----:B------:R-:W-:Y:S05]  /*13860*/  BSYNC B0 ;  /* 0x0000000000007941 */ /* 0x000fea0003800000 */
.L_x_19620:
        /* <DEDUP_REMOVED lines=16> */
.L_x_19626:
[----:B------:R-:W-:Y:S05]  /*13970*/  BSYNC B1 ;  /* 0x0000000000017941 */ /* 0x000fea0003800000 */
.L_x_19625:
        /* <DEDUP_REMOVED lines=44> */
.L_x_19624:
[----:B------:R-:W-:Y:S05]  /*13c40*/  BSYNC B0 ;  /* 0x0000000000007941 */ /* 0x000fea0003800000 */
.L_x_19623:
        /* <DEDUP_REMOVED lines=9> */
.L_x_19619:
        /* <DEDUP_REMOVED lines=12> */
.L_x_19628:
[----:B------:R-:W-:Y:S02]  /*13da0*/  IMAD.MOV.U32 R168, RZ, RZ, R182 ;  /* 0x000000ffffa87224 */ /* 0x000fe400078e00b6 */
.L_x_19629:
[----:B------:R-:W-:Y:S05]  /*13db0*/  BSYNC B0 ;  /* 0x0000000000007941 */ /* 0x000fea0003800000 */
.L_x_19627:
        /* <DEDUP_REMOVED lines=16> */
.L_x_19633:
[----:B------:R-:W-:Y:S05]  /*13ec0*/  BSYNC B1 ;  /* 0x0000000000017941 */ /* 0x000fea0003800000 */
.L_x_19632:
        /* <DEDUP_REMOVED lines=44> */
.L_x_19631:
[----:B------:R-:W-:Y:S05]  /*14190*/  BSYNC B0 ;  /* 0x0000000000007941 */ /* 0x000fea0003800000 */
.L_x_19630:
        /* <DEDUP_REMOVED lines=14> */
.L_x_19634:
        /* <DEDUP_REMOVED lines=12> */
.L_x_19637:
[----:B------:R-:W-:Y:S02]  /*14340*/  IMAD.MOV.U32 R168, RZ, RZ, R182 ;  /* 0x000000ffffa87224 */ /* 0x000fe400078e00b6 */
.L_x_19638:
[----:B------:R-:W-:Y:S05]  /*14350*/  BSYNC B0 ;  /* 0x0000000000007941 */ /* 0x000fea0003800000 */
.L_x_19636:
        /* <DEDUP_REMOVED lines=16> */
.L_x_19642:
[----:B------:R-:W-:Y:S05]  /*14460*/  BSYNC B1 ;  /* 0x0000000000017941 */ /* 0x000fea0003800000 */
.L_x_19641:
        /* <DEDUP_REMOVED lines=44> */
.L_x_19640:
[----:B------:R-:W-:Y:S05]  /*14730*/  BSYNC B0 ;  /* 0x0000000000007941 */ /* 0x000fea0003800000 */
.L_x_19639:
        /* <DEDUP_REMOVED lines=9> */
.L_x_19635:
        /* <DEDUP_REMOVED lines=12> */
.L_x_19644:
[----:B------:R-:W-:Y:S02]  /*14890*/  IMAD.MOV.U32 R169, RZ, RZ, R182 ;  /* 0x000000ffffa97224 */ /* 0x000fe400078e00b6 */
.L_x_19645:
[----:B------:R-:W-:Y:S05]  /*148a0*/  BSYNC B0 ;  /* 0x0000000000007941 */ /* 0x000fea0003800000 */
.L_x_19643:
        /* <DEDUP_REMOVED lines=16> */
.L_x_19649:
[----:B------:R-:W-:Y:S05]  /*149b0*/  BSYNC B1 ;  /* 0x0000000000017941 */ /* 0x000fea0003800000 */
.L_x_19648:
        /* <DEDUP_REMOVED lines=9> */
[----:B------:R-:W-:Y:S01]  /*14a50*/  IMAD.WIDE.U32 R202, R193, -0x2daee0ad, RZ ;  /* 0xd2511f53c1ca7825 */ /* 0x000fe200078e00ff */
[----:B------:R-:W-:-:S03]  /*14a60*/  MOV R193, RZ ;  /* 0x000000ff00c17202 */ /* 0x000fc60000000f00 */
        /* <DEDUP_REMOVED lines=33> */
.L_x_19647:
[----:B------:R-:W-:Y:S05]  /*14c80*/  BSYNC B0 ;  /* 0x0000000000007941 */ /* 0x000fea0003800000 */
.L_x_19646:
        /* <DEDUP_REMOVED lines=12> */
.L_x_19650:
        /* <DEDUP_REMOVED lines=12> */
.L_x_19653:
[----:B------:R-:W-:Y:S02]  /*14e10*/  IMAD.MOV.U32 R169, RZ, RZ, R182 ;  /* 0x000000ffffa97224 */ /* 0x000fe400078e00b6 */
.L_x_19654:
[----:B------:R-:W-:Y:S05]  /*14e20*/  BSYNC B0 ;  /* 0x0000000000007941 */ /* 0x000fea0003800000 */
.L_x_19652:
        /* <DEDUP_REMOVED lines=16> */
.L_x_19658:
[----:B------:R-:W-:Y:S05]  /*14f30*/  BSYNC B1 ;  /* 0x0000000000017941 */ /* 0x000fea0003800000 */
.L_x_19657:
        /* <DEDUP_REMOVED lines=44> */
.L_x_19656:
[----:B------:R-:W-:Y:S05]  /*15200*/  BSYNC B0 ;  /* 0x0000000000007941 */ /* 0x000fea0003800000 */
.L_x_19655:
        /* <DEDUP_REMOVED lines=9> */
.L_x_19651:
        /* <DEDUP_REMOVED lines=12> */
.L_x_19660:
[----:B------:R-:W-:Y:S02]  /*15360*/  IMAD.MOV.U32 R193, RZ, RZ, R182 ;  /* 0x000000ffffc17224 */ /* 0x000fe400078e00b6 */
.L_x_19661:
[----:B------:R-:W-:Y:S05]  /*15370*/  BSYNC B0 ;  /* 0x0000000000007941 */ /* 0x000fea0003800000 */
.L_x_19659:
        /* <DEDUP_REMOVED lines=16> */
.L_x_19665:
[----:B------:R-:W-:Y:S05]  /*15480*/  BSYNC B1 ;  /* 0x0000000000017941 */ /* 0x000fea0003800000 */
.L_x_19664:
        /* <DEDUP_REMOVED lines=44> */
.L_x_19663:
[----:B------:R-:W-:Y:S05]  /*15750*/  BSYNC B0 ;  /* 0x0000000000007941 */ /* 0x000fea0003800000 */
.L_x_19662:
        /* <DEDUP_REMOVED lines=12> */
.L_x_19666:
        /* <DEDUP_REMOVED lines=12> */
.L_x_19669:
[----:B------:R-:W-:Y:S02]  /*158e0*/  IMAD.MOV.U32 R170, RZ, RZ, R182 ;  /* 0x000000ffffaa7224 */ /* 0x000fe400078e00b6 */
.L_x_19670:
[----:B------:R-:W-:Y:S05]  /*158f0*/  BSYNC B0 ;  /* 0x0000000000007941 */ /* 0x000fea0003800000 */
.L_x_19668:
        /* <DEDUP_REMOVED lines=16> */
.L_x_19674:
[----:B------:R-:W-:Y:S05]  /*15a00*/  BSYNC B1 ;  /* 0x0000000000017941 */ /* 0x000fea0003800000 */
.L_x_19673:
        /* <DEDUP_REMOVED lines=44> */
.L_x_19672:
[----:B------:R-:W-:Y:S05]  /*15cd0*/  BSYNC B0 ;  /* 0x0000000000007941 */ /* 0x000fea0003800000 */
.L_x_19671:
        /* <DEDUP_REMOVED lines=9> */
.L_x_19667:
        /* <DEDUP_REMOVED lines=12> */
.L_x_19676:
[----:B------:R-:W-:Y:S02]  /*15e30*/  IMAD.MOV.U32 R193, RZ, RZ, R182 ;  /* 0x000000ffffc17224 */ /* 0x000fe400078e00b6 */
.L_x_19677:
[----:B------:R-:W-:Y:S05]  /*15e40*/  BSYNC B0 ;  /* 0x0000000000007941 */ /* 0x000fea0003800000 */
.L_x_19675:
        /* <DEDUP_REMOVED lines=16> */
.L_x_19681:
[----:B------:R-:W-:Y:S05]  /*15f50*/  BSYNC B1 ;  /* 0x0000000000017941 */ /* 0x000fea0003800000 */
.L_x_19680:
        /* <DEDUP_REMOVED lines=44> */
.L_x_19679:
[----:B------:R-:W-:Y:S05]  /*16220*/  BSYNC B0 ;  /* 0x0000000000007941 */ /* 0x000fea0003800000 */
.L_x_19678:
        /* <DEDUP_REMOVED lines=12> */
.L_x_19682:
        /* <DEDUP_REMOVED lines=12> */
.L_x_19685:
[----:B------:R-:W-:Y:S02]  /*163b0*/  IMAD.MOV.U32 R193, RZ, RZ, R182 ;  /* 0x000000ffffc17224 */ /* 0x000fe400078e00b6 */
.L_x_19686:
[----:B------:R-:W-:Y:S05]  /*163c0*/  BSYNC B0 ;  /* 0x0000000000007941 */ /* 0x000fea0003800000 */
.L_x_19684:
        /* <DEDUP_REMOVED lines=16> */
.L_x_19690:
[----:B------:R-:W-:Y:S05]  /*164d0*/  BSYNC B1 ;  /* 0x0000000000017941 */ /* 0x000fea0003800000 */
.L_x_19689:
        /* <DEDUP_REMOVED lines=44> */
.L_x_19688:
[----:B------:R-:W-:Y:S05]  /*167a0*/  BSYNC B0 ;  /* 0x0000000000007941 */ /* 0x000fea0003800000 */
.L_x_19687:
        /* <DEDUP_REMOVED lines=9> */
.L_x_19683:
        /* <DEDUP_REMOVED lines=12> */
.L_x_19692:
[----:B------:R-:W-:Y:S02]  /*16900*/  IMAD.MOV.U32 R193, RZ, RZ, R182 ;  /* 0x000000ffffc17224 */ /* 0x000fe400078e00b6 */
.L_x_19693:
[----:B------:R-:W-:Y:S05]  /*16910*/  BSYNC B0 ;  /* 0x0000000000007941 */ /* 0x000fea0003800000 */
.L_x_19691:
        /* <DEDUP_REMOVED lines=16> */
.L_x_19697:
[----:B------:R-:W-:Y:S05]  /*16a20*/  BSYNC B1 ;  /* 0x0000000000017941 */ /* 0x000fea0003800000 */
.L_x_19696:
        /* <DEDUP_REMOVED lines=44> */
.L_x_19695:
[----:B------:R-:W-:Y:S05]  /*16cf0*/  BSYNC B0 ;  /* 0x0000000000007941 */ /* 0x000fea0003800000 */
.L_x_19694:
        /* <DEDUP_REMOVED lines=12> */
.L_x_19698:
        /* <DEDUP_REMOVED lines=12> */
.L_x_19701:
[----:B------:R-:W-:Y:S02]  /*16e80*/  IMAD.MOV.U32 R196, RZ, RZ, R182 ;  /* 0x000000ffffc47224 */ /* 0x000fe400078e00b6 */
.L_x_19702:
[----:B------:R-:W-:Y:S05]  /*16e90*/  BSYNC B0 ;  /* 0x0000000000007941 */ /* 0x000fea0003800000 */
.L_x_19700:
        /* <DEDUP_REMOVED lines=16> */
.L_x_19706:
[----:B------:R-:W-:Y:S05]  /*16fa0*/  BSYNC B1 ;  /* 0x0000000000017941 */ /* 0x000fea0003800000 */
.L_x_19705:
        /* <DEDUP_REMOVED lines=44> */
.L_x_19704:
[----:B------:R-:W-:Y:S05]  /*17270*/  BSYNC B0 ;  /* 0x0000000000007941 */ /* 0x000fea0003800000 */
.L_x_19703:
        /* <DEDUP_REMOVED lines=9> */
.L_x_19699:
        /* <DEDUP_REMOVED lines=82> */
.L_x_19707:
[----:B------:R-:W-:Y:S01]  /*17830*/  @!P1 IADD3 R200, R200, 0x4, RZ ;  /* 0x00000004c8c89810 */ /* 0x000fe20007ffe0ff */
[----:B------:R-:W-:Y:S01]  /*17840*/  FADD.FTZ R206, R206, R171 ;  /* 0x000000abcece7221 */ /* 0x000fe20000010000 */
[----:B------:R-:W-:Y:S05]  /*17850*/  BRA.DIV ~URZ, `(.L_x_19708) ;  /* 0x000015a27f007947 */ /* 0x000fea000b800000 */
[----:B01----:R0:W1:Y:S02]  /*17860*/  SHFL.BFLY PT, R196, R206, 0x1, 0x1f ;  /* 0x0c201f00cec47f89 */ /* 0x00306400000e0000 */
.L_x_19712:
        /* <DEDUP_REMOVED lines=84> */
.L_x_19713:
        /* <DEDUP_REMOVED lines=10> */
[----:B------:R-:W-:Y:S01]  /*17e50*/  @!P1 IADD3 R202, R200, R199, RZ ;  /* 0x000000c7c8ca9210 */ /* 0x000fe20007ffe0ff */
[----:B------:R-:W-:Y:S01]  /*17e60*/  IMAD.MOV.U32 R199, RZ, RZ, RZ ;  /* 0x000000ffffc77224 */ /* 0x000fe200078e00ff */
[----:B------:R-:W-:Y:S01]  /*17e70*/  CS2R R200, SRZ ;  /* 0x0000000000c87805 */ /* 0x000fe2000001ff00 */
[----:B------:R-:W-:-:S04]  /*17e80*/  @!P1 IMAD.MOV.U32 R199, RZ, RZ, 0x400 ;  /* 0x00000400ffc79424 */ /* 0x000fc800078e00ff */
[----:B------:R-:W-:Y:S01]  /*17e90*/  I2F R207, R199 ;  /* 0x000000c700cf7306 */ /* 0x000fe20000201400 */
[----:B------:R-:W-:Y:S01]  /*17ea0*/  @!P1 LDS.64 R200, [R202.X8] ;  /* 0x00000000cac89984 */ /* 0x000fe20000008a00 */
[----:B------:R-:W-:-:S03]  /*17eb0*/  ISETP.NE.AND P1, PT, RZ, UR8, PT ;  /* 0x00000008ff007c0c */ /* 0x000fc6000bf25270 */
[----:B------:R-:W1:Y:S02]  /*17ec0*/  SHFL.DOWN PT, R204, R199, 0x2, 0x1f ;  /* 0x08401f00c7cc7f89 */ /* 0x000e6400000e0000 */
[----:B-1----:R-:W-:Y:S02]  /*17ed0*/  IMAD.IADD R205, R204, 0x1, R199 ;  /* 0x00000001cccd7824 */ /* 0x002fe400078e02c7 */
[----:B------:R-:W-:Y:S03]  /*17ee0*/  I2F R204, R204 ;  /* 0x000000cc00cc7306 */ /* 0x000fe60000201400 */
[----:B------:R-:W1:Y:S05]  /*17ef0*/  SHFL.DOWN PT, R208, R205, 0x1, 0x1f ;  /* 0x08201f00cdd07f89 */ /* 0x000e6a00000e0000 */
[----:B0-----:R-:W0:Y:S01]  /*17f00*/  I2F R206, R205 ;  /* 0x000000cd00ce7306 */ /* 0x001e220000201400 */
[----:B------:R-:W2:Y:S04]  /*17f10*/  SHFL.DOWN PT, R203, R200, 0x2, 0x1f ;  /* 0x08401f00c8cb7f89 */ /* 0x000ea800000e0000 */
[----:B------:R-:W3:Y:S03]  /*17f20*/  SHFL.DOWN PT, R196, R201, 0x2, 0x1f ;  /* 0x08401f00c9c47f89 */ /* 0x000ee600000e0000 */
[----:B0-----:R-:W0:Y:S01]  /*17f30*/  MUFU.RCP R195, R206 ;  /* 0x000000ce00c37308 */ /* 0x001e220000001000 */
[----:B-1----:R-:W-:-:S07]  /*17f40*/  IADD3 R209, R205, R208, RZ ;  /* 0x000000d0cdd17210 */ /* 0x002fce0007ffe0ff */
        /* <DEDUP_REMOVED lines=91> */
[----:B------:R-:W-:Y:S01]  /*18500*/  F2FP.PACK_AB R146, R147, R146 ;  /* 0x000000929392723e */ /* 0x000fe200000000ff */
[----:B0-----:R-:W-:-:S02]  /*18510*/  FFMA.FTZ R141, R65, R142, R129 ;  /* 0x0000008e418d7223 */ /* 0x001fc40000010081 */
[----:B------:R-:W-:Y:S02]  /*18520*/  FFMA.FTZ R145, R66, R151, R130 ;  /* 0x0000009742917223 */ /* 0x000fe40000010082 */
[----:B------:R-:W-:Y:S01]  /*18530*/  FFMA.FTZ R140, R67, R200, R131 ;  /* 0x000000c8438c7223 */ /* 0x000fe20000010083 */
[----:B------:R-:W-:Y:S01]  /*18540*/  F2FP.PACK_AB R144, R141, R144 ;  /* 0x000000908d90723e */ /* 0x000fe200000000ff */
[----:B------:R-:W-:Y:S02]  /*18550*/  FFMA.FTZ R201, R62, R199, R126 ;  /* 0x000000c73ec97223 */ /* 0x000fe4000001007e */
[----:B------:R-:W-:Y:S01]  /*18560*/  FFMA.FTZ R206, R63, R204, R127 ;  /* 0x000000cc3fce7223 */ /* 0x000fe2000001007f */
[----:B------:R-:W-:Y:S01]  /*18570*/  F2FP.PACK_AB R145, R140, R145 ;  /* 0x000000918c91723e */ /* 0x000fe200000000ff */
[----:B------:R-:W-:Y:S01]  /*18580*/  FMUL.FTZ R150, R215, R149 ;  /* 0x00000095d7967220 */ /* 0x000fe20000410000 */
[----:B------:R-:W-:Y:S01]  /*18590*/  IADD3.X R149, R205, c[0x0][0x20c], RZ, P0, !PT ;  /* 0x00008300cd957a10 */ /* 0x000fe200007fe4ff */
[C---:B------:R-:W-:Y:S01]  /*185a0*/  FMUL.FTZ R155, R215.reuse, R196 ;  /* 0x000000c4d79b7220 */ /* 0x040fe20000410000 */
[----:B------:R-:W-:Y:S01]  /*185b0*/  F2FP.PACK_AB R147, R206, R201 ;  /* 0x000000c9ce93723e */ /* 0x000fe200000000ff */
        /* <DEDUP_REMOVED lines=10> */
[----:B------:R-:W-:Y:S01]  /*18660*/  F2FP.PACK_AB R140, R151, R140 ;  /* 0x0000008c978c723e */ /* 0x000fe200000000ff */
[----:B------:R-:W-:Y:S02]  /*18670*/  FFMA.FTZ R202, R29, R202, R93 ;  /* 0x000000ca1dca7223 */ /* 0x000fe4000001005d */
[----:B------:R-:W-:Y:S02]  /*18680*/  FFMA.FTZ R200, R35, R200, R99 ;  /* 0x000000c823c87223 */ /* 0x000fe40000010063 */
[----:B------:R-:W-:Y:S01]  /*18690*/  FMUL.FTZ R171, R215, R156 ;  /* 0x0000009cd7ab7220 */ /* 0x000fe20000410000 */
[----:B------:R-:W-:Y:S01]  /*186a0*/  F2FP.PACK_AB R142, R202, R197 ;  /* 0x000000c5ca8e723e */ /* 0x000fe200000000ff */
[----:B0-----:R-:W-:Y:S01]  /*186b0*/  FFMA.FTZ R146, R52, R195, R116 ;  /* 0x000000c334927223 */ /* 0x001fe20000010074 */
[----:B------:R-:W-:Y:S01]  /*186c0*/  F2FP.PACK_AB R141, R200, R141 ;  /* 0x0000008dc88d723e */ /* 0x000fe200000000ff */
[----:B------:R-:W-:-:S02]  /*186d0*/  FFMA.FTZ R147, R53, R196, R117 ;  /* 0x000000c435937223 */ /* 0x000fc40000010075 */
[----:B------:R-:W-:Y:S02]  /*186e0*/  FFMA.FTZ R148, R55, R208, R119 ;  /* 0x000000d037947223 */ /* 0x000fe40000010077 */
[----:B------:R-:W-:Y:S01]  /*186f0*/  FMUL.FTZ R156, R215, R157 ;  /* 0x0000009dd79c7220 */ /* 0x000fe20000410000 */
[----:B------:R-:W-:Y:S01]  /*18700*/  F2FP.PACK_AB R146, R147, R146 ;  /* 0x000000929392723e */ /* 0x000fe200000000ff */
[----:B------:R-:W-:Y:S01]  /*18710*/  FFMA.FTZ R151, R56, R153, R120 ;  /* 0x0000009938977223 */ /* 0x000fe20000010078 */
        /* <DEDUP_REMOVED lines=9> */
[----:B------:R-:W-:Y:S01]  /*187b0*/  FMUL.FTZ R157, R215, R158 ;  /* 0x0000009ed79d7220 */ /* 0x000fe20000410000 */
[----:B------:R-:W-:Y:S01]  /*187c0*/  F2FP.PACK_AB R148, R153, R148 ;  /* 0x000000949994723e */ /* 0x000fe200000000ff */
[----:B------:R-:W-:Y:S02]  /*187d0*/  FFMA.FTZ R152, R27, R152, R91 ;  /* 0x000000981b987223 */ /* 0x000fe4000001005b */
[----:B------:R-:W-:-:S02]  /*187e0*/  FFMA.FTZ R150, R20, R195, R84 ;  /* 0x000000c314967223 */ /* 0x000fc40000010054 */
[----:B------:R-:W-:Y:S01]  /*187f0*/  FFMA.FTZ R155, R21, R196, R85 ;  /* 0x000000c4159b7223 */ /* 0x000fe20000010055 */
[----:B------:R-:W-:Y:S01]  /*18800*/  F2FP.PACK_AB R149, R152, R149 ;  /* 0x000000959895723e */ /* 0x000fe200000000ff */
[----:B------:R-:W-:Y:S02]  /*18810*/  FMUL.FTZ R158, R215, R159 ;  /* 0x0000009fd79e7220 */ /* 0x000fe40000410000 */
[----:B------:R-:W-:Y:S01]  /*18820*/  FFMA.FTZ R195, R48, R171, R112 ;  /* 0x000000ab30c37223 */ /* 0x000fe20000010070 */
[----:B------:R-:W-:Y:S01]  /*18830*/  F2FP.PACK_AB R150, R155, R150 ;  /* 0x000000969b96723e */ /* 0x000fe200000000ff */
[----:B------:R-:W-:Y:S02]  /*18840*/  FFMA.FTZ R196, R49, R156, R113 ;  /* 0x0000009c31c47223 */ /* 0x000fe40000010071 */
[----:B------:R-:W-:Y:S02]  /*18850*/  FFMA.FTZ R197, R50, R157, R114 ;  /* 0x0000009d32c57223 */ /* 0x000fe40000010072 */
[----:B------:R-:W-:Y:S01]  /*18860*/  FFMA.FTZ R200, R51, R158, R115 ;  /* 0x0000009e33c87223 */ /* 0x000fe20000010073 */
[----:B------:R-:W-:Y:S01]  /*18870*/  F2FP.PACK_AB R152, R196, R195 ;  /* 0x000000c3c498723e */ /* 0x000fe200000000ff */
[----:B------:R-:W-:Y:S01]  /*18880*/  FFMA.FTZ R204, R31, R204, R95 ;  /* 0x000000cc1fcc7223 */ /* 0x000fe2000001005f */
[----:B------:R-:W-:Y:S01]  /*18890*/  IADD3 R196, P0, R154, c[0x0][0x210], RZ ;  /* 0x000084009ac47a10 */ /* 0x000fe20007f1e0ff */
[----:B------:R-:W-:Y:S01]  /*188a0*/  FFMA.FTZ R203, R22, R203, R86 ;  /* 0x000000cb16cb7223 */ /* 0x000fe20000010056 */
[----:B------:R-:W-:Y:S01]  /*188b0*/  F2FP.PACK_AB R153, R200, R197 ;  /* 0x000000c5c899723e */ /* 0x000fe200000000ff */
[----:B------:R-:W-:Y:S01]  /*188c0*/  FFMA.FTZ R208, R23, R208, R87 ;  /* 0x000000d017d07223 */ /* 0x000fe20000010057 */
[----:B------:R-:W-:Y:S01]  /*188d0*/  F2FP.PACK_AB R143, R204, R143 ;  /* 0x0000008fcc8f723e */ /* 0x000fe200000000ff */
[----:B------:R-:W-:Y:S01]  /*188e0*/  FMUL.FTZ R169, R215, R160 ;  /* 0x000000a0d7a97220 */ /* 0x000fe20000410000 */
[----:B------:R-:W-:Y:S01]  /*188f0*/  IADD3.X R197, R205, c[0x0][0x214], RZ, P0, !PT ;  /* 0x00008500cdc57a10 */ /* 0x000fe200007fe4ff */
[C---:B------:R-:W-:Y:S01]  /*18900*/  FMUL.FTZ R168, R215.reuse, R161 ;  /* 0x000000a1d7a87220 */ /* 0x040fe20000410000 */
[----:B------:R-:W-:Y:S01]  /*18910*/  F2FP.PACK_AB R151, R208, R203 ;  /* 0x000000cbd097723e */ /* 0x000fe200000000ff */
        /* <DEDUP_REMOVED lines=9> */
[----:B------:R-:W-:Y:S01]  /*189b0*/  F2FP.PACK_AB R154, R200, R155 ;  /* 0x0000009bc89a723e */ /* 0x000fe200000000ff */
[----:B------:R-:W-:Y:S02]  /*189c0*/  FFMA.FTZ R195, R46, R159, R110 ;  /* 0x0000009f2ec37223 */ /* 0x000fe4000001006e */
[----:B------:R-:W-:Y:S02]  /*189d0*/  FFMA.FTZ R202, R47, R170, R111 ;  /* 0x000000aa2fca7223 */ /* 0x000fe4000001006f */
[C---:B------:R-:W-:Y:S02]  /*189e0*/  FMUL.FTZ R163, R215.reuse, R166 ;  /* 0x000000a6d7a37220 */ /* 0x040fe40000410000 */
[----:B------:R-:W-:Y:S01]  /*189f0*/  FMUL.FTZ R160, R215, R167 ;  /* 0x000000a7d7a07220 */ /* 0x000fe20000410000 */
[----:B------:R-:W-:Y:S01]  /*18a00*/  F2FP.PACK_AB R155, R202, R195 ;  /* 0x000000c3ca9b723e */ /* 0x000fe200000000ff */
[----:B------:R-:W-:-:S02]  /*18a10*/  IMAD.MOV.U32 R199, RZ, RZ, 0x10 ;  /* 0x00000010ffc77424 */ /* 0x000fc400078e00ff */
[----:B------:R-:W-:Y:S02]  /*18a20*/  FMUL.FTZ R165, R215, R210 ;  /* 0x000000d2d7a57220 */ /* 0x000fe40000410000 */
[----:B0-----:R-:W-:Y:S02]  /*18a30*/  FFMA.FTZ R140, R40, R161, R104 ;  /* 0x000000a1288c7223 */ /* 0x001fe40000010068 */
[----:B------:R-:W-:Y:S02]  /*18a40*/  FFMA.FTZ R141, R41, R162, R105 ;  /* 0x000000a2298d7223 */ /* 0x000fe40000010069 */
[----:B------:R-:W-:-:S03]  /*18a50*/  IMAD.WIDE.U32 R200, R203, R199, c[0x0][0x208] ;  /* 0x00008200cbc87625 */ /* 0x000fc600078e00c7 */
[----:B------:R-:W-:Y:S01]  /*18a60*/  F2FP.PACK_AB R140, R141, R140 ;  /* 0x0000008c8d8c723e */ /* 0x000fe200000000ff */
[----:B------:R-:W-:Y:S01]  /*18a70*/  FFMA.FTZ R142, R42, R163, R106 ;  /* 0x000000a32a8e7223 */ /* 0x000fe2000001006a */
[----:B------:R0:W-:Y:S01]  /*18a80*/  STG.E.128 [R200.64], R144 ;  /* 0x00000090c8007986 */ /* 0x0001e2000c101d06 */
[----:B------:R-:W-:Y:S02]  /*18a90*/  FFMA.FTZ R143, R43, R160, R107 ;  /* 0x000000a02b8f7223 */ /* 0x000fe4000001006b */
[----:B------:R-:W-:-:S03]  /*18aa0*/  IMAD.WIDE.U32 R202, R203, R199, c[0x0][0x210] ;  /* 0x00008400cbca7625 */ /* 0x000fc600078e00c7 */
[----:B------:R-:W-:Y:S01]  /*18ab0*/  F2FP.PACK_AB R141, R143, R142 ;  /* 0x0000008e8f8d723e */ /* 0x000fe200000000ff */
        /* <DEDUP_REMOVED lines=10> */
[----:B------:R-:W-:Y:S01]  /*18b60*/  F2FP.PACK_AB R159, R170, R159 ;  /* 0x0000009faa9f723e */ /* 0x000fe200000000ff */
[----:B0-----:R-:W-:-:S02]  /*18b70*/  FFMA.FTZ R146, R4, R165, R68 ;  /* 0x000000a504927223 */ /* 0x001fc40000010044 */
[----:B------:R-:W-:Y:S01]  /*18b80*/  FFMA.FTZ R144, R38, R167, R102 ;  /* 0x000000a726907223 */ /* 0x000fe20000010066 */
[----:B------:R-:W-:Y:S01]  /*18b90*/  F2FP.PACK_AB R142, R143, R142 ;  /* 0x0000008e8f8e723e */ /* 0x000fe200000000ff */
[----:B-1----:R-:W-:Y:S02]  /*18ba0*/  FFMA.FTZ R149, R39, R164, R103 ;  /* 0x000000a427957223 */ /* 0x002fe40000010067 */
[----:B------:R-:W-:Y:S02]  /*18bb0*/  FFMA.FTZ R145, R5, R166, R69 ;  /* 0x000000a605917223 */ /* 0x000fe40000010045 */
[----:B--2---:R-:W-:Y:S01]  /*18bc0*/  IMAD.SHL.U32 R152, R194, 0x10, RZ ;  /* 0x00000010c2987824 */ /* 0x004fe200078e00ff */
        /* <DEDUP_REMOVED lines=21> */
[----:B------:R-:W-:Y:S01]  /*18d20*/  FFMA.FTZ R144, R8, R161, R72 ;  /* 0x000000a108907223 */ /* 0x000fe20000010048 */
[----:B------:R-:W-:Y:S01]  /*18d30*/  ISETP.GE.AND P0, PT, R187, c[0x0][0x164], PT ;  /* 0x00005900bb007a0c */ /* 0x000fe20003f06270 */
[----:B------:R-:W-:Y:S01]  /*18d40*/  FFMA.FTZ R155, R9, R162, R73 ;  /* 0x000000a2099b7223 */ /* 0x000fe20000010049 */
[----:B------:R-:W-:Y:S01]  /*18d50*/  F2FP.PACK_AB R145, R160, R145 ;  /* 0x00000091a091723e */ /* 0x000fe200000000ff */
[----:B------:R-:W-:Y:S01]  /*18d60*/  IMAD.WIDE.U32 R148, R192, R199, c[0x0][0x210] ;  /* 0x00008400c0947625 */ /* 0x000fe200078e00c7 */
[----:B------:R-:W-:-:S02]  /*18d70*/  LOP3.LUT P1, RZ, R177, 0xff, RZ, 0xc0, !PT ;  /* 0x000000ffb1ff7812 */ /* 0x000fc4000782c0ff */
[----:B------:R-:W-:Y:S02]  /*18d80*/  F2FP.PACK_AB R144, R155, R144 ;  /* 0x000000909b90723e */ /* 0x000fe400000000ff */
[----:B------:R0:W-:Y:S01]  /*18d90*/  STG.E.128 [R148.64], R156 ;  /* 0x0000009c94007986 */ /* 0x0001e2000c101d06 */
[----:B------:R-:W-:-:S03]  /*18da0*/  SEL R177, RZ, 0x1, P1 ;  /* 0x00000001ffb17807 */ /* 0x000fc60000800000 */
[----:B------:R0:W-:Y:S04]  /*18db0*/  STG.E.128 [R150.64], R140 ;  /* 0x0000008c96007986 */ /* 0x0001e8000c101d06 */
[----:B------:R0:W-:Y:S02]  /*18dc0*/  STG.E.128 [R152.64], R144 ;  /* 0x0000009098007986 */ /* 0x0001e4000c101d06 */
[----:B0-----:R-:W-:Y:S01]  /*18dd0*/  @P0 CALL.REL.NOINC `(.L_x_19710) ;  /* 0x0000001000000944 */ /* 0x001fe20003c00000 */
[----:B------:R-:W-:Y:S05]  /*18de0*/  BRA `(.L_x_19711) ;  /* 0xfffe7cc000007947 */ /* 0x000fea000383ffff */
.L_x_19710:
[----:B------:R-:W-:Y:S05]  /*18df0*/  EXIT ;  /* 0x000000000000794d */ /* 0x000fea0003800000 */
.L_x_19708:
[----:B01----:R-:W-:Y:S01]  /*18e00*/  HFMA2.MMA R197, -RZ, RZ, 0, 1.847743988037109375e-06 ;  /* 0x0000001fffc57435 */ /* 0x003fe200000001ff */
[----:B------:R-:W-:Y:S01]  /*18e10*/  IMAD.MOV.U32 R201, RZ, RZ, 0x1 ;  /* 0x00000001ffc97424 */ /* 0x000fe200078e00ff */
[----:B------:R-:W-:Y:S01]  /*18e20*/  MOV R202, 0x18e50 ;  /* 0x00018e5000ca7802 */ /* 0x000fe20000000f00 */
[----:B------:R-:W-:-:S03]  /*18e30*/  IMAD.MOV.U32 R204, RZ, RZ, -0x1 ;  /* 0xffffffffffcc7424 */ /* 0x000fc600078e00ff */
[----:B------:R-:W-:Y:S05]  /*18e40*/  CALL.REL.NOINC `($__internal_61_$__cuda_sm70_shflsync_bfly_p) ;  /* 0x0000079000007944 */ /* 0x000fea0003c00000 */
[----:B-1----:R-:W-:Y:S01]  /*18e50*/  IMAD.MOV.U32 R196, RZ, RZ, R201 ;  /* 0x000000ffffc47224 */ /* 0x002fe200078e00c9 */
[----:B0-----:R-:W-:Y:S05]  /*18e60*/  BRA `(.L_x_19712) ;  /* 0xffffea0000007947 */ /* 0x001fea000383ffff */
.L_x_19709:
[----:B------:R-:W-:Y:S01]  /*18e70*/  IMAD.MOV.U32 R201, RZ, RZ, 0x2 ;  /* 0x00000002ffc97424 */ /* 0x000fe200078e00ff */
[----:B------:R-:W-:Y:S01]  /*18e80*/  MOV R197, 0x1f ;  /* 0x0000001f00c57802 */ /* 0x000fe20000000f00 */
[----:B------:R-:W-:Y:S01]  /*18e90*/  IMAD.MOV.U32 R204, RZ, RZ, -0x1 ;  /* 0xffffffffffcc7424 */ /* 0x000fe200078e00ff */
[----:B------:R-:W-:-:S02]  /*18ea0*/  MOV R202, 0x18ec0 ;  /* 0x00018ec000ca7802 */ /* 0x000fc40000000f00 */
[----:B------:R-:W-:Y:S05]  /*18eb0*/  CALL.REL.NOINC `($__internal_61_$__cuda_sm70_shflsync_bfly_p) ;  /* 0x0000072000007944 */ /* 0x000fea0003c00000 */
[----:B01----:R-:W-:Y:S01]  /*18ec0*/  FADD.FTZ R206, R206, R201 ;  /* 0x000000c9cece7221 */ /* 0x003fe20000010000 */
[----:B------:R-:W-:Y:S01]  /*18ed0*/  MOV R204, 0xffffffff ;  /* 0xffffffff00cc7802 */ /* 0x000fe20000000f00 */
[----:B------:R-:W-:Y:S01]  /*18ee0*/  IMAD.MOV.U32 R201, RZ, RZ, 0x4 ;  /* 0x00000004ffc97424 */ /* 0x000fe200078e00ff */
[----:B------:R-:W-:Y:S01]  /*18ef0*/  MOV R202, 0x18f20 ;  /* 0x00018f2000ca7802 */ /* 0x000fe20000000f00 */
[----:B------:R-:W-:-:S02]  /*18f00*/  IMAD.MOV.U32 R197, RZ, RZ, 0x1f ;  /* 0x0000001fffc57424 */ /* 0x000fc400078e00ff */
[----:B------:R-:W-:Y:S05]  /*18f10*/  CALL.REL.NOINC `($__internal_61_$__cuda_sm70_shflsync_bfly_p) ;  /* 0x000006c000007944 */ /* 0x000fea0003c00000 */
[----:B01----:R-:W-:Y:S01]  /*18f20*/  FADD.FTZ R206, R206, R201 ;  /* 0x000000c9cece7221 */ /* 0x003fe20000010000 */
[----:B------:R-:W-:Y:S01]  /*18f30*/  MOV R202, 0x18f80 ;  /* 0x00018f8000ca7802 */ /* 0x000fe20000000f00 */
[----:B------:R-:W-:-:S02]  /*18f40*/  IMAD.MOV.U32 R201, RZ, RZ, 0x8 ;  /* 0x00000008ffc97424 */ /* 0x000fc400078e00ff */
[----:B------:R-:W-:Y:S02]  /*18f50*/  IMAD.MOV.U32 R197, RZ, RZ, 0x1f ;  /* 0x0000001fffc57424 */ /* 0x000fe400078e00ff */
[----:B------:R-:W-:Y:S02]  /*18f60*/  IMAD.MOV.U32 R204, RZ, RZ, -0x1 ;  /* 0xffffffffffcc7424 */ /* 0x000fe400078e00ff */
[----:B------:R-:W-:Y:S05]  /*18f70*/  CALL.REL.NOINC `($__internal_61_$__cuda_sm70_shflsync_bfly_p) ;  /* 0x0000066000007944 */ /* 0x000fea0003c00000 */
[----:B01----:R-:W-:Y:S01]  /*18f80*/  FADD.FTZ R206, R206, R201 ;  /* 0x000000c9cece7221 */ /* 0x003fe20000010000 */
[----:B------:R-:W-:Y:S01]  /*18f90*/  HFMA2.MMA R201, -RZ, RZ, 0, 9.5367431640625e-07 ;  /* 0x00000010ffc97435 */ /* 0x000fe200000001ff */
[----:B------:R-:W-:Y:S01]  /*18fa0*/  IMAD.MOV.U32 R197, RZ, RZ, 0x1f ;  /* 0x0000001fffc57424 */ /* 0x000fe200078e00ff */
[----:B------:R-:W-:Y:S01]  /*18fb0*/  MOV R202, 0x18fe0 ;  /* 0x00018fe000ca7802 */ /* 0x000fe20000000f00 */
[----:B------:R-:W-:-:S03]  /*18fc0*/  IMAD.MOV.U32 R204, RZ, RZ, -0x1 ;  /* 0xffffffffffcc7424 */ /* 0x000fc600078e00ff */
[----:B------:R-:W-:Y:S05]  /*18fd0*/  CALL.REL.NOINC `($__internal_61_$__cuda_sm70_shflsync_bfly_p) ;  /* 0x0000060000007944 */ /* 0x000fea0003c00000 */
        /* <DEDUP_REMOVED lines=68> */
[----:B------:R-:W-:Y:S02]  /*19420*/  MOV R197, 0x1f ;  /* 0x0000001f00c57802 */ /* 0x000fe40000000f00 */
        /* <DEDUP_REMOVED lines=15> */
[----:B------:R-:W-:Y:S01]  /*19520*/  HFMA2.MMA R201, -RZ, RZ, 0, 4.76837158203125e-07 ;  /* 0x00000008ffc97435 */ /* 0x000fe200000001ff */
[----:B------:R-:W-:Y:S01]  /*19530*/  IMAD.MOV.U32 R197, RZ, RZ, 0x1f ;  /* 0x0000001fffc57424 */ /* 0x000fe200078e00ff */
[----:B------:R-:W-:Y:S01]  /*19540*/  MOV R202, 0x19570 ;  /* 0x0001957000ca7802 */ /* 0x000fe20000000f00 */
[----:B------:R-:W-:-:S03]  /*19550*/  IMAD.MOV.U32 R204, RZ, RZ, -0x1 ;  /* 0xffffffffffcc7424 */ /* 0x000fc600078e00ff */
[----:B------:R-:W-:Y:S05]  /*19560*/  CALL.REL.NOINC `($__internal_61_$__cuda_sm70_shflsync_bfly_p) ;  /* 0x0000007000007944 */ /* 0x000fea0003c00000 */
[----:B01----:R-:W-:Y:S01]  /*19570*/  FADD.FTZ R206, R206, R201 ;  /* 0x000000c9cece7221 */ /* 0x003fe20000010000 */
[----:B------:R-:W-:Y:S01]  /*19580*/  MOV R197, 0x1f ;  /* 0x0000001f00c57802 */ /* 0x000fe20000000f00 */
[----:B------:R-:W-:Y:S01]  /*19590*/  IMAD.MOV.U32 R201, RZ, RZ, 0x10 ;  /* 0x00000010ffc97424 */ /* 0x000fe200078e00ff */
[----:B------:R-:W-:Y:S01]  /*195a0*/  MOV R202, 0x195d0 ;  /* 0x000195d000ca7802 */ /* 0x000fe20000000f00 */
[----:B------:R-:W-:-:S02]  /*195b0*/  IMAD.MOV.U32 R204, RZ, RZ, -0x1 ;  /* 0xffffffffffcc7424 */ /* 0x000fc400078e00ff */
[----:B------:R-:W-:Y:S05]  /*195c0*/  CALL.REL.NOINC `($__internal_61_$__cuda_sm70_shflsync_bfly_p) ;  /* 0x0000001000007944 */ /* 0x000fea0003c00000 */
[----:B01----:R-:W-:Y:S05]  /*195d0*/  BRA `(.L_x_19713) ;  /* 0xffffe7d000007947 */ /* 0x003fea000383ffff */
        .weak           $__internal_61_$__cuda_sm70_shflsync_bfly_p
        .type           $__internal_61_$__cuda_sm70_shflsync_bfly_p,@function
        .size           $__internal_61_$__cuda_sm70_shflsync_bfly_p,(.L_x_26521 - $__internal_61_$__cuda_sm70_shflsync_bfly_p)
$__internal_61_$__cuda_sm70_shflsync_bfly_p:
[----:B------:R-:W-:Y:S01]  /*195e0*/  IMAD.MOV.U32 R203, RZ, RZ, 0x0 ;  /* 0x00000000ffcb7424 */ /* 0x000fe200078e00ff */
[----:B------:R-:W-:Y:S04]  /*195f0*/  WARPSYNC R204 ;  /* 0x000000cc00007348 */ /* 0x000fe80003800000 */
[----:B------:R0:W1:Y:S01]  /*19600*/  SHFL.BFLY PT, R201, R206, R201, R197 ;  /* 0x0c0000c9cec97389 */ /* 0x00006200000e00c5 */
[----:B------:R-:W-:Y:S05]  /*19610*/  RET.REL.NODEC R202 `(_ZN10layer_norm31ln_parallel_residual_fwd_kernelINS_13Kernel_traitsIf6__halffS2_fjLj4096ELj1ELj1ELj4ELj16ENS_18Kernel_traits_baseILj4096EfS2_fS2_fjLj128EEEEELb1ELb0ELb1EEEvNS_9FwdParamsE) ;  /* 0xfffe69e0ca007950 */ /* 0x000fea0003c3ffff */
.L_x_19714:
        /* <DEDUP_REMOVED lines=14> */
.L_x_26521:


//--------------------- .text._ZN10layer_norm31ln_parallel_residual_fwd_kernelINS_13Kernel_traitsIf6__halffS2_fjLj4096ELj1ELj1ELj4ELj16ENS_18Kernel_traits_baseILj4096EfS2_fS2_fjLj128EEEEELb1ELb1ELb0EEEvNS_9FwdParamsE --------------------------
	.section	.text._ZN10layer_norm31ln_parallel_residual_fwd_kernelINS_13Kernel_traitsIf6__halffS2_fjLj4096ELj1ELj1ELj4ELj16ENS_18Kernel_traits_baseILj4096EfS2_fS2_fjLj128EEEEELb1ELb1ELb0EEEvNS_9FwdParamsE,"ax",@progbits
	.sectioninfo	@"SHI_REGISTERS=153"
	.align	128
        .global         _ZN10layer_norm31ln_parallel_residual_fwd_kernelINS_13Kernel_traitsIf6__halffS2_fjLj4096ELj1ELj1ELj4ELj16ENS_18Kernel_traits_baseILj4096EfS2_fS2_fjLj128EEEEELb1ELb1ELb0EEEvNS_9FwdParamsE
        .type           _ZN10layer_norm31ln_parallel_residual_fwd_kernelINS_13Kernel_traitsIf6__halffS2_fjLj4096ELj1ELj1ELj4ELj16ENS_18Kernel_traits_baseILj4096EfS2_fS2_fjLj128EEEEELb1ELb1ELb0EEEvNS_9FwdParamsE,@function
        .size           _ZN10layer_norm31ln_parallel_residual_fwd_kernelINS_13Kernel_traitsIf6__halffS2_fjLj4096ELj1ELj1ELj4ELj16ENS_18Kernel_traits_baseILj4096EfS2_fS2_fjLj128EEEEELb1ELb1ELb0EEEvNS_9FwdParamsE,(.L_x_26522 - _ZN10layer_norm31ln_parallel_residual_fwd_kernelINS_13Kernel_traitsIf6__halffS2_fjLj4096ELj1ELj1ELj4ELj16ENS_18Kernel_traits_baseILj4096EfS2_fS2_fjLj128EEEEELb1ELb1ELb0EEEvNS_9FwdParamsE)
        .other          _ZN10layer_norm31ln_parallel_residual_fwd_kernelINS_13Kernel_traitsIf6__halffS2_fjLj4096ELj1ELj1ELj4ELj16ENS_18Kernel_traits_baseILj4096EfS2_fS2_fjLj128EEEEELb1ELb1ELb0EEEvNS_9FwdParamsE,@"STO_CUDA_ENTRY STV_DEFAULT"
_ZN10layer_norm31ln_parallel_residual_fwd_kernelINS_13Kernel_traitsIf6__halffS2_fjLj4096ELj1ELj1ELj4ELj16ENS_18Kernel_traits_baseILj4096EfS2_fS2_fjLj128EEEEELb1ELb1ELb0EEEvNS_9FwdParamsE:
.text._ZN10layer_norm31ln_parallel_residual_fwd_kernelINS_13Kernel_traitsIf6__halffS2_fjLj4096ELj1ELj1ELj4ELj16ENS_18Kernel_traits_baseILj4096EfS2_fS2_fjLj128EEEEELb1ELb1ELb0EEEvNS_9FwdParamsE:
        /* <DEDUP_REMOVED lines=108> */
.L_x_19716:
[----:B------:R-:W-:Y:S05]  /*06c0*/  BSYNC B0 ;  /* 0x0000000000007941 */ /* 0x000fea0003800000 */
.L_x_19715:
        /* <DEDUP_REMOVED lines=17> */
.L_x_19718:
[----:B------:R-:W-:Y:S05]  /*07e0*/  BSYNC B0 ;  /* 0x0000000000007941 */ /* 0x000fea0003800000 */
.L_x_19717:
        /* <DEDUP_REMOVED lines=17> */
.L_x_19720:
[----:B------:R-:W-:Y:S05]  /*0900*/  BSYNC B0 ;  /* 0x0000000000007941 */ /* 0x000fea0003800000 */
.L_x_19719:
        /* <DEDUP_REMOVED lines=16> */
.L_x_19722:
[----:B------:R-:W-:Y:S05]  /*0a10*/  BSYNC B0 ;  /* 0x0000000000007941 */ /* 0x000fea0003800000 */
.L_x_19721:
        /* <DEDUP_REMOVED lines=16> */
[----:B------:R-:W-:-:S02]  /*0b20*/  IADD3 R12, R7, -R12, RZ ;  /* 0x8000000c070c7210 */ /* 0x000fc40007ffe0ff */
[----:B------:R-:W-:Y:S01]  /*0b30*/  IMNMX R8, RZ, R8, !PT ;  /* 0x00000008ff087217 */ /* 0x000fe20007800200 */
[----:B------:R-:W-:Y:S01]  /*0b40*/  IMAD R7, R85, -0x326172a9, RZ ;  /* 0xcd9e8d5755077824 */ /* 0x000fe200078e02ff */
[----:B------:R-:W-:Y:S02]  /*0b50*/  IMNMX R12, RZ, R12, !PT ;  /* 0x0000000cff0c7217 */ /* 0x000fe40007800200 */
[----:B------:R-:W-:Y:S02]  /*0b60*/  IMNMX R8, R8, 0x20, PT ;  /* 0x0000002008087817 */ /* 0x000fe40003800200 */
[----:B------:R-:W-:Y:S02]  /*0b70*/  IMNMX R12, R12, 0x20, PT ;  /* 0x000000200c0c7817 */ /* 0x000fe40003800200 */
[----:B------:R-:W-:Y:S01]  /*0b80*/  LOP3.LUT R7, R80, UR25, R7, 0x96, !PT ;  /* 0x0000001950077c12 */ /* 0x000fe2000f8e9607 */
[----:B------:R-:W-:Y:S01]  /*0b90*/  IMAD.IADD R8, R8, 0x1, R11 ;  /* 0x0000000108087824 */ /* 0x000fe200078e020b */
[----:B------:R-:W-:Y:S01]  /*0ba0*/  LOP3.LUT R10, R10, 0x3, RZ, 0xc0, !PT ;  /* 0x000000030a0a7812 */ /* 0x000fe200078ec0ff */
[----:B------:R-:W-:-:S02]  /*0bb0*/  IMAD.IADD R15, R11, 0x1, R12 ;  /* 0x000000010b0f7824 */ /* 0x000fc400078e020c */
[----:B------:R-:W-:Y:S02]  /*0bc0*/  IMAD.SHL.U32 R9, R8, 0x8, RZ ;  /* 0x0000000808097824 */ /* 0x000fe400078e00ff */
[----:B------:R-:W-:Y:S02]  /*0bd0*/  IMAD R12, R81, -0x326172a9, RZ ;  /* 0xcd9e8d57510c7824 */ /* 0x000fe400078e02ff */
[----:B------:R0:W1:Y:S01]  /*0be0*/  I2F.U32 R8, R9 ;  /* 0x0000000900087306 */ /* 0x0000620000201000 */
[----:B------:R-:W-:Y:S02]  /*0bf0*/  IMAD.MOV.U32 R11, RZ, RZ, RZ ;  /* 0x000000ffff0b7224 */ /* 0x000fe400078e00ff */
[----:B------:R-:W-:Y:S01]  /*0c00*/  IMAD.SHL.U32 R15, R15, 0x8, RZ ;  /* 0x000000080f0f7824 */ /* 0x000fe200078e00ff */
[----:B0-----:R-:W-:Y:S01]  /*0c10*/  LOP3.LUT R9, R14, UR26, R13, 0x96, !PT ;  /* 0x0000001a0e097c12 */ /* 0x001fe2000f8e960d */
[----:B------:R-:W-:Y:S02]  /*0c20*/  IMAD.MOV.U32 R13, RZ, RZ, 0x1 ;  /* 0x00000001ff0d7424 */ /* 0x000fe400078e00ff */
[----:B------:R-:W-:Y:S01]  /*0c30*/  IMAD R14, R83, -0x2daee0ad, RZ ;  /* 0xd2511f53530e7824 */ /* 0x000fe200078e02ff */
[----:B-1----:R-:W0:Y:S06]  /*0c40*/  MUFU.RCP R8, R8 ;  /* 0x0000000800087308 */ /* 0x002e2c0000001000 */
.L_x_20257:
        /* <DEDUP_REMOVED lines=37> */
.L_x_19726:
[----:B-1----:R-:W-:Y:S02]  /*0ea0*/  IMAD.MOV.U32 R93, RZ, RZ, R12 ;  /* 0x000000ffff5d7224 */ /* 0x002fe400078e000c */
.L_x_19727:
[----:B------:R-:W-:Y:S05]  /*0eb0*/  BSYNC B1 ;  /* 0x0000000000017941 */ /* 0x000fea0003800000 */
.L_x_19725:
        /* <DEDUP_REMOVED lines=16> */
.L_x_19731:
[----:B------:R-:W-:Y:S05]  /*0fc0*/  BSYNC B2 ;  /* 0x0000000000027941 */ /* 0x000fea0003800000 */
.L_x_19730:
        /* <DEDUP_REMOVED lines=42> */
[----:B------:R-:W-:Y:S01]  /*1270*/  LOP3.LUT R9, R127, UR26, R94, 0x96, !PT ;  /* 0x0000001a7f097c12 */ /* 0x000fe2000f8e965e */
[----:B------:R-:W-:Y:S02]  /*1280*/  IMAD.MOV.U32 R14, RZ, RZ, R126 ;  /* 0x000000ffff0e7224 */ /* 0x000fe400078e007e */
.L_x_19729:
[----:B------:R-:W-:Y:S05]  /*1290*/  BSYNC B1 ;  /* 0x0000000000017941 */ /* 0x000fea0003800000 */
.L_x_19728:
        /* <DEDUP_REMOVED lines=17> */
.L_x_19732:
        /* <DEDUP_REMOVED lines=12> */
.L_x_19735:
[----:B------:R-:W-:Y:S02]  /*1470*/  IMAD.MOV.U32 R10, RZ, RZ, R12 ;  /* 0x000000ffff0a7224 */ /* 0x000fe400078e000c */
.L_x_19736:
[----:B------:R-:W-:Y:S05]  /*1480*/  BSYNC B1 ;  /* 0x0000000000017941 */ /* 0x000fea0003800000 */
.L_x_19734:
        /* <DEDUP_REMOVED lines=16> */
.L_x_19740:
[----:B------:R-:W-:Y:S05]  /*1590*/  BSYNC B2 ;  /* 0x0000000000027941 */ /* 0x000fea0003800000 */
.L_x_19739:
        /* <DEDUP_REMOVED lines=44> */
.L_x_19738:
[----:B------:R-:W-:Y:S05]  /*1860*/  BSYNC B1 ;  /* 0x0000000000017941 */ /* 0x000fea0003800000 */
.L_x_19737:
[----:B------:R-:W1:Y:S01]  /*1870*/  I2F.U32 R95, R10 ;  /* 0x0000000a005f7306 */ /* 0x000e620000201000 */
[----:B------:R-:W-:-:S05]  /*1880*/  HADD2.F32 R94, -RZ, R80.H0_H0 ;  /* 0x20000050ff5e7230 */ /* 0x000fca0000004100 */
[----:B------:R-:W-:Y:S02]  /*1890*/  FMUL.FTZ R94, R94, c[0x0][0x1e8] ;  /* 0x00007a005e5e7a20 */ /* 0x000fe40000410000 */
[----:B-1----:R-:W-:-:S05]  /*18a0*/  FFMA.FTZ R95, R95, R124, 1.1641532182693481445e-10 ;  /* 0x2f0000005f5f7423 */ /* 0x002fca000001007c */
[----:B------:R-:W-:-:S04]  /*18b0*/  FSETP.GTU.FTZ.AND P2, PT, R95, c[0x0][0x1e4], PT ;  /* 0x000079005f007a0b */ /* 0x000fc80003f5c000 */
[----:B------:R-:W-:Y:S02]  /*18c0*/  FSEL R95, R94, RZ, !P2 ;  /* 0x000000ff5e5f7208 */ /* 0x000fe40005000000 */
[----:B------:R-:W-:-:S03]  /*18d0*/  SEL R130, RZ, 0x1, P2 ;  /* 0x00000001ff827807 */ /* 0x000fc60001000000 */
[----:B------:R-:W-:-:S04]  /*18e0*/  FADD.FTZ R92, R95, R92 ;  /* 0x0000005c5f5c7221 */ /* 0x000fc80000010000 */
[----:B------:R-:W-:Y:S02]  /*18f0*/  @P0 FADD.FTZ R92, R84, R92 ;  /* 0x0000005c545c0221 */ /* 0x000fe40000010000 */
.L_x_19733:
        /* <DEDUP_REMOVED lines=12> */
.L_x_19742:
[----:B------:R-:W-:Y:S02]  /*19c0*/  IMAD.MOV.U32 R10, RZ, RZ, R12 ;  /* 0x000000ffff0a7224 */ /* 0x000fe400078e000c */
.L_x_19743:
[----:B------:R-:W-:Y:S05]  /*19d0*/  BSYNC B1 ;  /* 0x0000000000017941 */ /* 0x000fea0003800000 */
.L_x_19741:
        /* <DEDUP_REMOVED lines=16> */
.L_x_19747:
[----:B------:R-:W-:Y:S05]  /*1ae0*/  BSYNC B2 ;  /* 0x0000000000027941 */ /* 0x000fea0003800000 */
.L_x_19746:
        /* <DEDUP_REMOVED lines=44> */
.L_x_19745:
[----:B------:R-:W-:Y:S05]  /*1db0*/  BSYNC B1 ;  /* 0x0000000000017941 */ /* 0x000fea0003800000 */
.L_x_19744:
        /* <DEDUP_REMOVED lines=14> */
.L_x_19748:
        /* <DEDUP_REMOVED lines=12> */
.L_x_19751:
[----:B------:R-:W-:Y:S02]  /*1f60*/  IMAD.MOV.U32 R10, RZ, RZ, R12 ;  /* 0x000000ffff0a7224 */ /* 0x000fe400078e000c */
.L_x_19752:
[----:B------:R-:W-:Y:S05]  /*1f70*/  BSYNC B1 ;  /* 0x0000000000017941 */ /* 0x000fea0003800000 */
.L_x_19750:
        /* <DEDUP_REMOVED lines=16> */
.L_x_19756:
[----:B------:R-:W-:Y:S05]  /*2080*/  BSYNC B2 ;  /* 0x0000000000027941 */ /* 0x000fea0003800000 */
.L_x_19755:
        /* <DEDUP_REMOVED lines=44> */
.L_x_19754:
[----:B------:R-:W-:Y:S05]  /*2350*/  BSYNC B1 ;  /* 0x0000000000017941 */ /* 0x000fea0003800000 */
.L_x_19753:
[----:B------:R-:W1:Y:S01]  /*2360*/  I2F.U32 R125, R10 ;  /* 0x0000000a007d7306 */ /* 0x000e620000201000 */
[----:B------:R-:W-:-:S05]  /*2370*/  HADD2.F32 R94, -RZ, R80.H1_H1 ;  /* 0x30000050ff5e7230 */ /* 0x000fca0000004100 */
[----:B------:R-:W-:Y:S02]  /*2380*/  FMUL.FTZ R94, R94, c[0x0][0x1e8] ;  /* 0x00007a005e5e7a20 */ /* 0x000fe40000410000 */
[----:B-1----:R-:W-:-:S05]  /*2390*/  FFMA.FTZ R125, R125, R124, 1.1641532182693481445e-10 ;  /* 0x2f0000007d7d7423 */ /* 0x002fca000001007c */
[----:B------:R-:W-:-:S04]  /*23a0*/  FSETP.GTU.FTZ.AND P2, PT, R125, c[0x0][0x1e4], PT ;  /* 0x000079007d007a0b */ /* 0x000fc80003f5c000 */
[----:B------:R-:W-:Y:S02]  /*23b0*/  FSEL R94, R94, RZ, !P2 ;  /* 0x000000ff5e5e7208 */ /* 0x000fe40005000000 */
[----:B------:R-:W-:-:S03]  /*23c0*/  SEL R131, RZ, 0x1, P2 ;  /* 0x00000001ff837807 */ /* 0x000fc60001000000 */
[----:B------:R-:W-:-:S04]  /*23d0*/  FADD.FTZ R93, R94, R93 ;  /* 0x0000005d5e5d7221 */ /* 0x000fc80000010000 */
[----:B------:R-:W-:Y:S02]  /*23e0*/  @P0 FADD.FTZ R93, R85, R93 ;  /* 0x0000005d555d0221 */ /* 0x000fe40000010000 */
.L_x_19749:
        /* <DEDUP_REMOVED lines=12> */
.L_x_19758:
[----:B------:R-:W-:Y:S02]  /*24b0*/  IMAD.MOV.U32 R10, RZ, RZ, R12 ;  /* 0x000000ffff0a7224 */ /* 0x000fe400078e000c */
.L_x_19759:
[----:B------:R-:W-:Y:S05]  /*24c0*/  BSYNC B1 ;  /* 0x0000000000017941 */ /* 0x000fea0003800000 */
.L_x_19757:
        /* <DEDUP_REMOVED lines=16> */
.L_x_19763:
[----:B------:R-:W-:Y:S05]  /*25d0*/  BSYNC B2 ;  /* 0x0000000000027941 */ /* 0x000fea0003800000 */
.L_x_19762:
        /* <DEDUP_REMOVED lines=44> */
.L_x_19761:
[----:B------:R-:W-:Y:S05]  /*28a0*/  BSYNC B1 ;  /* 0x0000000000017941 */ /* 0x000fea0003800000 */
.L_x_19760:
        /* <DEDUP_REMOVED lines=14> */
.L_x_19764:
        /* <DEDUP_REMOVED lines=12> */
.L_x_19767:
[----:B------:R-:W-:Y:S02]  /*2a50*/  IMAD.MOV.U32 R10, RZ, RZ, R12 ;  /* 0x000000ffff0a7224 */ /* 0x000fe400078e000c */
.L_x_19768:
[----:B------:R-:W-:Y:S05]  /*2a60*/  BSYNC B1 ;  /* 0x0000000000017941 */ /* 0x000fea0003800000 */
.L_x_19766:
        /* <DEDUP_REMOVED lines=16> */
.L_x_19772:
[----:B------:R-:W-:Y:S05]  /*2b70*/  BSYNC B2 ;  /* 0x0000000000027941 */ /* 0x000fea0003800000 */
.L_x_19771:
        /* <DEDUP_REMOVED lines=44> */
.L_x_19770:
[----:B------:R-:W-:Y:S05]  /*2e40*/  BSYNC B1 ;  /* 0x0000000000017941 */ /* 0x000fea0003800000 */
.L_x_19769:
        /* <DEDUP_REMOVED lines=9> */
.L_x_19765:
        /* <DEDUP_REMOVED lines=12> */
.L_x_19774:
[----:B------:R-:W-:Y:S02]  /*2fa0*/  IMAD.MOV.U32 R10, RZ, RZ, R12 ;  /* 0x000000ffff0a7224 */ /* 0x000fe400078e000c */
.L_x_19775:
[----:B------:R-:W-:Y:S05]  /*2fb0*/  BSYNC B1 ;  /* 0x0000000000017941 */ /* 0x000fea0003800000 */
.L_x_19773:
        /* <DEDUP_REMOVED lines=16> */
.L_x_19779:
[----:B------:R-:W-:Y:S05]  /*30c0*/  BSYNC B2 ;  /* 0x0000000000027941 */ /* 0x000fea0003800000 */
.L_x_19778:
        /* <DEDUP_REMOVED lines=44> */
.L_x_19777:
[----:B------:R-:W-:Y:S05]  /*3390*/  BSYNC B1 ;  /* 0x0000000000017941 */ /* 0x000fea0003800000 */
.L_x_19776:
        /* <DEDUP_REMOVED lines=14> */
.L_x_19780:
        /* <DEDUP_REMOVED lines=12> */
.L_x_19783:
[----:B------:R-:W-:Y:S02]  /*3540*/  IMAD.MOV.U32 R10, RZ, RZ, R12 ;  /* 0x000000ffff0a7224 */ /* 0x000fe400078e000c */
.L_x_19784:
[----:B------:R-:W-:Y:S05]  /*3550*/  BSYNC B1 ;  /* 0x0000000000017941 */ /* 0x000fea0003800000 */
.L_x_19782:
        /* <DEDUP_REMOVED lines=16> */
.L_x_19788:
[----:B------:R-:W-:Y:S05]  /*3660*/  BSYNC B2 ;  /* 0x0000000000027941 */ /* 0x000fea0003800000 */
.L_x_19787:
        /* <DEDUP_REMOVED lines=44> */
.L_x_19786:
[----:B------:R-:W-:Y:S05]  /*3930*/  BSYNC B1 ;  /* 0x0000000000017941 */ /* 0x000fea0003800000 */
.L_x_19785:
        /* <DEDUP_REMOVED lines=9> */
.L_x_19781:
        /* <DEDUP_REMOVED lines=12> */
.L_x_19790:
[----:B------:R-:W-:Y:S02]  /*3a90*/  IMAD.MOV.U32 R10, RZ, RZ, R12 ;  /* 0x000000ffff0a7224 */ /* 0x000fe400078e000c */
.L_x_19791:
[----:B------:R-:W-:Y:S05]  /*3aa0*/  BSYNC B1 ;  /* 0x0000000000017941 */ /* 0x000fea0003800000 */
.L_x_19789:
        /* <DEDUP_REMOVED lines=16> */
.L_x_19795:
[----:B------:R-:W-:Y:S05]  /*3bb0*/  BSYNC B2 ;  /* 0x0000000000027941 */ /* 0x000fea0003800000 */
.L_x_19794:
        /* <DEDUP_REMOVED lines=44> */
.L_x_19793:
[----:B------:R-:W-:Y:S05]  /*3e80*/  BSYNC B1 ;  /* 0x0000000000017941 */ /* 0x000fea0003800000 */
.L_x_19792:
        /* <DEDUP_REMOVED lines=12> */
.L_x_19796:
        /* <DEDUP_REMOVED lines=12> */
.L_x_19799:
[----:B------:R-:W-:Y:S02]  /*4010*/  IMAD.MOV.U32 R10, RZ, RZ, R12 ;  /* 0x000000ffff0a7224 */ /* 0x000fe400078e000c */
.L_x_19800:
[----:B------:R-:W-:Y:S05]  /*4020*/  BSYNC B1 ;  /* 0x0000000000017941 */ /* 0x000fea0003800000 */
.L_x_19798:
        /* <DEDUP_REMOVED lines=16> */
.L_x_19804:
[----:B------:R-:W-:Y:S05]  /*4130*/  BSYNC B2 ;  /* 0x0000000000027941 */ /* 0x000fea0003800000 */
.L_x_19803:
        /* <DEDUP_REMOVED lines=44> */
.L_x_19802:
[----:B------:R-:W-:Y:S05]  /*4400*/  BSYNC B1 ;  /* 0x0000000000017941 */ /* 0x000fea0003800000 */
.L_x_19801:
        /* <DEDUP_REMOVED lines=9> */
.L_x_19797:
        /* <DEDUP_REMOVED lines=12> */
.L_x_19806:
[----:B------:R-:W-:Y:S02]  /*4560*/  IMAD.MOV.U32 R10, RZ, RZ, R12 ;  /* 0x000000ffff0a7224 */ /* 0x000fe400078e000c */
.L_x_19807:
[----:B------:R-:W-:Y:S05]  /*4570*/  BSYNC B1 ;  /* 0x0000000000017941 */ /* 0x000fea0003800000 */
.L_x_19805:
        /* <DEDUP_REMOVED lines=16> */
.L_x_19811:
[----:B------:R-:W-:Y:S05]  /*4680*/  BSYNC B2 ;  /* 0x0000000000027941 */ /* 0x000fea0003800000 */
.L_x_19810:
        /* <DEDUP_REMOVED lines=44> */
.L_x_19809:
[----:B------:R-:W-:Y:S05]  /*4950*/  BSYNC B1 ;  /* 0x0000000000017941 */ /* 0x000fea0003800000 */
.L_x_19808:
        /* <DEDUP_REMOVED lines=12> */
.L_x_19812:
        /* <DEDUP_REMOVED lines=12> */
.L_x_19815:
[----:B------:R-:W-:Y:S02]  /*4ae0*/  IMAD.MOV.U32 R10, RZ, RZ, R12 ;  /* 0x000000ffff0a7224 */ /* 0x000fe400078e000c */
.L_x_19816:
[----:B------:R-:W-:Y:S05]  /*4af0*/  BSYNC B1 ;  /* 0x0000000000017941 */ /* 0x000fea0003800000 */
.L_x_19814:
        /* <DEDUP_REMOVED lines=16> */
.L_x_19820:
[----:B------:R-:W-:Y:S05]  /*4c00*/  BSYNC B2 ;  /* 0x0000000000027941 */ /* 0x000fea0003800000 */
.L_x_19819:
        /* <DEDUP_REMOVED lines=44> */
.L_x_19818:
[----:B------:R-:W-:Y:S05]  /*4ed0*/  BSYNC B1 ;  /* 0x0000000000017941 */ /* 0x000fea0003800000 */
.L_x_19817:
        /* <DEDUP_REMOVED lines=9> */
.L_x_19813:
        /* <DEDUP_REMOVED lines=12> */
.L_x_19822:
[----:B------:R-:W-:Y:S02]  /*5030*/  IMAD.MOV.U32 R10, RZ, RZ, R12 ;  /* 0x000000ffff0a7224 */ /* 0x000fe400078e000c */
.L_x_19823:
[----:B------:R-:W-:Y:S05]  /*5040*/  BSYNC B1 ;  /* 0x0000000000017941 */ /* 0x000fea0003800000 */
.L_x_19821:
        /* <DEDUP_REMOVED lines=16> */
.L_x_19827:
[----:B------:R-:W-:Y:S05]  /*5150*/  BSYNC B2 ;  /* 0x0000000000027941 */ /* 0x000fea0003800000 */
.L_x_19826:
        /* <DEDUP_REMOVED lines=44> */
.L_x_19825:
[----:B------:R-:W-:Y:S05]  /*5420*/  BSYNC B1 ;  /* 0x0000000000017941 */ /* 0x000fea0003800000 */
.L_x_19824:
        /* <DEDUP_REMOVED lines=12> */
.L_x_19828:
        /* <DEDUP_REMOVED lines=12> */
.L_x_19831:
[----:B------:R-:W-:Y:S02]  /*55b0*/  IMAD.MOV.U32 R10, RZ, RZ, R12 ;  /* 0x000000ffff0a7224 */ /* 0x000fe400078e000c */
.L_x_19832:
[----:B------:R-:W-:Y:S05]  /*55c0*/  BSYNC B1 ;  /* 0x0000000000017941 */ /* 0x000fea0003800000 */
.L_x_19830:
        /* <DEDUP_REMOVED lines=16> */
.L_x_19836:
[----:B------:R-:W-:Y:S05]  /*56d0*/  BSYNC B2 ;  /* 0x0000000000027941 */ /* 0x000fea0003800000 */
.L_x_19835:
        /* <DEDUP_REMOVED lines=44> */
.L_x_19834:
[----:B------:R-:W-:Y:S05]  /*59a0*/  BSYNC B1 ;  /* 0x0000000000017941 */ /* 0x000fea0003800000 */
.L_x_19833:
        /* <DEDUP_REMOVED lines=9> */
.L_x_19829:
        /* <DEDUP_REMOVED lines=12> */
.L_x_19838:
[----:B------:R-:W-:Y:S02]  /*5b00*/  IMAD.MOV.U32 R10, RZ, RZ, R12 ;  /* 0x000000ffff0a7224 */ /* 0x000fe400078e000c */
.L_x_19839:
[----:B------:R-:W-:Y:S05]  /*5b10*/  BSYNC B1 ;  /* 0x0000000000017941 */ /* 0x000fea0003800000 */
.L_x_19837:
        /* <DEDUP_REMOVED lines=16> */
.L_x_19843:
[----:B------:R-:W-:Y:S05]  /*5c20*/  BSYNC B2 ;  /* 0x0000000000027941 */ /* 0x000fea0003800000 */
.L_x_19842:
        /* <DEDUP_REMOVED lines=44> */
.L_x_19841:
[----:B------:R-:W-:Y:S05]  /*5ef0*/  BSYNC B1 ;  /* 0x0000000000017941 */ /* 0x000fea0003800000 */
.L_x_19840:
        /* <DEDUP_REMOVED lines=12> */
.L_x_19844:
        /* <DEDUP_REMOVED lines=12> */
.L_x_19847:
[----:B------:R-:W-:Y:S02]  /*6080*/  IMAD.MOV.U32 R125, RZ, RZ, R12 ;  /* 0x000000ffff7d7224 */ /* 0x000fe400078e000c */
.L_x_19848:
[----:B------:R-:W-:Y:S05]  /*6090*/  BSYNC B1 ;  /* 0x0000000000017941 */ /* 0x000fea0003800000 */
.L_x_19846:
        /* <DEDUP_REMOVED lines=16> */
.L_x_19852:
[----:B------:R-:W-:Y:S05]  /*61a0*/  BSYNC B2 ;  /* 0x0000000000027941 */ /* 0x000fea0003800000 */
.L_x_19851:
        /* <DEDUP_REMOVED lines=44> */
.L_x_19850:
[----:B------:R-:W-:Y:S05]  /*6470*/  BSYNC B1 ;  /* 0x0000000000017941 */ /* 0x000fea0003800000 */
.L_x_19849:
        /* <DEDUP_REMOVED lines=9> */
.L_x_19845:
        /* <DEDUP_REMOVED lines=17> */
[C---:B------:R-:W-:Y:S02]  /*6620*/  SHF.L.U32 R139, R129.reuse, 0x3, RZ ;  /* 0x00000003818b7819 */ /* 0x040fe400000006ff */
[----:B------:R-:W-:Y:S02]  /*6630*/  LOP3.LUT R138, R126, R138, R124, 0xfe, !PT ;  /* 0x0000008a7e8a7212 */ /* 0x000fe400078efe7c */
[C---:B------:R-:W-:Y:S02]  /*6640*/  LEA.HI.X R141, R129.reuse, c[0x0][0x18c], RZ, 0x5, P0 ;  /* 0x00006300818d7a11 */ /* 0x040fe400000f2cff */
[----:B------:R-:W-:Y:S02]  /*6650*/  SHF.L.U64.HI R142, R129, 0x3, RZ ;  /* 0x00000003818e7819 */ /* 0x000fe400000102ff */
        /* <DEDUP_REMOVED lines=30> */
.L_x_19853:
[----:B------:R-:W-:Y:S02]  /*6840*/  IADD3 R142, R129, 0x80, RZ ;  /* 0x00000080818e7810 */ /* 0x000fe40007ffe0ff */
.L_x_19724:
[----:B------:R-:W-:Y:S05]  /*6850*/  BSYNC B0 ;  /* 0x0000000000007941 */ /* 0x000fea0003800000 */
.L_x_19723:
        /* <DEDUP_REMOVED lines=31> */
.L_x_19857:
[----:B--2---:R-:W-:Y:S02]  /*6a50*/  IMAD.MOV.U32 R101, RZ, RZ, R12 ;  /* 0x000000ffff657224 */ /* 0x004fe400078e000c */
.L_x_19858:
[----:B------:R-:W-:Y:S05]  /*6a60*/  BSYNC B1 ;  /* 0x0000000000017941 */ /* 0x000fea0003800000 */
.L_x_19856:
        /* <DEDUP_REMOVED lines=16> */
.L_x_19862:
[----:B------:R-:W-:Y:S05]  /*6b70*/  BSYNC B2 ;  /* 0x0000000000027941 */ /* 0x000fea0003800000 */
.L_x_19861:
        /* <DEDUP_REMOVED lines=44> */
.L_x_19860:
[----:B------:R-:W-:Y:S05]  /*6e40*/  BSYNC B1 ;  /* 0x0000000000017941 */ /* 0x000fea0003800000 */
.L_x_19859:
[----:B------:R-:W1:Y:S01]  /*6e50*/  I2F.U32 R10, R101 ;  /* 0x00000065000a7306 */ /* 0x000e620000201000 */
[----:B------:R-:W-:Y:S01]  /*6e60*/  IMAD.MOV.U32 R143, RZ, RZ, 0x2f800000 ;  /* 0x2f800000ff8f7424 */ /* 0x000fe200078e00ff */
[----:B------:R-:W-:Y:S01]  /*6e70*/  ISETP.NE.U32.AND P1, PT, RZ, c[0x0][0x178], PT ;  /* 0x00005e00ff007a0c */ /* 0x000fe20003f25070 */
[----:B-----5:R-:W-:Y:S01]  /*6e80*/  HADD2.F32 R100, -RZ, R104.H0_H0 ;  /* 0x20000068ff647230 */ /* 0x020fe20000004100 */
[----:B------:R-:W-:Y:S02]  /*6e90*/  LOP3.LUT R128, R128, 0xfffffff7, RZ, 0xc0, !PT ;  /* 0xfffffff780807812 */ /* 0x000fe400078ec0ff */
[----:B------:R-:W-:-:S02]  /*6ea0*/  ISETP.NE.AND.EX P1, PT, RZ, c[0x0][0x17c], PT, P1 ;  /* 0x00005f00ff007a0c */ /* 0x000fc40003f25310 */
        /* <DEDUP_REMOVED lines=11> */
.L_x_19863:
        /* <DEDUP_REMOVED lines=12> */
.L_x_19866:
[----:B------:R-:W-:Y:S02]  /*7020*/  IMAD.MOV.U32 R10, RZ, RZ, R12 ;  /* 0x000000ffff0a7224 */ /* 0x000fe400078e000c */
.L_x_19867:
[----:B------:R-:W-:Y:S05]  /*7030*/  BSYNC B1 ;  /* 0x0000000000017941 */ /* 0x000fea0003800000 */
.L_x_19865:
        /* <DEDUP_REMOVED lines=16> */
.L_x_19871:
[----:B------:R-:W-:Y:S05]  /*7140*/  BSYNC B2 ;  /* 0x0000000000027941 */ /* 0x000fea0003800000 */
.L_x_19870:
        /* <DEDUP_REMOVED lines=44> */
.L_x_19869:
[----:B------:R-:W-:Y:S05]  /*7410*/  BSYNC B1 ;  /* 0x0000000000017941 */ /* 0x000fea0003800000 */
.L_x_19868:
        /* <DEDUP_REMOVED lines=9> */
.L_x_19864:
        /* <DEDUP_REMOVED lines=12> */
.L_x_19873:
[----:B------:R-:W-:Y:S02]  /*7570*/  IMAD.MOV.U32 R10, RZ, RZ, R12 ;  /* 0x000000ffff0a7224 */ /* 0x000fe400078e000c */
.L_x_19874:
[----:B------:R-:W-:Y:S05]  /*7580*/  BSYNC B1 ;  /* 0x0000000000017941 */ /* 0x000fea0003800000 */
.L_x_19872:
        /* <DEDUP_REMOVED lines=16> */
.L_x_19878:
[----:B------:R-:W-:Y:S05]  /*7690*/  BSYNC B2 ;  /* 0x0000000000027941 */ /* 0x000fea0003800000 */
.L_x_19877:
        /* <DEDUP_REMOVED lines=44> */
.L_x_19876:
[----:B------:R-:W-:Y:S05]  /*7960*/  BSYNC B1 ;  /* 0x0000000000017941 */ /* 0x000fea0003800000 */
.L_x_19875:
        /* <DEDUP_REMOVED lines=14> */
.L_x_19879:
        /* <DEDUP_REMOVED lines=12> */
.L_x_19882:
[----:B------:R-:W-:Y:S02]  /*7b10*/  IMAD.MOV.U32 R10, RZ, RZ, R12 ;  /* 0x000000ffff0a7224 */ /* 0x000fe400078e000c */
.L_x_19883:
[----:B------:R-:W-:Y:S05]  /*7b20*/  BSYNC B1 ;  /* 0x0000000000017941 */ /* 0x000fea0003800000 */
.L_x_19881:
        /* <DEDUP_REMOVED lines=16> */
.L_x_19887:
[----:B------:R-:W-:Y:S05]  /*7c30*/  BSYNC B2 ;  /* 0x0000000000027941 */ /* 0x000fea0003800000 */
.L_x_19886:
        /* <DEDUP_REMOVED lines=44> */
.L_x_19885:
[----:B------:R-:W-:Y:S05]  /*7f00*/  BSYNC B1 ;  /* 0x0000000000017941 */ /* 0x000fea0003800000 */
.L_x_19884:
        /* <DEDUP_REMOVED lines=9> */
.L_x_19880:
        /* <DEDUP_REMOVED lines=12> */
.L_x_19889:
[----:B------:R-:W-:Y:S02]  /*8060*/  IMAD.MOV.U32 R10, RZ, RZ, R12 ;  /* 0x000000ffff0a7224 */ /* 0x000fe400078e000c */
.L_x_19890:
[----:B------:R-:W-:Y:S05]  /*8070*/  BSYNC B1 ;  /* 0x0000000000017941 */ /* 0x000fea0003800000 */
.L_x_19888:
        /* <DEDUP_REMOVED lines=16> */
.L_x_19894:
[----:B------:R-:W-:Y:S05]  /*8180*/  BSYNC B2 ;  /* 0x0000000000027941 */ /* 0x000fea0003800000 */
.L_x_19893:
        /* <DEDUP_REMOVED lines=44> */
.L_x_19892:
[----:B------:R-:W-:Y:S05]  /*8450*/  BSYNC B1 ;  /* 0x0000000000017941 */ /* 0x000fea0003800000 */
.L_x_19891:
        /* <DEDUP_REMOVED lines=14> */
.L_x_19895:
        /* <DEDUP_REMOVED lines=12> */
.L_x_19898:
[----:B------:R-:W-:Y:S02]  /*8600*/  IMAD.MOV.U32 R10, RZ, RZ, R12 ;  /* 0x000000ffff0a7224 */ /* 0x000fe400078e000c */
.L_x_19899:
[----:B------:R-:W-:Y:S05]  /*8610*/  BSYNC B1 ;  /* 0x0000000000017941 */ /* 0x000fea0003800000 */
.L_x_19897:
        /* <DEDUP_REMOVED lines=16> */
.L_x_19903:
[----:B------:R-:W-:Y:S05]  /*8720*/  BSYNC B2 ;  /* 0x0000000000027941 */ /* 0x000fea0003800000 */
.L_x_19902:
        /* <DEDUP_REMOVED lines=44> */
.L_x_19901:
[----:B------:R-:W-:Y:S05]  /*89f0*/  BSYNC B1 ;  /* 0x0000000000017941 */ /* 0x000fea0003800000 */
.L_x_19900:
        /* <DEDUP_REMOVED lines=9> */
.L_x_19896:
        /* <DEDUP_REMOVED lines=12> */
.L_x_19905:
[----:B------:R-:W-:Y:S02]  /*8b50*/  IMAD.MOV.U32 R10, RZ, RZ, R12 ;  /* 0x000000ffff0a7224 */ /* 0x000fe400078e000c */
.L_x_19906:
[----:B------:R-:W-:Y:S05]  /*8b60*/  BSYNC B1 ;  /* 0x0000000000017941 */ /* 0x000fea0003800000 */
.L_x_19904:
        /* <DEDUP_REMOVED lines=16> */
.L_x_19910:
[----:B------:R-:W-:Y:S05]  /*8c70*/  BSYNC B2 ;  /* 0x0000000000027941 */ /* 0x000fea0003800000 */
.L_x_19909:
        /* <DEDUP_REMOVED lines=44> */
.L_x_19908:
[----:B------:R-:W-:Y:S05]  /*8f40*/  BSYNC B1 ;  /* 0x0000000000017941 */ /* 0x000fea0003800000 */
.L_x_19907:
        /* <DEDUP_REMOVED lines=14> */
.L_x_19911:
        /* <DEDUP_REMOVED lines=12> */
.L_x_19914:
[----:B------:R-:W-:Y:S02]  /*90f0*/  IMAD.MOV.U32 R10, RZ, RZ, R12 ;  /* 0x000000ffff0a7224 */ /* 0x000fe400078e000c */
.L_x_19915:
[----:B------:R-:W-:Y:S05]  /*9100*/  BSYNC B1 ;  /* 0x0000000000017941 */ /* 0x000fea0003800000 */
.L_x_19913:
        /* <DEDUP_REMOVED lines=16> */
.L_x_19919:
[----:B------:R-:W-:Y:S05]  /*9210*/  BSYNC B2 ;  /* 0x0000000000027941 */ /* 0x000fea0003800000 */
.L_x_19918:
        /* <DEDUP_REMOVED lines=44> */
.L_x_19917:
[----:B------:R-:W-:Y:S05]  /*94e0*/  BSYNC B1 ;  /* 0x0000000000017941 */ /* 0x000fea0003800000 */
.L_x_19916:
        /* <DEDUP_REMOVED lines=9> */
.L_x_19912:
        /* <DEDUP_REMOVED lines=12> */
.L_x_19921:
[----:B------:R-:W-:Y:S02]  /*9640*/  IMAD.MOV.U32 R10, RZ, RZ, R12 ;  /* 0x000000ffff0a7224 */ /* 0x000fe400078e000c */
.L_x_19922:
[----:B------:R-:W-:Y:S05]  /*9650*/  BSYNC B1 ;  /* 0x0000000000017941 */ /* 0x000fea0003800000 */
.L_x_19920:
        /* <DEDUP_REMOVED lines=16> */
.L_x_19926:
[----:B------:R-:W-:Y:S05]  /*9760*/  BSYNC B2 ;  /* 0x0000000000027941 */ /* 0x000fea0003800000 */
.L_x_19925:
        /* <DEDUP_REMOVED lines=44> */
.L_x_19924:
[----:B------:R-:W-:Y:S05]  /*9a30*/  BSYNC B1 ;  /* 0x0000000000017941 */ /* 0x000fea0003800000 */
.L_x_19923:
        /* <DEDUP_REMOVED lines=12> */
.L_x_19927:
        /* <DEDUP_REMOVED lines=12> */
.L_x_19930:
[----:B------:R-:W-:Y:S02]  /*9bc0*/  IMAD.MOV.U32 R10, RZ, RZ, R12 ;  /* 0x000000ffff0a7224 */ /* 0x000fe400078e000c */
.L_x_19931:
[----:B------:R-:W-:Y:S05]  /*9bd0*/  BSYNC B1 ;  /* 0x0000000000017941 */ /* 0x000fea0003800000 */
.L_x_19929:
        /* <DEDUP_REMOVED lines=16> */
.L_x_19935:
[----:B------:R-:W-:Y:S05]  /*9ce0*/  BSYNC B2 ;  /* 0x0000000000027941 */ /* 0x000fea0003800000 */
.L_x_19934:
        /* <DEDUP_REMOVED lines=44> */
.L_x_19933:
[----:B------:R-:W-:Y:S05]  /*9fb0*/  BSYNC B1 ;  /* 0x0000000000017941 */ /* 0x000fea0003800000 */
.L_x_19932:
        /* <DEDUP_REMOVED lines=9> */
.L_x_19928:
        /* <DEDUP_REMOVED lines=12> */
.L_x_19937:
[----:B------:R-:W-:Y:S02]  /*a110*/  IMAD.MOV.U32 R10, RZ, RZ, R12 ;  /* 0x000000ffff0a7224 */ /* 0x000fe400078e000c */
.L_x_19938:
[----:B------:R-:W-:Y:S05]  /*a120*/  BSYNC B1 ;  /* 0x0000000000017941 */ /* 0x000fea0003800000 */
.L_x_19936:
        /* <DEDUP_REMOVED lines=16> */
.L_x_19942:
[----:B------:R-:W-:Y:S05]  /*a230*/  BSYNC B2 ;  /* 0x0000000000027941 */ /* 0x000fea0003800000 */
.L_x_19941:
        /* <DEDUP_REMOVED lines=44> */
.L_x_19940:
[----:B------:R-:W-:Y:S05]  /*a500*/  BSYNC B1 ;  /* 0x0000000000017941 */ /* 0x000fea0003800000 */
.L_x_19939:
        /* <DEDUP_REMOVED lines=12> */
.L_x_19943:
        /* <DEDUP_REMOVED lines=12> */
.L_x_19946:
[----:B------:R-:W-:Y:S02]  /*a690*/  IMAD.MOV.U32 R10, RZ, RZ, R12 ;  /* 0x000000ffff0a7224 */ /* 0x000fe400078e000c */
.L_x_19947:
[----:B------:R-:W-:Y:S05]  /*a6a0*/  BSYNC B1 ;  /* 0x0000000000017941 */ /* 0x000fea0003800000 */
.L_x_19945:
        /* <DEDUP_REMOVED lines=16> */
.L_x_19951:
[----:B------:R-:W-:Y:S05]  /*a7b0*/  BSYNC B2 ;  /* 0x0000000000027941 */ /* 0x000fea0003800000 */
.L_x_19950:
        /* <DEDUP_REMOVED lines=44> */
.L_x_19949:
[----:B------:R-:W-:Y:S05]  /*aa80*/  BSYNC B1 ;  /* 0x0000000000017941 */ /* 0x000fea0003800000 */
.L_x_19948:
        /* <DEDUP_REMOVED lines=9> */
.L_x_19944:
        /* <DEDUP_REMOVED lines=12> */
.L_x_19953:
[----:B------:R-:W-:Y:S02]  /*abe0*/  IMAD.MOV.U32 R10, RZ, RZ, R12 ;  /* 0x000000ffff0a7224 */ /* 0x000fe400078e000c */
.L_x_19954:
[----:B------:R-:W-:Y:S05]  /*abf0*/  BSYNC B1 ;  /* 0x0000000000017941 */ /* 0x000fea0003800000 */
.L_x_19952:
        /* <DEDUP_REMOVED lines=16> */
.L_x_19958:
[----:B------:R-:W-:Y:S05]  /*ad00*/  BSYNC B2 ;  /* 0x0000000000027941 */ /* 0x000fea0003800000 */
.L_x_19957:
        /* <DEDUP_REMOVED lines=44> */
.L_x_19956:
[----:B------:R-:W-:Y:S05]  /*afd0*/  BSYNC B1 ;  /* 0x0000000000017941 */ /* 0x000fea0003800000 */
.L_x_19955:
        /* <DEDUP_REMOVED lines=12> */
.L_x_19959:
        /* <DEDUP_REMOVED lines=12> */
.L_x_19962:
[----:B------:R-:W-:Y:S02]  /*b160*/  IMAD.MOV.U32 R10, RZ, RZ, R12 ;  /* 0x000000ffff0a7224 */ /* 0x000fe400078e000c */
.L_x_19963:
[----:B------:R-:W-:Y:S05]  /*b170*/  BSYNC B1 ;  /* 0x0000000000017941 */ /* 0x000fea0003800000 */
.L_x_19961:
        /* <DEDUP_REMOVED lines=16> */
.L_x_19967:
[----:B------:R-:W-:Y:S05]  /*b280*/  BSYNC B2 ;  /* 0x0000000000027941 */ /* 0x000fea0003800000 */
.L_x_19966:
        /* <DEDUP_REMOVED lines=44> */
.L_x_19965:
[----:B------:R-:W-:Y:S05]  /*b550*/  BSYNC B1 ;  /* 0x0000000000017941 */ /* 0x000fea0003800000 */
.L_x_19964:
        /* <DEDUP_REMOVED lines=9> */
.L_x_19960:
        /* <DEDUP_REMOVED lines=12> */
.L_x_19969:
[----:B------:R-:W-:Y:S02]  /*b6b0*/  IMAD.MOV.U32 R10, RZ, RZ, R12 ;  /* 0x000000ffff0a7224 */ /* 0x000fe400078e000c */
.L_x_19970:
[----:B------:R-:W-:Y:S05]  /*b6c0*/  BSYNC B1 ;  /* 0x0000000000017941 */ /* 0x000fea0003800000 */
.L_x_19968:
        /* <DEDUP_REMOVED lines=16> */
.L_x_19974:
[----:B------:R-:W-:Y:S05]  /*b7d0*/  BSYNC B2 ;  /* 0x0000000000027941 */ /* 0x000fea0003800000 */
.L_x_19973:
        /* <DEDUP_REMOVED lines=44> */
.L_x_19972:
[----:B------:R-:W-:Y:S05]  /*baa0*/  BSYNC B1 ;  /* 0x0000000000017941 */ /* 0x000fea0003800000 */
.L_x_19971:
        /* <DEDUP_REMOVED lines=12> */
.L_x_19975:
        /* <DEDUP_REMOVED lines=12> */
.L_x_19978:
[----:B------:R-:W-:Y:S02]  /*bc30*/  IMAD.MOV.U32 R124, RZ, RZ, R12 ;  /* 0x000000ffff7c7224 */ /* 0x000fe400078e000c */
.L_x_19979:
[----:B------:R-:W-:Y:S05]  /*bc40*/  BSYNC B1 ;  /* 0x0000000000017941 */ /* 0x000fea0003800000 */
.L_x_19977:
        /* <DEDUP_REMOVED lines=16> */
.L_x_19983:
[----:B------:R-:W-:Y:S05]  /*bd50*/  BSYNC B2 ;  /* 0x0000000000027941 */ /* 0x000fea0003800000 */
.L_x_19982:
        /* <DEDUP_REMOVED lines=44> */
.L_x_19981:
[----:B------:R-:W-:Y:S05]  /*c020*/  BSYNC B1 ;  /* 0x0000000000017941 */ /* 0x000fea0003800000 */
.L_x_19980:
        /* <DEDUP_REMOVED lines=9> */
.L_x_19976:
        /* <DEDUP_REMOVED lines=51> */
.L_x_19984:
[----:B------:R-:W-:Y:S02]  /*c3f0*/  IADD3 R142, R142, 0x80, RZ ;  /* 0x000000808e8e7810 */ /* 0x000fe40007ffe0ff */
.L_x_19855:
[----:B------:R-:W-:Y:S05]  /*c400*/  BSYNC B0 ;  /* 0x0000000000007941 */ /* 0x000fea0003800000 */
.L_x_19854:
        /* <DEDUP_REMOVED lines=31> */
.L_x_19988:
[----:B--2---:R-:W-:Y:S02]  /*c600*/  IMAD.MOV.U32 R109, RZ, RZ, R12 ;  /* 0x000000ffff6d7224 */ /* 0x004fe400078e000c */
.L_x_19989:
[----:B------:R-:W-:Y:S05]  /*c610*/  BSYNC B1 ;  /* 0x0000000000017941 */ /* 0x000fea0003800000 */
.L_x_19987:
        /* <DEDUP_REMOVED lines=16> */
.L_x_19993:
[----:B------:R-:W-:Y:S05]  /*c720*/  BSYNC B2 ;  /* 0x0000000000027941 */ /* 0x000fea0003800000 */
.L_x_19992:
        /* <DEDUP_REMOVED lines=44> */
.L_x_19991:
[----:B------:R-:W-:Y:S05]  /*c9f0*/  BSYNC B1 ;  /* 0x0000000000017941 */ /* 0x000fea0003800000 */
.L_x_19990:
        /* <DEDUP_REMOVED lines=17> */
.L_x_19994:
        /* <DEDUP_REMOVED lines=12> */
.L_x_19997:
[----:B------:R-:W-:Y:S02]  /*cbd0*/  IMAD.MOV.U32 R10, RZ, RZ, R12 ;  /* 0x000000ffff0a7224 */ /* 0x000fe400078e000c */
.L_x_19998:
[----:B------:R-:W-:Y:S05]  /*cbe0*/  BSYNC B1 ;  /* 0x0000000000017941 */ /* 0x000fea0003800000 */
.L_x_19996:
        /* <DEDUP_REMOVED lines=16> */
.L_x_20002:
[----:B------:R-:W-:Y:S05]  /*ccf0*/  BSYNC B2 ;  /* 0x0000000000027941 */ /* 0x000fea0003800000 */
.L_x_20001:
        /* <DEDUP_REMOVED lines=44> */
.L_x_20000:
[----:B------:R-:W-:Y:S05]  /*cfc0*/  BSYNC B1 ;  /* 0x0000000000017941 */ /* 0x000fea0003800000 */
.L_x_19999:
        /* <DEDUP_REMOVED lines=9> */
.L_x_19995:
        /* <DEDUP_REMOVED lines=12> */
.L_x_20004:
[----:B------:R-:W-:Y:S02]  /*d120*/  IMAD.MOV.U32 R10, RZ, RZ, R12 ;  /* 0x000000ffff0a7224 */ /* 0x000fe400078e000c */
.L_x_20005:
[----:B------:R-:W-:Y:S05]  /*d130*/  BSYNC B1 ;  /* 0x0000000000017941 */ /* 0x000fea0003800000 */
.L_x_20003:
        /* <DEDUP_REMOVED lines=16> */
.L_x_20009:
[----:B------:R-:W-:Y:S05]  /*d240*/  BSYNC B2 ;  /* 0x0000000000027941 */ /* 0x000fea0003800000 */
.L_x_20008:
        /* <DEDUP_REMOVED lines=44> */
.L_x_20007:
[----:B------:R-:W-:Y:S05]  /*d510*/  BSYNC B1 ;  /* 0x0000000000017941 */ /* 0x000fea0003800000 */
.L_x_20006:
        /* <DEDUP_REMOVED lines=14> */
.L_x_20010:
        /* <DEDUP_REMOVED lines=12> */
.L_x_20013:
[----:B------:R-:W-:Y:S02]  /*d6c0*/  IMAD.MOV.U32 R10, RZ, RZ, R12 ;  /* 0x000000ffff0a7224 */ /* 0x000fe400078e000c */
.L_x_20014:
[----:B------:R-:W-:Y:S05]  /*d6d0*/  BSYNC B1 ;  /* 0x0000000000017941 */ /* 0x000fea0003800000 */
.L_x_20012:
        /* <DEDUP_REMOVED lines=16> */
.L_x_20018:
[----:B------:R-:W-:Y:S05]  /*d7e0*/  BSYNC B2 ;  /* 0x0000000000027941 */ /* 0x000fea0003800000 */
.L_x_20017:
        /* <DEDUP_REMOVED lines=44> */
.L_x_20016:
[----:B------:R-:W-:Y:S05]  /*dab0*/  BSYNC B1 ;  /* 0x0000000000017941 */ /* 0x000fea0003800000 */
.L_x_20015:
        /* <DEDUP_REMOVED lines=9> */
.L_x_20011:
        /* <DEDUP_REMOVED lines=12> */
.L_x_20020:
[----:B------:R-:W-:Y:S02]  /*dc10*/  IMAD.MOV.U32 R10, RZ, RZ, R12 ;  /* 0x000000ffff0a7224 */ /* 0x000fe400078e000c */
.L_x_20021:
[----:B------:R-:W-:Y:S05]  /*dc20*/  BSYNC B1 ;  /* 0x0000000000017941 */ /* 0x000fea0003800000 */
.L_x_20019:
        /* <DEDUP_REMOVED lines=16> */
.L_x_20025:
[----:B------:R-:W-:Y:S05]  /*dd30*/  BSYNC B2 ;  /* 0x0000000000027941 */ /* 0x000fea0003800000 */
.L_x_20024:
        /* <DEDUP_REMOVED lines=44> */
.L_x_20023:
[----:B------:R-:W-:Y:S05]  /*e000*/  BSYNC B1 ;  /* 0x0000000000017941 */ /* 0x000fea0003800000 */
.L_x_20022:
        /* <DEDUP_REMOVED lines=14> */
.L_x_20026:
        /* <DEDUP_REMOVED lines=12> */
.L_x_20029:
[----:B------:R-:W-:Y:S02]  /*e1b0*/  IMAD.MOV.U32 R10, RZ, RZ, R12 ;  /* 0x000000ffff0a7224 */ /* 0x000fe400078e000c */
.L_x_20030:
[----:B------:R-:W-:Y:S05]  /*e1c0*/  BSYNC B1 ;  /* 0x0000000000017941 */ /* 0x000fea0003800000 */
.L_x_20028:
        /* <DEDUP_REMOVED lines=16> */
.L_x_20034:
[----:B------:R-:W-:Y:S05]  /*e2d0*/  BSYNC B2 ;  /* 0x0000000000027941 */ /* 0x000fea0003800000 */
.L_x_20033:
        /* <DEDUP_REMOVED lines=44> */
.L_x_20032:
[----:B------:R-:W-:Y:S05]  /*e5a0*/  BSYNC B1 ;  /* 0x0000000000017941 */ /* 0x000fea0003800000 */
.L_x_20031:
        /* <DEDUP_REMOVED lines=9> */
.L_x_20027:
        /* <DEDUP_REMOVED lines=12> */
.L_x_20036:
[----:B------:R-:W-:Y:S02]  /*e700*/  IMAD.MOV.U32 R10, RZ, RZ, R12 ;  /* 0x000000ffff0a7224 */ /* 0x000fe400078e000c */
.L_x_20037:
[----:B------:R-:W-:Y:S05]  /*e710*/  BSYNC B1 ;  /* 0x0000000000017941 */ /* 0x000fea0003800000 */
.L_x_20035:
        /* <DEDUP_REMOVED lines=16> */
.L_x_20041:
[----:B------:R-:W-:Y:S05]  /*e820*/  BSYNC B2 ;  /* 0x0000000000027941 */ /* 0x000fea0003800000 */
.L_x_20040:
        /* <DEDUP_REMOVED lines=44> */
.L_x_20039:
[----:B------:R-:W-:Y:S05]  /*eaf0*/  BSYNC B1 ;  /* 0x0000000000017941 */ /* 0x000fea0003800000 */
.L_x_20038:
        /* <DEDUP_REMOVED lines=14> */
.L_x_20042:
        /* <DEDUP_REMOVED lines=12> */
.L_x_20045:
[----:B------:R-:W-:Y:S02]  /*eca0*/  IMAD.MOV.U32 R10, RZ, RZ, R12 ;  /* 0x000000ffff0a7224 */ /* 0x000fe400078e000c */
.L_x_20046:
[----:B------:R-:W-:Y:S05]  /*ecb0*/  BSYNC B1 ;  /* 0x0000000000017941 */ /* 0x000fea0003800000 */
.L_x_20044:
        /* <DEDUP_REMOVED lines=16> */
.L_x_20050:
[----:B------:R-:W-:Y:S05]  /*edc0*/  BSYNC B2 ;  /* 0x0000000000027941 */ /* 0x000fea0003800000 */
.L_x_20049:
        /* <DEDUP_REMOVED lines=44> */
.L_x_20048:
[----:B------:R-:W-:Y:S05]  /*f090*/  BSYNC B1 ;  /* 0x0000000000017941 */ /* 0x000fea0003800000 */
.L_x_20047:
        /* <DEDUP_REMOVED lines=9> */
.L_x_20043:
        /* <DEDUP_REMOVED lines=12> */
.L_x_20052:
[----:B------:R-:W-:Y:S02]  /*f1f0*/  IMAD.MOV.U32 R10, RZ, RZ, R12 ;  /* 0x000000ffff0a7224 */ /* 0x000fe400078e000c */
.L_x_20053:
[----:B------:R-:W-:Y:S05]  /*f200*/  BSYNC B1 ;  /* 0x0000000000017941 */ /* 0x000fea0003800000 */
.L_x_20051:
        /* <DEDUP_REMOVED lines=16> */
.L_x_20057:
[----:B------:R-:W-:Y:S05]  /*f310*/  BSYNC B2 ;  /* 0x0000000000027941 */ /* 0x000fea0003800000 */
.L_x_20056:
        /* <DEDUP_REMOVED lines=44> */
.L_x_20055:
[----:B------:R-:W-:Y:S05]  /*f5e0*/  BSYNC B1 ;  /* 0x0000000000017941 */ /* 0x000fea0003800000 */
.L_x_20054:
        /* <DEDUP_REMOVED lines=12> */
.L_x_20058:
        /* <DEDUP_REMOVED lines=12> */
.L_x_20061:
[----:B------:R-:W-:Y:S02]  /*f770*/  IMAD.MOV.U32 R10, RZ, RZ, R12 ;  /* 0x000000ffff0a7224 */ /* 0x000fe400078e000c */
.L_x_20062:
[----:B------:R-:W-:Y:S05]  /*f780*/  BSYNC B1 ;  /* 0x0000000000017941 */ /* 0x000fea0003800000 */
.L_x_20060:
        /* <DEDUP_REMOVED lines=16> */
.L_x_20066:
[----:B------:R-:W-:Y:S05]  /*f890*/  BSYNC B2 ;  /* 0x0000000000027941 */ /* 0x000fea0003800000 */
.L_x_20065:
        /* <DEDUP_REMOVED lines=44> */
.L_x_20064:
[----:B------:R-:W-:Y:S05]  /*fb60*/  BSYNC B1 ;  /* 0x0000000000017941 */ /* 0x000fea0003800000 */
.L_x_20063:
        /* <DEDUP_REMOVED lines=9> */
.L_x_20059:
        /* <DEDUP_REMOVED lines=12> */
.L_x_20068:
[----:B------:R-:W-:Y:S02]  /*fcc0*/  IMAD.MOV.U32 R10, RZ, RZ, R12 ;  /* 0x000000ffff0a7224 */ /* 0x000fe400078e000c */
.L_x_20069:
[----:B------:R-:W-:Y:S05]  /*fcd0*/  BSYNC B1 ;  /* 0x0000000000017941 */ /* 0x000fea0003800000 */
.L_x_20067:
        /* <DEDUP_REMOVED lines=16> */
.L_x_20073:
[----:B------:R-:W-:Y:S05]  /*fde0*/  BSYNC B2 ;  /* 0x0000000000027941 */ /* 0x000fea0003800000 */
.L_x_20072:
        /* <DEDUP_REMOVED lines=44> */
.L_x_20071:
[----:B------:R-:W-:Y:S05]  /*100b0*/  BSYNC B1 ;  /* 0x0000000000017941 */ /* 0x000fea0003800000 */
.L_x_20070:
        /* <DEDUP_REMOVED lines=12> */
.L_x_20074:
        /* <DEDUP_REMOVED lines=12> */
.L_x_20077:
[----:B------:R-:W-:Y:S02]  /*10240*/  IMAD.MOV.U32 R10, RZ, RZ, R12 ;  /* 0x000000ffff0a7224 */ /* 0x000fe400078e000c */
.L_x_20078:
[----:B------:R-:W-:Y:S05]  /*10250*/  BSYNC B1 ;  /* 0x0000000000017941 */ /* 0x000fea0003800000 */
.L_x_20076:
        /* <DEDUP_REMOVED lines=16> */
.L_x_20082:
[----:B------:R-:W-:Y:S05]  /*10360*/  BSYNC B2 ;  /* 0x0000000000027941 */ /* 0x000fea0003800000 */
.L_x_20081:
        /* <DEDUP_REMOVED lines=44> */
.L_x_20080:
[----:B------:R-:W-:Y:S05]  /*10630*/  BSYNC B1 ;  /* 0x0000000000017941 */ /* 0x000fea0003800000 */
.L_x_20079:
        /* <DEDUP_REMOVED lines=9> */
.L_x_20075:
        /* <DEDUP_REMOVED lines=12> */
.L_x_20084:
[----:B------:R-:W-:Y:S02]  /*10790*/  IMAD.MOV.U32 R10, RZ, RZ, R12 ;  /* 0x000000ffff0a7224 */ /* 0x000fe400078e000c */
.L_x_20085:
[----:B------:R-:W-:Y:S05]  /*107a0*/  BSYNC B1 ;  /* 0x0000000000017941 */ /* 0x000fea0003800000 */
.L_x_20083:
        /* <DEDUP_REMOVED lines=16> */
.L_x_20089:
[----:B------:R-:W-:Y:S05]  /*108b0*/  BSYNC B2 ;  /* 0x0000000000027941 */ /* 0x000fea0003800000 */
.L_x_20088:
        /* <DEDUP_REMOVED lines=44> */
.L_x_20087:
[----:B------:R-:W-:Y:S05]  /*10b80*/  BSYNC B1 ;  /* 0x0000000000017941 */ /* 0x000fea0003800000 */
.L_x_20086:
        /* <DEDUP_REMOVED lines=12> */
.L_x_20090:
        /* <DEDUP_REMOVED lines=12> */
.L_x_20093:
[----:B------:R-:W-:Y:S02]  /*10d10*/  IMAD.MOV.U32 R10, RZ, RZ, R12 ;  /* 0x000000ffff0a7224 */ /* 0x000fe400078e000c */
.L_x_20094:
[----:B------:R-:W-:Y:S05]  /*10d20*/  BSYNC B1 ;  /* 0x0000000000017941 */ /* 0x000fea0003800000 */
.L_x_20092:
        /* <DEDUP_REMOVED lines=16> */
.L_x_20098:
[----:B------:R-:W-:Y:S05]  /*10e30*/  BSYNC B2 ;  /* 0x0000000000027941 */ /* 0x000fea0003800000 */
.L_x_20097:
        /* <DEDUP_REMOVED lines=44> */
.L_x_20096:
[----:B------:R-:W-:Y:S05]  /*11100*/  BSYNC B1 ;  /* 0x0000000000017941 */ /* 0x000fea0003800000 */
.L_x_20095:
        /* <DEDUP_REMOVED lines=9> */
.L_x_20091:
        /* <DEDUP_REMOVED lines=12> */
.L_x_20100:
[----:B------:R-:W-:Y:S02]  /*11260*/  IMAD.MOV.U32 R10, RZ, RZ, R12 ;  /* 0x000000ffff0a7224 */ /* 0x000fe400078e000c */
.L_x_20101:
[----:B------:R-:W-:Y:S05]  /*11270*/  BSYNC B1 ;  /* 0x0000000000017941 */ /* 0x000fea0003800000 */
.L_x_20099:
        /* <DEDUP_REMOVED lines=16> */
.L_x_20105:
[----:B------:R-:W-:Y:S05]  /*11380*/  BSYNC B2 ;  /* 0x0000000000027941 */ /* 0x000fea0003800000 */
.L_x_20104:
        /* <DEDUP_REMOVED lines=44> */
.L_x_20103:
[----:B------:R-:W-:Y:S05]  /*11650*/  BSYNC B1 ;  /* 0x0000000000017941 */ /* 0x000fea0003800000 */
.L_x_20102:
        /* <DEDUP_REMOVED lines=12> */
.L_x_20106:
        /* <DEDUP_REMOVED lines=12> */
.L_x_20109:
[----:B------:R-:W-:Y:S02]  /*117e0*/  IMAD.MOV.U32 R124, RZ, RZ, R12 ;  /* 0x000000ffff7c7224 */ /* 0x000fe400078e000c */
.L_x_20110:
[----:B------:R-:W-:Y:S05]  /*117f0*/  BSYNC B1 ;  /* 0x0000000000017941 */ /* 0x000fea0003800000 */
.L_x_20108:
        /* <DEDUP_REMOVED lines=16> */
.L_x_20114:
[----:B------:R-:W-:Y:S05]  /*11900*/  BSYNC B2 ;  /* 0x0000000000027941 */ /* 0x000fea0003800000 */
.L_x_20113:
        /* <DEDUP_REMOVED lines=44> */
.L_x_20112:
[----:B------:R-:W-:Y:S05]  /*11bd0*/  BSYNC B1 ;  /* 0x0000000000017941 */ /* 0x000fea0003800000 */
.L_x_20111:
        /* <DEDUP_REMOVED lines=9> */
.L_x_20107:
        /* <DEDUP_REMOVED lines=51> */
.L_x_20115:
[----:B------:R-:W-:Y:S02]  /*11fa0*/  IADD3 R142, R142, 0x80, RZ ;  /* 0x000000808e8e7810 */ /* 0x000fe40007ffe0ff */
.L_x_19986:
[----:B------:R-:W-:Y:S05]  /*11fb0*/  BSYNC B0 ;  /* 0x0000000000007941 */ /* 0x000fea0003800000 */
.L_x_19985:
        /* <DEDUP_REMOVED lines=31> */
.L_x_20119:
[----:B--2---:R-:W-:Y:S02]  /*121b0*/  IMAD.MOV.U32 R117, RZ, RZ, R12 ;  /* 0x000000ffff757224 */ /* 0x004fe400078e000c */
.L_x_20120:
[----:B------:R-:W-:Y:S05]  /*121c0*/  BSYNC B1 ;  /* 0x0000000000017941 */ /* 0x000fea0003800000 */
.L_x_20118:
        /* <DEDUP_REMOVED lines=16> */
.L_x_20124:
[----:B------:R-:W-:Y:S05]  /*122d0*/  BSYNC B2 ;  /* 0x0000000000027941 */ /* 0x000fea0003800000 */
.L_x_20123:
        /* <DEDUP_REMOVED lines=44> */
.L_x_20122:
[----:B------:R-:W-:Y:S05]  /*125a0*/  BSYNC B1 ;  /* 0x0000000000017941 */ /* 0x000fea0003800000 */
.L_x_20121:
        /* <DEDUP_REMOVED lines=17> */
.L_x_20125:
        /* <DEDUP_REMOVED lines=12> */
.L_x_20128:
[----:B------:R-:W-:Y:S02]  /*12780*/  IMAD.MOV.U32 R10, RZ, RZ, R12 ;  /* 0x000000ffff0a7224 */ /* 0x000fe400078e000c */
.L_x_20129:
[----:B------:R-:W-:Y:S05]  /*12790*/  BSYNC B1 ;  /* 0x0000000000017941 */ /* 0x000fea0003800000 */
.L_x_20127:
        /* <DEDUP_REMOVED lines=16> */
.L_x_20133:
[----:B------:R-:W-:Y:S05]  /*128a0*/  BSYNC B2 ;  /* 0x0000000000027941 */ /* 0x000fea0003800000 */
.L_x_20132:
        /* <DEDUP_REMOVED lines=44> */
.L_x_20131:
[----:B------:R-:W-:Y:S05]  /*12b70*/  BSYNC B1 ;  /* 0x0000000000017941 */ /* 0x000fea0003800000 */
.L_x_20130:
        /* <DEDUP_REMOVED lines=9> */
.L_x_20126:
        /* <DEDUP_REMOVED lines=12> */
.L_x_20135:
[----:B------:R-:W-:Y:S02]  /*12cd0*/  IMAD.MOV.U32 R10, RZ, RZ, R12 ;  /* 0x000000ffff0a7224 */ /* 0x000fe400078e000c */
.L_x_20136:
[----:B------:R-:W-:Y:S05]  /*12ce0*/  BSYNC B1 ;  /* 0x0000000000017941 */ /* 0x000fea0003800000 */
.L_x_20134:
        /* <DEDUP_REMOVED lines=16> */
.L_x_20140:
[----:B------:R-:W-:Y:S05]  /*12df0*/  BSYNC B2 ;  /* 0x0000000000027941 */ /* 0x000fea0003800000 */
.L_x_20139:
        /* <DEDUP_REMOVED lines=44> */
.L_x_20138:
[----:B------:R-:W-:Y:S05]  /*130c0*/  BSYNC B1 ;  /* 0x0000000000017941 */ /* 0x000fea0003800000 */
.L_x_20137:
        /* <DEDUP_REMOVED lines=14> */
.L_x_20141:
        /* <DEDUP_REMOVED lines=12> */
.L_x_20144:
[----:B------:R-:W-:Y:S02]  /*13270*/  IMAD.MOV.U32 R10, RZ, RZ, R12 ;  /* 0x000000ffff0a7224 */ /* 0x000fe400078e000c */
.L_x_20145:
[----:B------:R-:W-:Y:S05]  /*13280*/  BSYNC B1 ;  /* 0x0000000000017941 */ /* 0x000fea0003800000 */
.L_x_20143:
        /* <DEDUP_REMOVED lines=16> */
.L_x_20149:
[----:B------:R-:W-:Y:S05]  /*13390*/  BSYNC B2 ;  /* 0x0000000000027941 */ /* 0x000fea0003800000 */
.L_x_20148:
        /* <DEDUP_REMOVED lines=44> */
.L_x_20147:
[----:B------:R-:W-:Y:S05]  /*13660*/  BSYNC B1 ;  /* 0x0000000000017941 */ /* 0x000fea0003800000 */
.L_x_20146:
        /* <DEDUP_REMOVED lines=9> */
.L_x_20142:
        /* <DEDUP_REMOVED lines=12> */
.L_x_20151:
[----:B------:R-:W-:Y:S02]  /*137c0*/  IMAD.MOV.U32 R10, RZ, RZ, R12 ;  /* 0x000000ffff0a7224 */ /* 0x000fe400078e000c */
.L_x_20152:
[----:B------:R-:W-:Y:S05]  /*137d0*/  BSYNC B1 ;  /* 0x0000000000017941 */ /* 0x000fea0003800000 */
.L_x_20150:
        /* <DEDUP_REMOVED lines=16> */
.L_x_20156:
[----:B------:R-:W-:Y:S05]  /*138e0*/  BSYNC B2 ;  /* 0x0000000000027941 */ /* 0x000fea0003800000 */
.L_x_20155:
        /* <DEDUP_REMOVED lines=44> */
.L_x_20154:
[----:B------:R-:W-:Y:S05]  /*13bb0*/  BSYNC B1 ;  /* 0x0000000000017941 */ /* 0x000fea0003800000 */
.L_x_20153:
        /* <DEDUP_REMOVED lines=14> */
.L_x_20157:
        /* <DEDUP_REMOVED lines=12> */
.L_x_20160:
[----:B------:R-:W-:Y:S02]  /*13d60*/  IMAD.MOV.U32 R10, RZ, RZ, R12 ;  /* 0x000000ffff0a7224 */ /* 0x000fe400078e000c */
.L_x_20161:
[----:B------:R-:W-:Y:S05]  /*13d70*/  BSYNC B1 ;  /* 0x0000000000017941 */ /* 0x000fea0003800000 */
.L_x_20159:
        /* <DEDUP_REMOVED lines=16> */
.L_x_20165:
[----:B------:R-:W-:Y:S05]  /*13e80*/  BSYNC B2 ;  /* 0x0000000000027941 */ /* 0x000fea0003800000 */
.L_x_20164:
        /* <DEDUP_REMOVED lines=44> */
.L_x_20163:
[----:B------:R-:W-:Y:S05]  /*14150*/  BSYNC B1 ;  /* 0x0000000000017941 */ /* 0x000fea0003800000 */
.L_x_20162:
        /* <DEDUP_REMOVED lines=9> */
.L_x_20158:
        /* <DEDUP_REMOVED lines=12> */
.L_x_20167:
[----:B------:R-:W-:Y:S02]  /*142b0*/  IMAD.MOV.U32 R10, RZ, RZ, R12 ;  /* 0x000000ffff0a7224 */ /* 0x000fe400078e000c */
.L_x_20168:
[----:B------:R-:W-:Y:S05]  /*142c0*/  BSYNC B1 ;  /* 0x0000000000017941 */ /* 0x000fea0003800000 */
.L_x_20166:
        /* <DEDUP_REMOVED lines=16> */
.L_x_20172:
[----:B------:R-:W-:Y:S05]  /*143d0*/  BSYNC B2 ;  /* 0x0000000000027941 */ /* 0x000fea0003800000 */
.L_x_20171:
        /* <DEDUP_REMOVED lines=44> */
.L_x_20170:
[----:B------:R-:W-:Y:S05]  /*146a0*/  BSYNC B1 ;  /* 0x0000000000017941 */ /* 0x000fea0003800000 */
.L_x_20169:
        /* <DEDUP_REMOVED lines=14> */
.L_x_20173:
        /* <DEDUP_REMOVED lines=12> */
.L_x_20176:
[----:B------:R-:W-:Y:S02]  /*14850*/  IMAD.MOV.U32 R10, RZ, RZ, R12 ;  /* 0x000000ffff0a7224 */ /* 0x000fe400078e000c */
.L_x_20177:
[----:B------:R-:W-:Y:S05]  /*14860*/  BSYNC B1 ;  /* 0x0000000000017941 */ /* 0x000fea0003800000 */
.L_x_20175:
        /* <DEDUP_REMOVED lines=16> */
.L_x_20181:
[----:B------:R-:W-:Y:S05]  /*14970*/  BSYNC B2 ;  /* 0x0000000000027941 */ /* 0x000fea0003800000 */
.L_x_20180:
        /* <DEDUP_REMOVED lines=44> */
.L_x_20179:
[----:B------:R-:W-:Y:S05]  /*14c40*/  BSYNC B1 ;  /* 0x0000000000017941 */ /* 0x000fea0003800000 */
.L_x_20178:
        /* <DEDUP_REMOVED lines=9> */
.L_x_20174:
        /* <DEDUP_REMOVED lines=12> */
.L_x_20183:
[----:B------:R-:W-:Y:S02]  /*14da0*/  IMAD.MOV.U32 R10, RZ, RZ, R12 ;  /* 0x000000ffff0a7224 */ /* 0x000fe400078e000c */
.L_x_20184:
[----:B------:R-:W-:Y:S05]  /*14db0*/  BSYNC B1 ;  /* 0x0000000000017941 */ /* 0x000fea0003800000 */
.L_x_20182:
        /* <DEDUP_REMOVED lines=16> */
.L_x_20188:
[----:B------:R-:W-:Y:S05]  /*14ec0*/  BSYNC B2 ;  /* 0x0000000000027941 */ /* 0x000fea0003800000 */
.L_x_20187:
        /* <DEDUP_REMOVED lines=44> */
.L_x_20186:
[----:B------:R-:W-:Y:S05]  /*15190*/  BSYNC B1 ;  /* 0x0000000000017941 */ /* 0x000fea0003800000 */
.L_x_20185:
        /* <DEDUP_REMOVED lines=12> */
.L_x_20189:
        /* <DEDUP_REMOVED lines=12> */
.L_x_20192:
[----:B------:R-:W-:Y:S02]  /*15320*/  IMAD.MOV.U32 R10, RZ, RZ, R12 ;  /* 0x000000ffff0a7224 */ /* 0x000fe400078e000c */
.L_x_20193:
[----:B------:R-:W-:Y:S05]  /*15330*/  BSYNC B1 ;  /* 0x0000000000017941 */ /* 0x000fea0003800000 */
.L_x_20191:
        /* <DEDUP_REMOVED lines=16> */
.L_x_20197:
[----:B------:R-:W-:Y:S05]  /*15440*/  BSYNC B2 ;  /* 0x0000000000027941 */ /* 0x000fea0003800000 */
.L_x_20196:
        /* <DEDUP_REMOVED lines=44> */
.L_x_20195:
[----:B------:R-:W-:Y:S05]  /*15710*/  BSYNC B1 ;  /* 0x0000000000017941 */ /* 0x000fea0003800000 */
.L_x_20194:
        /* <DEDUP_REMOVED lines=9> */
.L_x_20190:
        /* <DEDUP_REMOVED lines=12> */
.L_x_20199:
[----:B------:R-:W-:Y:S02]  /*15870*/  MOV R10, R12 ;  /* 0x0000000c000a7202 */ /* 0x000fe40000000f00 */
.L_x_20200:
[----:B------:R-:W-:Y:S05]  /*15880*/  BSYNC B1 ;  /* 0x0000000000017941 */ /* 0x000fea0003800000 */
.L_x_20198:
        /* <DEDUP_REMOVED lines=16> */
.L_x_20204:
[----:B------:R-:W-:Y:S05]  /*15990*/  BSYNC B2 ;  /* 0x0000000000027941 */ /* 0x000fea0003800000 */
.L_x_20203:
        /* <DEDUP_REMOVED lines=44> */
.L_x_20202:
[----:B------:R-:W-:Y:S05]  /*15c60*/  BSYNC B1 ;  /* 0x0000000000017941 */ /* 0x000fea0003800000 */
.L_x_20201:
        /* <DEDUP_REMOVED lines=12> */
.L_x_20205:
        /* <DEDUP_REMOVED lines=12> */
.L_x_20208:
[----:B------:R-:W-:Y:S02]  /*15df0*/  IMAD.MOV.U32 R10, RZ, RZ, R12 ;  /* 0x000000ffff0a7224 */ /* 0x000fe400078e000c */
.L_x_20209:
[----:B------:R-:W-:Y:S05]  /*15e00*/  BSYNC B1 ;  /* 0x0000000000017941 */ /* 0x000fea0003800000 */
.L_x_20207:
        /* <DEDUP_REMOVED lines=16> */
.L_x_20213:
[----:B------:R-:W-:Y:S05]  /*15f10*/  BSYNC B2 ;  /* 0x0000000000027941 */ /* 0x000fea0003800000 */
.L_x_20212:
        /* <DEDUP_REMOVED lines=44> */
.L_x_20211:
[----:B------:R-:W-:Y:S05]  /*161e0*/  BSYNC B1 ;  /* 0x0000000000017941 */ /* 0x000fea0003800000 */
.L_x_20210:
        /* <DEDUP_REMOVED lines=9> */
.L_x_20206:
        /* <DEDUP_REMOVED lines=12> */
.L_x_20215:
[----:B------:R-:W-:Y:S02]  /*16340*/  IMAD.MOV.U32 R10, RZ, RZ, R12 ;  /* 0x000000ffff0a7224 */ /* 0x000fe400078e000c */
.L_x_20216:
[----:B------:R-:W-:Y:S05]  /*16350*/  BSYNC B1 ;  /* 0x0000000000017941 */ /* 0x000fea0003800000 */
.L_x_20214:
        /* <DEDUP_REMOVED lines=16> */
.L_x_20220:
[----:B------:R-:W-:Y:S05]  /*16460*/  BSYNC B2 ;  /* 0x0000000000027941 */ /* 0x000fea0003800000 */
.L_x_20219:
        /* <DEDUP_REMOVED lines=44> */
.L_x_20218:
[----:B------:R-:W-:Y:S05]  /*16730*/  BSYNC B1 ;  /* 0x0000000000017941 */ /* 0x000fea0003800000 */
.L_x_20217:
        /* <DEDUP_REMOVED lines=12> */
.L_x_20221:
        /* <DEDUP_REMOVED lines=12> */
.L_x_20224:
[----:B------:R-:W-:Y:S02]  /*168c0*/  IMAD.MOV.U32 R10, RZ, RZ, R12 ;  /* 0x000000ffff0a7224 */ /* 0x000fe400078e000c */
.L_x_20225:
[----:B------:R-:W-:Y:S05]  /*168d0*/  BSYNC B1 ;  /* 0x0000000000017941 */ /* 0x000fea0003800000 */
.L_x_20223:
        /* <DEDUP_REMOVED lines=16> */
.L_x_20229:
[----:B------:R-:W-:Y:S05]  /*169e0*/  BSYNC B2 ;  /* 0x0000000000027941 */ /* 0x000fea0003800000 */
.L_x_20228:
        /* <DEDUP_REMOVED lines=44> */
.L_x_20227:
[----:B------:R-:W-:Y:S05]  /*16cb0*/  BSYNC B1 ;  /* 0x0000000000017941 */ /* 0x000fea0003800000 */
.L_x_20226:
        /* <DEDUP_REMOVED lines=9> */
.L_x_20222:
        /* <DEDUP_REMOVED lines=12> */
.L_x_20231:
[----:B------:R-:W-:Y:S02]  /*16e10*/  IMAD.MOV.U32 R10, RZ, RZ, R12 ;  /* 0x000000ffff0a7224 */ /* 0x000fe400078e000c */
.L_x_20232:
[----:B------:R-:W-:Y:S05]  /*16e20*/  BSYNC B1 ;  /* 0x0000000000017941 */ /* 0x000fea0003800000 */
.L_x_20230:
        /* <DEDUP_REMOVED lines=16> */
.L_x_20236:
[----:B------:R-:W-:Y:S05]  /*16f30*/  BSYNC B2 ;  /* 0x0000000000027941 */ /* 0x000fea0003800000 */
.L_x_20235:
        /* <DEDUP_REMOVED lines=44> */
.L_x_20234:
[----:B------:R-:W-:Y:S05]  /*17200*/  BSYNC B1 ;  /* 0x0000000000017941 */ /* 0x000fea0003800000 */
.L_x_20233:
        /* <DEDUP_REMOVED lines=12> */
.L_x_20237:
        /* <DEDUP_REMOVED lines=12> */
.L_x_20240:
[----:B------:R-:W-:Y:S02]  /*17390*/  MOV R124, R12 ;  /* 0x0000000c007c7202 */ /* 0x000fe40000000f00 */
.L_x_20241:
[----:B------:R-:W-:Y:S05]  /*173a0*/  BSYNC B1 ;  /* 0x0000000000017941 */ /* 0x000fea0003800000 */
.L_x_20239:
        /* <DEDUP_REMOVED lines=16> */
.L_x_20245:
[----:B------:R-:W-:Y:S05]  /*174b0*/  BSYNC B2 ;  /* 0x0000000000027941 */ /* 0x000fea0003800000 */
.L_x_20244:
        /* <DEDUP_REMOVED lines=44> */
.L_x_20243:
[----:B------:R-:W-:Y:S05]  /*17780*/  BSYNC B1 ;  /* 0x0000000000017941 */ /* 0x000fea0003800000 */
.L_x_20242:
        /* <DEDUP_REMOVED lines=9> */
.L_x_20238:
        /* <DEDUP_REMOVED lines=51> */
.L_x_20117:
[----:B------:R-:W-:Y:S05]  /*17b50*/  BSYNC B0 ;  /* 0x0000000000007941 */ /* 0x000fea0003800000 */
.L_x_20116:
        /* <DEDUP_REMOVED lines=43> */
.L_x_20258:
        /* <DEDUP_REMOVED lines=86> */
.L_x_20259:
        /* <DEDUP_REMOVED lines=100> */
.L_x_20249:
[----:B------:R-:W-:Y:S05]  /*189b0*/  BSYNC B0 ;  /* 0x0000000000007941 */ /* 0x000fea0003800000 */
.L_x_20248:
        /* <DEDUP_REMOVED lines=35> */
.L_x_20251:
[----:B------:R-:W-:Y:S05]  /*18bf0*/  BSYNC B0 ;  /* 0x0000000000007941 */ /* 0x000fea0003800000 */
.L_x_20250:
        /* <DEDUP_REMOVED lines=35> */
.L_x_20253:
[----:B------:R-:W-:Y:S05]  /*18e30*/  BSYNC B0 ;  /* 0x0000000000007941 */ /* 0x000fea0003800000 */
.L_x_20252:
        /* <DEDUP_REMOVED lines=12> */
[C---:B------:R-:W-:Y:S01]  /*18f00*/  FMUL.FTZ R139, R141.reuse, R144 ;  /* 0x000000908d8b7220 */ /* 0x040fe20000410000 */
[----:B------:R-:W-:Y:S01]  /*18f10*/  HFMA2.MMA R144, -RZ, RZ, 0, 9.5367431640625e-07 ;  /* 0x00000010ff907435 */ /* 0x000fe200000001ff */
        /* <DEDUP_REMOVED lines=18> */
[----:B------:R-:W-:-:S05]  /*19040*/  F2FP.PACK_AB R125, R142, R125 ;  /* 0x0000007d8e7d723e */ /* 0x000fca00000000ff */
[----:B------:R0:W-:Y:S02]  /*19050*/  STG.E.128 [R138.64], R124 ;  /* 0x0000007c8a007986 */ /* 0x0001e4000c101d06 */
.L_x_20255:
[----:B------:R-:W-:Y:S05]  /*19060*/  BSYNC B0 ;  /* 0x0000000000007941 */ /* 0x000fea0003800000 */
.L_x_20254:
[----:B------:R-:W-:Y:S02]  /*19070*/  IADD3 R6, R6, c[0x0][0x160], RZ ;  /* 0x0000580006067a10 */ /* 0x000fe40007ffe0ff */
[----:B------:R-:W-:Y:S02]  /*19080*/  LOP3.LUT P1, RZ, R13, 0xff, RZ, 0xc0, !PT ;  /* 0x000000ff0dff7812 */ /* 0x000fe4000782c0ff */
[----:B------:R-:W-:Y:S02]  /*19090*/  ISETP.GE.AND P0, PT, R6, c[0x0][0x164], PT ;  /* 0x0000590006007a0c */ /* 0x000fe40003f06270 */
[----:B------:R-:W-:-:S11]  /*190a0*/  SEL R13, RZ, 0x1, P1 ;  /* 0x00000001ff0d7807 */ /* 0x000fd60000800000 */
[----:B01---5:R-:W-:Y:S01]  /*190b0*/  @P0 CALL.REL.NOINC `(.L_x_20256) ;  /* 0x0000001000000944 */ /* 0x023fe20003c00000 */
[----:B------:R-:W-:Y:S05]  /*190c0*/  BRA `(.L_x_20257) ;  /* 0xfffe7b8000007947 */ /* 0x000fea000383ffff */
.L_x_20256:
[----:B------:R-:W-:Y:S05]  /*190d0*/  EXIT ;  /* 0x000000000000794d */ /* 0x000fea0003800000 */
.L_x_20246:
[----:B------:R-:W-:Y:S01]  /*190e0*/  IMAD.MOV.U32 R142, RZ, RZ, 0x1 ;  /* 0x00000001ff8e7424 */ /* 0x000fe200078e00ff */
[----:B------:R-:W-:Y:S01]  /*190f0*/  MOV R126, 0x19130 ;  /* 0x00019130007e7802 */ /* 0x000fe20000000f00 */
[----:B------:R-:W-:Y:S02]  /*19100*/  IMAD.MOV.U32 R140, RZ, RZ, 0x1f ;  /* 0x0000001fff8c7424 */ /* 0x000fe400078e00ff */
[----:B------:R-:W-:Y:S02]  /*19110*/  IMAD.MOV.U32 R141, RZ, RZ, -0x1 ;  /* 0xffffffffff8d7424 */ /* 0x000fe400078e00ff */
[----:B0----5:R-:W-:Y:S05]  /*19120*/  CALL.REL.NOINC `($__internal_62_$__cuda_sm70_shflsync_bfly_p) ;  /* 0x000007c000007944 */ /* 0x021fea0003c00000 */
[----:B-1----:R-:W-:Y:S01]  /*19130*/  IMAD.MOV.U32 R124, RZ, RZ, R142 ;  /* 0x000000ffff7c7224 */ /* 0x002fe200078e008e */
[----:B0-----:R-:W-:Y:S05]  /*19140*/  BRA `(.L_x_20258) ;  /* 0xffffecc000007947 */ /* 0x001fea000383ffff */
.L_x_20247:
[----:B------:R-:W-:Y:S01]  /*19150*/  IMAD.MOV.U32 R142, RZ, RZ, 0x2 ;  /* 0x00000002ff8e7424 */ /* 0x000fe200078e00ff */
[----:B------:R-:W-:Y:S01]  /*19160*/  MOV R141, 0xffffffff ;  /* 0xffffffff008d7802 */ /* 0x000fe20000000f00 */
[----:B------:R-:W-:Y:S01]  /*19170*/  IMAD.MOV.U32 R140, RZ, RZ, 0x1f ;  /* 0x0000001fff8c7424 */ /* 0x000fe200078e00ff */
[----:B------:R-:W-:Y:S02]  /*19180*/  MOV R126, 0x191a0 ;  /* 0x000191a0007e7802 */ /* 0x000fe40000000f00 */
[----:B0----5:R-:W-:Y:S05]  /*19190*/  CALL.REL.NOINC `($__internal_62_$__cuda_sm70_shflsync_bfly_p) ;  /* 0x0000075000007944 */ /* 0x021fea0003c00000 */
[----:B01----:R-:W-:Y:S01]  /*191a0*/  FADD.FTZ R125, R125, R142 ;  /* 0x0000008e7d7d7221 */ /* 0x003fe20000010000 */
[----:B------:R-:W-:Y:S01]  /*191b0*/  MOV R126, 0x19200 ;  /* 0x00019200007e7802 */ /* 0x000fe20000000f00 */
[----:B------:R-:W-:-:S02]  /*191c0*/  IMAD.MOV.U32 R142, RZ, RZ, 0x4 ;  /* 0x00000004ff8e7424 */ /* 0x000fc400078e00ff */
[----:B------:R-:W-:Y:S02]  /*191d0*/  IMAD.MOV.U32 R140, RZ, RZ, 0x1f ;  /* 0x0000001fff8c7424 */ /* 0x000fe400078e00ff */
[----:B------:R-:W-:Y:S02]  /*191e0*/  IMAD.MOV.U32 R141, RZ, RZ, -0x1 ;  /* 0xffffffffff8d7424 */ /* 0x000fe400078e00ff */
[----:B------:R-:W-:Y:S05]  /*191f0*/  CALL.REL.NOINC `($__internal_62_$__cuda_sm70_shflsync_bfly_p) ;  /* 0x000006f000007944 */ /* 0x000fea0003c00000 */
[----:B01----:R-:W-:Y:S01]  /*19200*/  FADD.FTZ R125, R125, R142 ;  /* 0x0000008e7d7d7221 */ /* 0x003fe20000010000 */
[----:B------:R-:W-:Y:S01]  /*19210*/  MOV R126, 0x19260 ;  /* 0x00019260007e7802 */ /* 0x000fe20000000f00 */
[----:B------:R-:W-:Y:S02]  /*19220*/  IMAD.MOV.U32 R142, RZ, RZ, 0x8 ;  /* 0x00000008ff8e7424 */ /* 0x000fe400078e00ff */
[----:B------:R-:W-:Y:S02]  /*19230*/  IMAD.MOV.U32 R140, RZ, RZ, 0x1f ;  /* 0x0000001fff8c7424 */ /* 0x000fe400078e00ff */
[----:B------:R-:W-:Y:S02]  /*19240*/  IMAD.MOV.U32 R141, RZ, RZ, -0x1 ;  /* 0xffffffffff8d7424 */ /* 0x000fe400078e00ff */
[----:B------:R-:W-:Y:S05]  /*19250*/  CALL.REL.NOINC `($__internal_62_$__cuda_sm70_shflsync_bfly_p) ;  /* 0x0000069000007944 */ /* 0x000fea0003c00000 */
[----:B01----:R-:W-:Y:S01]  /*19260*/  FADD.FTZ R125, R125, R142 ;  /* 0x0000008e7d7d7221 */ /* 0x003fe20000010000 */
[----:B------:R-:W-:Y:S01]  /*19270*/  HFMA2.MMA R142, -RZ, RZ, 0, 9.5367431640625e-07 ;  /* 0x00000010ff8e7435 */ /* 0x000fe200000001ff */
[----:B------:R-:W-:Y:S01]  /*19280*/  IMAD.MOV.U32 R140, RZ, RZ, 0x1f ;  /* 0x0000001fff8c7424 */ /* 0x000fe200078e00ff */
[----:B------:R-:W-:Y:S01]  /*19290*/  MOV R126, 0x192c0 ;  /* 0x000192c0007e7802 */ /* 0x000fe20000000f00 */
[----:B------:R-:W-:-:S03]  /*192a0*/  IMAD.MOV.U32 R141, RZ, RZ, -0x1 ;  /* 0xffffffffff8d7424 */ /* 0x000fc600078e00ff */
[----:B------:R-:W-:Y:S05]  /*192b0*/  CALL.REL.NOINC `($__internal_62_$__cuda_sm70_shflsync_bfly_p) ;  /* 0x0000063000007944 */ /* 0x000fea0003c00000 */
        /* <DEDUP_REMOVED lines=72> */
[----:B------:R-:W-:Y:S05]  /*19740*/  CALL.REL.NOINC `($__internal_62_$__cuda_sm70_shflsync_bfly_p) ;  /* 0x000001a000007944 */ /* 0x000fea0003c00000 */
[----:B01----:R-:W-:Y:S01]  /*19750*/  FADD.FTZ R125, R125, R142 ;  /* 0x0000008e7d7d7221 */ /* 0x003fe20000010000 */
[----:B------:R-:W-:Y:S01]  /*19760*/  MOV R140, 0x1f ;  /* 0x0000001f008c7802 */ /* 0x000fe20000000f00 */
[----:B------:R-:W-:Y:S01]  /*19770*/  IMAD.MOV.U32 R142, RZ, RZ, 0x2 ;  /* 0x00000002ff8e7424 */ /* 0x000fe200078e00ff */
[----:B------:R-:W-:Y:S01]  /*19780*/  MOV R126, 0x197b0 ;  /* 0x000197b0007e7802 */ /* 0x000fe20000000f00 */
[----:B------:R-:W-:Y:S02]  /*19790*/  IMAD.MOV.U32 R141, RZ, RZ, -0x1 ;  /* 0xffffffffff8d7424 */ /* 0x000fe400078e00ff */
[----:B------:R-:W-:Y:S05]  /*197a0*/  CALL.REL.NOINC `($__internal_62_$__cuda_sm70_shflsync_bfly_p) ;  /* 0x0000014000007944 */ /* 0x000fea0003c00000 */
[----:B01----:R-:W-:Y:S01]  /*197b0*/  FADD.FTZ R125, R125, R142 ;  /* 0x0000008e7d7d7221 */ /* 0x003fe20000010000 */
[----:B------:R-:W-:Y:S01]  /*197c0*/  MOV R126, 0x19810 ;  /* 0x00019810007e7802 */ /* 0x000fe20000000f00 */
[----:B------:R-:W-:Y:S02]  /*197d0*/  IMAD.MOV.U32 R142, RZ, RZ, 0x4 ;  /* 0x00000004ff8e7424 */ /* 0x000fe400078e00ff */
[----:B------:R-:W-:Y:S02]  /*197e0*/  IMAD.MOV.U32 R140, RZ, RZ, 0x1f ;  /* 0x0000001fff8c7424 */ /* 0x000fe400078e00ff */
[----:B------:R-:W-:-:S02]  /*197f0*/  IMAD.MOV.U32 R141, RZ, RZ, -0x1 ;  /* 0xffffffffff8d7424 */ /* 0x000fc400078e00ff */
[----:B------:R-:W-:Y:S05]  /*19800*/  CALL.REL.NOINC `($__internal_62_$__cuda_sm70_shflsync_bfly_p) ;  /* 0x000000e000007944 */ /* 0x000fea0003c00000 */
[----:B01----:R-:W-:Y:S01]  /*19810*/  FADD.FTZ R125, R125, R142 ;  /* 0x0000008e7d7d7221 */ /* 0x003fe20000010000 */
[----:B------:R-:W-:Y:S01]  /*19820*/  MOV R141, 0xffffffff ;  /* 0xffffffff008d7802 */ /* 0x000fe20000000f00 */
[----:B------:R-:W-:Y:S01]  /*19830*/  IMAD.MOV.U32 R142, RZ, RZ, 0x8 ;  /* 0x00000008ff8e7424 */ /* 0x000fe200078e00ff */
[----:B------:R-:W-:Y:S01]  /*19840*/  MOV R126, 0x19870 ;  /* 0x00019870007e7802 */ /* 0x000fe20000000f00 */
[----:B------:R-:W-:-:S02]  /*19850*/  IMAD.MOV.U32 R140, RZ, RZ, 0x1f ;  /* 0x0000001fff8c7424 */ /* 0x000fc400078e00ff */
[----:B------:R-:W-:Y:S05]  /*19860*/  CALL.REL.NOINC `($__internal_62_$__cuda_sm70_shflsync_bfly_p) ;  /* 0x0000008000007944 */ /* 0x000fea0003c00000 */
[----:B-1----:R-:W-:Y:S01]  /*19870*/  FADD.FTZ R139, R125, R142 ;  /* 0x0000008e7d8b7221 */ /* 0x002fe20000010000 */
[----:B------:R-:W-:Y:S01]  /*19880*/  MOV R126, 0x198e0 ;  /* 0x000198e0007e7802 */ /* 0x000fe20000000f00 */
[----:B------:R-:W-:-:S02]  /*19890*/  IMAD.MOV.U32 R142, RZ, RZ, 0x10 ;  /* 0x00000010ff8e7424 */ /* 0x000fc400078e00ff */
[----:B0-----:R-:W-:Y:S02]  /*198a0*/  IMAD.MOV.U32 R140, RZ, RZ, 0x1f ;  /* 0x0000001fff8c7424 */ /* 0x001fe400078e00ff */
[----:B------:R-:W-:Y:S02]  /*198b0*/  IMAD.MOV.U32 R141, RZ, RZ, -0x1 ;  /* 0xffffffffff8d7424 */ /* 0x000fe400078e00ff */
[----:B------:R-:W-:Y:S02]  /*198c0*/  IMAD.MOV.U32 R125, RZ, RZ, R139 ;  /* 0x000000ffff7d7224 */ /* 0x000fe400078e008b */
[----:B------:R-:W-:Y:S05]  /*198d0*/  CALL.REL.NOINC `($__internal_62_$__cuda_sm70_shflsync_bfly_p) ;  /* 0x0000001000007944 */ /* 0x000fea0003c00000 */
[----:B01----:R-:W-:Y:S05]  /*198e0*/  BRA `(.L_x_20259) ;  /* 0xffffea8000007947 */ /* 0x003fea000383ffff */
        .weak           $__internal_62_$__cuda_sm70_shflsync_bfly_p
        .type           $__internal_62_$__cuda_sm70_shflsync_bfly_p,@function
        .size           $__internal_62_$__cuda_sm70_shflsync_bfly_p,(.L_x_26522 - $__internal_62_$__cuda_sm70_shflsync_bfly_p)
$__internal_62_$__cuda_sm70_shflsync_bfly_p:
[----:B------:R-:W-:Y:S01]  /*198f0*/  IMAD.MOV.U32 R127, RZ, RZ, 0x0 ;  /* 0x00000000ff7f7424 */ /* 0x000fe200078e00ff */
[----:B------:R-:W-:Y:S04]  /*19900*/  WARPSYNC R141 ;  /* 0x0000008d00007348 */ /* 0x000fe80003800000 */
[----:B------:R0:W1:Y:S01]  /*19910*/  SHFL.BFLY PT, R142, R125, R142, R140 ;  /* 0x0c00008e7d8e7389 */ /* 0x00006200000e008c */
[----:B------:R-:W-:Y:S05]  /*19920*/  RET.REL.NODEC R126 `(_ZN10layer_norm31ln_parallel_residual_fwd_kernelINS_13Kernel_traitsIf6__halffS2_fjLj4096ELj1ELj1ELj4ELj16ENS_18Kernel_traits_baseILj4096EfS2_fS2_fjLj128EEEEELb1ELb1ELb0EEEvNS_9FwdParamsE) ;  /* 0xfffe66d07e007950 */ /* 0x000fea0003c3ffff */
.L_x_20260:
        /* <DEDUP_REMOVED lines=13> */
.L_x_26522:


//--------------------- .text._ZN10layer_norm31ln_parallel_residual_fwd_kernelINS_13Kernel_traitsIf6__halffS2_fjLj4096ELj1ELj1ELj4ELj16ENS_18Kernel_traits_baseILj4096EfS2_fS2_fjLj128EEEEELb1ELb1ELb1EEEvNS_9FwdParamsE --------------------------
	.section	.text._ZN10layer_norm31ln_parallel_residual_fwd_kernelINS_13Kernel_traitsIf6__halffS2_fjLj4096ELj1ELj1ELj4ELj16ENS_18Kernel_traits_baseILj4096EfS2_fS2_fjLj128EEEEELb1ELb1ELb1EEEvNS_9FwdParamsE,"ax",@progbits
	.sectioninfo	@"SHI_REGISTERS=167"
	.align	128
        .global         _ZN10layer_norm31ln_parallel_residual_fwd_kernelINS_13Kernel_traitsIf6__halffS2_fjLj4096ELj1ELj1ELj4ELj16ENS_18Kernel_traits_baseILj4096EfS2_fS2_fjLj128EEEEELb1ELb1ELb1EEEvNS_9FwdParamsE
        .type           _ZN10layer_norm31ln_parallel_residual_fwd_kernelINS_13Kernel_traitsIf6__halffS2_fjLj4096ELj1ELj1ELj4ELj16ENS_18Kernel_traits_baseILj4096EfS2_fS2_fjLj128EEEEELb1ELb1ELb1EEEvNS_9FwdParamsE,@function
        .size           _ZN10layer_norm31ln_parallel_residual_fwd_kernelINS_13Kernel_traitsIf6__halffS2_fjLj4096ELj1ELj1ELj4ELj16ENS_18Kernel_traits_baseILj4096EfS2_fS2_fjLj128EEEEELb1ELb1ELb1EEEvNS_9FwdParamsE,(.L_x_26523 - _ZN10layer_norm31ln_parallel_residual_fwd_kernelINS_13Kernel_traitsIf6__halffS2_fjLj4096ELj1ELj1ELj4ELj16ENS_18Kernel_traits_baseILj4096EfS2_fS2_fjLj128EEEEELb1ELb1ELb1EEEvNS_9FwdParamsE)
        .other          _ZN10layer_norm31ln_parallel_residual_fwd_kernelINS_13Kernel_traitsIf6__halffS2_fjLj4096ELj1ELj1ELj4ELj16ENS_18Kernel_traits_baseILj4096EfS2_fS2_fjLj128EEEEELb1ELb1ELb1EEEvNS_9FwdParamsE,@"STO_CUDA_ENTRY STV_DEFAULT"
_ZN10layer_norm31ln_parallel_residual_fwd_kernelINS_13Kernel_traitsIf6__halffS2_fjLj4096ELj1ELj1ELj4ELj16ENS_18Kernel_traits_baseILj4096EfS2_fS2_fjLj128EEEEELb1ELb1ELb1EEEvNS_9FwdParamsE:
.text._ZN10layer_norm31ln_parallel_residual_fwd_kernelINS_13Kernel_traitsIf6__halffS2_fjLj4096ELj1ELj1ELj4ELj16ENS_18Kernel_traits_baseILj4096EfS2_fS2_fjLj128EEEEELb1ELb1ELb1EEEvNS_9FwdParamsE:
[----:B------:R-:W-:Y:S02]  /*0000*/  IMAD.MOV.U32 R1, RZ, RZ, c[0x0][0x28] ;  /* 0x00000a00ff017624 */ /* 0x000fe400078e00ff */
[----:B------:R-:W-:Y:S02]  /*0010*/  ULDC.U8 UR4, c[0x0][0x244] ;  /* 0x0000910000047ab9 */ /* 0x000fe40000000000 */
[----:B------:R-:W-:Y:S01]  /*0020*/  ISETP.NE.AND P0, PT, RZ, UR4, PT ;  /* 0x00000004ff007c0c */ /* 0x000fe2000bf05270 */
[----:B------:R-:W-:Y:S02]  /*0030*/  ULDC.64 UR4, c[0x0][0x230] ;  /* 0x00008c0000047ab9 */ /* 0x000fe40000000a00 */
[----:B------:R-:W-:Y:S01]  /*0040*/  IMAD.U32 R2, RZ, RZ, UR4 ;  /* 0x00000004ff027e24 */ /* 0x000fe2000f8e00ff */
[----:B------:R-:W-:Y:S01]  /*0050*/  ULDC.64 UR6, c[0x0][0x118] ;  /* 0x0000460000067ab9 */ /* 0x000fe20000000a00 */
[----:B------:R-:W-:Y:S01]  /*0060*/  IMAD.U32 R3, RZ, RZ, UR5 ;  /* 0x00000005ff037e24 */ /* 0x000fe2000f8e00ff */
[----:B------:R-:W-:Y:S01]  /*0070*/  MOV R137, c[0x0][0x23c] ;  /* 0x00008f0000897a02 */ /* 0x000fe20000000f00 */
        /* <DEDUP_REMOVED lines=86> */
[----:B------:R-:W-:Y:S02]  /*05e0*/  LOP3.LUT R8, R5, UR23, R8, 0x96, !PT ;  /* 0x0000001705087c12 */ /* 0x000fe4000f8e9608 */
[----:B------:R-:W-:Y:S02]  /*05f0*/  IADD3.X R5, RZ, c[0x0][0x21c], RZ, P1, !PT ;  /* 0x00008700ff057a10 */ /* 0x000fe40000ffe4ff */
[----:B------:R-:W-:Y:S02]  /*0600*/  ISETP.GE.AND P1, PT, R126, c[0x0][0x164], PT ;  /* 0x000059007e007a0c */ /* 0x000fe40003f26270 */
[----:B------:R-:W-:Y:S01]  /*0610*/  LOP3.LUT R14, R3, UR24, R2, 0x96, !PT ;  /* 0x00000018030e7c12 */ /* 0x000fe2000f8e9602 */
        /* <DEDUP_REMOVED lines=23> */
[----:B------:R-:W-:Y:S01]  /*0790*/  LOP3.LUT R136, R136, 0x3, RZ, 0xc0, !PT ;  /* 0x0000000388887812 */ /* 0x000fe200078ec0ff */
[----:B------:R-:W-:Y:S01]  /*07a0*/  IMAD.HI.U32 R0, R14, -0x326172a9, RZ ;  /* 0xcd9e8d570e007827 */ /* 0x000fe200078e00ff */
[----:B------:R-:W-:-:S03]  /*07b0*/  ULDC.U8 UR8, c[0x0][0x1f0] ;  /* 0x00007c0000087ab9 */ /* 0x000fc60000000000 */
[----:B0-----:R-:W-:Y:S01]  /*07c0*/  IMAD.HI.U32 R5, R8, -0x2daee0ad, RZ ;  /* 0xd2511f5308057827 */ /* 0x001fe200078e00ff */
[----:B------:R-:W-:-:S03]  /*07d0*/  LOP3.LUT R125, R0, UR25, R125, 0x96, !PT ;  /* 0x00000019007d7c12 */ /* 0x000fc6000f8e967d */
[----:B------:R-:W-:Y:S01]  /*07e0*/  IMAD.MOV.U32 R9, RZ, RZ, 0x1 ;  /* 0x00000001ff097424 */ /* 0x000fe200078e00ff */
[----:B------:R-:W-:Y:S01]  /*07f0*/  LOP3.LUT R124, R5, UR26, R124, 0x96, !PT ;  /* 0x0000001a057c7c12 */ /* 0x000fe2000f8e967c */
[----:B------:R-:W-:Y:S02]  /*0800*/  IMAD R14, R14, -0x326172a9, RZ ;  /* 0xcd9e8d570e0e7824 */ /* 0x000fe400078e02ff */
[----:B------:R-:W-:Y:S02]  /*0810*/  IMAD R12, R8, -0x2daee0ad, RZ ;  /* 0xd2511f53080c7824 */ /* 0x000fe400078e02ff */
[----:B-1----:R-:W-:Y:S02]  /*0820*/  IMAD.MOV.U32 R10, RZ, RZ, RZ ;  /* 0x000000ffff0a7224 */ /* 0x002fe400078e00ff */
.L_x_20780:
        /* <DEDUP_REMOVED lines=8> */
[----:B------:R-:W-:-:S05]  /*08b0*/  LOP3.LUT R128, R127, 0x7f, RZ, 0xc0, !PT ;  /* 0x0000007f7f807812 */ /* 0x000fca00078ec0ff */
[----:B------:R-:W-:Y:S02]  /*08c0*/  @P0 MOV R23, 0x20 ;  /* 0x0000002000170802 */ /* 0x000fe40000000f00 */
        /* <DEDUP_REMOVED lines=21> */
.L_x_20262:
[----:B------:R-:W-:Y:S02]  /*0a20*/  IMAD.MOV.U32 R28, RZ, RZ, R14 ;  /* 0x000000ffff1c7224 */ /* 0x000fe400078e000e */
.L_x_20263:
[----:B------:R-:W-:Y:S05]  /*0a30*/  BSYNC B0 ;  /* 0x0000000000007941 */ /* 0x000fea0003800000 */
.L_x_20261:
        /* <DEDUP_REMOVED lines=16> */
.L_x_20267:
[----:B------:R-:W-:Y:S05]  /*0b40*/  BSYNC B1 ;  /* 0x0000000000017941 */ /* 0x000fea0003800000 */
.L_x_20266:
        /* <DEDUP_REMOVED lines=44> */
.L_x_20265:
[----:B------:R-:W-:Y:S05]  /*0e10*/  BSYNC B0 ;  /* 0x0000000000007941 */ /* 0x000fea0003800000 */
.L_x_20264:
        /* <DEDUP_REMOVED lines=16> */
.L_x_20268:
        /* <DEDUP_REMOVED lines=12> */
.L_x_20271:
[----:B------:R-:W-:Y:S02]  /*0fe0*/  IMAD.MOV.U32 R20, RZ, RZ, R14 ;  /* 0x000000ffff147224 */ /* 0x000fe400078e000e */
.L_x_20272:
[----:B------:R-:W-:Y:S05]  /*0ff0*/  BSYNC B0 ;  /* 0x0000000000007941 */ /* 0x000fea0003800000 */
.L_x_20270:
        /* <DEDUP_REMOVED lines=16> */
.L_x_20276:
[----:B------:R-:W-:Y:S05]  /*1100*/  BSYNC B1 ;  /* 0x0000000000017941 */ /* 0x000fea0003800000 */
.L_x_20275:
        /* <DEDUP_REMOVED lines=44> */
.L_x_20274:
[----:B------:R-:W-:Y:S05]  /*13d0*/  BSYNC B0 ;  /* 0x0000000000007941 */ /* 0x000fea0003800000 */
.L_x_20273:
        /* <DEDUP_REMOVED lines=9> */
.L_x_20269:
        /* <DEDUP_REMOVED lines=12> */
.L_x_20278:
[----:B------:R-:W-:Y:S02]  /*1530*/  IMAD.MOV.U32 R20, RZ, RZ, R14 ;  /* 0x000000ffff147224 */ /* 0x000fe400078e000e */
.L_x_20279:
[----:B------:R-:W-:Y:S05]  /*1540*/  BSYNC B0 ;  /* 0x0000000000007941 */ /* 0x000fea0003800000 */
.L_x_20277:
        /* <DEDUP_REMOVED lines=16> */
.L_x_20283:
[----:B------:R-:W-:Y:S05]  /*1650*/  BSYNC B1 ;  /* 0x0000000000017941 */ /* 0x000fea0003800000 */
.L_x_20282:
        /* <DEDUP_REMOVED lines=44> */
.L_x_20281:
[----:B------:R-:W-:Y:S05]  /*1920*/  BSYNC B0 ;  /* 0x0000000000007941 */ /* 0x000fea0003800000 */
.L_x_20280:
        /* <DEDUP_REMOVED lines=13> */
.L_x_20284:
        /* <DEDUP_REMOVED lines=12> */
.L_x_20287:
[----:B------:R-:W-:Y:S02]  /*1ac0*/  IMAD.MOV.U32 R16, RZ, RZ, R14 ;  /* 0x000000ffff107224 */ /* 0x000fe400078e000e */
.L_x_20288:
[----:B------:R-:W-:Y:S05]  /*1ad0*/  BSYNC B0 ;  /* 0x0000000000007941 */ /* 0x000fea0003800000 */
.L_x_20286:
        /* <DEDUP_REMOVED lines=16> */
.L_x_20292:
[----:B------:R-:W-:Y:S05]  /*1be0*/  BSYNC B1 ;  /* 0x0000000000017941 */ /* 0x000fea0003800000 */
.L_x_20291:
        /* <DEDUP_REMOVED lines=44> */
.L_x_20290:
[----:B------:R-:W-:Y:S05]  /*1eb0*/  BSYNC B0 ;  /* 0x0000000000007941 */ /* 0x000fea0003800000 */
.L_x_20289:
        /* <DEDUP_REMOVED lines=9> */
.L_x_20285:
        /* <DEDUP_REMOVED lines=12> */
.L_x_20294:
[----:B------:R-:W-:Y:S02]  /*2010*/  IMAD.MOV.U32 R16, RZ, RZ, R14 ;  /* 0x000000ffff107224 */ /* 0x000fe400078e000e */
.L_x_20295:
[----:B------:R-:W-:Y:S05]  /*2020*/  BSYNC B0 ;  /* 0x0000000000007941 */ /* 0x000fea0003800000 */
.L_x_20293:
        /* <DEDUP_REMOVED lines=16> */
.L_x_20299:
[----:B------:R-:W-:Y:S05]  /*2130*/  BSYNC B1 ;  /* 0x0000000000017941 */ /* 0x000fea0003800000 */
.L_x_20298:
        /* <DEDUP_REMOVED lines=44> */
.L_x_20297:
[----:B------:R-:W-:Y:S05]  /*2400*/  BSYNC B0 ;  /* 0x0000000000007941 */ /* 0x000fea0003800000 */
.L_x_20296:
        /* <DEDUP_REMOVED lines=13> */
.L_x_20300:
        /* <DEDUP_REMOVED lines=12> */
.L_x_20303:
[----:B------:R-:W-:Y:S02]  /*25a0*/  IMAD.MOV.U32 R16, RZ, RZ, R14 ;  /* 0x000000ffff107224 */ /* 0x000fe400078e000e */
.L_x_20304:
[----:B------:R-:W-:Y:S05]  /*25b0*/  BSYNC B0 ;  /* 0x0000000000007941 */ /* 0x000fea0003800000 */
.L_x_20302:
        /* <DEDUP_REMOVED lines=16> */
.L_x_20308:
[----:B------:R-:W-:Y:S05]  /*26c0*/  BSYNC B1 ;  /* 0x0000000000017941 */ /* 0x000fea0003800000 */
.L_x_20307:
        /* <DEDUP_REMOVED lines=44> */
.L_x_20306:
[----:B------:R-:W-:Y:S05]  /*2990*/  BSYNC B0 ;  /* 0x0000000000007941 */ /* 0x000fea0003800000 */
.L_x_20305:
        /* <DEDUP_REMOVED lines=9> */
.L_x_20301:
        /* <DEDUP_REMOVED lines=12> */
.L_x_20310:
[----:B------:R-:W-:Y:S02]  /*2af0*/  IMAD.MOV.U32 R16, RZ, RZ, R14 ;  /* 0x000000ffff107224 */ /* 0x000fe400078e000e */
.L_x_20311:
[----:B------:R-:W-:Y:S05]  /*2b00*/  BSYNC B0 ;  /* 0x0000000000007941 */ /* 0x000fea0003800000 */
.L_x_20309:
        /* <DEDUP_REMOVED lines=16> */
.L_x_20315:
[----:B------:R-:W-:Y:S05]  /*2c10*/  BSYNC B1 ;  /* 0x0000000000017941 */ /* 0x000fea0003800000 */
.L_x_20314:
        /* <DEDUP_REMOVED lines=44> */
.L_x_20313:
[----:B------:R-:W-:Y:S05]  /*2ee0*/  BSYNC B0 ;  /* 0x0000000000007941 */ /* 0x000fea0003800000 */
.L_x_20312:
        /* <DEDUP_REMOVED lines=13> */
.L_x_20316:
        /* <DEDUP_REMOVED lines=12> */
.L_x_20319:
[----:B------:R-:W-:Y:S02]  /*3080*/  IMAD.MOV.U32 R16, RZ, RZ, R14 ;  /* 0x000000ffff107224 */ /* 0x000fe400078e000e */
.L_x_20320:
[----:B------:R-:W-:Y:S05]  /*3090*/  BSYNC B0 ;  /* 0x0000000000007941 */ /* 0x000fea0003800000 */
.L_x_20318:
        /* <DEDUP_REMOVED lines=16> */
.L_x_20324:
[----:B------:R-:W-:Y:S05]  /*31a0*/  BSYNC B1 ;  /* 0x0000000000017941 */ /* 0x000fea0003800000 */
.L_x_20323:
        /* <DEDUP_REMOVED lines=44> */
.L_x_20322:
[----:B------:R-:W-:Y:S05]  /*3470*/  BSYNC B0 ;  /* 0x0000000000007941 */ /* 0x000fea0003800000 */
.L_x_20321:
        /* <DEDUP_REMOVED lines=9> */
.L_x_20317:
        /* <DEDUP_REMOVED lines=12> */
.L_x_20326:
[----:B------:R-:W-:Y:S02]  /*35d0*/  IMAD.MOV.U32 R16, RZ, RZ, R14 ;  /* 0x000000ffff107224 */ /* 0x000fe400078e000e */
.L_x_20327:
[----:B------:R-:W-:Y:S05]  /*35e0*/  BSYNC B0 ;  /* 0x0000000000007941 */ /* 0x000fea0003800000 */
.L_x_20325:
        /* <DEDUP_REMOVED lines=16> */
.L_x_20331:
[----:B------:R-:W-:Y:S05]  /*36f0*/  BSYNC B1 ;  /* 0x0000000000017941 */ /* 0x000fea0003800000 */
.L_x_20330:
        /* <DEDUP_REMOVED lines=44> */
.L_x_20329:
[----:B------:R-:W-:Y:S05]  /*39c0*/  BSYNC B0 ;  /* 0x0000000000007941 */ /* 0x000fea0003800000 */
.L_x_20328:
        /* <DEDUP_REMOVED lines=12> */
.L_x_20332:
        /* <DEDUP_REMOVED lines=12> */
.L_x_20335:
[----:B------:R-:W-:Y:S02]  /*3b50*/  MOV R16, R14 ;  /* 0x0000000e00107202 */ /* 0x000fe40000000f00 */
.L_x_20336:
[----:B------:R-:W-:Y:S05]  /*3b60*/  BSYNC B0 ;  /* 0x0000000000007941 */ /* 0x000fea0003800000 */
.L_x_20334:
        /* <DEDUP_REMOVED lines=16> */
.L_x_20340:
[----:B------:R-:W-:Y:S05]  /*3c70*/  BSYNC B1 ;  /* 0x0000000000017941 */ /* 0x000fea0003800000 */
.L_x_20339:
        /* <DEDUP_REMOVED lines=44> */
.L_x_20338:
[----:B------:R-:W-:Y:S05]  /*3f40*/  BSYNC B0 ;  /* 0x0000000000007941 */ /* 0x000fea0003800000 */
.L_x_20337:
        /* <DEDUP_REMOVED lines=9> */
.L_x_20333:
        /* <DEDUP_REMOVED lines=12> */
.L_x_20342:
[----:B------:R-:W-:Y:S02]  /*40a0*/  MOV R16, R14 ;  /* 0x0000000e00107202 */ /* 0x000fe40000000f00 */
.L_x_20343:
[----:B------:R-:W-:Y:S05]  /*40b0*/  BSYNC B0 ;  /* 0x0000000000007941 */ /* 0x000fea0003800000 */
.L_x_20341:
        /* <DEDUP_REMOVED lines=16> */
.L_x_20347:
[----:B------:R-:W-:Y:S05]  /*41c0*/  BSYNC B1 ;  /* 0x0000000000017941 */ /* 0x000fea0003800000 */
.L_x_20346:
        /* <DEDUP_REMOVED lines=44> */
.L_x_20345:
[----:B------:R-:W-:Y:S05]  /*4490*/  BSYNC B0 ;  /* 0x0000000000007941 */ /* 0x000fea0003800000 */
.L_x_20344:
        /* <DEDUP_REMOVED lines=12> */
.L_x_20348:
        /* <DEDUP_REMOVED lines=12> */
.L_x_20351:
[----:B------:R-:W-:Y:S02]  /*4620*/  IMAD.MOV.U32 R16, RZ, RZ, R14 ;  /* 0x000000ffff107224 */ /* 0x000fe400078e000e */
.L_x_20352:
[----:B------:R-:W-:Y:S05]  /*4630*/  BSYNC B0 ;  /* 0x0000000000007941 */ /* 0x000fea0003800000 */
.L_x_20350:
        /* <DEDUP_REMOVED lines=16> */
.L_x_20356:
[----:B------:R-:W-:Y:S05]  /*4740*/  BSYNC B1 ;  /* 0x0000000000017941 */ /* 0x000fea0003800000 */
.L_x_20355:
        /* <DEDUP_REMOVED lines=44> */
.L_x_20354:
[----:B------:R-:W-:Y:S05]  /*4a10*/  BSYNC B0 ;  /* 0x0000000000007941 */ /* 0x000fea0003800000 */
.L_x_20353:
        /* <DEDUP_REMOVED lines=9> */
.L_x_20349:
        /* <DEDUP_REMOVED lines=12> */
.L_x_20358:
[----:B------:R-:W-:Y:S02]  /*4b70*/  IMAD.MOV.U32 R16, RZ, RZ, R14 ;  /* 0x000000ffff107224 */ /* 0x000fe400078e000e */
.L_x_20359:
[----:B------:R-:W-:Y:S05]  /*4b80*/  BSYNC B0 ;  /* 0x0000000000007941 */ /* 0x000fea0003800000 */
.L_x_20357:
        /* <DEDUP_REMOVED lines=16> */
.L_x_20363:
[----:B------:R-:W-:Y:S05]  /*4c90*/  BSYNC B1 ;  /* 0x0000000000017941 */ /* 0x000fea0003800000 */
.L_x_20362:
        /* <DEDUP_REMOVED lines=44> */
.L_x_20361:
[----:B------:R-:W-:Y:S05]  /*4f60*/  BSYNC B0 ;  /* 0x0000000000007941 */ /* 0x000fea0003800000 */
.L_x_20360:
        /* <DEDUP_REMOVED lines=12> */
.L_x_20364:
        /* <DEDUP_REMOVED lines=12> */
.L_x_20367:
[----:B------:R-:W-:Y:S02]  /*50f0*/  IMAD.MOV.U32 R16, RZ, RZ, R14 ;  /* 0x000000ffff107224 */ /* 0x000fe400078e000e */
.L_x_20368:
[----:B------:R-:W-:Y:S05]  /*5100*/  BSYNC B0 ;  /* 0x0000000000007941 */ /* 0x000fea0003800000 */
.L_x_20366:
        /* <DEDUP_REMOVED lines=16> */
.L_x_20372:
[----:B------:R-:W-:Y:S05]  /*5210*/  BSYNC B1 ;  /* 0x0000000000017941 */ /* 0x000fea0003800000 */
.L_x_20371:
        /* <DEDUP_REMOVED lines=44> */
.L_x_20370:
[----:B------:R-:W-:Y:S05]  /*54e0*/  BSYNC B0 ;  /* 0x0000000000007941 */ /* 0x000fea0003800000 */
.L_x_20369:
        /* <DEDUP_REMOVED lines=9> */
.L_x_20365:
        /* <DEDUP_REMOVED lines=12> */
.L_x_20374:
[----:B------:R-:W-:Y:S02]  /*5640*/  IMAD.MOV.U32 R16, RZ, RZ, R14 ;  /* 0x000000ffff107224 */ /* 0x000fe400078e000e */
.L_x_20375:
[----:B------:R-:W-:Y:S05]  /*5650*/  BSYNC B0 ;  /* 0x0000000000007941 */ /* 0x000fea0003800000 */
.L_x_20373:
        /* <DEDUP_REMOVED lines=16> */
.L_x_20379:
[----:B------:R-:W-:Y:S05]  /*5760*/  BSYNC B1 ;  /* 0x0000000000017941 */ /* 0x000fea0003800000 */
.L_x_20378:
        /* <DEDUP_REMOVED lines=44> */
.L_x_20377:
[----:B------:R-:W-:Y:S05]  /*5a30*/  BSYNC B0 ;  /* 0x0000000000007941 */ /* 0x000fea0003800000 */
.L_x_20376:
        /* <DEDUP_REMOVED lines=12> */
.L_x_20380:
        /* <DEDUP_REMOVED lines=12> */
.L_x_20383:
[----:B------:R-:W-:Y:S02]  /*5bc0*/  IMAD.MOV.U32 R16, RZ, RZ, R14 ;  /* 0x000000ffff107224 */ /* 0x000fe400078e000e */
.L_x_20384:
[----:B------:R-:W-:Y:S05]  /*5bd0*/  BSYNC B0 ;  /* 0x0000000000007941 */ /* 0x000fea0003800000 */
.L_x_20382:
        /* <DEDUP_REMOVED lines=18> */
.L_x_20388:
[----:B------:R-:W-:Y:S05]  /*5d00*/  BSYNC B1 ;  /* 0x0000000000017941 */ /* 0x000fea0003800000 */
.L_x_20387:
        /* <DEDUP_REMOVED lines=44> */
.L_x_20386:
[----:B------:R-:W-:Y:S05]  /*5fd0*/  BSYNC B0 ;  /* 0x0000000000007941 */ /* 0x000fea0003800000 */
.L_x_20385:
        /* <DEDUP_REMOVED lines=9> */
.L_x_20381:
        /* <DEDUP_REMOVED lines=54> */
.L_x_20389:
        /* <DEDUP_REMOVED lines=16> */
.L_x_20391:
[----:B-1----:R-:W-:Y:S02]  /*64d0*/  IMAD.MOV.U32 R22, RZ, RZ, R14 ;  /* 0x000000ffff167224 */ /* 0x002fe400078e000e */
.L_x_20392:
[----:B------:R-:W-:Y:S05]  /*64e0*/  BSYNC B0 ;  /* 0x0000000000007941 */ /* 0x000fea0003800000 */
.L_x_20390:
        /* <DEDUP_REMOVED lines=16> */
.L_x_20396:
[----:B------:R-:W-:Y:S05]  /*65f0*/  BSYNC B1 ;  /* 0x0000000000017941 */ /* 0x000fea0003800000 */
.L_x_20395:
        /* <DEDUP_REMOVED lines=44> */
.L_x_20394:
[----:B------:R-:W-:Y:S05]  /*68c0*/  BSYNC B0 ;  /* 0x0000000000007941 */ /* 0x000fea0003800000 */
.L_x_20393:
        /* <DEDUP_REMOVED lines=13> */
.L_x_20397:
        /* <DEDUP_REMOVED lines=12> */
.L_x_20400:
[----:B------:R-:W-:Y:S02]  /*6a60*/  IMAD.MOV.U32 R20, RZ, RZ, R14 ;  /* 0x000000ffff147224 */ /* 0x000fe400078e000e */
.L_x_20401:
[----:B------:R-:W-:Y:S05]  /*6a70*/  BSYNC B0 ;  /* 0x0000000000007941 */ /* 0x000fea0003800000 */
.L_x_20399:
        /* <DEDUP_REMOVED lines=16> */
.L_x_20405:
[----:B------:R-:W-:Y:S05]  /*6b80*/  BSYNC B1 ;  /* 0x0000000000017941 */ /* 0x000fea0003800000 */
.L_x_20404:
        /* <DEDUP_REMOVED lines=44> */
.L_x_20403:
[----:B------:R-:W-:Y:S05]  /*6e50*/  BSYNC B0 ;  /* 0x0000000000007941 */ /* 0x000fea0003800000 */
.L_x_20402:
        /* <DEDUP_REMOVED lines=9> */
.L_x_20398:
        /* <DEDUP_REMOVED lines=12> */
.L_x_20407:
[----:B------:R-:W-:Y:S02]  /*6fb0*/  IMAD.MOV.U32 R20, RZ, RZ, R14 ;  /* 0x000000ffff147224 */ /* 0x000fe400078e000e */
.L_x_20408:
[----:B------:R-:W-:Y:S05]  /*6fc0*/  BSYNC B0 ;  /* 0x0000000000007941 */ /* 0x000fea0003800000 */
.L_x_20406:
        /* <DEDUP_REMOVED lines=16> */
.L_x_20412:
[----:B------:R-:W-:Y:S05]  /*70d0*/  BSYNC B1 ;  /* 0x0000000000017941 */ /* 0x000fea0003800000 */
.L_x_20411:
        /* <DEDUP_REMOVED lines=44> */
.L_x_20410:
[----:B------:R-:W-:Y:S05]  /*73a0*/  BSYNC B0 ;  /* 0x0000000000007941 */ /* 0x000fea0003800000 */
.L_x_20409:
        /* <DEDUP_REMOVED lines=13> */
.L_x_20413:
        /* <DEDUP_REMOVED lines=12> */
.L_x_20416:
[----:B------:R-:W-:Y:S02]  /*7540*/  IMAD.MOV.U32 R16, RZ, RZ, R14 ;  /* 0x000000ffff107224 */ /* 0x000fe400078e000e */
.L_x_20417:
[----:B------:R-:W-:Y:S05]  /*7550*/  BSYNC B0 ;  /* 0x0000000000007941 */ /* 0x000fea0003800000 */
.L_x_20415:
        /* <DEDUP_REMOVED lines=16> */
.L_x_20421:
[----:B------:R-:W-:Y:S05]  /*7660*/  BSYNC B1 ;  /* 0x0000000000017941 */ /* 0x000fea0003800000 */
.L_x_20420:
        /* <DEDUP_REMOVED lines=44> */
.L_x_20419:
[----:B------:R-:W-:Y:S05]  /*7930*/  BSYNC B0 ;  /* 0x0000000000007941 */ /* 0x000fea0003800000 */
.L_x_20418:
        /* <DEDUP_REMOVED lines=9> */
.L_x_20414:
        /* <DEDUP_REMOVED lines=12> */
.L_x_20423:
[----:B------:R-:W-:Y:S02]  /*7a90*/  IMAD.MOV.U32 R16, RZ, RZ, R14 ;  /* 0x000000ffff107224 */ /* 0x000fe400078e000e */
.L_x_20424:
[----:B------:R-:W-:Y:S05]  /*7aa0*/  BSYNC B0 ;  /* 0x0000000000007941 */ /* 0x000fea0003800000 */
.L_x_20422:
        /* <DEDUP_REMOVED lines=16> */
.L_x_20428:
[----:B------:R-:W-:Y:S05]  /*7bb0*/  BSYNC B1 ;  /* 0x0000000000017941 */ /* 0x000fea0003800000 */
.L_x_20427:
        /* <DEDUP_REMOVED lines=44> */
.L_x_20426:
[----:B------:R-:W-:Y:S05]  /*7e80*/  BSYNC B0 ;  /* 0x0000000000007941 */ /* 0x000fea0003800000 */
.L_x_20425:
        /* <DEDUP_REMOVED lines=13> */
.L_x_20429:
        /* <DEDUP_REMOVED lines=12> */
.L_x_20432:
[----:B------:R-:W-:Y:S02]  /*8020*/  MOV R16, R14 ;  /* 0x0000000e00107202 */ /* 0x000fe40000000f00 */
.L_x_20433:
[----:B------:R-:W-:Y:S05]  /*8030*/  BSYNC B0 ;  /* 0x0000000000007941 */ /* 0x000fea0003800000 */
.L_x_20431:
        /* <DEDUP_REMOVED lines=16> */
.L_x_20437:
[----:B------:R-:W-:Y:S05]  /*8140*/  BSYNC B1 ;  /* 0x0000000000017941 */ /* 0x000fea0003800000 */
.L_x_20436:
        /* <DEDUP_REMOVED lines=44> */
.L_x_20435:
[----:B------:R-:W-:Y:S05]  /*8410*/  BSYNC B0 ;  /* 0x0000000000007941 */ /* 0x000fea0003800000 */
.L_x_20434:
        /* <DEDUP_REMOVED lines=9> */
.L_x_20430:
        /* <DEDUP_REMOVED lines=12> */
.L_x_20439:
[----:B------:R-:W-:Y:S02]  /*8570*/  MOV R16, R14 ;  /* 0x0000000e00107202 */ /* 0x000fe40000000f00 */
.L_x_20440:
[----:B------:R-:W-:Y:S05]  /*8580*/  BSYNC B0 ;  /* 0x0000000000007941 */ /* 0x000fea0003800000 */
.L_x_20438:
        /* <DEDUP_REMOVED lines=16> */
.L_x_20444:
[----:B------:R-:W-:Y:S05]  /*8690*/  BSYNC B1 ;  /* 0x0000000000017941 */ /* 0x000fea0003800000 */
.L_x_20443:
        /* <DEDUP_REMOVED lines=44> */
.L_x_20442:
[----:B------:R-:W-:Y:S05]  /*8960*/  BSYNC B0 ;  /* 0x0000000000007941 */ /* 0x000fea0003800000 */
.L_x_20441:
        /* <DEDUP_REMOVED lines=13> */
.L_x_20445:
        /* <DEDUP_REMOVED lines=12> */
.L_x_20448:
[----:B------:R-:W-:Y:S02]  /*8b00*/  IMAD.MOV.U32 R16, RZ, RZ, R14 ;  /* 0x000000ffff107224 */ /* 0x000fe400078e000e */
.L_x_20449:
[----:B------:R-:W-:Y:S05]  /*8b10*/  BSYNC B0 ;  /* 0x0000000000007941 */ /* 0x000fea0003800000 */
.L_x_20447:
        /* <DEDUP_REMOVED lines=16> */
.L_x_20453:
[----:B------:R-:W-:Y:S05]  /*8c20*/  BSYNC B1 ;  /* 0x0000000000017941 */ /* 0x000fea0003800000 */
.L_x_20452:
        /* <DEDUP_REMOVED lines=44> */
.L_x_20451:
[----:B------:R-:W-:Y:S05]  /*8ef0*/  BSYNC B0 ;  /* 0x0000000000007941 */ /* 0x000fea0003800000 */
.L_x_20450:
        /* <DEDUP_REMOVED lines=9> */
.L_x_20446:
        /* <DEDUP_REMOVED lines=12> */
.L_x_20455:
[----:B------:R-:W-:Y:S02]  /*9050*/  IMAD.MOV.U32 R16, RZ, RZ, R14 ;  /* 0x000000ffff107224 */ /* 0x000fe400078e000e */
.L_x_20456:
[----:B------:R-:W-:Y:S05]  /*9060*/  BSYNC B0 ;  /* 0x0000000000007941 */ /* 0x000fea0003800000 */
.L_x_20454:
        /* <DEDUP_REMOVED lines=16> */
.L_x_20460:
[----:B------:R-:W-:Y:S05]  /*9170*/  BSYNC B1 ;  /* 0x0000000000017941 */ /* 0x000fea0003800000 */
.L_x_20459:
        /* <DEDUP_REMOVED lines=44> */
.L_x_20458:
[----:B------:R-:W-:Y:S05]  /*9440*/  BSYNC B0 ;  /* 0x0000000000007941 */ /* 0x000fea0003800000 */
.L_x_20457:
        /* <DEDUP_REMOVED lines=12> */
.L_x_20461:
        /* <DEDUP_REMOVED lines=12> */
.L_x_20464:
[----:B------:R-:W-:Y:S02]  /*95d0*/  IMAD.MOV.U32 R16, RZ, RZ, R14 ;  /* 0x000000ffff107224 */ /* 0x000fe400078e000e */
.L_x_20465:
[----:B------:R-:W-:Y:S05]  /*95e0*/  BSYNC B0 ;  /* 0x0000000000007941 */ /* 0x000fea0003800000 */
.L_x_20463:
        /* <DEDUP_REMOVED lines=16> */
.L_x_20469:
[----:B------:R-:W-:Y:S05]  /*96f0*/  BSYNC B1 ;  /* 0x0000000000017941 */ /* 0x000fea0003800000 */
.L_x_20468:
        /* <DEDUP_REMOVED lines=44> */
.L_x_20467:
[----:B------:R-:W-:Y:S05]  /*99c0*/  BSYNC B0 ;  /* 0x0000000000007941 */ /* 0x000fea0003800000 */
.L_x_20466:
        /* <DEDUP_REMOVED lines=9> */
.L_x_20462:
        /* <DEDUP_REMOVED lines=12> */
.L_x_20471:
[----:B------:R-:W-:Y:S02]  /*9b20*/  IMAD.MOV.U32 R16, RZ, RZ, R14 ;  /* 0x000000ffff107224 */ /* 0x000fe400078e000e */
.L_x_20472:
[----:B------:R-:W-:Y:S05]  /*9b30*/  BSYNC B0 ;  /* 0x0000000000007941 */ /* 0x000fea0003800000 */
.L_x_20470:
        /* <DEDUP_REMOVED lines=16> */
.L_x_20476:
[----:B------:R-:W-:Y:S05]  /*9c40*/  BSYNC B1 ;  /* 0x0000000000017941 */ /* 0x000fea0003800000 */
.L_x_20475:
        /* <DEDUP_REMOVED lines=44> */
.L_x_20474:
[----:B------:R-:W-:Y:S05]  /*9f10*/  BSYNC B0 ;  /* 0x0000000000007941 */ /* 0x000fea0003800000 */
.L_x_20473:
        /* <DEDUP_REMOVED lines=12> */
.L_x_20477:
        /* <DEDUP_REMOVED lines=12> */
.L_x_20480:
[----:B------:R-:W-:Y:S02]  /*a0a0*/  IMAD.MOV.U32 R16, RZ, RZ, R14 ;  /* 0x000000ffff107224 */ /* 0x000fe400078e000e */
.L_x_20481:
[----:B------:R-:W-:Y:S05]  /*a0b0*/  BSYNC B0 ;  /* 0x0000000000007941 */ /* 0x000fea0003800000 */
.L_x_20479:
        /* <DEDUP_REMOVED lines=16> */
.L_x_20485:
[----:B------:R-:W-:Y:S05]  /*a1c0*/  BSYNC B1 ;  /* 0x0000000000017941 */ /* 0x000fea0003800000 */
.L_x_20484:
        /* <DEDUP_REMOVED lines=44> */
.L_x_20483:
[----:B------:R-:W-:Y:S05]  /*a490*/  BSYNC B0 ;  /* 0x0000000000007941 */ /* 0x000fea0003800000 */
.L_x_20482:
        /* <DEDUP_REMOVED lines=9> */
.L_x_20478:
        /* <DEDUP_REMOVED lines=12> */
.L_x_20487:
[----:B------:R-:W-:Y:S02]  /*a5f0*/  IMAD.MOV.U32 R16, RZ, RZ, R14 ;  /* 0x000000ffff107224 */ /* 0x000fe400078e000e */
.L_x_20488:
[----:B------:R-:W-:Y:S05]  /*a600*/  BSYNC B0 ;  /* 0x0000000000007941 */ /* 0x000fea0003800000 */
.L_x_20486:
        /* <DEDUP_REMOVED lines=16> */
.L_x_20492:
[----:B------:R-:W-:Y:S05]  /*a710*/  BSYNC B1 ;  /* 0x0000000000017941 */ /* 0x000fea0003800000 */
.L_x_20491:
        /* <DEDUP_REMOVED lines=44> */
.L_x_20490:
[----:B------:R-:W-:Y:S05]  /*a9e0*/  BSYNC B0 ;  /* 0x0000000000007941 */ /* 0x000fea0003800000 */
.L_x_20489:
        /* <DEDUP_REMOVED lines=12> */
.L_x_20493:
        /* <DEDUP_REMOVED lines=12> */
.L_x_20496:
[----:B------:R-:W-:Y:S02]  /*ab70*/  IMAD.MOV.U32 R16, RZ, RZ, R14 ;  /* 0x000000ffff107224 */ /* 0x000fe400078e000e */
.L_x_20497:
[----:B------:R-:W-:Y:S05]  /*ab80*/  BSYNC B0 ;  /* 0x0000000000007941 */ /* 0x000fea0003800000 */
.L_x_20495:
        /* <DEDUP_REMOVED lines=16> */
.L_x_20501:
[----:B------:R-:W-:Y:S05]  /*ac90*/  BSYNC B1 ;  /* 0x0000000000017941 */ /* 0x000fea0003800000 */
.L_x_20500:
        /* <DEDUP_REMOVED lines=44> */
.L_x_20499:
[----:B------:R-:W-:Y:S05]  /*af60*/  BSYNC B0 ;  /* 0x0000000000007941 */ /* 0x000fea0003800000 */
.L_x_20498:
        /* <DEDUP_REMOVED lines=9> */
.L_x_20494:
        /* <DEDUP_REMOVED lines=12> */
.L_x_20503:
[----:B------:R-:W-:Y:S02]  /*b0c0*/  IMAD.MOV.U32 R16, RZ, RZ, R14 ;  /* 0x000000ffff107224 */ /* 0x000fe400078e000e */
.L_x_20504:
[----:B------:R-:W-:Y:S05]  /*b0d0*/  BSYNC B0 ;  /* 0x0000000000007941 */ /* 0x000fea0003800000 */
.L_x_20502:
        /* <DEDUP_REMOVED lines=16> */
.L_x_20508:
[----:B------:R-:W-:Y:S05]  /*b1e0*/  BSYNC B1 ;  /* 0x0000000000017941 */ /* 0x000fea0003800000 */
.L_x_20507:
        /* <DEDUP_REMOVED lines=44> */
.L_x_20506:
[----:B------:R-:W-:Y:S05]  /*b4b0*/  BSYNC B0 ;  /* 0x0000000000007941 */ /* 0x000fea0003800000 */
.L_x_20505:
        /* <DEDUP_REMOVED lines=12> */
.L_x_20509:
        /* <DEDUP_REMOVED lines=12> */
.L_x_20512:
[----:B------:R-:W-:Y:S02]  /*b640*/  MOV R16, R14 ;  /* 0x0000000e00107202 */ /* 0x000fe40000000f00 */
.L_x_20513:
[----:B------:R-:W-:Y:S05]  /*b650*/  BSYNC B0 ;  /* 0x0000000000007941 */ /* 0x000fea0003800000 */
.L_x_20511:
        /* <DEDUP_REMOVED lines=18> */
.L_x_20517:
[----:B------:R-:W-:Y:S05]  /*b780*/  BSYNC B1 ;  /* 0x0000000000017941 */ /* 0x000fea0003800000 */
.L_x_20516:
        /* <DEDUP_REMOVED lines=44> */
.L_x_20515:
[----:B------:R-:W-:Y:S05]  /*ba50*/  BSYNC B0 ;  /* 0x0000000000007941 */ /* 0x000fea0003800000 */
.L_x_20514:
        /* <DEDUP_REMOVED lines=9> */
.L_x_20510:
        /* <DEDUP_REMOVED lines=52> */
.L_x_20518:
        /* <DEDUP_REMOVED lines=16> */
.L_x_20520:
[----:B-1----:R-:W-:Y:S02]  /*bf30*/  IMAD.MOV.U32 R21, RZ, RZ, R14 ;  /* 0x000000ffff157224 */ /* 0x002fe400078e000e */
.L_x_20521:
[----:B------:R-:W-:Y:S05]  /*bf40*/  BSYNC B0 ;  /* 0x0000000000007941 */ /* 0x000fea0003800000 */
.L_x_20519:
        /* <DEDUP_REMOVED lines=16> */
.L_x_20525:
[----:B------:R-:W-:Y:S05]  /*c050*/  BSYNC B1 ;  /* 0x0000000000017941 */ /* 0x000fea0003800000 */
.L_x_20524:
        /* <DEDUP_REMOVED lines=44> */
.L_x_20523:
[----:B------:R-:W-:Y:S05]  /*c320*/  BSYNC B0 ;  /* 0x0000000000007941 */ /* 0x000fea0003800000 */
.L_x_20522:
        /* <DEDUP_REMOVED lines=13> */
.L_x_20526:
        /* <DEDUP_REMOVED lines=12> */
.L_x_20529:
[----:B------:R-:W-:Y:S02]  /*c4c0*/  IMAD.MOV.U32 R20, RZ, RZ, R14 ;  /* 0x000000ffff147224 */ /* 0x000fe400078e000e */
.L_x_20530:
[----:B------:R-:W-:Y:S05]  /*c4d0*/  BSYNC B0 ;  /* 0x0000000000007941 */ /* 0x000fea0003800000 */
.L_x_20528:
        /* <DEDUP_REMOVED lines=16> */
.L_x_20534:
[----:B------:R-:W-:Y:S05]  /*c5e0*/  BSYNC B1 ;  /* 0x0000000000017941 */ /* 0x000fea0003800000 */
.L_x_20533:
        /* <DEDUP_REMOVED lines=44> */
.L_x_20532:
[----:B------:R-:W-:Y:S05]  /*c8b0*/  BSYNC B0 ;  /* 0x0000000000007941 */ /* 0x000fea0003800000 */
.L_x_20531:
        /* <DEDUP_REMOVED lines=9> */
.L_x_20527:
        /* <DEDUP_REMOVED lines=12> */
.L_x_20536:
[----:B------:R-:W-:Y:S02]  /*ca10*/  IMAD.MOV.U32 R20, RZ, RZ, R14 ;  /* 0x000000ffff147224 */ /* 0x000fe400078e000e */
.L_x_20537:
[----:B------:R-:W-:Y:S05]  /*ca20*/  BSYNC B0 ;  /* 0x0000000000007941 */ /* 0x000fea0003800000 */
.L_x_20535:
        /* <DEDUP_REMOVED lines=16> */
.L_x_20541:
[----:B------:R-:W-:Y:S05]  /*cb30*/  BSYNC B1 ;  /* 0x0000000000017941 */ /* 0x000fea0003800000 */
.L_x_20540:
        /* <DEDUP_REMOVED lines=44> */
.L_x_20539:
[----:B------:R-:W-:Y:S05]  /*ce00*/  BSYNC B0 ;  /* 0x0000000000007941 */ /* 0x000fea0003800000 */
.L_x_20538:
        /* <DEDUP_REMOVED lines=13> */
.L_x_20542:
        /* <DEDUP_REMOVED lines=12> */
.L_x_20545:
[----:B------:R-:W-:Y:S02]  /*cfa0*/  MOV R16, R14 ;  /* 0x0000000e00107202 */ /* 0x000fe40000000f00 */
.L_x_20546:
[----:B------:R-:W-:Y:S05]  /*cfb0*/  BSYNC B0 ;  /* 0x0000000000007941 */ /* 0x000fea0003800000 */
.L_x_20544:
        /* <DEDUP_REMOVED lines=16> */
.L_x_20550:
[----:B------:R-:W-:Y:S05]  /*d0c0*/  BSYNC B1 ;  /* 0x0000000000017941 */ /* 0x000fea0003800000 */
.L_x_20549:
        /* <DEDUP_REMOVED lines=44> */
.L_x_20548:
[----:B------:R-:W-:Y:S05]  /*d390*/  BSYNC B0 ;  /* 0x0000000000007941 */ /* 0x000fea0003800000 */
.L_x_20547:
        /* <DEDUP_REMOVED lines=9> */
.L_x_20543:
        /* <DEDUP_REMOVED lines=12> */
.L_x_20552:
[----:B------:R-:W-:Y:S02]  /*d4f0*/  MOV R16, R14 ;  /* 0x0000000e00107202 */ /* 0x000fe40000000f00 */
.L_x_20553:
[----:B------:R-:W-:Y:S05]  /*d500*/  BSYNC B0 ;  /* 0x0000000000007941 */ /* 0x000fea0003800000 */
.L_x_20551:
        /* <DEDUP_REMOVED lines=16> */
.L_x_20557:
[----:B------:R-:W-:Y:S05]  /*d610*/  BSYNC B1 ;  /* 0x0000000000017941 */ /* 0x000fea0003800000 */
.L_x_20556:
        /* <DEDUP_REMOVED lines=44> */
.L_x_20555:
[----:B------:R-:W-:Y:S05]  /*d8e0*/  BSYNC B0 ;  /* 0x0000000000007941 */ /* 0x000fea0003800000 */
.L_x_20554:
        /* <DEDUP_REMOVED lines=13> */
.L_x_20558:
        /* <DEDUP_REMOVED lines=12> */
.L_x_20561:
[----:B------:R-:W-:Y:S02]  /*da80*/  IMAD.MOV.U32 R16, RZ, RZ, R14 ;  /* 0x000000ffff107224 */ /* 0x000fe400078e000e */
.L_x_20562:
[----:B------:R-:W-:Y:S05]  /*da90*/  BSYNC B0 ;  /* 0x0000000000007941 */ /* 0x000fea0003800000 */
.L_x_20560:
        /* <DEDUP_REMOVED lines=16> */
.L_x_20566:
[----:B------:R-:W-:Y:S05]  /*dba0*/  BSYNC B1 ;  /* 0x0000000000017941 */ /* 0x000fea0003800000 */
.L_x_20565:
        /* <DEDUP_REMOVED lines=44> */
.L_x_20564:
[----:B------:R-:W-:Y:S05]  /*de70*/  BSYNC B0 ;  /* 0x0000000000007941 */ /* 0x000fea0003800000 */
.L_x_20563:
        /* <DEDUP_REMOVED lines=9> */
.L_x_20559:
        /* <DEDUP_REMOVED lines=12> */
.L_x_20568:
[----:B------:R-:W-:Y:S02]  /*dfd0*/  IMAD.MOV.U32 R16, RZ, RZ, R14 ;  /* 0x000000ffff107224 */ /* 0x000fe400078e000e */
.L_x_20569:
[----:B------:R-:W-:Y:S05]  /*dfe0*/  BSYNC B0 ;  /* 0x0000000000007941 */ /* 0x000fea0003800000 */
.L_x_20567:
        /* <DEDUP_REMOVED lines=16> */
.L_x_20573:
[----:B------:R-:W-:Y:S05]  /*e0f0*/  BSYNC B1 ;  /* 0x0000000000017941 */ /* 0x000fea0003800000 */
.L_x_20572:
        /* <DEDUP_REMOVED lines=44> */
.L_x_20571:
[----:B------:R-:W-:Y:S05]  /*e3c0*/  BSYNC B0 ;  /* 0x0000000000007941 */ /* 0x000fea0003800000 */
.L_x_20570:
        /* <DEDUP_REMOVED lines=13> */
.L_x_20574:
        /* <DEDUP_REMOVED lines=12> */
.L_x_20577:
[----:B------:R-:W-:Y:S02]  /*e560*/  IMAD.MOV.U32 R16, RZ, RZ, R14 ;  /* 0x000000ffff107224 */ /* 0x000fe400078e000e */
.L_x_20578:
[----:B------:R-:W-:Y:S05]  /*e570*/  BSYNC B0 ;  /* 0x0000000000007941 */ /* 0x000fea0003800000 */
.L_x_20576:
        /* <DEDUP_REMOVED lines=16> */
.L_x_20582:
[----:B------:R-:W-:Y:S05]  /*e680*/  BSYNC B1 ;  /* 0x0000000000017941 */ /* 0x000fea0003800000 */
.L_x_20581:
        /* <DEDUP_REMOVED lines=44> */
.L_x_20580:
[----:B------:R-:W-:Y:S05]  /*e950*/  BSYNC B0 ;  /* 0x0000000000007941 */ /* 0x000fea0003800000 */
.L_x_20579:
        /* <DEDUP_REMOVED lines=9> */
.L_x_20575:
        /* <DEDUP_REMOVED lines=12> */
.L_x_20584:
[----:B------:R-:W-:Y:S02]  /*eab0*/  IMAD.MOV.U32 R21, RZ, RZ, R14 ;  /* 0x000000ffff157224 */ /* 0x000fe400078e000e */
.L_x_20585:
[----:B------:R-:W-:Y:S05]  /*eac0*/  BSYNC B0 ;  /* 0x0000000000007941 */ /* 0x000fea0003800000 */
.L_x_20583:
        /* <DEDUP_REMOVED lines=16> */
.L_x_20589:
[----:B------:R-:W-:Y:S05]  /*ebd0*/  BSYNC B1 ;  /* 0x0000000000017941 */ /* 0x000fea0003800000 */
.L_x_20588:
        /* <DEDUP_REMOVED lines=44> */
.L_x_20587:
[----:B------:R-:W-:Y:S05]  /*eea0*/  BSYNC B0 ;  /* 0x0000000000007941 */ /* 0x000fea0003800000 */
.L_x_20586:
        /* <DEDUP_REMOVED lines=12> */
.L_x_20590:
        /* <DEDUP_REMOVED lines=12> */
.L_x_20593:
[----:B------:R-:W-:Y:S02]  /*f030*/  IMAD.MOV.U32 R21, RZ, RZ, R14 ;  /* 0x000000ffff157224 */ /* 0x000fe400078e000e */
.L_x_20594:
[----:B------:R-:W-:Y:S05]  /*f040*/  BSYNC B0 ;  /* 0x0000000000007941 */ /* 0x000fea0003800000 */
.L_x_20592:
        /* <DEDUP_REMOVED lines=16> */
.L_x_20598:
[----:B------:R-:W-:Y:S05]  /*f150*/  BSYNC B1 ;  /* 0x0000000000017941 */ /* 0x000fea0003800000 */
.L_x_20597:
        /* <DEDUP_REMOVED lines=44> */
.L_x_20596:
[----:B------:R-:W-:Y:S05]  /*f420*/  BSYNC B0 ;  /* 0x0000000000007941 */ /* 0x000fea0003800000 */
.L_x_20595:
        /* <DEDUP_REMOVED lines=9> */
.L_x_20591:
        /* <DEDUP_REMOVED lines=12> */
.L_x_20600:
[----:B------:R-:W-:Y:S02]  /*f580*/  IMAD.MOV.U32 R134, RZ, RZ, R14 ;  /* 0x000000ffff867224 */ /* 0x000fe400078e000e */
.L_x_20601:
[----:B------:R-:W-:Y:S05]  /*f590*/  BSYNC B0 ;  /* 0x0000000000007941 */ /* 0x000fea0003800000 */
.L_x_20599:
        /* <DEDUP_REMOVED lines=16> */
.L_x_20605:
[----:B------:R-:W-:Y:S05]  /*f6a0*/  BSYNC B1 ;  /* 0x0000000000017941 */ /* 0x000fea0003800000 */
.L_x_20604:
        /* <DEDUP_REMOVED lines=44> */
.L_x_20603:
[----:B------:R-:W-:Y:S05]  /*f970*/  BSYNC B0 ;  /* 0x0000000000007941 */ /* 0x000fea0003800000 */
.L_x_20602:
        /* <DEDUP_REMOVED lines=12> */
.L_x_20606:
        /* <DEDUP_REMOVED lines=12> */
.L_x_20609:
[----:B------:R-:W-:Y:S02]  /*fb00*/  IMAD.MOV.U32 R18, RZ, RZ, R14 ;  /* 0x000000ffff127224 */ /* 0x000fe400078e000e */
.L_x_20610:
[----:B------:R-:W-:Y:S05]  /*fb10*/  BSYNC B0 ;  /* 0x0000000000007941 */ /* 0x000fea0003800000 */
.L_x_20608:
        /* <DEDUP_REMOVED lines=16> */
.L_x_20614:
[----:B------:R-:W-:Y:S05]  /*fc20*/  BSYNC B1 ;  /* 0x0000000000017941 */ /* 0x000fea0003800000 */
.L_x_20613:
        /* <DEDUP_REMOVED lines=44> */
.L_x_20612:
[----:B------:R-:W-:Y:S05]  /*fef0*/  BSYNC B0 ;  /* 0x0000000000007941 */ /* 0x000fea0003800000 */
.L_x_20611:
        /* <DEDUP_REMOVED lines=9> */
.L_x_20607:
        /* <DEDUP_REMOVED lines=12> */
.L_x_20616:
[----:B------:R-:W-:Y:S02]  /*10050*/  IMAD.MOV.U32 R18, RZ, RZ, R14 ;  /* 0x000000ffff127224 */ /* 0x000fe400078e000e */
.L_x_20617:
[----:B------:R-:W-:Y:S05]  /*10060*/  BSYNC B0 ;  /* 0x0000000000007941 */ /* 0x000fea0003800000 */
.L_x_20615:
        /* <DEDUP_REMOVED lines=16> */
.L_x_20621:
[----:B------:R-:W-:Y:S05]  /*10170*/  BSYNC B1 ;  /* 0x0000000000017941 */ /* 0x000fea0003800000 */
.L_x_20620:
        /* <DEDUP_REMOVED lines=44> */
.L_x_20619:
[----:B------:R-:W-:Y:S05]  /*10440*/  BSYNC B0 ;  /* 0x0000000000007941 */ /* 0x000fea0003800000 */
.L_x_20618:
        /* <DEDUP_REMOVED lines=12> */
.L_x_20622:
        /* <DEDUP_REMOVED lines=12> */
.L_x_20625:
[----:B------:R-:W-:Y:S02]  /*105d0*/  MOV R18, R14 ;  /* 0x0000000e00127202 */ /* 0x000fe40000000f00 */
.L_x_20626:
[----:B------:R-:W-:Y:S05]  /*105e0*/  BSYNC B0 ;  /* 0x0000000000007941 */ /* 0x000fea0003800000 */
.L_x_20624:
        /* <DEDUP_REMOVED lines=16> */
.L_x_20630:
[----:B------:R-:W-:Y:S05]  /*106f0*/  BSYNC B1 ;  /* 0x0000000000017941 */ /* 0x000fea0003800000 */
.L_x_20629:
        /* <DEDUP_REMOVED lines=44> */
.L_x_20628:
[----:B------:R-:W-:Y:S05]  /*109c0*/  BSYNC B0 ;  /* 0x0000000000007941 */ /* 0x000fea0003800000 */
.L_x_20627:
        /* <DEDUP_REMOVED lines=9> */
.L_x_20623:
        /* <DEDUP_REMOVED lines=12> */
.L_x_20632:
[----:B------:R-:W-:Y:S02]  /*10b20*/  MOV R18, R14 ;  /* 0x0000000e00127202 */ /* 0x000fe40000000f00 */
.L_x_20633:
[----:B------:R-:W-:Y:S05]  /*10b30*/  BSYNC B0 ;  /* 0x0000000000007941 */ /* 0x000fea0003800000 */
.L_x_20631:
        /* <DEDUP_REMOVED lines=16> */
.L_x_20637:
[----:B------:R-:W-:Y:S05]  /*10c40*/  BSYNC B1 ;  /* 0x0000000000017941 */ /* 0x000fea0003800000 */
.L_x_20636:
        /* <DEDUP_REMOVED lines=44> */
.L_x_20635:
[----:B------:R-:W-:Y:S05]  /*10f10*/  BSYNC B0 ;  /* 0x0000000000007941 */ /* 0x000fea0003800000 */
.L_x_20634:
        /* <DEDUP_REMOVED lines=12> */
.L_x_20638:
        /* <DEDUP_REMOVED lines=12> */
.L_x_20641:
[----:B------:R-:W-:Y:S02]  /*110a0*/  IMAD.MOV.U32 R16, RZ, RZ, R14 ;  /* 0x000000ffff107224 */ /* 0x000fe400078e000e */
.L_x_20642:
[----:B------:R-:W-:Y:S05]  /*110b0*/  BSYNC B0 ;  /* 0x0000000000007941 */ /* 0x000fea0003800000 */
.L_x_20640:
        /* <DEDUP_REMOVED lines=18> */
.L_x_20646:
[----:B------:R-:W-:Y:S05]  /*111e0*/  BSYNC B1 ;  /* 0x0000000000017941 */ /* 0x000fea0003800000 */
.L_x_20645:
        /* <DEDUP_REMOVED lines=44> */
.L_x_20644:
[----:B------:R-:W-:Y:S05]  /*114b0*/  BSYNC B0 ;  /* 0x0000000000007941 */ /* 0x000fea0003800000 */
.L_x_20643:
        /* <DEDUP_REMOVED lines=9> */
.L_x_20639:
        /* <DEDUP_REMOVED lines=52> */
.L_x_20647:
        /* <DEDUP_REMOVED lines=16> */
.L_x_20649:
[----:B-1----:R-:W-:Y:S02]  /*11990*/  IMAD.MOV.U32 R17, RZ, RZ, R14 ;  /* 0x000000ffff117224 */ /* 0x002fe400078e000e */
.L_x_20650:
[----:B------:R-:W-:Y:S05]  /*119a0*/  BSYNC B0 ;  /* 0x0000000000007941 */ /* 0x000fea0003800000 */
.L_x_20648:
        /* <DEDUP_REMOVED lines=16> */
.L_x_20654:
[----:B------:R-:W-:Y:S05]  /*11ab0*/  BSYNC B1 ;  /* 0x0000000000017941 */ /* 0x000fea0003800000 */
.L_x_20653:
        /* <DEDUP_REMOVED lines=44> */
.L_x_20652:
[----:B------:R-:W-:Y:S05]  /*11d80*/  BSYNC B0 ;  /* 0x0000000000007941 */ /* 0x000fea0003800000 */
.L_x_20651:
        /* <DEDUP_REMOVED lines=13> */
.L_x_20655:
        /* <DEDUP_REMOVED lines=12> */
.L_x_20658:
[----:B------:R-:W-:Y:S02]  /*11f20*/  MOV R17, R14 ;  /* 0x0000000e00117202 */ /* 0x000fe40000000f00 */
.L_x_20659:
[----:B------:R-:W-:Y:S05]  /*11f30*/  BSYNC B0 ;  /* 0x0000000000007941 */ /* 0x000fea0003800000 */
.L_x_20657:
        /* <DEDUP_REMOVED lines=16> */
.L_x_20663:
[----:B------:R-:W-:Y:S05]  /*12040*/  BSYNC B1 ;  /* 0x0000000000017941 */ /* 0x000fea0003800000 */
.L_x_20662:
        /* <DEDUP_REMOVED lines=44> */
.L_x_20661:
[----:B------:R-:W-:Y:S05]  /*12310*/  BSYNC B0 ;  /* 0x0000000000007941 */ /* 0x000fea0003800000 */
.L_x_20660:
        /* <DEDUP_REMOVED lines=9> */
.L_x_20656:
        /* <DEDUP_REMOVED lines=12> */
.L_x_20665:
[----:B------:R-:W-:Y:S02]  /*12470*/  MOV R18, R14 ;  /* 0x0000000e00127202 */ /* 0x000fe40000000f00 */
.L_x_20666:
[----:B------:R-:W-:Y:S05]  /*12480*/  BSYNC B0 ;  /* 0x0000000000007941 */ /* 0x000fea0003800000 */
.L_x_20664:
        /* <DEDUP_REMOVED lines=16> */
.L_x_20670:
[----:B------:R-:W-:Y:S05]  /*12590*/  BSYNC B1 ;  /* 0x0000000000017941 */ /* 0x000fea0003800000 */
.L_x_20669:
        /* <DEDUP_REMOVED lines=44> */
.L_x_20668:
[----:B------:R-:W-:Y:S05]  /*12860*/  BSYNC B0 ;  /* 0x0000000000007941 */ /* 0x000fea0003800000 */
.L_x_20667:
        /* <DEDUP_REMOVED lines=13> */
.L_x_20671:
        /* <DEDUP_REMOVED lines=12> */
.L_x_20674:
[----:B------:R-:W-:Y:S02]  /*12a00*/  IMAD.MOV.U32 R18, RZ, RZ, R14 ;  /* 0x000000ffff127224 */ /* 0x000fe400078e000e */
.L_x_20675:
[----:B------:R-:W-:Y:S05]  /*12a10*/  BSYNC B0 ;  /* 0x0000000000007941 */ /* 0x000fea0003800000 */
.L_x_20673:
        /* <DEDUP_REMOVED lines=16> */
.L_x_20679:
[----:B------:R-:W-:Y:S05]  /*12b20*/  BSYNC B1 ;  /* 0x0000000000017941 */ /* 0x000fea0003800000 */
.L_x_20678:
        /* <DEDUP_REMOVED lines=44> */
.L_x_20677:
[----:B------:R-:W-:Y:S05]  /*12df0*/  BSYNC B0 ;  /* 0x0000000000007941 */ /* 0x000fea0003800000 */
.L_x_20676:
        /* <DEDUP_REMOVED lines=9> */
.L_x_20672:
        /* <DEDUP_REMOVED lines=12> */
.L_x_20681:
[----:B------:R-:W-:Y:S02]  /*12f50*/  IMAD.MOV.U32 R120, RZ, RZ, R14 ;  /* 0x000000ffff787224 */ /* 0x000fe400078e000e */
.L_x_20682:
[----:B------:R-:W-:Y:S05]  /*12f60*/  BSYNC B0 ;  /* 0x0000000000007941 */ /* 0x000fea0003800000 */
.L_x_20680:
        /* <DEDUP_REMOVED lines=16> */
.L_x_20686:
[----:B------:R-:W-:Y:S05]  /*13070*/  BSYNC B1 ;  /* 0x0000000000017941 */ /* 0x000fea0003800000 */
.L_x_20685:
        /* <DEDUP_REMOVED lines=44> */
.L_x_20684:
[----:B------:R-:W-:Y:S05]  /*13340*/  BSYNC B0 ;  /* 0x0000000000007941 */ /* 0x000fea0003800000 */
.L_x_20683:
        /* <DEDUP_REMOVED lines=13> */
.L_x_20687:
        /* <DEDUP_REMOVED lines=12> */
.L_x_20690:
[----:B------:R-:W-:Y:S02]  /*134e0*/  IMAD.MOV.U32 R19, RZ, RZ, R14 ;  /* 0x000000ffff137224 */ /* 0x000fe400078e000e */
.L_x_20691:
[----:B------:R-:W-:Y:S05]  /*134f0*/  BSYNC B0 ;  /* 0x0000000000007941 */ /* 0x000fea0003800000 */
.L_x_20689:
        /* <DEDUP_REMOVED lines=16> */
.L_x_20695:
[----:B------:R-:W-:Y:S05]  /*13600*/  BSYNC B1 ;  /* 0x0000000000017941 */ /* 0x000fea0003800000 */
.L_x_20694:
        /* <DEDUP_REMOVED lines=44> */
.L_x_20693:
[----:B------:R-:W-:Y:S05]  /*138d0*/  BSYNC B0 ;  /* 0x0000000000007941 */ /* 0x000fea0003800000 */
.L_x_20692:
        /* <DEDUP_REMOVED lines=9> */
.L_x_20688:
        /* <DEDUP_REMOVED lines=12> */
.L_x_20697:
[----:B------:R-:W-:Y:S02]  /*13a30*/  IMAD.MOV.U32 R120, RZ, RZ, R14 ;  /* 0x000000ffff787224 */ /* 0x000fe400078e000e */
.L_x_20698:
[----:B------:R-:W-:Y:S05]  /*13a40*/  BSYNC B0 ;  /* 0x0000000000007941 */ /* 0x000fea0003800000 */
.L_x_20696:
        /* <DEDUP_REMOVED lines=16> */
.L_x_20702:
[----:B------:R-:W-:Y:S05]  /*13b50*/  BSYNC B1 ;  /* 0x0000000000017941 */ /* 0x000fea0003800000 */
.L_x_20701:
        /* <DEDUP_REMOVED lines=44> */
.L_x_20700:
[----:B------:R-:W-:Y:S05]  /*13e20*/  BSYNC B0 ;  /* 0x0000000000007941 */ /* 0x000fea0003800000 */
.L_x_20699:
        /* <DEDUP_REMOVED lines=13> */
.L_x_20703:
        /* <DEDUP_REMOVED lines=12> */
.L_x_20706:
[----:B------:R-:W-:Y:S02]  /*13fc0*/  IMAD.MOV.U32 R144, RZ, RZ, R14 ;  /* 0x000000ffff907224 */ /* 0x000fe400078e000e */
.L_x_20707:
[----:B------:R-:W-:Y:S05]  /*13fd0*/  BSYNC B0 ;  /* 0x0000000000007941 */ /* 0x000fea0003800000 */
.L_x_20705:
        /* <DEDUP_REMOVED lines=16> */
.L_x_20711:
[----:B------:R-:W-:Y:S05]  /*140e0*/  BSYNC B1 ;  /* 0x0000000000017941 */ /* 0x000fea0003800000 */
.L_x_20710:
        /* <DEDUP_REMOVED lines=44> */
.L_x_20709:
[----:B------:R-:W-:Y:S05]  /*143b0*/  BSYNC B0 ;  /* 0x0000000000007941 */ /* 0x000fea0003800000 */
.L_x_20708:
        /* <DEDUP_REMOVED lines=9> */
.L_x_20704:
        /* <DEDUP_REMOVED lines=12> */
.L_x_20713:
[----:B------:R-:W-:Y:S02]  /*14510*/  IMAD.MOV.U32 R140, RZ, RZ, R14 ;  /* 0x000000ffff8c7224 */ /* 0x000fe400078e000e */
.L_x_20714:
[----:B------:R-:W-:Y:S05]  /*14520*/  BSYNC B0 ;  /* 0x0000000000007941 */ /* 0x000fea0003800000 */
.L_x_20712:
        /* <DEDUP_REMOVED lines=16> */
.L_x_20718:
[----:B------:R-:W-:Y:S05]  /*14630*/  BSYNC B1 ;  /* 0x0000000000017941 */ /* 0x000fea0003800000 */
.L_x_20717:
        /* <DEDUP_REMOVED lines=44> */
.L_x_20716:
[----:B------:R-:W-:Y:S05]  /*14900*/  BSYNC B0 ;  /* 0x0000000000007941 */ /* 0x000fea0003800000 */
.L_x_20715:
        /* <DEDUP_REMOVED lines=12> */
.L_x_20719:
        /* <DEDUP_REMOVED lines=12> */
.L_x_20722:
[----:B------:R-:W-:Y:S02]  /*14a90*/  IMAD.MOV.U32 R121, RZ, RZ, R14 ;  /* 0x000000ffff797224 */ /* 0x000fe400078e000e */
.L_x_20723:
[----:B------:R-:W-:Y:S05]  /*14aa0*/  BSYNC B0 ;  /* 0x0000000000007941 */ /* 0x000fea0003800000 */
.L_x_20721:
        /* <DEDUP_REMOVED lines=16> */
.L_x_20727:
[----:B------:R-:W-:Y:S05]  /*14bb0*/  BSYNC B1 ;  /* 0x0000000000017941 */ /* 0x000fea0003800000 */
.L_x_20726:
        /* <DEDUP_REMOVED lines=44> */
.L_x_20725:
[----:B------:R-:W-:Y:S05]  /*14e80*/  BSYNC B0 ;  /* 0x0000000000007941 */ /* 0x000fea0003800000 */
.L_x_20724:
        /* <DEDUP_REMOVED lines=9> */
.L_x_20720:
        /* <DEDUP_REMOVED lines=12> */
.L_x_20729:
[----:B------:R-:W-:Y:S02]  /*14fe0*/  IMAD.MOV.U32 R144, RZ, RZ, R14 ;  /* 0x000000ffff907224 */ /* 0x000fe400078e000e */
.L_x_20730:
[----:B------:R-:W-:Y:S05]  /*14ff0*/  BSYNC B0 ;  /* 0x0000000000007941 */ /* 0x000fea0003800000 */
.L_x_20728:
        /* <DEDUP_REMOVED lines=16> */
.L_x_20734:
[----:B------:R-:W-:Y:S05]  /*15100*/  BSYNC B1 ;  /* 0x0000000000017941 */ /* 0x000fea0003800000 */
.L_x_20733:
        /* <DEDUP_REMOVED lines=44> */
.L_x_20732:
[----:B------:R-:W-:Y:S05]  /*153d0*/  BSYNC B0 ;  /* 0x0000000000007941 */ /* 0x000fea0003800000 */
.L_x_20731:
        /* <DEDUP_REMOVED lines=12> */
.L_x_20735:
        /* <DEDUP_REMOVED lines=12> */
.L_x_20738:
[----:B------:R-:W-:Y:S02]  /*15560*/  IMAD.MOV.U32 R122, RZ, RZ, R14 ;  /* 0x000000ffff7a7224 */ /* 0x000fe400078e000e */
.L_x_20739:
[----:B------:R-:W-:Y:S05]  /*15570*/  BSYNC B0 ;  /* 0x0000000000007941 */ /* 0x000fea0003800000 */
.L_x_20737:
        /* <DEDUP_REMOVED lines=16> */
.L_x_20743:
[----:B------:R-:W-:Y:S05]  /*15680*/  BSYNC B1 ;  /* 0x0000000000017941 */ /* 0x000fea0003800000 */
.L_x_20742:
        /* <DEDUP_REMOVED lines=44> */
.L_x_20741:
[----:B------:R-:W-:Y:S05]  /*15950*/  BSYNC B0 ;  /* 0x0000000000007941 */ /* 0x000fea0003800000 */
.L_x_20740:
        /* <DEDUP_REMOVED lines=9> */
.L_x_20736:
        /* <DEDUP_REMOVED lines=12> */
.L_x_20745:
[----:B------:R-:W-:Y:S02]  /*15ab0*/  IMAD.MOV.U32 R144, RZ, RZ, R14 ;  /* 0x000000ffff907224 */ /* 0x000fe400078e000e */
.L_x_20746:
[----:B------:R-:W-:Y:S05]  /*15ac0*/  BSYNC B0 ;  /* 0x0000000000007941 */ /* 0x000fea0003800000 */
.L_x_20744:
        /* <DEDUP_REMOVED lines=16> */
.L_x_20750:
[----:B------:R-:W-:Y:S05]  /*15bd0*/  BSYNC B1 ;  /* 0x0000000000017941 */ /* 0x000fea0003800000 */
.L_x_20749:
        /* <DEDUP_REMOVED lines=44> */
.L_x_20748:
[----:B------:R-:W-:Y:S05]  /*15ea0*/  BSYNC B0 ;  /* 0x0000000000007941 */ /* 0x000fea0003800000 */
.L_x_20747:
        /* <DEDUP_REMOVED lines=12> */
.L_x_20751:
        /* <DEDUP_REMOVED lines=12> */
.L_x_20754:
[----:B------:R-:W-:Y:S02]  /*16030*/  IMAD.MOV.U32 R144, RZ, RZ, R14 ;  /* 0x000000ffff907224 */ /* 0x000fe400078e000e */
.L_x_20755:
[----:B------:R-:W-:Y:S05]  /*16040*/  BSYNC B0 ;  /* 0x0000000000007941 */ /* 0x000fea0003800000 */
.L_x_20753:
        /* <DEDUP_REMOVED lines=16> */
.L_x_20759:
[----:B------:R-:W-:Y:S05]  /*16150*/  BSYNC B1 ;  /* 0x0000000000017941 */ /* 0x000fea0003800000 */
.L_x_20758:
        /* <DEDUP_REMOVED lines=44> */
.L_x_20757:
[----:B------:R-:W-:Y:S05]  /*16420*/  BSYNC B0 ;  /* 0x0000000000007941 */ /* 0x000fea0003800000 */
.L_x_20756:
        /* <DEDUP_REMOVED lines=9> */
.L_x_20752:
        /* <DEDUP_REMOVED lines=12> */
.L_x_20761:
[----:B------:R-:W-:Y:S02]  /*16580*/  IMAD.MOV.U32 R144, RZ, RZ, R14 ;  /* 0x000000ffff907224 */ /* 0x000fe400078e000e */
.L_x_20762:
[----:B------:R-:W-:Y:S05]  /*16590*/  BSYNC B0 ;  /* 0x0000000000007941 */ /* 0x000fea0003800000 */
.L_x_20760:
        /* <DEDUP_REMOVED lines=16> */
.L_x_20766:
[----:B------:R-:W-:Y:S05]  /*166a0*/  BSYNC B1 ;  /* 0x0000000000017941 */ /* 0x000fea0003800000 */
.L_x_20765:
        /* <DEDUP_REMOVED lines=44> */
.L_x_20764:
[----:B------:R-:W-:Y:S05]  /*16970*/  BSYNC B0 ;  /* 0x0000000000007941 */ /* 0x000fea0003800000 */
.L_x_20763:
        /* <DEDUP_REMOVED lines=12> */
.L_x_20767:
        /* <DEDUP_REMOVED lines=12> */
.L_x_20770:
[----:B------:R-:W-:Y:S02]  /*16b00*/  IMAD.MOV.U32 R144, RZ, RZ, R14 ;  /* 0x000000ffff907224 */ /* 0x000fe400078e000e */
.L_x_20771:
[----:B------:R-:W-:Y:S05]  /*16b10*/  BSYNC B0 ;  /* 0x0000000000007941 */ /* 0x000fea0003800000 */
.L_x_20769:
        /* <DEDUP_REMOVED lines=16> */
.L_x_20775:
[----:B------:R-:W-:Y:S05]  /*16c20*/  BSYNC B1 ;  /* 0x0000000000017941 */ /* 0x000fea0003800000 */
.L_x_20774:
        /* <DEDUP_REMOVED lines=44> */
.L_x_20773:
[----:B------:R-:W-:Y:S05]  /*16ef0*/  BSYNC B0 ;  /* 0x0000000000007941 */ /* 0x000fea0003800000 */
.L_x_20772:
        /* <DEDUP_REMOVED lines=9> */
.L_x_20768:
        /* <DEDUP_REMOVED lines=81> */
.L_x_20776:
[----:B0-----:R-:W-:Y:S01]  /*174a0*/  @!P1 IADD3 R132, R132, 0x4, RZ ;  /* 0x0000000484849810 */ /* 0x001fe20007ffe0ff */
[----:B------:R-:W-:Y:S01]  /*174b0*/  FADD.FTZ R133, R140, R123 ;  /* 0x0000007b8c857221 */ /* 0x000fe20000010000 */
[----:B------:R-:W-:Y:S05]  /*174c0*/  BRA.DIV ~URZ, `(.L_x_20777) ;  /* 0x000011927f007947 */ /* 0x000fea000b800000 */
[----:B------:R0:W1:Y:S02]  /*174d0*/  SHFL.BFLY PT, R130, R133, 0x1, 0x1f ;  /* 0x0c201f0085827f89 */ /* 0x00006400000e0000 */
.L_x_20781:
        /* <DEDUP_REMOVED lines=84> */
.L_x_20782:
        /* <DEDUP_REMOVED lines=56> */
[C---:B------:R-:W-:Y:S01]  /*17da0*/  FADD.FTZ R140, -R130.reuse, R39 ;  /* 0x00000027828c7221 */ /* 0x040fe20000010100 */
[----:B------:R-:W-:Y:S01]  /*17db0*/  MOV R39, c[0x0][0x1e0] ;  /* 0x0000780000277a02 */ /* 0x000fe20000000f00 */
[----:B------:R-:W-:Y:S02]  /*17dc0*/  FMUL.FTZ R37, R137, R137 ;  /* 0x0000008989257220 */ /* 0x000fe40000410000 */
[C---:B------:R-:W-:Y:S02]  /*17dd0*/  FADD.FTZ R144, -R130.reuse, R40 ;  /* 0x0000002882907221 */ /* 0x040fe40000010100 */
[C---:B------:R-:W-:Y:S01]  /*17de0*/  FADD.FTZ R40, -R130.reuse, R38 ;  /* 0x0000002682287221 */ /* 0x040fe20000010100 */
[----:B------:R-:W-:Y:S01]  /*17df0*/  FSEL R150, R37, RZ, P1 ;  /* 0x000000ff25967208 */ /* 0x000fe20000800000 */
[----:B------:R-:W-:-:S02]  /*17e00*/  FADD.FTZ R38, -R130, R33 ;  /* 0x0000002182267221 */ /* 0x000fc40000010100 */
[----:B-1----:R-:W-:Y:S02]  /*17e10*/  FFMA.FTZ R33, R146, R39, c[0x0][0x228] ;  /* 0x00008a0092217623 */ /* 0x002fe40000010027 */
[C---:B------:R-:W-:Y:S02]  /*17e20*/  FADD.FTZ R154, -R130.reuse, R21 ;  /* 0x00000015829a7221 */ /* 0x040fe40000010100 */
[----:B------:R-:W-:Y:S02]  /*17e30*/  FADD.FTZ R33, R33, R150 ;  /* 0x0000009621217221 */ /* 0x000fe40000010000 */
[C---:B------:R-:W-:Y:S02]  /*17e40*/  FADD.FTZ R150, -R130.reuse, R24 ;  /* 0x0000001882967221 */ /* 0x040fe40000010100 */
[----:B------:R-:W-:Y:S02]  /*17e50*/  FADD.FTZ R24, -R130, R25 ;  /* 0x0000001982187221 */ /* 0x000fe40000010100 */
[----:B------:R-:W1:Y:S01]  /*17e60*/  MUFU.RSQ R25, R33 ;  /* 0x0000002100197308 */ /* 0x000e620000001400 */
[----:B------:R-:W-:-:S02]  /*17e70*/  @!P0 IMAD.MOV.U32 R21, RZ, RZ, 0x4 ;  /* 0x00000004ff158424 */ /* 0x000fc400078e00ff */
[C---:B------:R-:W-:Y:S02]  /*17e80*/  FADD.FTZ R36, -R130.reuse, R36 ;  /* 0x0000002482247221 */ /* 0x040fe40000010100 */
[C---:B------:R-:W-:Y:S02]  /*17e90*/  FADD.FTZ R134, -R130.reuse, R42 ;  /* 0x0000002a82867221 */ /* 0x040fe40000010100 */
[C---:B0-----:R-:W-:Y:S02]  /*17ea0*/  FADD.FTZ R142, -R130.reuse, R32 ;  /* 0x00000020828e7221 */ /* 0x041fe40000010100 */
        /* <DEDUP_REMOVED lines=60> */
[----:B------:R-:W-:Y:S01]  /*18270*/  F2FP.PACK_AB R18, R25, R18 ;  /* 0x000000121912723e */ /* 0x000fe200000000ff */
[----:B------:R-:W-:Y:S02]  /*18280*/  FFMA.FTZ R25, R76, R21, R108 ;  /* 0x000000154c197223 */ /* 0x000fe4000001006c */
        /* <DEDUP_REMOVED lines=9> */
[----:B------:R-:W-:Y:S01]  /*18320*/  LEA R38, P1, R129, c[0x0][0x208], 0x4 ;  /* 0x0000820081267a11 */ /* 0x000fe200078220ff */
        /* <DEDUP_REMOVED lines=12> */
[----:B------:R-:W-:Y:S01]  /*183f0*/  FFMA.FTZ R17, R86, R43, R118 ;  /* 0x0000002b56117223 */ /* 0x000fe20000010076 */
[----:B------:R-:W-:Y:S01]  /*18400*/  IADD3 R32, R128, 0x80, RZ ;  /* 0x0000008080207810 */ /* 0x000fe20007ffe0ff */
[----:B------:R-:W-:Y:S01]  /*18410*/  FFMA.FTZ R19, R82, R123, R114 ;  /* 0x0000007b52137223 */ /* 0x000fe20000010072 */
[C---:B------:R-:W-:Y:S01]  /*18420*/  IADD3 R34, R128.reuse, 0x100, RZ ;  /* 0x0000010080227810 */ /* 0x040fe20007ffe0ff */
[----:B------:R-:W-:Y:S01]  /*18430*/  FFMA.FTZ R140, R83, R140, R115 ;  /* 0x0000008c538c7223 */ /* 0x000fe20000010073 */
[----:B------:R-:W-:Y:S01]  /*18440*/  F2FP.PACK_AB R16, R23, R16 ;  /* 0x000000101710723e */ /* 0x000fe200000000ff */
[----:B------:R-:W-:Y:S01]  /*18450*/  FFMA.FTZ R42, R87, R42, R119 ;  /* 0x0000002a572a7223 */ /* 0x000fe20000010077 */
[----:B------:R-:W-:Y:S01]  /*18460*/  LEA.HI.X R37, R128, c[0x0][0x20c], RZ, 0x4, P0 ;  /* 0x0000830080257a11 */ /* 0x000fe200000f24ff */
        /* <DEDUP_REMOVED lines=11> */
[----:B------:R-:W-:Y:S01]  /*18520*/  F2FP.PACK_AB R23, R40, R131 ;  /* 0x000000832817723e */ /* 0x000fe200000000ff */
[----:B------:R-:W-:Y:S01]  /*18530*/  FFMA.FTZ R26, R64, R133, R96 ;  /* 0x00000085401a7223 */ /* 0x000fe20000010060 */
[----:B------:R-:W-:Y:S01]  /*18540*/  ISETP.GE.AND P0, PT, R126, c[0x0][0x164], PT ;  /* 0x000059007e007a0c */ /* 0x000fe20003f06270 */
[----:B------:R-:W-:Y:S01]  /*18550*/  FFMA.FTZ R27, R66, R135, R98 ;  /* 0x00000087421b7223 */ /* 0x000fe20000010062 */
[----:B------:R-:W-:Y:S01]  /*18560*/  F2FP.PACK_AB R22, R22, R41 ;  /* 0x000000291616723e */ /* 0x000fe200000000ff */
[----:B------:R-:W-:Y:S01]  /*18570*/  FFMA.FTZ R160, R67, R160, R99 ;  /* 0x000000a043a07223 */ /* 0x000fe20000010063 */
[----:B------:R-:W-:Y:S01]  /*18580*/  LOP3.LUT P1, RZ, R9, 0xff, RZ, 0xc0, !PT ;  /* 0x000000ff09ff7812 */ /* 0x000fe2000782c0ff */
[----:B------:R-:W-:-:S02]  /*18590*/  FFMA.FTZ R43, R65, R154, R97 ;  /* 0x0000009a412b7223 */ /* 0x000fc40000010061 */
[----:B------:R-:W-:Y:S01]  /*185a0*/  IMAD.MOV.U32 R35, RZ, RZ, 0x10 ;  /* 0x00000010ff237424 */ /* 0x000fe200078e00ff */
[----:B------:R-:W-:Y:S02]  /*185b0*/  F2FP.PACK_AB R27, R160, R27 ;  /* 0x0000001ba01b723e */ /* 0x000fe400000000ff */
[----:B------:R-:W-:Y:S01]  /*185c0*/  F2FP.PACK_AB R26, R43, R26 ;  /* 0x0000001a2b1a723e */ /* 0x000fe200000000ff */
        /* <DEDUP_REMOVED lines=8> */
.L_x_20779:
[----:B------:R-:W-:Y:S05]  /*18650*/  EXIT ;  /* 0x000000000000794d */ /* 0x000fea0003800000 */
.L_x_20777:
[----:B------:R-:W-:Y:S01]  /*18660*/  HFMA2.MMA R131, -RZ, RZ, 0, 1.847743988037109375e-06 ;  /* 0x0000001fff837435 */ /* 0x000fe200000001ff */
[----:B------:R-:W-:Y:S01]  /*18670*/  IMAD.MOV.U32 R140, RZ, RZ, 0x1 ;  /* 0x00000001ff8c7424 */ /* 0x000fe200078e00ff */
[----:B------:R-:W-:Y:S01]  /*18680*/  MOV R134, 0x186b0 ;  /* 0x000186b000867802 */ /* 0x000fe20000000f00 */
[----:B------:R-:W-:-:S03]  /*18690*/  IMAD.MOV.U32 R138, RZ, RZ, -0x1 ;  /* 0xffffffffff8a7424 */ /* 0x000fc600078e00ff */
[----:B------:R-:W-:Y:S05]  /*186a0*/  CALL.REL.NOINC `($__internal_63_$__cuda_sm70_shflsync_bfly_p) ;  /* 0x0000079000007944 */ /* 0x000fea0003c00000 */
[----:B-1----:R-:W-:Y:S01]  /*186b0*/  IMAD.MOV.U32 R130, RZ, RZ, R140 ;  /* 0x000000ffff827224 */ /* 0x002fe200078e008c */
[----:B0-----:R-:W-:Y:S05]  /*186c0*/  BRA `(.L_x_20781) ;  /* 0xffffee1000007947 */ /* 0x001fea000383ffff */
.L_x_20778:
[----:B------:R-:W-:Y:S01]  /*186d0*/  IMAD.MOV.U32 R140, RZ, RZ, 0x2 ;  /* 0x00000002ff8c7424 */ /* 0x000fe200078e00ff */
[----:B------:R-:W-:Y:S01]  /*186e0*/  MOV R131, 0x1f ;  /* 0x0000001f00837802 */ /* 0x000fe20000000f00 */
[----:B------:R-:W-:Y:S01]  /*186f0*/  IMAD.MOV.U32 R138, RZ, RZ, -0x1 ;  /* 0xffffffffff8a7424 */ /* 0x000fe200078e00ff */
[----:B------:R-:W-:-:S02]  /*18700*/  MOV R134, 0x18720 ;  /* 0x0001872000867802 */ /* 0x000fc40000000f00 */
[----:B------:R-:W-:Y:S05]  /*18710*/  CALL.REL.NOINC `($__internal_63_$__cuda_sm70_shflsync_bfly_p) ;  /* 0x0000072000007944 */ /* 0x000fea0003c00000 */
[----:B01----:R-:W-:Y:S01]  /*18720*/  FADD.FTZ R133, R133, R140 ;  /* 0x0000008c85857221 */ /* 0x003fe20000010000 */
[----:B------:R-:W-:Y:S01]  /*18730*/  MOV R138, 0xffffffff ;  /* 0xffffffff008a7802 */ /* 0x000fe20000000f00 */
[----:B------:R-:W-:Y:S01]  /*18740*/  IMAD.MOV.U32 R140, RZ, RZ, 0x4 ;  /* 0x00000004ff8c7424 */ /* 0x000fe200078e00ff */
[----:B------:R-:W-:Y:S01]  /*18750*/  MOV R134, 0x18780 ;  /* 0x0001878000867802 */ /* 0x000fe20000000f00 */
[----:B------:R-:W-:-:S02]  /*18760*/  IMAD.MOV.U32 R131, RZ, RZ, 0x1f ;  /* 0x0000001fff837424 */ /* 0x000fc400078e00ff */
[----:B------:R-:W-:Y:S05]  /*18770*/  CALL.REL.NOINC `($__internal_63_$__cuda_sm70_shflsync_bfly_p) ;  /* 0x000006c000007944 */ /* 0x000fea0003c00000 */
[----:B01----:R-:W-:Y:S01]  /*18780*/  FADD.FTZ R133, R133, R140 ;  /* 0x0000008c85857221 */ /* 0x003fe20000010000 */
[----:B------:R-:W-:Y:S01]  /*18790*/  MOV R134, 0x187e0 ;  /* 0x000187e000867802 */ /* 0x000fe20000000f00 */
[----:B------:R-:W-:-:S02]  /*187a0*/  IMAD.MOV.U32 R140, RZ, RZ, 0x8 ;  /* 0x00000008ff8c7424 */ /* 0x000fc400078e00ff */
[----:B------:R-:W-:Y:S02]  /*187b0*/  IMAD.MOV.U32 R131, RZ, RZ, 0x1f ;  /* 0x0000001fff837424 */ /* 0x000fe400078e00ff */
[----:B------:R-:W-:Y:S02]  /*187c0*/  IMAD.MOV.U32 R138, RZ, RZ, -0x1 ;  /* 0xffffffffff8a7424 */ /* 0x000fe400078e00ff */
[----:B------:R-:W-:Y:S05]  /*187d0*/  CALL.REL.NOINC `($__internal_63_$__cuda_sm70_shflsync_bfly_p) ;  /* 0x0000066000007944 */ /* 0x000fea0003c00000 */
[----:B01----:R-:W-:Y:S01]  /*187e0*/  FADD.FTZ R133, R133, R140 ;  /* 0x0000008c85857221 */ /* 0x003fe20000010000 */
[----:B------:R-:W-:Y:S01]  /*187f0*/  HFMA2.MMA R140, -RZ, RZ, 0, 9.5367431640625e-07 ;  /* 0x00000010ff8c7435 */ /* 0x000fe200000001ff */
[----:B------:R-:W-:Y:S01]  /*18800*/  IMAD.MOV.U32 R131, RZ, RZ, 0x1f ;  /* 0x0000001fff837424 */ /* 0x000fe200078e00ff */
[----:B------:R-:W-:Y:S01]  /*18810*/  MOV R134, 0x18840 ;  /* 0x0001884000867802 */ /* 0x000fe20000000f00 */
[----:B------:R-:W-:-:S03]  /*18820*/  IMAD.MOV.U32 R138, RZ, RZ, -0x1 ;  /* 0xffffffffff8a7424 */ /* 0x000fc600078e00ff */
[----:B------:R-:W-:Y:S05]  /*18830*/  CALL.REL.NOINC `($__internal_63_$__cuda_sm70_shflsync_bfly_p) ;  /* 0x0000060000007944 */ /* 0x000fea0003c00000 */
        /* <DEDUP_REMOVED lines=84> */
[----:B------:R-:W-:Y:S01]  /*18d80*/  HFMA2.MMA R140, -RZ, RZ, 0, 4.76837158203125e-07 ;  /* 0x00000008ff8c7435 */ /* 0x000fe200000001ff */
[----:B------:R-:W-:Y:S01]  /*18d90*/  IMAD.MOV.U32 R131, RZ, RZ, 0x1f ;  /* 0x0000001fff837424 */ /* 0x000fe200078e00ff */
[----:B------:R-:W-:Y:S01]  /*18da0*/  MOV R134, 0x18dd0 ;  /* 0x00018dd000867802 */ /* 0x000fe20000000f00 */
[----:B------:R-:W-:-:S03]  /*18db0*/  IMAD.MOV.U32 R138, RZ, RZ, -0x1 ;  /* 0xffffffffff8a7424 */ /* 0x000fc600078e00ff */
[----:B------:R-:W-:Y:S05]  /*18dc0*/  CALL.REL.NOINC `($__internal_63_$__cuda_sm70_shflsync_bfly_p) ;  /* 0x0000007000007944 */ /* 0x000fea0003c00000 */
[----:B01----:R-:W-:Y:S01]  /*18dd0*/  FADD.FTZ R133, R133, R140 ;  /* 0x0000008c85857221 */ /* 0x003fe20000010000 */
[----:B------:R-:W-:Y:S01]  /*18de0*/  MOV R131, 0x1f ;  /* 0x0000001f00837802 */ /* 0x000fe20000000f00 */
[----:B------:R-:W-:Y:S01]  /*18df0*/  IMAD.MOV.U32 R140, RZ, RZ, 0x10 ;  /* 0x00000010ff8c7424 */ /* 0x000fe200078e00ff */
[----:B------:R-:W-:Y:S01]  /*18e00*/  MOV R134, 0x18e30 ;  /* 0x00018e3000867802 */ /* 0x000fe20000000f00 */
[----:B------:R-:W-:-:S02]  /*18e10*/  IMAD.MOV.U32 R138, RZ, RZ, -0x1 ;  /* 0xffffffffff8a7424 */ /* 0x000fc400078e00ff */
[----:B------:R-:W-:Y:S05]  /*18e20*/  CALL.REL.NOINC `($__internal_63_$__cuda_sm70_shflsync_bfly_p) ;  /* 0x0000001000007944 */ /* 0x000fea0003c00000 */
[----:B01----:R-:W-:Y:S05]  /*18e30*/  BRA `(.L_x_20782) ;  /* 0xffffebe000007947 */ /* 0x003fea000383ffff */
        .weak           $__internal_63_$__cuda_sm70_shflsync_bfly_p
        .type           $__internal_63_$__cuda_sm70_shflsync_bfly_p,@function
        .size           $__internal_63_$__cuda_sm70_shflsync_bfly_p,(.L_x_26523 - $__internal_63_$__cuda_sm70_shflsync_bfly_p)
$__internal_63_$__cuda_sm70_shflsync_bfly_p:
[----:B------:R-:W-:Y:S01]  /*18e40*/  IMAD.MOV.U32 R135, RZ, RZ, 0x0 ;  /* 0x00000000ff877424 */ /* 0x000fe200078e00ff */
[----:B------:R-:W-:Y:S04]  /*18e50*/  WARPSYNC R138 ;  /* 0x0000008a00007348 */ /* 0x000fe80003800000 */
[----:B------:R0:W1:Y:S01]  /*18e60*/  SHFL.BFLY PT, R140, R133, R140, R131 ;  /* 0x0c00008c858c7389 */ /* 0x00006200000e0083 */
[----:B------:R-:W-:Y:S05]  /*18e70*/  RET.REL.NODEC R134 `(_ZN10layer_norm31ln_parallel_residual_fwd_kernelINS_13Kernel_traitsIf6__halffS2_fjLj4096ELj1ELj1ELj4ELj16ENS_18Kernel_traits_baseILj4096EfS2_fS2_fjLj128EEEEELb1ELb1ELb1EEEvNS_9FwdParamsE) ;  /* 0xfffe718086007950 */ /* 0x000fea0003c3ffff */
.L_x_20783:
        /* <DEDUP_REMOVED lines=16> */
.L_x_26523:


//--------------------- .text._ZN10layer_norm31ln_parallel_residual_fwd_kernelINS_13Kernel_traitsI6__halfffffjLj4096ELj1ELj1ELj4ELj16ENS_18Kernel_traits_baseILj4096ES2_ffffjLj128EEEEELb0ELb0ELb0EEEvNS_9FwdParamsE --------------------------
	.section	.text._ZN10layer_norm31ln_parallel_residual_fwd_kernelINS_13Kernel_traitsI6__halfffffjLj4096ELj1ELj1ELj4ELj16ENS_18Kernel_traits_baseILj4096ES2_ffffjLj128EEEEELb0ELb0ELb0EEEvNS_9FwdParamsE,"ax",@progbits
	.sectioninfo	@"SHI_REGISTERS=196"
	.align	128
        .global         _ZN10layer_norm31ln_parallel_residual_fwd_kernelINS_13Kernel_traitsI6__halfffffjLj4096ELj1ELj1ELj4ELj16ENS_18Kernel_traits_baseILj4096ES2_ffffjLj128EEEEELb0ELb0ELb0EEEvNS_9FwdParamsE
        .type           _ZN10layer_norm31ln_parallel_residual_fwd_kernelINS_13Kernel_traitsI6__halfffffjLj4096ELj1ELj1ELj4ELj16ENS_18Kernel_traits_baseILj4096ES2_ffffjLj128EEEEELb0ELb0ELb0EEEvNS_9FwdParamsE,@function
        .size           _ZN10layer_norm31ln_parallel_residual_fwd_kernelINS_13Kernel_traitsI6__halfffffjLj4096ELj1ELj1ELj4ELj16ENS_18Kernel_traits_baseILj4096ES2_ffffjLj128EEEEELb0ELb0ELb0EEEvNS_9FwdParamsE,(.L_x_26524 - _ZN10layer_norm31ln_parallel_residual_fwd_kernelINS_13Kernel_traitsI6__halfffffjLj4096ELj1ELj1ELj4ELj16ENS_18Kernel_traits_baseILj4096ES2_ffffjLj128EEEEELb0ELb0ELb0EEEvNS_9FwdParamsE)
        .other          _ZN10layer_norm31ln_parallel_residual_fwd_kernelINS_13Kernel_traitsI6__halfffffjLj4096ELj1ELj1ELj4ELj16ENS_18Kernel_traits_baseILj4096ES2_ffffjLj128EEEEELb0ELb0ELb0EEEvNS_9FwdParamsE,@"STO_CUDA_ENTRY STV_DEFAULT"
_ZN10layer_norm31ln_parallel_residual_fwd_kernelINS_13Kernel_traitsI6__halfffffjLj4096ELj1ELj1ELj4ELj16ENS_18Kernel_traits_baseILj4096ES2_ffffjLj128EEEEELb0ELb0ELb0EEEvNS_9FwdParamsE:
.text._ZN10layer_norm31ln_parallel_residual_fwd_kernelINS_13Kernel_traitsI6__halfffffjLj4096ELj1ELj1ELj4ELj16ENS_18Kernel_traits_baseILj4096ES2_ffffjLj128EEEEELb0ELb0ELb0EEEvNS_9FwdParamsE:
[----:B------:R-:W-:Y:S02]  /*0000*/  MOV R1, c[0x0][0x28] ;  /* 0x00000a0000017a02 */ /* 0x000fe40000000f00 */
        /* <DEDUP_REMOVED lines=13> */
[----:B------:R-:W-:Y:S02]  /*00e0*/  P2R R4, PR, RZ, 0x40 ;  /* 0x00000040ff047803 */ /* 0x000fe40000000000 */
[----:B------:R-:W-:-:S02]  /*00f0*/  P2R R4, PR, RZ, 0x20 ;  /* 0x00000020ff047803 */ /* 0x000fc40000000000 */
[----:B------:R-:W-:Y:S01]  /*0100*/  P2R R4, PR, RZ, 0x10 ;  /* 0x00000010ff047803 */ /* 0x000fe20000000000 */
[----:B------:R-:W-:Y:S05]  /*0110*/  @!P1 BRA `(.L_x_20785) ;  /* 0x0000015000009947 */ /* 0x000fea0003800000 */
[----:B------:R-:W-:Y:S01]  /*0120*/  ISETP.NE.U32.AND P0, PT, RZ, c[0x0][0x218], PT ;  /* 0x00008600ff007a0c */ /* 0x000fe20003f05070 */
[----:B------:R-:W-:Y:S01]  /*0130*/  IMAD.MOV.U32 R9, RZ, RZ, 0x8 ;  /* 0x00000008ff097424 */ /* 0x000fe200078e00ff */
[----:B------:R-:W-:Y:S02]  /*0140*/  ISETP.NE.U32.AND P2, PT, RZ, c[0x0][0x220], PT ;  /* 0x00008800ff007a0c */ /* 0x000fe40003f45070 */
[----:B------:R-:W-:Y:S02]  /*0150*/  ISETP.NE.AND.EX P0, PT, RZ, c[0x0][0x21c], PT, P0 ;  /* 0x00008700ff007a0c */ /* 0x000fe40003f05300 */
[----:B------:R-:W-:Y:S02]  /*0160*/  ISETP.NE.AND.EX P2, PT, RZ, c[0x0][0x224], PT, P2 ;  /* 0x00008900ff007a0c */ /* 0x000fe40003f45320 */
[C---:B------:R-:W-:Y:S02]  /*0170*/  SHF.L.U32 R12, R72.reuse, 0x3, RZ ;  /* 0x00000003480c7819 */ /* 0x040fe400000006ff */
[----:B------:R-:W-:-:S07]  /*0180*/  SHF.L.U64.HI R13, R72, 0x3, RZ ;  /* 0x00000003480d7819 */ /* 0x000fce00000102ff */
[----:B------:R-:W-:-:S04]  /*0190*/  @P0 LEA R10, P3, R72, c[0x0][0x218], 0x3 ;  /* 0x00008600480a0a11 */ /* 0x000fc800078618ff */
[----:B------:R-:W-:Y:S02]  /*01a0*/  @P0 LEA.HI.X R11, R72, c[0x0][0x21c], RZ, 0x3, P3 ;  /* 0x00008700480b0a11 */ /* 0x000fe400018f1cff */
[----:B------:R-:W-:Y:S01]  /*01b0*/  @P2 IADD3 R14, P3, R12, c[0x0][0x220], RZ ;  /* 0x000088000c0e2a10 */ /* 0x000fe20007f7e0ff */
[----:B------:R-:W-:Y:S02]  /*01c0*/  IMAD.WIDE.U32 R8, R72, R9, c[0x0][0x1b0] ;  /* 0x00006c0048087625 */ /* 0x000fe400078e0009 */
[----:B------:R0:W5:Y:S01]  /*01d0*/  @P0 LDG.E.64 R4, [R10.64] ;  /* 0x000000040a040981 */ /* 0x000162000c1e1b00 */
[C---:B------:R-:W-:Y:S02]  /*01e0*/  @P2 IADD3.X R15, R13.reuse, c[0x0][0x224], RZ, P3, !PT ;  /* 0x000089000d0f2a10 */ /* 0x040fe40001ffe4ff */
[----:B------:R-:W-:Y:S01]  /*01f0*/  IADD3 R12, P3, R12, c[0x0][0x1b8], RZ ;  /* 0x00006e000c0c7a10 */ /* 0x000fe20007f7e0ff */
[----:B------:R0:W5:Y:S03]  /*0200*/  LDG.E.64 R44, [R8.64] ;  /* 0x00000004082c7981 */ /* 0x000166000c1e1b00 */
[----:B------:R-:W-:Y:S01]  /*0210*/  IADD3.X R13, R13, c[0x0][0x1bc], RZ, P3, !PT ;  /* 0x00006f000d0d7a10 */ /* 0x000fe20001ffe4ff */
[----:B------:R0:W5:Y:S04]  /*0220*/  @P2 LDG.E.64 R6, [R14.64] ;  /* 0x000000040e062981 */ /* 0x000168000c1e1b00 */
[----:B------:R0:W5:Y:S01]  /*0230*/  LDG.E.64 R46, [R12.64] ;  /* 0x000000040c2e7981 */ /* 0x000162000c1e1b00 */
[----:B------:R-:W-:Y:S01]  /*0240*/  LOP3.LUT R72, R72, 0x80, RZ, 0xfc, !PT ;  /* 0x0000008048487812 */ /* 0x000fe200078efcff */
[----:B------:R-:W-:Y:S01]  /*0250*/  @!P0 CS2R R4, SRZ ;  /* 0x0000000000048805 */ /* 0x000fe2000001ff00 */
[----:B------:R-:W-:-:S02]  /*0260*/  @!P2 CS2R R6, SRZ ;  /* 0x000000000006a805 */ /* 0x000fc4000001ff00 */
.L_x_20785:
[----:B0-----:R-:W-:Y:S05]  /*0270*/  BSYNC B0 ;  /* 0x0000000000007941 */ /* 0x001fea0003800000 */
.L_x_20784:
[----:B------:R-:W-:Y:S01]  /*0280*/  BSSY B0, `(.L_x_20786) ;  /* 0x0000017000007945 */ /* 0x000fe20003800000 */
[----:B------:R-:W-:Y:S05]  /*0290*/  @!P6 BRA `(.L_x_20787) ;  /* 0x000001500000e947 */ /* 0x000fea0003800000 */
[----:B------:R-:W-:Y:S01]  /*02a0*/  ISETP.NE.U32.AND P0, PT, RZ, c[0x0][0x218], PT ;  /* 0x00008600ff007a0c */ /* 0x000fe20003f05070 */
[----:B------:R-:W-:Y:S01]  /*02b0*/  IMAD.MOV.U32 R19, RZ, RZ, 0x8 ;  /* 0x00000008ff137424 */ /* 0x000fe200078e00ff */
[----:B------:R-:W-:-:S02]  /*02c0*/  ISETP.NE.U32.AND P2, PT, RZ, c[0x0][0x220], PT ;  /* 0x00008800ff007a0c */ /* 0x000fc40003f45070 */
        /* <DEDUP_REMOVED lines=15> */
[----:B------:R-:W-:Y:S01]  /*03c0*/  IADD3 R72, R72, 0x80, RZ ;  /* 0x0000008048487810 */ /* 0x000fe20007ffe0ff */
[----:B------:R-:W-:Y:S01]  /*03d0*/  @!P0 CS2R R8, SRZ ;  /* 0x0000000000088805 */ /* 0x000fe2000001ff00 */
[----:B------:R-:W-:-:S02]  /*03e0*/  @!P2 CS2R R10, SRZ ;  /* 0x00000000000aa805 */ /* 0x000fc4000001ff00 */
.L_x_20787:
[----:B0-----:R-:W-:Y:S05]  /*03f0*/  BSYNC B0 ;  /* 0x0000000000007941 */ /* 0x001fea0003800000 */
.L_x_20786:
        /* <DEDUP_REMOVED lines=23> */
.L_x_20789:
[----:B0-----:R-:W-:Y:S05]  /*0570*/  BSYNC B0 ;  /* 0x0000000000007941 */ /* 0x001fea0003800000 */
.L_x_20788:
        /* <DEDUP_REMOVED lines=23> */
.L_x_20791:
[----:B0-----:R-:W-:Y:S05]  /*06f0*/  BSYNC B0 ;  /* 0x0000000000007941 */ /* 0x001fea0003800000 */
.L_x_20790:
[----:B------:R-:W-:Y:S01]  /*0700*/  ISETP.GE.U32.AND P0, PT, R2, 0x280, PT ;  /* 0x000002800200780c */ /* 0x000fe20003f06070 */
[----:B------:R-:W-:Y:S03]  /*0710*/  BSSY B0, `(.L_x_20792) ;  /* 0x0000018000007945 */ /* 0x000fe60003800000 */
[----:B------:R-:W-:-:S09]  /*0720*/  P2R R20, PR, RZ, 0x1 ;  /* 0x00000001ff147803 */ /* 0x000fd20000000000 */
[----:B------:R-:W-:Y:S05]  /*0730*/  @!P0 BRA `(.L_x_20793) ;  /* 0x0000015000008947 */ /* 0x000fea0003800000 */
[----:B------:R-:W-:Y:S01]  /*0740*/  ISETP.NE.U32.AND P2, PT, RZ, c[0x0][0x218], PT ;  /* 0x00008600ff007a0c */ /* 0x000fe20003f45070 */
[----:B------:R-:W-:Y:S01]  /*0750*/  IMAD.MOV.U32 R31, RZ, RZ, 0x8 ;  /* 0x00000008ff1f7424 */ /* 0x000fe200078e00ff */
[C---:B------:R-:W-:Y:S02]  /*0760*/  SHF.L.U32 R26, R72.reuse, 0x3, RZ ;  /* 0x00000003481a7819 */ /* 0x040fe400000006ff */
[----:B------:R-:W-:Y:S02]  /*0770*/  ISETP.NE.AND.EX P2, PT, RZ, c[0x0][0x21c], PT, P2 ;  /* 0x00008700ff007a0c */ /* 0x000fe40003f45320 */
[----:B------:R-:W-:-:S11]  /*0780*/  SHF.L.U64.HI R20, R72, 0x3, RZ ;  /* 0x0000000348147819 */ /* 0x000fd600000102ff */
[----:B------:R-:W-:-:S04]  /*0790*/  @P2 LEA R24, P0, R72, c[0x0][0x218], 0x3 ;  /* 0x0000860048182a11 */ /* 0x000fc800078018ff */
[----:B------:R-:W-:Y:S02]  /*07a0*/  @P2 LEA.HI.X R25, R72, c[0x0][0x21c], RZ, 0x3, P0 ;  /* 0x0000870048192a11 */ /* 0x000fe400000f1cff */
[----:B------:R-:W-:-:S04]  /*07b0*/  ISETP.NE.U32.AND P0, PT, RZ, c[0x0][0x220], PT ;  /* 0x00008800ff007a0c */ /* 0x000fc80003f05070 */
[----:B------:R-:W-:Y:S01]  /*07c0*/  ISETP.NE.AND.EX P0, PT, RZ, c[0x0][0x224], PT, P0 ;  /* 0x00008900ff007a0c */ /* 0x000fe20003f05300 */
[----:B------:R-:W-:-:S05]  /*07d0*/  IMAD.WIDE.U32 R30, R72, R31, c[0x0][0x1b0] ;  /* 0x00006c00481e7625 */ /* 0x000fca00078e001f */
[----:B------:R0:W5:Y:S07]  /*07e0*/  LDG.E.64 R66, [R30.64] ;  /* 0x000000041e427981 */ /* 0x00016e000c1e1b00 */
[----:B------:R-:W-:-:S04]  /*07f0*/  @P0 IADD3 R28, P3, R26, c[0x0][0x220], RZ ;  /* 0x000088001a1c0a10 */ /* 0x000fc80007f7e0ff */
[----:B------:R-:W-:Y:S02]  /*0800*/  @P0 IADD3.X R29, R20, c[0x0][0x224], RZ, P3, !PT ;  /* 0x00008900141d0a10 */ /* 0x000fe40001ffe4ff */
[----:B------:R-:W-:-:S03]  /*0810*/  IADD3 R26, P3, R26, c[0x0][0x1b8], RZ ;  /* 0x00006e001a1a7a10 */ /* 0x000fc60007f7e0ff */
[----:B------:R0:W5:Y:S01]  /*0820*/  @P0 LDG.E.64 R22, [R28.64] ;  /* 0x000000041c160981 */ /* 0x000162000c1e1b00 */
[----:B------:R-:W-:-:S03]  /*0830*/  IADD3.X R27, R20, c[0x0][0x1bc], RZ, P3, !PT ;  /* 0x00006f00141b7a10 */ /* 0x000fc60001ffe4ff */
[----:B------:R0:W5:Y:S04]  /*0840*/  @P2 LDG.E.64 R20, [R24.64] ;  /* 0x0000000418142981 */ /* 0x000168000c1e1b00 */
[----:B------:R0:W5:Y:S01]  /*0850*/  LDG.E.64 R54, [R26.64] ;  /* 0x000000041a367981 */ /* 0x000162000c1e1b00 */
[----:B------:R-:W-:Y:S01]  /*0860*/  IADD3 R72, R72, 0x80, RZ ;  /* 0x0000008048487810 */ /* 0x000fe20007ffe0ff */
[----:B------:R-:W-:Y:S01]  /*0870*/  @!P0 CS2R R22, SRZ ;  /* 0x0000000000168805 */ /* 0x000fe2000001ff00 */
[----:B------:R-:W-:Y:S02]  /*0880*/  @!P2 CS2R R20, SRZ ;  /* 0x000000000014a805 */ /* 0x000fe4000001ff00 */
.L_x_20793:
[----:B0-----:R-:W-:Y:S05]  /*0890*/  BSYNC B0 ;  /* 0x0000000000007941 */ /* 0x001fea0003800000 */
.L_x_20792:
[----:B------:R-:W-:Y:S01]  /*08a0*/  ISETP.GE.U32.AND P0, PT, R2, 0x300, PT ;  /* 0x000003000200780c */ /* 0x000fe20003f06070 */
[----:B------:R-:W-:Y:S03]  /*08b0*/  BSSY B0, `(.L_x_20794) ;  /* 0x0000018000007945 */ /* 0x000fe60003800000 */
[----:B------:R-:W-:-:S09]  /*08c0*/  P2R R24, PR, RZ, 0x1 ;  /* 0x00000001ff187803 */ /* 0x000fd20000000000 */
[----:B------:R-:W-:Y:S05]  /*08d0*/  @!P0 BRA `(.L_x_20795) ;  /* 0x0000015000008947 */ /* 0x000fea0003800000 */
[C---:B------:R-:W-:Y:S02]  /*08e0*/  SHF.L.U32 R32, R72.reuse, 0x3, RZ ;  /* 0x0000000348207819 */ /* 0x040fe400000006ff */
[----:B------:R-:W-:Y:S02]  /*08f0*/  SHF.L.U64.HI R24, R72, 0x3, RZ ;  /* 0x0000000348187819 */ /* 0x000fe400000102ff */
[----:B------:R-:W-:-:S04]  /*0900*/  IADD3 R30, P0, R32, c[0x0][0x1b8], RZ ;  /* 0x00006e00201e7a10 */ /* 0x000fc80007f1e0ff */
[----:B------:R-:W-:Y:S02]  /*0910*/  IADD3.X R31, R24, c[0x0][0x1bc], RZ, P0, !PT ;  /* 0x00006f00181f7a10 */ /* 0x000fe400007fe4ff */
[----:B------:R-:W-:Y:S01]  /*0920*/  ISETP.NE.U32.AND P0, PT, RZ, c[0x0][0x218], PT ;  /* 0x00008600ff007a0c */ /* 0x000fe20003f05070 */
[----:B------:R-:W-:Y:S02]  /*0930*/  IMAD.MOV.U32 R35, RZ, RZ, 0x8 ;  /* 0x00000008ff237424 */ /* 0x000fe400078e00ff */
[----:B------:R0:W5:Y:S01]  /*0940*/  LDG.E.64 R56, [R30.64] ;  /* 0x000000041e387981 */ /* 0x000162000c1e1b00 */
[----:B------:R-:W-:-:S13]  /*0950*/  ISETP.NE.AND.EX P0, PT, RZ, c[0x0][0x21c], PT, P0 ;  /* 0x00008700ff007a0c */ /* 0x000fda0003f05300 */
        /* <DEDUP_REMOVED lines=8> */
[----:B------:R0:W5:Y:S04]  /*09e0*/  @P0 LDG.E.64 R24, [R28.64] ;  /* 0x000000041c180981 */ /* 0x000168000c1e1b00 */
[----:B------:R0:W5:Y:S01]  /*09f0*/  @P2 LDG.E.64 R26, [R32.64] ;  /* 0x00000004201a2981 */ /* 0x000162000c1e1b00 */
[----:B------:R-:W-:Y:S01]  /*0a00*/  IADD3 R72, R72, 0x80, RZ ;  /* 0x0000008048487810 */ /* 0x000fe20007ffe0ff */
[----:B------:R-:W-:Y:S01]  /*0a10*/  @!P0 CS2R R24, SRZ ;  /* 0x0000000000188805 */ /* 0x000fe2000001ff00 */
[----:B------:R-:W-:Y:S02]  /*0a20*/  @!P2 CS2R R26, SRZ ;  /* 0x00000000001aa805 */ /* 0x000fe4000001ff00 */
.L_x_20795:
[----:B0-----:R-:W-:Y:S05]  /*0a30*/  BSYNC B0 ;  /* 0x0000000000007941 */ /* 0x001fea0003800000 */
.L_x_20794:
        /* <DEDUP_REMOVED lines=25> */
.L_x_20797:
[----:B0-----:R-:W-:Y:S05]  /*0bd0*/  BSYNC B0 ;  /* 0x0000000000007941 */ /* 0x001fea0003800000 */
.L_x_20796:
[----:B------:R-:W-:Y:S01]  /*0be0*/  ISETP.GE.U32.AND P0, PT, R2, 0x400, PT ;  /* 0x000004000200780c */ /* 0x000fe20003f06070 */
[----:B------:R-:W-:Y:S03]  /*0bf0*/  BSSY B0, `(.L_x_20798) ;  /* 0x0000017000007945 */ /* 0x000fe60003800000 */
[----:B------:R-:W-:-:S09]  /*0c00*/  P2R R32, PR, RZ, 0x1 ;  /* 0x00000001ff207803 */ /* 0x000fd20000000000 */
[----:B------:R-:W-:Y:S05]  /*0c10*/  @!P0 BRA `(.L_x_20799) ;  /* 0x0000014000008947 */ /* 0x000fea0003800000 */
[----:B------:R-:W-:Y:S02]  /*0c20*/  SHF.L.U32 R42, R72, 0x3, RZ ;  /* 0x00000003482a7819 */ /* 0x000fe400000006ff */
[----:B------:R-:W-:Y:S02]  /*0c30*/  SHF.R.U32.HI R32, RZ, 0x1d, R72 ;  /* 0x0000001dff207819 */ /* 0x000fe40000011648 */
[----:B------:R-:W-:-:S04]  /*0c40*/  IADD3 R40, P0, R42, c[0x0][0x1b8], RZ ;  /* 0x00006e002a287a10 */ /* 0x000fc80007f1e0ff */
[----:B------:R-:W-:Y:S02]  /*0c50*/  IADD3.X R41, R32, c[0x0][0x1bc], RZ, P0, !PT ;  /* 0x00006f0020297a10 */ /* 0x000fe400007fe4ff */
[----:B------:R-:W-:-:S04]  /*0c60*/  ISETP.NE.U32.AND P0, PT, RZ, c[0x0][0x218], PT ;  /* 0x00008600ff007a0c */ /* 0x000fc80003f05070 */
[----:B------:R-:W-:Y:S01]  /*0c70*/  ISETP.NE.AND.EX P0, PT, RZ, c[0x0][0x21c], PT, P0 ;  /* 0x00008700ff007a0c */ /* 0x000fe20003f05300 */
[----:B------:R-:W-:Y:S01]  /*0c80*/  IMAD.MOV.U32 R37, RZ, RZ, 0x8 ;  /* 0x00000008ff257424 */ /* 0x000fe200078e00ff */
[----:B------:R-:W5:Y:S11]  /*0c90*/  LDG.E.64 R40, [R40.64] ;  /* 0x0000000428287981 */ /* 0x000f76000c1e1b00 */
[----:B------:R-:W-:-:S04]  /*0ca0*/  @P0 LEA R38, P2, R72, c[0x0][0x218], 0x3 ;  /* 0x0000860048260a11 */ /* 0x000fc800078418ff */
[----:B------:R-:W-:Y:S02]  /*0cb0*/  @P0 LEA.HI.X R39, R72, c[0x0][0x21c], RZ, 0x3, P2 ;  /* 0x0000870048270a11 */ /* 0x000fe400010f1cff */
[----:B------:R-:W-:-:S04]  /*0cc0*/  ISETP.NE.U32.AND P2, PT, RZ, c[0x0][0x220], PT ;  /* 0x00008800ff007a0c */ /* 0x000fc80003f45070 */
[----:B------:R-:W-:Y:S01]  /*0cd0*/  ISETP.NE.AND.EX P2, PT, RZ, c[0x0][0x224], PT, P2 ;  /* 0x00008900ff007a0c */ /* 0x000fe20003f45320 */
[----:B------:R-:W-:-:S06]  /*0ce0*/  IMAD.WIDE.U32 R36, R72, R37, c[0x0][0x1b0] ;  /* 0x00006c0048247625 */ /* 0x000fcc00078e0025 */
[----:B------:R-:W5:Y:S06]  /*0cf0*/  LDG.E.64 R36, [R36.64] ;  /* 0x0000000424247981 */ /* 0x000f6c000c1e1b00 */
[----:B------:R-:W-:-:S04]  /*0d00*/  @P2 IADD3 R42, P3, R42, c[0x0][0x220], RZ ;  /* 0x000088002a2a2a10 */ /* 0x000fc80007f7e0ff */
[----:B------:R-:W-:Y:S02]  /*0d10*/  @P2 IADD3.X R43, R32, c[0x0][0x224], RZ, P3, !PT ;  /* 0x00008900202b2a10 */ /* 0x000fe40001ffe4ff */
[----:B------:R0:W5:Y:S04]  /*0d20*/  @P0 LDG.E.64 R32, [R38.64] ;  /* 0x0000000426200981 */ /* 0x000168000c1e1b00 */
[----:B------:R0:W5:Y:S01]  /*0d30*/  @P2 LDG.E.64 R34, [R42.64] ;  /* 0x000000042a222981 */ /* 0x000162000c1e1b00 */
[----:B------:R-:W-:Y:S01]  /*0d40*/  @!P0 CS2R R32, SRZ ;  /* 0x0000000000208805 */ /* 0x000fe2000001ff00 */
[----:B------:R-:W-:Y:S02]  /*0d50*/  @!P2 CS2R R34, SRZ ;  /* 0x000000000022a805 */ /* 0x000fe4000001ff00 */
.L_x_20799:
[----:B0-----:R-:W-:Y:S05]  /*0d60*/  BSYNC B0 ;  /* 0x0000000000007941 */ /* 0x001fea0003800000 */
.L_x_20798:
[----:B------:R-:W0:Y:S01]  /*0d70*/  S2UR UR6, SR_CTAID.X ;  /* 0x00000000000679c3 */ /* 0x000e220000002500 */
[----:B------:R-:W-:Y:S01]  /*0d80*/  MOV R39, c[0x0][0x180] ;  /* 0x0000600000277a02 */ /* 0x000fe20000000f00 */
[----:B------:R-:W-:-:S03]  /*0d90*/  IMAD.MOV.U32 R42, RZ, RZ, c[0x0][0x184] ;  /* 0x00006100ff2a7624 */ /* 0x000fc600078e00ff */
[----:B------:R-:W-:-:S04]  /*0da0*/  LOP3.LUT P0, RZ, R39, c[0x0][0x178], RZ, 0xfc, !PT ;  /* 0x00005e0027ff7a12 */ /* 0x000fc8000780fcff */
[----:B------:R-:W-:Y:S02]  /*0db0*/  LOP3.LUT P0, RZ, R42, c[0x0][0x17c], RZ, 0xfc, P0 ;  /* 0x00005f002aff7a12 */ /* 0x000fe4000000fcff */
[----:B0-----:R-:W-:-:S04]  /*0dc0*/  LEA.HI R38, R0, UR6, RZ, 0x19 ;  /* 0x0000000600267c11 */ /* 0x001fc8000f8fc8ff */
[----:B------:R-:W-:-:S13]  /*0dd0*/  ISETP.GE.AND P2, PT, R38, c[0x0][0x164], PT ;  /* 0x0000590026007a0c */ /* 0x000fda0003f46270 */
[----:B------:R-:W-:Y:S05]  /*0de0*/  @P2 EXIT ;  /* 0x000000000000294d */ /* 0x000fea0003800000 */
[----:B------:R-:W-:Y:S01]  /*0df0*/  SHF.R.S32.HI R3, RZ, 0x2, R3 ;  /* 0x00000002ff037819 */ /* 0x000fe20000011403 */
[----:B-----5:R-:W-:Y:S01]  /*0e00*/  IMAD.MOV.U32 R144, RZ, RZ, R36 ;  /* 0x000000ffff907224 */ /* 0x020fe200078e0024 */
[----:B------:R-:W-:Y:S01]  /*0e10*/  SHF.R.U64 R145, R36, 0x10, R37 ;  /* 0x0000001024917819 */ /* 0x000fe20000001225 */
[----:B------:R-:W-:Y:S01]  /*0e20*/  IMAD.MOV.U32 R73, RZ, RZ, R45 ;  /* 0x000000ffff497224 */ /* 0x000fe200078e002d */
[----:B------:R-:W-:Y:S01]  /*0e30*/  LOP3.LUT R39, R0, 0x60, RZ, 0xc0, !PT ;  /* 0x0000006000277812 */ /* 0x000fe200078ec0ff */
[----:B------:R-:W-:Y:S01]  /*0e40*/  IMAD.MOV.U32 R107, RZ, RZ, R63 ;  /* 0x000000ffff6b7224 */ /* 0x000fe200078e003f */
[----:B------:R-:W-:Y:S01]  /*0e50*/  LOP3.LUT R36, R3, 0x7f, RZ, 0xc0, !PT ;  /* 0x0000007f03247812 */ /* 0x000fe200078ec0ff */
[----:B------:R-:W-:Y:S01]  /*0e60*/  IMAD.MOV.U32 R111, RZ, RZ, R51 ;  /* 0x000000ffff6f7224 */ /* 0x000fe200078e0033 */
[----:B------:R-:W-:Y:S01]  /*0e70*/  SHF.R.U32.HI R3, RZ, 0x2, R3 ;  /* 0x00000002ff037819 */ /* 0x000fe20000011603 */
[----:B------:R-:W-:Y:S01]  /*0e80*/  IMAD.MOV.U32 R115, RZ, RZ, R65 ;  /* 0x000000ffff737224 */ /* 0x000fe200078e0041 */
[----:B------:R-:W-:Y:S01]  /*0e90*/  MOV R116, R52 ;  /* 0x0000003400747202 */ /* 0x000fe20000000f00 */
[----:B------:R-:W-:Y:S01]  /*0ea0*/  IMAD.IADD R39, R36, 0x1, -R39 ;  /* 0x0000000124277824 */ /* 0x000fe200078e0a27 */
[----:B------:R-:W-:Y:S01]  /*0eb0*/  LOP3.LUT R190, R3, 0x3fffffe0, RZ, 0xc0, !PT ;  /* 0x3fffffe003be7812 */ /* 0x000fe200078ec0ff */
[----:B------:R-:W-:Y:S01]  /*0ec0*/  HADD2.F32 R3, -RZ, R4.H0_H0 ;  /* 0x20000004ff037230 */ /* 0x000fe20000004100 */
[--C-:B------:R-:W-:Y:S01]  /*0ed0*/  SHF.R.U64 R117, R52, 0x10, R53.reuse ;  /* 0x0000001034757819 */ /* 0x100fe20000001235 */
[----:B------:R-:W-:Y:S01]  /*0ee0*/  IMAD.MOV.U32 R119, RZ, RZ, R53 ;  /* 0x000000ffff777224 */ /* 0x000fe200078e0035 */
[----:B------:R-:W-:Y:S01]  /*0ef0*/  IMNMX R39, RZ, R39, !PT ;  /* 0x00000027ff277217 */ /* 0x000fe20007800200 */
[----:B------:R-:W-:Y:S01]  /*0f00*/  IMAD.MOV.U32 R123, RZ, RZ, R67 ;  /* 0x000000ffff7b7224 */ /* 0x000fe200078e0043 */
[----:B------:R-:W-:Y:S01]  /*0f10*/  SHF.R.U64 R156, R4, 0x10, R5 ;  /* 0x00000010049c7819 */ /* 0x000fe20000001205 */
[----:B------:R-:W-:Y:S01]  /*0f20*/  HADD2.F32 R4, -RZ, R5.H0_H0 ;  /* 0x20000005ff047230 */ /* 0x000fe20000004100 */
[----:B------:R-:W-:Y:S01]  /*0f30*/  IMNMX R39, R39, 0x20, PT ;  /* 0x0000002027277817 */ /* 0x000fe20003800200 */
[----:B------:R-:W-:Y:S01]  /*0f40*/  IMAD.MOV.U32 R127, RZ, RZ, R55 ;  /* 0x000000ffff7f7224 */ /* 0x000fe200078e0037 */
[----:B------:R-:W-:Y:S01]  /*0f50*/  SHF.R.U32.HI R157, RZ, 0x10, R5 ;  /* 0x00000010ff9d7819 */ /* 0x000fe20000011605 */
[----:B------:R-:W-:Y:S01]  /*0f60*/  HADD2.F32 R5, -RZ, R6.H0_H0 ;  /* 0x20000006ff057230 */ /* 0x000fe20000004100 */
[--C-:B------:R-:W-:Y:S01]  /*0f70*/  SHF.R.U64 R158, R6, 0x10, R7.reuse ;  /* 0x00000010069e7819 */ /* 0x100fe20000001207 */
[----:B------:R-:W-:Y:S01]  /*0f80*/  IMAD.IADD R52, R39, 0x1, R190 ;  /* 0x0000000127347824 */ /* 0x000fe200078e02be */
[----:B------:R-:W-:Y:S01]  /*0f90*/  SHF.R.U32.HI R159, RZ, 0x10, R7 ;  /* 0x00000010ff9f7819 */ /* 0x000fe20000011607 */
[----:B------:R-:W-:Y:S01]  /*0fa0*/  HADD2.F32 R6, -RZ, R7.H0_H0 ;  /* 0x20000007ff067230 */ /* 0x000fe20000004100 */
[--C-:B------:R-:W-:Y:S01]  /*0fb0*/  SHF.R.U64 R160, R8, 0x10, R9.reuse ;  /* 0x0000001008a07819 */ /* 0x100fe20000001209 */
[----:B------:R-:W-:Y:S01]  /*0fc0*/  IMAD.SHL.U32 R52, R52, 0x4, RZ ;  /* 0x0000000434347824 */ /* 0x000fe200078e00ff */
[----:B------:R-:W-:Y:S01]  /*0fd0*/  HADD2.F32 R7, -RZ, R8.H0_H0 ;  /* 0x20000008ff077230 */ /* 0x000fe20000004100 */
[----:B------:R-:W-:Y:S01]  /*0fe0*/  SHF.R.U32.HI R161, RZ, 0x10, R9 ;  /* 0x00000010ffa17819 */ /* 0x000fe20000011609 */
[----:B------:R-:W-:Y:S01]  /*0ff0*/  HADD2.F32 R8, -RZ, R9.H0_H0 ;  /* 0x20000009ff087230 */ /* 0x000fe20000004100 */
[--C-:B------:R-:W-:Y:S01]  /*1000*/  SHF.R.U64 R162, R10, 0x10, R11.reuse ;  /* 0x000000100aa27819 */ /* 0x100fe2000000120b */
[----:B------:R-:W-:Y:S01]  /*1010*/  HADD2.F32 R9, -RZ, R10.H0_H0 ;  /* 0x2000000aff097230 */ /* 0x000fe20000004100 */
[----:B------:R-:W0:Y:S01]  /*1020*/  I2F.U32 R52, R52 ;  /* 0x0000003400347306 */ /* 0x000e220000201000 */
[----:B------:R-:W-:Y:S01]  /*1030*/  SHF.R.U32.HI R163, RZ, 0x10, R11 ;  /* 0x00000010ffa37819 */ /* 0x000fe2000001160b */
[----:B------:R-:W-:Y:S01]  /*1040*/  HADD2.F32 R10, -RZ, R11.H0_H0 ;  /* 0x2000000bff0a7230 */ /* 0x000fe20000004100 */
[--C-:B------:R-:W-:Y:S01]  /*1050*/  SHF.R.U64 R164, R12, 0x10, R13.reuse ;  /* 0x000000100ca47819 */ /* 0x100fe2000000120d */
[----:B------:R-:W-:Y:S01]  /*1060*/  HADD2.F32 R11, -RZ, R12.H0_H0 ;  /* 0x2000000cff0b7230 */ /* 0x000fe20000004100 */
[----:B------:R-:W-:Y:S01]  /*1070*/  SHF.L.U32 R42, R0, 0x5, RZ ;  /* 0x00000005002a7819 */ /* 0x000fe200000006ff */
[----:B------:R-:W-:Y:S01]  /*1080*/  HADD2.F32 R12, -RZ, R13.H0_H0 ;  /* 0x2000000dff0c7230 */ /* 0x000fe20000004100 */
[----:B------:R-:W-:Y:S01]  /*1090*/  SHF.R.U32.HI R165, RZ, 0x10, R13 ;  /* 0x00000010ffa57819 */ /* 0x000fe2000001160d */
[----:B------:R-:W-:Y:S01]  /*10a0*/  HADD2.F32 R13, -RZ, R14.H0_H0 ;  /* 0x2000000eff0d7230 */ /* 0x000fe20000004100 */
[--C-:B------:R-:W-:Y:S01]  /*10b0*/  SHF.R.U64 R166, R14, 0x10, R15.reuse ;  /* 0x000000100ea67819 */ /* 0x100fe2000000120f */
[----:B------:R-:W-:Y:S01]  /*10c0*/  HADD2.F32 R14, -RZ, R15.H0_H0 ;  /* 0x2000000fff0e7230 */ /* 0x000fe20000004100 */
[----:B------:R-:W-:Y:S01]  /*10d0*/  SHF.R.U32.HI R167, RZ, 0x10, R15 ;  /* 0x00000010ffa77819 */ /* 0x000fe2000001160f */
[----:B------:R-:W-:Y:S01]  /*10e0*/  HADD2.F32 R15, -RZ, R16.H0_H0 ;  /* 0x20000010ff0f7230 */ /* 0x000fe20000004100 */
[--C-:B------:R-:W-:Y:S01]  /*10f0*/  SHF.R.U64 R168, R16, 0x10, R17.reuse ;  /* 0x0000001010a87819 */ /* 0x100fe20000001211 */
[----:B------:R-:W-:Y:S01]  /*1100*/  HADD2.F32 R16, -RZ, R17.H0_H0 ;  /* 0x20000011ff107230 */ /* 0x000fe20000004100 */
[----:B------:R-:W-:Y:S01]  /*1110*/  LOP3.LUT R43, R42, 0x3e0, RZ, 0xc0, !PT ;  /* 0x000003e02a2b7812 */ /* 0x000fe200078ec0ff */
[----:B0-----:R0:W1:Y:S01]  /*1120*/  MUFU.RCP R181, R52 ;  /* 0x0000003400b57308 */ /* 0x0010620000001000 */
[----:B------:R-:W-:Y:S01]  /*1130*/  SHF.R.U32.HI R169, RZ, 0x10, R17 ;  /* 0x00000010ffa97819 */ /* 0x000fe20000011611 */
[----:B------:R-:W-:Y:S01]  /*1140*/  HADD2.F32 R17, -RZ, R18.H0_H0 ;  /* 0x20000012ff117230 */ /* 0x000fe20000004100 */
[--C-:B------:R-:W-:Y:S01]  /*1150*/  SHF.R.U64 R170, R18, 0x10, R19.reuse ;  /* 0x0000001012aa7819 */ /* 0x100fe20000001213 */
[----:B------:R-:W-:Y:S01]  /*1160*/  HADD2.F32 R18, -RZ, R19.H0_H0 ;  /* 0x20000013ff127230 */ /* 0x000fe20000004100 */
[----:B------:R-:W-:Y:S01]  /*1170*/  SHF.R.U32.HI R171, RZ, 0x10, R19 ;  /* 0x00000010ffab7819 */ /* 0x000fe20000011613 */
[----:B------:R-:W-:Y:S01]  /*1180*/  HADD2.F32 R19, -RZ, R20.H0_H0 ;  /* 0x20000014ff137230 */ /* 0x000fe20000004100 */
[----:B------:R-:W-:Y:S01]  /*1190*/  SHF.R.U64 R172, R20, 0x10, R21 ;  /* 0x0000001014ac7819 */ /* 0x000fe20000001215 */
[----:B------:R-:W-:Y:S01]  /*11a0*/  HADD2.F32 R20, -RZ, R21.H0_H0 ;  /* 0x20000015ff147230 */ /* 0x000fe20000004100 */
[----:B------:R-:W-:Y:S01]  /*11b0*/  IADD3 R43, R36, -R43, RZ ;  /* 0x8000002b242b7210 */ /* 0x000fe20007ffe0ff */
[----:B------:R-:W-:Y:S01]  /*11c0*/  IMAD.MOV.U32 R131, RZ, RZ, R69 ;  /* 0x000000ffff837224 */ /* 0x000fe200078e0045 */
        /* <DEDUP_REMOVED lines=8> */
[----:B------:R-:W-:Y:S01]  /*1250*/  IMNMX R43, RZ, R43, !PT ;  /* 0x0000002bff2b7217 */ /* 0x000fe20007800200 */
        /* <DEDUP_REMOVED lines=9> */
[----:B------:R-:W-:Y:S01]  /*12f0*/  MOV R72, R44 ;  /* 0x0000002c00487202 */ /* 0x000fe20000000f00 */
[----:B------:R-:W-:Y:S01]  /*1300*/  IMAD.MOV.U32 R139, RZ, RZ, R71 ;  /* 0x000000ffff8b7224 */ /* 0x000fe200078e0047 */
[----:B------:R-:W-:Y:S01]  /*1310*/  SHF.R.U64 R81, R44, 0x10, R45 ;  /* 0x000000102c517819 */ /* 0x000fe2000000122d */
[----:B------:R-:W-:Y:S01]  /*1320*/  IMAD.MOV.U32 R143, RZ, RZ, R59 ;  /* 0x000000ffff8f7224 */ /* 0x000fe200078e003b */
[----:B------:R-:W-:Y:S01]  /*1330*/  SHF.R.U32.HI R79, RZ, 0x10, R45 ;  /* 0x00000010ff4f7819 */ /* 0x000fe2000001162d */
[----:B------:R-:W-:Y:S01]  /*1340*/  IMAD.MOV.U32 R45, RZ, RZ, R47 ;  /* 0x000000ffff2d7224 */ /* 0x000fe200078e002f */
[----:B------:R-:W-:Y:S01]  /*1350*/  IMNMX R43, R43, 0x20, PT ;  /* 0x000000202b2b7817 */ /* 0x000fe20003800200 */
[----:B------:R-:W-:Y:S01]  /*1360*/  IMAD.MOV.U32 R148, RZ, RZ, R40 ;  /* 0x000000ffff947224 */ /* 0x000fe200078e0028 */
[----:B------:R-:W-:Y:S01]  /*1370*/  SHF.R.U32.HI R183, RZ, 0x10, R29 ;  /* 0x00000010ffb77819 */ /* 0x000fe2000001161d */
[----:B------:R-:W-:Y:S01]  /*1380*/  HADD2.F32 R29, -RZ, R30.H0_H0 ;  /* 0x2000001eff1d7230 */ /* 0x000fe20000004100 */
[----:B------:R-:W-:Y:S01]  /*1390*/  MOV R44, R46 ;  /* 0x0000002e002c7202 */ /* 0x000fe20000000f00 */
[----:B------:R-:W-:Y:S01]  /*13a0*/  HFMA2.MMA R188, -RZ, RZ, 0, 5.9604644775390625e-08 ;  /* 0x00000001ffbc7435 */ /* 0x000fe200000001ff */
[--C-:B------:R-:W-:Y:S01]  /*13b0*/  SHF.R.U64 R80, R46, 0x10, R47.reuse ;  /* 0x000000102e507819 */ /* 0x100fe2000000122f */
[----:B------:R-:W-:Y:S01]  /*13c0*/  HADD2.F32 R36, -RZ, R72.H0_H0 ;  /* 0x20000048ff247230 */ /* 0x000fe20000004100 */
[----:B------:R-:W-:Y:S01]  /*13d0*/  SHF.R.U32.HI R78, RZ, 0x10, R47 ;  /* 0x00000010ff4e7819 */ /* 0x000fe2000001162f */
[----:B------:R-:W-:Y:S01]  /*13e0*/  IMAD.MOV.U32 R47, RZ, RZ, R61 ;  /* 0x000000ffff2f7224 */ /* 0x000fe200078e003d */
[----:B------:R-:W-:Y:S01]  /*13f0*/  SHF.R.U64 R182, R30, 0x10, R31 ;  /* 0x000000101eb67819 */ /* 0x000fe2000000121f */
[----:B------:R-:W-:Y:S01]  /*1400*/  HADD2.F32 R30, -RZ, R31.H0_H0 ;  /* 0x2000001fff1e7230 */ /* 0x000fe20000004100 */
[----:B------:R-:W-:Y:S01]  /*1410*/  MOV R46, R60 ;  /* 0x0000003c002e7202 */ /* 0x000fe20000000f00 */
[----:B------:R-:W-:Y:S01]  /*1420*/  HADD2.F32 R39, -RZ, R73.H0_H0 ;  /* 0x20000049ff277230 */ /* 0x000fe20000004100 */
[--C-:B------:R-:W-:Y:S01]  /*1430*/  SHF.R.U64 R77, R60, 0x10, R61.reuse ;  /* 0x000000103c4d7819 */ /* 0x100fe2000000123d */
[----:B------:R-:W-:Y:S01]  /*1440*/  HADD2.F32 R42, -RZ, R78.H0_H0 ;  /* 0x2000004eff2a7230 */ /* 0x000fe20000004100 */
[----:B------:R-:W-:Y:S01]  /*1450*/  SHF.R.U32.HI R75, RZ, 0x10, R61 ;  /* 0x00000010ff4b7819 */ /* 0x000fe2000001163d */
[----:B------:R-:W-:Y:S01]  /*1460*/  IMAD.MOV.U32 R61, RZ, RZ, R49 ;  /* 0x000000ffff3d7224 */ /* 0x000fe200078e0031 */
[----:B------:R-:W-:Y:S01]  /*1470*/  SHF.R.U32.HI R185, RZ, 0x10, R31 ;  /* 0x00000010ffb97819 */ /* 0x000fe2000001161f */
[----:B------:R-:W-:Y:S01]  /*1480*/  HADD2.F32 R31, -RZ, R32.H0_H0 ;  /* 0x20000020ff1f7230 */ /* 0x000fe20000004100 */
[----:B------:R-:W-:Y:S01]  /*1490*/  MOV R60, R48 ;  /* 0x00000030003c7202 */ /* 0x000fe20000000f00 */
[----:B------:R-:W-:Y:S01]  /*14a0*/  HADD2.F32 R47, -RZ, R47.H0_H0 ;  /* 0x2000002fff2f7230 */ /* 0x000fe20000004100 */
[--C-:B------:R-:W-:Y:S01]  /*14b0*/  SHF.R.U64 R76, R48, 0x10, R49.reuse ;  /* 0x00000010304c7819 */ /* 0x100fe20000001231 */
[----:B------:R-:W-:Y:S01]  /*14c0*/  HADD2.F32 R107, -RZ, R107.H0_H0 ;  /* 0x2000006bff6b7230 */ /* 0x000fe20000004100 */
        /* <DEDUP_REMOVED lines=60> */
[----:B------:R-:W-:Y:S01]  /*1890*/  SHF.R.U32.HI R146, RZ, 0x10, R37 ;  /* 0x00000010ff927819 */ /* 0x000fe20000011625 */
[----:B------:R-:W-:Y:S01]  /*18a0*/  HADD2.F32 R37, -RZ, R81.H0_H0 ;  /* 0x20000051ff257230 */ /* 0x000fe20000004100 */
[--C-:B------:R-:W-:Y:S01]  /*18b0*/  SHF.R.U64 R149, R40, 0x10, R41.reuse ;  /* 0x0000001028957819 */ /* 0x100fe20000001229 */
[----:B------:R-:W-:Y:S01]  /*18c0*/  HADD2.F32 R40, -RZ, R44.H0_H0 ;  /* 0x2000002cff287230 */ /* 0x000fe20000004100 */
[----:B------:R-:W-:Y:S01]  /*18d0*/  MOV R155, R41 ;  /* 0x00000029009b7202 */ /* 0x000fe20000000f00 */
        /* <DEDUP_REMOVED lines=9> */
[----:B------:R-:W-:Y:S01]  /*1970*/  SHF.R.U32.HI R189, RZ, 0x10, R35 ;  /* 0x00000010ffbd7819 */ /* 0x000fe20000011623 */
[----:B------:R-:W-:Y:S01]  /*1980*/  IMAD.MOV.U32 R35, RZ, RZ, R38 ;  /* 0x000000ffff237224 */ /* 0x000fe200078e0026 */
[----:B------:R-:W-:Y:S01]  /*1990*/  IADD3 R190, R190, R43, RZ ;  /* 0x0000002bbebe7210 */ /* 0x000fe20007ffe0ff */
[----:B------:R-:W-:Y:S01]  /*19a0*/  HADD2.F32 R43, -RZ, R45.H0_H0 ;  /* 0x2000002dff2b7230 */ /* 0x000fe20000004100 */
[----:B------:R-:W-:Y:S01]  /*19b0*/  ULDC.U8 UR6, c[0x0][0x1f0] ;  /* 0x00007c0000067ab9 */ /* 0x000fe20000000000 */
[----:B------:R-:W-:Y:S01]  /*19c0*/  HADD2.F32 R38, -RZ, R79.H0_H0 ;  /* 0x2000004fff267230 */ /* 0x000fe20000004100 */
[----:B------:R-:W-:Y:S01]  /*19d0*/  SHF.L.U32 R190, R190, 0x2, RZ ;  /* 0x00000002bebe7819 */ /* 0x000fe200000006ff */
        /* <DEDUP_REMOVED lines=54> */
[----:B01----:R-:W-:-:S02]  /*1d40*/  HADD2.F32 R189, -RZ, R189.H0_H0 ;  /* 0x200000bdffbd7230 */ /* 0x003fc40000004100 */
.L_x_20963:
        /* <DEDUP_REMOVED lines=8> */
[----:B------:R-:W-:-:S04]  /*1dd0*/  ISETP.NE.U32.AND P3, PT, RZ, c[0x0][0x178], PT ;  /* 0x00005e00ff007a0c */ /* 0x000fc80003f65070 */
[----:B------:R-:W-:-:S13]  /*1de0*/  ISETP.NE.AND.EX P3, PT, RZ, c[0x0][0x17c], PT, P3 ;  /* 0x00005f00ff007a0c */ /* 0x000fda0003f65330 */
[----:B------:R-:W-:-:S04]  /*1df0*/  @P3 LEA R98, P2, R191, c[0x0][0x178], 0x4 ;  /* 0x00005e00bf623a11 */ /* 0x000fc800078420ff */
[----:B------:R-:W-:Y:S02]  /*1e00*/  @P3 LEA.HI.X R99, R191, c[0x0][0x17c], RZ, 0x4, P2 ;  /* 0x00005f00bf633a11 */ /* 0x000fe400010f24ff */
[----:B------:R-:W-:Y:S01]  /*1e10*/  ISETP.NE.U32.AND P2, PT, RZ, c[0x0][0x180], PT ;  /* 0x00006000ff007a0c */ /* 0x000fe20003f45070 */
[----:B------:R-:W-:Y:S02]  /*1e20*/  HFMA2.MMA R56, -RZ, RZ, 0, 9.5367431640625e-07 ;  /* 0x00000010ff387435 */ /* 0x000fe400000001ff */
[----:B------:R0:W5:Y:S01]  /*1e30*/  @P3 LDG.E.128 R52, [R98.64] ;  /* 0x0000000462343981 */ /* 0x000162000c1e1d00 */
[----:B------:R-:W-:-:S07]  /*1e40*/  ISETP.NE.AND.EX P2, PT, RZ, c[0x0][0x184], PT, P2 ;  /* 0x00006100ff007a0c */ /* 0x000fce0003f45320 */
[----:B------:R-:W-:-:S06]  /*1e50*/  IMAD.WIDE.U32 R56, R191, R56, c[0x0][0x170] ;  /* 0x00005c00bf387625 */ /* 0x000fcc00078e0038 */
[C---:B------:R-:W-:Y:S01]  /*1e60*/  @P2 LEA R96, P4, R191.reuse, c[0x0][0x180], 0x4 ;  /* 0x00006000bf602a11 */ /* 0x040fe200078820ff */
[----:B------:R-:W5:Y:S03]  /*1e70*/  LDG.E.128 R56, [R56.64] ;  /* 0x0000000438387981 */ /* 0x000f66000c1e1d00 */
[----:B------:R-:W-:-:S05]  /*1e80*/  @P2 LEA.HI.X R97, R191, c[0x0][0x184], RZ, 0x4, P4 ;  /* 0x00006100bf612a11 */ /* 0x000fca00020f24ff */
[----:B------:R0:W5:Y:S01]  /*1e90*/  @P2 LDG.E.128 R60, [R96.64] ;  /* 0x00000004603c2981 */ /* 0x000162000c1e1d00 */
[----:B------:R-:W-:-:S04]  /*1ea0*/  ISETP.NE.U32.AND P3, PT, RZ, c[0x0][0x178], PT ;  /* 0x00005e00ff007a0c */ /* 0x000fc80003f65070 */
[----:B------:R-:W-:-:S13]  /*1eb0*/  ISETP.NE.AND.EX P3, PT, RZ, c[0x0][0x17c], PT, P3 ;  /* 0x00005f00ff007a0c */ /* 0x000fda0003f65330 */
[----:B------:R-:W-:Y:S05]  /*1ec0*/  @P3 BRA `(.L_x_20802) ;  /* 0x0000007000003947 */ /* 0x000fea0003800000 */
[----:B0-----:R-:W-:-:S04]  /*1ed0*/  ISETP.NE.U32.AND P4, PT, RZ, c[0x0][0x180], PT ;  /* 0x00006000ff007a0c */ /* 0x001fc80003f85070 */
[----:B------:R-:W-:-:S13]  /*1ee0*/  ISETP.NE.AND.EX P4, PT, RZ, c[0x0][0x184], PT, P4 ;  /* 0x00006100ff007a0c */ /* 0x000fda0003f85340 */
[----:B------:R-:W-:Y:S05]  /*1ef0*/  @P4 BRA `(.L_x_20803) ;  /* 0x0000002000004947 */ /* 0x000fea0003800000 */
[----:B------:R-:W-:Y:S05]  /*1f00*/  @P0 BRA `(.L_x_20804) ;  /* 0x0000005000000947 */ /* 0x000fea0003800000 */
[----:B------:R-:W-:Y:S05]  /*1f10*/  BRA `(.L_x_20805) ;  /* 0x0000005000007947 */ /* 0x000fea0003800000 */
.L_x_20803:
[----:B-----5:R-:W-:Y:S01]  /*1f20*/  FADD.FTZ R56, R60, R56 ;  /* 0x000000383c387221 */ /* 0x020fe20000010000 */
[----:B------:R-:W-:Y:S05]  /*1f30*/  BRA `(.L_x_20804) ;  /* 0x0000002000007947 */ /* 0x000fea0003800000 */
.L_x_20802:
[----:B0----5:R-:W-:-:S04]  /*1f40*/  FADD.FTZ R56, R52, R56 ;  /* 0x0000003834387221 */ /* 0x021fc80000010000 */
[----:B------:R-:W-:-:S04]  /*1f50*/  @P2 FADD.FTZ R56, R60, R56 ;  /* 0x000000383c382221 */ /* 0x000fc80000010000 */
.L_x_20804:
[----:B-----5:R-:W-:-:S03]  /*1f60*/  IMAD.MOV.U32 R64, RZ, RZ, R56 ;  /* 0x000000ffff407224 */ /* 0x020fc600078e0038 */
.L_x_20805:
[----:B------:R-:W-:Y:S05]  /*1f70*/  @P3 BRA `(.L_x_20806) ;  /* 0x0000007000003947 */ /* 0x000fea0003800000 */
[----:B------:R-:W-:-:S04]  /*1f80*/  ISETP.NE.U32.AND P4, PT, RZ, c[0x0][0x180], PT ;  /* 0x00006000ff007a0c */ /* 0x000fc80003f85070 */
[----:B------:R-:W-:-:S13]  /*1f90*/  ISETP.NE.AND.EX P4, PT, RZ, c[0x0][0x184], PT, P4 ;  /* 0x00006100ff007a0c */ /* 0x000fda0003f85340 */
[----:B------:R-:W-:Y:S05]  /*1fa0*/  @P4 BRA `(.L_x_20807) ;  /* 0x0000002000004947 */ /* 0x000fea0003800000 */
[----:B------:R-:W-:Y:S05]  /*1fb0*/  @P0 BRA `(.L_x_20808) ;  /* 0x0000005000000947 */ /* 0x000fea0003800000 */
[----:B------:R-:W-:Y:S05]  /*1fc0*/  BRA `(.L_x_20809) ;  /* 0x0000005000007947 */ /* 0x000fea0003800000 */
.L_x_20807:
[----:B-----5:R-:W-:Y:S01]  /*1fd0*/  FADD.FTZ R57, R61, R57 ;  /* 0x000000393d397221 */ /* 0x020fe20000010000 */
[----:B------:R-:W-:Y:S05]  /*1fe0*/  BRA `(.L_x_20808) ;  /* 0x0000002000007947 */ /* 0x000fea0003800000 */
.L_x_20806:
[----:B-----5:R-:W-:-:S04]  /*1ff0*/  FADD.FTZ R57, R53, R57 ;  /* 0x0000003935397221 */ /* 0x020fc80000010000 */
[----:B------:R-:W-:-:S05]  /*2000*/  @P2 FADD.FTZ R57, R61, R57 ;  /* 0x000000393d392221 */ /* 0x000fca0000010000 */
.L_x_20808:
[----:B-----5:R-:W-:Y:S02]  /*2010*/  MOV R65, R57 ;  /* 0x0000003900417202 */ /* 0x020fe40000000f00 */
.L_x_20809:
[----:B------:R-:W-:Y:S05]  /*2020*/  @P3 BRA `(.L_x_20810) ;  /* 0x0000007000003947 */ /* 0x000fea0003800000 */
[----:B------:R-:W-:-:S04]  /*2030*/  ISETP.NE.U32.AND P4, PT, RZ, c[0x0][0x180], PT ;  /* 0x00006000ff007a0c */ /* 0x000fc80003f85070 */
[----:B------:R-:W-:-:S13]  /*2040*/  ISETP.NE.AND.EX P4, PT, RZ, c[0x0][0x184], PT, P4 ;  /* 0x00006100ff007a0c */ /* 0x000fda0003f85340 */
[----:B------:R-:W-:Y:S05]  /*2050*/  @P4 BRA `(.L_x_20811) ;  /* 0x0000002000004947 */ /* 0x000fea0003800000 */
[----:B------:R-:W-:Y:S05]  /*2060*/  @P0 BRA `(.L_x_20812) ;  /* 0x0000005000000947 */ /* 0x000fea0003800000 */
[----:B------:R-:W-:Y:S05]  /*2070*/  BRA `(.L_x_20813) ;  /* 0x0000005000007947 */ /* 0x000fea0003800000 */
.L_x_20811:
[----:B-----5:R-:W-:Y:S01]  /*2080*/  FADD.FTZ R58, R62, R58 ;  /* 0x0000003a3e3a7221 */ /* 0x020fe20000010000 */
[----:B------:R-:W-:Y:S05]  /*2090*/  BRA `(.L_x_20812) ;  /* 0x0000002000007947 */ /* 0x000fea0003800000 */
.L_x_20810:
[----:B-----5:R-:W-:-:S04]  /*20a0*/  FADD.FTZ R58, R54, R58 ;  /* 0x0000003a363a7221 */ /* 0x020fc80000010000 */
[----:B------:R-:W-:-:S04]  /*20b0*/  @P2 FADD.FTZ R58, R62, R58 ;  /* 0x0000003a3e3a2221 */ /* 0x000fc80000010000 */
.L_x_20812:
[----:B-----5:R-:W-:-:S03]  /*20c0*/  IMAD.MOV.U32 R66, RZ, RZ, R58 ;  /* 0x000000ffff427224 */ /* 0x020fc600078e003a */
.L_x_20813:
[----:B------:R-:W-:Y:S05]  /*20d0*/  @P3 BRA `(.L_x_20814) ;  /* 0x0000007000003947 */ /* 0x000fea0003800000 */
[----:B------:R-:W-:-:S04]  /*20e0*/  ISETP.NE.U32.AND P2, PT, RZ, c[0x0][0x180], PT ;  /* 0x00006000ff007a0c */ /* 0x000fc80003f45070 */
[----:B------:R-:W-:-:S13]  /*20f0*/  ISETP.NE.AND.EX P2, PT, RZ, c[0x0][0x184], PT, P2 ;  /* 0x00006100ff007a0c */ /* 0x000fda0003f45320 */
[----:B------:R-:W-:Y:S05]  /*2100*/  @P2 BRA `(.L_x_20815) ;  /* 0x0000002000002947 */ /* 0x000fea0003800000 */
[----:B------:R-:W-:Y:S05]  /*2110*/  @P0 BRA `(.L_x_20816) ;  /* 0x0000005000000947 */ /* 0x000fea0003800000 */
[----:B------:R-:W-:Y:S05]  /*2120*/  BRA `(.L_x_20817) ;  /* 0x0000005000007947 */ /* 0x000fea0003800000 */
.L_x_20815:
[----:B-----5:R-:W-:Y:S01]  /*2130*/  FADD.FTZ R59, R63, R59 ;  /* 0x0000003b3f3b7221 */ /* 0x020fe20000010000 */
[----:B------:R-:W-:Y:S05]  /*2140*/  BRA `(.L_x_20816) ;  /* 0x0000002000007947 */ /* 0x000fea0003800000 */
.L_x_20814:
[----:B-----5:R-:W-:-:S04]  /*2150*/  FADD.FTZ R59, R55, R59 ;  /* 0x0000003b373b7221 */ /* 0x020fc80000010000 */
[----:B------:R-:W-:-:S05]  /*2160*/  @P2 FADD.FTZ R59, R63, R59 ;  /* 0x0000003b3f3b2221 */ /* 0x000fca0000010000 */
.L_x_20816:
[----:B-----5:R-:W-:Y:S02]  /*2170*/  MOV R67, R59 ;  /* 0x0000003b00437202 */ /* 0x020fe40000000f00 */
.L_x_20817:
[C---:B------:R-:W-:Y:S02]  /*2180*/  @P0 LEA R96, P2, R191.reuse, c[0x0][0x188], 0x4 ;  /* 0x00006200bf600a11 */ /* 0x040fe400078420ff */
[C---:B------:R-:W-:Y:S02]  /*2190*/  IADD3 R100, R191.reuse, 0x80, RZ ;  /* 0x00000080bf647810 */ /* 0x040fe40007ffe0ff */
[----:B------:R-:W-:-:S05]  /*21a0*/  @P0 LEA.HI.X R97, R191, c[0x0][0x18c], RZ, 0x4, P2 ;  /* 0x00006300bf610a11 */ /* 0x000fca00010f24ff */
[----:B------:R0:W-:Y:S04]  /*21b0*/  @P0 STG.E.128 [R96.64], R64 ;  /* 0x0000004060000986 */ /* 0x0001e8000c101d04 */
.L_x_20801:
[----:B------:R-:W-:Y:S05]  /*21c0*/  BSYNC B0 ;  /* 0x0000000000007941 */ /* 0x000fea0003800000 */
.L_x_20800:
[----:B------:R-:W-:Y:S01]  /*21d0*/  ISETP.GE.U32.AND P2, PT, R2, 0x100, PT ;  /* 0x000001000200780c */ /* 0x000fe20003f46070 */
[----:B------:R-:W-:-:S12]  /*21e0*/  BSSY B0, `(.L_x_20818) ;  /* 0x0000041000007945 */ /* 0x000fd80003800000 */
[----:B------:R-:W-:Y:S05]  /*21f0*/  @!P2 BRA `(.L_x_20819) ;  /* 0x000003f00000a947 */ /* 0x000fea0003800000 */
[----:B------:R-:W-:-:S04]  /*2200*/  ISETP.NE.U32.AND P3, PT, RZ, c[0x0][0x178], PT ;  /* 0x00005e00ff007a0c */ /* 0x000fc80003f65070 */
[----:B------:R-:W-:-:S13]  /*2210*/  ISETP.NE.AND.EX P3, PT, RZ, c[0x0][0x17c], PT, P3 ;  /* 0x00005f00ff007a0c */ /* 0x000fda0003f65330 */
[----:B------:R-:W-:-:S04]  /*2220*/  @P3 LEA R98, P2, R100, c[0x0][0x178], 0x4 ;  /* 0x00005e0064623a11 */ /* 0x000fc800078420ff */
[C---:B------:R-:W-:Y:S02]  /*2230*/  @P3 LEA.HI.X R99, R100.reuse, c[0x0][0x17c], RZ, 0x4, P2 ;  /* 0x00005f0064633a11 */ /* 0x040fe400010f24ff */
[----:B------:R-:W-:Y:S01]  /*2240*/  ISETP.NE.U32.AND P2, PT, RZ, c[0x0][0x180], PT ;  /* 0x00006000ff007a0c */ /* 0x000fe20003f45070 */
[----:B------:R-:W-:Y:S02]  /*2250*/  IMAD.MOV.U32 R69, RZ, RZ, 0x10 ;  /* 0x00000010ff457424 */ /* 0x000fe400078e00ff */
[----:B-----5:R1:W5:Y:S01]  /*2260*/  @P3 LDG.E.128 R52, [R98.64] ;  /* 0x0000000462343981 */ /* 0x020362000c1e1d00 */
[----:B------:R-:W-:Y:S01]  /*2270*/  ISETP.NE.AND.EX P2, PT, RZ, c[0x0][0x184], PT, P2 ;  /* 0x00006100ff007a0c */ /* 0x000fe20003f45320 */
[----:B------:R-:W-:-:S06]  /*2280*/  IMAD.WIDE.U32 R68, R100, R69, c[0x0][0x170] ;  /* 0x00005c0064447625 */ /* 0x000fcc00078e0045 */
[----:B------:R-:W5:Y:S06]  /*2290*/  LDG.E.128 R68, [R68.64] ;  /* 0x0000000444447981 */ /* 0x000f6c000c1e1d00 */
[----:B0-----:R-:W-:-:S04]  /*22a0*/  @P2 LEA R96, P4, R100, c[0x0][0x180], 0x4 ;  /* 0x0000600064602a11 */ /* 0x001fc800078820ff */
[----:B------:R-:W-:-:S05]  /*22b0*/  @P2 LEA.HI.X R97, R100, c[0x0][0x184], RZ, 0x4, P4 ;  /* 0x0000610064612a11 */ /* 0x000fca00020f24ff */
[----:B------:R1:W5:Y:S01]  /*22c0*/  @P2 LDG.E.128 R60, [R96.64] ;  /* 0x00000004603c2981 */ /* 0x000362000c1e1d00 */
[----:B------:R-:W-:-:S04]  /*22d0*/  ISETP.NE.U32.AND P3, PT, RZ, c[0x0][0x178], PT ;  /* 0x00005e00ff007a0c */ /* 0x000fc80003f65070 */
[----:B------:R-:W-:-:S13]  /*22e0*/  ISETP.NE.AND.EX P3, PT, RZ, c[0x0][0x17c], PT, P3 ;  /* 0x00005f00ff007a0c */ /* 0x000fda0003f65330 */
[----:B------:R-:W-:Y:S05]  /*22f0*/  @P3 BRA `(.L_x_20820) ;  /* 0x0000007000003947 */ /* 0x000fea0003800000 */
[----:B-1----:R-:W-:-:S04]  /*2300*/  ISETP.NE.U32.AND P4, PT, RZ, c[0x0][0x180], PT ;  /* 0x00006000ff007a0c */ /* 0x002fc80003f85070 */
[----:B------:R-:W-:-:S13]  /*2310*/  ISETP.NE.AND.EX P4, PT, RZ, c[0x0][0x184], PT, P4 ;  /* 0x00006100ff007a0c */ /* 0x000fda0003f85340 */
[----:B------:R-:W-:Y:S05]  /*2320*/  @P4 BRA `(.L_x_20821) ;  /* 0x0000002000004947 */ /* 0x000fea0003800000 */
[----:B------:R-:W-:Y:S05]  /*2330*/  @P0 BRA `(.L_x_20822) ;  /* 0x0000005000000947 */ /* 0x000fea0003800000 */
[----:B------:R-:W-:Y:S05]  /*2340*/  BRA `(.L_x_20823) ;  /* 0x0000005000007947 */ /* 0x000fea0003800000 */
.L_x_20821:
[----:B-----5:R-:W-:Y:S01]  /*2350*/  FADD.FTZ R68, R60, R68 ;  /* 0x000000443c447221 */ /* 0x020fe20000010000 */
[----:B------:R-:W-:Y:S05]  /*2360*/  BRA `(.L_x_20822) ;  /* 0x0000002000007947 */ /* 0x000fea0003800000 */
.L_x_20820:
[----:B-1---5:R-:W-:-:S04]  /*2370*/  FADD.FTZ R68, R52, R68 ;  /* 0x0000004434447221 */ /* 0x022fc80000010000 */
[----:B------:R-:W-:-:S05]  /*2380*/  @P2 FADD.FTZ R68, R60, R68 ;  /* 0x000000443c442221 */ /* 0x000fca0000010000 */
.L_x_20822:
[----:B-----5:R-:W-:Y:S02]  /*2390*/  MOV R64, R68 ;  /* 0x0000004400407202 */ /* 0x020fe40000000f00 */
.L_x_20823:
[----:B------:R-:W-:Y:S05]  /*23a0*/  @P3 BRA `(.L_x_20824) ;  /* 0x0000007000003947 */ /* 0x000fea0003800000 */
[----:B------:R-:W-:-:S04]  /*23b0*/  ISETP.NE.U32.AND P4, PT, RZ, c[0x0][0x180], PT ;  /* 0x00006000ff007a0c */ /* 0x000fc80003f85070 */
[----:B------:R-:W-:-:S13]  /*23c0*/  ISETP.NE.AND.EX P4, PT, RZ, c[0x0][0x184], PT, P4 ;  /* 0x00006100ff007a0c */ /* 0x000fda0003f85340 */
[----:B------:R-:W-:Y:S05]  /*23d0*/  @P4 BRA `(.L_x_20825) ;  /* 0x0000002000004947 */ /* 0x000fea0003800000 */
[----:B------:R-:W-:Y:S05]  /*23e0*/  @P0 BRA `(.L_x_20826) ;  /* 0x0000005000000947 */ /* 0x000fea0003800000 */
[----:B------:R-:W-:Y:S05]  /*23f0*/  BRA `(.L_x_20827) ;  /* 0x0000005000007947 */ /* 0x000fea0003800000 */
.L_x_20825:
[----:B-----5:R-:W-:Y:S01]  /*2400*/  FADD.FTZ R69, R61, R69 ;  /* 0x000000453d457221 */ /* 0x020fe20000010000 */
[----:B------:R-:W-:Y:S05]  /*2410*/  BRA `(.L_x_20826) ;  /* 0x0000002000007947 */ /* 0x000fea0003800000 */
.L_x_20824:
[----:B-----5:R-:W-:-:S04]  /*2420*/  FADD.FTZ R69, R53, R69 ;  /* 0x0000004535457221 */ /* 0x020fc80000010000 */
[----:B------:R-:W-:-:S04]  /*2430*/  @P2 FADD.FTZ R69, R61, R69 ;  /* 0x000000453d452221 */ /* 0x000fc80000010000 */
.L_x_20826:
[----:B-----5:R-:W-:-:S03]  /*2440*/  IMAD.MOV.U32 R65, RZ, RZ, R69 ;  /* 0x000000ffff417224 */ /* 0x020fc600078e0045 */
.L_x_20827:
[----:B------:R-:W-:Y:S05]  /*2450*/  @P3 BRA `(.L_x_20828) ;  /* 0x0000007000003947 */ /* 0x000fea0003800000 */
[----:B------:R-:W-:-:S04]  /*2460*/  ISETP.NE.U32.AND P4, PT, RZ, c[0x0][0x180], PT ;  /* 0x00006000ff007a0c */ /* 0x000fc80003f85070 */
[----:B------:R-:W-:-:S13]  /*2470*/  ISETP.NE.AND.EX P4, PT, RZ, c[0x0][0x184], PT, P4 ;  /* 0x00006100ff007a0c */ /* 0x000fda0003f85340 */
[----:B------:R-:W-:Y:S05]  /*2480*/  @P4 BRA `(.L_x_20829) ;  /* 0x0000002000004947 */ /* 0x000fea0003800000 */
[----:B------:R-:W-:Y:S05]  /*2490*/  @P0 BRA `(.L_x_20830) ;  /* 0x0000005000000947 */ /* 0x000fea0003800000 */
[----:B------:R-:W-:Y:S05]  /*24a0*/  BRA `(.L_x_20831) ;  /* 0x0000005000007947 */ /* 0x000fea0003800000 */
.L_x_20829:
[----:B-----5:R-:W-:Y:S01]  /*24b0*/  FADD.FTZ R70, R62, R70 ;  /* 0x000000463e467221 */ /* 0x020fe20000010000 */
[----:B------:R-:W-:Y:S05]  /*24c0*/  BRA `(.L_x_20830) ;  /* 0x0000002000007947 */ /* 0x000fea0003800000 */
.L_x_20828:
[----:B-----5:R-:W-:-:S04]  /*24d0*/  FADD.FTZ R70, R54, R70 ;  /* 0x0000004636467221 */ /* 0x020fc80000010000 */
[----:B------:R-:W-:-:S05]  /*24e0*/  @P2 FADD.FTZ R70, R62, R70 ;  /* 0x000000463e462221 */ /* 0x000fca0000010000 */
.L_x_20830:
[----:B-----5:R-:W-:Y:S02]  /*24f0*/  MOV R66, R70 ;  /* 0x0000004600427202 */ /* 0x020fe40000000f00 */
.L_x_20831:
[----:B------:R-:W-:Y:S05]  /*2500*/  @P3 BRA `(.L_x_20832) ;  /* 0x0000007000003947 */ /* 0x000fea0003800000 */
[----:B------:R-:W-:-:S04]  /*2510*/  ISETP.NE.U32.AND P2, PT, RZ, c[0x0][0x180], PT ;  /* 0x00006000ff007a0c */ /* 0x000fc80003f45070 */
[----:B------:R-:W-:-:S13]  /*2520*/  ISETP.NE.AND.EX P2, PT, RZ, c[0x0][0x184], PT, P2 ;  /* 0x00006100ff007a0c */ /* 0x000fda0003f45320 */
[----:B------:R-:W-:Y:S05]  /*2530*/  @P2 BRA `(.L_x_20833) ;  /* 0x0000002000002947 */ /* 0x000fea0003800000 */
[----:B------:R-:W-:Y:S05]  /*2540*/  @P0 BRA `(.L_x_20834) ;  /* 0x0000005000000947 */ /* 0x000fea0003800000 */
[----:B------:R-:W-:Y:S05]  /*2550*/  BRA `(.L_x_20835) ;  /* 0x0000005000007947 */ /* 0x000fea0003800000 */
.L_x_20833:
[----:B-----5:R-:W-:Y:S01]  /*2560*/  FADD.FTZ R71, R63, R71 ;  /* 0x000000473f477221 */ /* 0x020fe20000010000 */
[----:B------:R-:W-:Y:S05]  /*2570*/  BRA `(.L_x_20834) ;  /* 0x0000002000007947 */ /* 0x000fea0003800000 */
.L_x_20832:
[----:B-----5:R-:W-:-:S04]  /*2580*/  FADD.FTZ R71, R55, R71 ;  /* 0x0000004737477221 */ /* 0x020fc80000010000 */
[----:B------:R-:W-:-:S04]  /*2590*/  @P2 FADD.FTZ R71, R63, R71 ;  /* 0x000000473f472221 */ /* 0x000fc80000010000 */
.L_x_20834:
[----:B-----5:R-:W-:-:S03]  /*25a0*/  IMAD.MOV.U32 R67, RZ, RZ, R71 ;  /* 0x000000ffff437224 */ /* 0x020fc600078e0047 */
.L_x_20835:
[----:B------:R-:W-:-:S04]  /*25b0*/  @P0 LEA R96, P2, R100, c[0x0][0x188], 0x4 ;  /* 0x0000620064600a11 */ /* 0x000fc800078420ff */
[C---:B------:R-:W-:Y:S02]  /*25c0*/  @P0 LEA.HI.X R97, R100.reuse, c[0x0][0x18c], RZ, 0x4, P2 ;  /* 0x0000630064610a11 */ /* 0x040fe400010f24ff */
[----:B------:R-:W-:-:S03]  /*25d0*/  IADD3 R100, R100, 0x80, RZ ;  /* 0x0000008064647810 */ /* 0x000fc60007ffe0ff */
[----:B------:R0:W-:Y:S04]  /*25e0*/  @P0 STG.E.128 [R96.64], R64 ;  /* 0x0000004060000986 */ /* 0x0001e8000c101d04 */
.L_x_20819:
[----:B------:R-:W-:Y:S05]  /*25f0*/  BSYNC B0 ;  /* 0x0000000000007941 */ /* 0x000fea0003800000 */
.L_x_20818:
[----:B------:R-:W-:Y:S01]  /*2600*/  ISETP.GE.U32.AND P2, PT, R2, 0x180, PT ;  /* 0x000001800200780c */ /* 0x000fe20003f46070 */
[----:B------:R-:W-:-:S12]  /*2610*/  BSSY B0, `(.L_x_20836) ;  /* 0x0000041000007945 */ /* 0x000fd80003800000 */
[----:B------:R-:W-:Y:S05]  /*2620*/  @!P2 BRA `(.L_x_20837) ;  /* 0x000003f00000a947 */ /* 0x000fea0003800000 */
[----:B------:R-:W-:-:S04]  /*2630*/  ISETP.NE.U32.AND P3, PT, RZ, c[0x0][0x178], PT ;  /* 0x00005e00ff007a0c */ /* 0x000fc80003f65070 */
[----:B------:R-:W-:-:S13]  /*2640*/  ISETP.NE.AND.EX P3, PT, RZ, c[0x0][0x17c], PT, P3 ;  /* 0x00005f00ff007a0c */ /* 0x000fda0003f65330 */
[----:B------:R-:W-:-:S04]  /*2650*/  @P3 LEA R98, P2, R100, c[0x0][0x178], 0x4 ;  /* 0x00005e0064623a11 */ /* 0x000fc800078420ff */
[----:B------:R-:W-:Y:S02]  /*2660*/  @P3 LEA.HI.X R99, R100, c[0x0][0x17c], RZ, 0x4, P2 ;  /* 0x00005f0064633a11 */ /* 0x000fe400010f24ff */
[----:B------:R-:W-:Y:S01]  /*2670*/  ISETP.NE.U32.AND P2, PT, RZ, c[0x0][0x180], PT ;  /* 0x00006000ff007a0c */ /* 0x000fe20003f45070 */
[----:B------:R-:W-:Y:S02]  /*2680*/  HFMA2.MMA R73, -RZ, RZ, 0, 9.5367431640625e-07 ;  /* 0x00000010ff497435 */ /* 0x000fe400000001ff */
[----:B-----5:R1:W5:Y:S01]  /*2690*/  @P3 LDG.E.128 R52, [R98.64] ;  /* 0x0000000462343981 */ /* 0x020362000c1e1d00 */
[----:B------:R-:W-:-:S07]  /*26a0*/  ISETP.NE.AND.EX P2, PT, RZ, c[0x0][0x184], PT, P2 ;  /* 0x00006100ff007a0c */ /* 0x000fce0003f45320 */
[----:B------:R-:W-:-:S06]  /*26b0*/  IMAD.WIDE.U32 R72, R100, R73, c[0x0][0x170] ;  /* 0x00005c0064487625 */ /* 0x000fcc00078e0049 */
[C---:B0-----:R-:W-:Y:S01]  /*26c0*/  @P2 LEA R96, P4, R100.reuse, c[0x0][0x180], 0x4 ;  /* 0x0000600064602a11 */ /* 0x041fe200078820ff */
[----:B------:R-:W5:Y:S03]  /*26d0*/  LDG.E.128 R72, [R72.64] ;  /* 0x0000000448487981 */ /* 0x000f66000c1e1d00 */
        /* <DEDUP_REMOVED lines=10> */
.L_x_20839:
[----:B-----5:R-:W-:Y:S01]  /*2780*/  FADD.FTZ R72, R60, R72 ;  /* 0x000000483c487221 */ /* 0x020fe20000010000 */
[----:B------:R-:W-:Y:S05]  /*2790*/  BRA `(.L_x_20840) ;  /* 0x0000002000007947 */ /* 0x000fea0003800000 */
.L_x_20838:
[----:B-1---5:R-:W-:-:S04]  /*27a0*/  FADD.FTZ R72, R52, R72 ;  /* 0x0000004834487221 */ /* 0x022fc80000010000 */
[----:B------:R-:W-:-:S04]  /*27b0*/  @P2 FADD.FTZ R72, R60, R72 ;  /* 0x000000483c482221 */ /* 0x000fc80000010000 */
.L_x_20840:
[----:B-----5:R-:W-:-:S03]  /*27c0*/  IMAD.MOV.U32 R64, RZ, RZ, R72 ;  /* 0x000000ffff407224 */ /* 0x020fc600078e0048 */
.L_x_20841:
[----:B------:R-:W-:Y:S05]  /*27d0*/  @P3 BRA `(.L_x_20842) ;  /* 0x0000007000003947 */ /* 0x000fea0003800000 */
[----:B------:R-:W-:-:S04]  /*27e0*/  ISETP.NE.U32.AND P4, PT, RZ, c[0x0][0x180], PT ;  /* 0x00006000ff007a0c */ /* 0x000fc80003f85070 */
[----:B------:R-:W-:-:S13]  /*27f0*/  ISETP.NE.AND.EX P4, PT, RZ, c[0x0][0x184], PT, P4 ;  /* 0x00006100ff007a0c */ /* 0x000fda0003f85340 */
[----:B------:R-:W-:Y:S05]  /*2800*/  @P4 BRA `(.L_x_20843) ;  /* 0x0000002000004947 */ /* 0x000fea0003800000 */
[----:B------:R-:W-:Y:S05]  /*2810*/  @P0 BRA `(.L_x_20844) ;  /* 0x0000005000000947 */ /* 0x000fea0003800000 */
[----:B------:R-:W-:Y:S05]  /*2820*/  BRA `(.L_x_20845) ;  /* 0x0000005000007947 */ /* 0x000fea0003800000 */
.L_x_20843:
[----:B-----5:R-:W-:Y:S01]  /*2830*/  FADD.FTZ R73, R61, R73 ;  /* 0x000000493d497221 */ /* 0x020fe20000010000 */
[----:B------:R-:W-:Y:S05]  /*2840*/  BRA `(.L_x_20844) ;  /* 0x0000002000007947 */ /* 0x000fea0003800000 */
.L_x_20842:
[----:B-----5:R-:W-:-:S04]  /*2850*/  FADD.FTZ R73, R53, R73 ;  /* 0x0000004935497221 */ /* 0x020fc80000010000 */
[----:B------:R-:W-:-:S05]  /*2860*/  @P2 FADD.FTZ R73, R61, R73 ;  /* 0x000000493d492221 */ /* 0x000fca0000010000 */
.L_x_20844:
[----:B-----5:R-:W-:Y:S02]  /*2870*/  MOV R65, R73 ;  /* 0x0000004900417202 */ /* 0x020fe40000000f00 */
.L_x_20845:
[----:B------:R-:W-:Y:S05]  /*2880*/  @P3 BRA `(.L_x_20846) ;  /* 0x0000007000003947 */ /* 0x000fea0003800000 */
[----:B------:R-:W-:-:S04]  /*2890*/  ISETP.NE.U32.AND P4, PT, RZ, c[0x0][0x180], PT ;  /* 0x00006000ff007a0c */ /* 0x000fc80003f85070 */
[----:B------:R-:W-:-:S13]  /*28a0*/  ISETP.NE.AND.EX P4, PT, RZ, c[0x0][0x184], PT, P4 ;  /* 0x00006100ff007a0c */ /* 0x000fda0003f85340 */
[----:B------:R-:W-:Y:S05]  /*28b0*/  @P4 BRA `(.L_x_20847) ;  /* 0x0000002000004947 */ /* 0x000fea0003800000 */
[----:B------:R-:W-:Y:S05]  /*28c0*/  @P0 BRA `(.L_x_20848) ;  /* 0x0000005000000947 */ /* 0x000fea0003800000 */
[----:B------:R-:W-:Y:S05]  /*28d0*/  BRA `(.L_x_20849) ;  /* 0x0000005000007947 */ /* 0x000fea0003800000 */
.L_x_20847:
[----:B-----5:R-:W-:Y:S01]  /*28e0*/  FADD.FTZ R74, R62, R74 ;  /* 0x0000004a3e4a7221 */ /* 0x020fe20000010000 */
[----:B------:R-:W-:Y:S05]  /*28f0*/  BRA `(.L_x_20848) ;  /* 0x0000002000007947 */ /* 0x000fea0003800000 */
.L_x_20846:
[----:B-----5:R-:W-:-:S04]  /*2900*/  FADD.FTZ R74, R54, R74 ;  /* 0x0000004a364a7221 */ /* 0x020fc80000010000 */
[----:B------:R-:W-:-:S04]  /*2910*/  @P2 FADD.FTZ R74, R62, R74 ;  /* 0x0000004a3e4a2221 */ /* 0x000fc80000010000 */
.L_x_20848:
[----:B-----5:R-:W-:-:S03]  /*2920*/  IMAD.MOV.U32 R66, RZ, RZ, R74 ;  /* 0x000000ffff427224 */ /* 0x020fc600078e004a */
.L_x_20849:
[----:B------:R-:W-:Y:S05]  /*2930*/  @P3 BRA `(.L_x_20850) ;  /* 0x0000007000003947 */ /* 0x000fea0003800000 */
[----:B------:R-:W-:-:S04]  /*2940*/  ISETP.NE.U32.AND P2, PT, RZ, c[0x0][0x180], PT ;  /* 0x00006000ff007a0c */ /* 0x000fc80003f45070 */
[----:B------:R-:W-:-:S13]  /*2950*/  ISETP.NE.AND.EX P2, PT, RZ, c[0x0][0x184], PT, P2 ;  /* 0x00006100ff007a0c */ /* 0x000fda0003f45320 */
[----:B------:R-:W-:Y:S05]  /*2960*/  @P2 BRA `(.L_x_20851) ;  /* 0x0000002000002947 */ /* 0x000fea0003800000 */
[----:B------:R-:W-:Y:S05]  /*2970*/  @P0 BRA `(.L_x_20852) ;  /* 0x0000005000000947 */ /* 0x000fea0003800000 */
[----:B------:R-:W-:Y:S05]  /*2980*/  BRA `(.L_x_20853) ;  /* 0x0000005000007947 */ /* 0x000fea0003800000 */
.L_x_20851:
[----:B-----5:R-:W-:Y:S01]  /*2990*/  FADD.FTZ R75, R63, R75 ;  /* 0x0000004b3f4b7221 */ /* 0x020fe20000010000 */
[----:B------:R-:W-:Y:S05]  /*29a0*/  BRA `(.L_x_20852) ;  /* 0x0000002000007947 */ /* 0x000fea0003800000 */
.L_x_20850:
[----:B-----5:R-:W-:-:S04]  /*29b0*/  FADD.FTZ R75, R55, R75 ;  /* 0x0000004b374b7221 */ /* 0x020fc80000010000 */
[----:B------:R-:W-:-:S05]  /*29c0*/  @P2 FADD.FTZ R75, R63, R75 ;  /* 0x0000004b3f4b2221 */ /* 0x000fca0000010000 */
.L_x_20852:
[----:B-----5:R-:W-:Y:S02]  /*29d0*/  MOV R67, R75 ;  /* 0x0000004b00437202 */ /* 0x020fe40000000f00 */
.L_x_20853:
[----:B------:R-:W-:-:S04]  /*29e0*/  @P0 LEA R96, P2, R100, c[0x0][0x188], 0x4 ;  /* 0x0000620064600a11 */ /* 0x000fc800078420ff */
[C---:B------:R-:W-:Y:S02]  /*29f0*/  @P0 LEA.HI.X R97, R100.reuse, c[0x0][0x18c], RZ, 0x4, P2 ;  /* 0x0000630064610a11 */ /* 0x040fe400010f24ff */
[----:B------:R-:W-:-:S03]  /*2a00*/  IADD3 R100, R100, 0x80, RZ ;  /* 0x0000008064647810 */ /* 0x000fc60007ffe0ff */
[----:B------:R0:W-:Y:S04]  /*2a10*/  @P0 STG.E.128 [R96.64], R64 ;  /* 0x0000004060000986 */ /* 0x0001e8000c101d04 */
.L_x_20837:
[----:B------:R-:W-:Y:S05]  /*2a20*/  BSYNC B0 ;  /* 0x0000000000007941 */ /* 0x000fea0003800000 */
.L_x_20836:
        /* <DEDUP_REMOVED lines=24> */
.L_x_20857:
[----:B-----5:R-:W-:Y:S01]  /*2bb0*/  FADD.FTZ R76, R60, R76 ;  /* 0x0000004c3c4c7221 */ /* 0x020fe20000010000 */
[----:B------:R-:W-:Y:S05]  /*2bc0*/  BRA `(.L_x_20858) ;  /* 0x0000002000007947 */ /* 0x000fea0003800000 */
.L_x_20856:
[----:B-1---5:R-:W-:-:S04]  /*2bd0*/  FADD.FTZ R76, R52, R76 ;  /* 0x0000004c344c7221 */ /* 0x022fc80000010000 */
[----:B------:R-:W-:-:S05]  /*2be0*/  @P2 FADD.FTZ R76, R60, R76 ;  /* 0x0000004c3c4c2221 */ /* 0x000fca0000010000 */
.L_x_20858:
[----:B-----5:R-:W-:Y:S02]  /*2bf0*/  MOV R64, R76 ;  /* 0x0000004c00407202 */ /* 0x020fe40000000f00 */
.L_x_20859:
[----:B------:R-:W-:Y:S05]  /*2c00*/  @P3 BRA `(.L_x_20860) ;  /* 0x0000007000003947 */ /* 0x000fea0003800000 */
[----:B------:R-:W-:-:S04]  /*2c10*/  ISETP.NE.U32.AND P4, PT, RZ, c[0x0][0x180], PT ;  /* 0x00006000ff007a0c */ /* 0x000fc80003f85070 */
[----:B------:R-:W-:-:S13]  /*2c20*/  ISETP.NE.AND.EX P4, PT, RZ, c[0x0][0x184], PT, P4 ;  /* 0x00006100ff007a0c */ /* 0x000fda0003f85340 */
[----:B------:R-:W-:Y:S05]  /*2c30*/  @P4 BRA `(.L_x_20861) ;  /* 0x0000002000004947 */ /* 0x000fea0003800000 */
[----:B------:R-:W-:Y:S05]  /*2c40*/  @P0 BRA `(.L_x_20862) ;  /* 0x0000005000000947 */ /* 0x000fea0003800000 */
[----:B------:R-:W-:Y:S05]  /*2c50*/  BRA `(.L_x_20863) ;  /* 0x0000005000007947 */ /* 0x000fea0003800000 */
.L_x_20861:
[----:B-----5:R-:W-:Y:S01]  /*2c60*/  FADD.FTZ R77, R61, R77 ;  /* 0x0000004d3d4d7221 */ /* 0x020fe20000010000 */
[----:B------:R-:W-:Y:S05]  /*2c70*/  BRA `(.L_x_20862) ;  /* 0x0000002000007947 */ /* 0x000fea0003800000 */
.L_x_20860:
[----:B-----5:R-:W-:-:S04]  /*2c80*/  FADD.FTZ R77, R53, R77 ;  /* 0x0000004d354d7221 */ /* 0x020fc80000010000 */
[----:B------:R-:W-:-:S04]  /*2c90*/  @P2 FADD.FTZ R77, R61, R77 ;  /* 0x0000004d3d4d2221 */ /* 0x000fc80000010000 */
.L_x_20862:
[----:B-----5:R-:W-:-:S03]  /*2ca0*/  IMAD.MOV.U32 R65, RZ, RZ, R77 ;  /* 0x000000ffff417224 */ /* 0x020fc600078e004d */
.L_x_20863:
[----:B------:R-:W-:Y:S05]  /*2cb0*/  @P3 BRA `(.L_x_20864) ;  /* 0x0000007000003947 */ /* 0x000fea0003800000 */
[----:B------:R-:W-:-:S04]  /*2cc0*/  ISETP.NE.U32.AND P4, PT, RZ, c[0x0][0x180], PT ;  /* 0x00006000ff007a0c */ /* 0x000fc80003f85070 */
[----:B------:R-:W-:-:S13]  /*2cd0*/  ISETP.NE.AND.EX P4, PT, RZ, c[0x0][0x184], PT, P4 ;  /* 0x00006100ff007a0c */ /* 0x000fda0003f85340 */
[----:B------:R-:W-:Y:S05]  /*2ce0*/  @P4 BRA `(.L_x_20865) ;  /* 0x0000002000004947 */ /* 0x000fea0003800000 */
[----:B------:R-:W-:Y:S05]  /*2cf0*/  @P0 BRA `(.L_x_20866) ;  /* 0x0000005000000947 */ /* 0x000fea0003800000 */
[----:B------:R-:W-:Y:S05]  /*2d00*/  BRA `(.L_x_20867) ;  /* 0x0000005000007947 */ /* 0x000fea0003800000 */
.L_x_20865:
[----:B-----5:R-:W-:Y:S01]  /*2d10*/  FADD.FTZ R78, R62, R78 ;  /* 0x0000004e3e4e7221 */ /* 0x020fe20000010000 */
[----:B------:R-:W-:Y:S05]  /*2d20*/  BRA `(.L_x_20866) ;  /* 0x0000002000007947 */ /* 0x000fea0003800000 */
.L_x_20864:
[----:B-----5:R-:W-:-:S04]  /*2d30*/  FADD.FTZ R78, R54, R78 ;  /* 0x0000004e364e7221 */ /* 0x020fc80000010000 */
[----:B------:R-:W-:-:S05]  /*2d40*/  @P2 FADD.FTZ R78, R62, R78 ;  /* 0x0000004e3e4e2221 */ /* 0x000fca0000010000 */
.L_x_20866:
[----:B-----5:R-:W-:Y:S02]  /*2d50*/  MOV R66, R78 ;  /* 0x0000004e00427202 */ /* 0x020fe40000000f00 */
.L_x_20867:
[----:B------:R-:W-:Y:S05]  /*2d60*/  @P3 BRA `(.L_x_20868) ;  /* 0x0000007000003947 */ /* 0x000fea0003800000 */
[----:B------:R-:W-:-:S04]  /*2d70*/  ISETP.NE.U32.AND P2, PT, RZ, c[0x0][0x180], PT ;  /* 0x00006000ff007a0c */ /* 0x000fc80003f45070 */
[----:B------:R-:W-:-:S13]  /*2d80*/  ISETP.NE.AND.EX P2, PT, RZ, c[0x0][0x184], PT, P2 ;  /* 0x00006100ff007a0c */ /* 0x000fda0003f45320 */
[----:B------:R-:W-:Y:S05]  /*2d90*/  @P2 BRA `(.L_x_20869) ;  /* 0x0000002000002947 */ /* 0x000fea0003800000 */
[----:B------:R-:W-:Y:S05]  /*2da0*/  @P0 BRA `(.L_x_20870) ;  /* 0x0000005000000947 */ /* 0x000fea0003800000 */
[----:B------:R-:W-:Y:S05]  /*2db0*/  BRA `(.L_x_20871) ;  /* 0x0000005000007947 */ /* 0x000fea0003800000 */
.L_x_20869:
[----:B-----5:R-:W-:Y:S01]  /*2dc0*/  FADD.FTZ R79, R63, R79 ;  /* 0x0000004f3f4f7221 */ /* 0x020fe20000010000 */
[----:B------:R-:W-:Y:S05]  /*2dd0*/  BRA `(.L_x_20870) ;  /* 0x0000002000007947 */ /* 0x000fea0003800000 */
.L_x_20868:
[----:B-----5:R-:W-:-:S04]  /*2de0*/  FADD.FTZ R79, R55, R79 ;  /* 0x0000004f374f7221 */ /* 0x020fc80000010000 */
[----:B------:R-:W-:-:S04]  /*2df0*/  @P2 FADD.FTZ R79, R63, R79 ;  /* 0x0000004f3f4f2221 */ /* 0x000fc80000010000 */
.L_x_20870:
[----:B-----5:R-:W-:-:S03]  /*2e00*/  IMAD.MOV.U32 R67, RZ, RZ, R79 ;  /* 0x000000ffff437224 */ /* 0x020fc600078e004f */
.L_x_20871:
[----:B------:R-:W-:-:S04]  /*2e10*/  @P0 LEA R96, P2, R100, c[0x0][0x188], 0x4 ;  /* 0x0000620064600a11 */ /* 0x000fc800078420ff */
[C---:B------:R-:W-:Y:S02]  /*2e20*/  @P0 LEA.HI.X R97, R100.reuse, c[0x0][0x18c], RZ, 0x4, P2 ;  /* 0x0000630064610a11 */ /* 0x040fe400010f24ff */
[----:B------:R-:W-:-:S03]  /*2e30*/  IADD3 R100, R100, 0x80, RZ ;  /* 0x0000008064647810 */ /* 0x000fc60007ffe0ff */
[----:B------:R0:W-:Y:S04]  /*2e40*/  @P0 STG.E.128 [R96.64], R64 ;  /* 0x0000004060000986 */ /* 0x0001e8000c101d04 */
.L_x_20855:
[----:B------:R-:W-:Y:S05]  /*2e50*/  BSYNC B0 ;  /* 0x0000000000007941 */ /* 0x000fea0003800000 */
.L_x_20854:
        /* <DEDUP_REMOVED lines=24> */
.L_x_20875:
[----:B-----5:R-:W-:Y:S01]  /*2fe0*/  FADD.FTZ R80, R60, R80 ;  /* 0x000000503c507221 */ /* 0x020fe20000010000 */
[----:B------:R-:W-:Y:S05]  /*2ff0*/  BRA `(.L_x_20876) ;  /* 0x0000002000007947 */ /* 0x000fea0003800000 */
.L_x_20874:
[----:B-1---5:R-:W-:-:S04]  /*3000*/  FADD.FTZ R80, R52, R80 ;  /* 0x0000005034507221 */ /* 0x022fc80000010000 */
[----:B------:R-:W-:-:S04]  /*3010*/  @P2 FADD.FTZ R80, R60, R80 ;  /* 0x000000503c502221 */ /* 0x000fc80000010000 */
.L_x_20876:
[----:B-----5:R-:W-:-:S03]  /*3020*/  IMAD.MOV.U32 R64, RZ, RZ, R80 ;  /* 0x000000ffff407224 */ /* 0x020fc600078e0050 */
.L_x_20877:
[----:B------:R-:W-:Y:S05]  /*3030*/  @P3 BRA `(.L_x_20878) ;  /* 0x0000007000003947 */ /* 0x000fea0003800000 */
[----:B------:R-:W-:-:S04]  /*3040*/  ISETP.NE.U32.AND P4, PT, RZ, c[0x0][0x180], PT ;  /* 0x00006000ff007a0c */ /* 0x000fc80003f85070 */
[----:B------:R-:W-:-:S13]  /*3050*/  ISETP.NE.AND.EX P4, PT, RZ, c[0x0][0x184], PT, P4 ;  /* 0x00006100ff007a0c */ /* 0x000fda0003f85340 */
[----:B------:R-:W-:Y:S05]  /*3060*/  @P4 BRA `(.L_x_20879) ;  /* 0x0000002000004947 */ /* 0x000fea0003800000 */
[----:B------:R-:W-:Y:S05]  /*3070*/  @P0 BRA `(.L_x_20880) ;  /* 0x0000005000000947 */ /* 0x000fea0003800000 */
[----:B------:R-:W-:Y:S05]  /*3080*/  BRA `(.L_x_20881) ;  /* 0x0000005000007947 */ /* 0x000fea0003800000 */
.L_x_20879:
[----:B-----5:R-:W-:Y:S01]  /*3090*/  FADD.FTZ R81, R61, R81 ;  /* 0x000000513d517221 */ /* 0x020fe20000010000 */
[----:B------:R-:W-:Y:S05]  /*30a0*/  BRA `(.L_x_20880) ;  /* 0x0000002000007947 */ /* 0x000fea0003800000 */
.L_x_20878:
[----:B-----5:R-:W-:-:S04]  /*30b0*/  FADD.FTZ R81, R53, R81 ;  /* 0x0000005135517221 */ /* 0x020fc80000010000 */
[----:B------:R-:W-:-:S05]  /*30c0*/  @P2 FADD.FTZ R81, R61, R81 ;  /* 0x000000513d512221 */ /* 0x000fca0000010000 */
.L_x_20880:
[----:B-----5:R-:W-:Y:S02]  /*30d0*/  MOV R65, R81 ;  /* 0x0000005100417202 */ /* 0x020fe40000000f00 */
.L_x_20881:
[----:B------:R-:W-:Y:S05]  /*30e0*/  @P3 BRA `(.L_x_20882) ;  /* 0x0000007000003947 */ /* 0x000fea0003800000 */
[----:B------:R-:W-:-:S04]  /*30f0*/  ISETP.NE.U32.AND P4, PT, RZ, c[0x0][0x180], PT ;  /* 0x00006000ff007a0c */ /* 0x000fc80003f85070 */
[----:B------:R-:W-:-:S13]  /*3100*/  ISETP.NE.AND.EX P4, PT, RZ, c[0x0][0x184], PT, P4 ;  /* 0x00006100ff007a0c */ /* 0x000fda0003f85340 */
[----:B------:R-:W-:Y:S05]  /*3110*/  @P4 BRA `(.L_x_20883) ;  /* 0x0000002000004947 */ /* 0x000fea0003800000 */
[----:B------:R-:W-:Y:S05]  /*3120*/  @P0 BRA `(.L_x_20884) ;  /* 0x0000005000000947 */ /* 0x000fea0003800000 */
[----:B------:R-:W-:Y:S05]  /*3130*/  BRA `(.L_x_20885) ;  /* 0x0000005000007947 */ /* 0x000fea0003800000 */
.L_x_20883:
[----:B-----5:R-:W-:Y:S01]  /*3140*/  FADD.FTZ R82, R62, R82 ;  /* 0x000000523e527221 */ /* 0x020fe20000010000 */
[----:B------:R-:W-:Y:S05]  /*3150*/  BRA `(.L_x_20884) ;  /* 0x0000002000007947 */ /* 0x000fea0003800000 */
.L_x_20882:
[----:B-----5:R-:W-:-:S04]  /*3160*/  FADD.FTZ R82, R54, R82 ;  /* 0x0000005236527221 */ /* 0x020fc80000010000 */
[----:B------:R-:W-:-:S04]  /*3170*/  @P2 FADD.FTZ R82, R62, R82 ;  /* 0x000000523e522221 */ /* 0x000fc80000010000 */
.L_x_20884:
[----:B-----5:R-:W-:-:S03]  /*3180*/  IMAD.MOV.U32 R66, RZ, RZ, R82 ;  /* 0x000000ffff427224 */ /* 0x020fc600078e0052 */
.L_x_20885:
[----:B------:R-:W-:Y:S05]  /*3190*/  @P3 BRA `(.L_x_20886) ;  /* 0x0000007000003947 */ /* 0x000fea0003800000 */
[----:B------:R-:W-:-:S04]  /*31a0*/  ISETP.NE.U32.AND P2, PT, RZ, c[0x0][0x180], PT ;  /* 0x00006000ff007a0c */ /* 0x000fc80003f45070 */
[----:B------:R-:W-:-:S13]  /*31b0*/  ISETP.NE.AND.EX P2, PT, RZ, c[0x0][0x184], PT, P2 ;  /* 0x00006100ff007a0c */ /* 0x000fda0003f45320 */
[----:B------:R-:W-:Y:S05]  /*31c0*/  @P2 BRA `(.L_x_20887) ;  /* 0x0000002000002947 */ /* 0x000fea0003800000 */
[----:B------:R-:W-:Y:S05]  /*31d0*/  @P0 BRA `(.L_x_20888) ;  /* 0x0000005000000947 */ /* 0x000fea0003800000 */
[----:B------:R-:W-:Y:S05]  /*31e0*/  BRA `(.L_x_20889) ;  /* 0x0000005000007947 */ /* 0x000fea0003800000 */
.L_x_20887:
[----:B-----5:R-:W-:Y:S01]  /*31f0*/  FADD.FTZ R83, R63, R83 ;  /* 0x000000533f537221 */ /* 0x020fe20000010000 */
[----:B------:R-:W-:Y:S05]  /*3200*/  BRA `(.L_x_20888) ;  /* 0x0000002000007947 */ /* 0x000fea0003800000 */
.L_x_20886:
[----:B-----5:R-:W-:-:S04]  /*3210*/  FADD.FTZ R83, R55, R83 ;  /* 0x0000005337537221 */ /* 0x020fc80000010000 */
[----:B------:R-:W-:-:S05]  /*3220*/  @P2 FADD.FTZ R83, R63, R83 ;  /* 0x000000533f532221 */ /* 0x000fca0000010000 */
.L_x_20888:
[----:B-----5:R-:W-:Y:S02]  /*3230*/  MOV R67, R83 ;  /* 0x0000005300437202 */ /* 0x020fe40000000f00 */
.L_x_20889:
[----:B------:R-:W-:-:S04]  /*3240*/  @P0 LEA R96, P2, R100, c[0x0][0x188], 0x4 ;  /* 0x0000620064600a11 */ /* 0x000fc800078420ff */
[C---:B------:R-:W-:Y:S02]  /*3250*/  @P0 LEA.HI.X R97, R100.reuse, c[0x0][0x18c], RZ, 0x4, P2 ;  /* 0x0000630064610a11 */ /* 0x040fe400010f24ff */
[----:B------:R-:W-:-:S03]  /*3260*/  IADD3 R100, R100, 0x80, RZ ;  /* 0x0000008064647810 */ /* 0x000fc60007ffe0ff */
[----:B------:R0:W-:Y:S04]  /*3270*/  @P0 STG.E.128 [R96.64], R64 ;  /* 0x0000004060000986 */ /* 0x0001e8000c101d04 */
.L_x_20873:
[----:B------:R-:W-:Y:S05]  /*3280*/  BSYNC B0 ;  /* 0x0000000000007941 */ /* 0x000fea0003800000 */
.L_x_20872:
        /* <DEDUP_REMOVED lines=24> */
.L_x_20893:
[----:B-----5:R-:W-:Y:S01]  /*3410*/  FADD.FTZ R84, R60, R84 ;  /* 0x000000543c547221 */ /* 0x020fe20000010000 */
[----:B------:R-:W-:Y:S05]  /*3420*/  BRA `(.L_x_20894) ;  /* 0x0000002000007947 */ /* 0x000fea0003800000 */
.L_x_20892:
[----:B-1---5:R-:W-:-:S04]  /*3430*/  FADD.FTZ R84, R52, R84 ;  /* 0x0000005434547221 */ /* 0x022fc80000010000 */
[----:B------:R-:W-:-:S05]  /*3440*/  @P2 FADD.FTZ R84, R60, R84 ;  /* 0x000000543c542221 */ /* 0x000fca0000010000 */
.L_x_20894:
[----:B-----5:R-:W-:Y:S02]  /*3450*/  MOV R64, R84 ;  /* 0x0000005400407202 */ /* 0x020fe40000000f00 */
.L_x_20895:
[----:B------:R-:W-:Y:S05]  /*3460*/  @P3 BRA `(.L_x_20896) ;  /* 0x0000007000003947 */ /* 0x000fea0003800000 */
[----:B------:R-:W-:-:S04]  /*3470*/  ISETP.NE.U32.AND P4, PT, RZ, c[0x0][0x180], PT ;  /* 0x00006000ff007a0c */ /* 0x000fc80003f85070 */
[----:B------:R-:W-:-:S13]  /*3480*/  ISETP.NE.AND.EX P4, PT, RZ, c[0x0][0x184], PT, P4 ;  /* 0x00006100ff007a0c */ /* 0x000fda0003f85340 */
[----:B------:R-:W-:Y:S05]  /*3490*/  @P4 BRA `(.L_x_20897) ;  /* 0x0000002000004947 */ /* 0x000fea0003800000 */
[----:B------:R-:W-:Y:S05]  /*34a0*/  @P0 BRA `(.L_x_20898) ;  /* 0x0000005000000947 */ /* 0x000fea0003800000 */
[----:B------:R-:W-:Y:S05]  /*34b0*/  BRA `(.L_x_20899) ;  /* 0x0000005000007947 */ /* 0x000fea0003800000 */
.L_x_20897:
[----:B-----5:R-:W-:Y:S01]  /*34c0*/  FADD.FTZ R85, R61, R85 ;  /* 0x000000553d557221 */ /* 0x020fe20000010000 */
[----:B------:R-:W-:Y:S05]  /*34d0*/  BRA `(.L_x_20898) ;  /* 0x0000002000007947 */ /* 0x000fea0003800000 */
.L_x_20896:
[----:B-----5:R-:W-:-:S04]  /*34e0*/  FADD.FTZ R85, R53, R85 ;  /* 0x0000005535557221 */ /* 0x020fc80000010000 */
[----:B------:R-:W-:-:S04]  /*34f0*/  @P2 FADD.FTZ R85, R61, R85 ;  /* 0x000000553d552221 */ /* 0x000fc80000010000 */
.L_x_20898:
[----:B-----5:R-:W-:-:S03]  /*3500*/  IMAD.MOV.U32 R65, RZ, RZ, R85 ;  /* 0x000000ffff417224 */ /* 0x020fc600078e0055 */
.L_x_20899:
[----:B------:R-:W-:Y:S05]  /*3510*/  @P3 BRA `(.L_x_20900) ;  /* 0x0000007000003947 */ /* 0x000fea0003800000 */
[----:B------:R-:W-:-:S04]  /*3520*/  ISETP.NE.U32.AND P4, PT, RZ, c[0x0][0x180], PT ;  /* 0x00006000ff007a0c */ /* 0x000fc80003f85070 */
[----:B------:R-:W-:-:S13]  /*3530*/  ISETP.NE.AND.EX P4, PT, RZ, c[0x0][0x184], PT, P4 ;  /* 0x00006100ff007a0c */ /* 0x000fda0003f85340 */
[----:B------:R-:W-:Y:S05]  /*3540*/  @P4 BRA `(.L_x_20901) ;  /* 0x0000002000004947 */ /* 0x000fea0003800000 */
[----:B------:R-:W-:Y:S05]  /*3550*/  @P0 BRA `(.L_x_20902) ;  /* 0x0000005000000947 */ /* 0x000fea0003800000 */
[----:B------:R-:W-:Y:S05]  /*3560*/  BRA `(.L_x_20903) ;  /* 0x0000005000007947 */ /* 0x000fea0003800000 */
.L_x_20901:
[----:B-----5:R-:W-:Y:S01]  /*3570*/  FADD.FTZ R86, R62, R86 ;  /* 0x000000563e567221 */ /* 0x020fe20000010000 */
[----:B------:R-:W-:Y:S05]  /*3580*/  BRA `(.L_x_20902) ;  /* 0x0000002000007947 */ /* 0x000fea0003800000 */
.L_x_20900:
[----:B-----5:R-:W-:-:S04]  /*3590*/  FADD.FTZ R86, R54, R86 ;  /* 0x0000005636567221 */ /* 0x020fc80000010000 */
[----:B------:R-:W-:-:S05]  /*35a0*/  @P2 FADD.FTZ R86, R62, R86 ;  /* 0x000000563e562221 */ /* 0x000fca0000010000 */
.L_x_20902:
[----:B-----5:R-:W-:Y:S02]  /*35b0*/  MOV R66, R86 ;  /* 0x0000005600427202 */ /* 0x020fe40000000f00 */
.L_x_20903:
[----:B------:R-:W-:Y:S05]  /*35c0*/  @P3 BRA `(.L_x_20904) ;  /* 0x0000007000003947 */ /* 0x000fea0003800000 */
[----:B------:R-:W-:-:S04]  /*35d0*/  ISETP.NE.U32.AND P2, PT, RZ, c[0x0][0x180], PT ;  /* 0x00006000ff007a0c */ /* 0x000fc80003f45070 */
[----:B------:R-:W-:-:S13]  /*35e0*/  ISETP.NE.AND.EX P2, PT, RZ, c[0x0][0x184], PT, P2 ;  /* 0x00006100ff007a0c */ /* 0x000fda0003f45320 */
[----:B------:R-:W-:Y:S05]  /*35f0*/  @P2 BRA `(.L_x_20905) ;  /* 0x0000002000002947 */ /* 0x000fea0003800000 */
[----:B------:R-:W-:Y:S05]  /*3600*/  @P0 BRA `(.L_x_20906) ;  /* 0x0000005000000947 */ /* 0x000fea0003800000 */
[----:B------:R-:W-:Y:S05]  /*3610*/  BRA `(.L_x_20907) ;  /* 0x0000005000007947 */ /* 0x000fea0003800000 */
.L_x_20905:
[----:B-----5:R-:W-:Y:S01]  /*3620*/  FADD.FTZ R87, R63, R87 ;  /* 0x000000573f577221 */ /* 0x020fe20000010000 */
[----:B------:R-:W-:Y:S05]  /*3630*/  BRA `(.L_x_20906) ;  /* 0x0000002000007947 */ /* 0x000fea0003800000 */
.L_x_20904:
[----:B-----5:R-:W-:-:S04]  /*3640*/  FADD.FTZ R87, R55, R87 ;  /* 0x0000005737577221 */ /* 0x020fc80000010000 */
[----:B------:R-:W-:-:S05]  /*3650*/  @P2 FADD.FTZ R87, R63, R87 ;  /* 0x000000573f572221 */ /* 0x000fca0000010000 */
.L_x_20906:
[----:B-----5:R-:W-:Y:S02]  /*3660*/  MOV R67, R87 ;  /* 0x0000005700437202 */ /* 0x020fe40000000f00 */
.L_x_20907:
[----:B------:R-:W-:-:S04]  /*3670*/  @P0 LEA R96, P2, R100, c[0x0][0x188], 0x4 ;  /* 0x0000620064600a11 */ /* 0x000fc800078420ff */
[C---:B------:R-:W-:Y:S02]  /*3680*/  @P0 LEA.HI.X R97, R100.reuse, c[0x0][0x18c], RZ, 0x4, P2 ;  /* 0x0000630064610a11 */ /* 0x040fe400010f24ff */
[----:B------:R-:W-:-:S03]  /*3690*/  IADD3 R100, R100, 0x80, RZ ;  /* 0x0000008064647810 */ /* 0x000fc60007ffe0ff */
[----:B------:R0:W-:Y:S04]  /*36a0*/  @P0 STG.E.128 [R96.64], R64 ;  /* 0x0000004060000986 */ /* 0x0001e8000c101d04 */
.L_x_20891:
[----:B------:R-:W-:Y:S05]  /*36b0*/  BSYNC B0 ;  /* 0x0000000000007941 */ /* 0x000fea0003800000 */
.L_x_20890:
        /* <DEDUP_REMOVED lines=24> */
.L_x_20911:
[----:B-----5:R-:W-:Y:S01]  /*3840*/  FADD.FTZ R88, R60, R88 ;  /* 0x000000583c587221 */ /* 0x020fe20000010000 */
[----:B------:R-:W-:Y:S05]  /*3850*/  BRA `(.L_x_20912) ;  /* 0x0000002000007947 */ /* 0x000fea0003800000 */
.L_x_20910:
[----:B-1---5:R-:W-:-:S04]  /*3860*/  FADD.FTZ R88, R52, R88 ;  /* 0x0000005834587221 */ /* 0x022fc80000010000 */
[----:B------:R-:W-:-:S05]  /*3870*/  @P2 FADD.FTZ R88, R60, R88 ;  /* 0x000000583c582221 */ /* 0x000fca0000010000 */
.L_x_20912:
[----:B-----5:R-:W-:Y:S02]  /*3880*/  MOV R64, R88 ;  /* 0x0000005800407202 */ /* 0x020fe40000000f00 */
.L_x_20913:
[----:B------:R-:W-:Y:S05]  /*3890*/  @P3 BRA `(.L_x_20914) ;  /* 0x0000007000003947 */ /* 0x000fea0003800000 */
[----:B------:R-:W-:-:S04]  /*38a0*/  ISETP.NE.U32.AND P4, PT, RZ, c[0x0][0x180], PT ;  /* 0x00006000ff007a0c */ /* 0x000fc80003f85070 */
[----:B------:R-:W-:-:S13]  /*38b0*/  ISETP.NE.AND.EX P4, PT, RZ, c[0x0][0x184], PT, P4 ;  /* 0x00006100ff007a0c */ /* 0x000fda0003f85340 */
[----:B------:R-:W-:Y:S05]  /*38c0*/  @P4 BRA `(.L_x_20915) ;  /* 0x0000002000004947 */ /* 0x000fea0003800000 */
[----:B------:R-:W-:Y:S05]  /*38d0*/  @P0 BRA `(.L_x_20916) ;  /* 0x0000005000000947 */ /* 0x000fea0003800000 */
[----:B------:R-:W-:Y:S05]  /*38e0*/  BRA `(.L_x_20917) ;  /* 0x0000005000007947 */ /* 0x000fea0003800000 */
.L_x_20915:
[----:B-----5:R-:W-:Y:S01]  /*38f0*/  FADD.FTZ R89, R61, R89 ;  /* 0x000000593d597221 */ /* 0x020fe20000010000 */
[----:B------:R-:W-:Y:S05]  /*3900*/  BRA `(.L_x_20916) ;  /* 0x0000002000007947 */ /* 0x000fea0003800000 */
.L_x_20914:
[----:B-----5:R-:W-:-:S04]  /*3910*/  FADD.FTZ R89, R53, R89 ;  /* 0x0000005935597221 */ /* 0x020fc80000010000 */
[----:B------:R-:W-:-:S05]  /*3920*/  @P2 FADD.FTZ R89, R61, R89 ;  /* 0x000000593d592221 */ /* 0x000fca0000010000 */
.L_x_20916:
[----:B-----5:R-:W-:Y:S02]  /*3930*/  MOV R65, R89 ;  /* 0x0000005900417202 */ /* 0x020fe40000000f00 */
.L_x_20917:
[----:B------:R-:W-:Y:S05]  /*3940*/  @P3 BRA `(.L_x_20918) ;  /* 0x0000007000003947 */ /* 0x000fea0003800000 */
[----:B------:R-:W-:-:S04]  /*3950*/  ISETP.NE.U32.AND P4, PT, RZ, c[0x0][0x180], PT ;  /* 0x00006000ff007a0c */ /* 0x000fc80003f85070 */
[----:B------:R-:W-:-:S13]  /*3960*/  ISETP.NE.AND.EX P4, PT, RZ, c[0x0][0x184], PT, P4 ;  /* 0x00006100ff007a0c */ /* 0x000fda0003f85340 */
[----:B------:R-:W-:Y:S05]  /*3970*/  @P4 BRA `(.L_x_20919) ;  /* 0x0000002000004947 */ /* 0x000fea0003800000 */
[----:B------:R-:W-:Y:S05]  /*3980*/  @P0 BRA `(.L_x_20920) ;  /* 0x0000005000000947 */ /* 0x000fea0003800000 */
[----:B------:R-:W-:Y:S05]  /*3990*/  BRA `(.L_x_20921) ;  /* 0x0000005000007947 */ /* 0x000fea0003800000 */
.L_x_20919:
[----:B-----5:R-:W-:Y:S01]  /*39a0*/  FADD.FTZ R90, R62, R90 ;  /* 0x0000005a3e5a7221 */ /* 0x020fe20000010000 */
[----:B------:R-:W-:Y:S05]  /*39b0*/  BRA `(.L_x_20920) ;  /* 0x0000002000007947 */ /* 0x000fea0003800000 */
.L_x_20918:
[----:B-----5:R-:W-:-:S04]  /*39c0*/  FADD.FTZ R90, R54, R90 ;  /* 0x0000005a365a7221 */ /* 0x020fc80000010000 */
[----:B------:R-:W-:-:S04]  /*39d0*/  @P2 FADD.FTZ R90, R62, R90 ;  /* 0x0000005a3e5a2221 */ /* 0x000fc80000010000 */
.L_x_20920:
[----:B-----5:R-:W-:-:S03]  /*39e0*/  IMAD.MOV.U32 R66, RZ, RZ, R90 ;  /* 0x000000ffff427224 */ /* 0x020fc600078e005a */
.L_x_20921:
[----:B------:R-:W-:Y:S05]  /*39f0*/  @P3 BRA `(.L_x_20922) ;  /* 0x0000007000003947 */ /* 0x000fea0003800000 */
[----:B------:R-:W-:-:S04]  /*3a00*/  ISETP.NE.U32.AND P2, PT, RZ, c[0x0][0x180], PT ;  /* 0x00006000ff007a0c */ /* 0x000fc80003f45070 */
[----:B------:R-:W-:-:S13]  /*3a10*/  ISETP.NE.AND.EX P2, PT, RZ, c[0x0][0x184], PT, P2 ;  /* 0x00006100ff007a0c */ /* 0x000fda0003f45320 */
[----:B------:R-:W-:Y:S05]  /*3a20*/  @P2 BRA `(.L_x_20923) ;  /* 0x0000002000002947 */ /* 0x000fea0003800000 */
[----:B------:R-:W-:Y:S05]  /*3a30*/  @P0 BRA `(.L_x_20924) ;  /* 0x0000005000000947 */ /* 0x000fea0003800000 */
[----:B------:R-:W-:Y:S05]  /*3a40*/  BRA `(.L_x_20925) ;  /* 0x0000005000007947 */ /* 0x000fea0003800000 */
.L_x_20923:
[----:B-----5:R-:W-:Y:S01]  /*3a50*/  FADD.FTZ R91, R63, R91 ;  /* 0x0000005b3f5b7221 */ /* 0x020fe20000010000 */
[----:B------:R-:W-:Y:S05]  /*3a60*/  BRA `(.L_x_20924) ;  /* 0x0000002000007947 */ /* 0x000fea0003800000 */
.L_x_20922:
[----:B-----5:R-:W-:-:S04]  /*3a70*/  FADD.FTZ R91, R55, R91 ;  /* 0x0000005b375b7221 */ /* 0x020fc80000010000 */
[----:B------:R-:W-:-:S05]  /*3a80*/  @P2 FADD.FTZ R91, R63, R91 ;  /* 0x0000005b3f5b2221 */ /* 0x000fca0000010000 */
.L_x_20924:
[----:B-----5:R-:W-:Y:S02]  /*3a90*/  MOV R67, R91 ;  /* 0x0000005b00437202 */ /* 0x020fe40000000f00 */
.L_x_20925:
[----:B------:R-:W-:-:S04]  /*3aa0*/  @P0 LEA R96, P2, R100, c[0x0][0x188], 0x4 ;  /* 0x0000620064600a11 */ /* 0x000fc800078420ff */
[C---:B------:R-:W-:Y:S02]  /*3ab0*/  @P0 LEA.HI.X R97, R100.reuse, c[0x0][0x18c], RZ, 0x4, P2 ;  /* 0x0000630064610a11 */ /* 0x040fe400010f24ff */
[----:B------:R-:W-:-:S03]  /*3ac0*/  IADD3 R100, R100, 0x80, RZ ;  /* 0x0000008064647810 */ /* 0x000fc60007ffe0ff */
[----:B------:R0:W-:Y:S04]  /*3ad0*/  @P0 STG.E.128 [R96.64], R64 ;  /* 0x0000004060000986 */ /* 0x0001e8000c101d04 */
.L_x_20909:
[----:B------:R-:W-:Y:S05]  /*3ae0*/  BSYNC B0 ;  /* 0x0000000000007941 */ /* 0x000fea0003800000 */
.L_x_20908:
        /* <DEDUP_REMOVED lines=24> */
.L_x_20929:
[----:B-----5:R-:W-:Y:S01]  /*3c70*/  FADD.FTZ R92, R60, R92 ;  /* 0x0000005c3c5c7221 */ /* 0x020fe20000010000 */
[----:B------:R-:W-:Y:S05]  /*3c80*/  BRA `(.L_x_20930) ;  /* 0x0000002000007947 */ /* 0x000fea0003800000 */
.L_x_20928:
[----:B-1---5:R-:W-:-:S04]  /*3c90*/  FADD.FTZ R92, R52, R92 ;  /* 0x0000005c345c7221 */ /* 0x022fc80000010000 */
[----:B------:R-:W-:-:S04]  /*3ca0*/  @P2 FADD.FTZ R92, R60, R92 ;  /* 0x0000005c3c5c2221 */ /* 0x000fc80000010000 */
.L_x_20930:
[----:B-----5:R-:W-:-:S03]  /*3cb0*/  IMAD.MOV.U32 R64, RZ, RZ, R92 ;  /* 0x000000ffff407224 */ /* 0x020fc600078e005c */
.L_x_20931:
[----:B------:R-:W-:Y:S05]  /*3cc0*/  @P3 BRA `(.L_x_20932) ;  /* 0x0000007000003947 */ /* 0x000fea0003800000 */
[----:B------:R-:W-:-:S04]  /*3cd0*/  ISETP.NE.U32.AND P4, PT, RZ, c[0x0][0x180], PT ;  /* 0x00006000ff007a0c */ /* 0x000fc80003f85070 */
[----:B------:R-:W-:-:S13]  /*3ce0*/  ISETP.NE.AND.EX P4, PT, RZ, c[0x0][0x184], PT, P4 ;  /* 0x00006100ff007a0c */ /* 0x000fda0003f85340 */
[----:B------:R-:W-:Y:S05]  /*3cf0*/  @P4 BRA `(.L_x_20933) ;  /* 0x0000002000004947 */ /* 0x000fea0003800000 */
[----:B------:R-:W-:Y:S05]  /*3d00*/  @P0 BRA `(.L_x_20934) ;  /* 0x0000005000000947 */ /* 0x000fea0003800000 */
[----:B------:R-:W-:Y:S05]  /*3d10*/  BRA `(.L_x_20935) ;  /* 0x0000005000007947 */ /* 0x000fea0003800000 */
.L_x_20933:
[----:B-----5:R-:W-:Y:S01]  /*3d20*/  FADD.FTZ R93, R61, R93 ;  /* 0x0000005d3d5d7221 */ /* 0x020fe20000010000 */
[----:B------:R-:W-:Y:S05]  /*3d30*/  BRA `(.L_x_20934) ;  /* 0x0000002000007947 */ /* 0x000fea0003800000 */
.L_x_20932:
[----:B-----5:R-:W-:-:S04]  /*3d40*/  FADD.FTZ R93, R53, R93 ;  /* 0x0000005d355d7221 */ /* 0x020fc80000010000 */
[----:B------:R-:W-:-:S05]  /*3d50*/  @P2 FADD.FTZ R93, R61, R93 ;  /* 0x0000005d3d5d2221 */ /* 0x000fca0000010000 */
.L_x_20934:
[----:B-----5:R-:W-:Y:S02]  /*3d60*/  MOV R65, R93 ;  /* 0x0000005d00417202 */ /* 0x020fe40000000f00 */
.L_x_20935:
[----:B------:R-:W-:Y:S05]  /*3d70*/  @P3 BRA `(.L_x_20936) ;  /* 0x0000007000003947 */ /* 0x000fea0003800000 */
[----:B------:R-:W-:-:S04]  /*3d80*/  ISETP.NE.U32.AND P4, PT, RZ, c[0x0][0x180], PT ;  /* 0x00006000ff007a0c */ /* 0x000fc80003f85070 */
[----:B------:R-:W-:-:S13]  /*3d90*/  ISETP.NE.AND.EX P4, PT, RZ, c[0x0][0x184], PT, P4 ;  /* 0x00006100ff007a0c */ /* 0x000fda0003f85340 */
[----:B------:R-:W-:Y:S05]  /*3da0*/  @P4 BRA `(.L_x_20937) ;  /* 0x0000002000004947 */ /* 0x000fea0003800000 */
[----:B------:R-:W-:Y:S05]  /*3db0*/  @P0 BRA `(.L_x_20938) ;  /* 0x0000005000000947 */ /* 0x000fea0003800000 */
[----:B------:R-:W-:Y:S05]  /*3dc0*/  BRA `(.L_x_20939) ;  /* 0x0000005000007947 */ /* 0x000fea0003800000 */
.L_x_20937:
[----:B-----5:R-:W-:Y:S01]  /*3dd0*/  FADD.FTZ R94, R62, R94 ;  /* 0x0000005e3e5e7221 */ /* 0x020fe20000010000 */
[----:B------:R-:W-:Y:S05]  /*3de0*/  BRA `(.L_x_20938) ;  /* 0x0000002000007947 */ /* 0x000fea0003800000 */
.L_x_20936:
[----:B-----5:R-:W-:-:S04]  /*3df0*/  FADD.FTZ R94, R54, R94 ;  /* 0x0000005e365e7221 */ /* 0x020fc80000010000 */
[----:B------:R-:W-:-:S05]  /*3e00*/  @P2 FADD.FTZ R94, R62, R94 ;  /* 0x0000005e3e5e2221 */ /* 0x000fca0000010000 */
.L_x_20938:
[----:B-----5:R-:W-:Y:S02]  /*3e10*/  MOV R66, R94 ;  /* 0x0000005e00427202 */ /* 0x020fe40000000f00 */
.L_x_20939:
[----:B------:R-:W-:Y:S05]  /*3e20*/  @P3 BRA `(.L_x_20940) ;  /* 0x0000007000003947 */ /* 0x000fea0003800000 */
[----:B------:R-:W-:-:S04]  /*3e30*/  ISETP.NE.U32.AND P2, PT, RZ, c[0x0][0x180], PT ;  /* 0x00006000ff007a0c */ /* 0x000fc80003f45070 */
[----:B------:R-:W-:-:S13]  /*3e40*/  ISETP.NE.AND.EX P2, PT, RZ, c[0x0][0x184], PT, P2 ;  /* 0x00006100ff007a0c */ /* 0x000fda0003f45320 */
[----:B------:R-:W-:Y:S05]  /*3e50*/  @P2 BRA `(.L_x_20941) ;  /* 0x0000002000002947 */ /* 0x000fea0003800000 */
[----:B------:R-:W-:Y:S05]  /*3e60*/  @P0 BRA `(.L_x_20942) ;  /* 0x0000005000000947 */ /* 0x000fea0003800000 */
[----:B------:R-:W-:Y:S05]  /*3e70*/  BRA `(.L_x_20943) ;  /* 0x0000005000007947 */ /* 0x000fea0003800000 */
.L_x_20941:
[----:B-----5:R-:W-:Y:S01]  /*3e80*/  FADD.FTZ R95, R63, R95 ;  /* 0x0000005f3f5f7221 */ /* 0x020fe20000010000 */
[----:B------:R-:W-:Y:S05]  /*3e90*/  BRA `(.L_x_20942) ;  /* 0x0000002000007947 */ /* 0x000fea0003800000 */
.L_x_20940:
[----:B-----5:R-:W-:-:S04]  /*3ea0*/  FADD.FTZ R95, R55, R95 ;  /* 0x0000005f375f7221 */ /* 0x020fc80000010000 */
[----:B------:R-:W-:-:S04]  /*3eb0*/  @P2 FADD.FTZ R95, R63, R95 ;  /* 0x0000005f3f5f2221 */ /* 0x000fc80000010000 */
.L_x_20942:
[----:B-----5:R-:W-:-:S03]  /*3ec0*/  IMAD.MOV.U32 R67, RZ, RZ, R95 ;  /* 0x000000ffff437224 */ /* 0x020fc600078e005f */
.L_x_20943:
[----:B------:R-:W-:-:S04]  /*3ed0*/  @P0 LEA R96, P2, R100, c[0x0][0x188], 0x4 ;  /* 0x0000620064600a11 */ /* 0x000fc800078420ff */
[----:B------:R-:W-:-:S05]  /*3ee0*/  @P0 LEA.HI.X R97, R100, c[0x0][0x18c], RZ, 0x4, P2 ;  /* 0x0000630064610a11 */ /* 0x000fca00010f24ff */
[----:B------:R0:W-:Y:S04]  /*3ef0*/  @P0 STG.E.128 [R96.64], R64 ;  /* 0x0000004060000986 */ /* 0x0001e8000c101d04 */
.L_x_20927:
[----:B------:R-:W-:Y:S05]  /*3f00*/  BSYNC B0 ;  /* 0x0000000000007941 */ /* 0x000fea0003800000 */
.L_x_20926:
[----:B0----5:R-:W-:Y:S01]  /*3f10*/  FADD.FTZ R96, RZ, R56 ;  /* 0x00000038ff607221 */ /* 0x021fe20000010000 */
[----:B------:R-:W-:Y:S02]  /*3f20*/  ISETP.GT.U32.AND P3, PT, R2, 0xff, PT ;  /* 0x000000ff0200780c */ /* 0x000fe40003f64070 */
[----:B------:R-:W-:Y:S01]  /*3f30*/  LOP3.LUT P2, RZ, R188, 0xff, RZ, 0xc0, !PT ;  /* 0x000000ffbcff7812 */ /* 0x000fe2000784c0ff */
[----:B------:R-:W-:Y:S01]  /*3f40*/  FADD.FTZ R97, R57, R96 ;  /* 0x0000006039617221 */ /* 0x000fe20000010000 */
[----:B------:R-:W-:Y:S02]  /*3f50*/  SHF.R.U32.HI R100, RZ, 0x5, R0 ;  /* 0x00000005ff647819 */ /* 0x000fe40000011600 */
[----:B------:R-:W-:Y:S01]  /*3f60*/  P2R R98, PR, RZ, 0x8 ;  /* 0x00000008ff627803 */ /* 0x000fe20000000000 */
[----:B------:R-:W-:Y:S01]  /*3f70*/  FADD.FTZ R96, R58, R97 ;  /* 0x000000613a607221 */ /* 0x000fe20000010000 */
[----:B------:R-:W-:Y:S02]  /*3f80*/  LOP3.LUT R100, R100, 0x7fffffc, RZ, 0xc0, !PT ;  /* 0x07fffffc64647812 */ /* 0x000fe400078ec0ff */
[C---:B------:R-:W-:Y:S01]  /*3f90*/  ISETP.GT.U32.AND P4, PT, R2.reuse, 0x2ff, PT ;  /* 0x000002ff0200780c */ /* 0x040fe20003f84070 */
[----:B------:R-:W-:Y:S01]  /*3fa0*/  FADD.FTZ R96, R59, R96 ;  /* 0x000000603b607221 */ /* 0x000fe20000010000 */
[----:B------:R-:W-:-:S02]  /*3fb0*/  ISETP.GT.U32.AND P5, PT, R2, 0x37f, PT ;  /* 0x0000037f0200780c */ /* 0x000fc40003fa4070 */
[----:B------:R-:W-:Y:S02]  /*3fc0*/  ISETP.GT.U32.AND P6, PT, R2, 0x3ff, PT ;  /* 0x000003ff0200780c */ /* 0x000fe40003fc4070 */
[----:B------:R-:W-:Y:S02]  /*3fd0*/  FSEL R97, R96, RZ, P1 ;  /* 0x000000ff60617208 */ /* 0x000fe40000800000 */
[----:B------:R-:W-:Y:S02]  /*3fe0*/  @!P2 IADD3 R100, R100, 0x4, RZ ;  /* 0x000000046464a810 */ /* 0x000fe40007ffe0ff */
[----:B------:R-:W-:Y:S01]  /*3ff0*/  ISETP.GT.U32.AND P2, PT, R2, 0x17f, PT ;  /* 0x0000017f0200780c */ /* 0x000fe20003f44070 */
[----:B------:R-:W-:-:S03]  /*4000*/  FADD.FTZ R96, R68, R97 ;  /* 0x0000006144607221 */ /* 0x000fc60000010000 */
[----:B------:R-:W-:Y:S01]  /*4010*/  P2R R98, PR, RZ, 0x4 ;  /* 0x00000004ff627803 */ /* 0x000fe20000000000 */
[----:B------:R-:W-:-:S04]  /*4020*/  FADD.FTZ R99, R69, R96 ;  /* 0x0000006045637221 */ /* 0x000fc80000010000 */
[----:B------:R-:W-:-:S04]  /*4030*/  FADD.FTZ R96, R70, R99 ;  /* 0x0000006346607221 */ /* 0x000fc80000010000 */
[----:B------:R-:W-:Y:S01]  /*4040*/  @P3 FADD.FTZ R97, R71, R96 ;  /* 0x0000006047613221 */ /* 0x000fe20000010000 */
[----:B------:R-:W-:-:S03]  /*4050*/  ISETP.GT.U32.AND P3, PT, R2, 0x27f, PT ;  /* 0x0000027f0200780c */ /* 0x000fc60003f64070 */
[----:B------:R-:W-:-:S04]  /*4060*/  FADD.FTZ R96, R72, R97 ;  /* 0x0000006148607221 */ /* 0x000fc80000010000 */
[----:B------:R-:W-:-:S04]  /*4070*/  FADD.FTZ R99, R73, R96 ;  /* 0x0000006049637221 */ /* 0x000fc80000010000 */
[----:B------:R-:W-:-:S04]  /*4080*/  FADD.FTZ R96, R74, R99 ;  /* 0x000000634a607221 */ /* 0x000fc80000010000 */
[----:B------:R-:W-:Y:S01]  /*4090*/  @P2 FADD.FTZ R97, R75, R96 ;  /* 0x000000604b612221 */ /* 0x000fe20000010000 */
[----:B------:R-:W-:-:S03]  /*40a0*/  ISETP.GT.U32.AND P2, PT, R2, 0x1ff, PT ;  /* 0x000001ff0200780c */ /* 0x000fc60003f44070 */
[----:B------:R-:W-:-:S04]  /*40b0*/  FADD.FTZ R96, R76, R97 ;  /* 0x000000614c607221 */ /* 0x000fc80000010000 */
[----:B------:R-:W-:-:S04]  /*40c0*/  FADD.FTZ R99, R77, R96 ;  /* 0x000000604d637221 */ /* 0x000fc80000010000 */
[----:B------:R-:W-:-:S04]  /*40d0*/  FADD.FTZ R96, R78, R99 ;  /* 0x000000634e607221 */ /* 0x000fc80000010000 */
[----:B------:R-:W-:-:S04]  /*40e0*/  @P2 FADD.FTZ R97, R79, R96 ;  /* 0x000000604f612221 */ /* 0x000fc80000010000 */
        /* <DEDUP_REMOVED lines=15> */
[----:B------:R-:W-:Y:S01]  /*41e0*/  @P6 FADD.FTZ R97, R95, R96 ;  /* 0x000000605f616221 */ /* 0x000fe20000010000 */
[----:B------:R-:W-:Y:S05]  /*41f0*/  BRA.DIV ~URZ, `(.L_x_20944) ;  /* 0x000017727f007947 */ /* 0x000fea000b800000 */
[----:B------:R0:W1:Y:S02]  /*4200*/  SHFL.BFLY PT, R96, R97, 0x1, 0x1f ;  /* 0x0c201f0061607f89 */ /* 0x00006400000e0000 */
.L_x_20964:
[----:B01----:R-:W-:Y:S01]  /*4210*/  FADD.FTZ R97, R97, R96 ;  /* 0x0000006061617221 */ /* 0x003fe20000010000 */
[----:B------:R-:W-:Y:S05]  /*4220*/  BRA.DIV ~URZ, `(.L_x_20945) ;  /* 0x000017b27f007947 */ /* 0x000fea000b800000 */
[----:B------:R-:W0:Y:S01]  /*4230*/  SHFL.BFLY PT, R96, R97, 0x2, 0x1f ;  /* 0x0c401f0061607f89 */ /* 0x000e2200000e0000 */
[----:B------:R-:W-:Y:S02]  /*4240*/  P2R R103, PR, RZ, 0x1 ;  /* 0x00000001ff677803 */ /* 0x000fe40000000000 */
[----:B------:R-:W-:Y:S01]  /*4250*/  ISETP.GT.U32.AND P0, PT, R2, 0xff, PT ;  /* 0x000000ff0200780c */ /* 0x000fe20003f04070 */
        /* <DEDUP_REMOVED lines=18> */
[----:B------:R-:W-:Y:S01]  /*4380*/  FADD.FTZ R99, R70, -R96 ;  /* 0x8000006046637221 */ /* 0x000fe20000010000 */
[----:B------:R-:W-:-:S05]  /*4390*/  FSEL R101, R101, RZ, P1 ;  /* 0x000000ff65657208 */ /* 0x000fca0000800000 */
[----:B------:R-:W-:-:S04]  /*43a0*/  FFMA.FTZ R98, R98, R98, R101 ;  /* 0x0000006262627223 */ /* 0x000fc80000010065 */
[----:B------:R-:W-:Y:S02]  /*43b0*/  FFMA.FTZ R98, R97, R97, R98 ;  /* 0x0000006161627223 */ /* 0x000fe40000010062 */
[----:B------:R-:W-:Y:S02]  /*43c0*/  FADD.FTZ R97, R71, -R96 ;  /* 0x8000006047617221 */ /* 0x000fe40000010000 */
[----:B------:R-:W-:Y:S02]  /*43d0*/  FFMA.FTZ R98, R99, R99, R98 ;  /* 0x0000006363627223 */ /* 0x000fe40000010062 */
[----:B------:R-:W-:Y:S02]  /*43e0*/  FADD.FTZ R99, R74, -R96 ;  /* 0x800000604a637221 */ /* 0x000fe40000010000 */
[----:B------:R-:W-:Y:S01]  /*43f0*/  @P0 FFMA.FTZ R101, R97, R97, R98 ;  /* 0x0000006161650223 */ /* 0x000fe20000010062 */
[----:B------:R-:W-:Y:S01]  /*4400*/  ISETP.GT.U32.AND P0, PT, R2, 0x17f, PT ;  /* 0x0000017f0200780c */ /* 0x000fe20003f04070 */
[----:B------:R-:W-:-:S02]  /*4410*/  FADD.FTZ R98, R72, -R96 ;  /* 0x8000006048627221 */ /* 0x000fc40000010000 */
[----:B------:R-:W-:Y:S02]  /*4420*/  FADD.FTZ R97, R73, -R96 ;  /* 0x8000006049617221 */ /* 0x000fe40000010000 */
[----:B------:R-:W-:-:S04]  /*4430*/  FFMA.FTZ R98, R98, R98, R101 ;  /* 0x0000006262627223 */ /* 0x000fc80000010065 */
[----:B------:R-:W-:Y:S02]  /*4440*/  FFMA.FTZ R98, R97, R97, R98 ;  /* 0x0000006161627223 */ /* 0x000fe40000010062 */
[----:B------:R-:W-:Y:S02]  /*4450*/  FADD.FTZ R97, R75, -R96 ;  /* 0x800000604b617221 */ /* 0x000fe40000010000 */
[----:B------:R-:W-:Y:S02]  /*4460*/  FFMA.FTZ R98, R99, R99, R98 ;  /* 0x0000006363627223 */ /* 0x000fe40000010062 */
[----:B------:R-:W-:Y:S02]  /*4470*/  FADD.FTZ R99, R78, -R96 ;  /* 0x800000604e637221 */ /* 0x000fe40000010000 */
[----:B------:R-:W-:Y:S01]  /*4480*/  @P0 FFMA.FTZ R101, R97, R97, R98 ;  /* 0x0000006161650223 */ /* 0x000fe20000010062 */
[----:B------:R-:W-:Y:S01]  /*4490*/  ISETP.NE.AND P0, PT, R103, RZ, PT ;  /* 0x000000ff6700720c */ /* 0x000fe20003f05270 */
[----:B------:R-:W-:-:S02]  /*44a0*/  FADD.FTZ R98, R76, -R96 ;  /* 0x800000604c627221 */ /* 0x000fc40000010000 */
[----:B------:R-:W-:Y:S02]  /*44b0*/  FADD.FTZ R97, R77, -R96 ;  /* 0x800000604d617221 */ /* 0x000fe40000010000 */
[----:B------:R-:W-:-:S04]  /*44c0*/  FFMA.FTZ R98, R98, R98, R101 ;  /* 0x0000006262627223 */ /* 0x000fc80000010065 */
[----:B------:R-:W-:Y:S02]  /*44d0*/  FFMA.FTZ R98, R97, R97, R98 ;  /* 0x0000006161627223 */ /* 0x000fe40000010062 */
[----:B------:R-:W-:Y:S02]  /*44e0*/  FADD.FTZ R97, R79, -R96 ;  /* 0x800000604f617221 */ /* 0x000fe40000010000 */
[----:B------:R-:W-:Y:S02]  /*44f0*/  FFMA.FTZ R98, R99, R99, R98 ;  /* 0x0000006363627223 */ /* 0x000fe40000010062 */
[----:B------:R-:W-:Y:S02]  /*4500*/  FADD.FTZ R99, R82, -R96 ;  /* 0x8000006052637221 */ /* 0x000fe40000010000 */
[----:B------:R-:W-:Y:S02]  /*4510*/  @P2 FFMA.FTZ R101, R97, R97, R98 ;  /* 0x0000006161652223 */ /* 0x000fe40000010062 */
        /* <DEDUP_REMOVED lines=40> */
.L_x_20965:
        /* <DEDUP_REMOVED lines=12> */
[----:B------:R-:W-:Y:S01]  /*4860*/  IMAD.MOV.U32 R98, RZ, RZ, RZ ;  /* 0x000000ffff627224 */ /* 0x000fe200078e00ff */
[----:B------:R-:W-:Y:S02]  /*4870*/  @!P2 MOV R98, R190 ;  /* 0x000000be0062a202 */ /* 0x000fe40000000f00 */
[----:B------:R-:W-:Y:S01]  /*4880*/  LOP3.LUT P3, RZ, R99, 0x1f, R0, 0xf8, !PT ;  /* 0x0000001f63ff7812 */ /* 0x000fe2000786f800 */
[----:B------:R-:W-:Y:S01]  /*4890*/  BSSY B0, `(.L_x_20946) ;  /* 0x000004a000007945 */ /* 0x000fe20003800000 */
[----:B------:R-:W-:Y:S01]  /*48a0*/  I2F R152, R98 ;  /* 0x0000006200987306 */ /* 0x000fe20000201400 */
[----:B------:R-:W1:Y:S04]  /*48b0*/  SHFL.DOWN PT, R101, R98, 0x2, 0x1f ;  /* 0x08401f0062657f89 */ /* 0x000e6800000e0000 */
[----:B------:R2:W3:Y:S01]  /*48c0*/  @!P2 LDS.64 R96, [R100.X8] ;  /* 0x000000006460a984 */ /* 0x0004e20000008a00 */
[----:B------:R-:W-:-:S02]  /*48d0*/  ISETP.NE.AND P2, PT, RZ, UR6, PT ;  /* 0x00000006ff007c0c */ /* 0x000fc4000bf45270 */
        /* <DEDUP_REMOVED lines=34> */
[----:B0-----:R-:W-:-:S05]  /*4b00*/  FMUL.FTZ R97, R193, R193 ;  /* 0x000000c1c1617220 */ /* 0x001fca0000410000 */
[----:B------:R-:W-:Y:S01]  /*4b10*/  FSEL R98, R97, RZ, P2 ;  /* 0x000000ff61627208 */ /* 0x000fe20001000000 */
[----:B-1----:R-:W-:Y:S02]  /*4b20*/  FFMA.FTZ R97, R101, R100, c[0x0][0x228] ;  /* 0x00008a0065617623 */ /* 0x002fe40000010064 */
[----:B------:R-:W-:Y:S02]  /*4b30*/  @!P3 IMAD.MOV.U32 R100, RZ, RZ, 0x4 ;  /* 0x00000004ff64b424 */ /* 0x000fe400078e00ff */
        /* <DEDUP_REMOVED lines=8> */
[----:B-1----:R-:W-:Y:S01]  /*4bc0*/  FSEL R96, R193, RZ, !P2 ;  /* 0x000000ffc1607208 */ /* 0x002fe20005000000 */
[----:B------:R-:W-:-:S04]  /*4bd0*/  HFMA2.MMA R150, -RZ, RZ, 0, 9.5367431640625e-07 ;  /* 0x00000010ff967435 */ /* 0x000fc800000001ff */
[--C-:B------:R-:W-:Y:S02]  /*4be0*/  FADD.FTZ R101, R58, -R96.reuse ;  /* 0x800000603a657221 */ /* 0x100fe40000010000 */
[--C-:B------:R-:W-:Y:S02]  /*4bf0*/  FADD.FTZ R97, R56, -R96.reuse ;  /* 0x8000006038617221 */ /* 0x100fe40000010000 */
[--C-:B------:R-:W-:Y:S02]  /*4c00*/  FADD.FTZ R99, R57, -R96.reuse ;  /* 0x8000006039637221 */ /* 0x100fe40000010000 */
[----:B------:R-:W-:Y:S02]  /*4c10*/  FADD.FTZ R103, R59, -R96 ;  /* 0x800000603b677221 */ /* 0x000fe40000010000 */
[C---:B------:R-:W-:Y:S02]  /*4c20*/  FMUL.FTZ R102, R192.reuse, R101 ;  /* 0x00000065c0667220 */ /* 0x040fe40000410000 */
[----:B------:R-:W-:-:S02]  /*4c30*/  FMUL.FTZ R103, R192, R103 ;  /* 0x00000067c0677220 */ /* 0x000fc40000410000 */
[C---:B------:R-:W-:Y:S02]  /*4c40*/  FMUL.FTZ R100, R192.reuse, R97 ;  /* 0x00000061c0647220 */ /* 0x040fe40000410000 */
[----:B------:R-:W-:Y:S02]  /*4c50*/  FMUL.FTZ R101, R192, R99 ;  /* 0x00000063c0657220 */ /* 0x000fe40000410000 */
[----:B------:R-:W-:-:S04]  /*4c60*/  IMAD.WIDE.U32 R152, R191, R150, c[0x0][0x208] ;  /* 0x00008200bf987625 */ /* 0x000fc800078e0096 */
[----:B------:R-:W-:Y:S02]  /*4c70*/  FFMA.FTZ R99, R38, R103, R157 ;  /* 0x0000006726637223 */ /* 0x000fe4000001009d */
[----:B------:R-:W-:Y:S02]  /*4c80*/  FFMA.FTZ R98, R39, R102, R4 ;  /* 0x0000006627627223 */ /* 0x000fe40000010004 */
[----:B------:R-:W-:Y:S02]  /*4c90*/  FFMA.FTZ R97, R37, R101, R156 ;  /* 0x0000006525617223 */ /* 0x000fe4000001009c */
[----:B------:R-:W-:Y:S02]  /*4ca0*/  FFMA.FTZ R96, R36, R100, R3 ;  /* 0x0000006424607223 */ /* 0x000fe40000010003 */
[C---:B------:R-:W-:Y:S01]  /*4cb0*/  IMAD.WIDE.U32 R150, R191.reuse, R150, c[0x0][0x210] ;  /* 0x00008400bf967625 */ /* 0x040fe200078e0096 */
[----:B------:R-:W-:Y:S02]  /*4cc0*/  IADD3 R191, R191, 0x80, RZ ;  /* 0x00000080bfbf7810 */ /* 0x000fe40007ffe0ff */
[----:B------:R0:W-:Y:S01]  /*4cd0*/  STG.E.128 [R152.64], R96 ;  /* 0x0000006098007986 */ /* 0x0001e2000c101d04 */
[----:B------:R-:W-:-:S02]  /*4ce0*/  FFMA.FTZ R103, R42, R103, R159 ;  /* 0x000000672a677223 */ /* 0x000fc4000001009f */
[----:B------:R-:W-:Y:S02]  /*4cf0*/  FFMA.FTZ R102, R43, R102, R6 ;  /* 0x000000662b667223 */ /* 0x000fe40000010006 */
[----:B------:R-:W-:Y:S02]  /*4d00*/  FFMA.FTZ R101, R41, R101, R158 ;  /* 0x0000006529657223 */ /* 0x000fe4000001009e */
[----:B------:R-:W-:-:S05]  /*4d10*/  FFMA.FTZ R100, R40, R100, R5 ;  /* 0x0000006428647223 */ /* 0x000fca0000010005 */
[----:B------:R0:W-:Y:S02]  /*4d20*/  STG.E.128 [R150.64], R100 ;  /* 0x0000006496007986 */ /* 0x0001e4000c101d04 */
.L_x_20947:
[----:B------:R-:W-:Y:S05]  /*4d30*/  BSYNC B0 ;  /* 0x0000000000007941 */ /* 0x000fea0003800000 */
.L_x_20946:
[----:B------:R-:W-:Y:S01]  /*4d40*/  ISETP.GE.U32.AND P3, PT, R2, 0x100, PT ;  /* 0x000001000200780c */ /* 0x000fe20003f66070 */
[----:B------:R-:W-:-:S12]  /*4d50*/  BSSY B0, `(.L_x_20948) ;  /* 0x0000019000007945 */ /* 0x000fd80003800000 */
[----:B------:R-:W-:Y:S05]  /*4d60*/  @!P3 BRA `(.L_x_20949) ;  /* 0x000001700000b947 */ /* 0x000fea0003800000 */
[----:B0-----:R-:W-:Y:S02]  /*4d70*/  FSEL R101, R193, RZ, !P2 ;  /* 0x000000ffc1657208 */ /* 0x001fe40005000000 */
[----:B------:R-:W-:-:S03]  /*4d80*/  MOV R150, 0x10 ;  /* 0x0000001000967802 */ /* 0x000fc60000000f00 */
[--C-:B-1----:R-:W-:Y:S02]  /*4d90*/  FADD.FTZ R97, R68, -R101.reuse ;  /* 0x8000006544617221 */ /* 0x102fe40000010000 */
        /* <DEDUP_REMOVED lines=20> */
.L_x_20949:
[----:B------:R-:W-:Y:S05]  /*4ee0*/  BSYNC B0 ;  /* 0x0000000000007941 */ /* 0x000fea0003800000 */
.L_x_20948:
[----:B------:R-:W-:Y:S01]  /*4ef0*/  ISETP.GE.U32.AND P3, PT, R2, 0x180, PT ;  /* 0x000001800200780c */ /* 0x000fe20003f66070 */
[----:B------:R-:W-:-:S12]  /*4f00*/  BSSY B0, `(.L_x_20950) ;  /* 0x0000019000007945 */ /* 0x000fd80003800000 */
[----:B------:R-:W-:Y:S05]  /*4f10*/  @!P3 BRA `(.L_x_20951) ;  /* 0x000001700000b947 */ /* 0x000fea0003800000 */
[----:B0-----:R-:W-:Y:S01]  /*4f20*/  FSEL R101, R193, RZ, !P2 ;  /* 0x000000ffc1657208 */ /* 0x001fe20005000000 */
[----:B------:R-:W-:-:S04]  /*4f30*/  IMAD.MOV.U32 R150, RZ, RZ, 0x10 ;  /* 0x00000010ff967424 */ /* 0x000fc800078e00ff */
        /* <DEDUP_REMOVED lines=21> */
.L_x_20951:
[----:B------:R-:W-:Y:S05]  /*5090*/  BSYNC B0 ;  /* 0x0000000000007941 */ /* 0x000fea0003800000 */
.L_x_20950:
[----:B------:R-:W-:Y:S01]  /*50a0*/  ISETP.GE.U32.AND P3, PT, R2, 0x200, PT ;  /* 0x000002000200780c */ /* 0x000fe20003f66070 */
[----:B------:R-:W-:-:S12]  /*50b0*/  BSSY B0, `(.L_x_20952) ;  /* 0x0000019000007945 */ /* 0x000fd80003800000 */
[----:B------:R-:W-:Y:S05]  /*50c0*/  @!P3 BRA `(.L_x_20953) ;  /* 0x000001700000b947 */ /* 0x000fea0003800000 */
[----:B0-----:R-:W-:Y:S01]  /*50d0*/  FSEL R101, R193, RZ, !P2 ;  /* 0x000000ffc1657208 */ /* 0x001fe20005000000 */
[----:B------:R-:W-:-:S04]  /*50e0*/  HFMA2.MMA R150, -RZ, RZ, 0, 9.5367431640625e-07 ;  /* 0x00000010ff967435 */ /* 0x000fc800000001ff */
        /* <DEDUP_REMOVED lines=21> */
.L_x_20953:
[----:B------:R-:W-:Y:S05]  /*5240*/  BSYNC B0 ;  /* 0x0000000000007941 */ /* 0x000fea0003800000 */
.L_x_20952:
        /* <DEDUP_REMOVED lines=26> */
.L_x_20955:
[----:B------:R-:W-:Y:S05]  /*53f0*/  BSYNC B0 ;  /* 0x0000000000007941 */ /* 0x000fea0003800000 */
.L_x_20954:
        /* <DEDUP_REMOVED lines=26> */
.L_x_20957:
[----:B------:R-:W-:Y:S05]  /*55a0*/  BSYNC B0 ;  /* 0x0000000000007941 */ /* 0x000fea0003800000 */
.L_x_20956:
        /* <DEDUP_REMOVED lines=26> */
.L_x_20959:
[----:B------:R-:W-:Y:S05]  /*5750*/  BSYNC B0 ;  /* 0x0000000000007941 */ /* 0x000fea0003800000 */
.L_x_20958:
        /* <DEDUP_REMOVED lines=13> */
[-C--:B------:R-:W-:Y:S02]  /*5830*/  FFMA.FTZ R99, R146, R96.reuse, R187 ;  /* 0x0000006092637223 */ /* 0x080fe400000100bb */
[----:B------:R-:W-:Y:S02]  /*5840*/  FFMA.FTZ R103, R154, R96, R189 ;  /* 0x000000609a677223 */ /* 0x000fe400000100bd */
[----:B------:R-:W-:-:S04]  /*5850*/  IMAD.WIDE.U32 R150, R191, R152, c[0x0][0x208] ;  /* 0x00008200bf967625 */ /* 0x000fc800078e0098 */
[----:B------:R-:W-:Y:S02]  /*5860*/  FFMA.FTZ R98, R147, R102, R32 ;  /* 0x0000006693627223 */ /* 0x000fe40000010020 */
[----:B------:R-:W-:Y:S02]  /*5870*/  FFMA.FTZ R97, R145, R101, R184 ;  /* 0x0000006591617223 */ /* 0x000fe400000100b8 */
[----:B------:R-:W-:Y:S02]  /*5880*/  FFMA.FTZ R96, R144, R100, R31 ;  /* 0x0000006490607223 */ /* 0x000fe4000001001f */
[----:B------:R-:W-:-:S03]  /*5890*/  IMAD.WIDE.U32 R152, R191, R152, c[0x0][0x210] ;  /* 0x00008400bf987625 */ /* 0x000fc600078e0098 */
[----:B------:R0:W-:Y:S01]  /*58a0*/  STG.E.128 [R150.64], R96 ;  /* 0x0000006096007986 */ /* 0x0001e2000c101d04 */
[----:B------:R-:W-:Y:S02]  /*58b0*/  FFMA.FTZ R102, R155, R102, R34 ;  /* 0x000000669b667223 */ /* 0x000fe40000010022 */
[----:B------:R-:W-:Y:S02]  /*58c0*/  FFMA.FTZ R101, R149, R101, R186 ;  /* 0x0000006595657223 */ /* 0x000fe400000100ba */
[----:B------:R-:W-:-:S05]  /*58d0*/  FFMA.FTZ R100, R148, R100, R33 ;  /* 0x0000006494647223 */ /* 0x000fca0000010021 */
[----:B------:R0:W-:Y:S02]  /*58e0*/  STG.E.128 [R152.64], R100 ;  /* 0x0000006498007986 */ /* 0x0001e4000c101d04 */
.L_x_20961:
[----:B------:R-:W-:Y:S05]  /*58f0*/  BSYNC B0 ;  /* 0x0000000000007941 */ /* 0x000fea0003800000 */
.L_x_20960:
[----:B------:R-:W-:Y:S02]  /*5900*/  LOP3.LUT P2, RZ, R188, 0xff, RZ, 0xc0, !PT ;  /* 0x000000ffbcff7812 */ /* 0x000fe4000784c0ff */
[----:B------:R-:W-:Y:S02]  /*5910*/  IADD3 R35, R35, c[0x0][0x160], RZ ;  /* 0x0000580023237a10 */ /* 0x000fe40007ffe0ff */
[----:B------:R-:W-:Y:S02]  /*5920*/  SEL R188, RZ, 0x1, P2 ;  /* 0x00000001ffbc7807 */ /* 0x000fe40001000000 */
[----:B------:R-:W-:-:S13]  /*5930*/  ISETP.GE.AND P2, PT, R35, c[0x0][0x164], PT ;  /* 0x0000590023007a0c */ /* 0x000fda0003f46270 */
[----:B01----:R-:W-:Y:S01]  /*5940*/  @P2 CALL.REL.NOINC `(.L_x_20962) ;  /* 0x0000001000002944 */ /* 0x003fe20003c00000 */
[----:B------:R-:W-:Y:S05]  /*5950*/  BRA `(.L_x_20963) ;  /* 0xffffc3f000007947 */ /* 0x000fea000383ffff */
.L_x_20962:
[----:B------:R-:W-:Y:S05]  /*5960*/  EXIT ;  /* 0x000000000000794d */ /* 0x000fea0003800000 */
.L_x_20944:
[----:B------:R-:W-:Y:S01]  /*5970*/  HFMA2.MMA R101, -RZ, RZ, 0, 1.847743988037109375e-06 ;  /* 0x0000001fff657435 */ /* 0x000fe200000001ff */
[----:B------:R-:W-:Y:S01]  /*5980*/  IMAD.MOV.U32 R150, RZ, RZ, 0x1 ;  /* 0x00000001ff967424 */ /* 0x000fe200078e00ff */
[----:B------:R-:W-:Y:S02]  /*5990*/  MOV R102, 0xffffffff ;  /* 0xffffffff00667802 */ /* 0x000fe40000000f00 */
[----:B------:R-:W-:Y:S02]  /*59a0*/  MOV R98, 0x59c0 ;  /* 0x000059c000627802 */ /* 0x000fe40000000f00 */
[----:B------:R-:W-:Y:S05]  /*59b0*/  CALL.REL.NOINC `($__internal_64_$__cuda_sm70_shflsync_bfly_p) ;  /* 0x000007f000007944 */ /* 0x000fea0003c00000 */
[----:B-1----:R-:W-:Y:S01]  /*59c0*/  IMAD.MOV.U32 R96, RZ, RZ, R150 ;  /* 0x000000ffff607224 */ /* 0x002fe200078e0096 */
[----:B0-----:R-:W-:Y:S05]  /*59d0*/  BRA `(.L_x_20964) ;  /* 0xffffe83000007947 */ /* 0x001fea000383ffff */
.L_x_20945:
[----:B------:R-:W-:Y:S01]  /*59e0*/  HFMA2.MMA R150, -RZ, RZ, 0, 1.1920928955078125e-07 ;  /* 0x00000002ff967435 */ /* 0x000fe200000001ff */
[----:B------:R-:W-:Y:S01]  /*59f0*/  MOV R101, 0x1f ;  /* 0x0000001f00657802 */ /* 0x000fe20000000f00 */
[----:B------:R-:W-:Y:S01]  /*5a00*/  IMAD.MOV.U32 R102, RZ, RZ, -0x1 ;  /* 0xffffffffff667424 */ /* 0x000fe200078e00ff */
[----:B------:R-:W-:-:S03]  /*5a10*/  MOV R98, 0x5a30 ;  /* 0x00005a3000627802 */ /* 0x000fc60000000f00 */
[----:B------:R-:W-:Y:S05]  /*5a20*/  CALL.REL.NOINC `($__internal_64_$__cuda_sm70_shflsync_bfly_p) ;  /* 0x0000078000007944 */ /* 0x000fea0003c00000 */
[----:B01----:R-:W-:Y:S01]  /*5a30*/  FADD.FTZ R97, R97, R150 ;  /* 0x0000009661617221 */ /* 0x003fe20000010000 */
[----:B------:R-:W-:Y:S01]  /*5a40*/  HFMA2.MMA R150, -RZ, RZ, 0, 2.384185791015625e-07 ;  /* 0x00000004ff967435 */ /* 0x000fe200000001ff */
[----:B------:R-:W-:Y:S01]  /*5a50*/  MOV R101, 0x1f ;  /* 0x0000001f00657802 */ /* 0x000fe20000000f00 */
[----:B------:R-:W-:Y:S01]  /*5a60*/  IMAD.MOV.U32 R102, RZ, RZ, -0x1 ;  /* 0xffffffffff667424 */ /* 0x000fe200078e00ff */
[----:B------:R-:W-:-:S03]  /*5a70*/  MOV R98, 0x5a90 ;  /* 0x00005a9000627802 */ /* 0x000fc60000000f00 */
[----:B------:R-:W-:Y:S05]  /*5a80*/  CALL.REL.NOINC `($__internal_64_$__cuda_sm70_shflsync_bfly_p) ;  /* 0x0000072000007944 */ /* 0x000fea0003c00000 */
[----:B01----:R-:W-:Y:S01]  /*5a90*/  FADD.FTZ R97, R97, R150 ;  /* 0x0000009661617221 */ /* 0x003fe20000010000 */
[----:B------:R-:W-:Y:S01]  /*5aa0*/  HFMA2.MMA R150, -RZ, RZ, 0, 4.76837158203125e-07 ;  /* 0x00000008ff967435 */ /* 0x000fe200000001ff */
[----:B------:R-:W-:Y:S01]  /*5ab0*/  MOV R101, 0x1f ;  /* 0x0000001f00657802 */ /* 0x000fe20000000f00 */
[----:B------:R-:W-:Y:S01]  /*5ac0*/  IMAD.MOV.U32 R102, RZ, RZ, -0x1 ;  /* 0xffffffffff667424 */ /* 0x000fe200078e00ff */
[----:B------:R-:W-:-:S03]  /*5ad0*/  MOV R98, 0x5af0 ;  /* 0x00005af000627802 */ /* 0x000fc60000000f00 */
[----:B------:R-:W-:Y:S05]  /*5ae0*/  CALL.REL.NOINC `($__internal_64_$__cuda_sm70_shflsync_bfly_p) ;  /* 0x000006c000007944 */ /* 0x000fea0003c00000 */
[----:B01----:R-:W-:Y:S01]  /*5af0*/  FADD.FTZ R97, R97, R150 ;  /* 0x0000009661617221 */ /* 0x003fe20000010000 */
[----:B------:R-:W-:Y:S01]  /*5b00*/  HFMA2.MMA R150, -RZ, RZ, 0, 9.5367431640625e-07 ;  /* 0x00000010ff967435 */ /* 0x000fe200000001ff */
[----:B------:R-:W-:Y:S01]  /*5b10*/  MOV R101, 0x1f ;  /* 0x0000001f00657802 */ /* 0x000fe20000000f00 */
[----:B------:R-:W-:Y:S01]  /*5b20*/  IMAD.MOV.U32 R102, RZ, RZ, -0x1 ;  /* 0xffffffffff667424 */ /* 0x000fe200078e00ff */
[----:B------:R-:W-:-:S03]  /*5b30*/  MOV R98, 0x5b50 ;  /* 0x00005b5000627802 */ /* 0x000fc60000000f00 */
[----:B------:R-:W-:Y:S05]  /*5b40*/  CALL.REL.NOINC `($__internal_64_$__cuda_sm70_shflsync_bfly_p) ;  /* 0x0000066000007944 */ /* 0x000fea0003c00000 */
[----:B-1----:R-:W-:Y:S01]  /*5b50*/  FADD.FTZ R96, R97, R150 ;  /* 0x0000009661607221 */ /* 0x002fe20000010000 */
[----:B------:R-:W-:Y:S01]  /*5b60*/  P2R R103, PR, RZ, 0x1 ;  /* 0x00000001ff677803 */ /* 0x000fe20000000000 */
[----:B------:R-:W-:Y:S01]  /*5b70*/  HFMA2.MMA R150, -RZ, RZ, 0, 5.9604644775390625e-08 ;  /* 0x00000001ff967435 */ /* 0x000fe200000001ff */
[----:B------:R-:W-:Y:S01]  /*5b80*/  ISETP.GT.U32.AND P0, PT, R2, 0xff, PT ;  /* 0x000000ff0200780c */ /* 0x000fe20003f04070 */
        /* <DEDUP_REMOVED lines=12> */
[----:B------:R-:W-:Y:S01]  /*5c50*/  FSEL R97, R97, RZ, P1 ;  /* 0x000000ff61617208 */ /* 0x000fe20000800000 */
[----:B------:R-:W-:-:S04]  /*5c60*/  IMAD.MOV.U32 R102, RZ, RZ, -0x1 ;  /* 0xffffffffff667424 */ /* 0x000fc800078e00ff */
        /* <DEDUP_REMOVED lines=53> */
[----:B------:R-:W-:Y:S01]  /*5fc0*/  FFMA.FTZ R98, R101, R101, R98 ;  /* 0x0000006565627223 */ /* 0x000fe20000010062 */
[----:B------:R-:W-:-:S03]  /*5fd0*/  MOV R101, 0x1f ;  /* 0x0000001f00657802 */ /* 0x000fc60000000f00 */
[----:B------:R-:W-:Y:S01]  /*5fe0*/  @P6 FFMA.FTZ R97, R99, R99, R98 ;  /* 0x0000006363616223 */ /* 0x000fe20000010062 */
[----:B------:R-:W-:Y:S02]  /*5ff0*/  MOV R98, 0x6010 ;  /* 0x0000601000627802 */ /* 0x000fe40000000f00 */
[----:B------:R-:W-:Y:S05]  /*6000*/  CALL.REL.NOINC `($__internal_64_$__cuda_sm70_shflsync_bfly_p) ;  /* 0x000001a000007944 */ /* 0x000fea0003c00000 */
[----:B01----:R-:W-:Y:S01]  /*6010*/  FADD.FTZ R97, R97, R150 ;  /* 0x0000009661617221 */ /* 0x003fe20000010000 */
        /* <DEDUP_REMOVED lines=17> */
[----:B-1----:R-:W-:Y:S01]  /*6130*/  FADD.FTZ R103, R97, R150 ;  /* 0x0000009661677221 */ /* 0x002fe20000010000 */
[----:B------:R-:W-:Y:S01]  /*6140*/  HFMA2.MMA R150, -RZ, RZ, 0, 9.5367431640625e-07 ;  /* 0x00000010ff967435 */ /* 0x000fe200000001ff */
[----:B0-----:R-:W-:Y:S01]  /*6150*/  MOV R101, 0x1f ;  /* 0x0000001f00657802 */ /* 0x001fe20000000f00 */
[----:B------:R-:W-:Y:S01]  /*6160*/  IMAD.MOV.U32 R102, RZ, RZ, -0x1 ;  /* 0xffffffffff667424 */ /* 0x000fe200078e00ff */
[----:B------:R-:W-:-:S02]  /*6170*/  MOV R98, 0x61a0 ;  /* 0x000061a000627802 */ /* 0x000fc40000000f00 */
[----:B------:R-:W-:Y:S02]  /*6180*/  MOV R97, R103 ;  /* 0x0000006700617202 */ /* 0x000fe40000000f00 */
[----:B------:R-:W-:Y:S05]  /*6190*/  CALL.REL.NOINC `($__internal_64_$__cuda_sm70_shflsync_bfly_p) ;  /* 0x0000001000007944 */ /* 0x000fea0003c00000 */
[----:B01----:R-:W-:Y:S05]  /*61a0*/  BRA `(.L_x_20965) ;  /* 0xffffe5f000007947 */ /* 0x003fea000383ffff */
        .weak           $__internal_64_$__cuda_sm70_shflsync_bfly_p
        .type           $__internal_64_$__cuda_sm70_shflsync_bfly_p,@function
        .size           $__internal_64_$__cuda_sm70_shflsync_bfly_p,(.L_x_26524 - $__internal_64_$__cuda_sm70_shflsync_bfly_p)
$__internal_64_$__cuda_sm70_shflsync_bfly_p:
[----:B------:R-:W-:Y:S01]  /*61b0*/  HFMA2.MMA R99, -RZ, RZ, 0, 0 ;  /* 0x00000000ff637435 */ /* 0x000fe200000001ff */
[----:B------:R-:W-:Y:S04]  /*61c0*/  WARPSYNC R102 ;  /* 0x0000006600007348 */ /* 0x000fe80003800000 */
[----:B------:R0:W1:Y:S01]  /*61d0*/  SHFL.BFLY PT, R150, R97, R150, R101 ;  /* 0x0c00009661967389 */ /* 0x00006200000e0065 */
[----:B------:R-:W-:Y:S05]  /*61e0*/  RET.REL.NODEC R98 `(_ZN10layer_norm31ln_parallel_residual_fwd_kernelINS_13Kernel_traitsI6__halfffffjLj4096ELj1ELj1ELj4ELj16ENS_18Kernel_traits_baseILj4096ES2_ffffjLj128EEEEELb0ELb0ELb0EEEvNS_9FwdParamsE) ;  /* 0xffff9e1062007950 */ /* 0x000fea0003c3ffff */
.L_x_20966:
        /* <DEDUP_REMOVED lines=9> */
.L_x_26524:


//--------------------- .text._ZN10layer_norm31ln_parallel_residual_fwd_kernelINS_13Kernel_traitsI6__halfffffjLj4096ELj1ELj1ELj4ELj16ENS_18Kernel_traits_baseILj4096ES2_ffffjLj128EEEEELb0ELb0ELb1EEEvNS_9FwdParamsE --------------------------
	.section	.text._ZN10layer_norm31ln_parallel_residual_fwd_kernelINS_13Kernel_traitsI6__halfffffjLj4096ELj1ELj1ELj4ELj16ENS_18Kernel_traits_baseILj4096ES2_ffffjLj128EEEEELb0ELb0ELb1EEEvNS_9FwdParamsE,"ax",@progbits
	.sectioninfo	@"SHI_REGISTERS=215"
	.align	128
        .global         _ZN10layer_norm31ln_parallel_residual_fwd_kernelINS_13Kernel_traitsI6__halfffffjLj4096ELj1ELj1ELj4ELj16ENS_18Kernel_traits_baseILj4096ES2_ffffjLj128EEEEELb0ELb0ELb1EEEvNS_9FwdParamsE
        .type           _ZN10layer_norm31ln_parallel_residual_fwd_kernelINS_13Kernel_traitsI6__halfffffjLj4096ELj1ELj1ELj4ELj16ENS_18Kernel_traits_baseILj4096ES2_ffffjLj128EEEEELb0ELb0ELb1EEEvNS_9FwdParamsE,@function
        .size           _ZN10layer_norm31ln_parallel_residual_fwd_kernelINS_13Kernel_traitsI6__halfffffjLj4096ELj1ELj1ELj4ELj16ENS_18Kernel_traits_baseILj4096ES2_ffffjLj128EEEEELb0ELb0ELb1EEEvNS_9FwdParamsE,(.L_x_26525 - _ZN10layer_norm31ln_parallel_residual_fwd_kernelINS_13Kernel_traitsI6__halfffffjLj4096ELj1ELj1ELj4ELj16ENS_18Kernel_traits_baseILj4096ES2_ffffjLj128EEEEELb0ELb0ELb1EEEvNS_9FwdParamsE)
        .other          _ZN10layer_norm31ln_parallel_residual_fwd_kernelINS_13Kernel_traitsI6__halfffffjLj4096ELj1ELj1ELj4ELj16ENS_18Kernel_traits_baseILj4096ES2_ffffjLj128EEEEELb0ELb0ELb1EEEvNS_9FwdParamsE,@"STO_CUDA_ENTRY STV_DEFAULT"
_ZN10layer_norm31ln_parallel_residual_fwd_kernelINS_13Kernel_traitsI6__halfffffjLj4096ELj1ELj1ELj4ELj16ENS_18Kernel_traits_baseILj4096ES2_ffffjLj128EEEEELb0ELb0ELb1EEEvNS_9FwdParamsE:
.text._ZN10layer_norm31ln_parallel_residual_fwd_kernelINS_13Kernel_traitsI6__halfffffjLj4096ELj1ELj1ELj4ELj16ENS_18Kernel_traits_baseILj4096ES2_ffffjLj128EEEEELb0ELb0ELb1EEEvNS_9FwdParamsE:
[----:B------:R-:W-:Y:S02]  /*0000*/  MOV R1, c[0x0][0x28] ;  /* 0x00000a0000017a02 */ /* 0x000fe40000000f00 */
[----:B------:R-:W0:Y:S01]  /*0010*/  S2R R110, SR_TID.X ;  /* 0x00000000006e7919 */ /* 0x000e220000002100 */
[----:B------:R-:W-:Y:S01]  /*0020*/  ISETP.NE.U32.AND P1, PT, RZ, c[0x0][0x218], PT ;  /* 0x00008600ff007a0c */ /* 0x000fe20003f25070 */
[----:B------:R-:W-:Y:S01]  /*0030*/  ULDC.64 UR4, c[0x0][0x118] ;  /* 0x0000460000047ab9 */ /* 0x000fe20000000a00 */
[----:B------:R-:W-:Y:S02]  /*0040*/  ISETP.NE.U32.AND P2, PT, RZ, c[0x0][0x220], PT ;  /* 0x00008800ff007a0c */ /* 0x000fe40003f45070 */
[----:B------:R-:W-:Y:S02]  /*0050*/  ISETP.NE.AND.EX P1, PT, RZ, c[0x0][0x21c], PT, P1 ;  /* 0x00008700ff007a0c */ /* 0x000fe40003f25310 */
[----:B------:R-:W-:Y:S02]  /*0060*/  ISETP.NE.AND.EX P2, PT, RZ, c[0x0][0x224], PT, P2 ;  /* 0x00008900ff007a0c */ /* 0x000fe40003f45320 */
[----:B0-----:R-:W-:-:S09]  /*0070*/  LOP3.LUT R0, R110, 0x7f, RZ, 0xc0, !PT ;  /* 0x0000007f6e007812 */ /* 0x001fd200078ec0ff */
[C---:B------:R-:W-:Y:S02]  /*0080*/  @P1 LEA R2, P0, R0.reuse, c[0x0][0x218], 0x3 ;  /* 0x0000860000021a11 */ /* 0x040fe400078018ff */
[C---:B------:R-:W-:Y:S02]  /*0090*/  SHF.L.U32 R38, R0.reuse, 0x3, RZ ;  /* 0x0000000300267819 */ /* 0x040fe400000006ff */
[----:B------:R-:W-:Y:S02]  /*00a0*/  LOP3.LUT R40, R0, 0x80, RZ, 0xfc, !PT ;  /* 0x0000008000287812 */ /* 0x000fe400078efcff */
[----:B------:R-:W-:Y:S02]  /*00b0*/  @P1 IADD3.X R3, RZ, c[0x0][0x21c], RZ, P0, !PT ;  /* 0x00008700ff031a10 */ /* 0x000fe400007fe4ff */
[----:B------:R-:W-:Y:S02]  /*00c0*/  @P2 IADD3 R4, P3, R38, c[0x0][0x220], RZ ;  /* 0x0000880026042a10 */ /* 0x000fe40007f7e0ff */
[----:B------:R-:W-:Y:S01]  /*00d0*/  @P1 LEA R6, P0, R40, c[0x0][0x218], 0x3 ;  /* 0x0000860028061a11 */ /* 0x000fe200078018ff */
[----:B------:R0:W5:Y:S01]  /*00e0*/  @P1 LDG.E.64 R78, [R2.64] ;  /* 0x00000004024e1981 */ /* 0x000162000c1e1b00 */
[----:B------:R-:W-:-:S02]  /*00f0*/  LOP3.LUT R44, R0, 0x100, RZ, 0xfc, !PT ;  /* 0x00000100002c7812 */ /* 0x000fc400078efcff */
[C---:B------:R-:W-:Y:S02]  /*0100*/  SHF.L.U32 R42, R40.reuse, 0x3, RZ ;  /* 0x00000003282a7819 */ /* 0x040fe400000006ff */
[----:B------:R-:W-:Y:S02]  /*0110*/  @P2 IADD3.X R5, RZ, c[0x0][0x224], RZ, P3, !PT ;  /* 0x00008900ff052a10 */ /* 0x000fe40001ffe4ff */
[----:B------:R-:W-:Y:S02]  /*0120*/  @P1 LEA.HI.X R7, R40, c[0x0][0x21c], RZ, 0x3, P0 ;  /* 0x0000870028071a11 */ /* 0x000fe400000f1cff */
[----:B------:R-:W-:Y:S01]  /*0130*/  SHF.R.U32.HI R15, RZ, 0x1d, R40 ;  /* 0x0000001dff0f7819 */ /* 0x000fe20000011628 */
[----:B------:R1:W5:Y:S01]  /*0140*/  @P2 LDG.E.64 R76, [R4.64] ;  /* 0x00000004044c2981 */ /* 0x000362000c1e1b00 */
[----:B------:R-:W-:Y:S02]  /*0150*/  @P2 IADD3 R8, P0, R42, c[0x0][0x220], RZ ;  /* 0x000088002a082a10 */ /* 0x000fe40007f1e0ff */
[----:B------:R-:W-:Y:S01]  /*0160*/  @P1 LEA R10, P3, R44, c[0x0][0x218], 0x3 ;  /* 0x000086002c0a1a11 */ /* 0x000fe200078618ff */
[----:B------:R2:W5:Y:S01]  /*0170*/  @P1 LDG.E.64 R74, [R6.64] ;  /* 0x00000004064a1981 */ /* 0x000562000c1e1b00 */
[----:B------:R-:W-:-:S02]  /*0180*/  LOP3.LUT R48, R0, 0x180, RZ, 0xfc, !PT ;  /* 0x0000018000307812 */ /* 0x000fc400078efcff */
[----:B------:R-:W-:Y:S02]  /*0190*/  @P2 IADD3.X R9, R15, c[0x0][0x224], RZ, P0, !PT ;  /* 0x000089000f092a10 */ /* 0x000fe400007fe4ff */
[----:B------:R-:W-:Y:S02]  /*01a0*/  @P1 LEA.HI.X R11, R44, c[0x0][0x21c], RZ, 0x3, P3 ;  /* 0x000087002c0b1a11 */ /* 0x000fe400018f1cff */
[----:B-1----:R-:W-:Y:S01]  /*01b0*/  @P1 LEA R4, P3, R48, c[0x0][0x218], 0x3 ;  /* 0x0000860030041a11 */ /* 0x002fe200078618ff */
[----:B------:R1:W5:Y:S01]  /*01c0*/  @P2 LDG.E.64 R72, [R8.64] ;  /* 0x0000000408482981 */ /* 0x000362000c1e1b00 */
[----:B------:R-:W-:Y:S02]  /*01d0*/  SHF.L.U32 R46, R44, 0x3, RZ ;  /* 0x000000032c2e7819 */ /* 0x000fe400000006ff */
[----:B------:R-:W-:Y:S01]  /*01e0*/  LOP3.LUT R66, R0, 0x200, RZ, 0xfc, !PT ;  /* 0x0000020000427812 */ /* 0x000fe200078efcff */
[----:B------:R3:W5:Y:S01]  /*01f0*/  @P1 LDG.E.64 R70, [R10.64] ;  /* 0x000000040a461981 */ /* 0x000762000c1e1b00 */
[----:B------:R-:W-:-:S02]  /*0200*/  @P1 LEA.HI.X R5, R48, c[0x0][0x21c], RZ, 0x3, P3 ;  /* 0x0000870030051a11 */ /* 0x000fc400018f1cff */
[----:B------:R-:W-:Y:S02]  /*0210*/  SHF.R.U32.HI R12, RZ, 0x1d, R44 ;  /* 0x0000001dff0c7819 */ /* 0x000fe4000001162c */
[----:B0-----:R-:W-:Y:S01]  /*0220*/  @P2 IADD3 R2, P0, R46, c[0x0][0x220], RZ ;  /* 0x000088002e022a10 */ /* 0x001fe20007f1e0ff */
[----:B------:R0:W5:Y:S01]  /*0230*/  @P1 LDG.E.64 R34, [R4.64] ;  /* 0x0000000404221981 */ /* 0x000162000c1e1b00 */
[----:B-1----:R-:W-:Y:S02]  /*0240*/  @P1 LEA R8, P3, R66, c[0x0][0x218], 0x3 ;  /* 0x0000860042081a11 */ /* 0x002fe400078618ff */
[----:B------:R-:W-:Y:S02]  /*0250*/  SHF.L.U32 R50, R48, 0x3, RZ ;  /* 0x0000000330327819 */ /* 0x000fe400000006ff */
[----:B------:R-:W-:Y:S02]  /*0260*/  LOP3.LUT R62, R0, 0x280, RZ, 0xfc, !PT ;  /* 0x00000280003e7812 */ /* 0x000fe400078efcff */
[----:B------:R-:W-:-:S02]  /*0270*/  @P2 IADD3.X R3, R12, c[0x0][0x224], RZ, P0, !PT ;  /* 0x000089000c032a10 */ /* 0x000fc400007fe4ff */
[----:B------:R-:W-:Y:S02]  /*0280*/  @P1 LEA.HI.X R9, R66, c[0x0][0x21c], RZ, 0x3, P3 ;  /* 0x0000870042091a11 */ /* 0x000fe400018f1cff */
[----:B------:R-:W-:Y:S01]  /*0290*/  SHF.R.U32.HI R13, RZ, 0x1d, R48 ;  /* 0x0000001dff0d7819 */ /* 0x000fe20000011630 */
[----:B------:R1:W5:Y:S01]  /*02a0*/  @P2 LDG.E.64 R68, [R2.64] ;  /* 0x0000000402442981 */ /* 0x000362000c1e1b00 */
[----:B--2---:R-:W-:Y:S02]  /*02b0*/  @P2 IADD3 R6, P0, R50, c[0x0][0x220], RZ ;  /* 0x0000880032062a10 */ /* 0x004fe40007f1e0ff */
[----:B------:R-:W-:Y:S01]  /*02c0*/  @P1 LEA R22, P3, R62, c[0x0][0x218], 0x3 ;  /* 0x000086003e161a11 */ /* 0x000fe200078618ff */
[----:B------:R2:W5:Y:S01]  /*02d0*/  @P1 LDG.E.64 R18, [R8.64] ;  /* 0x0000000408121981 */ /* 0x000562000c1e1b00 */
[----:B------:R-:W-:Y:S02]  /*02e0*/  SHF.L.U32 R64, R66, 0x3, RZ ;  /* 0x0000000342407819 */ /* 0x000fe400000006ff */
[----:B------:R-:W-:-:S02]  /*02f0*/  LOP3.LUT R58, R0, 0x300, RZ, 0xfc, !PT ;  /* 0x00000300003a7812 */ /* 0x000fc400078efcff */
[----:B------:R-:W-:Y:S02]  /*0300*/  @P2 IADD3.X R7, R13, c[0x0][0x224], RZ, P0, !PT ;  /* 0x000089000d072a10 */ /* 0x000fe400007fe4ff */
[----:B------:R-:W-:Y:S02]  /*0310*/  @P1 LEA.HI.X R23, R62, c[0x0][0x21c], RZ, 0x3, P3 ;  /* 0x000087003e171a11 */ /* 0x000fe400018f1cff */
[----:B------:R-:W-:Y:S01]  /*0320*/  SHF.R.U32.HI R14, RZ, 0x1d, R66 ;  /* 0x0000001dff0e7819 */ /* 0x000fe20000011642 */
[----:B------:R2:W5:Y:S01]  /*0330*/  @P2 LDG.E.64 R16, [R6.64] ;  /* 0x0000000406102981 */ /* 0x000562000c1e1b00 */
[----:B---3--:R-:W-:Y:S02]  /*0340*/  @P2 IADD3 R10, P0, R64, c[0x0][0x220], RZ ;  /* 0x00008800400a2a10 */ /* 0x008fe40007f1e0ff */
[----:B------:R-:W-:Y:S01]  /*0350*/  @P1 LEA R26, P3, R58, c[0x0][0x218], 0x3 ;  /* 0x000086003a1a1a11 */ /* 0x000fe200078618ff */
[----:B------:R-:W5:Y:S01]  /*0360*/  @P1 LDG.E.64 R22, [R22.64] ;  /* 0x0000000416161981 */ /* 0x000f62000c1e1b00 */
[----:B------:R-:W-:-:S02]  /*0370*/  SHF.L.U32 R60, R62, 0x3, RZ ;  /* 0x000000033e3c7819 */ /* 0x000fc400000006ff */
[----:B------:R-:W-:Y:S02]  /*0380*/  LOP3.LUT R54, R0, 0x380, RZ, 0xfc, !PT ;  /* 0x0000038000367812 */ /* 0x000fe400078efcff */
[----:B------:R-:W-:Y:S02]  /*0390*/  @P2 IADD3.X R11, R14, c[0x0][0x224], RZ, P0, !PT ;  /* 0x000089000e0b2a10 */ /* 0x000fe400007fe4ff */
[----:B------:R-:W-:Y:S02]  /*03a0*/  @P1 LEA.HI.X R27, R58, c[0x0][0x21c], RZ, 0x3, P3 ;  /* 0x000087003a1b1a11 */ /* 0x000fe400018f1cff */
[----:B-1----:R-:W-:Y:S01]  /*03b0*/  SHF.R.U32.HI R3, RZ, 0x1d, R62 ;  /* 0x0000001dff037819 */ /* 0x002fe2000001163e */
[----:B------:R2:W5:Y:S01]  /*03c0*/  @P2 LDG.E.64 R20, [R10.64] ;  /* 0x000000040a142981 */ /* 0x000562000c1e1b00 */
[----:B------:R-:W-:Y:S02]  /*03d0*/  @P2 IADD3 R24, P0, R60, c[0x0][0x220], RZ ;  /* 0x000088003c182a10 */ /* 0x000fe40007f1e0ff */
[----:B------:R-:W-:Y:S01]  /*03e0*/  SHF.L.U32 R2, R110, 0x3, RZ ;  /* 0x000000036e027819 */ /* 0x000fe200000006ff */
[----:B------:R-:W5:Y:S01]  /*03f0*/  @P1 LDG.E.64 R26, [R26.64] ;  /* 0x000000041a1a1981 */ /* 0x000f62000c1e1b00 */
[----:B------:R-:W-:-:S02]  /*0400*/  @P1 LEA R30, P3, R54, c[0x0][0x218], 0x3 ;  /* 0x00008600361e1a11 */ /* 0x000fc400078618ff */
[----:B------:R-:W-:Y:S02]  /*0410*/  SHF.L.U32 R56, R58, 0x3, RZ ;  /* 0x000000033a387819 */ /* 0x000fe400000006ff */
[----:B------:R-:W-:Y:S02]  /*0420*/  SHF.L.U32 R52, R54, 0x3, RZ ;  /* 0x0000000336347819 */ /* 0x000fe400000006ff */
[----:B------:R-:W-:Y:S02]  /*0430*/  @P2 IADD3.X R25, R3, c[0x0][0x224], RZ, P0, !PT ;  /* 0x0000890003192a10 */ /* 0x000fe400007fe4ff */
[----:B------:R-:W-:Y:S02]  /*0440*/  LOP3.LUT R36, R2, 0x3f8, RZ, 0xc0, !PT ;  /* 0x000003f802247812 */ /* 0x000fe400078ec0ff */
[----:B------:R-:W-:Y:S02]  /*0450*/  @P1 LEA.HI.X R31, R54, c[0x0][0x21c], RZ, 0x3, P3 ;  /* 0x00008700361f1a11 */ /* 0x000fe400018f1cff */
[----:B0-----:R-:W-:Y:S01]  /*0460*/  SHF.R.U32.HI R4, RZ, 0x1d, R58 ;  /* 0x0000001dff047819 */ /* 0x001fe2000001163a */
[----:B------:R-:W5:Y:S01]  /*0470*/  @P2 LDG.E.64 R24, [R24.64] ;  /* 0x0000000418182981 */ /* 0x000f62000c1e1b00 */
[----:B------:R-:W-:-:S02]  /*0480*/  @P2 IADD3 R28, P0, R56, c[0x0][0x220], RZ ;  /* 0x00008800381c2a10 */ /* 0x000fc40007f1e0ff */
[----:B------:R-:W-:Y:S01]  /*0490*/  SHF.R.U32.HI R2, RZ, 0x1d, R54 ;  /* 0x0000001dff027819 */ /* 0x000fe20000011636 */
[----:B------:R-:W5:Y:S01]  /*04a0*/  @P1 LDG.E.64 R30, [R30.64] ;  /* 0x000000041e1e1981 */ /* 0x000f62000c1e1b00 */
[----:B------:R-:W-:Y:S02]  /*04b0*/  @P2 IADD3 R32, P3, R52, c[0x0][0x220], RZ ;  /* 0x0000880034202a10 */ /* 0x000fe40007f7e0ff */
[----:B------:R-:W-:Y:S02]  /*04c0*/  @P2 IADD3.X R29, R4, c[0x0][0x224], RZ, P0, !PT ;  /* 0x00008900041d2a10 */ /* 0x000fe400007fe4ff */
[----:B------:R-:W-:-:S04]  /*04d0*/  @P2 IADD3.X R33, R2, c[0x0][0x224], RZ, P3, !PT ;  /* 0x0000890002212a10 */ /* 0x000fc80001ffe4ff */
[----:B------:R-:W5:Y:S04]  /*04e0*/  @P2 LDG.E.64 R28, [R28.64] ;  /* 0x000000041c1c2981 */ /* 0x000f68000c1e1b00 */
[----:B------:R-:W5:Y:S01]  /*04f0*/  @P2 LDG.E.64 R32, [R32.64] ;  /* 0x0000000420202981 */ /* 0x000f62000c1e1b00 */
[----:B------:R-:W0:Y:S01]  /*0500*/  S2UR UR6, SR_CTAID.X ;  /* 0x00000000000679c3 */ /* 0x000e220000002500 */
[----:B------:R-:W-:Y:S02]  /*0510*/  IADD3 R36, P0, R36, c[0x0][0x1b0], RZ ;  /* 0x00006c0024247a10 */ /* 0x000fe40007f1e0ff */
[----:B------:R-:W-:Y:S01]  /*0520*/  IADD3 R38, P4, R38, c[0x0][0x1b8], RZ ;  /* 0x00006e0026267a10 */ /* 0x000fe20007f9e0ff */
[----:B------:R-:W-:Y:S01]  /*0530*/  HFMA2.MMA R55, -RZ, RZ, 0, 4.76837158203125e-07 ;  /* 0x00000008ff377435 */ /* 0x000fe200000001ff */
[----:B------:R-:W-:-:S02]  /*0540*/  IADD3.X R37, RZ, c[0x0][0x1b4], RZ, P0, !PT ;  /* 0x00006d00ff257a10 */ /* 0x000fc400007fe4ff */
[----:B0-----:R-:W-:-:S04]  /*0550*/  LEA.HI R110, R110, UR6, RZ, 0x19 ;  /* 0x000000066e6e7c11 */ /* 0x001fc8000f8fc8ff */
[----:B------:R-:W-:Y:S02]  /*0560*/  ISETP.GE.AND P3, PT, R110, c[0x0][0x164], PT ;  /* 0x000059006e007a0c */ /* 0x000fe40003f66270 */
[----:B------:R-:W-:-:S11]  /*0570*/  IADD3.X R39, RZ, c[0x0][0x1bc], RZ, P4, !PT ;  /* 0x00006f00ff277a10 */ /* 0x000fd600027fe4ff */
[----:B------:R-:W-:Y:S05]  /*0580*/  @P3 EXIT ;  /* 0x000000000000394d */ /* 0x000fea0003800000 */
[----:B--2---:R-:W-:Y:S01]  /*0590*/  IADD3 R42, P0, R42, c[0x0][0x1b8], RZ ;  /* 0x00006e002a2a7a10 */ /* 0x004fe20007f1e0ff */
[-C--:B------:R-:W-:Y:S01]  /*05a0*/  IMAD.WIDE.U32 R40, R40, R55.reuse, c[0x0][0x1b0] ;  /* 0x00006c0028287625 */ /* 0x080fe200078e0037 */
[----:B------:R-:W2:Y:S02]  /*05b0*/  LDG.E.64 R36, [R36.64] ;  /* 0x0000000424247981 */ /* 0x000ea4000c1e1b00 */
[----:B------:R-:W-:Y:S02]  /*05c0*/  IADD3.X R43, R15, c[0x0][0x1bc], RZ, P0, !PT ;  /* 0x00006f000f2b7a10 */ /* 0x000fe400007fe4ff */
[----:B------:R-:W-:Y:S01]  /*05d0*/  IADD3 R46, P0, R46, c[0x0][0x1b8], RZ ;  /* 0x00006e002e2e7a10 */ /* 0x000fe20007f1e0ff */
[----:B------:R-:W-:Y:S01]  /*05e0*/  IMAD.WIDE.U32 R44, R44, R55, c[0x0][0x1b0] ;  /* 0x00006c002c2c7625 */ /* 0x000fe200078e0037 */
[----:B------:R-:W3:Y:S02]  /*05f0*/  LDG.E.64 R38, [R38.64] ;  /* 0x0000000426267981 */ /* 0x000ee4000c1e1b00 */
[----:B------:R-:W-:-:S02]  /*0600*/  IADD3.X R47, R12, c[0x0][0x1bc], RZ, P0, !PT ;  /* 0x00006f000c2f7a10 */ /* 0x000fc400007fe4ff */
[----:B------:R-:W-:Y:S01]  /*0610*/  IADD3 R50, P0, R50, c[0x0][0x1b8], RZ ;  /* 0x00006e0032327a10 */ /* 0x000fe20007f1e0ff */
[-C--:B------:R-:W-:Y:S01]  /*0620*/  IMAD.WIDE.U32 R48, R48, R55.reuse, c[0x0][0x1b0] ;  /* 0x00006c0030307625 */ /* 0x080fe200078e0037 */
[----:B------:R-:W4:Y:S02]  /*0630*/  LDG.E.64 R40, [R40.64] ;  /* 0x0000000428287981 */ /* 0x000f24000c1e1b00 */
[----:B------:R-:W-:Y:S02]  /*0640*/  IADD3.X R51, R13, c[0x0][0x1bc], RZ, P0, !PT ;  /* 0x00006f000d337a10 */ /* 0x000fe400007fe4ff */
[----:B------:R-:W-:Y:S01]  /*0650*/  IADD3 R64, P0, R64, c[0x0][0x1b8], RZ ;  /* 0x00006e0040407a10 */ /* 0x000fe20007f1e0ff */
[----:B------:R-:W-:Y:S01]  /*0660*/  IMAD.WIDE.U32 R66, R66, R55, c[0x0][0x1b0] ;  /* 0x00006c0042427625 */ /* 0x000fe200078e0037 */
[----:B------:R-:W4:Y:S02]  /*0670*/  LDG.E.64 R42, [R42.64] ;  /* 0x000000042a2a7981 */ /* 0x000f24000c1e1b00 */
        /* <DEDUP_REMOVED lines=10> */
[----:B------:R-:W-:Y:S01]  /*0720*/  IMAD.WIDE.U32 R54, R54, R55, c[0x0][0x1b0] ;  /* 0x00006c0036367625 */ /* 0x000fe200078e0037 */
[----:B------:R-:W4:Y:S02]  /*0730*/  LDG.E.64 R48, [R48.64] ;  /* 0x0000000430307981 */ /* 0x000f24000c1e1b00 */
[----:B------:R-:W-:Y:S02]  /*0740*/  IADD3.X R53, R2, c[0x0][0x1bc], RZ, P0, !PT ;  /* 0x00006f0002357a10 */ /* 0x000fe400007fe4ff */
[----:B------:R-:W4:Y:S04]  /*0750*/  LDG.E.64 R50, [R50.64] ;  /* 0x0000000432327981 */ /* 0x000f28000c1e1b00 */
[----:B------:R-:W4:Y:S04]  /*0760*/  LDG.E.64 R66, [R66.64] ;  /* 0x0000000442427981 */ /* 0x000f28000c1e1b00 */
[----:B------:R-:W4:Y:S04]  /*0770*/  LDG.E.64 R64, [R64.64] ;  /* 0x0000000440407981 */ /* 0x000f28000c1e1b00 */
[----:B------:R-:W4:Y:S04]  /*0780*/  LDG.E.64 R62, [R62.64] ;  /* 0x000000043e3e7981 */ /* 0x000f28000c1e1b00 */
[----:B------:R-:W4:Y:S04]  /*0790*/  LDG.E.64 R60, [R60.64] ;  /* 0x000000043c3c7981 */ /* 0x000f28000c1e1b00 */
[----:B------:R-:W4:Y:S04]  /*07a0*/  LDG.E.64 R58, [R58.64] ;  /* 0x000000043a3a7981 */ /* 0x000f28000c1e1b00 */
[----:B------:R-:W4:Y:S04]  /*07b0*/  LDG.E.64 R56, [R56.64] ;  /* 0x0000000438387981 */ /* 0x000f28000c1e1b00 */
[----:B------:R-:W4:Y:S04]  /*07c0*/  LDG.E.64 R54, [R54.64] ;  /* 0x0000000436367981 */ /* 0x000f28000c1e1b00 */
[----:B------:R-:W4:Y:S01]  /*07d0*/  LDG.E.64 R52, [R52.64] ;  /* 0x0000000434347981 */ /* 0x000f22000c1e1b00 */
        /* <DEDUP_REMOVED lines=17> */
[----:B------:R-:W-:Y:S01]  /*08f0*/  HADD2.F32 R14, -RZ, R34.H0_H0 ;  /* 0x20000022ff0e7230 */ /* 0x000fe20000004100 */
[--C-:B------:R-:W-:Y:S01]  /*0900*/  SHF.R.U64 R123, R34, 0x10, R35.reuse ;  /* 0x00000010227b7819 */ /* 0x100fe20000001223 */
[----:B------:R-:W-:Y:S01]  /*0910*/  HADD2.F32 R15, -RZ, R35.H0_H0 ;  /* 0x20000023ff0f7230 */ /* 0x000fe20000004100 */
[----:B------:R-:W-:Y:S01]  /*0920*/  SHF.R.U32.HI R125, RZ, 0x10, R35 ;  /* 0x00000010ff7d7819 */ /* 0x000fe20000011623 */
[----:B------:R-:W-:Y:S01]  /*0930*/  HADD2.F32 R3, -RZ, R79.H0_H0 ;  /* 0x2000004fff037230 */ /* 0x000fe20000004100 */
[----:B------:R-:W-:Y:S01]  /*0940*/  LOP3.LUT P0, RZ, R2, c[0x0][0x178], RZ, 0xfc, !PT ;  /* 0x00005e0002ff7a12 */ /* 0x000fe2000780fcff */
[----:B------:R-:W-:Y:S01]  /*0950*/  HADD2.F32 R4, -RZ, R76.H0_H0 ;  /* 0x2000004cff047230 */ /* 0x000fe20000004100 */
[----:B------:R-:W-:Y:S01]  /*0960*/  MOV R2, c[0x0][0x184] ;  /* 0x0000610000027a02 */ /* 0x000fe20000000f00 */
        /* <DEDUP_REMOVED lines=61> */
[----:B------:R-:W-:Y:S01]  /*0d40*/  LOP3.LUT P0, RZ, R2, c[0x0][0x17c], RZ, 0xfc, P0 ;  /* 0x00005f0002ff7a12 */ /* 0x000fe2000000fcff */
[----:B------:R-:W-:Y:S01]  /*0d50*/  HADD2.F32 R2, -RZ, R78.H0_H0 ;  /* 0x2000004eff027230 */ /* 0x000fe20000004100 */
[----:B------:R-:W-:Y:S01]  /*0d60*/  MOV R143, 0x1 ;  /* 0x00000001008f7802 */ /* 0x000fe20000000f00 */
[----:B------:R-:W-:Y:S01]  /*0d70*/  HADD2.F32 R115, -RZ, R115.H0_H0 ;  /* 0x20000073ff737230 */ /* 0x000fe20000004100 */
[----:B------:R-:W-:Y:S01]  /*0d80*/  ULDC.U8 UR6, c[0x0][0x1f0] ;  /* 0x00007c0000067ab9 */ /* 0x000fe20000000000 */
        /* <DEDUP_REMOVED lines=26> */
[----:B------:R-:W-:Y:S01]  /*0f30*/  HADD2.F32 R142, -RZ, R142.H0_H0 ;  /* 0x2000008eff8e7230 */ /* 0x000fe20000004100 */
[--C-:B--2---:R-:W-:Y:S01]  /*0f40*/  SHF.R.U64 R144, R36, 0x10, R37.reuse ;  /* 0x0000001024907819 */ /* 0x104fe20000001225 */
[----:B------:R-:W-:Y:S01]  /*0f50*/  HADD2.F32 R35, -RZ, R36.H0_H0 ;  /* 0x20000024ff237230 */ /* 0x000fe20000004100 */
[----:B------:R-:W-:Y:S01]  /*0f60*/  SHF.R.U32.HI R146, RZ, 0x10, R37 ;  /* 0x00000010ff927819 */ /* 0x000fe20000011625 */
[----:B------:R-:W-:Y:S02]  /*0f70*/  HADD2.F32 R34, -RZ, R37.H0_H0 ;  /* 0x20000025ff227230 */ /* 0x000fe40000004100 */
[----:B------:R-:W-:Y:S01]  /*0f80*/  HADD2.F32 R144, -RZ, R144.H0_H0 ;  /* 0x20000090ff907230 */ /* 0x000fe20000004100 */
[--C-:B---3--:R-:W-:Y:S01]  /*0f90*/  SHF.R.U64 R145, R38, 0x10, R39.reuse ;  /* 0x0000001026917819 */ /* 0x108fe20000001227 */
[----:B------:R-:W-:Y:S01]  /*0fa0*/  HADD2.F32 R37, -RZ, R38.H0_H0 ;  /* 0x20000026ff257230 */ /* 0x000fe20000004100 */
[----:B------:R-:W-:Y:S01]  /*0fb0*/  SHF.R.U32.HI R147, RZ, 0x10, R39 ;  /* 0x00000010ff937819 */ /* 0x000fe20000011627 */
[----:B------:R-:W-:-:S02]  /*0fc0*/  HADD2.F32 R36, -RZ, R39.H0_H0 ;  /* 0x20000027ff247230 */ /* 0x000fc40000004100 */
[----:B------:R-:W-:Y:S01]  /*0fd0*/  HADD2.F32 R146, -RZ, R146.H0_H0 ;  /* 0x20000092ff927230 */ /* 0x000fe20000004100 */
[--C-:B----4-:R-:W-:Y:S01]  /*0fe0*/  SHF.R.U64 R152, R40, 0x10, R41.reuse ;  /* 0x0000001028987819 */ /* 0x110fe20000001229 */
[----:B------:R-:W-:Y:S01]  /*0ff0*/  HADD2.F32 R39, -RZ, R40.H0_H0 ;  /* 0x20000028ff277230 */ /* 0x000fe20000004100 */
[----:B------:R-:W-:Y:S01]  /*1000*/  SHF.R.U32.HI R154, RZ, 0x10, R41 ;  /* 0x00000010ff9a7819 */ /* 0x000fe20000011629 */
[----:B------:R-:W-:Y:S02]  /*1010*/  HADD2.F32 R38, -RZ, R41.H0_H0 ;  /* 0x20000029ff267230 */ /* 0x000fe40000004100 */
[----:B------:R-:W-:Y:S01]  /*1020*/  HADD2.F32 R145, -RZ, R145.H0_H0 ;  /* 0x20000091ff917230 */ /* 0x000fe20000004100 */
[--C-:B------:R-:W-:Y:S01]  /*1030*/  SHF.R.U64 R153, R42, 0x10, R43.reuse ;  /* 0x000000102a997819 */ /* 0x100fe2000000122b */
[----:B------:R-:W-:Y:S01]  /*1040*/  HADD2.F32 R41, -RZ, R42.H0_H0 ;  /* 0x2000002aff297230 */ /* 0x000fe20000004100 */
[----:B------:R-:W-:Y:S01]  /*1050*/  SHF.R.U32.HI R155, RZ, 0x10, R43 ;  /* 0x00000010ff9b7819 */ /* 0x000fe2000001162b */
[----:B------:R-:W-:-:S02]  /*1060*/  HADD2.F32 R40, -RZ, R43.H0_H0 ;  /* 0x2000002bff287230 */ /* 0x000fc40000004100 */
[----:B------:R-:W-:Y:S01]  /*1070*/  HADD2.F32 R147, -RZ, R147.H0_H0 ;  /* 0x20000093ff937230 */ /* 0x000fe20000004100 */
[--C-:B------:R-:W-:Y:S01]  /*1080*/  SHF.R.U64 R156, R44, 0x10, R45.reuse ;  /* 0x000000102c9c7819 */ /* 0x100fe2000000122d */
        /* <DEDUP_REMOVED lines=75> */
.L_x_21098:
[----:B------:R-:W-:Y:S01]  /*1540*/  ISETP.NE.U32.AND P1, PT, RZ, c[0x0][0x178], PT ;  /* 0x00005e00ff007a0c */ /* 0x000fe20003f25070 */
[----:B------:R-:W-:Y:S01]  /*1550*/  IMAD R52, R110, c[0x0][0x168], RZ ;  /* 0x00005a006e347a24 */ /* 0x000fe200078e02ff */
[----:B------:R-:W-:Y:S02]  /*1560*/  ISETP.NE.U32.AND P2, PT, RZ, c[0x0][0x180], PT ;  /* 0x00006000ff007a0c */ /* 0x000fe40003f45070 */
[----:B------:R-:W-:Y:S02]  /*1570*/  ISETP.NE.AND.EX P1, PT, RZ, c[0x0][0x17c], PT, P1 ;  /* 0x00005f00ff007a0c */ /* 0x000fe40003f25310 */
[----:B------:R-:W-:Y:S02]  /*1580*/  ISETP.NE.AND.EX P2, PT, RZ, c[0x0][0x184], PT, P2 ;  /* 0x00006100ff007a0c */ /* 0x000fe40003f45320 */
[----:B------:R-:W-:-:S02]  /*1590*/  SHF.R.S32.HI R53, RZ, 0x1f, R52 ;  /* 0x0000001fff357819 */ /* 0x000fc40000011434 */
[----:B------:R-:W-:Y:S02]  /*15a0*/  MOV R189, 0x10 ;  /* 0x0000001000bd7802 */ /* 0x000fe40000000f00 */
[----:B------:R-:W-:-:S04]  /*15b0*/  LEA.HI R53, R53, R52, RZ, 0x2 ;  /* 0x0000003435357211 */ /* 0x000fc800078f10ff */
[----:B------:R-:W-:-:S04]  /*15c0*/  LEA.HI.SX32 R187, R53, R0, 0x1e ;  /* 0x0000000035bb7211 */ /* 0x000fc800078ff2ff */
[C---:B------:R-:W-:Y:S01]  /*15d0*/  @P1 LEA R70, P3, R187.reuse, c[0x0][0x178], 0x4 ;  /* 0x00005e00bb461a11 */ /* 0x040fe200078620ff */
[C---:B------:R-:W-:Y:S01]  /*15e0*/  IMAD.WIDE.U32 R52, R187.reuse, R189, c[0x0][0x170] ;  /* 0x00005c00bb347625 */ /* 0x040fe200078e00bd */
[C---:B------:R-:W-:Y:S02]  /*15f0*/  @P2 LEA R68, P4, R187.reuse, c[0x0][0x180], 0x4 ;  /* 0x00006000bb442a11 */ /* 0x040fe400078820ff */
[C---:B------:R-:W-:Y:S02]  /*1600*/  @P1 LEA.HI.X R71, R187.reuse, c[0x0][0x17c], RZ, 0x4, P3 ;  /* 0x00005f00bb471a11 */ /* 0x040fe400018f24ff */
[----:B------:R-:W-:Y:S01]  /*1610*/  @P2 LEA.HI.X R69, R187, c[0x0][0x184], RZ, 0x4, P4 ;  /* 0x00006100bb452a11 */ /* 0x000fe200020f24ff */
[----:B------:R-:W5:Y:S04]  /*1620*/  LDG.E.128 R52, [R52.64] ;  /* 0x0000000434347981 */ /* 0x000f68000c1e1d00 */
[----:B------:R0:W5:Y:S04]  /*1630*/  @P1 LDG.E.128 R56, [R70.64] ;  /* 0x0000000446381981 */ /* 0x000168000c1e1d00 */
        /* <DEDUP_REMOVED lines=9> */
.L_x_20968:
[----:B-----5:R-:W-:Y:S01]  /*16d0*/  FADD.FTZ R52, R60, R52 ;  /* 0x000000343c347221 */ /* 0x020fe20000010000 */
[----:B------:R-:W-:Y:S05]  /*16e0*/  BRA `(.L_x_20969) ;  /* 0x0000002000007947 */ /* 0x000fea0003800000 */
.L_x_20967:
[----:B0----5:R-:W-:-:S04]  /*16f0*/  FADD.FTZ R52, R56, R52 ;  /* 0x0000003438347221 */ /* 0x021fc80000010000 */
[----:B------:R-:W-:-:S05]  /*1700*/  @P2 FADD.FTZ R52, R60, R52 ;  /* 0x000000343c342221 */ /* 0x000fca0000010000 */
.L_x_20969:
[----:B-----5:R-:W-:Y:S02]  /*1710*/  MOV R64, R52 ;  /* 0x0000003400407202 */ /* 0x020fe40000000f00 */
.L_x_20970:
[----:B------:R-:W-:Y:S05]  /*1720*/  @P3 BRA `(.L_x_20971) ;  /* 0x0000007000003947 */ /* 0x000fea0003800000 */
[----:B------:R-:W-:-:S04]  /*1730*/  ISETP.NE.U32.AND P4, PT, RZ, c[0x0][0x180], PT ;  /* 0x00006000ff007a0c */ /* 0x000fc80003f85070 */
[----:B------:R-:W-:-:S13]  /*1740*/  ISETP.NE.AND.EX P4, PT, RZ, c[0x0][0x184], PT, P4 ;  /* 0x00006100ff007a0c */ /* 0x000fda0003f85340 */
[----:B------:R-:W-:Y:S05]  /*1750*/  @P4 BRA `(.L_x_20972) ;  /* 0x0000002000004947 */ /* 0x000fea0003800000 */
[----:B------:R-:W-:Y:S05]  /*1760*/  @P0 BRA `(.L_x_20973) ;  /* 0x0000005000000947 */ /* 0x000fea0003800000 */
[----:B------:R-:W-:Y:S05]  /*1770*/  BRA `(.L_x_20974) ;  /* 0x0000005000007947 */ /* 0x000fea0003800000 */
.L_x_20972:
[----:B-----5:R-:W-:Y:S01]  /*1780*/  FADD.FTZ R53, R61, R53 ;  /* 0x000000353d357221 */ /* 0x020fe20000010000 */
[----:B------:R-:W-:Y:S05]  /*1790*/  BRA `(.L_x_20973) ;  /* 0x0000002000007947 */ /* 0x000fea0003800000 */
.L_x_20971:
[----:B-----5:R-:W-:-:S04]  /*17a0*/  FADD.FTZ R53, R57, R53 ;  /* 0x0000003539357221 */ /* 0x020fc80000010000 */
[----:B------:R-:W-:-:S05]  /*17b0*/  @P2 FADD.FTZ R53, R61, R53 ;  /* 0x000000353d352221 */ /* 0x000fca0000010000 */
.L_x_20973:
[----:B-----5:R-:W-:Y:S02]  /*17c0*/  MOV R65, R53 ;  /* 0x0000003500417202 */ /* 0x020fe40000000f00 */
.L_x_20974:
[----:B------:R-:W-:Y:S05]  /*17d0*/  @P3 BRA `(.L_x_20975) ;  /* 0x0000007000003947 */ /* 0x000fea0003800000 */
[----:B------:R-:W-:-:S04]  /*17e0*/  ISETP.NE.U32.AND P4, PT, RZ, c[0x0][0x180], PT ;  /* 0x00006000ff007a0c */ /* 0x000fc80003f85070 */
[----:B------:R-:W-:-:S13]  /*17f0*/  ISETP.NE.AND.EX P4, PT, RZ, c[0x0][0x184], PT, P4 ;  /* 0x00006100ff007a0c */ /* 0x000fda0003f85340 */
[----:B------:R-:W-:Y:S05]  /*1800*/  @P4 BRA `(.L_x_20976) ;  /* 0x0000002000004947 */ /* 0x000fea0003800000 */
[----:B------:R-:W-:Y:S05]  /*1810*/  @P0 BRA `(.L_x_20977) ;  /* 0x0000005000000947 */ /* 0x000fea0003800000 */
[----:B------:R-:W-:Y:S05]  /*1820*/  BRA `(.L_x_20978) ;  /* 0x0000005000007947 */ /* 0x000fea0003800000 */
.L_x_20976:
[----:B-----5:R-:W-:Y:S01]  /*1830*/  FADD.FTZ R54, R62, R54 ;  /* 0x000000363e367221 */ /* 0x020fe20000010000 */
[----:B------:R-:W-:Y:S05]  /*1840*/  BRA `(.L_x_20977) ;  /* 0x0000002000007947 */ /* 0x000fea0003800000 */
.L_x_20975:
[----:B-----5:R-:W-:-:S04]  /*1850*/  FADD.FTZ R54, R58, R54 ;  /* 0x000000363a367221 */ /* 0x020fc80000010000 */
[----:B------:R-:W-:-:S05]  /*1860*/  @P2 FADD.FTZ R54, R62, R54 ;  /* 0x000000363e362221 */ /* 0x000fca0000010000 */
.L_x_20977:
[----:B-----5:R-:W-:Y:S02]  /*1870*/  MOV R66, R54 ;  /* 0x0000003600427202 */ /* 0x020fe40000000f00 */
.L_x_20978:
[----:B------:R-:W-:Y:S05]  /*1880*/  @P3 BRA `(.L_x_20979) ;  /* 0x0000007000003947 */ /* 0x000fea0003800000 */
[----:B------:R-:W-:-:S04]  /*1890*/  ISETP.NE.U32.AND P4, PT, RZ, c[0x0][0x180], PT ;  /* 0x00006000ff007a0c */ /* 0x000fc80003f85070 */
[----:B------:R-:W-:-:S13]  /*18a0*/  ISETP.NE.AND.EX P4, PT, RZ, c[0x0][0x184], PT, P4 ;  /* 0x00006100ff007a0c */ /* 0x000fda0003f85340 */
[----:B------:R-:W-:Y:S05]  /*18b0*/  @P4 BRA `(.L_x_20980) ;  /* 0x0000002000004947 */ /* 0x000fea0003800000 */
[----:B------:R-:W-:Y:S05]  /*18c0*/  @P0 BRA `(.L_x_20981) ;  /* 0x0000005000000947 */ /* 0x000fea0003800000 */
[----:B------:R-:W-:Y:S05]  /*18d0*/  BRA `(.L_x_20982) ;  /* 0x0000005000007947 */ /* 0x000fea0003800000 */
.L_x_20980:
[----:B-----5:R-:W-:Y:S01]  /*18e0*/  FADD.FTZ R55, R63, R55 ;  /* 0x000000373f377221 */ /* 0x020fe20000010000 */
[----:B------:R-:W-:Y:S05]  /*18f0*/  BRA `(.L_x_20981) ;  /* 0x0000002000007947 */ /* 0x000fea0003800000 */
.L_x_20979:
[----:B-----5:R-:W-:-:S04]  /*1900*/  FADD.FTZ R55, R59, R55 ;  /* 0x000000373b377221 */ /* 0x020fc80000010000 */
[----:B------:R-:W-:-:S05]  /*1910*/  @P2 FADD.FTZ R55, R63, R55 ;  /* 0x000000373f372221 */ /* 0x000fca0000010000 */
.L_x_20981:
[----:B-----5:R-:W-:Y:S02]  /*1920*/  MOV R67, R55 ;  /* 0x0000003700437202 */ /* 0x020fe40000000f00 */
.L_x_20982:
[C---:B------:R-:W-:Y:S02]  /*1930*/  IADD3 R186, R187.reuse, 0x80, RZ ;  /* 0x00000080bbba7810 */ /* 0x040fe40007ffe0ff */
[----:B------:R-:W-:-:S03]  /*1940*/  @P0 LEA R72, P4, R187, c[0x0][0x188], 0x4 ;  /* 0x00006200bb480a11 */ /* 0x000fc600078820ff */
[----:B------:R-:W-:Y:S01]  /*1950*/  IMAD.WIDE.U32 R68, R186, R189, c[0x0][0x170] ;  /* 0x00005c00ba447625 */ /* 0x000fe200078e00bd */
[----:B------:R-:W-:-:S03]  /*1960*/  @P0 LEA.HI.X R73, R187, c[0x0][0x18c], RZ, 0x4, P4 ;  /* 0x00006300bb490a11 */ /* 0x000fc600020f24ff */
[CC--:B------:R-:W-:Y:S02]  /*1970*/  @P1 IMAD.WIDE.U32 R76, R186.reuse, R189.reuse, c[0x0][0x178] ;  /* 0x00005e00ba4c1625 */ /* 0x0c0fe400078e00bd */
[----:B------:R0:W-:Y:S02]  /*1980*/  @P0 STG.E.128 [R72.64], R64 ;  /* 0x0000004048000986 */ /* 0x0001e4000c101d04 */
[----:B------:R-:W-:Y:S02]  /*1990*/  @P2 IMAD.WIDE.U32 R74, R186, R189, c[0x0][0x180] ;  /* 0x00006000ba4a2625 */ /* 0x000fe400078e00bd */
[----:B-----5:R0:W5:Y:S04]  /*19a0*/  @P1 LDG.E.128 R56, [R76.64] ;  /* 0x000000044c381981 */ /* 0x020168000c1e1d00 */
[----:B------:R0:W5:Y:S04]  /*19b0*/  @P2 LDG.E.128 R60, [R74.64] ;  /* 0x000000044a3c2981 */ /* 0x000168000c1e1d00 */
[----:B------:R-:W5:Y:S01]  /*19c0*/  LDG.E.128 R68, [R68.64] ;  /* 0x0000000444447981 */ /* 0x000f62000c1e1d00 */
[----:B------:R-:W-:Y:S05]  /*19d0*/  @P3 BRA `(.L_x_20983) ;  /* 0x0000007000003947 */ /* 0x000fea0003800000 */
[----:B------:R-:W-:-:S04]  /*19e0*/  ISETP.NE.U32.AND P4, PT, RZ, c[0x0][0x180], PT ;  /* 0x00006000ff007a0c */ /* 0x000fc80003f85070 */
[----:B------:R-:W-:-:S13]  /*19f0*/  ISETP.NE.AND.EX P4, PT, RZ, c[0x0][0x184], PT, P4 ;  /* 0x00006100ff007a0c */ /* 0x000fda0003f85340 */
[----:B------:R-:W-:Y:S05]  /*1a00*/  @P4 BRA `(.L_x_20984) ;  /* 0x0000002000004947 */ /* 0x000fea0003800000 */
[----:B------:R-:W-:Y:S05]  /*1a10*/  @P0 BRA `(.L_x_20985) ;  /* 0x0000005000000947 */ /* 0x000fea0003800000 */
[----:B------:R-:W-:Y:S05]  /*1a20*/  BRA `(.L_x_20986) ;  /* 0x0000005000007947 */ /* 0x000fea0003800000 */
.L_x_20984:
[----:B-----5:R-:W-:Y:S01]  /*1a30*/  FADD.FTZ R68, R60, R68 ;  /* 0x000000443c447221 */ /* 0x020fe20000010000 */
[----:B------:R-:W-:Y:S05]  /*1a40*/  BRA `(.L_x_20985) ;  /* 0x0000002000007947 */ /* 0x000fea0003800000 */
.L_x_20983:
[----:B-----5:R-:W-:-:S04]  /*1a50*/  FADD.FTZ R68, R56, R68 ;  /* 0x0000004438447221 */ /* 0x020fc80000010000 */
[----:B------:R-:W-:-:S05]  /*1a60*/  @P2 FADD.FTZ R68, R60, R68 ;  /* 0x000000443c442221 */ /* 0x000fca0000010000 */
.L_x_20985:
[----:B0----5:R-:W-:Y:S02]  /*1a70*/  MOV R64, R68 ;  /* 0x0000004400407202 */ /* 0x021fe40000000f00 */
.L_x_20986:
[----:B------:R-:W-:Y:S05]  /*1a80*/  @P3 BRA `(.L_x_20987) ;  /* 0x0000007000003947 */ /* 0x000fea0003800000 */
[----:B------:R-:W-:-:S04]  /*1a90*/  ISETP.NE.U32.AND P4, PT, RZ, c[0x0][0x180], PT ;  /* 0x00006000ff007a0c */ /* 0x000fc80003f85070 */
[----:B------:R-:W-:-:S13]  /*1aa0*/  ISETP.NE.AND.EX P4, PT, RZ, c[0x0][0x184], PT, P4 ;  /* 0x00006100ff007a0c */ /* 0x000fda0003f85340 */
[----:B------:R-:W-:Y:S05]  /*1ab0*/  @P4 BRA `(.L_x_20988) ;  /* 0x0000002000004947 */ /* 0x000fea0003800000 */
[----:B------:R-:W-:Y:S05]  /*1ac0*/  @P0 BRA `(.L_x_20989) ;  /* 0x0000005000000947 */ /* 0x000fea0003800000 */
[----:B------:R-:W-:Y:S05]  /*1ad0*/  BRA `(.L_x_20990) ;  /* 0x0000005000007947 */ /* 0x000fea0003800000 */
.L_x_20988:
[----:B-----5:R-:W-:Y:S01]  /*1ae0*/  FADD.FTZ R69, R61, R69 ;  /* 0x000000453d457221 */ /* 0x020fe20000010000 */
[----:B------:R-:W-:Y:S05]  /*1af0*/  BRA `(.L_x_20989) ;  /* 0x0000002000007947 */ /* 0x000fea0003800000 */
.L_x_20987:
[----:B-----5:R-:W-:-:S04]  /*1b00*/  FADD.FTZ R69, R57, R69 ;  /* 0x0000004539457221 */ /* 0x020fc80000010000 */
[----:B------:R-:W-:-:S05]  /*1b10*/  @P2 FADD.FTZ R69, R61, R69 ;  /* 0x000000453d452221 */ /* 0x000fca0000010000 */
.L_x_20989:
[----:B0----5:R-:W-:Y:S02]  /*1b20*/  MOV R65, R69 ;  /* 0x0000004500417202 */ /* 0x021fe40000000f00 */
.L_x_20990:
[----:B------:R-:W-:Y:S05]  /*1b30*/  @P3 BRA `(.L_x_20991) ;  /* 0x0000007000003947 */ /* 0x000fea0003800000 */
[----:B------:R-:W-:-:S04]  /*1b40*/  ISETP.NE.U32.AND P4, PT, RZ, c[0x0][0x180], PT ;  /* 0x00006000ff007a0c */ /* 0x000fc80003f85070 */
[----:B------:R-:W-:-:S13]  /*1b50*/  ISETP.NE.AND.EX P4, PT, RZ, c[0x0][0x184], PT, P4 ;  /* 0x00006100ff007a0c */ /* 0x000fda0003f85340 */
[----:B------:R-:W-:Y:S05]  /*1b60*/  @P4 BRA `(.L_x_20992) ;  /* 0x0000002000004947 */ /* 0x000fea0003800000 */
[----:B------:R-:W-:Y:S05]  /*1b70*/  @P0 BRA `(.L_x_20993) ;  /* 0x0000005000000947 */ /* 0x000fea0003800000 */
[----:B------:R-:W-:Y:S05]  /*1b80*/  BRA `(.L_x_20994) ;  /* 0x0000005000007947 */ /* 0x000fea0003800000 */
.L_x_20992:
[----:B-----5:R-:W-:Y:S01]  /*1b90*/  FADD.FTZ R70, R62, R70 ;  /* 0x000000463e467221 */ /* 0x020fe20000010000 */
[----:B------:R-:W-:Y:S05]  /*1ba0*/  BRA `(.L_x_20993) ;  /* 0x0000002000007947 */ /* 0x000fea0003800000 */
.L_x_20991:
[----:B-----5:R-:W-:-:S04]  /*1bb0*/  FADD.FTZ R70, R58, R70 ;  /* 0x000000463a467221 */ /* 0x020fc80000010000 */
[----:B------:R-:W-:-:S05]  /*1bc0*/  @P2 FADD.FTZ R70, R62, R70 ;  /* 0x000000463e462221 */ /* 0x000fca0000010000 */
.L_x_20993:
[----:B0----5:R-:W-:Y:S02]  /*1bd0*/  MOV R66, R70 ;  /* 0x0000004600427202 */ /* 0x021fe40000000f00 */
.L_x_20994:
[----:B------:R-:W-:Y:S05]  /*1be0*/  @P3 BRA `(.L_x_20995) ;  /* 0x0000007000003947 */ /* 0x000fea0003800000 */
[----:B------:R-:W-:-:S04]  /*1bf0*/  ISETP.NE.U32.AND P4, PT, RZ, c[0x0][0x180], PT ;  /* 0x00006000ff007a0c */ /* 0x000fc80003f85070 */
[----:B------:R-:W-:-:S13]  /*1c00*/  ISETP.NE.AND.EX P4, PT, RZ, c[0x0][0x184], PT, P4 ;  /* 0x00006100ff007a0c */ /* 0x000fda0003f85340 */
[----:B------:R-:W-:Y:S05]  /*1c10*/  @P4 BRA `(.L_x_20996) ;  /* 0x0000002000004947 */ /* 0x000fea0003800000 */
[----:B------:R-:W-:Y:S05]  /*1c20*/  @P0 BRA `(.L_x_20997) ;  /* 0x0000005000000947 */ /* 0x000fea0003800000 */
[----:B------:R-:W-:Y:S05]  /*1c30*/  BRA `(.L_x_20998) ;  /* 0x0000005000007947 */ /* 0x000fea0003800000 */
.L_x_20996:
[----:B-----5:R-:W-:Y:S01]  /*1c40*/  FADD.FTZ R71, R63, R71 ;  /* 0x000000473f477221 */ /* 0x020fe20000010000 */
[----:B------:R-:W-:Y:S05]  /*1c50*/  BRA `(.L_x_20997) ;  /* 0x0000002000007947 */ /* 0x000fea0003800000 */
.L_x_20995:
[----:B-----5:R-:W-:-:S04]  /*1c60*/  FADD.FTZ R71, R59, R71 ;  /* 0x000000473b477221 */ /* 0x020fc80000010000 */
[----:B------:R-:W-:-:S05]  /*1c70*/  @P2 FADD.FTZ R71, R63, R71 ;  /* 0x000000473f472221 */ /* 0x000fca0000010000 */
.L_x_20997:
[----:B0----5:R-:W-:Y:S02]  /*1c80*/  MOV R67, R71 ;  /* 0x0000004700437202 */ /* 0x021fe40000000f00 */
.L_x_20998:
[----:B------:R-:W-:Y:S01]  /*1c90*/  IADD3 R191, R187, 0x100, RZ ;  /* 0x00000100bbbf7810 */ /* 0x000fe20007ffe0ff */
[----:B------:R-:W-:-:S04]  /*1ca0*/  @P0 IMAD.WIDE.U32 R80, R186, R189, c[0x0][0x188] ;  /* 0x00006200ba500625 */ /* 0x000fc800078e00bd */
[CC--:B0-----:R-:W-:Y:S01]  /*1cb0*/  IMAD.WIDE.U32 R72, R191.reuse, R189.reuse, c[0x0][0x170] ;  /* 0x00005c00bf487625 */ /* 0x0c1fe200078e00bd */
[----:B------:R0:W-:Y:S03]  /*1cc0*/  @P0 STG.E.128 [R80.64], R64 ;  /* 0x0000004050000986 */ /* 0x0001e6000c101d04 */
[CC--:B------:R-:W-:Y:S02]  /*1cd0*/  @P1 IMAD.WIDE.U32 R78, R191.reuse, R189.reuse, c[0x0][0x178] ;  /* 0x00005e00bf4e1625 */ /* 0x0c0fe400078e00bd */
[----:B------:R-:W5:Y:S02]  /*1ce0*/  LDG.E.128 R72, [R72.64] ;  /* 0x0000000448487981 */ /* 0x000f64000c1e1d00 */
[----:B------:R-:W-:Y:S02]  /*1cf0*/  @P2 IMAD.WIDE.U32 R76, R191, R189, c[0x0][0x180] ;  /* 0x00006000bf4c2625 */ /* 0x000fe400078e00bd */
[----:B-----5:R0:W5:Y:S04]  /*1d00*/  @P1 LDG.E.128 R56, [R78.64] ;  /* 0x000000044e381981 */ /* 0x020168000c1e1d00 */
[----:B------:R0:W5:Y:S01]  /*1d10*/  @P2 LDG.E.128 R60, [R76.64] ;  /* 0x000000044c3c2981 */ /* 0x000162000c1e1d00 */
[----:B------:R-:W-:Y:S05]  /*1d20*/  @P3 BRA `(.L_x_20999) ;  /* 0x0000007000003947 */ /* 0x000fea0003800000 */
[----:B------:R-:W-:-:S04]  /*1d30*/  ISETP.NE.U32.AND P4, PT, RZ, c[0x0][0x180], PT ;  /* 0x00006000ff007a0c */ /* 0x000fc80003f85070 */
[----:B------:R-:W-:-:S13]  /*1d40*/  ISETP.NE.AND.EX P4, PT, RZ, c[0x0][0x184], PT, P4 ;  /* 0x00006100ff007a0c */ /* 0x000fda0003f85340 */
[----:B------:R-:W-:Y:S05]  /*1d50*/  @P4 BRA `(.L_x_21000) ;  /* 0x0000002000004947 */ /* 0x000fea0003800000 */
[----:B------:R-:W-:Y:S05]  /*1d60*/  @P0 BRA `(.L_x_21001) ;  /* 0x0000005000000947 */ /* 0x000fea0003800000 */
[----:B------:R-:W-:Y:S05]  /*1d70*/  BRA `(.L_x_21002) ;  /* 0x0000005000007947 */ /* 0x000fea0003800000 */
.L_x_21000:
[----:B-----5:R-:W-:Y:S01]  /*1d80*/  FADD.FTZ R72, R60, R72 ;  /* 0x000000483c487221 */ /* 0x020fe20000010000 */
[----:B------:R-:W-:Y:S05]  /*1d90*/  BRA `(.L_x_21001) ;  /* 0x0000002000007947 */ /* 0x000fea0003800000 */
.L_x_20999:
[----:B-----5:R-:W-:-:S04]  /*1da0*/  FADD.FTZ R72, R56, R72 ;  /* 0x0000004838487221 */ /* 0x020fc80000010000 */
[----:B------:R-:W-:-:S05]  /*1db0*/  @P2 FADD.FTZ R72, R60, R72 ;  /* 0x000000483c482221 */ /* 0x000fca0000010000 */
.L_x_21001:
[----:B0-----:R-:W-:Y:S02]  /*1dc0*/  MOV R64, R72 ;  /* 0x0000004800407202 */ /* 0x001fe40000000f00 */
.L_x_21002:
[----:B------:R-:W-:Y:S05]  /*1dd0*/  @P3 BRA `(.L_x_21003) ;  /* 0x0000007000003947 */ /* 0x000fea0003800000 */
[----:B------:R-:W-:-:S04]  /*1de0*/  ISETP.NE.U32.AND P4, PT, RZ, c[0x0][0x180], PT ;  /* 0x00006000ff007a0c */ /* 0x000fc80003f85070 */
[----:B------:R-:W-:-:S13]  /*1df0*/  ISETP.NE.AND.EX P4, PT, RZ, c[0x0][0x184], PT, P4 ;  /* 0x00006100ff007a0c */ /* 0x000fda0003f85340 */
[----:B------:R-:W-:Y:S05]  /*1e00*/  @P4 BRA `(.L_x_21004) ;  /* 0x0000002000004947 */ /* 0x000fea0003800000 */
[----:B------:R-:W-:Y:S05]  /*1e10*/  @P0 BRA `(.L_x_21005) ;  /* 0x0000005000000947 */ /* 0x000fea0003800000 */
[----:B------:R-:W-:Y:S05]  /*1e20*/  BRA `(.L_x_21006) ;  /* 0x0000005000007947 */ /* 0x000fea0003800000 */
.L_x_21004:
[----:B-----5:R-:W-:Y:S01]  /*1e30*/  FADD.FTZ R73, R61, R73 ;  /* 0x000000493d497221 */ /* 0x020fe20000010000 */
[----:B------:R-:W-:Y:S05]  /*1e40*/  BRA `(.L_x_21005) ;  /* 0x0000002000007947 */ /* 0x000fea0003800000 */
.L_x_21003:
[----:B-----5:R-:W-:-:S04]  /*1e50*/  FADD.FTZ R73, R57, R73 ;  /* 0x0000004939497221 */ /* 0x020fc80000010000 */
[----:B------:R-:W-:-:S05]  /*1e60*/  @P2 FADD.FTZ R73, R61, R73 ;  /* 0x000000493d492221 */ /* 0x000fca0000010000 */
.L_x_21005:
[----:B0-----:R-:W-:Y:S02]  /*1e70*/  MOV R65, R73 ;  /* 0x0000004900417202 */ /* 0x001fe40000000f00 */
.L_x_21006:
[----:B------:R-:W-:Y:S05]  /*1e80*/  @P3 BRA `(.L_x_21007) ;  /* 0x0000007000003947 */ /* 0x000fea0003800000 */
[----:B------:R-:W-:-:S04]  /*1e90*/  ISETP.NE.U32.AND P4, PT, RZ, c[0x0][0x180], PT ;  /* 0x00006000ff007a0c */ /* 0x000fc80003f85070 */
[----:B------:R-:W-:-:S13]  /*1ea0*/  ISETP.NE.AND.EX P4, PT, RZ, c[0x0][0x184], PT, P4 ;  /* 0x00006100ff007a0c */ /* 0x000fda0003f85340 */
[----:B------:R-:W-:Y:S05]  /*1eb0*/  @P4 BRA `(.L_x_21008) ;  /* 0x0000002000004947 */ /* 0x000fea0003800000 */
[----:B------:R-:W-:Y:S05]  /*1ec0*/  @P0 BRA `(.L_x_21009) ;  /* 0x0000005000000947 */ /* 0x000fea0003800000 */
[----:B------:R-:W-:Y:S05]  /*1ed0*/  BRA `(.L_x_21010) ;  /* 0x0000005000007947 */ /* 0x000fea0003800000 */
.L_x_21008:
[----:B-----5:R-:W-:Y:S01]  /*1ee0*/  FADD.FTZ R74, R62, R74 ;  /* 0x0000004a3e4a7221 */ /* 0x020fe20000010000 */
[----:B------:R-:W-:Y:S05]  /*1ef0*/  BRA `(.L_x_21009) ;  /* 0x0000002000007947 */ /* 0x000fea0003800000 */
.L_x_21007:
[----:B-----5:R-:W-:-:S04]  /*1f00*/  FADD.FTZ R74, R58, R74 ;  /* 0x0000004a3a4a7221 */ /* 0x020fc80000010000 */
[----:B------:R-:W-:-:S05]  /*1f10*/  @P2 FADD.FTZ R74, R62, R74 ;  /* 0x0000004a3e4a2221 */ /* 0x000fca0000010000 */
.L_x_21009:
[----:B0-----:R-:W-:Y:S02]  /*1f20*/  MOV R66, R74 ;  /* 0x0000004a00427202 */ /* 0x001fe40000000f00 */
.L_x_21010:
[----:B------:R-:W-:Y:S05]  /*1f30*/  @P3 BRA `(.L_x_21011) ;  /* 0x0000007000003947 */ /* 0x000fea0003800000 */
[----:B------:R-:W-:-:S04]  /*1f40*/  ISETP.NE.U32.AND P4, PT, RZ, c[0x0][0x180], PT ;  /* 0x00006000ff007a0c */ /* 0x000fc80003f85070 */
[----:B------:R-:W-:-:S13]  /*1f50*/  ISETP.NE.AND.EX P4, PT, RZ, c[0x0][0x184], PT, P4 ;  /* 0x00006100ff007a0c */ /* 0x000fda0003f85340 */
[----:B------:R-:W-:Y:S05]  /*1f60*/  @P4 BRA `(.L_x_21012) ;  /* 0x0000002000004947 */ /* 0x000fea0003800000 */
[----:B------:R-:W-:Y:S05]  /*1f70*/  @P0 BRA `(.L_x_21013) ;  /* 0x0000005000000947 */ /* 0x000fea0003800000 */
[----:B------:R-:W-:Y:S05]  /*1f80*/  BRA `(.L_x_21014) ;  /* 0x0000005000007947 */ /* 0x000fea0003800000 */
.L_x_21012:
[----:B-----5:R-:W-:Y:S01]  /*1f90*/  FADD.FTZ R75, R63, R75 ;  /* 0x0000004b3f4b7221 */ /* 0x020fe20000010000 */
[----:B------:R-:W-:Y:S05]  /*1fa0*/  BRA `(.L_x_21013) ;  /* 0x0000002000007947 */ /* 0x000fea0003800000 */
.L_x_21011:
[----:B-----5:R-:W-:-:S04]  /*1fb0*/  FADD.FTZ R75, R59, R75 ;  /* 0x0000004b3b4b7221 */ /* 0x020fc80000010000 */
[----:B------:R-:W-:-:S05]  /*1fc0*/  @P2 FADD.FTZ R75, R63, R75 ;  /* 0x0000004b3f4b2221 */ /* 0x000fca0000010000 */
.L_x_21013:
[----:B0-----:R-:W-:Y:S02]  /*1fd0*/  MOV R67, R75 ;  /* 0x0000004b00437202 */ /* 0x001fe40000000f00 */
.L_x_21014:
        /* <DEDUP_REMOVED lines=15> */
.L_x_21016:
[----:B-----5:R-:W-:Y:S01]  /*20d0*/  FADD.FTZ R76, R60, R76 ;  /* 0x0000004c3c4c7221 */ /* 0x020fe20000010000 */
[----:B------:R-:W-:Y:S05]  /*20e0*/  BRA `(.L_x_21017) ;  /* 0x0000002000007947 */ /* 0x000fea0003800000 */
.L_x_21015:
[----:B-----5:R-:W-:-:S04]  /*20f0*/  FADD.FTZ R76, R56, R76 ;  /* 0x0000004c384c7221 */ /* 0x020fc80000010000 */
[----:B------:R-:W-:-:S05]  /*2100*/  @P2 FADD.FTZ R76, R60, R76 ;  /* 0x0000004c3c4c2221 */ /* 0x000fca0000010000 */
.L_x_21017:
[----:B0-----:R-:W-:Y:S02]  /*2110*/  MOV R64, R76 ;  /* 0x0000004c00407202 */ /* 0x001fe40000000f00 */
.L_x_21018:
[----:B------:R-:W-:Y:S05]  /*2120*/  @P3 BRA `(.L_x_21019) ;  /* 0x0000007000003947 */ /* 0x000fea0003800000 */
[----:B------:R-:W-:-:S04]  /*2130*/  ISETP.NE.U32.AND P4, PT, RZ, c[0x0][0x180], PT ;  /* 0x00006000ff007a0c */ /* 0x000fc80003f85070 */
[----:B------:R-:W-:-:S13]  /*2140*/  ISETP.NE.AND.EX P4, PT, RZ, c[0x0][0x184], PT, P4 ;  /* 0x00006100ff007a0c */ /* 0x000fda0003f85340 */
[----:B------:R-:W-:Y:S05]  /*2150*/  @P4 BRA `(.L_x_21020) ;  /* 0x0000002000004947 */ /* 0x000fea0003800000 */
[----:B------:R-:W-:Y:S05]  /*2160*/  @P0 BRA `(.L_x_21021) ;  /* 0x0000005000000947 */ /* 0x000fea0003800000 */
[----:B------:R-:W-:Y:S05]  /*2170*/  BRA `(.L_x_21022) ;  /* 0x0000005000007947 */ /* 0x000fea0003800000 */
.L_x_21020:
[----:B-----5:R-:W-:Y:S01]  /*2180*/  FADD.FTZ R77, R61, R77 ;  /* 0x0000004d3d4d7221 */ /* 0x020fe20000010000 */
[----:B------:R-:W-:Y:S05]  /*2190*/  BRA `(.L_x_21021) ;  /* 0x0000002000007947 */ /* 0x000fea0003800000 */
.L_x_21019:
[----:B-----5:R-:W-:-:S04]  /*21a0*/  FADD.FTZ R77, R57, R77 ;  /* 0x0000004d394d7221 */ /* 0x020fc80000010000 */
[----:B------:R-:W-:-:S05]  /*21b0*/  @P2 FADD.FTZ R77, R61, R77 ;  /* 0x0000004d3d4d2221 */ /* 0x000fca0000010000 */
.L_x_21021:
[----:B0-----:R-:W-:Y:S02]  /*21c0*/  MOV R65, R77 ;  /* 0x0000004d00417202 */ /* 0x001fe40000000f00 */
.L_x_21022:
[----:B------:R-:W-:Y:S05]  /*21d0*/  @P3 BRA `(.L_x_21023) ;  /* 0x0000007000003947 */ /* 0x000fea0003800000 */
[----:B------:R-:W-:-:S04]  /*21e0*/  ISETP.NE.U32.AND P4, PT, RZ, c[0x0][0x180], PT ;  /* 0x00006000ff007a0c */ /* 0x000fc80003f85070 */
[----:B------:R-:W-:-:S13]  /*21f0*/  ISETP.NE.AND.EX P4, PT, RZ, c[0x0][0x184], PT, P4 ;  /* 0x00006100ff007a0c */ /* 0x000fda0003f85340 */
[----:B------:R-:W-:Y:S05]  /*2200*/  @P4 BRA `(.L_x_21024) ;  /* 0x0000002000004947 */ /* 0x000fea0003800000 */
[----:B------:R-:W-:Y:S05]  /*2210*/  @P0 BRA `(.L_x_21025) ;  /* 0x0000005000000947 */ /* 0x000fea0003800000 */
[----:B------:R-:W-:Y:S05]  /*2220*/  BRA `(.L_x_21026) ;  /* 0x0000005000007947 */ /* 0x000fea0003800000 */
.L_x_21024:
[----:B-----5:R-:W-:Y:S01]  /*2230*/  FADD.FTZ R78, R62, R78 ;  /* 0x0000004e3e4e7221 */ /* 0x020fe20000010000 */
[----:B------:R-:W-:Y:S05]  /*2240*/  BRA `(.L_x_21025) ;  /* 0x0000002000007947 */ /* 0x000fea0003800000 */
.L_x_21023:
[----:B-----5:R-:W-:-:S04]  /*2250*/  FADD.FTZ R78, R58, R78 ;  /* 0x0000004e3a4e7221 */ /* 0x020fc80000010000 */
[----:B------:R-:W-:-:S05]  /*2260*/  @P2 FADD.FTZ R78, R62, R78 ;  /* 0x0000004e3e4e2221 */ /* 0x000fca0000010000 */
.L_x_21025:
[----:B0-----:R-:W-:Y:S02]  /*2270*/  MOV R66, R78 ;  /* 0x0000004e00427202 */ /* 0x001fe40000000f00 */
.L_x_21026:
[----:B------:R-:W-:Y:S05]  /*2280*/  @P3 BRA `(.L_x_21027) ;  /* 0x0000007000003947 */ /* 0x000fea0003800000 */
[----:B------:R-:W-:-:S04]  /*2290*/  ISETP.NE.U32.AND P4, PT, RZ, c[0x0][0x180], PT ;  /* 0x00006000ff007a0c */ /* 0x000fc80003f85070 */
[----:B------:R-:W-:-:S13]  /*22a0*/  ISETP.NE.AND.EX P4, PT, RZ, c[0x0][0x184], PT, P4 ;  /* 0x00006100ff007a0c */ /* 0x000fda0003f85340 */
[----:B------:R-:W-:Y:S05]  /*22b0*/  @P4 BRA `(.L_x_21028) ;  /* 0x0000002000004947 */ /* 0x000fea0003800000 */
[----:B------:R-:W-:Y:S05]  /*22c0*/  @P0 BRA `(.L_x_21029) ;  /* 0x0000005000000947 */ /* 0x000fea0003800000 */
[----:B------:R-:W-:Y:S05]  /*22d0*/  BRA `(.L_x_21030) ;  /* 0x0000005000007947 */ /* 0x000fea0003800000 */
.L_x_21028:
[----:B-----5:R-:W-:Y:S01]  /*22e0*/  FADD.FTZ R79, R63, R79 ;  /* 0x0000004f3f4f7221 */ /* 0x020fe20000010000 */
[----:B------:R-:W-:Y:S05]  /*22f0*/  BRA `(.L_x_21029) ;  /* 0x0000002000007947 */ /* 0x000fea0003800000 */
.L_x_21027:
[----:B-----5:R-:W-:-:S04]  /*2300*/  FADD.FTZ R79, R59, R79 ;  /* 0x0000004f3b4f7221 */ /* 0x020fc80000010000 */
[----:B------:R-:W-:-:S05]  /*2310*/  @P2 FADD.FTZ R79, R63, R79 ;  /* 0x0000004f3f4f2221 */ /* 0x000fca0000010000 */
.L_x_21029:
[----:B0-----:R-:W-:Y:S02]  /*2320*/  MOV R67, R79 ;  /* 0x0000004f00437202 */ /* 0x001fe40000000f00 */
.L_x_21030:
        /* <DEDUP_REMOVED lines=15> */
.L_x_21032:
[----:B-----5:R-:W-:Y:S01]  /*2420*/  FADD.FTZ R80, R60, R80 ;  /* 0x000000503c507221 */ /* 0x020fe20000010000 */
[----:B------:R-:W-:Y:S05]  /*2430*/  BRA `(.L_x_21033) ;  /* 0x0000002000007947 */ /* 0x000fea0003800000 */
.L_x_21031:
[----:B-----5:R-:W-:-:S04]  /*2440*/  FADD.FTZ R80, R56, R80 ;  /* 0x0000005038507221 */ /* 0x020fc80000010000 */
[----:B------:R-:W-:-:S05]  /*2450*/  @P2 FADD.FTZ R80, R60, R80 ;  /* 0x000000503c502221 */ /* 0x000fca0000010000 */
.L_x_21033:
[----:B0-----:R-:W-:Y:S02]  /*2460*/  MOV R64, R80 ;  /* 0x0000005000407202 */ /* 0x001fe40000000f00 */
.L_x_21034:
[----:B------:R-:W-:Y:S05]  /*2470*/  @P3 BRA `(.L_x_21035) ;  /* 0x0000007000003947 */ /* 0x000fea0003800000 */
[----:B------:R-:W-:-:S04]  /*2480*/  ISETP.NE.U32.AND P4, PT, RZ, c[0x0][0x180], PT ;  /* 0x00006000ff007a0c */ /* 0x000fc80003f85070 */
[----:B------:R-:W-:-:S13]  /*2490*/  ISETP.NE.AND.EX P4, PT, RZ, c[0x0][0x184], PT, P4 ;  /* 0x00006100ff007a0c */ /* 0x000fda0003f85340 */
[----:B------:R-:W-:Y:S05]  /*24a0*/  @P4 BRA `(.L_x_21036) ;  /* 0x0000002000004947 */ /* 0x000fea0003800000 */
[----:B------:R-:W-:Y:S05]  /*24b0*/  @P0 BRA `(.L_x_21037) ;  /* 0x0000005000000947 */ /* 0x000fea0003800000 */
[----:B------:R-:W-:Y:S05]  /*24c0*/  BRA `(.L_x_21038) ;  /* 0x0000005000007947 */ /* 0x000fea0003800000 */
.L_x_21036:
[----:B-----5:R-:W-:Y:S01]  /*24d0*/  FADD.FTZ R81, R61, R81 ;  /* 0x000000513d517221 */ /* 0x020fe20000010000 */
[----:B------:R-:W-:Y:S05]  /*24e0*/  BRA `(.L_x_21037) ;  /* 0x0000002000007947 */ /* 0x000fea0003800000 */
.L_x_21035:
[----:B-----5:R-:W-:-:S04]  /*24f0*/  FADD.FTZ R81, R57, R81 ;  /* 0x0000005139517221 */ /* 0x020fc80000010000 */
[----:B------:R-:W-:-:S05]  /*2500*/  @P2 FADD.FTZ R81, R61, R81 ;  /* 0x000000513d512221 */ /* 0x000fca0000010000 */
.L_x_21037:
[----:B0-----:R-:W-:Y:S02]  /*2510*/  MOV R65, R81 ;  /* 0x0000005100417202 */ /* 0x001fe40000000f00 */
.L_x_21038:
[----:B------:R-:W-:Y:S05]  /*2520*/  @P3 BRA `(.L_x_21039) ;  /* 0x0000007000003947 */ /* 0x000fea0003800000 */
[----:B------:R-:W-:-:S04]  /*2530*/  ISETP.NE.U32.AND P4, PT, RZ, c[0x0][0x180], PT ;  /* 0x00006000ff007a0c */ /* 0x000fc80003f85070 */
[----:B------:R-:W-:-:S13]  /*2540*/  ISETP.NE.AND.EX P4, PT, RZ, c[0x0][0x184], PT, P4 ;  /* 0x00006100ff007a0c */ /* 0x000fda0003f85340 */
[----:B------:R-:W-:Y:S05]  /*2550*/  @P4 BRA `(.L_x_21040) ;  /* 0x0000002000004947 */ /* 0x000fea0003800000 */
[----:B------:R-:W-:Y:S05]  /*2560*/  @P0 BRA `(.L_x_21041) ;  /* 0x0000005000000947 */ /* 0x000fea0003800000 */
[----:B------:R-:W-:Y:S05]  /*2570*/  BRA `(.L_x_21042) ;  /* 0x0000005000007947 */ /* 0x000fea0003800000 */
.L_x_21040:
[----:B-----5:R-:W-:Y:S01]  /*2580*/  FADD.FTZ R82, R62, R82 ;  /* 0x000000523e527221 */ /* 0x020fe20000010000 */
[----:B------:R-:W-:Y:S05]  /*2590*/  BRA `(.L_x_21041) ;  /* 0x0000002000007947 */ /* 0x000fea0003800000 */
.L_x_21039:
[----:B-----5:R-:W-:-:S04]  /*25a0*/  FADD.FTZ R82, R58, R82 ;  /* 0x000000523a527221 */ /* 0x020fc80000010000 */
[----:B------:R-:W-:-:S05]  /*25b0*/  @P2 FADD.FTZ R82, R62, R82 ;  /* 0x000000523e522221 */ /* 0x000fca0000010000 */
.L_x_21041:
[----:B0-----:R-:W-:Y:S02]  /*25c0*/  MOV R66, R82 ;  /* 0x0000005200427202 */ /* 0x001fe40000000f00 */
.L_x_21042:
[----:B------:R-:W-:Y:S05]  /*25d0*/  @P3 BRA `(.L_x_21043) ;  /* 0x0000007000003947 */ /* 0x000fea0003800000 */
[----:B------:R-:W-:-:S04]  /*25e0*/  ISETP.NE.U32.AND P4, PT, RZ, c[0x0][0x180], PT ;  /* 0x00006000ff007a0c */ /* 0x000fc80003f85070 */
[----:B------:R-:W-:-:S13]  /*25f0*/  ISETP.NE.AND.EX P4, PT, RZ, c[0x0][0x184], PT, P4 ;  /* 0x00006100ff007a0c */ /* 0x000fda0003f85340 */
[----:B------:R-:W-:Y:S05]  /*2600*/  @P4 BRA `(.L_x_21044) ;  /* 0x0000002000004947 */ /* 0x000fea0003800000 */
[----:B------:R-:W-:Y:S05]  /*2610*/  @P0 BRA `(.L_x_21045) ;  /* 0x0000005000000947 */ /* 0x000fea0003800000 */
[----:B------:R-:W-:Y:S05]  /*2620*/  BRA `(.L_x_21046) ;  /* 0x0000005000007947 */ /* 0x000fea0003800000 */
.L_x_21044:
[----:B-----5:R-:W-:Y:S01]  /*2630*/  FADD.FTZ R83, R63, R83 ;  /* 0x000000533f537221 */ /* 0x020fe20000010000 */
[----:B------:R-:W-:Y:S05]  /*2640*/  BRA `(.L_x_21045) ;  /* 0x0000002000007947 */ /* 0x000fea0003800000 */
.L_x_21043:
[----:B-----5:R-:W-:-:S04]  /*2650*/  FADD.FTZ R83, R59, R83 ;  /* 0x000000533b537221 */ /* 0x020fc80000010000 */
[----:B------:R-:W-:-:S05]  /*2660*/  @P2 FADD.FTZ R83, R63, R83 ;  /* 0x000000533f532221 */ /* 0x000fca0000010000 */
.L_x_21045:
[----:B0-----:R-:W-:Y:S02]  /*2670*/  MOV R67, R83 ;  /* 0x0000005300437202 */ /* 0x001fe40000000f00 */
.L_x_21046:
        /* <DEDUP_REMOVED lines=15> */
.L_x_21048:
[----:B-----5:R-:W-:Y:S01]  /*2770*/  FADD.FTZ R84, R60, R84 ;  /* 0x000000543c547221 */ /* 0x020fe20000010000 */
[----:B------:R-:W-:Y:S05]  /*2780*/  BRA `(.L_x_21049) ;  /* 0x0000002000007947 */ /* 0x000fea0003800000 */
.L_x_21047:
[----:B-----5:R-:W-:-:S04]  /*2790*/  FADD.FTZ R84, R56, R84 ;  /* 0x0000005438547221 */ /* 0x020fc80000010000 */
[----:B------:R-:W-:-:S05]  /*27a0*/  @P2 FADD.FTZ R84, R60, R84 ;  /* 0x000000543c542221 */ /* 0x000fca0000010000 */
.L_x_21049:
[----:B0-----:R-:W-:Y:S02]  /*27b0*/  MOV R64, R84 ;  /* 0x0000005400407202 */ /* 0x001fe40000000f00 */
.L_x_21050:
[----:B------:R-:W-:Y:S05]  /*27c0*/  @P3 BRA `(.L_x_21051) ;  /* 0x0000007000003947 */ /* 0x000fea0003800000 */
[----:B------:R-:W-:-:S04]  /*27d0*/  ISETP.NE.U32.AND P4, PT, RZ, c[0x0][0x180], PT ;  /* 0x00006000ff007a0c */ /* 0x000fc80003f85070 */
[----:B------:R-:W-:-:S13]  /*27e0*/  ISETP.NE.AND.EX P4, PT, RZ, c[0x0][0x184], PT, P4 ;  /* 0x00006100ff007a0c */ /* 0x000fda0003f85340 */
[----:B------:R-:W-:Y:S05]  /*27f0*/  @P4 BRA `(.L_x_21052) ;  /* 0x0000002000004947 */ /* 0x000fea0003800000 */
[----:B------:R-:W-:Y:S05]  /*2800*/  @P0 BRA `(.L_x_21053) ;  /* 0x0000005000000947 */ /* 0x000fea0003800000 */
[----:B------:R-:W-:Y:S05]  /*2810*/  BRA `(.L_x_21054) ;  /* 0x0000005000007947 */ /* 0x000fea0003800000 */
.L_x_21052:
[----:B-----5:R-:W-:Y:S01]  /*2820*/  FADD.FTZ R85, R61, R85 ;  /* 0x000000553d557221 */ /* 0x020fe20000010000 */
[----:B------:R-:W-:Y:S05]  /*2830*/  BRA `(.L_x_21053) ;  /* 0x0000002000007947 */ /* 0x000fea0003800000 */
.L_x_21051:
[----:B-----5:R-:W-:-:S04]  /*2840*/  FADD.FTZ R85, R57, R85 ;  /* 0x0000005539557221 */ /* 0x020fc80000010000 */
[----:B------:R-:W-:-:S05]  /*2850*/  @P2 FADD.FTZ R85, R61, R85 ;  /* 0x000000553d552221 */ /* 0x000fca0000010000 */
.L_x_21053:
[----:B0-----:R-:W-:Y:S02]  /*2860*/  MOV R65, R85 ;  /* 0x0000005500417202 */ /* 0x001fe40000000f00 */
.L_x_21054:
[----:B------:R-:W-:Y:S05]  /*2870*/  @P3 BRA `(.L_x_21055) ;  /* 0x0000007000003947 */ /* 0x000fea0003800000 */
[----:B------:R-:W-:-:S04]  /*2880*/  ISETP.NE.U32.AND P4, PT, RZ, c[0x0][0x180], PT ;  /* 0x00006000ff007a0c */ /* 0x000fc80003f85070 */
[----:B------:R-:W-:-:S13]  /*2890*/  ISETP.NE.AND.EX P4, PT, RZ, c[0x0][0x184], PT, P4 ;  /* 0x00006100ff007a0c */ /* 0x000fda0003f85340 */
[----:B------:R-:W-:Y:S05]  /*28a0*/  @P4 BRA `(.L_x_21056) ;  /* 0x0000002000004947 */ /* 0x000fea0003800000 */
[----:B------:R-:W-:Y:S05]  /*28b0*/  @P0 BRA `(.L_x_21057) ;  /* 0x0000005000000947 */ /* 0x000fea0003800000 */
[----:B------:R-:W-:Y:S05]  /*28c0*/  BRA `(.L_x_21058) ;  /* 0x0000005000007947 */ /* 0x000fea0003800000 */
.L_x_21056:
[----:B-----5:R-:W-:Y:S01]  /*28d0*/  FADD.FTZ R86, R62, R86 ;  /* 0x000000563e567221 */ /* 0x020fe20000010000 */
[----:B------:R-:W-:Y:S05]  /*28e0*/  BRA `(.L_x_21057) ;  /* 0x0000002000007947 */ /* 0x000fea0003800000 */
.L_x_21055:
[----:B-----5:R-:W-:-:S04]  /*28f0*/  FADD.FTZ R86, R58, R86 ;  /* 0x000000563a567221 */ /* 0x020fc80000010000 */
[----:B------:R-:W-:-:S05]  /*2900*/  @P2 FADD.FTZ R86, R62, R86 ;  /* 0x000000563e562221 */ /* 0x000fca0000010000 */
.L_x_21057:
[----:B0-----:R-:W-:Y:S02]  /*2910*/  MOV R66, R86 ;  /* 0x0000005600427202 */ /* 0x001fe40000000f00 */
.L_x_21058:
[----:B------:R-:W-:Y:S05]  /*2920*/  @P3 BRA `(.L_x_21059) ;  /* 0x0000007000003947 */ /* 0x000fea0003800000 */
[----:B------:R-:W-:-:S04]  /*2930*/  ISETP.NE.U32.AND P4, PT, RZ, c[0x0][0x180], PT ;  /* 0x00006000ff007a0c */ /* 0x000fc80003f85070 */
[----:B------:R-:W-:-:S13]  /*2940*/  ISETP.NE.AND.EX P4, PT, RZ, c[0x0][0x184], PT, P4 ;  /* 0x00006100ff007a0c */ /* 0x000fda0003f85340 */
[----:B------:R-:W-:Y:S05]  /*2950*/  @P4 BRA `(.L_x_21060) ;  /* 0x0000002000004947 */ /* 0x000fea0003800000 */
[----:B------:R-:W-:Y:S05]  /*2960*/  @P0 BRA `(.L_x_21061) ;  /* 0x0000005000000947 */ /* 0x000fea0003800000 */
[----:B------:R-:W-:Y:S05]  /*2970*/  BRA `(.L_x_21062) ;  /* 0x0000005000007947 */ /* 0x000fea0003800000 */
.L_x_21060:
[----:B-----5:R-:W-:Y:S01]  /*2980*/  FADD.FTZ R87, R63, R87 ;  /* 0x000000573f577221 */ /* 0x020fe20000010000 */
[----:B------:R-:W-:Y:S05]  /*2990*/  BRA `(.L_x_21061) ;  /* 0x0000002000007947 */ /* 0x000fea0003800000 */
.L_x_21059:
[----:B-----5:R-:W-:-:S04]  /*29a0*/  FADD.FTZ R87, R59, R87 ;  /* 0x000000573b577221 */ /* 0x020fc80000010000 */
[----:B------:R-:W-:-:S05]  /*29b0*/  @P2 FADD.FTZ R87, R63, R87 ;  /* 0x000000573f572221 */ /* 0x000fca0000010000 */
.L_x_21061:
[----:B0-----:R-:W-:Y:S02]  /*29c0*/  MOV R67, R87 ;  /* 0x0000005700437202 */ /* 0x001fe40000000f00 */
.L_x_21062:
        /* <DEDUP_REMOVED lines=15> */
.L_x_21064:
[----:B-----5:R-:W-:Y:S01]  /*2ac0*/  FADD.FTZ R88, R60, R88 ;  /* 0x000000583c587221 */ /* 0x020fe20000010000 */
[----:B------:R-:W-:Y:S05]  /*2ad0*/  BRA `(.L_x_21065) ;  /* 0x0000002000007947 */ /* 0x000fea0003800000 */
.L_x_21063:
[----:B-----5:R-:W-:-:S04]  /*2ae0*/  FADD.FTZ R88, R56, R88 ;  /* 0x0000005838587221 */ /* 0x020fc80000010000 */
[----:B------:R-:W-:-:S05]  /*2af0*/  @P2 FADD.FTZ R88, R60, R88 ;  /* 0x000000583c582221 */ /* 0x000fca0000010000 */
.L_x_21065:
[----:B0-----:R-:W-:Y:S02]  /*2b00*/  MOV R64, R88 ;  /* 0x0000005800407202 */ /* 0x001fe40000000f00 */
.L_x_21066:
[----:B------:R-:W-:Y:S05]  /*2b10*/  @P3 BRA `(.L_x_21067) ;  /* 0x0000007000003947 */ /* 0x000fea0003800000 */
[----:B------:R-:W-:-:S04]  /*2b20*/  ISETP.NE.U32.AND P4, PT, RZ, c[0x0][0x180], PT ;  /* 0x00006000ff007a0c */ /* 0x000fc80003f85070 */
[----:B------:R-:W-:-:S13]  /*2b30*/  ISETP.NE.AND.EX P4, PT, RZ, c[0x0][0x184], PT, P4 ;  /* 0x00006100ff007a0c */ /* 0x000fda0003f85340 */
[----:B------:R-:W-:Y:S05]  /*2b40*/  @P4 BRA `(.L_x_21068) ;  /* 0x0000002000004947 */ /* 0x000fea0003800000 */
[----:B------:R-:W-:Y:S05]  /*2b50*/  @P0 BRA `(.L_x_21069) ;  /* 0x0000005000000947 */ /* 0x000fea0003800000 */
[----:B------:R-:W-:Y:S05]  /*2b60*/  BRA `(.L_x_21070) ;  /* 0x0000005000007947 */ /* 0x000fea0003800000 */
.L_x_21068:
[----:B-----5:R-:W-:Y:S01]  /*2b70*/  FADD.FTZ R89, R61, R89 ;  /* 0x000000593d597221 */ /* 0x020fe20000010000 */
[----:B------:R-:W-:Y:S05]  /*2b80*/  BRA `(.L_x_21069) ;  /* 0x0000002000007947 */ /* 0x000fea0003800000 */
.L_x_21067:
[----:B-----5:R-:W-:-:S04]  /*2b90*/  FADD.FTZ R89, R57, R89 ;  /* 0x0000005939597221 */ /* 0x020fc80000010000 */
[----:B------:R-:W-:-:S05]  /*2ba0*/  @P2 FADD.FTZ R89, R61, R89 ;  /* 0x000000593d592221 */ /* 0x000fca0000010000 */
.L_x_21069:
[----:B0-----:R-:W-:Y:S02]  /*2bb0*/  MOV R65, R89 ;  /* 0x0000005900417202 */ /* 0x001fe40000000f00 */
.L_x_21070:
[----:B------:R-:W-:Y:S05]  /*2bc0*/  @P3 BRA `(.L_x_21071) ;  /* 0x0000007000003947 */ /* 0x000fea0003800000 */
[----:B------:R-:W-:-:S04]  /*2bd0*/  ISETP.NE.U32.AND P4, PT, RZ, c[0x0][0x180], PT ;  /* 0x00006000ff007a0c */ /* 0x000fc80003f85070 */
[----:B------:R-:W-:-:S13]  /*2be0*/  ISETP.NE.AND.EX P4, PT, RZ, c[0x0][0x184], PT, P4 ;  /* 0x00006100ff007a0c */ /* 0x000fda0003f85340 */
[----:B------:R-:W-:Y:S05]  /*2bf0*/  @P4 BRA `(.L_x_21072) ;  /* 0x0000002000004947 */ /* 0x000fea0003800000 */
[----:B------:R-:W-:Y:S05]  /*2c00*/  @P0 BRA `(.L_x_21073) ;  /* 0x0000005000000947 */ /* 0x000fea0003800000 */
[----:B------:R-:W-:Y:S05]  /*2c10*/  BRA `(.L_x_21074) ;  /* 0x0000005000007947 */ /* 0x000fea0003800000 */
.L_x_21072:
[----:B-----5:R-:W-:Y:S01]  /*2c20*/  FADD.FTZ R90, R62, R90 ;  /* 0x0000005a3e5a7221 */ /* 0x020fe20000010000 */
[----:B------:R-:W-:Y:S05]  /*2c30*/  BRA `(.L_x_21073) ;  /* 0x0000002000007947 */ /* 0x000fea0003800000 */
.L_x_21071:
[----:B-----5:R-:W-:-:S04]  /*2c40*/  FADD.FTZ R90, R58, R90 ;  /* 0x0000005a3a5a7221 */ /* 0x020fc80000010000 */
[----:B------:R-:W-:-:S05]  /*2c50*/  @P2 FADD.FTZ R90, R62, R90 ;  /* 0x0000005a3e5a2221 */ /* 0x000fca0000010000 */
.L_x_21073:
[----:B0-----:R-:W-:Y:S02]  /*2c60*/  MOV R66, R90 ;  /* 0x0000005a00427202 */ /* 0x001fe40000000f00 */
.L_x_21074:
[----:B------:R-:W-:Y:S05]  /*2c70*/  @P3 BRA `(.L_x_21075) ;  /* 0x0000007000003947 */ /* 0x000fea0003800000 */
[----:B------:R-:W-:-:S04]  /*2c80*/  ISETP.NE.U32.AND P4, PT, RZ, c[0x0][0x180], PT ;  /* 0x00006000ff007a0c */ /* 0x000fc80003f85070 */
[----:B------:R-:W-:-:S13]  /*2c90*/  ISETP.NE.AND.EX P4, PT, RZ, c[0x0][0x184], PT, P4 ;  /* 0x00006100ff007a0c */ /* 0x000fda0003f85340 */
[----:B------:R-:W-:Y:S05]  /*2ca0*/  @P4 BRA `(.L_x_21076) ;  /* 0x0000002000004947 */ /* 0x000fea0003800000 */
[----:B------:R-:W-:Y:S05]  /*2cb0*/  @P0 BRA `(.L_x_21077) ;  /* 0x0000005000000947 */ /* 0x000fea0003800000 */
[----:B------:R-:W-:Y:S05]  /*2cc0*/  BRA `(.L_x_21078) ;  /* 0x0000005000007947 */ /* 0x000fea0003800000 */
.L_x_21076:
[----:B-----5:R-:W-:Y:S01]  /*2cd0*/  FADD.FTZ R91, R63, R91 ;  /* 0x0000005b3f5b7221 */ /* 0x020fe20000010000 */
[----:B------:R-:W-:Y:S05]  /*2ce0*/  BRA `(.L_x_21077) ;  /* 0x0000002000007947 */ /* 0x000fea0003800000 */
.L_x_21075:
[----:B-----5:R-:W-:-:S04]  /*2cf0*/  FADD.FTZ R91, R59, R91 ;  /* 0x0000005b3b5b7221 */ /* 0x020fc80000010000 */
[----:B------:R-:W-:-:S05]  /*2d00*/  @P2 FADD.FTZ R91, R63, R91 ;  /* 0x0000005b3f5b2221 */ /* 0x000fca0000010000 */
.L_x_21077:
[----:B0-----:R-:W-:Y:S02]  /*2d10*/  MOV R67, R91 ;  /* 0x0000005b00437202 */ /* 0x001fe40000000f00 */
.L_x_21078:
        /* <DEDUP_REMOVED lines=15> */
.L_x_21080:
[----:B-----5:R-:W-:Y:S01]  /*2e10*/  FADD.FTZ R92, R60, R92 ;  /* 0x0000005c3c5c7221 */ /* 0x020fe20000010000 */
[----:B------:R-:W-:Y:S05]  /*2e20*/  BRA `(.L_x_21081) ;  /* 0x0000002000007947 */ /* 0x000fea0003800000 */
.L_x_21079:
[----:B-----5:R-:W-:-:S04]  /*2e30*/  FADD.FTZ R92, R56, R92 ;  /* 0x0000005c385c7221 */ /* 0x020fc80000010000 */
[----:B------:R-:W-:-:S05]  /*2e40*/  @P2 FADD.FTZ R92, R60, R92 ;  /* 0x0000005c3c5c2221 */ /* 0x000fca0000010000 */
.L_x_21081:
[----:B0-----:R-:W-:Y:S02]  /*2e50*/  MOV R64, R92 ;  /* 0x0000005c00407202 */ /* 0x001fe40000000f00 */
.L_x_21082:
[----:B------:R-:W-:Y:S05]  /*2e60*/  @P3 BRA `(.L_x_21083) ;  /* 0x0000007000003947 */ /* 0x000fea0003800000 */
[----:B------:R-:W-:-:S04]  /*2e70*/  ISETP.NE.U32.AND P1, PT, RZ, c[0x0][0x180], PT ;  /* 0x00006000ff007a0c */ /* 0x000fc80003f25070 */
[----:B------:R-:W-:-:S13]  /*2e80*/  ISETP.NE.AND.EX P1, PT, RZ, c[0x0][0x184], PT, P1 ;  /* 0x00006100ff007a0c */ /* 0x000fda0003f25310 */
[----:B------:R-:W-:Y:S05]  /*2e90*/  @P1 BRA `(.L_x_21084) ;  /* 0x0000002000001947 */ /* 0x000fea0003800000 */
[----:B------:R-:W-:Y:S05]  /*2ea0*/  @P0 BRA `(.L_x_21085) ;  /* 0x0000005000000947 */ /* 0x000fea0003800000 */
[----:B------:R-:W-:Y:S05]  /*2eb0*/  BRA `(.L_x_21086) ;  /* 0x0000005000007947 */ /* 0x000fea0003800000 */
.L_x_21084:
[----:B-----5:R-:W-:Y:S01]  /*2ec0*/  FADD.FTZ R93, R61, R93 ;  /* 0x0000005d3d5d7221 */ /* 0x020fe20000010000 */
[----:B------:R-:W-:Y:S05]  /*2ed0*/  BRA `(.L_x_21085) ;  /* 0x0000002000007947 */ /* 0x000fea0003800000 */
.L_x_21083:
[----:B-----5:R-:W-:-:S04]  /*2ee0*/  FADD.FTZ R93, R57, R93 ;  /* 0x0000005d395d7221 */ /* 0x020fc80000010000 */
[----:B------:R-:W-:-:S05]  /*2ef0*/  @P2 FADD.FTZ R93, R61, R93 ;  /* 0x0000005d3d5d2221 */ /* 0x000fca0000010000 */
.L_x_21085:
[----:B0-----:R-:W-:Y:S02]  /*2f00*/  MOV R65, R93 ;  /* 0x0000005d00417202 */ /* 0x001fe40000000f00 */
.L_x_21086:
[----:B------:R-:W-:Y:S05]  /*2f10*/  @P3 BRA `(.L_x_21087) ;  /* 0x0000007000003947 */ /* 0x000fea0003800000 */
[----:B------:R-:W-:-:S04]  /*2f20*/  ISETP.NE.U32.AND P1, PT, RZ, c[0x0][0x180], PT ;  /* 0x00006000ff007a0c */ /* 0x000fc80003f25070 */
[----:B------:R-:W-:-:S13]  /*2f30*/  ISETP.NE.AND.EX P1, PT, RZ, c[0x0][0x184], PT, P1 ;  /* 0x00006100ff007a0c */ /* 0x000fda0003f25310 */
[----:B------:R-:W-:Y:S05]  /*2f40*/  @P1 BRA `(.L_x_21088) ;  /* 0x0000002000001947 */ /* 0x000fea0003800000 */
[----:B------:R-:W-:Y:S05]  /*2f50*/  @P0 BRA `(.L_x_21089) ;  /* 0x0000005000000947 */ /* 0x000fea0003800000 */
[----:B------:R-:W-:Y:S05]  /*2f60*/  BRA `(.L_x_21090) ;  /* 0x0000005000007947 */ /* 0x000fea0003800000 */
.L_x_21088:
[----:B-----5:R-:W-:Y:S01]  /*2f70*/  FADD.FTZ R94, R62, R94 ;  /* 0x0000005e3e5e7221 */ /* 0x020fe20000010000 */
[----:B------:R-:W-:Y:S05]  /*2f80*/  BRA `(.L_x_21089) ;  /* 0x0000002000007947 */ /* 0x000fea0003800000 */
.L_x_21087:
[----:B-----5:R-:W-:-:S04]  /*2f90*/  FADD.FTZ R94, R58, R94 ;  /* 0x0000005e3a5e7221 */ /* 0x020fc80000010000 */
[----:B------:R-:W-:-:S05]  /*2fa0*/  @P2 FADD.FTZ R94, R62, R94 ;  /* 0x0000005e3e5e2221 */ /* 0x000fca0000010000 */
.L_x_21089:
[----:B0-----:R-:W-:Y:S02]  /*2fb0*/  MOV R66, R94 ;  /* 0x0000005e00427202 */ /* 0x001fe40000000f00 */
.L_x_21090:
[----:B------:R-:W-:Y:S05]  /*2fc0*/  @P3 BRA `(.L_x_21091) ;  /* 0x0000007000003947 */ /* 0x000fea0003800000 */
[----:B------:R-:W-:-:S04]  /*2fd0*/  ISETP.NE.U32.AND P1, PT, RZ, c[0x0][0x180], PT ;  /* 0x00006000ff007a0c */ /* 0x000fc80003f25070 */
[----:B------:R-:W-:-:S13]  /*2fe0*/  ISETP.NE.AND.EX P1, PT, RZ, c[0x0][0x184], PT, P1 ;  /* 0x00006100ff007a0c */ /* 0x000fda0003f25310 */
[----:B------:R-:W-:Y:S05]  /*2ff0*/  @P1 BRA `(.L_x_21092) ;  /* 0x0000002000001947 */ /* 0x000fea0003800000 */
[----:B------:R-:W-:Y:S05]  /*3000*/  @P0 BRA `(.L_x_21093) ;  /* 0x0000005000000947 */ /* 0x000fea0003800000 */
[----:B------:R-:W-:Y:S05]  /*3010*/  BRA `(.L_x_21094) ;  /* 0x0000005000007947 */ /* 0x000fea0003800000 */
.L_x_21092:
[----:B-----5:R-:W-:Y:S01]  /*3020*/  FADD.FTZ R95, R63, R95 ;  /* 0x0000005f3f5f7221 */ /* 0x020fe20000010000 */
[----:B------:R-:W-:Y:S05]  /*3030*/  BRA `(.L_x_21093) ;  /* 0x0000002000007947 */ /* 0x000fea0003800000 */
.L_x_21091:
[----:B-----5:R-:W-:-:S04]  /*3040*/  FADD.FTZ R95, R59, R95 ;  /* 0x0000005f3b5f7221 */ /* 0x020fc80000010000 */
[----:B------:R-:W-:-:S05]  /*3050*/  @P2 FADD.FTZ R95, R63, R95 ;  /* 0x0000005f3f5f2221 */ /* 0x000fca0000010000 */
.L_x_21093:
[----:B0-----:R-:W-:Y:S02]  /*3060*/  MOV R67, R95 ;  /* 0x0000005f00437202 */ /* 0x001fe40000000f00 */
.L_x_21094:
        /* <DEDUP_REMOVED lines=9> */
[----:B0-----:R-:W-:Y:S02]  /*3100*/  SHF.R.U32.HI R181, RZ, 0x5, R180 ;  /* 0x00000005ffb57819 */ /* 0x001fe400000116b4 */
[----:B------:R-:W-:Y:S01]  /*3110*/  LOP3.LUT P1, RZ, R180, 0x1f, RZ, 0xc0, !PT ;  /* 0x0000001fb4ff7812 */ /* 0x000fe2000782c0ff */
[----:B------:R-:W-:Y:S01]  /*3120*/  FADD.FTZ R149, R148, R71 ;  /* 0x0000004794957221 */ /* 0x000fe20000010000 */
[----:B------:R-:W-:-:S03]  /*3130*/  LOP3.LUT R181, R181, 0x7fffffc, RZ, 0xc0, !PT ;  /* 0x07fffffcb5b57812 */ /* 0x000fc600078ec0ff */
[----:B------:R-:W-:Y:S01]  /*3140*/  FADD.FTZ R148, R149, R72 ;  /* 0x0000004895947221 */ /* 0x000fe20000010000 */
[----:B------:R-:W-:-:S03]  /*3150*/  @!P2 IADD3 R181, R181, 0x4, RZ ;  /* 0x00000004b5b5a810 */ /* 0x000fc60007ffe0ff */
        /* <DEDUP_REMOVED lines=17> */
[----:B------:R-:W-:-:S04]  /*3270*/  @P0 IMAD.WIDE.U32 R148, R183, R189, c[0x0][0x188] ;  /* 0x00006200b7940625 */ /* 0x000fc800078e00bd */
[----:B------:R-:W-:Y:S01]  /*3280*/  FADD.FTZ R150, R151, R90 ;  /* 0x0000005a97967221 */ /* 0x000fe20000010000 */
[----:B------:R0:W-:Y:S03]  /*3290*/  @P0 STG.E.128 [R148.64], R64 ;  /* 0x0000004094000986 */ /* 0x0001e6000c101d04 */
[----:B------:R-:W-:-:S04]  /*32a0*/  FADD.FTZ R151, R150, R91 ;  /* 0x0000005b96977221 */ /* 0x000fc80000010000 */
[----:B------:R-:W-:-:S04]  /*32b0*/  FADD.FTZ R150, R151, R92 ;  /* 0x0000005c97967221 */ /* 0x000fc80000010000 */
[----:B------:R-:W-:-:S04]  /*32c0*/  FADD.FTZ R151, R150, R93 ;  /* 0x0000005d96977221 */ /* 0x000fc80000010000 */
[----:B------:R-:W-:-:S04]  /*32d0*/  FADD.FTZ R150, R151, R94 ;  /* 0x0000005e97967221 */ /* 0x000fc80000010000 */
[----:B------:R-:W-:Y:S01]  /*32e0*/  FADD.FTZ R192, R150, R95 ;  /* 0x0000005f96c07221 */ /* 0x000fe20000010000 */
[----:B------:R-:W-:Y:S05]  /*32f0*/  BRA.DIV ~URZ, `(.L_x_21095) ;  /* 0x000014427f007947 */ /* 0x000fea000b800000 */
[----:B0-----:R0:W1:Y:S02]  /*3300*/  SHFL.BFLY PT, R148, R192, 0x1, 0x1f ;  /* 0x0c201f00c0947f89 */ /* 0x00106400000e0000 */
.L_x_21099:
        /* <DEDUP_REMOVED lines=84> */
.L_x_21100:
[----:B------:R-:W2:Y:S01]  /*3850*/  S2R R197, SR_TID.X ;  /* 0x0000000000c57919 */ /* 0x000ea20000002100 */
[----:B------:R-:W-:Y:S01]  /*3860*/  @!P1 SHF.R.U32.HI R150, RZ, 0x5, R180 ;  /* 0x00000005ff969819 */ /* 0x000fe200000116b4 */
[----:B-1----:R-:W-:Y:S01]  /*3870*/  FADD.FTZ R149, R189, R192 ;  /* 0x000000c0bd957221 */ /* 0x002fe20000010000 */
[----:B------:R-:W-:Y:S01]  /*3880*/  WARPSYNC 0xffffffff ;  /* 0xffffffff00007948 */ /* 0x000fe20003800000 */
[----:B------:R-:W-:Y:S01]  /*3890*/  HFMA2.MMA R201, -RZ, RZ, 0, 9.5367431640625e-07 ;  /* 0x00000010ffc97435 */ /* 0x000fe200000001ff */
[----:B------:R-:W-:-:S04]  /*38a0*/  @!P1 LOP3.LUT R150, R150, 0x3, RZ, 0xc0, !PT ;  /* 0x0000000396969812 */ /* 0x000fc800078ec0ff */
[----:B------:R-:W-:Y:S02]  /*38b0*/  @!P1 IADD3 R180, R181, R150, RZ ;  /* 0x00000096b5b49210 */ /* 0x000fe40007ffe0ff */
[----:B------:R-:W-:-:S03]  /*38c0*/  CS2R R150, SRZ ;  /* 0x0000000000967805 */ /* 0x000fc6000001ff00 */
[----:B------:R-:W-:Y:S01]  /*38d0*/  @!P1 STS.64 [R180.X8], R148 ;  /* 0x00000094b4009388 */ /* 0x000fe20000008a00 */
[----:B--2---:R-:W-:-:S03]  /*38e0*/  LOP3.LUT R188, R197, 0x1f, RZ, 0xc0, !PT ;  /* 0x0000001fc5bc7812 */ /* 0x004fc600078ec0ff */
[----:B------:R-:W-:Y:S01]  /*38f0*/  BAR.SYNC.DEFER_BLOCKING 0x0 ;  /* 0x0000000000007b1d */ /* 0x000fe20000010000 */
[----:B------:R-:W-:-:S13]  /*3900*/  ISETP.GT.U32.AND P2, PT, R188, 0x3, PT ;  /* 0x00000003bc00780c */ /* 0x000fda0003f44070 */
[----:B------:R-:W-:Y:S01]  /*3910*/  @!P2 IADD3 R188, R181, R188, RZ ;  /* 0x000000bcb5bca210 */ /* 0x000fe20007ffe0ff */
[----:B------:R-:W-:-:S06]  /*3920*/  HFMA2.MMA R181, -RZ, RZ, 0, 0 ;  /* 0x00000000ffb57435 */ /* 0x000fcc00000001ff */
[----:B------:R-:W-:Y:S01]  /*3930*/  @!P2 MOV R181, 0x400 ;  /* 0x0000040000b5a802 */ /* 0x000fe20000000f00 */
[----:B------:R-:W-:Y:S01]  /*3940*/  @!P2 LDS.64 R150, [R188.X8] ;  /* 0x00000000bc96a984 */ /* 0x000fe20000008a00 */
[----:B------:R-:W-:Y:S02]  /*3950*/  ISETP.NE.AND P2, PT, RZ, UR6, PT ;  /* 0x00000006ff007c0c */ /* 0x000fe4000bf45270 */
[----:B------:R-:W-:Y:S01]  /*3960*/  I2F R195, R181 ;  /* 0x000000b500c37306 */ /* 0x000fe20000201400 */
[----:B0-----:R-:W0:Y:S02]  /*3970*/  SHFL.DOWN PT, R192, R181, 0x2, 0x1f ;  /* 0x08401f00b5c07f89 */ /* 0x001e2400000e0000 */
[----:B0-----:R-:W-:-:S05]  /*3980*/  IADD3 R193, R192, R181, RZ ;  /* 0x000000b5c0c17210 */ /* 0x001fca0007ffe0ff */
[----:B------:R-:W-:Y:S01]  /*3990*/  I2F R192, R192 ;  /* 0x000000c000c07306 */ /* 0x000fe20000201400 */
[----:B------:R-:W0:Y:S07]  /*39a0*/  SHFL.DOWN PT, R196, R193, 0x1, 0x1f ;  /* 0x08201f00c1c47f89 */ /* 0x000e2e00000e0000 */
[----:B------:R-:W1:Y:S01]  /*39b0*/  I2F R194, R193 ;  /* 0x000000c100c27306 */ /* 0x000e620000201400 */
[----:B------:R-:W2:Y:S04]  /*39c0*/  SHFL.DOWN PT, R189, R150, 0x2, 0x1f ;  /* 0x08401f0096bd7f89 */ /* 0x000ea800000e0000 */
[----:B------:R-:W3:Y:S03]  /*39d0*/  SHFL.DOWN PT, R148, R151, 0x2, 0x1f ;  /* 0x08401f0097947f89 */ /* 0x000ee600000e0000 */
[----:B-1----:R-:W1:Y:S01]  /*39e0*/  MUFU.RCP R149, R194 ;  /* 0x000000c200957308 */ /* 0x002e620000001000 */
[----:B0-----:R-:W-:-:S07]  /*39f0*/  IADD3 R188, R193, R196, RZ ;  /* 0x000000c4c1bc7210 */ /* 0x001fce0007ffe0ff */
[----:B------:R-:W-:Y:S01]  /*3a00*/  I2F R196, R196 ;  /* 0x000000c400c47306 */ /* 0x000fe20000201400 */
[----:B--2---:R-:W-:-:S04]  /*3a10*/  FMUL.FTZ R180, R189, R192 ;  /* 0x000000c0bdb47220 */ /* 0x004fc80000410000 */
[----:B------:R-:W-:Y:S02]  /*3a20*/  FFMA.FTZ R180, R195, R150, R180 ;  /* 0x00000096c3b47223 */ /* 0x000fe400000100b4 */
[----:B------:R-:W-:Y:S01]  /*3a30*/  FADD.FTZ R150, -R189, R150 ;  /* 0x00000096bd967221 */ /* 0x000fe20000010100 */
[----:B------:R-:W0:Y:S01]  /*3a40*/  I2F R188, R188 ;  /* 0x000000bc00bc7306 */ /* 0x000e220000201400 */
[----:B-1----:R-:W-:Y:S01]  /*3a50*/  FMUL.FTZ R181, R149, R180 ;  /* 0x000000b495b57220 */ /* 0x002fe20000410000 */
[----:B------:R-:W-:Y:S01]  /*3a60*/  SHF.R.U32.HI R189, RZ, 0x5, R197 ;  /* 0x00000005ffbd7819 */ /* 0x000fe200000116c5 */
[----:B------:R-:W-:Y:S02]  /*3a70*/  FMUL.FTZ R150, R150, R150 ;  /* 0x0000009696967220 */ /* 0x000fe40000410000 */
[----:B---3--:R-:W-:Y:S01]  /*3a80*/  FADD.FTZ R148, R148, R151 ;  /* 0x0000009794947221 */ /* 0x008fe20000010000 */
[----:B------:R-:W1:Y:S01]  /*3a90*/  SHFL.DOWN PT, R180, R181, 0x1, 0x1f ;  /* 0x08201f00b5b47f89 */ /* 0x000e6200000e0000 */
[----:B------:R-:W-:-:S04]  /*3aa0*/  FMUL.FTZ R150, R150, R195 ;  /* 0x000000c396967220 */ /* 0x000fc80000410000 */
[----:B------:R-:W-:Y:S01]  /*3ab0*/  FMUL.FTZ R150, R150, R192 ;  /* 0x000000c096967220 */ /* 0x000fe20000410000 */
[----:B------:R-:W-:-:S03]  /*3ac0*/  LOP3.LUT R192, R189, 0x3, RZ, 0xc0, !PT ;  /* 0x00000003bdc07812 */ /* 0x000fc600078ec0ff */
[----:B------:R-:W-:Y:S01]  /*3ad0*/  FFMA.FTZ R148, R149, R150, R148 ;  /* 0x0000009695947223 */ /* 0x000fe20000010094 */
[----:B0-----:R-:W0:Y:S01]  /*3ae0*/  MUFU.RCP R151, R188 ;  /* 0x000000bc00977308 */ /* 0x001e220000001000 */
[----:B------:R-:W-:-:S03]  /*3af0*/  LOP3.LUT P1, RZ, R192, 0x1f, R197, 0xf8, !PT ;  /* 0x0000001fc0ff7812 */ /* 0x000fc6000782f8c5 */
[----:B------:R-:W2:Y:S01]  /*3b00*/  SHFL.DOWN PT, R149, R148, 0x1, 0x1f ;  /* 0x08201f0094957f89 */ /* 0x000ea200000e0000 */
[----:B-1----:R-:W-:Y:S02]  /*3b10*/  FMUL.FTZ R150, R180, R196 ;  /* 0x000000c4b4967220 */ /* 0x002fe40000410000 */
[----:B------:R-:W-:Y:S02]  /*3b20*/  FADD.FTZ R180, R181, -R180 ;  /* 0x800000b4b5b47221 */ /* 0x000fe40000010000 */
[----:B------:R-:W-:Y:S02]  /*3b30*/  FFMA.FTZ R150, R194, R181, R150 ;  /* 0x000000b5c2967223 */ /* 0x000fe40000010096 */
[----:B------:R-:W-:Y:S02]  /*3b40*/  FMUL.FTZ R181, R180, R180 ;  /* 0x000000b4b4b57220 */ /* 0x000fe40000410000 */
[----:B0-----:R-:W-:Y:S02]  /*3b50*/  FMUL.FTZ R150, R151, R150 ;  /* 0x0000009697967220 */ /* 0x001fe40000410000 */
[----:B------:R-:W-:-:S03]  /*3b60*/  FMUL.FTZ R181, R194, R181 ;  /* 0x000000b5c2b57220 */ /* 0x000fc60000410000 */
[----:B------:R-:W0:Y:S01]  /*3b70*/  SHFL.IDX PT, R195, R150, RZ, 0x1f ;  /* 0x00001fff96c37589 */ /* 0x000e2200000e0000 */
[----:B--2---:R-:W-:Y:S01]  /*3b80*/  FADD.FTZ R148, R148, R149 ;  /* 0x0000009594947221 */ /* 0x004fe20000010000 */
[----:B------:R-:W-:Y:S01]  /*3b90*/  @!P1 MOV R149, 0x4 ;  /* 0x0000000400959802 */ /* 0x000fe20000000f00 */
[----:B------:R-:W-:-:S04]  /*3ba0*/  FMUL.FTZ R181, R181, R196 ;  /* 0x000000c4b5b57220 */ /* 0x000fc80000410000 */
[----:B------:R-:W-:Y:S02]  /*3bb0*/  FFMA.FTZ R181, R151, R181, R148 ;  /* 0x000000b597b57223 */ /* 0x000fe40000010094 */
[----:B------:R-:W-:-:S03]  /*3bc0*/  @!P1 IMAD.WIDE R148, R110, R149, c[0x0][0x1a0] ;  /* 0x000068006e949625 */ /* 0x000fc600078e0295 */
        /* <DEDUP_REMOVED lines=8> */
[----:B-1----:R-:W-:Y:S01]  /*3c50*/  FFMA.FTZ R52, R197, R52, c[0x0][0x228] ;  /* 0x00008a00c5347623 */ /* 0x002fe20000010034 */
[----:B------:R-:W-:Y:S01]  /*3c60*/  FSEL R53, R53, RZ, P2 ;  /* 0x000000ff35357208 */ /* 0x000fe20001000000 */
[C---:B------:R-:W-:Y:S01]  /*3c70*/  FADD.FTZ R200, -R150.reuse, R84 ;  /* 0x0000005496c87221 */ /* 0x040fe20000010100 */
[----:B------:R-:W-:Y:S01]  /*3c80*/  SHF.L.U32 R84, R187, 0x4, RZ ;  /* 0x00000004bb547819 */ /* 0x000fe200000006ff */
[----:B------:R-:W-:Y:S01]  /*3c90*/  FADD.FTZ R55, -R150, R55 ;  /* 0x0000003796377221 */ /* 0x000fe20000010100 */
[----:B------:R-:W-:Y:S01]  /*3ca0*/  SHF.R.U32.HI R187, RZ, 0x1c, R187 ;  /* 0x0000001cffbb7819 */ /* 0x000fe200000116bb */
[----:B------:R-:W-:Y:S01]  /*3cb0*/  FADD.FTZ R54, R52, R53 ;  /* 0x0000003534367221 */ /* 0x000fe20000010000 */
[----:B------:R-:W-:Y:S01]  /*3cc0*/  @!P1 MOV R53, 0x4 ;  /* 0x0000000400359802 */ /* 0x000fe20000000f00 */
[----:B------:R-:W-:Y:S01]  /*3cd0*/  FADD.FTZ R189, -R150, R68 ;  /* 0x0000004496bd7221 */ /* 0x000fe20000010100 */
[----:B------:R-:W-:Y:S01]  /*3ce0*/  IADD3 R68, P2, R84, c[0x0][0x208], RZ ;  /* 0x0000820054447a10 */ /* 0x000fe20007f5e0ff */
        /* <DEDUP_REMOVED lines=10> */
[----:B------:R-:W-:Y:S01]  /*3d90*/  FMUL.FTZ R70, R212, R151 ;  /* 0x00000097d4467220 */ /* 0x000fe20000410000 */
[----:B------:R-:W-:Y:S01]  /*3da0*/  IADD3 R84, P1, R84, c[0x0][0x210], RZ ;  /* 0x0000840054547a10 */ /* 0x000fe20007f3e0ff */
[----:B------:R-:W-:-:S02]  /*3db0*/  FMUL.FTZ R71, R212, R180 ;  /* 0x000000b4d4477220 */ /* 0x000fc40000410000 */
[C---:B------:R-:W-:Y:S02]  /*3dc0*/  FMUL.FTZ R54, R212.reuse, R188 ;  /* 0x000000bcd4367220 */ /* 0x040fe40000410000 */
[----:B------:R-:W-:Y:S02]  /*3dd0*/  FMUL.FTZ R55, R212, R55 ;  /* 0x00000037d4377220 */ /* 0x000fe40000410000 */
[C---:B------:R-:W-:Y:S01]  /*3de0*/  FADD.FTZ R192, -R150.reuse, R69 ;  /* 0x0000004596c07221 */ /* 0x040fe20000010100 */
[----:B------:R-:W-:Y:S01]  /*3df0*/  IADD3.X R69, R187, c[0x0][0x20c], RZ, P2, !PT ;  /* 0x00008300bb457a10 */ /* 0x000fe200017fe4ff */
[C---:B------:R-:W-:Y:S01]  /*3e00*/  FADD.FTZ R202, -R150.reuse, R85 ;  /* 0x0000005596ca7221 */ /* 0x040fe20000010100 */
[----:B------:R-:W-:Y:S01]  /*3e10*/  LOP3.LUT P2, RZ, R143, 0xff, RZ, 0xc0, !PT ;  /* 0x000000ff8fff7812 */ /* 0x000fe2000784c0ff */
[C---:B------:R-:W-:Y:S02]  /*3e20*/  FADD.FTZ R205, -R150.reuse, R80 ;  /* 0x0000005096cd7221 */ /* 0x040fe40000010100 */
[C---:B------:R-:W-:Y:S01]  /*3e30*/  FADD.FTZ R206, -R150.reuse, R81 ;  /* 0x0000005196ce7221 */ /* 0x040fe20000010100 */
[----:B------:R-:W-:Y:S01]  /*3e40*/  SEL R143, RZ, 0x1, P2 ;  /* 0x00000001ff8f7807 */ /* 0x000fe20001000000 */
[----:B------:R-:W-:-:S02]  /*3e50*/  FADD.FTZ R208, -R150, R82 ;  /* 0x0000005296d07221 */ /* 0x000fc40000010100 */
[C---:B------:R-:W-:Y:S02]  /*3e60*/  FADD.FTZ R194, -R150.reuse, R83 ;  /* 0x0000005396c27221 */ /* 0x040fe40000010100 */
[----:B------:R-:W-:Y:S02]  /*3e70*/  FADD.FTZ R85, -R150, R92 ;  /* 0x0000005c96557221 */ /* 0x000fe40000010100 */
[C---:B------:R-:W-:Y:S02]  /*3e80*/  FMUL.FTZ R80, R212.reuse, R72 ;  /* 0x00000048d4507220 */ /* 0x040fe40000410000 */
[C---:B------:R-:W-:Y:S02]  /*3e90*/  FMUL.FTZ R81, R212.reuse, R73 ;  /* 0x00000049d4517220 */ /* 0x040fe40000410000 */
[C---:B------:R-:W-:Y:S02]  /*3ea0*/  FMUL.FTZ R82, R212.reuse, R74 ;  /* 0x0000004ad4527220 */ /* 0x040fe40000410000 */
[----:B------:R-:W-:-:S02]  /*3eb0*/  FMUL.FTZ R83, R212, R75 ;  /* 0x0000004bd4537220 */ /* 0x000fc40000410000 */
[----:B------:R-:W-:Y:S02]  /*3ec0*/  FADD.FTZ R209, -R150, R77 ;  /* 0x0000004d96d17221 */ /* 0x000fe40000010100 */
[----:B------:R-:W-:Y:S02]  /*3ed0*/  FFMA.FTZ R75, R146, R55, R113 ;  /* 0x00000037924b7223 */ /* 0x000fe40000010071 */
[----:B------:R-:W-:Y:S02]  /*3ee0*/  FFMA.FTZ R74, R34, R54, R3 ;  /* 0x00000036224a7223 */ /* 0x000fe40000010003 */
[----:B------:R-:W-:Y:S02]  /*3ef0*/  FFMA.FTZ R73, R144, R71, R111 ;  /* 0x0000004790497223 */ /* 0x000fe4000001006f */
[----:B------:R-:W-:Y:S02]  /*3f00*/  FFMA.FTZ R72, R35, R70, R2 ;  /* 0x0000004623487223 */ /* 0x000fe40000010002 */
[----:B------:R-:W-:-:S02]  /*3f10*/  FADD.FTZ R207, -R150, R76 ;  /* 0x0000004c96cf7221 */ /* 0x000fc40000010100 */
[C---:B0-----:R-:W-:Y:S01]  /*3f20*/  FADD.FTZ R148, -R150.reuse, R78 ;  /* 0x0000004e96947221 */ /* 0x041fe20000010100 */
[----:B------:R0:W-:Y:S01]  /*3f30*/  STG.E.128 [R68.64], R72 ;  /* 0x0000004844007986 */ /* 0x0001e2000c101d04 */
[----:B------:R-:W-:Y:S02]  /*3f40*/  FADD.FTZ R149, -R150, R79 ;  /* 0x0000004f96957221 */ /* 0x000fe40000010100 */
[C---:B------:R-:W-:Y:S02]  /*3f50*/  FMUL.FTZ R77, R212.reuse, R192 ;  /* 0x000000c0d44d7220 */ /* 0x040fe40000410000 */
[C---:B------:R-:W-:Y:S02]  /*3f60*/  FMUL.FTZ R76, R212.reuse, R189 ;  /* 0x000000bdd44c7220 */ /* 0x040fe40000410000 */
[C---:B------:R-:W-:Y:S02]  /*3f70*/  FMUL.FTZ R78, R212.reuse, R181 ;  /* 0x000000b5d44e7220 */ /* 0x040fe40000410000 */
[----:B------:R-:W-:-:S02]  /*3f80*/  FMUL.FTZ R79, R212, R193 ;  /* 0x000000c1d44f7220 */ /* 0x000fc40000410000 */
[----:B------:R-:W-:Y:S01]  /*3f90*/  FMUL.FTZ R192, R212, R85 ;  /* 0x00000055d4c07220 */ /* 0x000fe20000410000 */
[----:B------:R-:W-:Y:S01]  /*3fa0*/  IADD3.X R85, R187, c[0x0][0x214], RZ, P1, !PT ;  /* 0x00008500bb557a10 */ /* 0x000fe20000ffe4ff */
[----:B------:R-:W-:Y:S01]  /*3fb0*/  FADD.FTZ R204, -R150, R87 ;  /* 0x0000005796cc7221 */ /* 0x000fe20000010100 */
[----:B------:R-:W-:Y:S01]  /*3fc0*/  ISETP.GE.AND P1, PT, R110, c[0x0][0x164], PT ;  /* 0x000059006e007a0c */ /* 0x000fe20003f26270 */
[----:B------:R-:W-:Y:S02]  /*3fd0*/  FFMA.FTZ R55, R147, R55, R114 ;  /* 0x0000003793377223 */ /* 0x000fe40000010072 */
[----:B------:R-:W-:Y:S02]  /*3fe0*/  FFMA.FTZ R54, R36, R54, R5 ;  /* 0x0000003624367223 */ /* 0x000fe40000010005 */
[----:B-1----:R-:W-:Y:S02]  /*3ff0*/  FFMA.FTZ R53, R145, R71, R112 ;  /* 0x0000004791357223 */ /* 0x002fe40000010070 */
[----:B------:R-:W-:-:S02]  /*4000*/  FFMA.FTZ R52, R37, R70, R4 ;  /* 0x0000004625347223 */ /* 0x000fc40000010004 */
[C---:B------:R-:W-:Y:S02]  /*4010*/  FADD.FTZ R203, -R150.reuse, R86 ;  /* 0x0000005696cb7221 */ /* 0x040fe40000010100 */
[----:B------:R-:W-:Y:S01]  /*4020*/  FADD.FTZ R87, -R150, R93 ;  /* 0x0000005d96577221 */ /* 0x000fe20000010100 */
[----:B------:R1:W-:Y:S01]  /*4030*/  STG.E.128 [R84.64], R52 ;  /* 0x0000003454007986 */ /* 0x0003e2000c101d04 */
[C---:B------:R-:W-:Y:S02]  /*4040*/  FMUL.FTZ R86, R212.reuse, R149 ;  /* 0x00000095d4567220 */ /* 0x040fe40000410000 */
[C---:B------:R-:W-:Y:S02]  /*4050*/  FMUL.FTZ R207, R212.reuse, R207 ;  /* 0x000000cfd4cf7220 */ /* 0x040fe40000410000 */
[C---:B------:R-:W-:Y:S02]  /*4060*/  FMUL.FTZ R209, R212.reuse, R209 ;  /* 0x000000d1d4d17220 */ /* 0x040fe40000410000 */
[----:B------:R-:W-:-:S02]  /*4070*/  FMUL.FTZ R210, R212, R148 ;  /* 0x00000094d4d27220 */ /* 0x000fc40000410000 */
[----:B------:R-:W-:-:S04]  /*4080*/  IMAD.WIDE.U32 R188, R186, R201, c[0x0][0x208] ;  /* 0x00008200babc7625 */ /* 0x000fc800078e00c9 */
[----:B------:R-:W-:Y:S02]  /*4090*/  FFMA.FTZ R71, R154, R79, R117 ;  /* 0x0000004f9a477223 */ /* 0x000fe40000010075 */
[----:B------:R-:W-:Y:S02]  /*40a0*/  FFMA.FTZ R70, R38, R78, R7 ;  /* 0x0000004e26467223 */ /* 0x000fe40000010007 */
[----:B0-----:R-:W-:Y:S02]  /*40b0*/  FFMA.FTZ R69, R152, R77, R115 ;  /* 0x0000004d98457223 */ /* 0x001fe40000010073 */
[----:B------:R-:W-:Y:S02]  /*40c0*/  FFMA.FTZ R68, R39, R76, R6 ;  /* 0x0000004c27447223 */ /* 0x000fe40000010006 */
[----:B------:R-:W-:Y:S02]  /*40d0*/  FADD.FTZ R196, -R150, R88 ;  /* 0x0000005896c47221 */ /* 0x000fe40000010100 */
[----:B------:R-:W-:Y:S01]  /*40e0*/  IMAD.WIDE.U32 R186, R186, R201, c[0x0][0x210] ;  /* 0x00008400baba7625 */ /* 0x000fe200078e00c9 */
[----:B------:R0:W-:Y:S03]  /*40f0*/  STG.E.128 [R188.64], R68 ;  /* 0x00000044bc007986 */ /* 0x0001e6000c101d04 */
[----:B------:R-:W-:-:S02]  /*4100*/  FFMA.FTZ R75, R155, R79, R118 ;  /* 0x0000004f9b4b7223 */ /* 0x000fc40000010076 */
[----:B------:R-:W-:Y:S02]  /*4110*/  FFMA.FTZ R74, R40, R78, R9 ;  /* 0x0000004e284a7223 */ /* 0x000fe40000010009 */
[----:B------:R-:W-:Y:S02]  /*4120*/  FFMA.FTZ R73, R153, R77, R116 ;  /* 0x0000004d99497223 */ /* 0x000fe40000010074 */
[----:B------:R-:W-:Y:S02]  /*4130*/  FFMA.FTZ R72, R41, R76, R8 ;  /* 0x0000004c29487223 */ /* 0x000fe40000010008 */
[C---:B------:R-:W-:Y:S02]  /*4140*/  FADD.FTZ R197, -R150.reuse, R89 ;  /* 0x0000005996c57221 */ /* 0x040fe40000010100 */
[C---:B------:R-:W-:Y:S01]  /*4150*/  FADD.FTZ R198, -R150.reuse, R90 ;  /* 0x0000005a96c67221 */ /* 0x040fe20000010100 */
[----:B------:R2:W-:Y:S01]  /*4160*/  STG.E.128 [R186.64], R72 ;  /* 0x00000048ba007986 */ /* 0x0005e2000c101d04 */
[----:B------:R-:W-:-:S02]  /*4170*/  FADD.FTZ R199, -R150, R91 ;  /* 0x0000005b96c77221 */ /* 0x000fc40000010100 */
[C---:B------:R-:W-:Y:S02]  /*4180*/  FADD.FTZ R88, -R150.reuse, R94 ;  /* 0x0000005e96587221 */ /* 0x040fe40000010100 */
[----:B------:R-:W-:Y:S02]  /*4190*/  FADD.FTZ R195, -R150, R95 ;  /* 0x0000005f96c37221 */ /* 0x000fe40000010100 */
[C---:B------:R-:W-:Y:S02]  /*41a0*/  FMUL.FTZ R205, R212.reuse, R205 ;  /* 0x000000cdd4cd7220 */ /* 0x040fe40000410000 */
[C---:B------:R-:W-:Y:S02]  /*41b0*/  FMUL.FTZ R206, R212.reuse, R206 ;  /* 0x000000ced4ce7220 */ /* 0x040fe40000410000 */
[C---:B------:R-:W-:Y:S02]  /*41c0*/  FMUL.FTZ R208, R212.reuse, R208 ;  /* 0x000000d0d4d07220 */ /* 0x040fe40000410000 */
[----:B------:R-:W-:-:S02]  /*41d0*/  FMUL.FTZ R211, R212, R194 ;  /* 0x000000c2d4d37220 */ /* 0x000fc40000410000 */
[----:B------:R-:W-:Y:S02]  /*41e0*/  FMUL.FTZ R193, R212, R87 ;  /* 0x00000057d4c17220 */ /* 0x000fe40000410000 */
[----:B------:R-:W-:-:S04]  /*41f0*/  IMAD.WIDE.U32 R180, R191, R201, c[0x0][0x208] ;  /* 0x00008200bfb47625 */ /* 0x000fc800078e00c9 */
[----:B------:R-:W-:Y:S02]  /*4200*/  FFMA.FTZ R79, R158, R83, R121 ;  /* 0x000000539e4f7223 */ /* 0x000fe40000010079 */
[----:B------:R-:W-:Y:S02]  /*4210*/  FFMA.FTZ R78, R42, R82, R11 ;  /* 0x000000522a4e7223 */ /* 0x000fe4000001000b */
[----:B------:R-:W-:Y:S02]  /*4220*/  FFMA.FTZ R77, R156, R81, R119 ;  /* 0x000000519c4d7223 */ /* 0x000fe40000010077 */
[----:B------:R-:W-:Y:S02]  /*4230*/  FFMA.FTZ R76, R43, R80, R10 ;  /* 0x000000502b4c7223 */ /* 0x000fe4000001000a */
[----:B------:R-:W-:-:S03]  /*4240*/  IMAD.WIDE.U32 R150, R191, R201, c[0x0][0x210] ;  /* 0x00008400bf967625 */ /* 0x000fc600078e00c9 */
[----:B------:R3:W-:Y:S01]  /*4250*/  STG.E.128 [R180.64], R76 ;  /* 0x0000004cb4007986 */ /* 0x0007e2000c101d04 */
[----:B------:R-:W-:Y:S02]  /*4260*/  FFMA.FTZ R83, R159, R83, R122 ;  /* 0x000000539f537223 */ /* 0x000fe4000001007a */
[----:B------:R-:W-:Y:S02]  /*4270*/  FFMA.FTZ R82, R44, R82, R13 ;  /* 0x000000522c527223 */ /* 0x000fe4000001000d */
[----:B------:R-:W-:Y:S02]  /*4280*/  FFMA.FTZ R81, R157, R81, R120 ;  /* 0x000000519d517223 */ /* 0x000fe40000010078 */
[----:B------:R-:W-:Y:S02]  /*4290*/  FFMA.FTZ R80, R45, R80, R12 ;  /* 0x000000502d507223 */ /* 0x000fe4000001000c */
[-C--:B------:R-:W-:Y:S02]  /*42a0*/  FFMA.FTZ R87, R162, R86.reuse, R125 ;  /* 0x00000056a2577223 */ /* 0x080fe4000001007d */
[----:B-1----:R-:W-:Y:S01]  /*42b0*/  FFMA.FTZ R55, R163, R86, R126 ;  /* 0x00000056a3377223 */ /* 0x002fe2000001007e */
[----:B------:R1:W-:Y:S01]  /*42c0*/  STG.E.128 [R150.64], R80 ;  /* 0x0000005096007986 */ /* 0x0003e2000c101d04 */
[----:B------:R-:W-:-:S02]  /*42d0*/  FMUL.FTZ R200, R212, R200 ;  /* 0x000000c8d4c87220 */ /* 0x000fc40000410000 */
[C---:B------:R-:W-:Y:S02]  /*42e0*/  FMUL.FTZ R202, R212.reuse, R202 ;  /* 0x000000cad4ca7220 */ /* 0x040fe40000410000 */
[C---:B------:R-:W-:Y:S02]  /*42f0*/  FMUL.FTZ R203, R212.reuse, R203 ;  /* 0x000000cbd4cb7220 */ /* 0x040fe40000410000 */
[----:B------:R-:W-:Y:S02]  /*4300*/  FMUL.FTZ R204, R212, R204 ;  /* 0x000000ccd4cc7220 */ /* 0x000fe40000410000 */
[----:B------:R-:W-:-:S04]  /*4310*/  IMAD.WIDE.U32 R148, R190, R201, c[0x0][0x208] ;  /* 0x00008200be947625 */ /* 0x000fc800078e00c9 */
[----:B------:R-:W-:Y:S02]  /*4320*/  FFMA.FTZ R86, R46, R210, R15 ;  /* 0x000000d22e567223 */ /* 0x000fe4000001000f */
[----:B------:R-:W-:Y:S02]  /*4330*/  FFMA.FTZ R85, R160, R209, R123 ;  /* 0x000000d1a0557223 */ /* 0x000fe4000001007b */
[----:B------:R-:W-:Y:S02]  /*4340*/  FFMA.FTZ R84, R47, R207, R14 ;  /* 0x000000cf2f547223 */ /* 0x000fe4000001000e */
[----:B------:R-:W-:-:S03]  /*4350*/  IMAD.WIDE.U32 R94, R190, R201, c[0x0][0x210] ;  /* 0x00008400be5e7625 */ /* 0x000fc600078e00c9 */
[----:B------:R-:W-:Y:S01]  /*4360*/  STG.E.128 [R148.64], R84 ;  /* 0x0000005494007986 */ /* 0x000fe2000c101d04 */
[----:B------:R-:W-:Y:S02]  /*4370*/  FFMA.FTZ R54, R48, R210, R17 ;  /* 0x000000d230367223 */ /* 0x000fe40000010011 */
[----:B------:R-:W-:Y:S02]  /*4380*/  FFMA.FTZ R53, R161, R209, R124 ;  /* 0x000000d1a1357223 */ /* 0x000fe4000001007c */
[----:B------:R-:W-:Y:S02]  /*4390*/  FFMA.FTZ R52, R49, R207, R16 ;  /* 0x000000cf31347223 */ /* 0x000fe40000010010 */
[----:B------:R-:W-:-:S03]  /*43a0*/  IMAD.WIDE.U32 R92, R185, R201, c[0x0][0x208] ;  /* 0x00008200b95c7625 */ /* 0x000fc600078e00c9 */
[----:B------:R4:W-:Y:S01]  /*43b0*/  STG.E.128 [R94.64], R52 ;  /* 0x000000345e007986 */ /* 0x0009e2000c101d04 */
[----:B0-----:R-:W-:Y:S02]  /*43c0*/  FFMA.FTZ R71, R166, R211, R129 ;  /* 0x000000d3a6477223 */ /* 0x001fe40000010081 */
[----:B------:R-:W-:Y:S02]  /*43d0*/  FFMA.FTZ R70, R50, R208, R19 ;  /* 0x000000d032467223 */ /* 0x000fe40000010013 */
[----:B------:R-:W-:Y:S02]  /*43e0*/  FFMA.FTZ R69, R164, R206, R127 ;  /* 0x000000cea4457223 */ /* 0x000fe4000001007f */
[----:B------:R-:W-:Y:S02]  /*43f0*/  FFMA.FTZ R68, R51, R205, R18 ;  /* 0x000000cd33447223 */ /* 0x000fe40000010012 */
[C---:B------:R-:W-:Y:S02]  /*4400*/  FMUL.FTZ R196, R212.reuse, R196 ;  /* 0x000000c4d4c47220 */ /* 0x040fe40000410000 */
[C---:B------:R-:W-:Y:S01]  /*4410*/  FMUL.FTZ R197, R212.reuse, R197 ;  /* 0x000000c5d4c57220 */ /* 0x040fe20000410000 */
[----:B------:R0:W-:Y:S01]  /*4420*/  STG.E.128 [R92.64], R68 ;  /* 0x000000445c007986 */ /* 0x0001e2000c101d04 */
[----:B------:R-:W-:-:S02]  /*4430*/  FMUL.FTZ R198, R212, R198 ;  /* 0x000000c6d4c67220 */ /* 0x000fc40000410000 */
[C---:B------:R-:W-:Y:S02]  /*4440*/  FMUL.FTZ R199, R212.reuse, R199 ;  /* 0x000000c7d4c77220 */ /* 0x040fe40000410000 */
[----:B------:R-:W-:Y:S02]  /*4450*/  FMUL.FTZ R194, R212, R88 ;  /* 0x00000058d4c27220 */ /* 0x000fe40000410000 */
[----:B------:R-:W-:-:S04]  /*4460*/  IMAD.WIDE.U32 R90, R185, R201, c[0x0][0x210] ;  /* 0x00008400b95a7625 */ /* 0x000fc800078e00c9 */
[----:B--2---:R-:W-:Y:S02]  /*4470*/  FFMA.FTZ R75, R167, R211, R130 ;  /* 0x000000d3a74b7223 */ /* 0x004fe40000010082 */
[----:B------:R-:W-:Y:S02]  /*4480*/  FFMA.FTZ R74, R96, R208, R21 ;  /* 0x000000d0604a7223 */ /* 0x000fe40000010015 */
[----:B------:R-:W-:Y:S02]  /*4490*/  FFMA.FTZ R73, R165, R206, R128 ;  /* 0x000000cea5497223 */ /* 0x000fe40000010080 */
[----:B------:R-:W-:Y:S02]  /*44a0*/  FFMA.FTZ R72, R97, R205, R20 ;  /* 0x000000cd61487223 */ /* 0x000fe40000010014 */
[----:B------:R-:W-:-:S03]  /*44b0*/  IMAD.WIDE.U32 R88, R184, R201, c[0x0][0x208] ;  /* 0x00008200b8587625 */ /* 0x000fc600078e00c9 */
[----:B------:R2:W-:Y:S01]  /*44c0*/  STG.E.128 [R90.64], R72 ;  /* 0x000000485a007986 */ /* 0x0005e2000c101d04 */
[----:B---3--:R-:W-:Y:S02]  /*44d0*/  FFMA.FTZ R79, R170, R204, R133 ;  /* 0x000000ccaa4f7223 */ /* 0x008fe40000010085 */
[----:B------:R-:W-:Y:S02]  /*44e0*/  FFMA.FTZ R78, R98, R203, R23 ;  /* 0x000000cb624e7223 */ /* 0x000fe40000010017 */
[----:B------:R-:W-:Y:S02]  /*44f0*/  FFMA.FTZ R77, R168, R202, R131 ;  /* 0x000000caa84d7223 */ /* 0x000fe40000010083 */
[----:B------:R-:W-:Y:S02]  /*4500*/  FFMA.FTZ R76, R99, R200, R22 ;  /* 0x000000c8634c7223 */ /* 0x000fe40000010016 */
[----:B------:R-:W-:Y:S02]  /*4510*/  FMUL.FTZ R195, R212, R195 ;  /* 0x000000c3d4c37220 */ /* 0x000fe40000410000 */
[----:B------:R-:W-:Y:S01]  /*4520*/  IMAD.WIDE.U32 R184, R184, R201, c[0x0][0x210] ;  /* 0x00008400b8b87625 */ /* 0x000fe200078e00c9 */
[----:B------:R3:W-:Y:S03]  /*4530*/  STG.E.128 [R88.64], R76 ;  /* 0x0000004c58007986 */ /* 0x0007e6000c101d04 */
[----:B-1----:R-:W-:-:S02]  /*4540*/  FFMA.FTZ R83, R171, R204, R134 ;  /* 0x000000ccab537223 */ /* 0x002fc40000010086 */
[----:B------:R-:W-:Y:S02]  /*4550*/  FFMA.FTZ R82, R100, R203, R25 ;  /* 0x000000cb64527223 */ /* 0x000fe40000010019 */
[----:B------:R-:W-:Y:S02]  /*4560*/  FFMA.FTZ R81, R169, R202, R132 ;  /* 0x000000caa9517223 */ /* 0x000fe40000010084 */
[----:B------:R-:W-:Y:S02]  /*4570*/  FFMA.FTZ R80, R101, R200, R24 ;  /* 0x000000c865507223 */ /* 0x000fe40000010018 */
[----:B------:R-:W-:-:S03]  /*4580*/  IMAD.WIDE.U32 R150, R182, R201, c[0x0][0x208] ;  /* 0x00008200b6967625 */ /* 0x000fc600078e00c9 */
[----:B------:R1:W-:Y:S01]  /*4590*/  STG.E.128 [R184.64], R80 ;  /* 0x00000050b8007986 */ /* 0x0003e2000c101d04 */
[----:B----4-:R-:W-:Y:S02]  /*45a0*/  FFMA.FTZ R55, R174, R199, R137 ;  /* 0x000000c7ae377223 */ /* 0x010fe40000010089 */
        /* <DEDUP_REMOVED lines=9> */
[----:B------:R-:W-:-:S03]  /*4640*/  IMAD.WIDE.U32 R180, R183, R201, c[0x0][0x208] ;  /* 0x00008200b7b47625 */ /* 0x000fc600078e00c9 */
[----:B------:R1:W-:Y:S01]  /*4650*/  STG.E.128 [R186.64], R68 ;  /* 0x00000044ba007986 */ /* 0x0003e2000c101d04 */
        /* <DEDUP_REMOVED lines=9> */
[----:B------:R-:W-:-:S05]  /*46f0*/  FFMA.FTZ R76, R109, R192, R32 ;  /* 0x000000c06d4c7223 */ /* 0x000fca0000010020 */
[----:B------:R1:W-:Y:S02]  /*4700*/  STG.E.128 [R182.64], R76 ;  /* 0x0000004cb6007986 */ /* 0x0003e4000c101d04 */
[----:B-1---5:R-:W-:Y:S01]  /*4710*/  @P1 CALL.REL.NOINC `(.L_x_21097) ;  /* 0x0000001000001944 */ /* 0x022fe20003c00000 */
[----:B------:R-:W-:Y:S05]  /*4720*/  BRA `(.L_x_21098) ;  /* 0xffffce1000007947 */ /* 0x000fea000383ffff */
.L_x_21097:
[----:B------:R-:W-:Y:S05]  /*4730*/  EXIT ;  /* 0x000000000000794d */ /* 0x000fea0003800000 */
.L_x_21095:
[----:B0-----:R-:W-:Y:S01]  /*4740*/  HFMA2.MMA R149, -RZ, RZ, 0, 1.847743988037109375e-06 ;  /* 0x0000001fff957435 */ /* 0x001fe200000001ff */
[----:B------:R-:W-:Y:S02]  /*4750*/  MOV R189, 0x1 ;  /* 0x0000000100bd7802 */ /* 0x000fe40000000f00 */
[----:B------:R-:W-:Y:S02]  /*4760*/  MOV R188, 0xffffffff ;  /* 0xffffffff00bc7802 */ /* 0x000fe40000000f00 */
[----:B------:R-:W-:Y:S02]  /*4770*/  MOV R150, 0x4790 ;  /* 0x0000479000967802 */ /* 0x000fe40000000f00 */
[----:B-----5:R-:W-:Y:S05]  /*4780*/  CALL.REL.NOINC `($__internal_65_$__cuda_sm70_shflsync_bfly_p) ;  /* 0x0000079000007944 */ /* 0x020fea0003c00000 */
[----:B-1----:R-:W-:Y:S01]  /*4790*/  MOV R148, R189 ;  /* 0x000000bd00947202 */ /* 0x002fe20000000f00 */
[----:B0-----:R-:W-:Y:S05]  /*47a0*/  BRA `(.L_x_21099) ;  /* 0xffffeb6000007947 */ /* 0x001fea000383ffff */
.L_x_21096:
[----:B------:R-:W-:Y:S01]  /*47b0*/  HFMA2.MMA R189, -RZ, RZ, 0, 1.1920928955078125e-07 ;  /* 0x00000002ffbd7435 */ /* 0x000fe200000001ff */
[----:B------:R-:W-:Y:S02]  /*47c0*/  MOV R149, 0x1f ;  /* 0x0000001f00957802 */ /* 0x000fe40000000f00 */
[----:B------:R-:W-:-:S02]  /*47d0*/  MOV R188, 0xffffffff ;  /* 0xffffffff00bc7802 */ /* 0x000fc40000000f00 */
[----:B------:R-:W-:Y:S02]  /*47e0*/  MOV R150, 0x4800 ;  /* 0x0000480000967802 */ /* 0x000fe40000000f00 */
[----:B-----5:R-:W-:Y:S05]  /*47f0*/  CALL.REL.NOINC `($__internal_65_$__cuda_sm70_shflsync_bfly_p) ;  /* 0x0000072000007944 */ /* 0x020fea0003c00000 */
[----:B01----:R-:W-:Y:S01]  /*4800*/  FADD.FTZ R192, R192, R189 ;  /* 0x000000bdc0c07221 */ /* 0x003fe20000010000 */
[----:B------:R-:W-:Y:S01]  /*4810*/  HFMA2.MMA R189, -RZ, RZ, 0, 2.384185791015625e-07 ;  /* 0x00000004ffbd7435 */ /* 0x000fe200000001ff */
[----:B------:R-:W-:Y:S02]  /*4820*/  MOV R149, 0x1f ;  /* 0x0000001f00957802 */ /* 0x000fe40000000f00 */
[----:B------:R-:W-:Y:S02]  /*4830*/  MOV R188, 0xffffffff ;  /* 0xffffffff00bc7802 */ /* 0x000fe40000000f00 */
[----:B------:R-:W-:Y:S02]  /*4840*/  MOV R150, 0x4860 ;  /* 0x0000486000967802 */ /* 0x000fe40000000f00 */
[----:B------:R-:W-:Y:S05]  /*4850*/  CALL.REL.NOINC `($__internal_65_$__cuda_sm70_shflsync_bfly_p) ;  /* 0x000006c000007944 */ /* 0x000fea0003c00000 */
[----:B01----:R-:W-:Y:S01]  /*4860*/  FADD.FTZ R192, R192, R189 ;  /* 0x000000bdc0c07221 */ /* 0x003fe20000010000 */
[----:B------:R-:W-:Y:S01]  /*4870*/  HFMA2.MMA R189, -RZ, RZ, 0, 4.76837158203125e-07 ;  /* 0x00000008ffbd7435 */ /* 0x000fe200000001ff */
[----:B------:R-:W-:Y:S02]  /*4880*/  MOV R149, 0x1f ;  /* 0x0000001f00957802 */ /* 0x000fe40000000f00 */
[----:B------:R-:W-:-:S02]  /*4890*/  MOV R188, 0xffffffff ;  /* 0xffffffff00bc7802 */ /* 0x000fc40000000f00 */
[----:B------:R-:W-:Y:S02]  /*48a0*/  MOV R150, 0x48c0 ;  /* 0x000048c000967802 */ /* 0x000fe40000000f00 */
[----:B------:R-:W-:Y:S05]  /*48b0*/  CALL.REL.NOINC `($__internal_65_$__cuda_sm70_shflsync_bfly_p) ;  /* 0x0000066000007944 */ /* 0x000fea0003c00000 */
[----:B01----:R-:W-:Y:S01]  /*48c0*/  FADD.FTZ R192, R192, R189 ;  /* 0x000000bdc0c07221 */ /* 0x003fe20000010000 */
[----:B------:R-:W-:Y:S01]  /*48d0*/  HFMA2.MMA R189, -RZ, RZ, 0, 9.5367431640625e-07 ;  /* 0x00000010ffbd7435 */ /* 0x000fe200000001ff */
[----:B------:R-:W-:Y:S02]  /*48e0*/  MOV R149, 0x1f ;  /* 0x0000001f00957802 */ /* 0x000fe40000000f00 */
[----:B------:R-:W-:Y:S02]  /*48f0*/  MOV R188, 0xffffffff ;  /* 0xffffffff00bc7802 */ /* 0x000fe40000000f00 */
[----:B------:R-:W-:Y:S02]  /*4900*/  MOV R150, 0x4920 ;  /* 0x0000492000967802 */ /* 0x000fe40000000f00 */
[----:B------:R-:W-:Y:S05]  /*4910*/  CALL.REL.NOINC `($__internal_65_$__cuda_sm70_shflsync_bfly_p) ;  /* 0x0000060000007944 */ /* 0x000fea0003c00000 */
        /* <DEDUP_REMOVED lines=70> */
[----:B------:R-:W-:Y:S05]  /*4d80*/  CALL.REL.NOINC `($__internal_65_$__cuda_sm70_shflsync_bfly_p) ;  /* 0x0000019000007944 */ /* 0x000fea0003c00000 */
[----:B01----:R-:W-:Y:S01]  /*4d90*/  FADD.FTZ R192, R192, R189 ;  /* 0x000000bdc0c07221 */ /* 0x003fe20000010000 */
[----:B------:R-:W-:Y:S01]  /*4da0*/  HFMA2.MMA R189, -RZ, RZ, 0, 1.1920928955078125e-07 ;  /* 0x00000002ffbd7435 */ /* 0x000fe200000001ff */
[----:B------:R-:W-:Y:S02]  /*4db0*/  MOV R149, 0x1f ;  /* 0x0000001f00957802 */ /* 0x000fe40000000f00 */
[----:B------:R-:W-:Y:S02]  /*4dc0*/  MOV R188, 0xffffffff ;  /* 0xffffffff00bc7802 */ /* 0x000fe40000000f00 */
[----:B------:R-:W-:Y:S02]  /*4dd0*/  MOV R150, 0x4df0 ;  /* 0x00004df000967802 */ /* 0x000fe40000000f00 */
[----:B------:R-:W-:Y:S05]  /*4de0*/  CALL.REL.NOINC `($__internal_65_$__cuda_sm70_shflsync_bfly_p) ;  /* 0x0000013000007944 */ /* 0x000fea0003c00000 */
[----:B01----:R-:W-:Y:S01]  /*4df0*/  FADD.FTZ R192, R192, R189 ;  /* 0x000000bdc0c07221 */ /* 0x003fe20000010000 */
[----:B------:R-:W-:Y:S01]  /*4e00*/  HFMA2.MMA R189, -RZ, RZ, 0, 2.384185791015625e-07 ;  /* 0x00000004ffbd7435 */ /* 0x000fe200000001ff */
[----:B------:R-:W-:-:S02]  /*4e10*/  MOV R149, 0x1f ;  /* 0x0000001f00957802 */ /* 0x000fc40000000f00 */
[----:B------:R-:W-:Y:S02]  /*4e20*/  MOV R188, 0xffffffff ;  /* 0xffffffff00bc7802 */ /* 0x000fe40000000f00 */
[----:B------:R-:W-:Y:S02]  /*4e30*/  MOV R150, 0x4e50 ;  /* 0x00004e5000967802 */ /* 0x000fe40000000f00 */
[----:B------:R-:W-:Y:S05]  /*4e40*/  CALL.REL.NOINC `($__internal_65_$__cuda_sm70_shflsync_bfly_p) ;  /* 0x000000d000007944 */ /* 0x000fea0003c00000 */
[----:B01----:R-:W-:Y:S01]  /*4e50*/  FADD.FTZ R192, R192, R189 ;  /* 0x000000bdc0c07221 */ /* 0x003fe20000010000 */
[----:B------:R-:W-:Y:S01]  /*4e60*/  HFMA2.MMA R189, -RZ, RZ, 0, 4.76837158203125e-07 ;  /* 0x00000008ffbd7435 */ /* 0x000fe200000001ff */
[----:B------:R-:W-:Y:S02]  /*4e70*/  MOV R149, 0x1f ;  /* 0x0000001f00957802 */ /* 0x000fe40000000f00 */
[----:B------:R-:W-:Y:S02]  /*4e80*/  MOV R188, 0xffffffff ;  /* 0xffffffff00bc7802 */ /* 0x000fe40000000f00 */
[----:B------:R-:W-:Y:S02]  /*4e90*/  MOV R150, 0x4eb0 ;  /* 0x00004eb000967802 */ /* 0x000fe40000000f00 */
[----:B------:R-:W-:Y:S05]  /*4ea0*/  CALL.REL.NOINC `($__internal_65_$__cuda_sm70_shflsync_bfly_p) ;  /* 0x0000007000007944 */ /* 0x000fea0003c00000 */
[----:B01----:R-:W-:Y:S01]  /*4eb0*/  FADD.FTZ R192, R192, R189 ;  /* 0x000000bdc0c07221 */ /* 0x003fe20000010000 */
[----:B------:R-:W-:Y:S01]  /*4ec0*/  HFMA2.MMA R189, -RZ, RZ, 0, 9.5367431640625e-07 ;  /* 0x00000010ffbd7435 */ /* 0x000fe200000001ff */
[----:B------:R-:W-:-:S02]  /*4ed0*/  MOV R149, 0x1f ;  /* 0x0000001f00957802 */ /* 0x000fc40000000f00 */
[----:B------:R-:W-:Y:S02]  /*4ee0*/  MOV R188, 0xffffffff ;  /* 0xffffffff00bc7802 */ /* 0x000fe40000000f00 */
[----:B------:R-:W-:Y:S02]  /*4ef0*/  MOV R150, 0x4f10 ;  /* 0x00004f1000967802 */ /* 0x000fe40000000f00 */
[----:B------:R-:W-:Y:S05]  /*4f00*/  CALL.REL.NOINC `($__internal_65_$__cuda_sm70_shflsync_bfly_p) ;  /* 0x0000001000007944 */ /* 0x000fea0003c00000 */
[----:B01----:R-:W-:Y:S05]  /*4f10*/  BRA `(.L_x_21100) ;  /* 0xffffe93000007947 */ /* 0x003fea000383ffff */
        .weak           $__internal_65_$__cuda_sm70_shflsync_bfly_p
        .type           $__internal_65_$__cuda_sm70_shflsync_bfly_p,@function
        .size           $__internal_65_$__cuda_sm70_shflsync_bfly_p,(.L_x_26525 - $__internal_65_$__cuda_sm70_shflsync_bfly_p)
$__internal_65_$__cuda_sm70_shflsync_bfly_p:
[----:B------:R-:W-:Y:S01]  /*4f20*/  HFMA2.MMA R151, -RZ, RZ, 0, 0 ;  /* 0x00000000ff977435 */ /* 0x000fe200000001ff */
[----:B------:R-:W-:Y:S04]  /*4f30*/  WARPSYNC R188 ;  /* 0x000000bc00007348 */ /* 0x000fe80003800000 */
[----:B------:R0:W1:Y:S01]  /*4f40*/  SHFL.BFLY PT, R189, R192, R189, R149 ;  /* 0x0c0000bdc0bd7389 */ /* 0x00006200000e0095 */
[----:B------:R-:W-:Y:S05]  /*4f50*/  RET.REL.NODEC R150 `(_ZN10layer_norm31ln_parallel_residual_fwd_kernelINS_13Kernel_traitsI6__halfffffjLj4096ELj1ELj1ELj4ELj16ENS_18Kernel_traits_baseILj4096ES2_ffffjLj128EEEEELb0ELb0ELb1EEEvNS_9FwdParamsE) ;  /* 0xffffb0a096007950 */ /* 0x000fea0003c3ffff */
.L_x_21101:
        /* <DEDUP_REMOVED lines=10> */
.L_x_26525:


//--------------------- .text._ZN10layer_norm31ln_parallel_residual_fwd_kernelINS_13Kernel_traitsI6__halfffffjLj4096ELj1ELj1ELj4ELj16ENS_18Kernel_traits_baseILj4096ES2_ffffjLj128EEEEELb0ELb1ELb0EEEvNS_9FwdParamsE --------------------------
	.section	.text._ZN10layer_norm31ln_parallel_residual_fwd_kernelINS_13Kernel_traitsI6__halfffffjLj4096ELj1ELj1ELj4ELj16ENS_18Kernel_traits_baseILj4096ES2_ffffjLj128EEEEELb0ELb1ELb0EEEvNS_9FwdParamsE,"ax",@progbits
	.sectioninfo	@"SHI_REGISTERS=128"
	.align	128
        .global         _ZN10layer_norm31ln_parallel_residual_fwd_kernelINS_13Kernel_traitsI6__halfffffjLj4096ELj1ELj1ELj4ELj16ENS_18Kernel_traits_baseILj4096ES2_ffffjLj128EEEEELb0ELb1ELb0EEEvNS_9FwdParamsE
        .type           _ZN10layer_norm31ln_parallel_residual_fwd_kernelINS_13Kernel_traitsI6__halfffffjLj4096ELj1ELj1ELj4ELj16ENS_18Kernel_traits_baseILj4096ES2_ffffjLj128EEEEELb0ELb1ELb0EEEvNS_9FwdParamsE,@function
        .size           _ZN10layer_norm31ln_parallel_residual_fwd_kernelINS_13Kernel_traitsI6__halfffffjLj4096ELj1ELj1ELj4ELj16ENS_18Kernel_traits_baseILj4096ES2_ffffjLj128EEEEELb0ELb1ELb0EEEvNS_9FwdParamsE,(.L_x_26526 - _ZN10layer_norm31ln_parallel_residual_fwd_kernelINS_13Kernel_traitsI6__halfffffjLj4096ELj1ELj1ELj4ELj16ENS_18Kernel_traits_baseILj4096ES2_ffffjLj128EEEEELb0ELb1ELb0EEEvNS_9FwdParamsE)
        .other          _ZN10layer_norm31ln_parallel_residual_fwd_kernelINS_13Kernel_traitsI6__halfffffjLj4096ELj1ELj1ELj4ELj16ENS_18Kernel_traits_baseILj4096ES2_ffffjLj128EEEEELb0ELb1ELb0EEEvNS_9FwdParamsE,@"STO_CUDA_ENTRY STV_DEFAULT"
_ZN10layer_norm31ln_parallel_residual_fwd_kernelINS_13Kernel_traitsI6__halfffffjLj4096ELj1ELj1ELj4ELj16ENS_18Kernel_traits_baseILj4096ES2_ffffjLj128EEEEELb0ELb1ELb0EEEvNS_9FwdParamsE:
.text._ZN10layer_norm31ln_parallel_residual_fwd_kernelINS_13Kernel_traitsI6__halfffffjLj4096ELj1ELj1ELj4ELj16ENS_18Kernel_traits_baseILj4096ES2_ffffjLj128EEEEELb0ELb1ELb0EEEvNS_9FwdParamsE:
        /* <DEDUP_REMOVED lines=13> */
[C---:B------:R-:W-:Y:S02]  /*00d0*/  ISETP.GE.U32.AND P4, PT, R118.reuse, 0x200, PT ;  /* 0x000002007600780c */ /* 0x040fe40003f86070 */
[----:B------:R-:W-:Y:S02]  /*00e0*/  ISETP.GE.U32.AND P3, PT, R118, 0x280, PT ;  /* 0x000002807600780c */ /* 0x000fe40003f66070 */
[----:B------:R-:W-:-:S02]  /*00f0*/  P2R R2, PR, RZ, 0x40 ;  /* 0x00000040ff027803 */ /* 0x000fc40000000000 */
[----:B------:R-:W-:Y:S02]  /*0100*/  P2R R2, PR, RZ, 0x20 ;  /* 0x00000020ff027803 */ /* 0x000fe40000000000 */
[----:B------:R-:W-:Y:S02]  /*0110*/  P2R R2, PR, RZ, 0x10 ;  /* 0x00000010ff027803 */ /* 0x000fe40000000000 */
[----:B------:R-:W-:Y:S01]  /*0120*/  P2R R2, PR, RZ, 0x8 ;  /* 0x00000008ff027803 */ /* 0x000fe20000000000 */
[----:B------:R-:W-:Y:S05]  /*0130*/  @!P1 BRA `(.L_x_21103) ;  /* 0x000000a000009947 */ /* 0x000fea0003800000 */
[----:B------:R-:W-:Y:S01]  /*0140*/  ISETP.NE.U32.AND P0, PT, RZ, c[0x0][0x218], PT ;  /* 0x00008600ff007a0c */ /* 0x000fe20003f05070 */
[----:B------:R-:W-:-:S03]  /*0150*/  HFMA2.MMA R3, -RZ, RZ, 0, 4.76837158203125e-07 ;  /* 0x00000008ff037435 */ /* 0x000fc600000001ff */
[----:B------:R-:W-:-:S13]  /*0160*/  ISETP.NE.AND.EX P0, PT, RZ, c[0x0][0x21c], PT, P0 ;  /* 0x00008700ff007a0c */ /* 0x000fda0003f05300 */
[----:B------:R-:W-:-:S04]  /*0170*/  @P0 LEA R4, P2, R32, c[0x0][0x218], 0x3 ;  /* 0x0000860020040a11 */ /* 0x000fc800078418ff */
[C---:B------:R-:W-:Y:S01]  /*0180*/  @P0 LEA.HI.X R5, R32.reuse, c[0x0][0x21c], RZ, 0x3, P2 ;  /* 0x0000870020050a11 */ /* 0x040fe200010f1cff */
[----:B------:R-:W-:-:S04]  /*0190*/  IMAD.WIDE.U32 R2, R32, R3, c[0x0][0x1b0] ;  /* 0x00006c0020027625 */ /* 0x000fc800078e0003 */
[----:B------:R0:W5:Y:S04]  /*01a0*/  @P0 LDG.E.64 R110, [R4.64] ;  /* 0x00000004046e0981 */ /* 0x000168000c1e1b00 */
[----:B------:R0:W5:Y:S01]  /*01b0*/  LDG.E.64 R18, [R2.64] ;  /* 0x0000000402127981 */ /* 0x000162000c1e1b00 */
[----:B------:R-:W-:Y:S01]  /*01c0*/  LOP3.LUT R32, R32, 0x80, RZ, 0xfc, !PT ;  /* 0x0000008020207812 */ /* 0x000fe200078efcff */
[----:B------:R-:W-:Y:S02]  /*01d0*/  @!P0 CS2R R110, SRZ ;  /* 0x00000000006e8805 */ /* 0x000fe4000001ff00 */
.L_x_21103:
[----:B0-----:R-:W-:Y:S05]  /*01e0*/  BSYNC B0 ;  /* 0x0000000000007941 */ /* 0x001fea0003800000 */
.L_x_21102:
[----:B------:R-:W-:Y:S01]  /*01f0*/  BSSY B0, `(.L_x_21104) ;  /* 0x000000c000007945 */ /* 0x000fe20003800000 */
[----:B------:R-:W-:Y:S05]  /*0200*/  @!P6 BRA `(.L_x_21105) ;  /* 0x000000a00000e947 */ /* 0x000fea0003800000 */
[----:B------:R-:W-:Y:S02]  /*0210*/  ISETP.NE.U32.AND P0, PT, RZ, c[0x0][0x218], PT ;  /* 0x00008600ff007a0c */ /* 0x000fe40003f05070 */
[----:B------:R-:W-:Y:S02]  /*0220*/  MOV R5, 0x8 ;  /* 0x0000000800057802 */ /* 0x000fe40000000f00 */
[----:B------:R-:W-:-:S03]  /*0230*/  ISETP.NE.AND.EX P0, PT, RZ, c[0x0][0x21c], PT, P0 ;  /* 0x00008700ff007a0c */ /* 0x000fc60003f05300 */
[----:B------:R-:W-:-:S05]  /*0240*/  IMAD.WIDE.U32 R4, R32, R5, c[0x0][0x1b0] ;  /* 0x00006c0020047625 */ /* 0x000fca00078e0005 */
[----:B------:R0:W5:Y:S05]  /*0250*/  LDG.E.64 R20, [R4.64] ;  /* 0x0000000404147981 */ /* 0x00016a000c1e1b00 */
[----:B------:R-:W-:-:S04]  /*0260*/  @P0 LEA R2, P2, R32, c[0x0][0x218], 0x3 ;  /* 0x0000860020020a11 */ /* 0x000fc800078418ff */
[----:B------:R-:W-:-:S05]  /*0270*/  @P0 LEA.HI.X R3, R32, c[0x0][0x21c], RZ, 0x3, P2 ;  /* 0x0000870020030a11 */ /* 0x000fca00010f1cff */
[----:B------:R0:W5:Y:S01]  /*0280*/  @P0 LDG.E.64 R102, [R2.64] ;  /* 0x0000000402660981 */ /* 0x000162000c1e1b00 */
[----:B------:R-:W-:Y:S01]  /*0290*/  IADD3 R32, R32, 0x80, RZ ;  /* 0x0000008020207810 */ /* 0x000fe20007ffe0ff */
[----:B------:R-:W-:Y:S02]  /*02a0*/  @!P0 CS2R R102, SRZ ;  /* 0x0000000000668805 */ /* 0x000fe4000001ff00 */
.L_x_21105:
[----:B0-----:R-:W-:Y:S05]  /*02b0*/  BSYNC B0 ;  /* 0x0000000000007941 */ /* 0x001fea0003800000 */
.L_x_21104:
[----:B------:R-:W-:Y:S01]  /*02c0*/  BSSY B0, `(.L_x_21106) ;  /* 0x000000c000007945 */ /* 0x000fe20003800000 */
[----:B------:R-:W-:Y:S05]  /*02d0*/  @!P5 BRA `(.L_x_21107) ;  /* 0x000000a00000d947 */ /* 0x000fea0003800000 */
[----:B------:R-:W-:Y:S01]  /*02e0*/  ISETP.NE.U32.AND P0, PT, RZ, c[0x0][0x218], PT ;  /* 0x00008600ff007a0c */ /* 0x000fe20003f05070 */
[----:B------:R-:W-:-:S03]  /*02f0*/  IMAD.MOV.U32 R5, RZ, RZ, 0x8 ;  /* 0x00000008ff057424 */ /* 0x000fc600078e00ff */
[----:B------:R-:W-:Y:S01]  /*0300*/  ISETP.NE.AND.EX P0, PT, RZ, c[0x0][0x21c], PT, P0 ;  /* 0x00008700ff007a0c */ /* 0x000fe20003f05300 */
[----:B------:R-:W-:-:S05]  /*0310*/  IMAD.WIDE.U32 R4, R32, R5, c[0x0][0x1b0] ;  /* 0x00006c0020047625 */ /* 0x000fca00078e0005 */
[----:B------:R0:W5:Y:S07]  /*0320*/  LDG.E.64 R22, [R4.64] ;  /* 0x0000000404167981 */ /* 0x00016e000c1e1b00 */
[----:B------:R-:W-:-:S04]  /*0330*/  @P0 LEA R2, P2, R32, c[0x0][0x218], 0x3 ;  /* 0x0000860020020a11 */ /* 0x000fc800078418ff */
[----:B------:R-:W-:-:S05]  /*0340*/  @P0 LEA.HI.X R3, R32, c[0x0][0x21c], RZ, 0x3, P2 ;  /* 0x0000870020030a11 */ /* 0x000fca00010f1cff */
[----:B------:R0:W5:Y:S01]  /*0350*/  @P0 LDG.E.64 R10, [R2.64] ;  /* 0x00000004020a0981 */ /* 0x000162000c1e1b00 */
[----:B------:R-:W-:Y:S01]  /*0360*/  IADD3 R32, R32, 0x80, RZ ;  /* 0x0000008020207810 */ /* 0x000fe20007ffe0ff */
[----:B------:R-:W-:Y:S02]  /*0370*/  @!P0 CS2R R10, SRZ ;  /* 0x00000000000a8805 */ /* 0x000fe4000001ff00 */
.L_x_21107:
[----:B0-----:R-:W-:Y:S05]  /*0380*/  BSYNC B0 ;  /* 0x0000000000007941 */ /* 0x001fea0003800000 */
.L_x_21106:
[----:B------:R-:W-:Y:S01]  /*0390*/  BSSY B0, `(.L_x_21108) ;  /* 0x000000c000007945 */ /* 0x000fe20003800000 */
        /* <DEDUP_REMOVED lines=9> */
[----:B------:R-:W-:Y:S01]  /*0430*/  IADD3 R32, R32, 0x80, RZ ;  /* 0x0000008020207810 */ /* 0x000fe20007ffe0ff */
[----:B------:R-:W-:Y:S02]  /*0440*/  @!P0 CS2R R8, SRZ ;  /* 0x0000000000088805 */ /* 0x000fe4000001ff00 */
.L_x_21109:
[----:B0-----:R-:W-:Y:S05]  /*0450*/  BSYNC B0 ;  /* 0x0000000000007941 */ /* 0x001fea0003800000 */
.L_x_21108:
        /* <DEDUP_REMOVED lines=12> */
.L_x_21111:
[----:B0-----:R-:W-:Y:S05]  /*0520*/  BSYNC B0 ;  /* 0x0000000000007941 */ /* 0x001fea0003800000 */
.L_x_21110:
[----:B------:R-:W-:Y:S01]  /*0530*/  ISETP.GE.U32.AND P0, PT, R118, 0x300, PT ;  /* 0x000003007600780c */ /* 0x000fe20003f06070 */
[----:B------:R-:W-:Y:S03]  /*0540*/  BSSY B0, `(.L_x_21112) ;  /* 0x000000d000007945 */ /* 0x000fe60003800000 */
[----:B------:R-:W-:-:S09]  /*0550*/  P2R R2, PR, RZ, 0x1 ;  /* 0x00000001ff027803 */ /* 0x000fd20000000000 */
        /* <DEDUP_REMOVED lines=11> */
.L_x_21113:
[----:B0-----:R-:W-:Y:S05]  /*0610*/  BSYNC B0 ;  /* 0x0000000000007941 */ /* 0x001fea0003800000 */
.L_x_21112:
[----:B------:R-:W-:Y:S01]  /*0620*/  ISETP.GE.U32.AND P0, PT, R118, 0x380, PT ;  /* 0x000003807600780c */ /* 0x000fe20003f06070 */
[----:B------:R-:W-:Y:S03]  /*0630*/  BSSY B0, `(.L_x_21114) ;  /* 0x000000d000007945 */ /* 0x000fe60003800000 */
[----:B------:R-:W-:-:S09]  /*0640*/  P2R R2, PR, RZ, 0x1 ;  /* 0x00000001ff027803 */ /* 0x000fd20000000000 */
[----:B------:R-:W-:Y:S05]  /*0650*/  @!P0 BRA `(.L_x_21115) ;  /* 0x000000a000008947 */ /* 0x000fea0003800000 */
[----:B------:R-:W-:-:S04]  /*0660*/  ISETP.NE.U32.AND P0, PT, RZ, c[0x0][0x218], PT ;  /* 0x00008600ff007a0c */ /* 0x000fc80003f05070 */
[----:B------:R-:W-:Y:S01]  /*0670*/  ISETP.NE.AND.EX P0, PT, RZ, c[0x0][0x21c], PT, P0 ;  /* 0x00008700ff007a0c */ /* 0x000fe20003f05300 */
[----:B------:R-:W-:-:S04]  /*0680*/  IMAD.MOV.U32 R15, RZ, RZ, 0x8 ;  /* 0x00000008ff0f7424 */ /* 0x000fc800078e00ff */
[----:B------:R-:W-:-:S05]  /*0690*/  IMAD.WIDE.U32 R14, R32, R15, c[0x0][0x1b0] ;  /* 0x00006c00200e7625 */ /* 0x000fca00078e000f */
[----:B------:R0:W5:Y:S03]  /*06a0*/  LDG.E.64 R30, [R14.64] ;  /* 0x000000040e1e7981 */ /* 0x000166000c1e1b00 */
[----:B------:R-:W-:-:S04]  /*06b0*/  @P0 LEA R12, P2, R32, c[0x0][0x218], 0x3 ;  /* 0x00008600200c0a11 */ /* 0x000fc800078418ff */
[----:B------:R-:W-:-:S05]  /*06c0*/  @P0 LEA.HI.X R13, R32, c[0x0][0x21c], RZ, 0x3, P2 ;  /* 0x00008700200d0a11 */ /* 0x000fca00010f1cff */
[----:B------:R0:W5:Y:S01]  /*06d0*/  @P0 LDG.E.64 R2, [R12.64] ;  /* 0x000000040c020981 */ /* 0x000162000c1e1b00 */
[----:B------:R-:W-:Y:S01]  /*06e0*/  IADD3 R32, R32, 0x80, RZ ;  /* 0x0000008020207810 */ /* 0x000fe20007ffe0ff */
[----:B------:R-:W-:Y:S02]  /*06f0*/  @!P0 CS2R R2, SRZ ;  /* 0x0000000000028805 */ /* 0x000fe4000001ff00 */
.L_x_21115:
[----:B0-----:R-:W-:Y:S05]  /*0700*/  BSYNC B0 ;  /* 0x0000000000007941 */ /* 0x001fea0003800000 */
.L_x_21114:
[----:B------:R-:W-:Y:S01]  /*0710*/  ISETP.GE.U32.AND P0, PT, R118, 0x400, PT ;  /* 0x000004007600780c */ /* 0x000fe20003f06070 */
[----:B------:R-:W-:Y:S03]  /*0720*/  BSSY B0, `(.L_x_21116) ;  /* 0x000000c000007945 */ /* 0x000fe60003800000 */
[----:B------:R-:W-:-:S09]  /*0730*/  P2R R12, PR, RZ, 0x1 ;  /* 0x00000001ff0c7803 */ /* 0x000fd20000000000 */
[----:B------:R-:W-:Y:S05]  /*0740*/  @!P0 BRA `(.L_x_21117) ;  /* 0x0000009000008947 */ /* 0x000fea0003800000 */
[----:B------:R-:W-:-:S04]  /*0750*/  ISETP.NE.U32.AND P0, PT, RZ, c[0x0][0x218], PT ;  /* 0x00008600ff007a0c */ /* 0x000fc80003f05070 */
[----:B------:R-:W-:Y:S02]  /*0760*/  ISETP.NE.AND.EX P0, PT, RZ, c[0x0][0x21c], PT, P0 ;  /* 0x00008700ff007a0c */ /* 0x000fe40003f05300 */
[----:B------:R-:W-:-:S11]  /*0770*/  MOV R15, 0x8 ;  /* 0x00000008000f7802 */ /* 0x000fd60000000f00 */
[C---:B------:R-:W-:Y:S01]  /*0780*/  @P0 LEA R16, P2, R32.reuse, c[0x0][0x218], 0x3 ;  /* 0x0000860020100a11 */ /* 0x040fe200078418ff */
[----:B------:R-:W-:-:S03]  /*0790*/  IMAD.WIDE.U32 R14, R32, R15, c[0x0][0x1b0] ;  /* 0x00006c00200e7625 */ /* 0x000fc600078e000f */
[----:B------:R-:W-:-:S03]  /*07a0*/  @P0 LEA.HI.X R17, R32, c[0x0][0x21c], RZ, 0x3, P2 ;  /* 0x0000870020110a11 */ /* 0x000fc600010f1cff */
[----:B------:R-:W5:Y:S04]  /*07b0*/  LDG.E.64 R14, [R14.64] ;  /* 0x000000040e0e7981 */ /* 0x000f68000c1e1b00 */
[----:B------:R0:W5:Y:S01]  /*07c0*/  @P0 LDG.E.64 R12, [R16.64] ;  /* 0x00000004100c0981 */ /* 0x000162000c1e1b00 */
[----:B------:R-:W-:-:S03]  /*07d0*/  @!P0 CS2R R12, SRZ ;  /* 0x00000000000c8805 */ /* 0x000fc6000001ff00 */
.L_x_21117:
[----:B0-----:R-:W-:Y:S05]  /*07e0*/  BSYNC B0 ;  /* 0x0000000000007941 */ /* 0x001fea0003800000 */
.L_x_21116:
        /* <DEDUP_REMOVED lines=8> */
[----:B------:R-:W-:Y:S01]  /*0870*/  SHF.R.S32.HI R0, RZ, 0x2, R0 ;  /* 0x00000002ff007819 */ /* 0x000fe20000011400 */
[----:B-----5:R-:W-:Y:S01]  /*0880*/  IMAD.MOV.U32 R113, RZ, RZ, R18 ;  /* 0x000000ffff717224 */ /* 0x020fe200078e0012 */
[----:B------:R-:W-:Y:S01]  /*0890*/  LOP3.LUT R17, R112, 0x60, RZ, 0xc0, !PT ;  /* 0x0000006070117812 */ /* 0x000fe200078ec0ff */
[----:B------:R-:W-:Y:S01]  /*08a0*/  IMAD.MOV.U32 R97, RZ, RZ, R22 ;  /* 0x000000ffff617224 */ /* 0x000fe200078e0016 */
[----:B------:R-:W-:Y:S01]  /*08b0*/  LOP3.LUT R16, R0, 0x7f, RZ, 0xc0, !PT ;  /* 0x0000007f00107812 */ /* 0x000fe200078ec0ff */
[----:B------:R-:W-:Y:S01]  /*08c0*/  HADD2.F32 R94, -RZ, R10.H0_H0 ;  /* 0x2000000aff5e7230 */ /* 0x000fe20000004100 */
[----:B------:R-:W-:Y:S01]  /*08d0*/  SHF.R.U32.HI R0, RZ, 0x2, R0 ;  /* 0x00000002ff007819 */ /* 0x000fe20000011600 */
[----:B------:R-:W-:Y:S01]  /*08e0*/  HFMA2.MMA R114, -RZ, RZ, 0, 5.9604644775390625e-08 ;  /* 0x00000001ff727435 */ /* 0x000fe200000001ff */
[----:B------:R-:W-:Y:S01]  /*08f0*/  IADD3 R17, R16, -R17, RZ ;  /* 0x8000001110117210 */ /* 0x000fe20007ffe0ff */
[----:B------:R-:W-:Y:S01]  /*0900*/  HADD2.F32 R106, -RZ, R111.H0_H0 ;  /* 0x2000006fff6a7230 */ /* 0x000fe20000004100 */
[----:B------:R-:W-:Y:S01]  /*0910*/  LOP3.LUT R0, R0, 0x3fffffe0, RZ, 0xc0, !PT ;  /* 0x3fffffe000007812 */ /* 0x000fe200078ec0ff */
[----:B------:R-:W-:Y:S01]  /*0920*/  HADD2.F32 R98, -RZ, R103.H0_H0 ;  /* 0x20000067ff627230 */ /* 0x000fe20000004100 */
[----:B------:R-:W-:Y:S01]  /*0930*/  IMNMX R17, RZ, R17, !PT ;  /* 0x00000011ff117217 */ /* 0x000fe20007800200 */
[----:B------:R-:W-:Y:S01]  /*0940*/  HADD2.F32 R113, -RZ, R113.H0_H0 ;  /* 0x20000071ff717230 */ /* 0x000fe20000004100 */
[----:B------:R-:W-:Y:S01]  /*0950*/  MOV R33, R24 ;  /* 0x0000001800217202 */ /* 0x000fe20000000f00 */
[----:B------:R-:W-:Y:S01]  /*0960*/  HADD2.F32 R97, -RZ, R97.H0_H0 ;  /* 0x20000061ff617230 */ /* 0x000fe20000004100 */
[----:B------:R-:W-:Y:S01]  /*0970*/  IMNMX R17, R17, 0x20, PT ;  /* 0x0000002011117817 */ /* 0x000fe20003800200 */
[----:B------:R-:W-:Y:S01]  /*0980*/  ULDC.U8 UR6, c[0x0][0x1f0] ;  /* 0x00007c0000067ab9 */ /* 0x000fe20000000000 */
[----:B------:R-:W-:-:S02]  /*0990*/  SHF.R.U64 R37, R24, 0x10, R25 ;  /* 0x0000001018257819 */ /* 0x000fc40000001219 */
[--C-:B------:R-:W-:Y:S01]  /*09a0*/  SHF.R.U64 R40, R18, 0x10, R19.reuse ;  /* 0x0000001012287819 */ /* 0x100fe20000001213 */
[----:B------:R-:W-:Y:S01]  /*09b0*/  IMAD.IADD R24, R17, 0x1, R0 ;  /* 0x0000000111187824 */ /* 0x000fe200078e0200 */
[----:B------:R-:W-:Y:S02]  /*09c0*/  MOV R109, R19 ;  /* 0x00000013006d7202 */ /* 0x000fe40000000f00 */
[----:B------:R-:W-:Y:S02]  /*09d0*/  SHF.R.U32.HI R107, RZ, 0x10, R19 ;  /* 0x00000010ff6b7819 */ /* 0x000fe40000011613 */
[----:B------:R-:W-:Y:S01]  /*09e0*/  SHF.L.U32 R24, R24, 0x2, RZ ;  /* 0x0000000218187819 */ /* 0x000fe200000006ff */
[----:B------:R-:W-:Y:S01]  /*09f0*/  HADD2.F32 R109, -RZ, R109.H0_H0 ;  /* 0x2000006dff6d7230 */ /* 0x000fe20000004100 */
[----:B------:R-:W-:Y:S01]  /*0a00*/  SHF.L.U32 R19, R112, 0x5, RZ ;  /* 0x0000000570137819 */ /* 0x000fe200000006ff */
[----:B------:R-:W-:Y:S01]  /*0a10*/  HADD2.F32 R107, -RZ, R107.H0_H0 ;  /* 0x2000006bff6b7230 */ /* 0x000fe20000004100 */
[----:B------:R-:W-:-:S02]  /*0a20*/  MOV R105, R20 ;  /* 0x0000001400697202 */ /* 0x000fc40000000f00 */
[----:B------:R-:W0:Y:S01]  /*0a30*/  I2F.U32 R24, R24 ;  /* 0x0000001800187306 */ /* 0x000e220000201000 */
[----:B------:R-:W-:Y:S02]  /*0a40*/  LOP3.LUT R19, R19, 0x3e0, RZ, 0xc0, !PT ;  /* 0x000003e013137812 */ /* 0x000fe400078ec0ff */
[--C-:B------:R-:W-:Y:S01]  /*0a50*/  SHF.R.U64 R39, R20, 0x10, R21.reuse ;  /* 0x0000001014277819 */ /* 0x100fe20000001215 */
[----:B------:R-:W-:Y:S01]  /*0a60*/  HADD2.F32 R105, -RZ, R105.H0_H0 ;  /* 0x20000069ff697230 */ /* 0x000fe20000004100 */
[----:B------:R-:W-:Y:S02]  /*0a70*/  IADD3 R19, R16, -R19, RZ ;  /* 0x8000001310137210 */ /* 0x000fe40007ffe0ff */
[----:B------:R-:W-:Y:S02]  /*0a80*/  MOV R101, R21 ;  /* 0x0000001500657202 */ /* 0x000fe40000000f00 */
[----:B------:R-:W-:Y:S02]  /*0a90*/  IMNMX R19, RZ, R19, !PT ;  /* 0x00000013ff137217 */ /* 0x000fe40007800200 */
[----:B------:R-:W-:Y:S01]  /*0aa0*/  SHF.R.U32.HI R99, RZ, 0x10, R21 ;  /* 0x00000010ff637819 */ /* 0x000fe20000011615 */
[----:B------:R-:W-:Y:S01]  /*0ab0*/  IMAD.MOV.U32 R21, RZ, RZ, R31 ;  /* 0x000000ffff157224 */ /* 0x000fe200078e001f */
[----:B------:R-:W-:Y:S01]  /*0ac0*/  IMNMX R19, R19, 0x20, PT ;  /* 0x0000002013137817 */ /* 0x000fe20003800200 */
[----:B------:R-:W-:Y:S01]  /*0ad0*/  HADD2.F32 R101, -RZ, R101.H0_H0 ;  /* 0x20000065ff657230 */ /* 0x000fe20000004100 */
[--C-:B------:R-:W-:Y:S01]  /*0ae0*/  SHF.R.U64 R95, R22, 0x10, R23.reuse ;  /* 0x00000010165f7819 */ /* 0x100fe20000001217 */
[----:B0-----:R0:W1:Y:S01]  /*0af0*/  MUFU.RCP R116, R24 ;  /* 0x0000001800747308 */ /* 0x0010620000001000 */
[----:B------:R-:W-:Y:S01]  /*0b00*/  MOV R32, R23 ;  /* 0x0000001700207202 */ /* 0x000fe20000000f00 */
[----:B------:R-:W-:Y:S01]  /*0b10*/  HADD2.F32 R99, -RZ, R99.H0_H0 ;  /* 0x20000063ff637230 */ /* 0x000fe20000004100 */
[----:B------:R-:W-:Y:S01]  /*0b20*/  SHF.R.U32.HI R38, RZ, 0x10, R23 ;  /* 0x00000010ff267819 */ /* 0x000fe20000011617 */
[----:B------:R-:W-:Y:S01]  /*0b30*/  HADD2.F32 R95, -RZ, R95.H0_H0 ;  /* 0x2000005fff5f7230 */ /* 0x000fe20000004100 */
[----:B------:R-:W-:Y:S01]  /*0b40*/  MOV R34, R25 ;  /* 0x0000001900227202 */ /* 0x000fe20000000f00 */
        /* <DEDUP_REMOVED lines=15> */
[----:B------:R-:W-:Y:S01]  /*0c40*/  MOV R23, R29 ;  /* 0x0000001d00177202 */ /* 0x000fe20000000f00 */
        /* <DEDUP_REMOVED lines=47> */
[----:B------:R-:W-:Y:S01]  /*0f40*/  IADD3 R115, R0, R19, RZ ;  /* 0x0000001300737210 */ /* 0x000fe20007ffe0ff */
[----:B------:R-:W-:-:S02]  /*0f50*/  HADD2.F32 R0, -RZ, R13.H0_H0 ;  /* 0x2000000dff007230 */ /* 0x000fc40000004100 */
[----:B------:R-:W-:Y:S01]  /*0f60*/  HADD2.F32 R13, -RZ, R38.H0_H0 ;  /* 0x20000026ff0d7230 */ /* 0x000fe20000004100 */
[----:B------:R-:W-:Y:S01]  /*0f70*/  SHF.L.U32 R115, R115, 0x2, RZ ;  /* 0x0000000273737819 */ /* 0x000fe200000006ff */
        /* <DEDUP_REMOVED lines=19> */
[----:B01----:R-:W-:Y:S02]  /*10b0*/  HADD2.F32 R93, -RZ, R93.H0_H0 ;  /* 0x2000005dff5d7230 */ /* 0x003fe40000004100 */
.L_x_21281:
        /* <DEDUP_REMOVED lines=8> */
[----:B------:R-:W-:-:S04]  /*1140*/  ISETP.NE.U32.AND P2, PT, RZ, c[0x0][0x178], PT ;  /* 0x00005e00ff007a0c */ /* 0x000fc80003f45070 */
[----:B------:R-:W-:-:S13]  /*1150*/  ISETP.NE.AND.EX P2, PT, RZ, c[0x0][0x17c], PT, P2 ;  /* 0x00005f00ff007a0c */ /* 0x000fda0003f45320 */
[----:B------:R-:W-:-:S04]  /*1160*/  @P2 LEA R66, P3, R119, c[0x0][0x178], 0x4 ;  /* 0x00005e0077422a11 */ /* 0x000fc800078620ff */
[----:B------:R-:W-:-:S05]  /*1170*/  @P2 LEA.HI.X R67, R119, c[0x0][0x17c], RZ, 0x4, P3 ;  /* 0x00005f0077432a11 */ /* 0x000fca00018f24ff */
[----:B------:R0:W5:Y:S01]  /*1180*/  @P2 LDG.E.128 R20, [R66.64] ;  /* 0x0000000442142981 */ /* 0x000162000c1e1d00 */
[----:B------:R-:W-:Y:S01]  /*1190*/  ISETP.NE.U32.AND P2, PT, RZ, c[0x0][0x180], PT ;  /* 0x00006000ff007a0c */ /* 0x000fe20003f45070 */
[----:B------:R-:W-:-:S03]  /*11a0*/  HFMA2.MMA R28, -RZ, RZ, 0, 9.5367431640625e-07 ;  /* 0x00000010ff1c7435 */ /* 0x000fc600000001ff */
        /* <DEDUP_REMOVED lines=14> */
.L_x_21121:
[----:B-----5:R-:W-:Y:S01]  /*1290*/  FADD.FTZ R28, R24, R28 ;  /* 0x0000001c181c7221 */ /* 0x020fe20000010000 */
[----:B------:R-:W-:Y:S05]  /*12a0*/  BRA `(.L_x_21122) ;  /* 0x0000002000007947 */ /* 0x000fea0003800000 */
.L_x_21120:
[----:B0----5:R-:W-:-:S04]  /*12b0*/  FADD.FTZ R28, R20, R28 ;  /* 0x0000001c141c7221 */ /* 0x021fc80000010000 */
[----:B------:R-:W-:-:S05]  /*12c0*/  @P2 FADD.FTZ R28, R24, R28 ;  /* 0x0000001c181c2221 */ /* 0x000fca0000010000 */
.L_x_21122:
[----:B-----5:R-:W-:Y:S02]  /*12d0*/  MOV R32, R28 ;  /* 0x0000001c00207202 */ /* 0x020fe40000000f00 */
.L_x_21123:
[----:B------:R-:W-:Y:S05]  /*12e0*/  @P3 BRA `(.L_x_21124) ;  /* 0x0000007000003947 */ /* 0x000fea0003800000 */
[----:B------:R-:W-:-:S04]  /*12f0*/  ISETP.NE.U32.AND P4, PT, RZ, c[0x0][0x180], PT ;  /* 0x00006000ff007a0c */ /* 0x000fc80003f85070 */
[----:B------:R-:W-:-:S13]  /*1300*/  ISETP.NE.AND.EX P4, PT, RZ, c[0x0][0x184], PT, P4 ;  /* 0x00006100ff007a0c */ /* 0x000fda0003f85340 */
[----:B------:R-:W-:Y:S05]  /*1310*/  @P4 BRA `(.L_x_21125) ;  /* 0x0000002000004947 */ /* 0x000fea0003800000 */
[----:B------:R-:W-:Y:S05]  /*1320*/  @P0 BRA `(.L_x_21126) ;  /* 0x0000005000000947 */ /* 0x000fea0003800000 */
[----:B------:R-:W-:Y:S05]  /*1330*/  BRA `(.L_x_21127) ;  /* 0x0000005000007947 */ /* 0x000fea0003800000 */
.L_x_21125:
[----:B-----5:R-:W-:Y:S01]  /*1340*/  FADD.FTZ R29, R25, R29 ;  /* 0x0000001d191d7221 */ /* 0x020fe20000010000 */
[----:B------:R-:W-:Y:S05]  /*1350*/  BRA `(.L_x_21126) ;  /* 0x0000002000007947 */ /* 0x000fea0003800000 */
.L_x_21124:
[----:B-----5:R-:W-:-:S04]  /*1360*/  FADD.FTZ R29, R21, R29 ;  /* 0x0000001d151d7221 */ /* 0x020fc80000010000 */
[----:B------:R-:W-:-:S05]  /*1370*/  @P2 FADD.FTZ R29, R25, R29 ;  /* 0x0000001d191d2221 */ /* 0x000fca0000010000 */
.L_x_21126:
[----:B-----5:R-:W-:Y:S02]  /*1380*/  MOV R33, R29 ;  /* 0x0000001d00217202 */ /* 0x020fe40000000f00 */
.L_x_21127:
[----:B------:R-:W-:Y:S05]  /*1390*/  @P3 BRA `(.L_x_21128) ;  /* 0x0000007000003947 */ /* 0x000fea0003800000 */
[----:B------:R-:W-:-:S04]  /*13a0*/  ISETP.NE.U32.AND P4, PT, RZ, c[0x0][0x180], PT ;  /* 0x00006000ff007a0c */ /* 0x000fc80003f85070 */
[----:B------:R-:W-:-:S13]  /*13b0*/  ISETP.NE.AND.EX P4, PT, RZ, c[0x0][0x184], PT, P4 ;  /* 0x00006100ff007a0c */ /* 0x000fda0003f85340 */
[----:B------:R-:W-:Y:S05]  /*13c0*/  @P4 BRA `(.L_x_21129) ;  /* 0x0000002000004947 */ /* 0x000fea0003800000 */
[----:B------:R-:W-:Y:S05]  /*13d0*/  @P0 BRA `(.L_x_21130) ;  /* 0x0000005000000947 */ /* 0x000fea0003800000 */
[----:B------:R-:W-:Y:S05]  /*13e0*/  BRA `(.L_x_21131) ;  /* 0x0000005000007947 */ /* 0x000fea0003800000 */
.L_x_21129:
[----:B-----5:R-:W-:Y:S01]  /*13f0*/  FADD.FTZ R30, R26, R30 ;  /* 0x0000001e1a1e7221 */ /* 0x020fe20000010000 */
[----:B------:R-:W-:Y:S05]  /*1400*/  BRA `(.L_x_21130) ;  /* 0x0000002000007947 */ /* 0x000fea0003800000 */
.L_x_21128:
[----:B-----5:R-:W-:-:S04]  /*1410*/  FADD.FTZ R30, R22, R30 ;  /* 0x0000001e161e7221 */ /* 0x020fc80000010000 */
[----:B------:R-:W-:-:S05]  /*1420*/  @P2 FADD.FTZ R30, R26, R30 ;  /* 0x0000001e1a1e2221 */ /* 0x000fca0000010000 */
.L_x_21130:
[----:B-----5:R-:W-:Y:S02]  /*1430*/  MOV R34, R30 ;  /* 0x0000001e00227202 */ /* 0x020fe40000000f00 */
.L_x_21131:
[----:B------:R-:W-:Y:S05]  /*1440*/  @P3 BRA `(.L_x_21132) ;  /* 0x0000007000003947 */ /* 0x000fea0003800000 */
[----:B------:R-:W-:-:S04]  /*1450*/  ISETP.NE.U32.AND P2, PT, RZ, c[0x0][0x180], PT ;  /* 0x00006000ff007a0c */ /* 0x000fc80003f45070 */
[----:B------:R-:W-:-:S13]  /*1460*/  ISETP.NE.AND.EX P2, PT, RZ, c[0x0][0x184], PT, P2 ;  /* 0x00006100ff007a0c */ /* 0x000fda0003f45320 */
[----:B------:R-:W-:Y:S05]  /*1470*/  @P2 BRA `(.L_x_21133) ;  /* 0x0000002000002947 */ /* 0x000fea0003800000 */
[----:B------:R-:W-:Y:S05]  /*1480*/  @P0 BRA `(.L_x_21134) ;  /* 0x0000005000000947 */ /* 0x000fea0003800000 */
[----:B------:R-:W-:Y:S05]  /*1490*/  BRA `(.L_x_21135) ;  /* 0x0000005000007947 */ /* 0x000fea0003800000 */
.L_x_21133:
[----:B-----5:R-:W-:Y:S01]  /*14a0*/  FADD.FTZ R31, R27, R31 ;  /* 0x0000001f1b1f7221 */ /* 0x020fe20000010000 */
[----:B------:R-:W-:Y:S05]  /*14b0*/  BRA `(.L_x_21134) ;  /* 0x0000002000007947 */ /* 0x000fea0003800000 */
.L_x_21132:
[----:B-----5:R-:W-:-:S04]  /*14c0*/  FADD.FTZ R31, R23, R31 ;  /* 0x0000001f171f7221 */ /* 0x020fc80000010000 */
[----:B------:R-:W-:-:S04]  /*14d0*/  @P2 FADD.FTZ R31, R27, R31 ;  /* 0x0000001f1b1f2221 */ /* 0x000fc80000010000 */
.L_x_21134:
[----:B-----5:R-:W-:-:S03]  /*14e0*/  IMAD.MOV.U32 R35, RZ, RZ, R31 ;  /* 0x000000ffff237224 */ /* 0x020fc600078e001f */
.L_x_21135:
[C---:B------:R-:W-:Y:S02]  /*14f0*/  @P0 LEA R64, P2, R119.reuse, c[0x0][0x188], 0x4 ;  /* 0x0000620077400a11 */ /* 0x040fe400078420ff */
[C---:B------:R-:W-:Y:S02]  /*1500*/  IADD3 R66, R119.reuse, 0x80, RZ ;  /* 0x0000008077427810 */ /* 0x040fe40007ffe0ff */
[----:B------:R-:W-:-:S05]  /*1510*/  @P0 LEA.HI.X R65, R119, c[0x0][0x18c], RZ, 0x4, P2 ;  /* 0x0000630077410a11 */ /* 0x000fca00010f24ff */
[----:B------:R0:W-:Y:S04]  /*1520*/  @P0 STG.E.128 [R64.64], R32 ;  /* 0x0000002040000986 */ /* 0x0001e8000c101d04 */
.L_x_21119:
[----:B------:R-:W-:Y:S05]  /*1530*/  BSYNC B0 ;  /* 0x0000000000007941 */ /* 0x000fea0003800000 */
.L_x_21118:
[----:B------:R-:W-:Y:S01]  /*1540*/  ISETP.GE.U32.AND P2, PT, R118, 0x100, PT ;  /* 0x000001007600780c */ /* 0x000fe20003f46070 */
[----:B------:R-:W-:-:S12]  /*1550*/  BSSY B0, `(.L_x_21136) ;  /* 0x0000041000007945 */ /* 0x000fd80003800000 */
[----:B------:R-:W-:Y:S05]  /*1560*/  @!P2 BRA `(.L_x_21137) ;  /* 0x000003f00000a947 */ /* 0x000fea0003800000 */
[----:B------:R-:W-:-:S04]  /*1570*/  ISETP.NE.U32.AND P2, PT, RZ, c[0x0][0x178], PT ;  /* 0x00005e00ff007a0c */ /* 0x000fc80003f45070 */
[----:B------:R-:W-:-:S13]  /*1580*/  ISETP.NE.AND.EX P2, PT, RZ, c[0x0][0x17c], PT, P2 ;  /* 0x00005f00ff007a0c */ /* 0x000fda0003f45320 */
[----:B------:R-:W-:-:S04]  /*1590*/  @P2 LEA R120, P3, R66, c[0x0][0x178], 0x4 ;  /* 0x00005e0042782a11 */ /* 0x000fc800078620ff */
[----:B------:R-:W-:-:S05]  /*15a0*/  @P2 LEA.HI.X R121, R66, c[0x0][0x17c], RZ, 0x4, P3 ;  /* 0x00005f0042792a11 */ /* 0x000fca00018f24ff */
[----:B-----5:R1:W5:Y:S01]  /*15b0*/  @P2 LDG.E.128 R20, [R120.64] ;  /* 0x0000000478142981 */ /* 0x020362000c1e1d00 */
[----:B------:R-:W-:Y:S01]  /*15c0*/  ISETP.NE.U32.AND P2, PT, RZ, c[0x0][0x180], PT ;  /* 0x00006000ff007a0c */ /* 0x000fe20003f45070 */
[----:B------:R-:W-:-:S03]  /*15d0*/  HFMA2.MMA R37, -RZ, RZ, 0, 9.5367431640625e-07 ;  /* 0x00000010ff257435 */ /* 0x000fc600000001ff */
        /* <DEDUP_REMOVED lines=14> */
.L_x_21139:
[----:B-----5:R-:W-:Y:S01]  /*16c0*/  FADD.FTZ R36, R24, R36 ;  /* 0x0000002418247221 */ /* 0x020fe20000010000 */
[----:B------:R-:W-:Y:S05]  /*16d0*/  BRA `(.L_x_21140) ;  /* 0x0000002000007947 */ /* 0x000fea0003800000 */
.L_x_21138:
[----:B-1---5:R-:W-:-:S04]  /*16e0*/  FADD.FTZ R36, R20, R36 ;  /* 0x0000002414247221 */ /* 0x022fc80000010000 */
[----:B------:R-:W-:-:S05]  /*16f0*/  @P2 FADD.FTZ R36, R24, R36 ;  /* 0x0000002418242221 */ /* 0x000fca0000010000 */
.L_x_21140:
[----:B-----5:R-:W-:Y:S02]  /*1700*/  MOV R32, R36 ;  /* 0x0000002400207202 */ /* 0x020fe40000000f00 */
.L_x_21141:
[----:B------:R-:W-:Y:S05]  /*1710*/  @P3 BRA `(.L_x_21142) ;  /* 0x0000007000003947 */ /* 0x000fea0003800000 */
[----:B------:R-:W-:-:S04]  /*1720*/  ISETP.NE.U32.AND P4, PT, RZ, c[0x0][0x180], PT ;  /* 0x00006000ff007a0c */ /* 0x000fc80003f85070 */
[----:B------:R-:W-:-:S13]  /*1730*/  ISETP.NE.AND.EX P4, PT, RZ, c[0x0][0x184], PT, P4 ;  /* 0x00006100ff007a0c */ /* 0x000fda0003f85340 */
[----:B------:R-:W-:Y:S05]  /*1740*/  @P4 BRA `(.L_x_21143) ;  /* 0x0000002000004947 */ /* 0x000fea0003800000 */
[----:B------:R-:W-:Y:S05]  /*1750*/  @P0 BRA `(.L_x_21144) ;  /* 0x0000005000000947 */ /* 0x000fea0003800000 */
[----:B------:R-:W-:Y:S05]  /*1760*/  BRA `(.L_x_21145) ;  /* 0x0000005000007947 */ /* 0x000fea0003800000 */
.L_x_21143:
[----:B-----5:R-:W-:Y:S01]  /*1770*/  FADD.FTZ R37, R25, R37 ;  /* 0x0000002519257221 */ /* 0x020fe20000010000 */
[----:B------:R-:W-:Y:S05]  /*1780*/  BRA `(.L_x_21144) ;  /* 0x0000002000007947 */ /* 0x000fea0003800000 */
.L_x_21142:
[----:B-----5:R-:W-:-:S04]  /*1790*/  FADD.FTZ R37, R21, R37 ;  /* 0x0000002515257221 */ /* 0x020fc80000010000 */
[----:B------:R-:W-:-:S05]  /*17a0*/  @P2 FADD.FTZ R37, R25, R37 ;  /* 0x0000002519252221 */ /* 0x000fca0000010000 */
.L_x_21144:
[----:B-----5:R-:W-:Y:S02]  /*17b0*/  MOV R33, R37 ;  /* 0x0000002500217202 */ /* 0x020fe40000000f00 */
.L_x_21145:
[----:B------:R-:W-:Y:S05]  /*17c0*/  @P3 BRA `(.L_x_21146) ;  /* 0x0000007000003947 */ /* 0x000fea0003800000 */
[----:B------:R-:W-:-:S04]  /*17d0*/  ISETP.NE.U32.AND P4, PT, RZ, c[0x0][0x180], PT ;  /* 0x00006000ff007a0c */ /* 0x000fc80003f85070 */
[----:B------:R-:W-:-:S13]  /*17e0*/  ISETP.NE.AND.EX P4, PT, RZ, c[0x0][0x184], PT, P4 ;  /* 0x00006100ff007a0c */ /* 0x000fda0003f85340 */
[----:B------:R-:W-:Y:S05]  /*17f0*/  @P4 BRA `(.L_x_21147) ;  /* 0x0000002000004947 */ /* 0x000fea0003800000 */
[----:B------:R-:W-:Y:S05]  /*1800*/  @P0 BRA `(.L_x_21148) ;  /* 0x0000005000000947 */ /* 0x000fea0003800000 */
[----:B------:R-:W-:Y:S05]  /*1810*/  BRA `(.L_x_21149) ;  /* 0x0000005000007947 */ /* 0x000fea0003800000 */
.L_x_21147:
[----:B-----5:R-:W-:Y:S01]  /*1820*/  FADD.FTZ R38, R26, R38 ;  /* 0x000000261a267221 */ /* 0x020fe20000010000 */
[----:B------:R-:W-:Y:S05]  /*1830*/  BRA `(.L_x_21148) ;  /* 0x0000002000007947 */ /* 0x000fea0003800000 */
.L_x_21146:
[----:B-----5:R-:W-:-:S04]  /*1840*/  FADD.FTZ R38, R22, R38 ;  /* 0x0000002616267221 */ /* 0x020fc80000010000 */
[----:B------:R-:W-:-:S05]  /*1850*/  @P2 FADD.FTZ R38, R26, R38 ;  /* 0x000000261a262221 */ /* 0x000fca0000010000 */
.L_x_21148:
[----:B-----5:R-:W-:Y:S02]  /*1860*/  MOV R34, R38 ;  /* 0x0000002600227202 */ /* 0x020fe40000000f00 */
.L_x_21149:
[----:B------:R-:W-:Y:S05]  /*1870*/  @P3 BRA `(.L_x_21150) ;  /* 0x0000007000003947 */ /* 0x000fea0003800000 */
[----:B------:R-:W-:-:S04]  /*1880*/  ISETP.NE.U32.AND P2, PT, RZ, c[0x0][0x180], PT ;  /* 0x00006000ff007a0c */ /* 0x000fc80003f45070 */
[----:B------:R-:W-:-:S13]  /*1890*/  ISETP.NE.AND.EX P2, PT, RZ, c[0x0][0x184], PT, P2 ;  /* 0x00006100ff007a0c */ /* 0x000fda0003f45320 */
[----:B------:R-:W-:Y:S05]  /*18a0*/  @P2 BRA `(.L_x_21151) ;  /* 0x0000002000002947 */ /* 0x000fea0003800000 */
[----:B------:R-:W-:Y:S05]  /*18b0*/  @P0 BRA `(.L_x_21152) ;  /* 0x0000005000000947 */ /* 0x000fea0003800000 */
[----:B------:R-:W-:Y:S05]  /*18c0*/  BRA `(.L_x_21153) ;  /* 0x0000005000007947 */ /* 0x000fea0003800000 */
.L_x_21151:
[----:B-----5:R-:W-:Y:S01]  /*18d0*/  FADD.FTZ R39, R27, R39 ;  /* 0x000000271b277221 */ /* 0x020fe20000010000 */
[----:B------:R-:W-:Y:S05]  /*18e0*/  BRA `(.L_x_21152) ;  /* 0x0000002000007947 */ /* 0x000fea0003800000 */
.L_x_21150:
[----:B-----5:R-:W-:-:S04]  /*18f0*/  FADD.FTZ R39, R23, R39 ;  /* 0x0000002717277221 */ /* 0x020fc80000010000 */
[----:B------:R-:W-:-:S04]  /*1900*/  @P2 FADD.FTZ R39, R27, R39 ;  /* 0x000000271b272221 */ /* 0x000fc80000010000 */
.L_x_21152:
[----:B-----5:R-:W-:-:S03]  /*1910*/  IMAD.MOV.U32 R35, RZ, RZ, R39 ;  /* 0x000000ffff237224 */ /* 0x020fc600078e0027 */
.L_x_21153:
[----:B------:R-:W-:-:S04]  /*1920*/  @P0 LEA R64, P2, R66, c[0x0][0x188], 0x4 ;  /* 0x0000620042400a11 */ /* 0x000fc800078420ff */
[C---:B------:R-:W-:Y:S02]  /*1930*/  @P0 LEA.HI.X R65, R66.reuse, c[0x0][0x18c], RZ, 0x4, P2 ;  /* 0x0000630042410a11 */ /* 0x040fe400010f24ff */
[----:B------:R-:W-:-:S03]  /*1940*/  IADD3 R66, R66, 0x80, RZ ;  /* 0x0000008042427810 */ /* 0x000fc60007ffe0ff */
[----:B------:R0:W-:Y:S04]  /*1950*/  @P0 STG.E.128 [R64.64], R32 ;  /* 0x0000002040000986 */ /* 0x0001e8000c101d04 */
.L_x_21137:
[----:B------:R-:W-:Y:S05]  /*1960*/  BSYNC B0 ;  /* 0x0000000000007941 */ /* 0x000fea0003800000 */
.L_x_21136:
        /* <DEDUP_REMOVED lines=24> */
.L_x_21157:
[----:B-----5:R-:W-:Y:S01]  /*1af0*/  FADD.FTZ R40, R24, R40 ;  /* 0x0000002818287221 */ /* 0x020fe20000010000 */
[----:B------:R-:W-:Y:S05]  /*1b00*/  BRA `(.L_x_21158) ;  /* 0x0000002000007947 */ /* 0x000fea0003800000 */
.L_x_21156:
[----:B-1---5:R-:W-:-:S04]  /*1b10*/  FADD.FTZ R40, R20, R40 ;  /* 0x0000002814287221 */ /* 0x022fc80000010000 */
[----:B------:R-:W-:-:S05]  /*1b20*/  @P2 FADD.FTZ R40, R24, R40 ;  /* 0x0000002818282221 */ /* 0x000fca0000010000 */
.L_x_21158:
[----:B-----5:R-:W-:Y:S02]  /*1b30*/  MOV R32, R40 ;  /* 0x0000002800207202 */ /* 0x020fe40000000f00 */
.L_x_21159:
[----:B------:R-:W-:Y:S05]  /*1b40*/  @P3 BRA `(.L_x_21160) ;  /* 0x0000007000003947 */ /* 0x000fea0003800000 */
[----:B------:R-:W-:-:S04]  /*1b50*/  ISETP.NE.U32.AND P4, PT, RZ, c[0x0][0x180], PT ;  /* 0x00006000ff007a0c */ /* 0x000fc80003f85070 */
[----:B------:R-:W-:-:S13]  /*1b60*/  ISETP.NE.AND.EX P4, PT, RZ, c[0x0][0x184], PT, P4 ;  /* 0x00006100ff007a0c */ /* 0x000fda0003f85340 */
[----:B------:R-:W-:Y:S05]  /*1b70*/  @P4 BRA `(.L_x_21161) ;  /* 0x0000002000004947 */ /* 0x000fea0003800000 */
[----:B------:R-:W-:Y:S05]  /*1b80*/  @P0 BRA `(.L_x_21162) ;  /* 0x0000005000000947 */ /* 0x000fea0003800000 */
[----:B------:R-:W-:Y:S05]  /*1b90*/  BRA `(.L_x_21163) ;  /* 0x0000005000007947 */ /* 0x000fea0003800000 */
.L_x_21161:
[----:B-----5:R-:W-:Y:S01]  /*1ba0*/  FADD.FTZ R41, R25, R41 ;  /* 0x0000002919297221 */ /* 0x020fe20000010000 */
[----:B------:R-:W-:Y:S05]  /*1bb0*/  BRA `(.L_x_21162) ;  /* 0x0000002000007947 */ /* 0x000fea0003800000 */
.L_x_21160:
[----:B-----5:R-:W-:-:S04]  /*1bc0*/  FADD.FTZ R41, R21, R41 ;  /* 0x0000002915297221 */ /* 0x020fc80000010000 */
[----:B------:R-:W-:-:S05]  /*1bd0*/  @P2 FADD.FTZ R41, R25, R41 ;  /* 0x0000002919292221 */ /* 0x000fca0000010000 */
.L_x_21162:
[----:B-----5:R-:W-:Y:S02]  /*1be0*/  MOV R33, R41 ;  /* 0x0000002900217202 */ /* 0x020fe40000000f00 */
.L_x_21163:
[----:B------:R-:W-:Y:S05]  /*1bf0*/  @P3 BRA `(.L_x_21164) ;  /* 0x0000007000003947 */ /* 0x000fea0003800000 */
[----:B------:R-:W-:-:S04]  /*1c00*/  ISETP.NE.U32.AND P4, PT, RZ, c[0x0][0x180], PT ;  /* 0x00006000ff007a0c */ /* 0x000fc80003f85070 */
[----:B------:R-:W-:-:S13]  /*1c10*/  ISETP.NE.AND.EX P4, PT, RZ, c[0x0][0x184], PT, P4 ;  /* 0x00006100ff007a0c */ /* 0x000fda0003f85340 */
[----:B------:R-:W-:Y:S05]  /*1c20*/  @P4 BRA `(.L_x_21165) ;  /* 0x0000002000004947 */ /* 0x000fea0003800000 */
[----:B------:R-:W-:Y:S05]  /*1c30*/  @P0 BRA `(.L_x_21166) ;  /* 0x0000005000000947 */ /* 0x000fea0003800000 */
[----:B------:R-:W-:Y:S05]  /*1c40*/  BRA `(.L_x_21167) ;  /* 0x0000005000007947 */ /* 0x000fea0003800000 */
.L_x_21165:
[----:B-----5:R-:W-:Y:S01]  /*1c50*/  FADD.FTZ R42, R26, R42 ;  /* 0x0000002a1a2a7221 */ /* 0x020fe20000010000 */
[----:B------:R-:W-:Y:S05]  /*1c60*/  BRA `(.L_x_21166) ;  /* 0x0000002000007947 */ /* 0x000fea0003800000 */
.L_x_21164:
[----:B-----5:R-:W-:-:S04]  /*1c70*/  FADD.FTZ R42, R22, R42 ;  /* 0x0000002a162a7221 */ /* 0x020fc80000010000 */
[----:B------:R-:W-:-:S05]  /*1c80*/  @P2 FADD.FTZ R42, R26, R42 ;  /* 0x0000002a1a2a2221 */ /* 0x000fca0000010000 */
.L_x_21166:
[----:B-----5:R-:W-:Y:S02]  /*1c90*/  MOV R34, R42 ;  /* 0x0000002a00227202 */ /* 0x020fe40000000f00 */
.L_x_21167:
[----:B------:R-:W-:Y:S05]  /*1ca0*/  @P3 BRA `(.L_x_21168) ;  /* 0x0000007000003947 */ /* 0x000fea0003800000 */
[----:B------:R-:W-:-:S04]  /*1cb0*/  ISETP.NE.U32.AND P2, PT, RZ, c[0x0][0x180], PT ;  /* 0x00006000ff007a0c */ /* 0x000fc80003f45070 */
[----:B------:R-:W-:-:S13]  /*1cc0*/  ISETP.NE.AND.EX P2, PT, RZ, c[0x0][0x184], PT, P2 ;  /* 0x00006100ff007a0c */ /* 0x000fda0003f45320 */
[----:B------:R-:W-:Y:S05]  /*1cd0*/  @P2 BRA `(.L_x_21169) ;  /* 0x0000002000002947 */ /* 0x000fea0003800000 */
[----:B------:R-:W-:Y:S05]  /*1ce0*/  @P0 BRA `(.L_x_21170) ;  /* 0x0000005000000947 */ /* 0x000fea0003800000 */
[----:B------:R-:W-:Y:S05]  /*1cf0*/  BRA `(.L_x_21171) ;  /* 0x0000005000007947 */ /* 0x000fea0003800000 */
.L_x_21169:
[----:B-----5:R-:W-:Y:S01]  /*1d00*/  FADD.FTZ R43, R27, R43 ;  /* 0x0000002b1b2b7221 */ /* 0x020fe20000010000 */
[----:B------:R-:W-:Y:S05]  /*1d10*/  BRA `(.L_x_21170) ;  /* 0x0000002000007947 */ /* 0x000fea0003800000 */
.L_x_21168:
[----:B-----5:R-:W-:-:S04]  /*1d20*/  FADD.FTZ R43, R23, R43 ;  /* 0x0000002b172b7221 */ /* 0x020fc80000010000 */
[----:B------:R-:W-:-:S04]  /*1d30*/  @P2 FADD.FTZ R43, R27, R43 ;  /* 0x0000002b1b2b2221 */ /* 0x000fc80000010000 */
.L_x_21170:
[----:B-----5:R-:W-:-:S03]  /*1d40*/  IMAD.MOV.U32 R35, RZ, RZ, R43 ;  /* 0x000000ffff237224 */ /* 0x020fc600078e002b */
.L_x_21171:
[----:B------:R-:W-:-:S04]  /*1d50*/  @P0 LEA R64, P2, R66, c[0x0][0x188], 0x4 ;  /* 0x0000620042400a11 */ /* 0x000fc800078420ff */
[C---:B------:R-:W-:Y:S02]  /*1d60*/  @P0 LEA.HI.X R65, R66.reuse, c[0x0][0x18c], RZ, 0x4, P2 ;  /* 0x0000630042410a11 */ /* 0x040fe400010f24ff */
[----:B------:R-:W-:-:S03]  /*1d70*/  IADD3 R66, R66, 0x80, RZ ;  /* 0x0000008042427810 */ /* 0x000fc60007ffe0ff */
[----:B------:R0:W-:Y:S04]  /*1d80*/  @P0 STG.E.128 [R64.64], R32 ;  /* 0x0000002040000986 */ /* 0x0001e8000c101d04 */
.L_x_21155:
[----:B------:R-:W-:Y:S05]  /*1d90*/  BSYNC B0 ;  /* 0x0000000000007941 */ /* 0x000fea0003800000 */
.L_x_21154:
        /* <DEDUP_REMOVED lines=24> */
.L_x_21175:
[----:B-----5:R-:W-:Y:S01]  /*1f20*/  FADD.FTZ R44, R24, R44 ;  /* 0x0000002c182c7221 */ /* 0x020fe20000010000 */
[----:B------:R-:W-:Y:S05]  /*1f30*/  BRA `(.L_x_21176) ;  /* 0x0000002000007947 */ /* 0x000fea0003800000 */
.L_x_21174:
[----:B-1---5:R-:W-:-:S04]  /*1f40*/  FADD.FTZ R44, R20, R44 ;  /* 0x0000002c142c7221 */ /* 0x022fc80000010000 */
[----:B------:R-:W-:-:S05]  /*1f50*/  @P2 FADD.FTZ R44, R24, R44 ;  /* 0x0000002c182c2221 */ /* 0x000fca0000010000 */
.L_x_21176:
[----:B-----5:R-:W-:Y:S02]  /*1f60*/  MOV R32, R44 ;  /* 0x0000002c00207202 */ /* 0x020fe40000000f00 */
.L_x_21177:
[----:B------:R-:W-:Y:S05]  /*1f70*/  @P3 BRA `(.L_x_21178) ;  /* 0x0000007000003947 */ /* 0x000fea0003800000 */
[----:B------:R-:W-:-:S04]  /*1f80*/  ISETP.NE.U32.AND P4, PT, RZ, c[0x0][0x180], PT ;  /* 0x00006000ff007a0c */ /* 0x000fc80003f85070 */
[----:B------:R-:W-:-:S13]  /*1f90*/  ISETP.NE.AND.EX P4, PT, RZ, c[0x0][0x184], PT, P4 ;  /* 0x00006100ff007a0c */ /* 0x000fda0003f85340 */
[----:B------:R-:W-:Y:S05]  /*1fa0*/  @P4 BRA `(.L_x_21179) ;  /* 0x0000002000004947 */ /* 0x000fea0003800000 */
[----:B------:R-:W-:Y:S05]  /*1fb0*/  @P0 BRA `(.L_x_21180) ;  /* 0x0000005000000947 */ /* 0x000fea0003800000 */
[----:B------:R-:W-:Y:S05]  /*1fc0*/  BRA `(.L_x_21181) ;  /* 0x0000005000007947 */ /* 0x000fea0003800000 */
.L_x_21179:
[----:B-----5:R-:W-:Y:S01]  /*1fd0*/  FADD.FTZ R45, R25, R45 ;  /* 0x0000002d192d7221 */ /* 0x020fe20000010000 */
[----:B------:R-:W-:Y:S05]  /*1fe0*/  BRA `(.L_x_21180) ;  /* 0x0000002000007947 */ /* 0x000fea0003800000 */
.L_x_21178:
[----:B-----5:R-:W-:-:S04]  /*1ff0*/  FADD.FTZ R45, R21, R45 ;  /* 0x0000002d152d7221 */ /* 0x020fc80000010000 */
[----:B------:R-:W-:-:S05]  /*2000*/  @P2 FADD.FTZ R45, R25, R45 ;  /* 0x0000002d192d2221 */ /* 0x000fca0000010000 */
.L_x_21180:
[----:B-----5:R-:W-:Y:S02]  /*2010*/  MOV R33, R45 ;  /* 0x0000002d00217202 */ /* 0x020fe40000000f00 */
.L_x_21181:
[----:B------:R-:W-:Y:S05]  /*2020*/  @P3 BRA `(.L_x_21182) ;  /* 0x0000007000003947 */ /* 0x000fea0003800000 */
[----:B------:R-:W-:-:S04]  /*2030*/  ISETP.NE.U32.AND P4, PT, RZ, c[0x0][0x180], PT ;  /* 0x00006000ff007a0c */ /* 0x000fc80003f85070 */
[----:B------:R-:W-:-:S13]  /*2040*/  ISETP.NE.AND.EX P4, PT, RZ, c[0x0][0x184], PT, P4 ;  /* 0x00006100ff007a0c */ /* 0x000fda0003f85340 */
[----:B------:R-:W-:Y:S05]  /*2050*/  @P4 BRA `(.L_x_21183) ;  /* 0x0000002000004947 */ /* 0x000fea0003800000 */
[----:B------:R-:W-:Y:S05]  /*2060*/  @P0 BRA `(.L_x_21184) ;  /* 0x0000005000000947 */ /* 0x000fea0003800000 */
[----:B------:R-:W-:Y:S05]  /*2070*/  BRA `(.L_x_21185) ;  /* 0x0000005000007947 */ /* 0x000fea0003800000 */
.L_x_21183:
[----:B-----5:R-:W-:Y:S01]  /*2080*/  FADD.FTZ R46, R26, R46 ;  /* 0x0000002e1a2e7221 */ /* 0x020fe20000010000 */
[----:B------:R-:W-:Y:S05]  /*2090*/  BRA `(.L_x_21184) ;  /* 0x0000002000007947 */ /* 0x000fea0003800000 */
.L_x_21182:
[----:B-----5:R-:W-:-:S04]  /*20a0*/  FADD.FTZ R46, R22, R46 ;  /* 0x0000002e162e7221 */ /* 0x020fc80000010000 */
[----:B------:R-:W-:-:S05]  /*20b0*/  @P2 FADD.FTZ R46, R26, R46 ;  /* 0x0000002e1a2e2221 */ /* 0x000fca0000010000 */
.L_x_21184:
[----:B-----5:R-:W-:Y:S02]  /*20c0*/  MOV R34, R46 ;  /* 0x0000002e00227202 */ /* 0x020fe40000000f00 */
.L_x_21185:
[----:B------:R-:W-:Y:S05]  /*20d0*/  @P3 BRA `(.L_x_21186) ;  /* 0x0000007000003947 */ /* 0x000fea0003800000 */
[----:B------:R-:W-:-:S04]  /*20e0*/  ISETP.NE.U32.AND P2, PT, RZ, c[0x0][0x180], PT ;  /* 0x00006000ff007a0c */ /* 0x000fc80003f45070 */
[----:B------:R-:W-:-:S13]  /*20f0*/  ISETP.NE.AND.EX P2, PT, RZ, c[0x0][0x184], PT, P2 ;  /* 0x00006100ff007a0c */ /* 0x000fda0003f45320 */
[----:B------:R-:W-:Y:S05]  /*2100*/  @P2 BRA `(.L_x_21187) ;  /* 0x0000002000002947 */ /* 0x000fea0003800000 */
[----:B------:R-:W-:Y:S05]  /*2110*/  @P0 BRA `(.L_x_21188) ;  /* 0x0000005000000947 */ /* 0x000fea0003800000 */
[----:B------:R-:W-:Y:S05]  /*2120*/  BRA `(.L_x_21189) ;  /* 0x0000005000007947 */ /* 0x000fea0003800000 */
.L_x_21187:
[----:B-----5:R-:W-:Y:S01]  /*2130*/  FADD.FTZ R47, R27, R47 ;  /* 0x0000002f1b2f7221 */ /* 0x020fe20000010000 */
[----:B------:R-:W-:Y:S05]  /*2140*/  BRA `(.L_x_21188) ;  /* 0x0000002000007947 */ /* 0x000fea0003800000 */
.L_x_21186:
[----:B-----5:R-:W-:-:S04]  /*2150*/  FADD.FTZ R47, R23, R47 ;  /* 0x0000002f172f7221 */ /* 0x020fc80000010000 */
[----:B------:R-:W-:-:S04]  /*2160*/  @P2 FADD.FTZ R47, R27, R47 ;  /* 0x0000002f1b2f2221 */ /* 0x000fc80000010000 */
.L_x_21188:
[----:B-----5:R-:W-:-:S03]  /*2170*/  IMAD.MOV.U32 R35, RZ, RZ, R47 ;  /* 0x000000ffff237224 */ /* 0x020fc600078e002f */
.L_x_21189:
[----:B------:R-:W-:-:S04]  /*2180*/  @P0 LEA R64, P2, R66, c[0x0][0x188], 0x4 ;  /* 0x0000620042400a11 */ /* 0x000fc800078420ff */
[C---:B------:R-:W-:Y:S02]  /*2190*/  @P0 LEA.HI.X R65, R66.reuse, c[0x0][0x18c], RZ, 0x4, P2 ;  /* 0x0000630042410a11 */ /* 0x040fe400010f24ff */
[----:B------:R-:W-:-:S03]  /*21a0*/  IADD3 R66, R66, 0x80, RZ ;  /* 0x0000008042427810 */ /* 0x000fc60007ffe0ff */
[----:B------:R0:W-:Y:S04]  /*21b0*/  @P0 STG.E.128 [R64.64], R32 ;  /* 0x0000002040000986 */ /* 0x0001e8000c101d04 */
.L_x_21173:
[----:B------:R-:W-:Y:S05]  /*21c0*/  BSYNC B0 ;  /* 0x0000000000007941 */ /* 0x000fea0003800000 */
.L_x_21172:
        /* <DEDUP_REMOVED lines=24> */
.L_x_21193:
[----:B-----5:R-:W-:Y:S01]  /*2350*/  FADD.FTZ R48, R24, R48 ;  /* 0x0000003018307221 */ /* 0x020fe20000010000 */
[----:B------:R-:W-:Y:S05]  /*2360*/  BRA `(.L_x_21194) ;  /* 0x0000002000007947 */ /* 0x000fea0003800000 */
.L_x_21192:
[----:B-1---5:R-:W-:-:S04]  /*2370*/  FADD.FTZ R48, R20, R48 ;  /* 0x0000003014307221 */ /* 0x022fc80000010000 */
[----:B------:R-:W-:-:S05]  /*2380*/  @P2 FADD.FTZ R48, R24, R48 ;  /* 0x0000003018302221 */ /* 0x000fca0000010000 */
.L_x_21194:
[----:B-----5:R-:W-:Y:S02]  /*2390*/  MOV R32, R48 ;  /* 0x0000003000207202 */ /* 0x020fe40000000f00 */
.L_x_21195:
[----:B------:R-:W-:Y:S05]  /*23a0*/  @P3 BRA `(.L_x_21196) ;  /* 0x0000007000003947 */ /* 0x000fea0003800000 */
[----:B------:R-:W-:-:S04]  /*23b0*/  ISETP.NE.U32.AND P4, PT, RZ, c[0x0][0x180], PT ;  /* 0x00006000ff007a0c */ /* 0x000fc80003f85070 */
[----:B------:R-:W-:-:S13]  /*23c0*/  ISETP.NE.AND.EX P4, PT, RZ, c[0x0][0x184], PT, P4 ;  /* 0x00006100ff007a0c */ /* 0x000fda0003f85340 */
[----:B------:R-:W-:Y:S05]  /*23d0*/  @P4 BRA `(.L_x_21197) ;  /* 0x0000002000004947 */ /* 0x000fea0003800000 */
[----:B------:R-:W-:Y:S05]  /*23e0*/  @P0 BRA `(.L_x_21198) ;  /* 0x0000005000000947 */ /* 0x000fea0003800000 */
[----:B------:R-:W-:Y:S05]  /*23f0*/  BRA `(.L_x_21199) ;  /* 0x0000005000007947 */ /* 0x000fea0003800000 */
.L_x_21197:
[----:B-----5:R-:W-:Y:S01]  /*2400*/  FADD.FTZ R49, R25, R49 ;  /* 0x0000003119317221 */ /* 0x020fe20000010000 */
[----:B------:R-:W-:Y:S05]  /*2410*/  BRA `(.L_x_21198) ;  /* 0x0000002000007947 */ /* 0x000fea0003800000 */
.L_x_21196:
[----:B-----5:R-:W-:-:S04]  /*2420*/  FADD.FTZ R49, R21, R49 ;  /* 0x0000003115317221 */ /* 0x020fc80000010000 */
[----:B------:R-:W-:-:S05]  /*2430*/  @P2 FADD.FTZ R49, R25, R49 ;  /* 0x0000003119312221 */ /* 0x000fca0000010000 */
.L_x_21198:
[----:B-----5:R-:W-:Y:S02]  /*2440*/  MOV R33, R49 ;  /* 0x0000003100217202 */ /* 0x020fe40000000f00 */
.L_x_21199:
[----:B------:R-:W-:Y:S05]  /*2450*/  @P3 BRA `(.L_x_21200) ;  /* 0x0000007000003947 */ /* 0x000fea0003800000 */
[----:B------:R-:W-:-:S04]  /*2460*/  ISETP.NE.U32.AND P4, PT, RZ, c[0x0][0x180], PT ;  /* 0x00006000ff007a0c */ /* 0x000fc80003f85070 */
[----:B------:R-:W-:-:S13]  /*2470*/  ISETP.NE.AND.EX P4, PT, RZ, c[0x0][0x184], PT, P4 ;  /* 0x00006100ff007a0c */ /* 0x000fda0003f85340 */
[----:B------:R-:W-:Y:S05]  /*2480*/  @P4 BRA `(.L_x_21201) ;  /* 0x0000002000004947 */ /* 0x000fea0003800000 */
[----:B------:R-:W-:Y:S05]  /*2490*/  @P0 BRA `(.L_x_21202) ;  /* 0x0000005000000947 */ /* 0x000fea0003800000 */
[----:B------:R-:W-:Y:S05]  /*24a0*/  BRA `(.L_x_21203) ;  /* 0x0000005000007947 */ /* 0x000fea0003800000 */
.L_x_21201:
[----:B-----5:R-:W-:Y:S01]  /*24b0*/  FADD.FTZ R50, R26, R50 ;  /* 0x000000321a327221 */ /* 0x020fe20000010000 */
[----:B------:R-:W-:Y:S05]  /*24c0*/  BRA `(.L_x_21202) ;  /* 0x0000002000007947 */ /* 0x000fea0003800000 */
.L_x_21200:
[----:B-----5:R-:W-:-:S04]  /*24d0*/  FADD.FTZ R50, R22, R50 ;  /* 0x0000003216327221 */ /* 0x020fc80000010000 */
[----:B------:R-:W-:-:S05]  /*24e0*/  @P2 FADD.FTZ R50, R26, R50 ;  /* 0x000000321a322221 */ /* 0x000fca0000010000 */
.L_x_21202:
[----:B-----5:R-:W-:Y:S02]  /*24f0*/  MOV R34, R50 ;  /* 0x0000003200227202 */ /* 0x020fe40000000f00 */
.L_x_21203:
[----:B------:R-:W-:Y:S05]  /*2500*/  @P3 BRA `(.L_x_21204) ;  /* 0x0000007000003947 */ /* 0x000fea0003800000 */
[----:B------:R-:W-:-:S04]  /*2510*/  ISETP.NE.U32.AND P2, PT, RZ, c[0x0][0x180], PT ;  /* 0x00006000ff007a0c */ /* 0x000fc80003f45070 */
[----:B------:R-:W-:-:S13]  /*2520*/  ISETP.NE.AND.EX P2, PT, RZ, c[0x0][0x184], PT, P2 ;  /* 0x00006100ff007a0c */ /* 0x000fda0003f45320 */
[----:B------:R-:W-:Y:S05]  /*2530*/  @P2 BRA `(.L_x_21205) ;  /* 0x0000002000002947 */ /* 0x000fea0003800000 */
[----:B------:R-:W-:Y:S05]  /*2540*/  @P0 BRA `(.L_x_21206) ;  /* 0x0000005000000947 */ /* 0x000fea0003800000 */
[----:B------:R-:W-:Y:S05]  /*2550*/  BRA `(.L_x_21207) ;  /* 0x0000005000007947 */ /* 0x000fea0003800000 */
.L_x_21205:
[----:B-----5:R-:W-:Y:S01]  /*2560*/  FADD.FTZ R51, R27, R51 ;  /* 0x000000331b337221 */ /* 0x020fe20000010000 */
[----:B------:R-:W-:Y:S05]  /*2570*/  BRA `(.L_x_21206) ;  /* 0x0000002000007947 */ /* 0x000fea0003800000 */
.L_x_21204:
[----:B-----5:R-:W-:-:S04]  /*2580*/  FADD.FTZ R51, R23, R51 ;  /* 0x0000003317337221 */ /* 0x020fc80000010000 */
[----:B------:R-:W-:-:S04]  /*2590*/  @P2 FADD.FTZ R51, R27, R51 ;  /* 0x000000331b332221 */ /* 0x000fc80000010000 */
.L_x_21206:
[----:B-----5:R-:W-:-:S03]  /*25a0*/  IMAD.MOV.U32 R35, RZ, RZ, R51 ;  /* 0x000000ffff237224 */ /* 0x020fc600078e0033 */
.L_x_21207:
[----:B------:R-:W-:-:S04]  /*25b0*/  @P0 LEA R64, P2, R66, c[0x0][0x188], 0x4 ;  /* 0x0000620042400a11 */ /* 0x000fc800078420ff */
[C---:B------:R-:W-:Y:S02]  /*25c0*/  @P0 LEA.HI.X R65, R66.reuse, c[0x0][0x18c], RZ, 0x4, P2 ;  /* 0x0000630042410a11 */ /* 0x040fe400010f24ff */
[----:B------:R-:W-:-:S03]  /*25d0*/  IADD3 R66, R66, 0x80, RZ ;  /* 0x0000008042427810 */ /* 0x000fc60007ffe0ff */
[----:B------:R0:W-:Y:S04]  /*25e0*/  @P0 STG.E.128 [R64.64], R32 ;  /* 0x0000002040000986 */ /* 0x0001e8000c101d04 */
.L_x_21191:
[----:B------:R-:W-:Y:S05]  /*25f0*/  BSYNC B0 ;  /* 0x0000000000007941 */ /* 0x000fea0003800000 */
.L_x_21190:
        /* <DEDUP_REMOVED lines=24> */
.L_x_21211:
[----:B-----5:R-:W-:Y:S01]  /*2780*/  FADD.FTZ R52, R24, R52 ;  /* 0x0000003418347221 */ /* 0x020fe20000010000 */
[----:B------:R-:W-:Y:S05]  /*2790*/  BRA `(.L_x_21212) ;  /* 0x0000002000007947 */ /* 0x000fea0003800000 */
.L_x_21210:
[----:B-1---5:R-:W-:-:S04]  /*27a0*/  FADD.FTZ R52, R20, R52 ;  /* 0x0000003414347221 */ /* 0x022fc80000010000 */
[----:B------:R-:W-:-:S05]  /*27b0*/  @P2 FADD.FTZ R52, R24, R52 ;  /* 0x0000003418342221 */ /* 0x000fca0000010000 */
.L_x_21212:
[----:B-----5:R-:W-:Y:S02]  /*27c0*/  MOV R32, R52 ;  /* 0x0000003400207202 */ /* 0x020fe40000000f00 */
.L_x_21213:
[----:B------:R-:W-:Y:S05]  /*27d0*/  @P3 BRA `(.L_x_21214) ;  /* 0x0000007000003947 */ /* 0x000fea0003800000 */
[----:B------:R-:W-:-:S04]  /*27e0*/  ISETP.NE.U32.AND P4, PT, RZ, c[0x0][0x180], PT ;  /* 0x00006000ff007a0c */ /* 0x000fc80003f85070 */
[----:B------:R-:W-:-:S13]  /*27f0*/  ISETP.NE.AND.EX P4, PT, RZ, c[0x0][0x184], PT, P4 ;  /* 0x00006100ff007a0c */ /* 0x000fda0003f85340 */
[----:B------:R-:W-:Y:S05]  /*2800*/  @P4 BRA `(.L_x_21215) ;  /* 0x0000002000004947 */ /* 0x000fea0003800000 */
[----:B------:R-:W-:Y:S05]  /*2810*/  @P0 BRA `(.L_x_21216) ;  /* 0x0000005000000947 */ /* 0x000fea0003800000 */
[----:B------:R-:W-:Y:S05]  /*2820*/  BRA `(.L_x_21217) ;  /* 0x0000005000007947 */ /* 0x000fea0003800000 */
.L_x_21215:
[----:B-----5:R-:W-:Y:S01]  /*2830*/  FADD.FTZ R53, R25, R53 ;  /* 0x0000003519357221 */ /* 0x020fe20000010000 */
[----:B------:R-:W-:Y:S05]  /*2840*/  BRA `(.L_x_21216) ;  /* 0x0000002000007947 */ /* 0x000fea0003800000 */
.L_x_21214:
[----:B-----5:R-:W-:-:S04]  /*2850*/  FADD.FTZ R53, R21, R53 ;  /* 0x0000003515357221 */ /* 0x020fc80000010000 */
[----:B------:R-:W-:-:S05]  /*2860*/  @P2 FADD.FTZ R53, R25, R53 ;  /* 0x0000003519352221 */ /* 0x000fca0000010000 */
.L_x_21216:
[----:B-----5:R-:W-:Y:S02]  /*2870*/  MOV R33, R53 ;  /* 0x0000003500217202 */ /* 0x020fe40000000f00 */
.L_x_21217:
[----:B------:R-:W-:Y:S05]  /*2880*/  @P3 BRA `(.L_x_21218) ;  /* 0x0000007000003947 */ /* 0x000fea0003800000 */
[----:B------:R-:W-:-:S04]  /*2890*/  ISETP.NE.U32.AND P4, PT, RZ, c[0x0][0x180], PT ;  /* 0x00006000ff007a0c */ /* 0x000fc80003f85070 */
[----:B------:R-:W-:-:S13]  /*28a0*/  ISETP.NE.AND.EX P4, PT, RZ, c[0x0][0x184], PT, P4 ;  /* 0x00006100ff007a0c */ /* 0x000fda0003f85340 */
[----:B------:R-:W-:Y:S05]  /*28b0*/  @P4 BRA `(.L_x_21219) ;  /* 0x0000002000004947 */ /* 0x000fea0003800000 */
[----:B------:R-:W-:Y:S05]  /*28c0*/  @P0 BRA `(.L_x_21220) ;  /* 0x0000005000000947 */ /* 0x000fea0003800000 */
[----:B------:R-:W-:Y:S05]  /*28d0*/  BRA `(.L_x_21221) ;  /* 0x0000005000007947 */ /* 0x000fea0003800000 */
.L_x_21219:
[----:B-----5:R-:W-:Y:S01]  /*28e0*/  FADD.FTZ R54, R26, R54 ;  /* 0x000000361a367221 */ /* 0x020fe20000010000 */
[----:B------:R-:W-:Y:S05]  /*28f0*/  BRA `(.L_x_21220) ;  /* 0x0000002000007947 */ /* 0x000fea0003800000 */
.L_x_21218:
[----:B-----5:R-:W-:-:S04]  /*2900*/  FADD.FTZ R54, R22, R54 ;  /* 0x0000003616367221 */ /* 0x020fc80000010000 */
[----:B------:R-:W-:-:S05]  /*2910*/  @P2 FADD.FTZ R54, R26, R54 ;  /* 0x000000361a362221 */ /* 0x000fca0000010000 */
.L_x_21220:
[----:B-----5:R-:W-:Y:S02]  /*2920*/  MOV R34, R54 ;  /* 0x0000003600227202 */ /* 0x020fe40000000f00 */
.L_x_21221:
[----:B------:R-:W-:Y:S05]  /*2930*/  @P3 BRA `(.L_x_21222) ;  /* 0x0000007000003947 */ /* 0x000fea0003800000 */
[----:B------:R-:W-:-:S04]  /*2940*/  ISETP.NE.U32.AND P2, PT, RZ, c[0x0][0x180], PT ;  /* 0x00006000ff007a0c */ /* 0x000fc80003f45070 */
[----:B------:R-:W-:-:S13]  /*2950*/  ISETP.NE.AND.EX P2, PT, RZ, c[0x0][0x184], PT, P2 ;  /* 0x00006100ff007a0c */ /* 0x000fda0003f45320 */
[----:B------:R-:W-:Y:S05]  /*2960*/  @P2 BRA `(.L_x_21223) ;  /* 0x0000002000002947 */ /* 0x000fea0003800000 */
[----:B------:R-:W-:Y:S05]  /*2970*/  @P0 BRA `(.L_x_21224) ;  /* 0x0000005000000947 */ /* 0x000fea0003800000 */
[----:B------:R-:W-:Y:S05]  /*2980*/  BRA `(.L_x_21225) ;  /* 0x0000005000007947 */ /* 0x000fea0003800000 */
.L_x_21223:
[----:B-----5:R-:W-:Y:S01]  /*2990*/  FADD.FTZ R55, R27, R55 ;  /* 0x000000371b377221 */ /* 0x020fe20000010000 */
[----:B------:R-:W-:Y:S05]  /*29a0*/  BRA `(.L_x_21224) ;  /* 0x0000002000007947 */ /* 0x000fea0003800000 */
.L_x_21222:
[----:B-----5:R-:W-:-:S04]  /*29b0*/  FADD.FTZ R55, R23, R55 ;  /* 0x0000003717377221 */ /* 0x020fc80000010000 */
[----:B------:R-:W-:-:S04]  /*29c0*/  @P2 FADD.FTZ R55, R27, R55 ;  /* 0x000000371b372221 */ /* 0x000fc80000010000 */
.L_x_21224:
[----:B-----5:R-:W-:-:S03]  /*29d0*/  IMAD.MOV.U32 R35, RZ, RZ, R55 ;  /* 0x000000ffff237224 */ /* 0x020fc600078e0037 */
.L_x_21225:
[----:B------:R-:W-:-:S04]  /*29e0*/  @P0 LEA R64, P2, R66, c[0x0][0x188], 0x4 ;  /* 0x0000620042400a11 */ /* 0x000fc800078420ff */
[C---:B------:R-:W-:Y:S02]  /*29f0*/  @P0 LEA.HI.X R65, R66.reuse, c[0x0][0x18c], RZ, 0x4, P2 ;  /* 0x0000630042410a11 */ /* 0x040fe400010f24ff */
[----:B------:R-:W-:-:S03]  /*2a00*/  IADD3 R66, R66, 0x80, RZ ;  /* 0x0000008042427810 */ /* 0x000fc60007ffe0ff */
[----:B------:R0:W-:Y:S04]  /*2a10*/  @P0 STG.E.128 [R64.64], R32 ;  /* 0x0000002040000986 */ /* 0x0001e8000c101d04 */
.L_x_21209:
[----:B------:R-:W-:Y:S05]  /*2a20*/  BSYNC B0 ;  /* 0x0000000000007941 */ /* 0x000fea0003800000 */
.L_x_21208:
        /* <DEDUP_REMOVED lines=24> */
.L_x_21229:
[----:B-----5:R-:W-:Y:S01]  /*2bb0*/  FADD.FTZ R56, R24, R56 ;  /* 0x0000003818387221 */ /* 0x020fe20000010000 */
[----:B------:R-:W-:Y:S05]  /*2bc0*/  BRA `(.L_x_21230) ;  /* 0x0000002000007947 */ /* 0x000fea0003800000 */
.L_x_21228:
[----:B-1---5:R-:W-:-:S04]  /*2bd0*/  FADD.FTZ R56, R20, R56 ;  /* 0x0000003814387221 */ /* 0x022fc80000010000 */
[----:B------:R-:W-:-:S05]  /*2be0*/  @P2 FADD.FTZ R56, R24, R56 ;  /* 0x0000003818382221 */ /* 0x000fca0000010000 */
.L_x_21230:
[----:B-----5:R-:W-:Y:S02]  /*2bf0*/  MOV R32, R56 ;  /* 0x0000003800207202 */ /* 0x020fe40000000f00 */
.L_x_21231:
[----:B------:R-:W-:Y:S05]  /*2c00*/  @P3 BRA `(.L_x_21232) ;  /* 0x0000007000003947 */ /* 0x000fea0003800000 */
[----:B------:R-:W-:-:S04]  /*2c10*/  ISETP.NE.U32.AND P4, PT, RZ, c[0x0][0x180], PT ;  /* 0x00006000ff007a0c */ /* 0x000fc80003f85070 */
[----:B------:R-:W-:-:S13]  /*2c20*/  ISETP.NE.AND.EX P4, PT, RZ, c[0x0][0x184], PT, P4 ;  /* 0x00006100ff007a0c */ /* 0x000fda0003f85340 */
[----:B------:R-:W-:Y:S05]  /*2c30*/  @P4 BRA `(.L_x_21233) ;  /* 0x0000002000004947 */ /* 0x000fea0003800000 */
[----:B------:R-:W-:Y:S05]  /*2c40*/  @P0 BRA `(.L_x_21234) ;  /* 0x0000005000000947 */ /* 0x000fea0003800000 */
[----:B------:R-:W-:Y:S05]  /*2c50*/  BRA `(.L_x_21235) ;  /* 0x0000005000007947 */ /* 0x000fea0003800000 */
.L_x_21233:
[----:B-----5:R-:W-:Y:S01]  /*2c60*/  FADD.FTZ R57, R25, R57 ;  /* 0x0000003919397221 */ /* 0x020fe20000010000 */
[----:B------:R-:W-:Y:S05]  /*2c70*/  BRA `(.L_x_21234) ;  /* 0x0000002000007947 */ /* 0x000fea0003800000 */
.L_x_21232:
[----:B-----5:R-:W-:-:S04]  /*2c80*/  FADD.FTZ R57, R21, R57 ;  /* 0x0000003915397221 */ /* 0x020fc80000010000 */
[----:B------:R-:W-:-:S05]  /*2c90*/  @P2 FADD.FTZ R57, R25, R57 ;  /* 0x0000003919392221 */ /* 0x000fca0000010000 */
.L_x_21234:
[----:B-----5:R-:W-:Y:S02]  /*2ca0*/  MOV R33, R57 ;  /* 0x0000003900217202 */ /* 0x020fe40000000f00 */
.L_x_21235:
[----:B------:R-:W-:Y:S05]  /*2cb0*/  @P3 BRA `(.L_x_21236) ;  /* 0x0000007000003947 */ /* 0x000fea0003800000 */
[----:B------:R-:W-:-:S04]  /*2cc0*/  ISETP.NE.U32.AND P4, PT, RZ, c[0x0][0x180], PT ;  /* 0x00006000ff007a0c */ /* 0x000fc80003f85070 */
[----:B------:R-:W-:-:S13]  /*2cd0*/  ISETP.NE.AND.EX P4, PT, RZ, c[0x0][0x184], PT, P4 ;  /* 0x00006100ff007a0c */ /* 0x000fda0003f85340 */
[----:B------:R-:W-:Y:S05]  /*2ce0*/  @P4 BRA `(.L_x_21237) ;  /* 0x0000002000004947 */ /* 0x000fea0003800000 */
[----:B------:R-:W-:Y:S05]  /*2cf0*/  @P0 BRA `(.L_x_21238) ;  /* 0x0000005000000947 */ /* 0x000fea0003800000 */
[----:B------:R-:W-:Y:S05]  /*2d00*/  BRA `(.L_x_21239) ;  /* 0x0000005000007947 */ /* 0x000fea0003800000 */
.L_x_21237:
[----:B-----5:R-:W-:Y:S01]  /*2d10*/  FADD.FTZ R58, R26, R58 ;  /* 0x0000003a1a3a7221 */ /* 0x020fe20000010000 */
[----:B------:R-:W-:Y:S05]  /*2d20*/  BRA `(.L_x_21238) ;  /* 0x0000002000007947 */ /* 0x000fea0003800000 */
.L_x_21236:
[----:B-----5:R-:W-:-:S04]  /*2d30*/  FADD.FTZ R58, R22, R58 ;  /* 0x0000003a163a7221 */ /* 0x020fc80000010000 */
[----:B------:R-:W-:-:S05]  /*2d40*/  @P2 FADD.FTZ R58, R26, R58 ;  /* 0x0000003a1a3a2221 */ /* 0x000fca0000010000 */
.L_x_21238:
[----:B-----5:R-:W-:Y:S02]  /*2d50*/  MOV R34, R58 ;  /* 0x0000003a00227202 */ /* 0x020fe40000000f00 */
.L_x_21239:
[----:B------:R-:W-:Y:S05]  /*2d60*/  @P3 BRA `(.L_x_21240) ;  /* 0x0000007000003947 */ /* 0x000fea0003800000 */
[----:B------:R-:W-:-:S04]  /*2d70*/  ISETP.NE.U32.AND P2, PT, RZ, c[0x0][0x180], PT ;  /* 0x00006000ff007a0c */ /* 0x000fc80003f45070 */
[----:B------:R-:W-:-:S13]  /*2d80*/  ISETP.NE.AND.EX P2, PT, RZ, c[0x0][0x184], PT, P2 ;  /* 0x00006100ff007a0c */ /* 0x000fda0003f45320 */
[----:B------:R-:W-:Y:S05]  /*2d90*/  @P2 BRA `(.L_x_21241) ;  /* 0x0000002000002947 */ /* 0x000fea0003800000 */
[----:B------:R-:W-:Y:S05]  /*2da0*/  @P0 BRA `(.L_x_21242) ;  /* 0x0000005000000947 */ /* 0x000fea0003800000 */
[----:B------:R-:W-:Y:S05]  /*2db0*/  BRA `(.L_x_21243) ;  /* 0x0000005000007947 */ /* 0x000fea0003800000 */
.L_x_21241:
[----:B-----5:R-:W-:Y:S01]  /*2dc0*/  FADD.FTZ R59, R27, R59 ;  /* 0x0000003b1b3b7221 */ /* 0x020fe20000010000 */
[----:B------:R-:W-:Y:S05]  /*2dd0*/  BRA `(.L_x_21242) ;  /* 0x0000002000007947 */ /* 0x000fea0003800000 */
.L_x_21240:
[----:B-----5:R-:W-:-:S04]  /*2de0*/  FADD.FTZ R59, R23, R59 ;  /* 0x0000003b173b7221 */ /* 0x020fc80000010000 */
[----:B------:R-:W-:-:S04]  /*2df0*/  @P2 FADD.FTZ R59, R27, R59 ;  /* 0x0000003b1b3b2221 */ /* 0x000fc80000010000 */
.L_x_21242:
[----:B-----5:R-:W-:-:S03]  /*2e00*/  IMAD.MOV.U32 R35, RZ, RZ, R59 ;  /* 0x000000ffff237224 */ /* 0x020fc600078e003b */
.L_x_21243:
[----:B------:R-:W-:-:S04]  /*2e10*/  @P0 LEA R64, P2, R66, c[0x0][0x188], 0x4 ;  /* 0x0000620042400a11 */ /* 0x000fc800078420ff */
[C---:B------:R-:W-:Y:S02]  /*2e20*/  @P0 LEA.HI.X R65, R66.reuse, c[0x0][0x18c], RZ, 0x4, P2 ;  /* 0x0000630042410a11 */ /* 0x040fe400010f24ff */
[----:B------:R-:W-:-:S03]  /*2e30*/  IADD3 R66, R66, 0x80, RZ ;  /* 0x0000008042427810 */ /* 0x000fc60007ffe0ff */
[----:B------:R0:W-:Y:S04]  /*2e40*/  @P0 STG.E.128 [R64.64], R32 ;  /* 0x0000002040000986 */ /* 0x0001e8000c101d04 */
.L_x_21227:
[----:B------:R-:W-:Y:S05]  /*2e50*/  BSYNC B0 ;  /* 0x0000000000007941 */ /* 0x000fea0003800000 */
.L_x_21226:
        /* <DEDUP_REMOVED lines=24> */
.L_x_21247:
[----:B-----5:R-:W-:Y:S01]  /*2fe0*/  FADD.FTZ R60, R24, R60 ;  /* 0x0000003c183c7221 */ /* 0x020fe20000010000 */
[----:B------:R-:W-:Y:S05]  /*2ff0*/  BRA `(.L_x_21248) ;  /* 0x0000002000007947 */ /* 0x000fea0003800000 */
.L_x_21246:
[----:B-1---5:R-:W-:-:S04]  /*3000*/  FADD.FTZ R60, R20, R60 ;  /* 0x0000003c143c7221 */ /* 0x022fc80000010000 */
[----:B------:R-:W-:-:S05]  /*3010*/  @P2 FADD.FTZ R60, R24, R60 ;  /* 0x0000003c183c2221 */ /* 0x000fca0000010000 */
.L_x_21248:
[----:B-----5:R-:W-:Y:S02]  /*3020*/  MOV R32, R60 ;  /* 0x0000003c00207202 */ /* 0x020fe40000000f00 */
.L_x_21249:
[----:B------:R-:W-:Y:S05]  /*3030*/  @P3 BRA `(.L_x_21250) ;  /* 0x0000007000003947 */ /* 0x000fea0003800000 */
[----:B------:R-:W-:-:S04]  /*3040*/  ISETP.NE.U32.AND P4, PT, RZ, c[0x0][0x180], PT ;  /* 0x00006000ff007a0c */ /* 0x000fc80003f85070 */
[----:B------:R-:W-:-:S13]  /*3050*/  ISETP.NE.AND.EX P4, PT, RZ, c[0x0][0x184], PT, P4 ;  /* 0x00006100ff007a0c */ /* 0x000fda0003f85340 */
[----:B------:R-:W-:Y:S05]  /*3060*/  @P4 BRA `(.L_x_21251) ;  /* 0x0000002000004947 */ /* 0x000fea0003800000 */
[----:B------:R-:W-:Y:S05]  /*3070*/  @P0 BRA `(.L_x_21252) ;  /* 0x0000005000000947 */ /* 0x000fea0003800000 */
[----:B------:R-:W-:Y:S05]  /*3080*/  BRA `(.L_x_21253) ;  /* 0x0000005000007947 */ /* 0x000fea0003800000 */
.L_x_21251:
[----:B-----5:R-:W-:Y:S01]  /*3090*/  FADD.FTZ R61, R25, R61 ;  /* 0x0000003d193d7221 */ /* 0x020fe20000010000 */
[----:B------:R-:W-:Y:S05]  /*30a0*/  BRA `(.L_x_21252) ;  /* 0x0000002000007947 */ /* 0x000fea0003800000 */
.L_x_21250:
[----:B-----5:R-:W-:-:S04]  /*30b0*/  FADD.FTZ R61, R21, R61 ;  /* 0x0000003d153d7221 */ /* 0x020fc80000010000 */
[----:B------:R-:W-:-:S05]  /*30c0*/  @P2 FADD.FTZ R61, R25, R61 ;  /* 0x0000003d193d2221 */ /* 0x000fca0000010000 */
.L_x_21252:
[----:B-----5:R-:W-:Y:S02]  /*30d0*/  MOV R33, R61 ;  /* 0x0000003d00217202 */ /* 0x020fe40000000f00 */
.L_x_21253:
[----:B------:R-:W-:Y:S05]  /*30e0*/  @P3 BRA `(.L_x_21254) ;  /* 0x0000007000003947 */ /* 0x000fea0003800000 */
[----:B------:R-:W-:-:S04]  /*30f0*/  ISETP.NE.U32.AND P4, PT, RZ, c[0x0][0x180], PT ;  /* 0x00006000ff007a0c */ /* 0x000fc80003f85070 */
[----:B------:R-:W-:-:S13]  /*3100*/  ISETP.NE.AND.EX P4, PT, RZ, c[0x0][0x184], PT, P4 ;  /* 0x00006100ff007a0c */ /* 0x000fda0003f85340 */
[----:B------:R-:W-:Y:S05]  /*3110*/  @P4 BRA `(.L_x_21255) ;  /* 0x0000002000004947 */ /* 0x000fea0003800000 */
[----:B------:R-:W-:Y:S05]  /*3120*/  @P0 BRA `(.L_x_21256) ;  /* 0x0000005000000947 */ /* 0x000fea0003800000 */
[----:B------:R-:W-:Y:S05]  /*3130*/  BRA `(.L_x_21257) ;  /* 0x0000005000007947 */ /* 0x000fea0003800000 */
.L_x_21255:
[----:B-----5:R-:W-:Y:S01]  /*3140*/  FADD.FTZ R62, R26, R62 ;  /* 0x0000003e1a3e7221 */ /* 0x020fe20000010000 */
[----:B------:R-:W-:Y:S05]  /*3150*/  BRA `(.L_x_21256) ;  /* 0x0000002000007947 */ /* 0x000fea0003800000 */
.L_x_21254:
[----:B-----5:R-:W-:-:S04]  /*3160*/  FADD.FTZ R62, R22, R62 ;  /* 0x0000003e163e7221 */ /* 0x020fc80000010000 */
[----:B------:R-:W-:-:S05]  /*3170*/  @P2 FADD.FTZ R62, R26, R62 ;  /* 0x0000003e1a3e2221 */ /* 0x000fca0000010000 */
.L_x_21256:
[----:B-----5:R-:W-:Y:S02]  /*3180*/  MOV R34, R62 ;  /* 0x0000003e00227202 */ /* 0x020fe40000000f00 */
.L_x_21257:
[----:B------:R-:W-:Y:S05]  /*3190*/  @P3 BRA `(.L_x_21258) ;  /* 0x0000007000003947 */ /* 0x000fea0003800000 */
[----:B------:R-:W-:-:S04]  /*31a0*/  ISETP.NE.U32.AND P2, PT, RZ, c[0x0][0x180], PT ;  /* 0x00006000ff007a0c */ /* 0x000fc80003f45070 */
[----:B------:R-:W-:-:S13]  /*31b0*/  ISETP.NE.AND.EX P2, PT, RZ, c[0x0][0x184], PT, P2 ;  /* 0x00006100ff007a0c */ /* 0x000fda0003f45320 */
[----:B------:R-:W-:Y:S05]  /*31c0*/  @P2 BRA `(.L_x_21259) ;  /* 0x0000002000002947 */ /* 0x000fea0003800000 */
[----:B------:R-:W-:Y:S05]  /*31d0*/  @P0 BRA `(.L_x_21260) ;  /* 0x0000005000000947 */ /* 0x000fea0003800000 */
[----:B------:R-:W-:Y:S05]  /*31e0*/  BRA `(.L_x_21261) ;  /* 0x0000005000007947 */ /* 0x000fea0003800000 */
.L_x_21259:
[----:B-----5:R-:W-:Y:S01]  /*31f0*/  FADD.FTZ R63, R27, R63 ;  /* 0x0000003f1b3f7221 */ /* 0x020fe20000010000 */
[----:B------:R-:W-:Y:S05]  /*3200*/  BRA `(.L_x_21260) ;  /* 0x0000002000007947 */ /* 0x000fea0003800000 */
.L_x_21258:
[----:B-----5:R-:W-:-:S04]  /*3210*/  FADD.FTZ R63, R23, R63 ;  /* 0x0000003f173f7221 */ /* 0x020fc80000010000 */
[----:B------:R-:W-:-:S04]  /*3220*/  @P2 FADD.FTZ R63, R27, R63 ;  /* 0x0000003f1b3f2221 */ /* 0x000fc80000010000 */
.L_x_21260:
[----:B-----5:R-:W-:-:S03]  /*3230*/  IMAD.MOV.U32 R35, RZ, RZ, R63 ;  /* 0x000000ffff237224 */ /* 0x020fc600078e003f */
.L_x_21261:
[----:B------:R-:W-:-:S04]  /*3240*/  @P0 LEA R64, P2, R66, c[0x0][0x188], 0x4 ;  /* 0x0000620042400a11 */ /* 0x000fc800078420ff */
[----:B------:R-:W-:-:S05]  /*3250*/  @P0 LEA.HI.X R65, R66, c[0x0][0x18c], RZ, 0x4, P2 ;  /* 0x0000630042410a11 */ /* 0x000fca00010f24ff */
[----:B------:R0:W-:Y:S04]  /*3260*/  @P0 STG.E.128 [R64.64], R32 ;  /* 0x0000002040000986 */ /* 0x0001e8000c101d04 */
.L_x_21245:
[----:B------:R-:W-:Y:S05]  /*3270*/  BSYNC B0 ;  /* 0x0000000000007941 */ /* 0x000fea0003800000 */
.L_x_21244:
[----:B0----5:R-:W-:Y:S01]  /*3280*/  FADD.FTZ R64, RZ, R28 ;  /* 0x0000001cff407221 */ /* 0x021fe20000010000 */
[----:B------:R-:W-:Y:S02]  /*3290*/  ISETP.GT.U32.AND P3, PT, R118, 0xff, PT ;  /* 0x000000ff7600780c */ /* 0x000fe40003f64070 */
[----:B------:R-:W-:Y:S01]  /*32a0*/  LOP3.LUT P2, RZ, R114, 0xff, RZ, 0xc0, !PT ;  /* 0x000000ff72ff7812 */ /* 0x000fe2000784c0ff */
[----:B------:R-:W-:Y:S01]  /*32b0*/  FADD.FTZ R65, R29, R64 ;  /* 0x000000401d417221 */ /* 0x000fe20000010000 */
[----:B------:R-:W-:Y:S02]  /*32c0*/  SHF.R.U32.HI R120, RZ, 0x5, R112 ;  /* 0x00000005ff787819 */ /* 0x000fe40000011670 */
[----:B------:R-:W-:Y:S01]  /*32d0*/  ISETP.GT.U32.AND P4, PT, R118, 0x2ff, PT ;  /* 0x000002ff7600780c */ /* 0x000fe20003f84070 */
[----:B------:R-:W-:Y:S01]  /*32e0*/  FADD.FTZ R64, R30, R65 ;  /* 0x000000411e407221 */ /* 0x000fe20000010000 */
[----:B------:R-:W-:Y:S02]  /*32f0*/  LOP3.LUT R120, R120, 0x7fffffc, RZ, 0xc0, !PT ;  /* 0x07fffffc78787812 */ /* 0x000fe400078ec0ff */
[C---:B------:R-:W-:Y:S01]  /*3300*/  ISETP.GT.U32.AND P5, PT, R118.reuse, 0x37f, PT ;  /* 0x0000037f7600780c */ /* 0x040fe20003fa4070 */
[----:B------:R-:W-:Y:S01]  /*3310*/  FADD.FTZ R64, R31, R64 ;  /* 0x000000401f407221 */ /* 0x000fe20000010000 */
[----:B------:R-:W-:-:S03]  /*3320*/  ISETP.GT.U32.AND P6, PT, R118, 0x3ff, PT ;  /* 0x000003ff7600780c */ /* 0x000fc60003fc4070 */
[----:B------:R-:W-:Y:S02]  /*3330*/  @!P2 IADD3 R120, R120, 0x4, RZ ;  /* 0x000000047878a810 */ /* 0x000fe40007ffe0ff */
[----:B------:R-:W-:Y:S02]  /*3340*/  FSEL R123, R64, RZ, P1 ;  /* 0x000000ff407b7208 */ /* 0x000fe40000800000 */
[----:B------:R-:W-:-:S03]  /*3350*/  ISETP.GT.U32.AND P2, PT, R118, 0x17f, PT ;  /* 0x0000017f7600780c */ /* 0x000fc60003f44070 */
[----:B------:R-:W-:-:S04]  /*3360*/  FADD.FTZ R64, R36, R123 ;  /* 0x0000007b24407221 */ /* 0x000fc80000010000 */
[----:B------:R-:W-:-:S04]  /*3370*/  FADD.FTZ R65, R37, R64 ;  /* 0x0000004025417221 */ /* 0x000fc80000010000 */
[----:B------:R-:W-:Y:S01]  /*3380*/  FADD.FTZ R64, R38, R65 ;  /* 0x0000004126407221 */ /* 0x000fe20000010000 */
[----:B------:R-:W-:-:S03]  /*3390*/  P2R R65, PR, RZ, 0x8 ;  /* 0x00000008ff417803 */ /* 0x000fc60000000000 */
[----:B------:R-:W-:Y:S01]  /*33a0*/  @P3 FADD.FTZ R123, R39, R64 ;  /* 0x00000040277b3221 */ /* 0x000fe20000010000 */
        /* <DEDUP_REMOVED lines=29> */
.L_x_21282:
[----:B-1----:R-:W-:Y:S01]  /*3580*/  FADD.FTZ R122, R123, R65 ;  /* 0x000000417b7a7221 */ /* 0x002fe20000010000 */
[----:B------:R-:W-:Y:S05]  /*3590*/  BRA.DIV ~URZ, `(.L_x_21263) ;  /* 0x000014427f007947 */ /* 0x000fea000b800000 */
[----:B------:R-:W1:Y:S01]  /*35a0*/  SHFL.BFLY PT, R65, R122, 0x2, 0x1f ;  /* 0x0c401f007a417f89 */ /* 0x000e6200000e0000 */
[----:B------:R-:W-:Y:S02]  /*35b0*/  P2R R121, PR, RZ, 0x1 ;  /* 0x00000001ff797803 */ /* 0x000fe40000000000 */
[----:B------:R-:W-:Y:S01]  /*35c0*/  ISETP.GT.U32.AND P0, PT, R118, 0xff, PT ;  /* 0x000000ff7600780c */ /* 0x000fe20003f04070 */
[----:B-1----:R-:W-:-:S05]  /*35d0*/  FADD.FTZ R65, R122, R65 ;  /* 0x000000417a417221 */ /* 0x002fca0000010000 */
[----:B------:R-:W1:Y:S02]  /*35e0*/  SHFL.BFLY PT, R64, R65, 0x4, 0x1f ;  /* 0x0c801f0041407f89 */ /* 0x000e6400000e0000 */
[----:B-1----:R-:W-:-:S05]  /*35f0*/  FADD.FTZ R66, R65, R64 ;  /* 0x0000004041427221 */ /* 0x002fca0000010000 */
[----:B------:R-:W1:Y:S02]  /*3600*/  SHFL.BFLY PT, R67, R66, 0x8, 0x1f ;  /* 0x0d001f0042437f89 */ /* 0x000e6400000e0000 */
[----:B-1----:R-:W-:-:S05]  /*3610*/  FADD.FTZ R67, R66, R67 ;  /* 0x0000004342437221 */ /* 0x002fca0000010000 */
[----:B------:R-:W1:Y:S02]  /*3620*/  SHFL.BFLY PT, R64, R67, 0x10, 0x1f ;  /* 0x0e001f0043407f89 */ /* 0x000e6400000e0000 */
[----:B01----:R-:W-:-:S04]  /*3630*/  FADD.FTZ R123, R67, R64 ;  /* 0x00000040437b7221 */ /* 0x003fc80000010000 */
        /* <DEDUP_REMOVED lines=17> */
[----:B------:R-:W-:Y:S01]  /*3750*/  @P0 FFMA.FTZ R65, R67, R67, R66 ;  /* 0x0000004343410223 */ /* 0x000fe20000010042 */
[----:B------:R-:W-:Y:S01]  /*3760*/  ISETP.GT.U32.AND P0, PT, R118, 0x17f, PT ;  /* 0x0000017f7600780c */ /* 0x000fe20003f04070 */
[--C-:B------:R-:W-:Y:S02]  /*3770*/  FADD.FTZ R66, R40, -R64.reuse ;  /* 0x8000004028427221 */ /* 0x100fe40000010000 */
[----:B------:R-:W-:Y:S02]  /*3780*/  FADD.FTZ R67, R41, -R64 ;  /* 0x8000004029437221 */ /* 0x000fe40000010000 */
[----:B------:R-:W-:-:S04]  /*3790*/  FFMA.FTZ R66, R66, R66, R65 ;  /* 0x0000004242427223 */ /* 0x000fc80000010041 */
[----:B------:R-:W-:Y:S02]  /*37a0*/  FFMA.FTZ R66, R67, R67, R66 ;  /* 0x0000004343427223 */ /* 0x000fe40000010042 */
[----:B------:R-:W-:-:S04]  /*37b0*/  FADD.FTZ R67, R42, -R64 ;  /* 0x800000402a437221 */ /* 0x000fc80000010000 */
[----:B------:R-:W-:Y:S02]  /*37c0*/  FFMA.FTZ R66, R67, R67, R66 ;  /* 0x0000004343427223 */ /* 0x000fe40000010042 */
[----:B------:R-:W-:-:S04]  /*37d0*/  FADD.FTZ R67, R43, -R64 ;  /* 0x800000402b437221 */ /* 0x000fc80000010000 */
[----:B------:R-:W-:Y:S01]  /*37e0*/  @P0 FFMA.FTZ R65, R67, R67, R66 ;  /* 0x0000004343410223 */ /* 0x000fe20000010042 */
[----:B------:R-:W-:Y:S01]  /*37f0*/  ISETP.NE.AND P0, PT, R121, RZ, PT ;  /* 0x000000ff7900720c */ /* 0x000fe20003f05270 */
[--C-:B------:R-:W-:Y:S02]  /*3800*/  FADD.FTZ R66, R44, -R64.reuse ;  /* 0x800000402c427221 */ /* 0x100fe40000010000 */
[----:B------:R-:W-:Y:S02]  /*3810*/  FADD.FTZ R67, R45, -R64 ;  /* 0x800000402d437221 */ /* 0x000fe40000010000 */
[----:B------:R-:W-:-:S04]  /*3820*/  FFMA.FTZ R66, R66, R66, R65 ;  /* 0x0000004242427223 */ /* 0x000fc80000010041 */
        /* <DEDUP_REMOVED lines=46> */
.L_x_21283:
        /* <DEDUP_REMOVED lines=13> */
[----:B------:R-:W-:Y:S02]  /*3be0*/  LOP3.LUT P3, RZ, R67, 0x1f, R112, 0xf8, !PT ;  /* 0x0000001f43ff7812 */ /* 0x000fe4000786f870 */
[----:B------:R-:W-:Y:S03]  /*3bf0*/  BSSY B0, `(.L_x_21264) ;  /* 0x0000045000007945 */ /* 0x000fe60003800000 */
[----:B------:R-:W-:-:S04]  /*3c00*/  @!P2 MOV R124, R115 ;  /* 0x00000073007ca202 */ /* 0x000fc80000000f00 */
[----:B------:R-:W1:Y:S01]  /*3c10*/  I2F R121, R124 ;  /* 0x0000007c00797306 */ /* 0x000e620000201400 */
[----:B------:R-:W2:Y:S04]  /*3c20*/  SHFL.DOWN PT, R125, R124, 0x2, 0x1f ;  /* 0x08401f007c7d7f89 */ /* 0x000ea800000e0000 */
[----:B------:R-:W3:Y:S01]  /*3c30*/  @!P2 LDS.64 R64, [R120.X8] ;  /* 0x000000007840a984 */ /* 0x000ee20000008a00 */
[----:B------:R-:W-:Y:S02]  /*3c40*/  ISETP.NE.AND P2, PT, RZ, UR6, PT ;  /* 0x00000006ff007c0c */ /* 0x000fe4000bf45270 */
[----:B0-2---:R1:W0:Y:S01]  /*3c50*/  I2F R122, R125 ;  /* 0x0000007d007a7306 */ /* 0x0052220000201400 */
[----:B------:R-:W-:Y:S01]  /*3c60*/  IMAD.IADD R66, R125, 0x1, R124 ;  /* 0x000000017d427824 */ /* 0x000fe200078e027c */
[----:B---3--:R-:W2:Y:S02]  /*3c70*/  SHFL.DOWN PT, R123, R64, 0x2, 0x1f ;  /* 0x08401f00407b7f89 */ /* 0x008ea400000e0000 */
[----:B--2---:R-:W-:-:S04]  /*3c80*/  FADD.FTZ R120, -R123, R64 ;  /* 0x000000407b787221 */ /* 0x004fc80000010100 */
[----:B------:R-:W-:-:S04]  /*3c90*/  FMUL.FTZ R120, R120, R120 ;  /* 0x0000007878787220 */ /* 0x000fc80000410000 */
[----:B-1----:R-:W-:-:S04]  /*3ca0*/  FMUL.FTZ R125, R120, R121 ;  /* 0x00000079787d7220 */ /* 0x002fc80000410000 */
[-C--:B0-----:R-:W-:Y:S02]  /*3cb0*/  FMUL.FTZ R120, R125, R122.reuse ;  /* 0x0000007a7d787220 */ /* 0x081fe40000410000 */
[----:B------:R-:W-:Y:S01]  /*3cc0*/  FMUL.FTZ R122, R123, R122 ;  /* 0x0000007a7b7a7220 */ /* 0x000fe20000410000 */
[----:B------:R-:W-:Y:S03]  /*3cd0*/  SHFL.DOWN PT, R125, R66, 0x1, 0x1f ;  /* 0x08201f00427d7f89 */ /* 0x000fe600000e0000 */
[----:B------:R-:W-:Y:S02]  /*3ce0*/  FFMA.FTZ R123, R121, R64, R122 ;  /* 0x00000040797b7223 */ /* 0x000fe4000001007a */
[----:B------:R-:W0:Y:S01]  /*3cf0*/  I2F R64, R66 ;  /* 0x0000004200407306 */ /* 0x000e220000201400 */
[----:B------:R-:W1:Y:S07]  /*3d00*/  SHFL.DOWN PT, R122, R65, 0x2, 0x1f ;  /* 0x08401f00417a7f89 */ /* 0x000e6e00000e0000 */
[----:B0-----:R-:W0:Y:S01]  /*3d10*/  MUFU.RCP R121, R64 ;  /* 0x0000004000797308 */ /* 0x001e220000001000 */
[----:B-1----:R-:W-:-:S04]  /*3d20*/  FADD.FTZ R122, R122, R65 ;  /* 0x000000417a7a7221 */ /* 0x002fc80000010000 */
[C---:B0-----:R-:W-:Y:S02]  /*3d30*/  FFMA.FTZ R120, R121.reuse, R120, R122 ;  /* 0x0000007879787223 */ /* 0x041fe4000001007a */
[----:B------:R-:W-:Y:S01]  /*3d40*/  FMUL.FTZ R121, R121, R123 ;  /* 0x0000007b79797220 */ /* 0x000fe20000410000 */
[----:B------:R-:W-:Y:S02]  /*3d50*/  IADD3 R123, R66, R125, RZ ;  /* 0x0000007d427b7210 */ /* 0x000fe40007ffe0ff */
[----:B------:R-:W-:Y:S02]  /*3d60*/  I2F R125, R125 ;  /* 0x0000007d007d7306 */ /* 0x000fe40000201400 */
[----:B------:R-:W0:Y:S06]  /*3d70*/  SHFL.DOWN PT, R122, R121, 0x1, 0x1f ;  /* 0x08201f00797a7f89 */ /* 0x000e2c00000e0000 */
[----:B------:R-:W1:Y:S08]  /*3d80*/  I2F R123, R123 ;  /* 0x0000007b007b7306 */ /* 0x000e700000201400 */
[----:B-1----:R-:W1:Y:S01]  /*3d90*/  MUFU.RCP R66, R123 ;  /* 0x0000007b00427308 */ /* 0x002e620000001000 */
[----:B0-----:R-:W-:-:S02]  /*3da0*/  FADD.FTZ R124, R121, -R122 ;  /* 0x8000007a797c7221 */ /* 0x001fc40000010000 */
[----:B------:R-:W-:Y:S02]  /*3db0*/  FMUL.FTZ R122, R122, R125 ;  /* 0x0000007d7a7a7220 */ /* 0x000fe40000410000 */
[----:B------:R-:W-:Y:S02]  /*3dc0*/  FMUL.FTZ R65, R124, R124 ;  /* 0x0000007c7c417220 */ /* 0x000fe40000410000 */
[C---:B------:R-:W-:Y:S02]  /*3dd0*/  FFMA.FTZ R122, R64.reuse, R121, R122 ;  /* 0x00000079407a7223 */ /* 0x040fe4000001007a */
[----:B------:R-:W-:Y:S02]  /*3de0*/  FMUL.FTZ R124, R64, R65 ;  /* 0x00000041407c7220 */ /* 0x000fe40000410000 */
[----:B------:R-:W0:Y:S02]  /*3df0*/  SHFL.DOWN PT, R64, R120, 0x1, 0x1f ;  /* 0x08201f0078407f89 */ /* 0x000e2400000e0000 */
[----:B------:R-:W-:-:S02]  /*3e00*/  FMUL.FTZ R65, R124, R125 ;  /* 0x0000007d7c417220 */ /* 0x000fc40000410000 */
[----:B-1----:R-:W-:-:S05]  /*3e10*/  FMUL.FTZ R122, R66, R122 ;  /* 0x0000007a427a7220 */ /* 0x002fca0000410000 */
[----:B------:R-:W1:Y:S01]  /*3e20*/  SHFL.IDX PT, R125, R122, RZ, 0x1f ;  /* 0x00001fff7a7d7589 */ /* 0x000e6200000e0000 */
[----:B0-----:R-:W-:-:S04]  /*3e30*/  FADD.FTZ R64, R120, R64 ;  /* 0x0000004078407221 */ /* 0x001fc80000010000 */
[----:B------:R-:W-:Y:S01]  /*3e40*/  FFMA.FTZ R64, R66, R65, R64 ;  /* 0x0000004142407223 */ /* 0x000fe20000010040 */
[----:B------:R-:W-:Y:S01]  /*3e50*/  MOV R65, c[0x0][0x1e0] ;  /* 0x0000780000417a02 */ /* 0x000fe20000000f00 */
[----:B-1----:R-:W-:-:S04]  /*3e60*/  FMUL.FTZ R66, R125, R125 ;  /* 0x0000007d7d427220 */ /* 0x002fc80000410000 */
[----:B------:R-:W0:Y:S01]  /*3e70*/  SHFL.IDX PT, R64, R64, RZ, 0x1f ;  /* 0x00001fff40407589 */ /* 0x000e2200000e0000 */
[----:B------:R-:W-:Y:S02]  /*3e80*/  FSEL R120, R125, RZ, !P2 ;  /* 0x000000ff7d787208 */ /* 0x000fe40005000000 */
[----:B------:R-:W-:Y:S01]  /*3e90*/  FSEL R66, R66, RZ, P2 ;  /* 0x000000ff42427208 */ /* 0x000fe20001000000 */
[----:B0-----:R-:W-:Y:S01]  /*3ea0*/  FFMA.FTZ R65, R64, R65, c[0x0][0x228] ;  /* 0x00008a0040417623 */ /* 0x001fe20000010041 */
        /* <DEDUP_REMOVED lines=13> */
[C---:B------:R-:W-:Y:S02]  /*3f80*/  FMUL.FTZ R65, R121.reuse, R66 ;  /* 0x0000004279417220 */ /* 0x040fe40000410000 */
[C---:B------:R-:W-:Y:S02]  /*3f90*/  FMUL.FTZ R66, R121.reuse, R122 ;  /* 0x0000007a79427220 */ /* 0x040fe40000410000 */
[C---:B------:R-:W-:Y:S02]  /*3fa0*/  FMUL.FTZ R64, R121.reuse, R64 ;  /* 0x0000004079407220 */ /* 0x040fe40000410000 */
[----:B------:R-:W-:Y:S02]  /*3fb0*/  FMUL.FTZ R67, R121, R124 ;  /* 0x0000007c79437220 */ /* 0x000fe40000410000 */
[----:B------:R-:W-:Y:S02]  /*3fc0*/  IMAD.MOV.U32 R122, RZ, RZ, 0x10 ;  /* 0x00000010ff7a7424 */ /* 0x000fe400078e00ff */
[----:B------:R-:W-:-:S02]  /*3fd0*/  FFMA.FTZ R64, R113, R64, R110 ;  /* 0x0000004071407223 */ /* 0x000fc4000001006e */
[----:B------:R-:W-:Y:S02]  /*3fe0*/  FFMA.FTZ R65, R111, R65, R108 ;  /* 0x000000416f417223 */ /* 0x000fe4000001006c */
[----:B------:R-:W-:Y:S02]  /*3ff0*/  FFMA.FTZ R66, R109, R66, R106 ;  /* 0x000000426d427223 */ /* 0x000fe4000001006a */
[----:B------:R-:W-:Y:S02]  /*4000*/  FFMA.FTZ R67, R107, R67, R104 ;  /* 0x000000436b437223 */ /* 0x000fe40000010068 */
[C---:B------:R-:W-:Y:S01]  /*4010*/  IMAD.WIDE.U32 R122, R119.reuse, R122, c[0x0][0x208] ;  /* 0x00008200777a7625 */ /* 0x040fe200078e007a */
[----:B------:R-:W-:-:S04]  /*4020*/  IADD3 R119, R119, 0x80, RZ ;  /* 0x0000008077777810 */ /* 0x000fc80007ffe0ff */
[----:B------:R0:W-:Y:S03]  /*4030*/  STG.E.128 [R122.64], R64 ;  /* 0x000000407a007986 */ /* 0x0001e6000c101d04 */
.L_x_21265:
[----:B------:R-:W-:Y:S05]  /*4040*/  BSYNC B0 ;  /* 0x0000000000007941 */ /* 0x000fea0003800000 */
.L_x_21264:
[----:B------:R-:W-:Y:S01]  /*4050*/  ISETP.GE.U32.AND P2, PT, R118, 0x100, PT ;  /* 0x000001007600780c */ /* 0x000fe20003f46070 */
[----:B------:R-:W-:-:S12]  /*4060*/  BSSY B0, `(.L_x_21266) ;  /* 0x0000012000007945 */ /* 0x000fd80003800000 */
[----:B------:R-:W-:Y:S05]  /*4070*/  @!P2 BRA `(.L_x_21267) ;  /* 0x000001000000a947 */ /* 0x000fea0003800000 */
[--C-:B01----:R-:W-:Y:S02]  /*4080*/  FADD.FTZ R66, R37, -R120.reuse ;  /* 0x8000007825427221 */ /* 0x103fe40000010000 */
[--C-:B------:R-:W-:Y:S02]  /*4090*/  FADD.FTZ R122, R38, -R120.reuse ;  /* 0x80000078267a7221 */ /* 0x100fe40000010000 */
[C---:B------:R-:W-:Y:S02]  /*40a0*/  FMUL.FTZ R65, R121.reuse, R66 ;  /* 0x0000004279417220 */ /* 0x040fe40000410000 */
[----:B------:R-:W-:Y:S01]  /*40b0*/  FMUL.FTZ R66, R121, R122 ;  /* 0x0000007a79427220 */ /* 0x000fe20000410000 */
[----:B------:R-:W-:Y:S01]  /*40c0*/  HFMA2.MMA R122, -RZ, RZ, 0, 9.5367431640625e-07 ;  /* 0x00000010ff7a7435 */ /* 0x000fe200000001ff */
[--C-:B------:R-:W-:Y:S02]  /*40d0*/  FADD.FTZ R64, R36, -R120.reuse ;  /* 0x8000007824407221 */ /* 0x100fe40000010000 */
[----:B------:R-:W-:-:S02]  /*40e0*/  FADD.FTZ R124, R39, -R120 ;  /* 0x80000078277c7221 */ /* 0x000fc40000010000 */
[C---:B------:R-:W-:Y:S02]  /*40f0*/  FMUL.FTZ R64, R121.reuse, R64 ;  /* 0x0000004079407220 */ /* 0x040fe40000410000 */
[----:B------:R-:W-:Y:S02]  /*4100*/  FMUL.FTZ R67, R121, R124 ;  /* 0x0000007c79437220 */ /* 0x000fe40000410000 */
[----:B------:R-:W-:Y:S02]  /*4110*/  FFMA.FTZ R64, R105, R64, R102 ;  /* 0x0000004069407223 */ /* 0x000fe40000010066 */
[----:B------:R-:W-:Y:S02]  /*4120*/  FFMA.FTZ R65, R103, R65, R100 ;  /* 0x0000004167417223 */ /* 0x000fe40000010064 */
[----:B------:R-:W-:Y:S02]  /*4130*/  FFMA.FTZ R66, R101, R66, R98 ;  /* 0x0000004265427223 */ /* 0x000fe40000010062 */
[----:B------:R-:W-:-:S02]  /*4140*/  FFMA.FTZ R67, R99, R67, R96 ;  /* 0x0000004363437223 */ /* 0x000fc40000010060 */
[C---:B------:R-:W-:Y:S01]  /*4150*/  IMAD.WIDE.U32 R122, R119.reuse, R122, c[0x0][0x208] ;  /* 0x00008200777a7625 */ /* 0x040fe200078e007a */
[----:B------:R-:W-:-:S04]  /*4160*/  IADD3 R119, R119, 0x80, RZ ;  /* 0x0000008077777810 */ /* 0x000fc80007ffe0ff */
[----:B------:R0:W-:Y:S03]  /*4170*/  STG.E.128 [R122.64], R64 ;  /* 0x000000407a007986 */ /* 0x0001e6000c101d04 */
.L_x_21267:
[----:B------:R-:W-:Y:S05]  /*4180*/  BSYNC B0 ;  /* 0x0000000000007941 */ /* 0x000fea0003800000 */
.L_x_21266:
[----:B------:R-:W-:Y:S01]  /*4190*/  ISETP.GE.U32.AND P2, PT, R118, 0x180, PT ;  /* 0x000001807600780c */ /* 0x000fe20003f46070 */
[----:B------:R-:W-:-:S12]  /*41a0*/  BSSY B0, `(.L_x_21268) ;  /* 0x0000012000007945 */ /* 0x000fd80003800000 */
[----:B------:R-:W-:Y:S05]  /*41b0*/  @!P2 BRA `(.L_x_21269) ;  /* 0x000001000000a947 */ /* 0x000fea0003800000 */
[--C-:B01----:R-:W-:Y:S02]  /*41c0*/  FADD.FTZ R66, R41, -R120.reuse ;  /* 0x8000007829427221 */ /* 0x103fe40000010000 */
[--C-:B------:R-:W-:Y:S02]  /*41d0*/  FADD.FTZ R122, R42, -R120.reuse ;  /* 0x800000782a7a7221 */ /* 0x100fe40000010000 */
[--C-:B------:R-:W-:Y:S02]  /*41e0*/  FADD.FTZ R64, R40, -R120.reuse ;  /* 0x8000007828407221 */ /* 0x100fe40000010000 */
[----:B------:R-:W-:Y:S02]  /*41f0*/  FADD.FTZ R124, R43, -R120 ;  /* 0x800000782b7c7221 */ /* 0x000fe40000010000 */
[C---:B------:R-:W-:Y:S02]  /*4200*/  FMUL.FTZ R65, R121.reuse, R66 ;  /* 0x0000004279417220 */ /* 0x040fe40000410000 */
[C---:B------:R-:W-:Y:S01]  /*4210*/  FMUL.FTZ R66, R121.reuse, R122 ;  /* 0x0000007a79427220 */ /* 0x040fe20000410000 */
[----:B------:R-:W-:Y:S01]  /*4220*/  MOV R122, 0x10 ;  /* 0x00000010007a7802 */ /* 0x000fe20000000f00 */
[----:B------:R-:W-:-:S02]  /*4230*/  FMUL.FTZ R64, R121, R64 ;  /* 0x0000004079407220 */ /* 0x000fc40000410000 */
[----:B------:R-:W-:Y:S02]  /*4240*/  FMUL.FTZ R67, R121, R124 ;  /* 0x0000007c79437220 */ /* 0x000fe40000410000 */
[----:B------:R-:W-:Y:S02]  /*4250*/  FFMA.FTZ R64, R97, R64, R94 ;  /* 0x0000004061407223 */ /* 0x000fe4000001005e */
[----:B------:R-:W-:Y:S02]  /*4260*/  FFMA.FTZ R65, R95, R65, R82 ;  /* 0x000000415f417223 */ /* 0x000fe40000010052 */
[----:B------:R-:W-:Y:S02]  /*4270*/  FFMA.FTZ R66, R12, R66, R11 ;  /* 0x000000420c427223 */ /* 0x000fe4000001000b */
[----:B------:R-:W-:Y:S02]  /*4280*/  FFMA.FTZ R67, R13, R67, R84 ;  /* 0x000000430d437223 */ /* 0x000fe40000010054 */
[C---:B------:R-:W-:Y:S01]  /*4290*/  IMAD.WIDE.U32 R122, R119.reuse, R122, c[0x0][0x208] ;  /* 0x00008200777a7625 */ /* 0x040fe200078e007a */
[----:B------:R-:W-:-:S04]  /*42a0*/  IADD3 R119, R119, 0x80, RZ ;  /* 0x0000008077777810 */ /* 0x000fc80007ffe0ff */
[----:B------:R0:W-:Y:S03]  /*42b0*/  STG.E.128 [R122.64], R64 ;  /* 0x000000407a007986 */ /* 0x0001e6000c101d04 */
.L_x_21269:
[----:B------:R-:W-:Y:S05]  /*42c0*/  BSYNC B0 ;  /* 0x0000000000007941 */ /* 0x000fea0003800000 */
.L_x_21268:
        /* <DEDUP_REMOVED lines=19> */
.L_x_21271:
[----:B------:R-:W-:Y:S05]  /*4400*/  BSYNC B0 ;  /* 0x0000000000007941 */ /* 0x000fea0003800000 */
.L_x_21270:
        /* <DEDUP_REMOVED lines=19> */
.L_x_21273:
[----:B------:R-:W-:Y:S05]  /*4540*/  BSYNC B0 ;  /* 0x0000000000007941 */ /* 0x000fea0003800000 */
.L_x_21272:
        /* <DEDUP_REMOVED lines=11> */
[----:B------:R-:W-:Y:S02]  /*4600*/  IMAD.MOV.U32 R122, RZ, RZ, 0x10 ;  /* 0x00000010ff7a7424 */ /* 0x000fe400078e00ff */
[----:B------:R-:W-:Y:S02]  /*4610*/  FFMA.FTZ R64, R71, R64, R6 ;  /* 0x0000004047407223 */ /* 0x000fe40000010006 */
[----:B------:R-:W-:Y:S02]  /*4620*/  FFMA.FTZ R65, R70, R65, R87 ;  /* 0x0000004146417223 */ /* 0x000fe40000010057 */
[----:B------:R-:W-:-:S02]  /*4630*/  FFMA.FTZ R66, R72, R66, R5 ;  /* 0x0000004248427223 */ /* 0x000fc40000010005 */
[----:B------:R-:W-:Y:S02]  /*4640*/  FFMA.FTZ R67, R73, R67, R90 ;  /* 0x0000004349437223 */ /* 0x000fe4000001005a */
[C---:B------:R-:W-:Y:S01]  /*4650*/  IMAD.WIDE.U32 R122, R119.reuse, R122, c[0x0][0x208] ;  /* 0x00008200777a7625 */ /* 0x040fe200078e007a */
[----:B------:R-:W-:-:S04]  /*4660*/  IADD3 R119, R119, 0x80, RZ ;  /* 0x0000008077777810 */ /* 0x000fc80007ffe0ff */
[----:B------:R0:W-:Y:S03]  /*4670*/  STG.E.128 [R122.64], R64 ;  /* 0x000000407a007986 */ /* 0x0001e6000c101d04 */
.L_x_21275:
[----:B------:R-:W-:Y:S05]  /*4680*/  BSYNC B0 ;  /* 0x0000000000007941 */ /* 0x000fea0003800000 */
.L_x_21274:
        /* <DEDUP_REMOVED lines=19> */
.L_x_21277:
[----:B------:R-:W-:Y:S05]  /*47c0*/  BSYNC B0 ;  /* 0x0000000000007941 */ /* 0x000fea0003800000 */
.L_x_21276:
        /* <DEDUP_REMOVED lines=12> */
[----:B------:R-:W-:-:S04]  /*4890*/  IMAD.WIDE.U32 R120, R119, R120, c[0x0][0x208] ;  /* 0x0000820077787625 */ /* 0x000fc800078e0078 */
[----:B------:R-:W-:Y:S02]  /*48a0*/  FFMA.FTZ R64, R79, R64, R2 ;  /* 0x000000404f407223 */ /* 0x000fe40000010002 */
[----:B------:R-:W-:Y:S02]  /*48b0*/  FFMA.FTZ R65, R78, R65, R91 ;  /* 0x000000414e417223 */ /* 0x000fe4000001005b */
[----:B------:R-:W-:Y:S02]  /*48c0*/  FFMA.FTZ R67, R80, R67, R93 ;  /* 0x0000004350437223 */ /* 0x000fe4000001005d */
[----:B------:R-:W-:-:S05]  /*48d0*/  FFMA.FTZ R66, R81, R66, R0 ;  /* 0x0000004251427223 */ /* 0x000fca0000010000 */
[----:B------:R0:W-:Y:S02]  /*48e0*/  STG.E.128 [R120.64], R64 ;  /* 0x0000004078007986 */ /* 0x0001e4000c101d04 */
.L_x_21279:
[----:B------:R-:W-:Y:S05]  /*48f0*/  BSYNC B0 ;  /* 0x0000000000007941 */ /* 0x000fea0003800000 */
.L_x_21278:
[----:B------:R-:W-:Y:S02]  /*4900*/  LOP3.LUT P2, RZ, R114, 0xff, RZ, 0xc0, !PT ;  /* 0x000000ff72ff7812 */ /* 0x000fe4000784c0ff */
[----:B------:R-:W-:Y:S02]  /*4910*/  IADD3 R117, R117, c[0x0][0x160], RZ ;  /* 0x0000580075757a10 */ /* 0x000fe40007ffe0ff */
[----:B------:R-:W-:Y:S02]  /*4920*/  SEL R114, RZ, 0x1, P2 ;  /* 0x00000001ff727807 */ /* 0x000fe40001000000 */
[----:B------:R-:W-:-:S13]  /*4930*/  ISETP.GE.AND P2, PT, R117, c[0x0][0x164], PT ;  /* 0x0000590075007a0c */ /* 0x000fda0003f46270 */
[----:B01----:R-:W-:Y:S01]  /*4940*/  @P2 CALL.REL.NOINC `(.L_x_21280) ;  /* 0x0000001000002944 */ /* 0x003fe20003c00000 */
[----:B------:R-:W-:Y:S05]  /*4950*/  BRA `(.L_x_21281) ;  /* 0xffffc76000007947 */ /* 0x000fea000383ffff */
.L_x_21280:
[----:B------:R-:W-:Y:S05]  /*4960*/  EXIT ;  /* 0x000000000000794d */ /* 0x000fea0003800000 */
.L_x_21262:
[----:B------:R-:W-:Y:S01]  /*4970*/  HFMA2.MMA R121, -RZ, RZ, 0, 5.9604644775390625e-08 ;  /* 0x00000001ff797435 */ /* 0x000fe200000001ff */
[----:B------:R-:W-:Y:S01]  /*4980*/  MOV R122, R123 ;  /* 0x0000007b007a7202 */ /* 0x000fe20000000f00 */
[----:B------:R-:W-:Y:S01]  /*4990*/  IMAD.MOV.U32 R124, RZ, RZ, 0x1f ;  /* 0x0000001fff7c7424 */ /* 0x000fe200078e00ff */
[----:B------:R-:W-:Y:S02]  /*49a0*/  MOV R65, 0xffffffff ;  /* 0xffffffff00417802 */ /* 0x000fe40000000f00 */
[----:B------:R-:W-:Y:S02]  /*49b0*/  MOV R66, 0x49d0 ;  /* 0x000049d000427802 */ /* 0x000fe40000000f00 */
[----:B------:R-:W-:Y:S05]  /*49c0*/  CALL.REL.NOINC `($__internal_66_$__cuda_sm70_shflsync_bfly_p) ;  /* 0x000007d000007944 */ /* 0x000fea0003c00000 */
[----:B01----:R-:W-:Y:S05]  /*49d0*/  BRA `(.L_x_21282) ;  /* 0xffffeba000007947 */ /* 0x003fea000383ffff */
.L_x_21263:
[----:B------:R-:W-:Y:S01]  /*49e0*/  HFMA2.MMA R121, -RZ, RZ, 0, 1.1920928955078125e-07 ;  /* 0x00000002ff797435 */ /* 0x000fe200000001ff */
[----:B------:R-:W-:Y:S02]  /*49f0*/  MOV R124, 0x1f ;  /* 0x0000001f007c7802 */ /* 0x000fe40000000f00 */
[----:B------:R-:W-:Y:S02]  /*4a00*/  MOV R65, 0xffffffff ;  /* 0xffffffff00417802 */ /* 0x000fe40000000f00 */
[----:B------:R-:W-:-:S02]  /*4a10*/  MOV R66, 0x4a30 ;  /* 0x00004a3000427802 */ /* 0x000fc40000000f00 */
[----:B0-----:R-:W-:Y:S05]  /*4a20*/  CALL.REL.NOINC `($__internal_66_$__cuda_sm70_shflsync_bfly_p) ;  /* 0x0000077000007944 */ /* 0x001fea0003c00000 */
[----:B0-----:R-:W-:Y:S01]  /*4a30*/  HFMA2.MMA R124, -RZ, RZ, 0, 1.847743988037109375e-06 ;  /* 0x0000001fff7c7435 */ /* 0x001fe200000001ff */
[----:B-1----:R-:W-:Y:S01]  /*4a40*/  FADD.FTZ R122, R122, R65 ;  /* 0x000000417a7a7221 */ /* 0x002fe20000010000 */
[----:B------:R-:W-:Y:S01]  /*4a50*/  MOV R65, 0xffffffff ;  /* 0xffffffff00417802 */ /* 0x000fe20000000f00 */
[----:B------:R-:W-:Y:S01]  /*4a60*/  IMAD.MOV.U32 R121, RZ, RZ, 0x4 ;  /* 0x00000004ff797424 */ /* 0x000fe200078e00ff */
[----:B------:R-:W-:-:S02]  /*4a70*/  MOV R66, 0x4a90 ;  /* 0x00004a9000427802 */ /* 0x000fc40000000f00 */
[----:B------:R-:W-:Y:S05]  /*4a80*/  CALL.REL.NOINC `($__internal_66_$__cuda_sm70_shflsync_bfly_p) ;  /* 0x0000071000007944 */ /* 0x000fea0003c00000 */
[----:B0-----:R-:W-:Y:S01]  /*4a90*/  HFMA2.MMA R121, -RZ, RZ, 0, 4.76837158203125e-07 ;  /* 0x00000008ff797435 */ /* 0x001fe200000001ff */
[----:B-1----:R-:W-:Y:S01]  /*4aa0*/  FADD.FTZ R122, R122, R65 ;  /* 0x000000417a7a7221 */ /* 0x002fe20000010000 */
[----:B------:R-:W-:Y:S01]  /*4ab0*/  MOV R124, 0x1f ;  /* 0x0000001f007c7802 */ /* 0x000fe20000000f00 */
[----:B------:R-:W-:Y:S01]  /*4ac0*/  IMAD.MOV.U32 R65, RZ, RZ, -0x1 ;  /* 0xffffffffff417424 */ /* 0x000fe200078e00ff */
[----:B------:R-:W-:-:S02]  /*4ad0*/  MOV R66, 0x4af0 ;  /* 0x00004af000427802 */ /* 0x000fc40000000f00 */
[----:B------:R-:W-:Y:S05]  /*4ae0*/  CALL.REL.NOINC `($__internal_66_$__cuda_sm70_shflsync_bfly_p) ;  /* 0x000006b000007944 */ /* 0x000fea0003c00000 */
[----:B0-----:R-:W-:Y:S01]  /*4af0*/  HFMA2.MMA R121, -RZ, RZ, 0, 9.5367431640625e-07 ;  /* 0x00000010ff797435 */ /* 0x001fe200000001ff */
[----:B-1----:R-:W-:Y:S01]  /*4b00*/  FADD.FTZ R122, R122, R65 ;  /* 0x000000417a7a7221 */ /* 0x002fe20000010000 */
[----:B------:R-:W-:-:S02]  /*4b10*/  MOV R124, 0x1f ;  /* 0x0000001f007c7802 */ /* 0x000fc40000000f00 */
[----:B------:R-:W-:Y:S02]  /*4b20*/  MOV R65, 0xffffffff ;  /* 0xffffffff00417802 */ /* 0x000fe40000000f00 */
[----:B------:R-:W-:Y:S02]  /*4b30*/  MOV R66, 0x4b50 ;  /* 0x00004b5000427802 */ /* 0x000fe40000000f00 */
[----:B------:R-:W-:Y:S05]  /*4b40*/  CALL.REL.NOINC `($__internal_66_$__cuda_sm70_shflsync_bfly_p) ;  /* 0x0000065000007944 */ /* 0x000fea0003c00000 */
[----:B-1----:R-:W-:Y:S01]  /*4b50*/  FADD.FTZ R65, R122, R65 ;  /* 0x000000417a417221 */ /* 0x002fe20000010000 */
[----:B------:R-:W-:Y:S01]  /*4b60*/  P2R R67, PR, RZ, 0x1 ;  /* 0x00000001ff437803 */ /* 0x000fe20000000000 */
[----:B0-----:R-:W-:Y:S01]  /*4b70*/  HFMA2.MMA R121, -RZ, RZ, 0, 5.9604644775390625e-08 ;  /* 0x00000001ff797435 */ /* 0x001fe200000001ff */
[----:B------:R-:W-:Y:S01]  /*4b80*/  ISETP.GT.U32.AND P0, PT, R118, 0xff, PT ;  /* 0x000000ff7600780c */ /* 0x000fe20003f04070 */
[----:B------:R-:W-:Y:S02]  /*4b90*/  FMUL.FTZ R64, R116, R65 ;  /* 0x0000004174407220 */ /* 0x000fe40000410000 */
[----:B------:R-:W-:Y:S02]  /*4ba0*/  IMAD.MOV.U32 R124, RZ, RZ, 0x1f ;  /* 0x0000001fff7c7424 */ /* 0x000fe400078e00ff */
[----:B------:R-:W-:-:S02]  /*4bb0*/  FADD.FTZ R65, R28, -R64 ;  /* 0x800000401c417221 */ /* 0x000fc40000010000 */
[----:B------:R-:W-:Y:S02]  /*4bc0*/  FADD.FTZ R66, R29, -R64 ;  /* 0x800000401d427221 */ /* 0x000fe40000010000 */
[----:B------:R-:W-:-:S04]  /*4bd0*/  FFMA.FTZ R65, R65, R65, RZ ;  /* 0x0000004141417223 */ /* 0x000fc800000100ff */
        /* <DEDUP_REMOVED lines=64> */
[----:B------:R-:W-:Y:S02]  /*4fe0*/  MOV R65, 0xffffffff ;  /* 0xffffffff00417802 */ /* 0x000fe40000000f00 */
[----:B------:R-:W-:Y:S02]  /*4ff0*/  MOV R66, 0x5010 ;  /* 0x0000501000427802 */ /* 0x000fe40000000f00 */
[----:B------:R-:W-:Y:S05]  /*5000*/  CALL.REL.NOINC `($__internal_66_$__cuda_sm70_shflsync_bfly_p) ;  /* 0x0000019000007944 */ /* 0x000fea0003c00000 */
[----:B0-----:R-:W-:Y:S01]  /*5010*/  HFMA2.MMA R121, -RZ, RZ, 0, 1.1920928955078125e-07 ;  /* 0x00000002ff797435 */ /* 0x001fe200000001ff */
[----:B-1----:R-:W-:Y:S01]  /*5020*/  FADD.FTZ R122, R122, R65 ;  /* 0x000000417a7a7221 */ /* 0x002fe20000010000 */
[----:B------:R-:W-:Y:S02]  /*5030*/  MOV R124, 0x1f ;  /* 0x0000001f007c7802 */ /* 0x000fe40000000f00 */
[----:B------:R-:W-:Y:S02]  /*5040*/  MOV R65, 0xffffffff ;  /* 0xffffffff00417802 */ /* 0x000fe40000000f00 */
[----:B------:R-:W-:Y:S02]  /*5050*/  MOV R66, 0x5070 ;  /* 0x0000507000427802 */ /* 0x000fe40000000f00 */
[----:B------:R-:W-:Y:S05]  /*5060*/  CALL.REL.NOINC `($__internal_66_$__cuda_sm70_shflsync_bfly_p) ;  /* 0x0000013000007944 */ /* 0x000fea0003c00000 */
        /* <DEDUP_REMOVED lines=18> */
[----:B01----:R-:W-:Y:S05]  /*5190*/  BRA `(.L_x_21283) ;  /* 0xffffe97000007947 */ /* 0x003fea000383ffff */
        .weak           $__internal_66_$__cuda_sm70_shflsync_bfly_p
        .type           $__internal_66_$__cuda_sm70_shflsync_bfly_p,@function
        .size           $__internal_66_$__cuda_sm70_shflsync_bfly_p,(.L_x_26526 - $__internal_66_$__cuda_sm70_shflsync_bfly_p)
$__internal_66_$__cuda_sm70_shflsync_bfly_p:
[----:B------:R-:W-:Y:S01]  /*51a0*/  HFMA2.MMA R67, -RZ, RZ, 0, 0 ;  /* 0x00000000ff437435 */ /* 0x000fe200000001ff */
[----:B------:R-:W-:Y:S04]  /*51b0*/  WARPSYNC R65 ;  /* 0x0000004100007348 */ /* 0x000fe80003800000 */
[----:B------:R0:W1:Y:S01]  /*51c0*/  SHFL.BFLY PT, R65, R122, R121, R124 ;  /* 0x0c0000797a417389 */ /* 0x00006200000e007c */
[----:B------:R-:W-:Y:S05]  /*51d0*/  RET.REL.NODEC R66 `(_ZN10layer_norm31ln_parallel_residual_fwd_kernelINS_13Kernel_traitsI6__halfffffjLj4096ELj1ELj1ELj4ELj16ENS_18Kernel_traits_baseILj4096ES2_ffffjLj128EEEEELb0ELb1ELb0EEEvNS_9FwdParamsE) ;  /* 0xffffae2042007950 */ /* 0x000fea0003c3ffff */
.L_x_21284:
        /* <DEDUP_REMOVED lines=10> */
.L_x_26526:


//--------------------- .text._ZN10layer_norm31ln_parallel_residual_fwd_kernelINS_13Kernel_traitsI6__halfffffjLj4096ELj1ELj1ELj4ELj16ENS_18Kernel_traits_baseILj4096ES2_ffffjLj128EEEEELb0ELb1ELb1EEEvNS_9FwdParamsE --------------------------
	.section	.text._ZN10layer_norm31ln_parallel_residual_fwd_kernelINS_13Kernel_traitsI6__halfffffjLj4096ELj1ELj1ELj4ELj16ENS_18Kernel_traits_baseILj4096ES2_ffffjLj128EEEEELb0ELb1ELb1EEEvNS_9FwdParamsE,"ax",@progbits
	.sectioninfo	@"SHI_REGISTERS=167"
	.align	128
        .global         _ZN10layer_norm31ln_parallel_residual_fwd_kernelINS_13Kernel_traitsI6__halfffffjLj4096ELj1ELj1ELj4ELj16ENS_18Kernel_traits_baseILj4096ES2_ffffjLj128EEEEELb0ELb1ELb1EEEvNS_9FwdParamsE
        .type           _ZN10layer_norm31ln_parallel_residual_fwd_kernelINS_13Kernel_traitsI6__halfffffjLj4096ELj1ELj1ELj4ELj16ENS_18Kernel_traits_baseILj4096ES2_ffffjLj128EEEEELb0ELb1ELb1EEEvNS_9FwdParamsE,@function
        .size           _ZN10layer_norm31ln_parallel_residual_fwd_kernelINS_13Kernel_traitsI6__halfffffjLj4096ELj1ELj1ELj4ELj16ENS_18Kernel_traits_baseILj4096ES2_ffffjLj128EEEEELb0ELb1ELb1EEEvNS_9FwdParamsE,(.L_x_26527 - _ZN10layer_norm31ln_parallel_residual_fwd_kernelINS_13Kernel_traitsI6__halfffffjLj4096ELj1ELj1ELj4ELj16ENS_18Kernel_traits_baseILj4096ES2_ffffjLj128EEEEELb0ELb1ELb1EEEvNS_9FwdParamsE)
        .other          _ZN10layer_norm31ln_parallel_residual_fwd_kernelINS_13Kernel_traitsI6__halfffffjLj4096ELj1ELj1ELj4ELj16ENS_18Kernel_traits_baseILj4096ES2_ffffjLj128EEEEELb0ELb1ELb1EEEvNS_9FwdParamsE,@"STO_CUDA_ENTRY STV_DEFAULT"
_ZN10layer_norm31ln_parallel_residual_fwd_kernelINS_13Kernel_traitsI6__halfffffjLj4096ELj1ELj1ELj4ELj16ENS_18Kernel_traits_baseILj4096ES2_ffffjLj128EEEEELb0ELb1ELb1EEEvNS_9FwdParamsE:
.text._ZN10layer_norm31ln_parallel_residual_fwd_kernelINS_13Kernel_traitsI6__halfffffjLj4096ELj1ELj1ELj4ELj16ENS_18Kernel_traits_baseILj4096ES2_ffffjLj128EEEEELb0ELb1ELb1EEEvNS_9FwdParamsE:
        /* <DEDUP_REMOVED lines=9> */
[----:B------:R0:W5:Y:S04]  /*0090*/  @P1 LDG.E.64 R20, [R2.64] ;  /* 0x0000000402141981 */ /* 0x000168000c1e1b00 */
[----:B------:R0:W5:Y:S01]  /*00a0*/  @P1 LDG.E.64 R18, [R2.64+0x400] ;  /* 0x0004000402121981 */ /* 0x000162000c1e1b00 */
[----:B------:R-:W1:Y:S03]  /*00b0*/  S2UR UR6, SR_CTAID.X ;  /* 0x00000000000679c3 */ /* 0x000e660000002500 */
[----:B------:R0:W5:Y:S04]  /*00c0*/  @P1 LDG.E.64 R6, [R2.64+0x800] ;  /* 0x0008000402061981 */ /* 0x000168000c1e1b00 */
[----:B------:R0:W5:Y:S04]  /*00d0*/  @P1 LDG.E.64 R8, [R2.64+0xc00] ;  /* 0x000c000402081981 */ /* 0x000168000c1e1b00 */
[----:B------:R0:W5:Y:S04]  /*00e0*/  @P1 LDG.E.64 R10, [R2.64+0x1000] ;  /* 0x00100004020a1981 */ /* 0x000168000c1e1b00 */
[----:B------:R0:W5:Y:S01]  /*00f0*/  @P1 LDG.E.64 R12, [R2.64+0x1400] ;  /* 0x00140004020c1981 */ /* 0x000162000c1e1b00 */
[----:B------:R-:W-:-:S03]  /*0100*/  IADD3 R4, P2, R4, c[0x0][0x1b0], RZ ;  /* 0x00006c0004047a10 */ /* 0x000fc60007f5e0ff */
[----:B------:R0:W5:Y:S04]  /*0110*/  @P1 LDG.E.64 R14, [R2.64+0x1800] ;  /* 0x00180004020e1981 */ /* 0x000168000c1e1b00 */
[----:B------:R0:W5:Y:S01]  /*0120*/  @P1 LDG.E.64 R16, [R2.64+0x1c00] ;  /* 0x001c000402101981 */ /* 0x000162000c1e1b00 */
[----:B-1----:R-:W-:-:S04]  /*0130*/  LEA.HI R78, R0, UR6, RZ, 0x19 ;  /* 0x00000006004e7c11 */ /* 0x002fc8000f8fc8ff */
[----:B------:R-:W-:Y:S02]  /*0140*/  ISETP.GE.AND P0, PT, R78, c[0x0][0x164], PT ;  /* 0x000059004e007a0c */ /* 0x000fe40003f06270 */
[----:B------:R-:W-:-:S11]  /*0150*/  IADD3.X R5, RZ, c[0x0][0x1b4], RZ, P2, !PT ;  /* 0x00006d00ff057a10 */ /* 0x000fd600017fe4ff */
[----:B------:R-:W-:Y:S05]  /*0160*/  @P0 EXIT ;  /* 0x000000000000094d */ /* 0x000fea0003800000 */
[----:B0-----:R0:W2:Y:S04]  /*0170*/  LDG.E.64 R22, [R4.64] ;  /* 0x0000000404167981 */ /* 0x0010a8000c1e1b00 */
[----:B------:R0:W3:Y:S04]  /*0180*/  LDG.E.64 R24, [R4.64+0x400] ;  /* 0x0004000404187981 */ /* 0x0000e8000c1e1b00 */
[----:B------:R0:W4:Y:S04]  /*0190*/  LDG.E.64 R26, [R4.64+0x800] ;  /* 0x00080004041a7981 */ /* 0x000128000c1e1b00 */
[----:B------:R0:W4:Y:S04]  /*01a0*/  LDG.E.64 R28, [R4.64+0xc00] ;  /* 0x000c0004041c7981 */ /* 0x000128000c1e1b00 */
[----:B------:R0:W4:Y:S04]  /*01b0*/  LDG.E.64 R30, [R4.64+0x1000] ;  /* 0x00100004041e7981 */ /* 0x000128000c1e1b00 */
[----:B------:R0:W4:Y:S04]  /*01c0*/  LDG.E.64 R34, [R4.64+0x1400] ;  /* 0x0014000404227981 */ /* 0x000128000c1e1b00 */
[----:B------:R0:W4:Y:S04]  /*01d0*/  LDG.E.64 R36, [R4.64+0x1800] ;  /* 0x0018000404247981 */ /* 0x000128000c1e1b00 */
[----:B------:R0:W4:Y:S01]  /*01e0*/  LDG.E.64 R32, [R4.64+0x1c00] ;  /* 0x001c000404207981 */ /* 0x000122000c1e1b00 */
        /* <DEDUP_REMOVED lines=10> */
[----:B0-----:R-:W-:Y:S01]  /*0290*/  HADD2.F32 R4, -RZ, R18.H0_H0 ;  /* 0x20000012ff047230 */ /* 0x001fe20000004100 */
[----:B------:R-:W-:Y:S01]  /*02a0*/  MOV R2, c[0x0][0x184] ;  /* 0x0000610000027a02 */ /* 0x000fe20000000f00 */
[----:B------:R-:W-:Y:S01]  /*02b0*/  HADD2.F32 R5, -RZ, R19.H0_H0 ;  /* 0x20000013ff057230 */ /* 0x000fe20000004100 */
[--C-:B------:R-:W-:Y:S01]  /*02c0*/  SHF.R.U64 R79, R20, 0x10, R21.reuse ;  /* 0x00000010144f7819 */ /* 0x100fe20000001215 */
[----:B------:R-:W-:Y:S01]  /*02d0*/  HADD2.F32 R3, -RZ, R21.H0_H0 ;  /* 0x20000015ff037230 */ /* 0x000fe20000004100 */
[----:B------:R-:W-:Y:S01]  /*02e0*/  SHF.R.U32.HI R80, RZ, 0x10, R21 ;  /* 0x00000010ff507819 */ /* 0x000fe20000011615 */
[----:B------:R-:W-:Y:S01]  /*02f0*/  HFMA2.MMA R95, -RZ, RZ, 0, 5.9604644775390625e-08 ;  /* 0x00000001ff5f7435 */ /* 0x000fe200000001ff */
        /* <DEDUP_REMOVED lines=44> */
[----:B------:R-:W-:Y:S01]  /*05c0*/  HADD2.F32 R94, -RZ, R94.H0_H0 ;  /* 0x2000005eff5e7230 */ /* 0x000fe20000004100 */
[--C-:B--2---:R-:W-:Y:S01]  /*05d0*/  SHF.R.U64 R96, R22, 0x10, R23.reuse ;  /* 0x0000001016607819 */ /* 0x104fe20000001217 */
[----:B------:R-:W-:Y:S01]  /*05e0*/  HADD2.F32 R19, -RZ, R22.H0_H0 ;  /* 0x20000016ff137230 */ /* 0x000fe20000004100 */
[----:B------:R-:W-:Y:S01]  /*05f0*/  SHF.R.U32.HI R97, RZ, 0x10, R23 ;  /* 0x00000010ff617819 */ /* 0x000fe20000011617 */
[----:B------:R-:W-:Y:S01]  /*0600*/  HADD2.F32 R18, -RZ, R23.H0_H0 ;  /* 0x20000017ff127230 */ /* 0x000fe20000004100 */
[--C-:B---3--:R-:W-:Y:S01]  /*0610*/  SHF.R.U64 R98, R24, 0x10, R25.reuse ;  /* 0x0000001018627819 */ /* 0x108fe20000001219 */
[----:B------:R-:W-:Y:S01]  /*0620*/  HADD2.F32 R21, -RZ, R24.H0_H0 ;  /* 0x20000018ff157230 */ /* 0x000fe20000004100 */
[----:B------:R-:W-:Y:S01]  /*0630*/  SHF.R.U32.HI R99, RZ, 0x10, R25 ;  /* 0x00000010ff637819 */ /* 0x000fe20000011619 */
[----:B------:R-:W-:Y:S01]  /*0640*/  HADD2.F32 R20, -RZ, R25.H0_H0 ;  /* 0x20000019ff147230 */ /* 0x000fe20000004100 */
[--C-:B----4-:R-:W-:Y:S01]  /*0650*/  SHF.R.U64 R100, R26, 0x10, R27.reuse ;  /* 0x000000101a647819 */ /* 0x110fe2000000121b */
        /* <DEDUP_REMOVED lines=39> */
.L_x_21416:
[----:B------:R-:W-:Y:S01]  /*08d0*/  ISETP.NE.U32.AND P1, PT, RZ, c[0x0][0x178], PT ;  /* 0x00005e00ff007a0c */ /* 0x000fe20003f25070 */
[----:B------:R-:W-:Y:S01]  /*08e0*/  IMAD R32, R78, c[0x0][0x168], RZ ;  /* 0x00005a004e207a24 */ /* 0x000fe200078e02ff */
[----:B------:R-:W-:Y:S02]  /*08f0*/  ISETP.NE.U32.AND P2, PT, RZ, c[0x0][0x180], PT ;  /* 0x00006000ff007a0c */ /* 0x000fe40003f45070 */
[----:B------:R-:W-:-:S02]  /*0900*/  ISETP.NE.AND.EX P1, PT, RZ, c[0x0][0x17c], PT, P1 ;  /* 0x00005f00ff007a0c */ /* 0x000fc40003f25310 */
[----:B------:R-:W-:Y:S02]  /*0910*/  ISETP.NE.AND.EX P2, PT, RZ, c[0x0][0x184], PT, P2 ;  /* 0x00006100ff007a0c */ /* 0x000fe40003f45320 */
[----:B------:R-:W-:Y:S02]  /*0920*/  SHF.R.S32.HI R33, RZ, 0x1f, R32 ;  /* 0x0000001fff217819 */ /* 0x000fe40000011420 */
[----:B------:R-:W-:Y:S02]  /*0930*/  LOP3.LUT R122, R0, 0x7f, RZ, 0xc0, !PT ;  /* 0x0000007f007a7812 */ /* 0x000fe400078ec0ff */
[----:B------:R-:W-:Y:S02]  /*0940*/  LEA.HI R33, R33, R32, RZ, 0x2 ;  /* 0x0000002021217211 */ /* 0x000fe400078f10ff */
[----:B------:R-:W-:Y:S02]  /*0950*/  MOV R125, 0x10 ;  /* 0x00000010007d7802 */ /* 0x000fe40000000f00 */
        /* <DEDUP_REMOVED lines=17> */
.L_x_21286:
[----:B-----5:R-:W-:Y:S01]  /*0a70*/  FADD.FTZ R32, R40, R32 ;  /* 0x0000002028207221 */ /* 0x020fe20000010000 */
[----:B------:R-:W-:Y:S05]  /*0a80*/  BRA `(.L_x_21287) ;  /* 0x0000002000007947 */ /* 0x000fea0003800000 */
.L_x_21285:
[----:B0----5:R-:W-:-:S04]  /*0a90*/  FADD.FTZ R32, R36, R32 ;  /* 0x0000002024207221 */ /* 0x021fc80000010000 */
[----:B------:R-:W-:-:S05]  /*0aa0*/  @P2 FADD.FTZ R32, R40, R32 ;  /* 0x0000002028202221 */ /* 0x000fca0000010000 */
.L_x_21287:
[----:B-----5:R-:W-:Y:S02]  /*0ab0*/  MOV R44, R32 ;  /* 0x00000020002c7202 */ /* 0x020fe40000000f00 */
.L_x_21288:
[----:B------:R-:W-:Y:S05]  /*0ac0*/  @P3 BRA `(.L_x_21289) ;  /* 0x0000007000003947 */ /* 0x000fea0003800000 */
[----:B------:R-:W-:-:S04]  /*0ad0*/  ISETP.NE.U32.AND P4, PT, RZ, c[0x0][0x180], PT ;  /* 0x00006000ff007a0c */ /* 0x000fc80003f85070 */
[----:B------:R-:W-:-:S13]  /*0ae0*/  ISETP.NE.AND.EX P4, PT, RZ, c[0x0][0x184], PT, P4 ;  /* 0x00006100ff007a0c */ /* 0x000fda0003f85340 */
[----:B------:R-:W-:Y:S05]  /*0af0*/  @P4 BRA `(.L_x_21290) ;  /* 0x0000002000004947 */ /* 0x000fea0003800000 */
[----:B------:R-:W-:Y:S05]  /*0b00*/  @P0 BRA `(.L_x_21291) ;  /* 0x0000005000000947 */ /* 0x000fea0003800000 */
[----:B------:R-:W-:Y:S05]  /*0b10*/  BRA `(.L_x_21292) ;  /* 0x0000005000007947 */ /* 0x000fea0003800000 */
.L_x_21290:
[----:B-----5:R-:W-:Y:S01]  /*0b20*/  FADD.FTZ R33, R41, R33 ;  /* 0x0000002129217221 */ /* 0x020fe20000010000 */
[----:B------:R-:W-:Y:S05]  /*0b30*/  BRA `(.L_x_21291) ;  /* 0x0000002000007947 */ /* 0x000fea0003800000 */
.L_x_21289:
[----:B-----5:R-:W-:-:S04]  /*0b40*/  FADD.FTZ R33, R37, R33 ;  /* 0x0000002125217221 */ /* 0x020fc80000010000 */
[----:B------:R-:W-:-:S05]  /*0b50*/  @P2 FADD.FTZ R33, R41, R33 ;  /* 0x0000002129212221 */ /* 0x000fca0000010000 */
.L_x_21291:
[----:B-----5:R-:W-:Y:S02]  /*0b60*/  MOV R45, R33 ;  /* 0x00000021002d7202 */ /* 0x020fe40000000f00 */
.L_x_21292:
[----:B------:R-:W-:Y:S05]  /*0b70*/  @P3 BRA `(.L_x_21293) ;  /* 0x0000007000003947 */ /* 0x000fea0003800000 */
[----:B------:R-:W-:-:S04]  /*0b80*/  ISETP.NE.U32.AND P4, PT, RZ, c[0x0][0x180], PT ;  /* 0x00006000ff007a0c */ /* 0x000fc80003f85070 */
[----:B------:R-:W-:-:S13]  /*0b90*/  ISETP.NE.AND.EX P4, PT, RZ, c[0x0][0x184], PT, P4 ;  /* 0x00006100ff007a0c */ /* 0x000fda0003f85340 */
[----:B------:R-:W-:Y:S05]  /*0ba0*/  @P4 BRA `(.L_x_21294) ;  /* 0x0000002000004947 */ /* 0x000fea0003800000 */
[----:B------:R-:W-:Y:S05]  /*0bb0*/  @P0 BRA `(.L_x_21295) ;  /* 0x0000005000000947 */ /* 0x000fea0003800000 */
[----:B------:R-:W-:Y:S05]  /*0bc0*/  BRA `(.L_x_21296) ;  /* 0x0000005000007947 */ /* 0x000fea0003800000 */
.L_x_21294:
[----:B-----5:R-:W-:Y:S01]  /*0bd0*/  FADD.FTZ R34, R42, R34 ;  /* 0x000000222a227221 */ /* 0x020fe20000010000 */
[----:B------:R-:W-:Y:S05]  /*0be0*/  BRA `(.L_x_21295) ;  /* 0x0000002000007947 */ /* 0x000fea0003800000 */
.L_x_21293:
[----:B-----5:R-:W-:-:S04]  /*0bf0*/  FADD.FTZ R34, R38, R34 ;  /* 0x0000002226227221 */ /* 0x020fc80000010000 */
[----:B------:R-:W-:-:S05]  /*0c00*/  @P2 FADD.FTZ R34, R42, R34 ;  /* 0x000000222a222221 */ /* 0x000fca0000010000 */
.L_x_21295:
[----:B-----5:R-:W-:Y:S02]  /*0c10*/  MOV R46, R34 ;  /* 0x00000022002e7202 */ /* 0x020fe40000000f00 */
.L_x_21296:
[----:B------:R-:W-:Y:S05]  /*0c20*/  @P3 BRA `(.L_x_21297) ;  /* 0x0000007000003947 */ /* 0x000fea0003800000 */
[----:B------:R-:W-:-:S04]  /*0c30*/  ISETP.NE.U32.AND P4, PT, RZ, c[0x0][0x180], PT ;  /* 0x00006000ff007a0c */ /* 0x000fc80003f85070 */
[----:B------:R-:W-:-:S13]  /*0c40*/  ISETP.NE.AND.EX P4, PT, RZ, c[0x0][0x184], PT, P4 ;  /* 0x00006100ff007a0c */ /* 0x000fda0003f85340 */
[----:B------:R-:W-:Y:S05]  /*0c50*/  @P4 BRA `(.L_x_21298) ;  /* 0x0000002000004947 */ /* 0x000fea0003800000 */
[----:B------:R-:W-:Y:S05]  /*0c60*/  @P0 BRA `(.L_x_21299) ;  /* 0x0000005000000947 */ /* 0x000fea0003800000 */
[----:B------:R-:W-:Y:S05]  /*0c70*/  BRA `(.L_x_21300) ;  /* 0x0000005000007947 */ /* 0x000fea0003800000 */
.L_x_21298:
[----:B-----5:R-:W-:Y:S01]  /*0c80*/  FADD.FTZ R35, R43, R35 ;  /* 0x000000232b237221 */ /* 0x020fe20000010000 */
[----:B------:R-:W-:Y:S05]  /*0c90*/  BRA `(.L_x_21299) ;  /* 0x0000002000007947 */ /* 0x000fea0003800000 */
.L_x_21297:
[----:B-----5:R-:W-:-:S04]  /*0ca0*/  FADD.FTZ R35, R39, R35 ;  /* 0x0000002327237221 */ /* 0x020fc80000010000 */
[----:B------:R-:W-:-:S05]  /*0cb0*/  @P2 FADD.FTZ R35, R43, R35 ;  /* 0x000000232b232221 */ /* 0x000fca0000010000 */
.L_x_21299:
[----:B-----5:R-:W-:Y:S02]  /*0cc0*/  MOV R47, R35 ;  /* 0x00000023002f7202 */ /* 0x020fe40000000f00 */
.L_x_21300:
        /* <DEDUP_REMOVED lines=16> */
.L_x_21302:
[----:B-----5:R-:W-:Y:S01]  /*0dd0*/  FADD.FTZ R48, R40, R48 ;  /* 0x0000003028307221 */ /* 0x020fe20000010000 */
[----:B------:R-:W-:Y:S05]  /*0de0*/  BRA `(.L_x_21303) ;  /* 0x0000002000007947 */ /* 0x000fea0003800000 */
.L_x_21301:
[----:B-----5:R-:W-:-:S04]  /*0df0*/  FADD.FTZ R48, R36, R48 ;  /* 0x0000003024307221 */ /* 0x020fc80000010000 */
[----:B------:R-:W-:-:S05]  /*0e00*/  @P2 FADD.FTZ R48, R40, R48 ;  /* 0x0000003028302221 */ /* 0x000fca0000010000 */
.L_x_21303:
[----:B0----5:R-:W-:Y:S02]  /*0e10*/  MOV R44, R48 ;  /* 0x00000030002c7202 */ /* 0x021fe40000000f00 */
.L_x_21304:
[----:B------:R-:W-:Y:S05]  /*0e20*/  @P3 BRA `(.L_x_21305) ;  /* 0x0000007000003947 */ /* 0x000fea0003800000 */
[----:B------:R-:W-:-:S04]  /*0e30*/  ISETP.NE.U32.AND P4, PT, RZ, c[0x0][0x180], PT ;  /* 0x00006000ff007a0c */ /* 0x000fc80003f85070 */
[----:B------:R-:W-:-:S13]  /*0e40*/  ISETP.NE.AND.EX P4, PT, RZ, c[0x0][0x184], PT, P4 ;  /* 0x00006100ff007a0c */ /* 0x000fda0003f85340 */
[----:B------:R-:W-:Y:S05]  /*0e50*/  @P4 BRA `(.L_x_21306) ;  /* 0x0000002000004947 */ /* 0x000fea0003800000 */
[----:B------:R-:W-:Y:S05]  /*0e60*/  @P0 BRA `(.L_x_21307) ;  /* 0x0000005000000947 */ /* 0x000fea0003800000 */
[----:B------:R-:W-:Y:S05]  /*0e70*/  BRA `(.L_x_21308) ;  /* 0x0000005000007947 */ /* 0x000fea0003800000 */
.L_x_21306:
[----:B-----5:R-:W-:Y:S01]  /*0e80*/  FADD.FTZ R49, R41, R49 ;  /* 0x0000003129317221 */ /* 0x020fe20000010000 */
[----:B------:R-:W-:Y:S05]  /*0e90*/  BRA `(.L_x_21307) ;  /* 0x0000002000007947 */ /* 0x000fea0003800000 */
.L_x_21305:
[----:B-----5:R-:W-:-:S04]  /*0ea0*/  FADD.FTZ R49, R37, R49 ;  /* 0x0000003125317221 */ /* 0x020fc80000010000 */
[----:B------:R-:W-:-:S05]  /*0eb0*/  @P2 FADD.FTZ R49, R41, R49 ;  /* 0x0000003129312221 */ /* 0x000fca0000010000 */
.L_x_21307:
[----:B0----5:R-:W-:Y:S02]  /*0ec0*/  MOV R45, R49 ;  /* 0x00000031002d7202 */ /* 0x021fe40000000f00 */
.L_x_21308:
[----:B------:R-:W-:Y:S05]  /*0ed0*/  @P3 BRA `(.L_x_21309) ;  /* 0x0000007000003947 */ /* 0x000fea0003800000 */
[----:B------:R-:W-:-:S04]  /*0ee0*/  ISETP.NE.U32.AND P4, PT, RZ, c[0x0][0x180], PT ;  /* 0x00006000ff007a0c */ /* 0x000fc80003f85070 */
[----:B------:R-:W-:-:S13]  /*0ef0*/  ISETP.NE.AND.EX P4, PT, RZ, c[0x0][0x184], PT, P4 ;  /* 0x00006100ff007a0c */ /* 0x000fda0003f85340 */
[----:B------:R-:W-:Y:S05]  /*0f00*/  @P4 BRA `(.L_x_21310) ;  /* 0x0000002000004947 */ /* 0x000fea0003800000 */
[----:B------:R-:W-:Y:S05]  /*0f10*/  @P0 BRA `(.L_x_21311) ;  /* 0x0000005000000947 */ /* 0x000fea0003800000 */
[----:B------:R-:W-:Y:S05]  /*0f20*/  BRA `(.L_x_21312) ;  /* 0x0000005000007947 */ /* 0x000fea0003800000 */
.L_x_21310:
[----:B-----5:R-:W-:Y:S01]  /*0f30*/  FADD.FTZ R50, R42, R50 ;  /* 0x000000322a327221 */ /* 0x020fe20000010000 */
[----:B------:R-:W-:Y:S05]  /*0f40*/  BRA `(.L_x_21311) ;  /* 0x0000002000007947 */ /* 0x000fea0003800000 */
.L_x_21309:
[----:B-----5:R-:W-:-:S04]  /*0f50*/  FADD.FTZ R50, R38, R50 ;  /* 0x0000003226327221 */ /* 0x020fc80000010000 */
[----:B------:R-:W-:-:S05]  /*0f60*/  @P2 FADD.FTZ R50, R42, R50 ;  /* 0x000000322a322221 */ /* 0x000fca0000010000 */
.L_x_21311:
[----:B0----5:R-:W-:Y:S02]  /*0f70*/  MOV R46, R50 ;  /* 0x00000032002e7202 */ /* 0x021fe40000000f00 */
.L_x_21312:
[----:B------:R-:W-:Y:S05]  /*0f80*/  @P3 BRA `(.L_x_21313) ;  /* 0x0000007000003947 */ /* 0x000fea0003800000 */
[----:B------:R-:W-:-:S04]  /*0f90*/  ISETP.NE.U32.AND P4, PT, RZ, c[0x0][0x180], PT ;  /* 0x00006000ff007a0c */ /* 0x000fc80003f85070 */
[----:B------:R-:W-:-:S13]  /*0fa0*/  ISETP.NE.AND.EX P4, PT, RZ, c[0x0][0x184], PT, P4 ;  /* 0x00006100ff007a0c */ /* 0x000fda0003f85340 */
[----:B------:R-:W-:Y:S05]  /*0fb0*/  @P4 BRA `(.L_x_21314) ;  /* 0x0000002000004947 */ /* 0x000fea0003800000 */
[----:B------:R-:W-:Y:S05]  /*0fc0*/  @P0 BRA `(.L_x_21315) ;  /* 0x0000005000000947 */ /* 0x000fea0003800000 */
[----:B------:R-:W-:Y:S05]  /*0fd0*/  BRA `(.L_x_21316) ;  /* 0x0000005000007947 */ /* 0x000fea0003800000 */
.L_x_21314:
[----:B-----5:R-:W-:Y:S01]  /*0fe0*/  FADD.FTZ R51, R43, R51 ;  /* 0x000000332b337221 */ /* 0x020fe20000010000 */
[----:B------:R-:W-:Y:S05]  /*0ff0*/  BRA `(.L_x_21315) ;  /* 0x0000002000007947 */ /* 0x000fea0003800000 */
.L_x_21313:
[----:B-----5:R-:W-:-:S04]  /*1000*/  FADD.FTZ R51, R39, R51 ;  /* 0x0000003327337221 */ /* 0x020fc80000010000 */
[----:B------:R-:W-:-:S05]  /*1010*/  @P2 FADD.FTZ R51, R43, R51 ;  /* 0x000000332b332221 */ /* 0x000fca0000010000 */
.L_x_21315:
[----:B0----5:R-:W-:Y:S02]  /*1020*/  MOV R47, R51 ;  /* 0x00000033002f7202 */ /* 0x021fe40000000f00 */
.L_x_21316:
        /* <DEDUP_REMOVED lines=15> */
.L_x_21318:
[----:B-----5:R-:W-:Y:S01]  /*1120*/  FADD.FTZ R52, R40, R52 ;  /* 0x0000003428347221 */ /* 0x020fe20000010000 */
[----:B------:R-:W-:Y:S05]  /*1130*/  BRA `(.L_x_21319) ;  /* 0x0000002000007947 */ /* 0x000fea0003800000 */
.L_x_21317:
[----:B-----5:R-:W-:-:S04]  /*1140*/  FADD.FTZ R52, R36, R52 ;  /* 0x0000003424347221 */ /* 0x020fc80000010000 */
[----:B------:R-:W-:-:S05]  /*1150*/  @P2 FADD.FTZ R52, R40, R52 ;  /* 0x0000003428342221 */ /* 0x000fca0000010000 */
.L_x_21319:
[----:B0-----:R-:W-:Y:S02]  /*1160*/  MOV R44, R52 ;  /* 0x00000034002c7202 */ /* 0x001fe40000000f00 */
.L_x_21320:
[----:B------:R-:W-:Y:S05]  /*1170*/  @P3 BRA `(.L_x_21321) ;  /* 0x0000007000003947 */ /* 0x000fea0003800000 */
[----:B------:R-:W-:-:S04]  /*1180*/  ISETP.NE.U32.AND P4, PT, RZ, c[0x0][0x180], PT ;  /* 0x00006000ff007a0c */ /* 0x000fc80003f85070 */
[----:B------:R-:W-:-:S13]  /*1190*/  ISETP.NE.AND.EX P4, PT, RZ, c[0x0][0x184], PT, P4 ;  /* 0x00006100ff007a0c */ /* 0x000fda0003f85340 */
[----:B------:R-:W-:Y:S05]  /*11a0*/  @P4 BRA `(.L_x_21322) ;  /* 0x0000002000004947 */ /* 0x000fea0003800000 */
[----:B------:R-:W-:Y:S05]  /*11b0*/  @P0 BRA `(.L_x_21323) ;  /* 0x0000005000000947 */ /* 0x000fea0003800000 */
[----:B------:R-:W-:Y:S05]  /*11c0*/  BRA `(.L_x_21324) ;  /* 0x0000005000007947 */ /* 0x000fea0003800000 */
.L_x_21322:
[----:B-----5:R-:W-:Y:S01]  /*11d0*/  FADD.FTZ R53, R41, R53 ;  /* 0x0000003529357221 */ /* 0x020fe20000010000 */
[----:B------:R-:W-:Y:S05]  /*11e0*/  BRA `(.L_x_21323) ;  /* 0x0000002000007947 */ /* 0x000fea0003800000 */
.L_x_21321:
[----:B-----5:R-:W-:-:S04]  /*11f0*/  FADD.FTZ R53, R37, R53 ;  /* 0x0000003525357221 */ /* 0x020fc80000010000 */
[----:B------:R-:W-:-:S05]  /*1200*/  @P2 FADD.FTZ R53, R41, R53 ;  /* 0x0000003529352221 */ /* 0x000fca0000010000 */
.L_x_21323:
[----:B0-----:R-:W-:Y:S02]  /*1210*/  MOV R45, R53 ;  /* 0x00000035002d7202 */ /* 0x001fe40000000f00 */
.L_x_21324:
[----:B------:R-:W-:Y:S05]  /*1220*/  @P3 BRA `(.L_x_21325) ;  /* 0x0000007000003947 */ /* 0x000fea0003800000 */
[----:B------:R-:W-:-:S04]  /*1230*/  ISETP.NE.U32.AND P4, PT, RZ, c[0x0][0x180], PT ;  /* 0x00006000ff007a0c */ /* 0x000fc80003f85070 */
[----:B------:R-:W-:-:S13]  /*1240*/  ISETP.NE.AND.EX P4, PT, RZ, c[0x0][0x184], PT, P4 ;  /* 0x00006100ff007a0c */ /* 0x000fda0003f85340 */
[----:B------:R-:W-:Y:S05]  /*1250*/  @P4 BRA `(.L_x_21326) ;  /* 0x0000002000004947 */ /* 0x000fea0003800000 */
[----:B------:R-:W-:Y:S05]  /*1260*/  @P0 BRA `(.L_x_21327) ;  /* 0x0000005000000947 */ /* 0x000fea0003800000 */
[----:B------:R-:W-:Y:S05]  /*1270*/  BRA `(.L_x_21328) ;  /* 0x0000005000007947 */ /* 0x000fea0003800000 */
.L_x_21326:
[----:B-----5:R-:W-:Y:S01]  /*1280*/  FADD.FTZ R54, R42, R54 ;  /* 0x000000362a367221 */ /* 0x020fe20000010000 */
[----:B------:R-:W-:Y:S05]  /*1290*/  BRA `(.L_x_21327) ;  /* 0x0000002000007947 */ /* 0x000fea0003800000 */
.L_x_21325:
[----:B-----5:R-:W-:-:S04]  /*12a0*/  FADD.FTZ R54, R38, R54 ;  /* 0x0000003626367221 */ /* 0x020fc80000010000 */
[----:B------:R-:W-:-:S05]  /*12b0*/  @P2 FADD.FTZ R54, R42, R54 ;  /* 0x000000362a362221 */ /* 0x000fca0000010000 */
.L_x_21327:
[----:B0-----:R-:W-:Y:S02]  /*12c0*/  MOV R46, R54 ;  /* 0x00000036002e7202 */ /* 0x001fe40000000f00 */
.L_x_21328:
[----:B------:R-:W-:Y:S05]  /*12d0*/  @P3 BRA `(.L_x_21329) ;  /* 0x0000007000003947 */ /* 0x000fea0003800000 */
[----:B------:R-:W-:-:S04]  /*12e0*/  ISETP.NE.U32.AND P4, PT, RZ, c[0x0][0x180], PT ;  /* 0x00006000ff007a0c */ /* 0x000fc80003f85070 */
[----:B------:R-:W-:-:S13]  /*12f0*/  ISETP.NE.AND.EX P4, PT, RZ, c[0x0][0x184], PT, P4 ;  /* 0x00006100ff007a0c */ /* 0x000fda0003f85340 */
[----:B------:R-:W-:Y:S05]  /*1300*/  @P4 BRA `(.L_x_21330) ;  /* 0x0000002000004947 */ /* 0x000fea0003800000 */
[----:B------:R-:W-:Y:S05]  /*1310*/  @P0 BRA `(.L_x_21331) ;  /* 0x0000005000000947 */ /* 0x000fea0003800000 */
[----:B------:R-:W-:Y:S05]  /*1320*/  BRA `(.L_x_21332) ;  /* 0x0000005000007947 */ /* 0x000fea0003800000 */
.L_x_21330:
[----:B-----5:R-:W-:Y:S01]  /*1330*/  FADD.FTZ R55, R43, R55 ;  /* 0x000000372b377221 */ /* 0x020fe20000010000 */
[----:B------:R-:W-:Y:S05]  /*1340*/  BRA `(.L_x_21331) ;  /* 0x0000002000007947 */ /* 0x000fea0003800000 */
.L_x_21329:
[----:B-----5:R-:W-:-:S04]  /*1350*/  FADD.FTZ R55, R39, R55 ;  /* 0x0000003727377221 */ /* 0x020fc80000010000 */
[----:B------:R-:W-:-:S05]  /*1360*/  @P2 FADD.FTZ R55, R43, R55 ;  /* 0x000000372b372221 */ /* 0x000fca0000010000 */
.L_x_21331:
[----:B0-----:R-:W-:Y:S02]  /*1370*/  MOV R47, R55 ;  /* 0x00000037002f7202 */ /* 0x001fe40000000f00 */
.L_x_21332:
        /* <DEDUP_REMOVED lines=15> */
.L_x_21334:
[----:B-----5:R-:W-:Y:S01]  /*1470*/  FADD.FTZ R56, R40, R56 ;  /* 0x0000003828387221 */ /* 0x020fe20000010000 */
[----:B------:R-:W-:Y:S05]  /*1480*/  BRA `(.L_x_21335) ;  /* 0x0000002000007947 */ /* 0x000fea0003800000 */
.L_x_21333:
[----:B-----5:R-:W-:-:S04]  /*1490*/  FADD.FTZ R56, R36, R56 ;  /* 0x0000003824387221 */ /* 0x020fc80000010000 */
[----:B------:R-:W-:-:S05]  /*14a0*/  @P2 FADD.FTZ R56, R40, R56 ;  /* 0x0000003828382221 */ /* 0x000fca0000010000 */
.L_x_21335:
[----:B0-----:R-:W-:Y:S02]  /*14b0*/  MOV R44, R56 ;  /* 0x00000038002c7202 */ /* 0x001fe40000000f00 */
.L_x_21336:
[----:B------:R-:W-:Y:S05]  /*14c0*/  @P3 BRA `(.L_x_21337) ;  /* 0x0000007000003947 */ /* 0x000fea0003800000 */
[----:B------:R-:W-:-:S04]  /*14d0*/  ISETP.NE.U32.AND P4, PT, RZ, c[0x0][0x180], PT ;  /* 0x00006000ff007a0c */ /* 0x000fc80003f85070 */
[----:B------:R-:W-:-:S13]  /*14e0*/  ISETP.NE.AND.EX P4, PT, RZ, c[0x0][0x184], PT, P4 ;  /* 0x00006100ff007a0c */ /* 0x000fda0003f85340 */
[----:B------:R-:W-:Y:S05]  /*14f0*/  @P4 BRA `(.L_x_21338) ;  /* 0x0000002000004947 */ /* 0x000fea0003800000 */
[----:B------:R-:W-:Y:S05]  /*1500*/  @P0 BRA `(.L_x_21339) ;  /* 0x0000005000000947 */ /* 0x000fea0003800000 */
[----:B------:R-:W-:Y:S05]  /*1510*/  BRA `(.L_x_21340) ;  /* 0x0000005000007947 */ /* 0x000fea0003800000 */
.L_x_21338:
[----:B-----5:R-:W-:Y:S01]  /*1520*/  FADD.FTZ R57, R41, R57 ;  /* 0x0000003929397221 */ /* 0x020fe20000010000 */
[----:B------:R-:W-:Y:S05]  /*1530*/  BRA `(.L_x_21339) ;  /* 0x0000002000007947 */ /* 0x000fea0003800000 */
.L_x_21337:
[----:B-----5:R-:W-:-:S04]  /*1540*/  FADD.FTZ R57, R37, R57 ;  /* 0x0000003925397221 */ /* 0x020fc80000010000 */
[----:B------:R-:W-:-:S05]  /*1550*/  @P2 FADD.FTZ R57, R41, R57 ;  /* 0x0000003929392221 */ /* 0x000fca0000010000 */
.L_x_21339:
[----:B0-----:R-:W-:Y:S02]  /*1560*/  MOV R45, R57 ;  /* 0x00000039002d7202 */ /* 0x001fe40000000f00 */
.L_x_21340:
[----:B------:R-:W-:Y:S05]  /*1570*/  @P3 BRA `(.L_x_21341) ;  /* 0x0000007000003947 */ /* 0x000fea0003800000 */
[----:B------:R-:W-:-:S04]  /*1580*/  ISETP.NE.U32.AND P4, PT, RZ, c[0x0][0x180], PT ;  /* 0x00006000ff007a0c */ /* 0x000fc80003f85070 */
[----:B------:R-:W-:-:S13]  /*1590*/  ISETP.NE.AND.EX P4, PT, RZ, c[0x0][0x184], PT, P4 ;  /* 0x00006100ff007a0c */ /* 0x000fda0003f85340 */
[----:B------:R-:W-:Y:S05]  /*15a0*/  @P4 BRA `(.L_x_21342) ;  /* 0x0000002000004947 */ /* 0x000fea0003800000 */
[----:B------:R-:W-:Y:S05]  /*15b0*/  @P0 BRA `(.L_x_21343) ;  /* 0x0000005000000947 */ /* 0x000fea0003800000 */
[----:B------:R-:W-:Y:S05]  /*15c0*/  BRA `(.L_x_21344) ;  /* 0x0000005000007947 */ /* 0x000fea0003800000 */
.L_x_21342:
[----:B-----5:R-:W-:Y:S01]  /*15d0*/  FADD.FTZ R58, R42, R58 ;  /* 0x0000003a2a3a7221 */ /* 0x020fe20000010000 */
[----:B------:R-:W-:Y:S05]  /*15e0*/  BRA `(.L_x_21343) ;  /* 0x0000002000007947 */ /* 0x000fea0003800000 */
.L_x_21341:
[----:B-----5:R-:W-:-:S04]  /*15f0*/  FADD.FTZ R58, R38, R58 ;  /* 0x0000003a263a7221 */ /* 0x020fc80000010000 */
[----:B------:R-:W-:-:S05]  /*1600*/  @P2 FADD.FTZ R58, R42, R58 ;  /* 0x0000003a2a3a2221 */ /* 0x000fca0000010000 */
.L_x_21343:
[----:B0-----:R-:W-:Y:S02]  /*1610*/  MOV R46, R58 ;  /* 0x0000003a002e7202 */ /* 0x001fe40000000f00 */
.L_x_21344:
[----:B------:R-:W-:Y:S05]  /*1620*/  @P3 BRA `(.L_x_21345) ;  /* 0x0000007000003947 */ /* 0x000fea0003800000 */
[----:B------:R-:W-:-:S04]  /*1630*/  ISETP.NE.U32.AND P4, PT, RZ, c[0x0][0x180], PT ;  /* 0x00006000ff007a0c */ /* 0x000fc80003f85070 */
[----:B------:R-:W-:-:S13]  /*1640*/  ISETP.NE.AND.EX P4, PT, RZ, c[0x0][0x184], PT, P4 ;  /* 0x00006100ff007a0c */ /* 0x000fda0003f85340 */
[----:B------:R-:W-:Y:S05]  /*1650*/  @P4 BRA `(.L_x_21346) ;  /* 0x0000002000004947 */ /* 0x000fea0003800000 */
[----:B------:R-:W-:Y:S05]  /*1660*/  @P0 BRA `(.L_x_21347) ;  /* 0x0000005000000947 */ /* 0x000fea0003800000 */
[----:B------:R-:W-:Y:S05]  /*1670*/  BRA `(.L_x_21348) ;  /* 0x0000005000007947 */ /* 0x000fea0003800000 */
.L_x_21346:
[----:B-----5:R-:W-:Y:S01]  /*1680*/  FADD.FTZ R59, R43, R59 ;  /* 0x0000003b2b3b7221 */ /* 0x020fe20000010000 */
[----:B------:R-:W-:Y:S05]  /*1690*/  BRA `(.L_x_21347) ;  /* 0x0000002000007947 */ /* 0x000fea0003800000 */
.L_x_21345:
[----:B-----5:R-:W-:-:S04]  /*16a0*/  FADD.FTZ R59, R39, R59 ;  /* 0x0000003b273b7221 */ /* 0x020fc80000010000 */
[----:B------:R-:W-:-:S05]  /*16b0*/  @P2 FADD.FTZ R59, R43, R59 ;  /* 0x0000003b2b3b2221 */ /* 0x000fca0000010000 */
.L_x_21347:
[----:B0-----:R-:W-:Y:S02]  /*16c0*/  MOV R47, R59 ;  /* 0x0000003b002f7202 */ /* 0x001fe40000000f00 */
.L_x_21348:
        /* <DEDUP_REMOVED lines=15> */
.L_x_21350:
[----:B-----5:R-:W-:Y:S01]  /*17c0*/  FADD.FTZ R60, R40, R60 ;  /* 0x0000003c283c7221 */ /* 0x020fe20000010000 */
[----:B------:R-:W-:Y:S05]  /*17d0*/  BRA `(.L_x_21351) ;  /* 0x0000002000007947 */ /* 0x000fea0003800000 */
.L_x_21349:
[----:B-----5:R-:W-:-:S04]  /*17e0*/  FADD.FTZ R60, R36, R60 ;  /* 0x0000003c243c7221 */ /* 0x020fc80000010000 */
[----:B------:R-:W-:-:S05]  /*17f0*/  @P2 FADD.FTZ R60, R40, R60 ;  /* 0x0000003c283c2221 */ /* 0x000fca0000010000 */
.L_x_21351:
[----:B0-----:R-:W-:Y:S02]  /*1800*/  MOV R44, R60 ;  /* 0x0000003c002c7202 */ /* 0x001fe40000000f00 */
.L_x_21352:
[----:B------:R-:W-:Y:S05]  /*1810*/  @P3 BRA `(.L_x_21353) ;  /* 0x0000007000003947 */ /* 0x000fea0003800000 */
[----:B------:R-:W-:-:S04]  /*1820*/  ISETP.NE.U32.AND P4, PT, RZ, c[0x0][0x180], PT ;  /* 0x00006000ff007a0c */ /* 0x000fc80003f85070 */
[----:B------:R-:W-:-:S13]  /*1830*/  ISETP.NE.AND.EX P4, PT, RZ, c[0x0][0x184], PT, P4 ;  /* 0x00006100ff007a0c */ /* 0x000fda0003f85340 */
[----:B------:R-:W-:Y:S05]  /*1840*/  @P4 BRA `(.L_x_21354) ;  /* 0x0000002000004947 */ /* 0x000fea0003800000 */
[----:B------:R-:W-:Y:S05]  /*1850*/  @P0 BRA `(.L_x_21355) ;  /* 0x0000005000000947 */ /* 0x000fea0003800000 */
[----:B------:R-:W-:Y:S05]  /*1860*/  BRA `(.L_x_21356) ;  /* 0x0000005000007947 */ /* 0x000fea0003800000 */
.L_x_21354:
[----:B-----5:R-:W-:Y:S01]  /*1870*/  FADD.FTZ R61, R41, R61 ;  /* 0x0000003d293d7221 */ /* 0x020fe20000010000 */
[----:B------:R-:W-:Y:S05]  /*1880*/  BRA `(.L_x_21355) ;  /* 0x0000002000007947 */ /* 0x000fea0003800000 */
.L_x_21353:
[----:B-----5:R-:W-:-:S04]  /*1890*/  FADD.FTZ R61, R37, R61 ;  /* 0x0000003d253d7221 */ /* 0x020fc80000010000 */
[----:B------:R-:W-:-:S05]  /*18a0*/  @P2 FADD.FTZ R61, R41, R61 ;  /* 0x0000003d293d2221 */ /* 0x000fca0000010000 */
.L_x_21355:
[----:B0-----:R-:W-:Y:S02]  /*18b0*/  MOV R45, R61 ;  /* 0x0000003d002d7202 */ /* 0x001fe40000000f00 */
.L_x_21356:
[----:B------:R-:W-:Y:S05]  /*18c0*/  @P3 BRA `(.L_x_21357) ;  /* 0x0000007000003947 */ /* 0x000fea0003800000 */
[----:B------:R-:W-:-:S04]  /*18d0*/  ISETP.NE.U32.AND P4, PT, RZ, c[0x0][0x180], PT ;  /* 0x00006000ff007a0c */ /* 0x000fc80003f85070 */
[----:B------:R-:W-:-:S13]  /*18e0*/  ISETP.NE.AND.EX P4, PT, RZ, c[0x0][0x184], PT, P4 ;  /* 0x00006100ff007a0c */ /* 0x000fda0003f85340 */
[----:B------:R-:W-:Y:S05]  /*18f0*/  @P4 BRA `(.L_x_21358) ;  /* 0x0000002000004947 */ /* 0x000fea0003800000 */
[----:B------:R-:W-:Y:S05]  /*1900*/  @P0 BRA `(.L_x_21359) ;  /* 0x0000005000000947 */ /* 0x000fea0003800000 */
[----:B------:R-:W-:Y:S05]  /*1910*/  BRA `(.L_x_21360) ;  /* 0x0000005000007947 */ /* 0x000fea0003800000 */
.L_x_21358:
[----:B-----5:R-:W-:Y:S01]  /*1920*/  FADD.FTZ R62, R42, R62 ;  /* 0x0000003e2a3e7221 */ /* 0x020fe20000010000 */
[----:B------:R-:W-:Y:S05]  /*1930*/  BRA `(.L_x_21359) ;  /* 0x0000002000007947 */ /* 0x000fea0003800000 */
.L_x_21357:
[----:B-----5:R-:W-:-:S04]  /*1940*/  FADD.FTZ R62, R38, R62 ;  /* 0x0000003e263e7221 */ /* 0x020fc80000010000 */
[----:B------:R-:W-:-:S05]  /*1950*/  @P2 FADD.FTZ R62, R42, R62 ;  /* 0x0000003e2a3e2221 */ /* 0x000fca0000010000 */
.L_x_21359:
[----:B0-----:R-:W-:Y:S02]  /*1960*/  MOV R46, R62 ;  /* 0x0000003e002e7202 */ /* 0x001fe40000000f00 */
.L_x_21360:
[----:B------:R-:W-:Y:S05]  /*1970*/  @P3 BRA `(.L_x_21361) ;  /* 0x0000007000003947 */ /* 0x000fea0003800000 */
[----:B------:R-:W-:-:S04]  /*1980*/  ISETP.NE.U32.AND P4, PT, RZ, c[0x0][0x180], PT ;  /* 0x00006000ff007a0c */ /* 0x000fc80003f85070 */
[----:B------:R-:W-:-:S13]  /*1990*/  ISETP.NE.AND.EX P4, PT, RZ, c[0x0][0x184], PT, P4 ;  /* 0x00006100ff007a0c */ /* 0x000fda0003f85340 */
[----:B------:R-:W-:Y:S05]  /*19a0*/  @P4 BRA `(.L_x_21362) ;  /* 0x0000002000004947 */ /* 0x000fea0003800000 */
[----:B------:R-:W-:Y:S05]  /*19b0*/  @P0 BRA `(.L_x_21363) ;  /* 0x0000005000000947 */ /* 0x000fea0003800000 */
[----:B------:R-:W-:Y:S05]  /*19c0*/  BRA `(.L_x_21364) ;  /* 0x0000005000007947 */ /* 0x000fea0003800000 */
.L_x_21362:
[----:B-----5:R-:W-:Y:S01]  /*19d0*/  FADD.FTZ R63, R43, R63 ;  /* 0x0000003f2b3f7221 */ /* 0x020fe20000010000 */
[----:B------:R-:W-:Y:S05]  /*19e0*/  BRA `(.L_x_21363) ;  /* 0x0000002000007947 */ /* 0x000fea0003800000 */
.L_x_21361:
[----:B-----5:R-:W-:-:S04]  /*19f0*/  FADD.FTZ R63, R39, R63 ;  /* 0x0000003f273f7221 */ /* 0x020fc80000010000 */
[----:B------:R-:W-:-:S05]  /*1a00*/  @P2 FADD.FTZ R63, R43, R63 ;  /* 0x0000003f2b3f2221 */ /* 0x000fca0000010000 */
.L_x_21363:
[----:B0-----:R-:W-:Y:S02]  /*1a10*/  MOV R47, R63 ;  /* 0x0000003f002f7202 */ /* 0x001fe40000000f00 */
.L_x_21364:
        /* <DEDUP_REMOVED lines=15> */
.L_x_21366:
[----:B-----5:R-:W-:Y:S01]  /*1b10*/  FADD.FTZ R64, R40, R64 ;  /* 0x0000004028407221 */ /* 0x020fe20000010000 */
[----:B------:R-:W-:Y:S05]  /*1b20*/  BRA `(.L_x_21367) ;  /* 0x0000002000007947 */ /* 0x000fea0003800000 */
.L_x_21365:
[----:B-----5:R-:W-:-:S04]  /*1b30*/  FADD.FTZ R64, R36, R64 ;  /* 0x0000004024407221 */ /* 0x020fc80000010000 */
[----:B------:R-:W-:-:S05]  /*1b40*/  @P2 FADD.FTZ R64, R40, R64 ;  /* 0x0000004028402221 */ /* 0x000fca0000010000 */
.L_x_21367:
[----:B0-----:R-:W-:Y:S02]  /*1b50*/  MOV R44, R64 ;  /* 0x00000040002c7202 */ /* 0x001fe40000000f00 */
.L_x_21368:
[----:B------:R-:W-:Y:S05]  /*1b60*/  @P3 BRA `(.L_x_21369) ;  /* 0x0000007000003947 */ /* 0x000fea0003800000 */
[----:B------:R-:W-:-:S04]  /*1b70*/  ISETP.NE.U32.AND P4, PT, RZ, c[0x0][0x180], PT ;  /* 0x00006000ff007a0c */ /* 0x000fc80003f85070 */
[----:B------:R-:W-:-:S13]  /*1b80*/  ISETP.NE.AND.EX P4, PT, RZ, c[0x0][0x184], PT, P4 ;  /* 0x00006100ff007a0c */ /* 0x000fda0003f85340 */
[----:B------:R-:W-:Y:S05]  /*1b90*/  @P4 BRA `(.L_x_21370) ;  /* 0x0000002000004947 */ /* 0x000fea0003800000 */
[----:B------:R-:W-:Y:S05]  /*1ba0*/  @P0 BRA `(.L_x_21371) ;  /* 0x0000005000000947 */ /* 0x000fea0003800000 */
[----:B------:R-:W-:Y:S05]  /*1bb0*/  BRA `(.L_x_21372) ;  /* 0x0000005000007947 */ /* 0x000fea0003800000 */
.L_x_21370:
[----:B-----5:R-:W-:Y:S01]  /*1bc0*/  FADD.FTZ R65, R41, R65 ;  /* 0x0000004129417221 */ /* 0x020fe20000010000 */
[----:B------:R-:W-:Y:S05]  /*1bd0*/  BRA `(.L_x_21371) ;  /* 0x0000002000007947 */ /* 0x000fea0003800000 */
.L_x_21369:
[----:B-----5:R-:W-:-:S04]  /*1be0*/  FADD.FTZ R65, R37, R65 ;  /* 0x0000004125417221 */ /* 0x020fc80000010000 */
[----:B------:R-:W-:-:S05]  /*1bf0*/  @P2 FADD.FTZ R65, R41, R65 ;  /* 0x0000004129412221 */ /* 0x000fca0000010000 */
.L_x_21371:
[----:B0-----:R-:W-:Y:S02]  /*1c00*/  MOV R45, R65 ;  /* 0x00000041002d7202 */ /* 0x001fe40000000f00 */
.L_x_21372:
[----:B------:R-:W-:Y:S05]  /*1c10*/  @P3 BRA `(.L_x_21373) ;  /* 0x0000007000003947 */ /* 0x000fea0003800000 */
[----:B------:R-:W-:-:S04]  /*1c20*/  ISETP.NE.U32.AND P4, PT, RZ, c[0x0][0x180], PT ;  /* 0x00006000ff007a0c */ /* 0x000fc80003f85070 */
[----:B------:R-:W-:-:S13]  /*1c30*/  ISETP.NE.AND.EX P4, PT, RZ, c[0x0][0x184], PT, P4 ;  /* 0x00006100ff007a0c */ /* 0x000fda0003f85340 */
[----:B------:R-:W-:Y:S05]  /*1c40*/  @P4 BRA `(.L_x_21374) ;  /* 0x0000002000004947 */ /* 0x000fea0003800000 */
[----:B------:R-:W-:Y:S05]  /*1c50*/  @P0 BRA `(.L_x_21375) ;  /* 0x0000005000000947 */ /* 0x000fea0003800000 */
[----:B------:R-:W-:Y:S05]  /*1c60*/  BRA `(.L_x_21376) ;  /* 0x0000005000007947 */ /* 0x000fea0003800000 */
.L_x_21374:
[----:B-----5:R-:W-:Y:S01]  /*1c70*/  FADD.FTZ R66, R42, R66 ;  /* 0x000000422a427221 */ /* 0x020fe20000010000 */
[----:B------:R-:W-:Y:S05]  /*1c80*/  BRA `(.L_x_21375) ;  /* 0x0000002000007947 */ /* 0x000fea0003800000 */
.L_x_21373:
[----:B-----5:R-:W-:-:S04]  /*1c90*/  FADD.FTZ R66, R38, R66 ;  /* 0x0000004226427221 */ /* 0x020fc80000010000 */
[----:B------:R-:W-:-:S05]  /*1ca0*/  @P2 FADD.FTZ R66, R42, R66 ;  /* 0x000000422a422221 */ /* 0x000fca0000010000 */
.L_x_21375:
[----:B0-----:R-:W-:Y:S02]  /*1cb0*/  MOV R46, R66 ;  /* 0x00000042002e7202 */ /* 0x001fe40000000f00 */
.L_x_21376:
[----:B------:R-:W-:Y:S05]  /*1cc0*/  @P3 BRA `(.L_x_21377) ;  /* 0x0000007000003947 */ /* 0x000fea0003800000 */
[----:B------:R-:W-:-:S04]  /*1cd0*/  ISETP.NE.U32.AND P4, PT, RZ, c[0x0][0x180], PT ;  /* 0x00006000ff007a0c */ /* 0x000fc80003f85070 */
[----:B------:R-:W-:-:S13]  /*1ce0*/  ISETP.NE.AND.EX P4, PT, RZ, c[0x0][0x184], PT, P4 ;  /* 0x00006100ff007a0c */ /* 0x000fda0003f85340 */
[----:B------:R-:W-:Y:S05]  /*1cf0*/  @P4 BRA `(.L_x_21378) ;  /* 0x0000002000004947 */ /* 0x000fea0003800000 */
[----:B------:R-:W-:Y:S05]  /*1d00*/  @P0 BRA `(.L_x_21379) ;  /* 0x0000005000000947 */ /* 0x000fea0003800000 */
[----:B------:R-:W-:Y:S05]  /*1d10*/  BRA `(.L_x_21380) ;  /* 0x0000005000007947 */ /* 0x000fea0003800000 */
.L_x_21378:
[----:B-----5:R-:W-:Y:S01]  /*1d20*/  FADD.FTZ R67, R43, R67 ;  /* 0x000000432b437221 */ /* 0x020fe20000010000 */
[----:B------:R-:W-:Y:S05]  /*1d30*/  BRA `(.L_x_21379) ;  /* 0x0000002000007947 */ /* 0x000fea0003800000 */
.L_x_21377:
[----:B-----5:R-:W-:-:S04]  /*1d40*/  FADD.FTZ R67, R39, R67 ;  /* 0x0000004327437221 */ /* 0x020fc80000010000 */
[----:B------:R-:W-:-:S05]  /*1d50*/  @P2 FADD.FTZ R67, R43, R67 ;  /* 0x000000432b432221 */ /* 0x000fca0000010000 */
.L_x_21379:
[----:B0-----:R-:W-:Y:S02]  /*1d60*/  MOV R47, R67 ;  /* 0x00000043002f7202 */ /* 0x001fe40000000f00 */
.L_x_21380:
        /* <DEDUP_REMOVED lines=15> */
.L_x_21382:
[----:B-----5:R-:W-:Y:S01]  /*1e60*/  FADD.FTZ R68, R40, R68 ;  /* 0x0000004428447221 */ /* 0x020fe20000010000 */
[----:B------:R-:W-:Y:S05]  /*1e70*/  BRA `(.L_x_21383) ;  /* 0x0000002000007947 */ /* 0x000fea0003800000 */
.L_x_21381:
[----:B-----5:R-:W-:-:S04]  /*1e80*/  FADD.FTZ R68, R36, R68 ;  /* 0x0000004424447221 */ /* 0x020fc80000010000 */
[----:B------:R-:W-:-:S05]  /*1e90*/  @P2 FADD.FTZ R68, R40, R68 ;  /* 0x0000004428442221 */ /* 0x000fca0000010000 */
.L_x_21383:
[----:B0-----:R-:W-:Y:S02]  /*1ea0*/  MOV R44, R68 ;  /* 0x00000044002c7202 */ /* 0x001fe40000000f00 */
.L_x_21384:
[----:B------:R-:W-:Y:S05]  /*1eb0*/  @P3 BRA `(.L_x_21385) ;  /* 0x0000007000003947 */ /* 0x000fea0003800000 */
[----:B------:R-:W-:-:S04]  /*1ec0*/  ISETP.NE.U32.AND P4, PT, RZ, c[0x0][0x180], PT ;  /* 0x00006000ff007a0c */ /* 0x000fc80003f85070 */
[----:B------:R-:W-:-:S13]  /*1ed0*/  ISETP.NE.AND.EX P4, PT, RZ, c[0x0][0x184], PT, P4 ;  /* 0x00006100ff007a0c */ /* 0x000fda0003f85340 */
[----:B------:R-:W-:Y:S05]  /*1ee0*/  @P4 BRA `(.L_x_21386) ;  /* 0x0000002000004947 */ /* 0x000fea0003800000 */
[----:B------:R-:W-:Y:S05]  /*1ef0*/  @P0 BRA `(.L_x_21387) ;  /* 0x0000005000000947 */ /* 0x000fea0003800000 */
[----:B------:R-:W-:Y:S05]  /*1f00*/  BRA `(.L_x_21388) ;  /* 0x0000005000007947 */ /* 0x000fea0003800000 */
.L_x_21386:
[----:B-----5:R-:W-:Y:S01]  /*1f10*/  FADD.FTZ R69, R41, R69 ;  /* 0x0000004529457221 */ /* 0x020fe20000010000 */
[----:B------:R-:W-:Y:S05]  /*1f20*/  BRA `(.L_x_21387) ;  /* 0x0000002000007947 */ /* 0x000fea0003800000 */
.L_x_21385:
[----:B-----5:R-:W-:-:S04]  /*1f30*/  FADD.FTZ R69, R37, R69 ;  /* 0x0000004525457221 */ /* 0x020fc80000010000 */
[----:B------:R-:W-:-:S05]  /*1f40*/  @P2 FADD.FTZ R69, R41, R69 ;  /* 0x0000004529452221 */ /* 0x000fca0000010000 */
.L_x_21387:
[----:B0-----:R-:W-:Y:S02]  /*1f50*/  MOV R45, R69 ;  /* 0x00000045002d7202 */ /* 0x001fe40000000f00 */
.L_x_21388:
[----:B------:R-:W-:Y:S05]  /*1f60*/  @P3 BRA `(.L_x_21389) ;  /* 0x0000007000003947 */ /* 0x000fea0003800000 */
[----:B------:R-:W-:-:S04]  /*1f70*/  ISETP.NE.U32.AND P4, PT, RZ, c[0x0][0x180], PT ;  /* 0x00006000ff007a0c */ /* 0x000fc80003f85070 */
[----:B------:R-:W-:-:S13]  /*1f80*/  ISETP.NE.AND.EX P4, PT, RZ, c[0x0][0x184], PT, P4 ;  /* 0x00006100ff007a0c */ /* 0x000fda0003f85340 */
[----:B------:R-:W-:Y:S05]  /*1f90*/  @P4 BRA `(.L_x_21390) ;  /* 0x0000002000004947 */ /* 0x000fea0003800000 */
[----:B------:R-:W-:Y:S05]  /*1fa0*/  @P0 BRA `(.L_x_21391) ;  /* 0x0000005000000947 */ /* 0x000fea0003800000 */
[----:B------:R-:W-:Y:S05]  /*1fb0*/  BRA `(.L_x_21392) ;  /* 0x0000005000007947 */ /* 0x000fea0003800000 */
.L_x_21390:
[----:B-----5:R-:W-:Y:S01]  /*1fc0*/  FADD.FTZ R70, R42, R70 ;  /* 0x000000462a467221 */ /* 0x020fe20000010000 */
[----:B------:R-:W-:Y:S05]  /*1fd0*/  BRA `(.L_x_21391) ;  /* 0x0000002000007947 */ /* 0x000fea0003800000 */
.L_x_21389:
[----:B-----5:R-:W-:-:S04]  /*1fe0*/  FADD.FTZ R70, R38, R70 ;  /* 0x0000004626467221 */ /* 0x020fc80000010000 */
[----:B------:R-:W-:-:S05]  /*1ff0*/  @P2 FADD.FTZ R70, R42, R70 ;  /* 0x000000462a462221 */ /* 0x000fca0000010000 */
.L_x_21391:
[----:B0-----:R-:W-:Y:S02]  /*2000*/  MOV R46, R70 ;  /* 0x00000046002e7202 */ /* 0x001fe40000000f00 */
.L_x_21392:
[----:B------:R-:W-:Y:S05]  /*2010*/  @P3 BRA `(.L_x_21393) ;  /* 0x0000007000003947 */ /* 0x000fea0003800000 */
[----:B------:R-:W-:-:S04]  /*2020*/  ISETP.NE.U32.AND P4, PT, RZ, c[0x0][0x180], PT ;  /* 0x00006000ff007a0c */ /* 0x000fc80003f85070 */
[----:B------:R-:W-:-:S13]  /*2030*/  ISETP.NE.AND.EX P4, PT, RZ, c[0x0][0x184], PT, P4 ;  /* 0x00006100ff007a0c */ /* 0x000fda0003f85340 */
[----:B------:R-:W-:Y:S05]  /*2040*/  @P4 BRA `(.L_x_21394) ;  /* 0x0000002000004947 */ /* 0x000fea0003800000 */
[----:B------:R-:W-:Y:S05]  /*2050*/  @P0 BRA `(.L_x_21395) ;  /* 0x0000005000000947 */ /* 0x000fea0003800000 */
[----:B------:R-:W-:Y:S05]  /*2060*/  BRA `(.L_x_21396) ;  /* 0x0000005000007947 */ /* 0x000fea0003800000 */
.L_x_21394:
[----:B-----5:R-:W-:Y:S01]  /*2070*/  FADD.FTZ R71, R43, R71 ;  /* 0x000000472b477221 */ /* 0x020fe20000010000 */
[----:B------:R-:W-:Y:S05]  /*2080*/  BRA `(.L_x_21395) ;  /* 0x0000002000007947 */ /* 0x000fea0003800000 */
.L_x_21393:
[----:B-----5:R-:W-:-:S04]  /*2090*/  FADD.FTZ R71, R39, R71 ;  /* 0x0000004727477221 */ /* 0x020fc80000010000 */
[----:B------:R-:W-:-:S05]  /*20a0*/  @P2 FADD.FTZ R71, R43, R71 ;  /* 0x000000472b472221 */ /* 0x000fca0000010000 */
.L_x_21395:
[----:B0-----:R-:W-:Y:S02]  /*20b0*/  MOV R47, R71 ;  /* 0x00000047002f7202 */ /* 0x001fe40000000f00 */
.L_x_21396:
[----:B------:R-:W-:Y:S01]  /*20c0*/  IADD3 R126, R122, 0x380, RZ ;  /* 0x000003807a7e7810 */ /* 0x000fe20007ffe0ff */
[----:B0-----:R-:W-:-:S04]  /*20d0*/  @P0 IMAD.WIDE.U32 R104, R121, R125, c[0x0][0x188] ;  /* 0x0000620079680625 */ /* 0x001fc800078e007d */
[CC--:B------:R-:W-:Y:S01]  /*20e0*/  IMAD.WIDE.U32 R72, R126.reuse, R125.reuse, c[0x0][0x170] ;  /* 0x00005c007e487625 */ /* 0x0c0fe200078e007d */
        /* <DEDUP_REMOVED lines=12> */
.L_x_21398:
[----:B-----5:R-:W-:Y:S01]  /*21b0*/  FADD.FTZ R72, R40, R72 ;  /* 0x0000004828487221 */ /* 0x020fe20000010000 */
[----:B------:R-:W-:Y:S05]  /*21c0*/  BRA `(.L_x_21399) ;  /* 0x0000002000007947 */ /* 0x000fea0003800000 */
.L_x_21397:
[----:B-----5:R-:W-:-:S04]  /*21d0*/  FADD.FTZ R72, R36, R72 ;  /* 0x0000004824487221 */ /* 0x020fc80000010000 */
[----:B------:R-:W-:-:S05]  /*21e0*/  @P2 FADD.FTZ R72, R40, R72 ;  /* 0x0000004828482221 */ /* 0x000fca0000010000 */
.L_x_21399:
[----:B0-----:R-:W-:Y:S02]  /*21f0*/  MOV R44, R72 ;  /* 0x00000048002c7202 */ /* 0x001fe40000000f00 */
.L_x_21400:
[----:B------:R-:W-:Y:S05]  /*2200*/  @P3 BRA `(.L_x_21401) ;  /* 0x0000007000003947 */ /* 0x000fea0003800000 */
[----:B------:R-:W-:-:S04]  /*2210*/  ISETP.NE.U32.AND P1, PT, RZ, c[0x0][0x180], PT ;  /* 0x00006000ff007a0c */ /* 0x000fc80003f25070 */
[----:B------:R-:W-:-:S13]  /*2220*/  ISETP.NE.AND.EX P1, PT, RZ, c[0x0][0x184], PT, P1 ;  /* 0x00006100ff007a0c */ /* 0x000fda0003f25310 */
[----:B------:R-:W-:Y:S05]  /*2230*/  @P1 BRA `(.L_x_21402) ;  /* 0x0000002000001947 */ /* 0x000fea0003800000 */
[----:B------:R-:W-:Y:S05]  /*2240*/  @P0 BRA `(.L_x_21403) ;  /* 0x0000005000000947 */ /* 0x000fea0003800000 */
[----:B------:R-:W-:Y:S05]  /*2250*/  BRA `(.L_x_21404) ;  /* 0x0000005000007947 */ /* 0x000fea0003800000 */
.L_x_21402:
[----:B-----5:R-:W-:Y:S01]  /*2260*/  FADD.FTZ R73, R41, R73 ;  /* 0x0000004929497221 */ /* 0x020fe20000010000 */
[----:B------:R-:W-:Y:S05]  /*2270*/  BRA `(.L_x_21403) ;  /* 0x0000002000007947 */ /* 0x000fea0003800000 */
.L_x_21401:
[----:B-----5:R-:W-:-:S04]  /*2280*/  FADD.FTZ R73, R37, R73 ;  /* 0x0000004925497221 */ /* 0x020fc80000010000 */
[----:B------:R-:W-:-:S05]  /*2290*/  @P2 FADD.FTZ R73, R41, R73 ;  /* 0x0000004929492221 */ /* 0x000fca0000010000 */
.L_x_21403:
[----:B0-----:R-:W-:Y:S02]  /*22a0*/  MOV R45, R73 ;  /* 0x00000049002d7202 */ /* 0x001fe40000000f00 */
.L_x_21404:
[----:B------:R-:W-:Y:S05]  /*22b0*/  @P3 BRA `(.L_x_21405) ;  /* 0x0000007000003947 */ /* 0x000fea0003800000 */
[----:B------:R-:W-:-:S04]  /*22c0*/  ISETP.NE.U32.AND P1, PT, RZ, c[0x0][0x180], PT ;  /* 0x00006000ff007a0c */ /* 0x000fc80003f25070 */
[----:B------:R-:W-:-:S13]  /*22d0*/  ISETP.NE.AND.EX P1, PT, RZ, c[0x0][0x184], PT, P1 ;  /* 0x00006100ff007a0c */ /* 0x000fda0003f25310 */
[----:B------:R-:W-:Y:S05]  /*22e0*/  @P1 BRA `(.L_x_21406) ;  /* 0x0000002000001947 */ /* 0x000fea0003800000 */
[----:B------:R-:W-:Y:S05]  /*22f0*/  @P0 BRA `(.L_x_21407) ;  /* 0x0000005000000947 */ /* 0x000fea0003800000 */
[----:B------:R-:W-:Y:S05]  /*2300*/  BRA `(.L_x_21408) ;  /* 0x0000005000007947 */ /* 0x000fea0003800000 */
.L_x_21406:
[----:B-----5:R-:W-:Y:S01]  /*2310*/  FADD.FTZ R74, R42, R74 ;  /* 0x0000004a2a4a7221 */ /* 0x020fe20000010000 */
[----:B------:R-:W-:Y:S05]  /*2320*/  BRA `(.L_x_21407) ;  /* 0x0000002000007947 */ /* 0x000fea0003800000 */
.L_x_21405:
[----:B-----5:R-:W-:-:S04]  /*2330*/  FADD.FTZ R74, R38, R74 ;  /* 0x0000004a264a7221 */ /* 0x020fc80000010000 */
[----:B------:R-:W-:-:S05]  /*2340*/  @P2 FADD.FTZ R74, R42, R74 ;  /* 0x0000004a2a4a2221 */ /* 0x000fca0000010000 */
.L_x_21407:
[----:B0-----:R-:W-:Y:S02]  /*2350*/  MOV R46, R74 ;  /* 0x0000004a002e7202 */ /* 0x001fe40000000f00 */
.L_x_21408:
[----:B------:R-:W-:Y:S05]  /*2360*/  @P3 BRA `(.L_x_21409) ;  /* 0x0000007000003947 */ /* 0x000fea0003800000 */
[----:B------:R-:W-:-:S04]  /*2370*/  ISETP.NE.U32.AND P1, PT, RZ, c[0x0][0x180], PT ;  /* 0x00006000ff007a0c */ /* 0x000fc80003f25070 */
[----:B------:R-:W-:-:S13]  /*2380*/  ISETP.NE.AND.EX P1, PT, RZ, c[0x0][0x184], PT, P1 ;  /* 0x00006100ff007a0c */ /* 0x000fda0003f25310 */
[----:B------:R-:W-:Y:S05]  /*2390*/  @P1 BRA `(.L_x_21410) ;  /* 0x0000002000001947 */ /* 0x000fea0003800000 */
[----:B------:R-:W-:Y:S05]  /*23a0*/  @P0 BRA `(.L_x_21411) ;  /* 0x0000005000000947 */ /* 0x000fea0003800000 */
[----:B------:R-:W-:Y:S05]  /*23b0*/  BRA `(.L_x_21412) ;  /* 0x0000005000007947 */ /* 0x000fea0003800000 */
.L_x_21410:
[----:B-----5:R-:W-:Y:S01]  /*23c0*/  FADD.FTZ R75, R43, R75 ;  /* 0x0000004b2b4b7221 */ /* 0x020fe20000010000 */
[----:B------:R-:W-:Y:S05]  /*23d0*/  BRA `(.L_x_21411) ;  /* 0x0000002000007947 */ /* 0x000fea0003800000 */
.L_x_21409:
[----:B-----5:R-:W-:-:S04]  /*23e0*/  FADD.FTZ R75, R39, R75 ;  /* 0x0000004b274b7221 */ /* 0x020fc80000010000 */
[----:B------:R-:W-:-:S05]  /*23f0*/  @P2 FADD.FTZ R75, R43, R75 ;  /* 0x0000004b2b4b2221 */ /* 0x000fca0000010000 */
.L_x_21411:
[----:B0-----:R-:W-:Y:S02]  /*2400*/  MOV R47, R75 ;  /* 0x0000004b002f7202 */ /* 0x001fe40000000f00 */
.L_x_21412:
[----:B0-----:R-:W-:Y:S01]  /*2410*/  FADD.FTZ R104, RZ, R32 ;  /* 0x00000020ff687221 */ /* 0x001fe20000010000 */
[----:B------:R-:W-:Y:S02]  /*2420*/  LOP3.LUT P2, RZ, R95, 0xff, RZ, 0xc0, !PT ;  /* 0x000000ff5fff7812 */ /* 0x000fe4000784c0ff */
[----:B------:R-:W-:Y:S01]  /*2430*/  SHF.R.U32.HI R108, RZ, 0x5, R0 ;  /* 0x00000005ff6c7819 */ /* 0x000fe20000011600 */
[----:B------:R-:W-:Y:S01]  /*2440*/  FADD.FTZ R105, R104, R33 ;  /* 0x0000002168697221 */ /* 0x000fe20000010000 */
[----:B------:R-:W-:Y:S02]  /*2450*/  LOP3.LUT P1, RZ, R0, 0x1f, RZ, 0xc0, !PT ;  /* 0x0000001f00ff7812 */ /* 0x000fe4000782c0ff */
[----:B------:R-:W-:Y:S01]  /*2460*/  LOP3.LUT R108, R108, 0x7fffffc, RZ, 0xc0, !PT ;  /* 0x07fffffc6c6c7812 */ /* 0x000fe200078ec0ff */
[----:B------:R-:W-:-:S04]  /*2470*/  FADD.FTZ R104, R105, R34 ;  /* 0x0000002269687221 */ /* 0x000fc80000010000 */
[----:B------:R-:W-:Y:S02]  /*2480*/  FADD.FTZ R105, R104, R35 ;  /* 0x0000002368697221 */ /* 0x000fe40000010000 */
[----:B------:R-:W-:Y:S02]  /*2490*/  @!P2 IADD3 R108, R108, 0x4, RZ ;  /* 0x000000046c6ca810 */ /* 0x000fe40007ffe0ff */
        /* <DEDUP_REMOVED lines=32> */
.L_x_21417:
        /* <DEDUP_REMOVED lines=84> */
.L_x_21418:
[----:B------:R-:W-:Y:S01]  /*2be0*/  SHF.R.U32.HI R109, RZ, 0x5, R0 ;  /* 0x00000005ff6d7819 */ /* 0x000fe20000011600 */
[----:B-1----:R-:W-:Y:S01]  /*2bf0*/  FADD.FTZ R105, R130, R125 ;  /* 0x0000007d82697221 */ /* 0x002fe20000010000 */
[----:B------:R-:W-:Y:S01]  /*2c00*/  WARPSYNC 0xffffffff ;  /* 0xffffffff00007948 */ /* 0x000fe20003800000 */
[----:B------:R-:W-:Y:S02]  /*2c10*/  LOP3.LUT R107, R0, 0x1f, RZ, 0xc0, !PT ;  /* 0x0000001f006b7812 */ /* 0x000fe400078ec0ff */
[----:B------:R-:W-:Y:S02]  /*2c20*/  LOP3.LUT R109, R109, 0x3, RZ, 0xc0, !PT ;  /* 0x000000036d6d7812 */ /* 0x000fe400078ec0ff */
[----:B------:R-:W-:Y:S02]  /*2c30*/  ISETP.GT.U32.AND P2, PT, R107, 0x3, PT ;  /* 0x000000036b00780c */ /* 0x000fe40003f44070 */
[----:B0-----:R-:W-:-:S05]  /*2c40*/  @!P1 IADD3 R125, R108, R109, RZ ;  /* 0x0000006d6c7d9210 */ /* 0x001fca0007ffe0ff */
[----:B------:R-:W-:Y:S04]  /*2c50*/  @!P1 STS.64 [R125.X8], R104 ;  /* 0x000000687d009388 */ /* 0x000fe80000008a00 */
[----:B------:R-:W-:Y:S01]  /*2c60*/  BAR.SYNC.DEFER_BLOCKING 0x0 ;  /* 0x0000000000007b1d */ /* 0x000fe20000010000 */
[----:B------:R-:W-:Y:S02]  /*2c70*/  LOP3.LUT P1, RZ, R109, 0x1f, R0, 0xf8, !PT ;  /* 0x0000001f6dff7812 */ /* 0x000fe4000782f800 */
[----:B------:R-:W-:Y:S01]  /*2c80*/  @!P2 IADD3 R127, R108, R107, RZ ;  /* 0x0000006b6c7fa210 */ /* 0x000fe20007ffe0ff */
[----:B------:R-:W-:Y:S01]  /*2c90*/  HFMA2.MMA R108, -RZ, RZ, 0, 0 ;  /* 0x00000000ff6c7435 */ /* 0x000fe200000001ff */
[----:B------:R-:W-:-:S05]  /*2ca0*/  CS2R R106, SRZ ;  /* 0x00000000006a7805 */ /* 0x000fca000001ff00 */
[----:B------:R-:W-:-:S04]  /*2cb0*/  @!P2 MOV R108, 0x400 ;  /* 0x00000400006ca802 */ /* 0x000fc80000000f00 */
[----:B------:R-:W-:Y:S01]  /*2cc0*/  I2F R133, R108 ;  /* 0x0000006c00857306 */ /* 0x000fe20000201400 */
[----:B------:R-:W0:Y:S04]  /*2cd0*/  SHFL.DOWN PT, R129, R108, 0x2, 0x1f ;  /* 0x08401f006c817f89 */ /* 0x000e2800000e0000 */
[----:B------:R-:W1:Y:S01]  /*2ce0*/  @!P2 LDS.64 R106, [R127.X8] ;  /* 0x000000007f6aa984 */ /* 0x000e620000008a00 */
[----:B------:R-:W-:Y:S02]  /*2cf0*/  ISETP.NE.AND P2, PT, RZ, UR6, PT ;  /* 0x00000006ff007c0c */ /* 0x000fe4000bf45270 */
[----:B0-----:R-:W-:Y:S02]  /*2d00*/  IADD3 R128, R129, R108, RZ ;  /* 0x0000006c81807210 */ /* 0x001fe40007ffe0ff */
[----:B------:R-:W-:Y:S03]  /*2d10*/  I2F R129, R129 ;  /* 0x0000008100817306 */ /* 0x000fe60000201400 */
[----:B------:R-:W0:Y:S05]  /*2d20*/  SHFL.DOWN PT, R135, R128, 0x1, 0x1f ;  /* 0x08201f0080877f89 */ /* 0x000e2a00000e0000 */
[----:B------:R-:W2:Y:S01]  /*2d30*/  I2F R130, R128 ;  /* 0x0000008000827306 */ /* 0x000ea20000201400 */
[----:B-1----:R-:W1:Y:S07]  /*2d40*/  SHFL.DOWN PT, R131, R106, 0x2, 0x1f ;  /* 0x08401f006a837f89 */ /* 0x002e6e00000e0000 */
[----:B--2---:R-:W2:Y:S01]  /*2d50*/  MUFU.RCP R105, R130 ;  /* 0x0000008200697308 */ /* 0x004ea20000001000 */
[----:B------:R-:W3:Y:S01]  /*2d60*/  SHFL.DOWN PT, R104, R107, 0x2, 0x1f ;  /* 0x08401f006b687f89 */ /* 0x000ee200000e0000 */
[----:B0-----:R-:W-:-:S06]  /*2d70*/  IADD3 R127, R128, R135, RZ ;  /* 0x00000087807f7210 */ /* 0x001fcc0007ffe0ff */
[----:B------:R-:W-:Y:S08]  /*2d80*/  I2F R135, R135 ;  /* 0x0000008700877306 */ /* 0x000ff00000201400 */
[----:B------:R-:W0:Y:S01]  /*2d90*/  I2F R127, R127 ;  /* 0x0000007f007f7306 */ /* 0x000e220000201400 */
[----:B-1----:R-:W-:-:S04]  /*2da0*/  FMUL.FTZ R125, R131, R129 ;  /* 0x00000081837d7220 */ /* 0x002fc80000410000 */
[----:B------:R-:W-:Y:S02]  /*2db0*/  FFMA.FTZ R132, R133, R106, R125 ;  /* 0x0000006a85847223 */ /* 0x000fe4000001007d */
[----:B------:R-:W-:Y:S02]  /*2dc0*/  FADD.FTZ R106, -R131, R106 ;  /* 0x0000006a836a7221 */ /* 0x000fe40000010100 */
[----:B--2---:R-:W-:Y:S02]  /*2dd0*/  FMUL.FTZ R125, R105, R132 ;  /* 0x00000084697d7220 */ /* 0x004fe40000410000 */
[----:B------:R-:W-:Y:S02]  /*2de0*/  FMUL.FTZ R106, R106, R106 ;  /* 0x0000006a6a6a7220 */ /* 0x000fe40000410000 */
[----:B---3--:R-:W-:Y:S01]  /*2df0*/  FADD.FTZ R104, R104, R107 ;  /* 0x0000006b68687221 */ /* 0x008fe20000010000 */
[----:B------:R-:W1:Y:S01]  /*2e00*/  SHFL.DOWN PT, R108, R125, 0x1, 0x1f ;  /* 0x08201f007d6c7f89 */ /* 0x000e6200000e0000 */
[----:B------:R-:W-:Y:S01]  /*2e10*/  FMUL.FTZ R106, R106, R133 ;  /* 0x000000856a6a7220 */ /* 0x000fe20000410000 */
[----:B0-----:R-:W0:Y:S03]  /*2e20*/  MUFU.RCP R107, R127 ;  /* 0x0000007f006b7308 */ /* 0x001e260000001000 */
[----:B------:R-:W-:-:S04]  /*2e30*/  FMUL.FTZ R106, R106, R129 ;  /* 0x000000816a6a7220 */ /* 0x000fc80000410000 */
[----:B------:R-:W-:-:S05]  /*2e40*/  FFMA.FTZ R104, R105, R106, R104 ;  /* 0x0000006a69687223 */ /* 0x000fca0000010068 */
        /* <DEDUP_REMOVED lines=12> */
[----:B------:R-:W-:-:S04]  /*2f10*/  @!P1 IMAD.WIDE R104, R78, R105, c[0x0][0x1a0] ;  /* 0x000068004e689625 */ /* 0x000fc800078e0269 */
[----:B------:R-:W1:Y:S01]  /*2f20*/  SHFL.IDX PT, R125, R125, RZ, 0x1f ;  /* 0x00001fff7d7d7589 */ /* 0x000e6200000e0000 */
[----:B0-----:R-:W-:-:S03]  /*2f30*/  FSEL R107, R129, RZ, !P2 ;  /* 0x000000ff816b7208 */ /* 0x001fc60005000000 */
[----:B------:R0:W-:Y:S02]  /*2f40*/  @!P1 STG.E [R104.64], R129 ;  /* 0x0000008168009986 */ /* 0x0001e4000c101904 */
[C---:B------:R-:W-:Y:S02]  /*2f50*/  FADD.FTZ R130, -R107.reuse, R33 ;  /* 0x000000216b827221 */ /* 0x040fe40000010100 */
[----:B------:R-:W-:Y:S01]  /*2f60*/  FADD.FTZ R106, -R107, R32 ;  /* 0x000000206b6a7221 */ /* 0x000fe20000010100 */
[----:B------:R-:W-:Y:S01]  /*2f70*/  MOV R32, c[0x0][0x1e0] ;  /* 0x0000780000207a02 */ /* 0x000fe20000000f00 */
[----:B------:R-:W-:Y:S02]  /*2f80*/  FMUL.FTZ R33, R129, R129 ;  /* 0x0000008181217220 */ /* 0x000fe40000410000 */
[----:B------:R-:W-:Y:S02]  /*2f90*/  FADD.FTZ R134, -R107, R35 ;  /* 0x000000236b867221 */ /* 0x000fe40000010100 */
[----:B-1----:R-:W-:Y:S01]  /*2fa0*/  FFMA.FTZ R32, R125, R32, c[0x0][0x228] ;  /* 0x00008a007d207623 */ /* 0x002fe20000010020 */
[----:B------:R-:W-:Y:S01]  /*2fb0*/  FSEL R33, R33, RZ, P2 ;  /* 0x000000ff21217208 */ /* 0x000fe20001000000 */
[C---:B------:R-:W-:Y:S01]  /*2fc0*/  FADD.FTZ R156, -R107.reuse, R65 ;  /* 0x000000416b9c7221 */ /* 0x040fe20000010100 */
[----:B------:R-:W-:Y:S01]  /*2fd0*/  HFMA2.MMA R65, -RZ, RZ, 0, 9.5367431640625e-07 ;  /* 0x00000010ff417435 */ /* 0x000fe200000001ff */
[----:B------:R-:W-:-:S02]  /*2fe0*/  FADD.FTZ R132, -R107, R34 ;  /* 0x000000226b847221 */ /* 0x000fc40000010100 */
[----:B------:R-:W-:Y:S01]  /*2ff0*/  FADD.FTZ R32, R32, R33 ;  /* 0x0000002120207221 */ /* 0x000fe20000010000 */
[----:B------:R-:W-:Y:S01]  /*3000*/  @!P1 MOV R33, 0x4 ;  /* 0x0000000400219802 */ /* 0x000fe20000000f00 */
[C---:B------:R-:W-:Y:S02]  /*3010*/  FADD.FTZ R48, -R107.reuse, R48 ;  /* 0x000000306b307221 */ /* 0x040fe40000010100 */
[----:B------:R1:W2:Y:S01]  /*3020*/  MUFU.RSQ R35, R32 ;  /* 0x0000002000237308 */ /* 0x0002a20000001400 */
[C---:B------:R-:W-:Y:S02]  /*3030*/  FADD.FTZ R108, -R107.reuse, R49 ;  /* 0x000000316b6c7221 */ /* 0x040fe40000010100 */
[C---:B------:R-:W-:Y:S02]  /*3040*/  FADD.FTZ R50, -R107.reuse, R50 ;  /* 0x000000326b327221 */ /* 0x040fe40000010100 */
[C---:B------:R-:W-:Y:S02]  /*3050*/  FADD.FTZ R128, -R107.reuse, R51 ;  /* 0x000000336b807221 */ /* 0x040fe40000010100 */
[----:B------:R-:W-:-:S02]  /*3060*/  FADD.FTZ R52, -R107, R52 ;  /* 0x000000346b347221 */ /* 0x000fc40000010100 */
[C---:B0-----:R-:W-:Y:S02]  /*3070*/  FADD.FTZ R104, -R107.reuse, R53 ;  /* 0x000000356b687221 */ /* 0x041fe40000010100 */
[C---:B------:R-:W-:Y:S02]  /*3080*/  FADD.FTZ R54, -R107.reuse, R54 ;  /* 0x000000366b367221 */ /* 0x040fe40000010100 */
[C---:B------:R-:W-:Y:S02]  /*3090*/  FADD.FTZ R136, -R107.reuse, R55 ;  /* 0x000000376b887221 */ /* 0x040fe40000010100 */
[----:B------:R-:W-:Y:S01]  /*30a0*/  FADD.FTZ R146, -R107, R60 ;  /* 0x0000003c6b927221 */ /* 0x000fe20000010100 */
[----:B------:R-:W-:Y:S01]  /*30b0*/  LEA R60, P2, R122, c[0x0][0x208], 0x4 ;  /* 0x000082007a3c7a11 */ /* 0x000fe200078420ff */
[C---:B-1----:R-:W-:Y:S01]  /*30c0*/  @!P1 IMAD.WIDE R32, R78.reuse, R33, c[0x0][0x1a8] ;  /* 0x00006a004e209625 */ /* 0x042fe200078e0221 */
[----:B------:R-:W-:-:S03]  /*30d0*/  IADD3 R78, R78, c[0x0][0x160], RZ ;  /* 0x000058004e4e7a10 */ /* 0x000fc60007ffe0ff */
[C---:B------:R-:W-:Y:S01]  /*30e0*/  FADD.FTZ R138, -R107.reuse, R56 ;  /* 0x000000386b8a7221 */ /* 0x040fe20000010100 */
[----:B--2---:R0:W-:Y:S01]  /*30f0*/  @!P1 STG.E [R32.64], R35 ;  /* 0x0000002320009986 */ /* 0x0041e2000c101904 */
[C---:B------:R-:W-:Y:S01]  /*3100*/  FADD.FTZ R140, -R107.reuse, R57 ;  /* 0x000000396b8c7221 */ /* 0x040fe20000010100 */
[----:B------:R-:W-:Y:S01]  /*3110*/  ISETP.GE.AND P1, PT, R78, c[0x0][0x164], PT ;  /* 0x000059004e007a0c */ /* 0x000fe20003f26270 */
[----:B------:R-:W-:Y:S02]  /*3120*/  FADD.FTZ R142, -R107, R58 ;  /* 0x0000003a6b8e7221 */ /* 0x000fe40000010100 */
[C---:B------:R-:W-:Y:S02]  /*3130*/  FMUL.FTZ R53, R35.reuse, R106 ;  /* 0x0000006a23357220 */ /* 0x040fe40000410000 */
[C---:B------:R-:W-:Y:S02]  /*3140*/  FMUL.FTZ R49, R35.reuse, R130 ;  /* 0x0000008223317220 */ /* 0x040fe40000410000 */
[----:B------:R-:W-:-:S02]  /*3150*/  FMUL.FTZ R132, R35, R132 ;  /* 0x0000008423847220 */ /* 0x000fc40000410000 */
[----:B------:R-:W-:Y:S02]  /*3160*/  FMUL.FTZ R51, R35, R134 ;  /* 0x0000008623337220 */ /* 0x000fe40000410000 */
[C---:B------:R-:W-:Y:S02]  /*3170*/  FADD.FTZ R144, -R107.reuse, R59 ;  /* 0x0000003b6b907221 */ /* 0x040fe40000010100 */
[C---:B------:R-:W-:Y:S02]  /*3180*/  FADD.FTZ R154, -R107.reuse, R64 ;  /* 0x000000406b9a7221 */ /* 0x040fe40000010100 */
[C---:B------:R-:W-:Y:S02]  /*3190*/  FADD.FTZ R158, -R107.reuse, R66 ;  /* 0x000000426b9e7221 */ /* 0x040fe40000010100 */
[----:B------:R-:W-:Y:S02]  /*31a0*/  FADD.FTZ R160, -R107, R67 ;  /* 0x000000436ba07221 */ /* 0x000fe40000010100 */
[----:B------:R-:W-:-:S02]  /*31b0*/  FMUL.FTZ R56, R35, R48 ;  /* 0x0000003023387220 */ /* 0x000fc40000410000 */
[C---:B------:R-:W-:Y:S02]  /*31c0*/  FMUL.FTZ R57, R35.reuse, R108 ;  /* 0x0000006c23397220 */ /* 0x040fe40000410000 */
[C---:B------:R-:W-:Y:S02]  /*31d0*/  FMUL.FTZ R58, R35.reuse, R50 ;  /* 0x00000032233a7220 */ /* 0x040fe40000410000 */
[----:B------:R-:W-:Y:S02]  /*31e0*/  FMUL.FTZ R55, R35, R128 ;  /* 0x0000008023377220 */ /* 0x000fe40000410000 */
[C---:B------:R-:W-:Y:S01]  /*31f0*/  FADD.FTZ R148, -R107.reuse, R61 ;  /* 0x0000003d6b947221 */ /* 0x040fe20000010100 */
[----:B------:R-:W-:Y:S01]  /*3200*/  LEA.HI.X R61, R122, c[0x0][0x20c], RZ, 0x4, P2 ;  /* 0x000083007a3d7a11 */ /* 0x000fe200010f24ff */
[----:B------:R-:W-:Y:S01]  /*3210*/  FADD.FTZ R150, -R107, R62 ;  /* 0x0000003e6b967221 */ /* 0x000fe20000010100 */
[----:B------:R-:W-:Y:S01]  /*3220*/  LOP3.LUT P2, RZ, R95, 0xff, RZ, 0xc0, !PT ;  /* 0x000000ff5fff7812 */ /* 0x000fe2000784c0ff */
[----:B------:R-:W-:-:S02]  /*3230*/  FADD.FTZ R152, -R107, R63 ;  /* 0x0000003f6b987221 */ /* 0x000fc40000010100 */
[C---:B------:R-:W-:Y:S01]  /*3240*/  FMUL.FTZ R64, R35.reuse, R52 ;  /* 0x0000003423407220 */ /* 0x040fe20000410000 */
[----:B------:R-:W-:Y:S01]  /*3250*/  SEL R95, RZ, 0x1, P2 ;  /* 0x00000001ff5f7807 */ /* 0x000fe20001000000 */
[C---:B------:R-:W-:Y:S02]  /*3260*/  FMUL.FTZ R66, R35.reuse, R104 ;  /* 0x0000006823427220 */ /* 0x040fe40000410000 */
[C---:B------:R-:W-:Y:S02]  /*3270*/  FMUL.FTZ R67, R35.reuse, R54 ;  /* 0x0000003623437220 */ /* 0x040fe40000410000 */
[----:B------:R-:W-:Y:S02]  /*3280*/  FMUL.FTZ R59, R35, R136 ;  /* 0x00000088233b7220 */ /* 0x000fe40000410000 */
        /* <DEDUP_REMOVED lines=8> */
[----:B------:R-:W-:Y:S02]  /*3310*/  FFMA.FTZ R51, R97, R51, R80 ;  /* 0x0000003361337223 */ /* 0x000fe40000010050 */
[----:B------:R-:W-:Y:S02]  /*3320*/  FFMA.FTZ R50, R18, R132, R3 ;  /* 0x0000008412327223 */ /* 0x000fe40000010003 */
[----:B------:R-:W-:Y:S02]  /*3330*/  FFMA.FTZ R49, R96, R49, R79 ;  /* 0x0000003160317223 */ /* 0x000fe4000001004f */
[----:B------:R-:W-:Y:S02]  /*3340*/  FFMA.FTZ R48, R19, R53, R2 ;  /* 0x0000003513307223 */ /* 0x000fe40000010002 */
[----:B------:R-:W-:-:S03]  /*3350*/  IMAD.WIDE.U32 R62, R123, R65, c[0x0][0x208] ;  /* 0x000082007b3e7625 */ /* 0x000fc600078e0041 */
[----:B------:R1:W-:Y:S01]  /*3360*/  STG.E.128 [R60.64], R48 ;  /* 0x000000303c007986 */ /* 0x0003e2000c101d04 */
[C---:B0-----:R-:W-:Y:S02]  /*3370*/  FMUL.FTZ R32, R35.reuse, R138 ;  /* 0x0000008a23207220 */ /* 0x041fe40000410000 */
[C---:B------:R-:W-:Y:S02]  /*3380*/  FMUL.FTZ R33, R35.reuse, R140 ;  /* 0x0000008c23217220 */ /* 0x040fe40000410000 */
[C---:B------:R-:W-:Y:S02]  /*3390*/  FMUL.FTZ R142, R35.reuse, R142 ;  /* 0x0000008e238e7220 */ /* 0x040fe40000410000 */
[----:B------:R-:W-:Y:S02]  /*33a0*/  FMUL.FTZ R144, R35, R144 ;  /* 0x0000009023907220 */ /* 0x000fe40000410000 */
[----:B------:R-:W-:Y:S02]  /*33b0*/  FFMA.FTZ R55, R99, R55, R82 ;  /* 0x0000003763377223 */ /* 0x000fe40000010052 */
[----:B------:R-:W-:-:S02]  /*33c0*/  FFMA.FTZ R54, R20, R58, R5 ;  /* 0x0000003a14367223 */ /* 0x000fc40000010005 */
[----:B------:R-:W-:Y:S02]  /*33d0*/  FFMA.FTZ R53, R98, R57, R81 ;  /* 0x0000003962357223 */ /* 0x000fe40000010051 */
[----:B------:R-:W-:Y:S02]  /*33e0*/  FFMA.FTZ R52, R21, R56, R4 ;  /* 0x0000003815347223 */ /* 0x000fe40000010004 */
[----:B------:R-:W-:-:S03]  /*33f0*/  IMAD.WIDE.U32 R124, R124, R65, c[0x0][0x208] ;  /* 0x000082007c7c7625 */ /* 0x000fc600078e0041 */
[----:B------:R0:W-:Y:S01]  /*3400*/  STG.E.128 [R62.64], R52 ;  /* 0x000000343e007986 */ /* 0x0001e2000c101d04 */
        /* <DEDUP_REMOVED lines=8> */
[C---:B------:R-:W-:Y:S02]  /*3490*/  FMUL.FTZ R75, R35.reuse, R154 ;  /* 0x0000009a234b7220 */ /* 0x040fe40000410000 */
[C---:B------:R-:W-:Y:S01]  /*34a0*/  FMUL.FTZ R108, R35.reuse, R156 ;  /* 0x0000009c236c7220 */ /* 0x040fe20000410000 */
[----:B------:R2:W-:Y:S01]  /*34b0*/  STG.E.128 [R124.64], R56 ;  /* 0x000000387c007986 */ /* 0x0005e2000c101d04 */
        /* <DEDUP_REMOVED lines=17> */
[----:B-1----:R-:W-:Y:S02]  /*35d0*/  FFMA.FTZ R51, R111, R152, R88 ;  /* 0x000000986f337223 */ /* 0x002fe40000010058 */
        /* <DEDUP_REMOVED lines=20> */
[----:B------:R-:W-:-:S05]  /*3720*/  FFMA.FTZ R60, R77, R105, R16 ;  /* 0x000000694d3c7223 */ /* 0x000fca0000010010 */
[----:B------:R3:W-:Y:S02]  /*3730*/  STG.E.128 [R64.64], R60 ;  /* 0x0000003c40007986 */ /* 0x0007e4000c101d04 */
[----:B---3-5:R-:W-:Y:S01]  /*3740*/  @P1 CALL.REL.NOINC `(.L_x_21415) ;  /* 0x0000001000001944 */ /* 0x028fe20003c00000 */
[----:B------:R-:W-:Y:S05]  /*3750*/  BRA `(.L_x_21416) ;  /* 0xffffd17000007947 */ /* 0x000fea000383ffff */
.L_x_21415:
[----:B------:R-:W-:Y:S05]  /*3760*/  EXIT ;  /* 0x000000000000794d */ /* 0x000fea0003800000 */
.L_x_21413:
[----:B0-----:R-:W-:Y:S01]  /*3770*/  HFMA2.MMA R105, -RZ, RZ, 0, 1.847743988037109375e-06 ;  /* 0x0000001fff697435 */ /* 0x001fe200000001ff */
[----:B------:R-:W-:Y:S02]  /*3780*/  MOV R130, 0x1 ;  /* 0x0000000100827802 */ /* 0x000fe40000000f00 */
[----:B------:R-:W-:Y:S02]  /*3790*/  MOV R128, 0xffffffff ;  /* 0xffffffff00807802 */ /* 0x000fe40000000f00 */
[----:B------:R-:W-:Y:S02]  /*37a0*/  MOV R106, 0x37c0 ;  /* 0x000037c0006a7802 */ /* 0x000fe40000000f00 */
[----:B-----5:R-:W-:Y:S05]  /*37b0*/  CALL.REL.NOINC `($__internal_67_$__cuda_sm70_shflsync_bfly_p) ;  /* 0x0000079000007944 */ /* 0x020fea0003c00000 */
[----:B-1----:R-:W-:Y:S01]  /*37c0*/  MOV R104, R130 ;  /* 0x0000008200687202 */ /* 0x002fe20000000f00 */
[----:B0-----:R-:W-:Y:S05]  /*37d0*/  BRA `(.L_x_21417) ;  /* 0xffffeec000007947 */ /* 0x001fea000383ffff */
.L_x_21414:
[----:B------:R-:W-:Y:S01]  /*37e0*/  HFMA2.MMA R130, -RZ, RZ, 0, 1.1920928955078125e-07 ;  /* 0x00000002ff827435 */ /* 0x000fe200000001ff */
[----:B------:R-:W-:Y:S02]  /*37f0*/  MOV R105, 0x1f ;  /* 0x0000001f00697802 */ /* 0x000fe40000000f00 */
[----:B------:R-:W-:-:S02]  /*3800*/  MOV R128, 0xffffffff ;  /* 0xffffffff00807802 */ /* 0x000fc40000000f00 */
[----:B------:R-:W-:Y:S02]  /*3810*/  MOV R106, 0x3830 ;  /* 0x00003830006a7802 */ /* 0x000fe40000000f00 */
[----:B-----5:R-:W-:Y:S05]  /*3820*/  CALL.REL.NOINC `($__internal_67_$__cuda_sm70_shflsync_bfly_p) ;  /* 0x0000072000007944 */ /* 0x020fea0003c00000 */
[----:B01----:R-:W-:Y:S01]  /*3830*/  FADD.FTZ R125, R125, R130 ;  /* 0x000000827d7d7221 */ /* 0x003fe20000010000 */
[----:B------:R-:W-:Y:S01]  /*3840*/  HFMA2.MMA R130, -RZ, RZ, 0, 2.384185791015625e-07 ;  /* 0x00000004ff827435 */ /* 0x000fe200000001ff */
[----:B------:R-:W-:Y:S02]  /*3850*/  MOV R105, 0x1f ;  /* 0x0000001f00697802 */ /* 0x000fe40000000f00 */
[----:B------:R-:W-:Y:S02]  /*3860*/  MOV R128, 0xffffffff ;  /* 0xffffffff00807802 */ /* 0x000fe40000000f00 */
[----:B------:R-:W-:Y:S02]  /*3870*/  MOV R106, 0x3890 ;  /* 0x00003890006a7802 */ /* 0x000fe40000000f00 */
[----:B------:R-:W-:Y:S05]  /*3880*/  CALL.REL.NOINC `($__internal_67_$__cuda_sm70_shflsync_bfly_p) ;  /* 0x000006c000007944 */ /* 0x000fea0003c00000 */
[----:B01----:R-:W-:Y:S01]  /*3890*/  FADD.FTZ R125, R125, R130 ;  /* 0x000000827d7d7221 */ /* 0x003fe20000010000 */
[----:B------:R-:W-:Y:S01]  /*38a0*/  HFMA2.MMA R130, -RZ, RZ, 0, 4.76837158203125e-07 ;  /* 0x00000008ff827435 */ /* 0x000fe200000001ff */
[----:B------:R-:W-:Y:S02]  /*38b0*/  MOV R105, 0x1f ;  /* 0x0000001f00697802 */ /* 0x000fe40000000f00 */
[----:B------:R-:W-:-:S02]  /*38c0*/  MOV R128, 0xffffffff ;  /* 0xffffffff00807802 */ /* 0x000fc40000000f00 */
[----:B------:R-:W-:Y:S02]  /*38d0*/  MOV R106, 0x38f0 ;  /* 0x000038f0006a7802 */ /* 0x000fe40000000f00 */
[----:B------:R-:W-:Y:S05]  /*38e0*/  CALL.REL.NOINC `($__internal_67_$__cuda_sm70_shflsync_bfly_p) ;  /* 0x0000066000007944 */ /* 0x000fea0003c00000 */
[----:B01----:R-:W-:Y:S01]  /*38f0*/  FADD.FTZ R125, R125, R130 ;  /* 0x000000827d7d7221 */ /* 0x003fe20000010000 */
[----:B------:R-:W-:Y:S01]  /*3900*/  HFMA2.MMA R130, -RZ, RZ, 0, 9.5367431640625e-07 ;  /* 0x00000010ff827435 */ /* 0x000fe200000001ff */
[----:B------:R-:W-:Y:S02]  /*3910*/  MOV R105, 0x1f ;  /* 0x0000001f00697802 */ /* 0x000fe40000000f00 */
[----:B------:R-:W-:Y:S02]  /*3920*/  MOV R128, 0xffffffff ;  /* 0xffffffff00807802 */ /* 0x000fe40000000f00 */
[----:B------:R-:W-:Y:S02]  /*3930*/  MOV R106, 0x3950 ;  /* 0x00003950006a7802 */ /* 0x000fe40000000f00 */
[----:B------:R-:W-:Y:S05]  /*3940*/  CALL.REL.NOINC `($__internal_67_$__cuda_sm70_shflsync_bfly_p) ;  /* 0x0000060000007944 */ /* 0x000fea0003c00000 */
        /* <DEDUP_REMOVED lines=70> */
[----:B------:R-:W-:Y:S05]  /*3db0*/  CALL.REL.NOINC `($__internal_67_$__cuda_sm70_shflsync_bfly_p) ;  /* 0x0000019000007944 */ /* 0x000fea0003c00000 */
[----:B01----:R-:W-:Y:S01]  /*3dc0*/  FADD.FTZ R125, R125, R130 ;  /* 0x000000827d7d7221 */ /* 0x003fe20000010000 */
[----:B------:R-:W-:Y:S01]  /*3dd0*/  HFMA2.MMA R130, -RZ, RZ, 0, 1.1920928955078125e-07 ;  /* 0x00000002ff827435 */ /* 0x000fe200000001ff */
[----:B------:R-:W-:Y:S02]  /*3de0*/  MOV R105, 0x1f ;  /* 0x0000001f00697802 */ /* 0x000fe40000000f00 */
[----:B------:R-:W-:Y:S02]  /*3df0*/  MOV R128, 0xffffffff ;  /* 0xffffffff00807802 */ /* 0x000fe40000000f00 */
[----:B------:R-:W-:Y:S02]  /*3e00*/  MOV R106, 0x3e20 ;  /* 0x00003e20006a7802 */ /* 0x000fe40000000f00 */
[----:B------:R-:W-:Y:S05]  /*3e10*/  CALL.REL.NOINC `($__internal_67_$__cuda_sm70_shflsync_bfly_p) ;  /* 0x0000013000007944 */ /* 0x000fea0003c00000 */
[----:B01----:R-:W-:Y:S01]  /*3e20*/  FADD.FTZ R125, R125, R130 ;  /* 0x000000827d7d7221 */ /* 0x003fe20000010000 */
[----:B------:R-:W-:Y:S01]  /*3e30*/  HFMA2.MMA R130, -RZ, RZ, 0, 2.384185791015625e-07 ;  /* 0x00000004ff827435 */ /* 0x000fe200000001ff */
[----:B------:R-:W-:-:S02]  /*3e40*/  MOV R105, 0x1f ;  /* 0x0000001f00697802 */ /* 0x000fc40000000f00 */
[----:B------:R-:W-:Y:S02]  /*3e50*/  MOV R128, 0xffffffff ;  /* 0xffffffff00807802 */ /* 0x000fe40000000f00 */
[----:B------:R-:W-:Y:S02]  /*3e60*/  MOV R106, 0x3e80 ;  /* 0x00003e80006a7802 */ /* 0x000fe40000000f00 */
[----:B------:R-:W-:Y:S05]  /*3e70*/  CALL.REL.NOINC `($__internal_67_$__cuda_sm70_shflsync_bfly_p) ;  /* 0x000000d000007944 */ /* 0x000fea0003c00000 */
[----:B01----:R-:W-:Y:S01]  /*3e80*/  FADD.FTZ R125, R125, R130 ;  /* 0x000000827d7d7221 */ /* 0x003fe20000010000 */
[----:B------:R-:W-:Y:S01]  /*3e90*/  HFMA2.MMA R130, -RZ, RZ, 0, 4.76837158203125e-07 ;  /* 0x00000008ff827435 */ /* 0x000fe200000001ff */
[----:B------:R-:W-:Y:S02]  /*3ea0*/  MOV R105, 0x1f ;  /* 0x0000001f00697802 */ /* 0x000fe40000000f00 */
[----:B------:R-:W-:Y:S02]  /*3eb0*/  MOV R128, 0xffffffff ;  /* 0xffffffff00807802 */ /* 0x000fe40000000f00 */
[----:B------:R-:W-:Y:S02]  /*3ec0*/  MOV R106, 0x3ee0 ;  /* 0x00003ee0006a7802 */ /* 0x000fe40000000f00 */
[----:B------:R-:W-:Y:S05]  /*3ed0*/  CALL.REL.NOINC `($__internal_67_$__cuda_sm70_shflsync_bfly_p) ;  /* 0x0000007000007944 */ /* 0x000fea0003c00000 */
[----:B01----:R-:W-:Y:S01]  /*3ee0*/  FADD.FTZ R125, R125, R130 ;  /* 0x000000827d7d7221 */ /* 0x003fe20000010000 */
[----:B------:R-:W-:Y:S01]  /*3ef0*/  HFMA2.MMA R130, -RZ, RZ, 0, 9.5367431640625e-07 ;  /* 0x00000010ff827435 */ /* 0x000fe200000001ff */
[----:B------:R-:W-:-:S02]  /*3f00*/  MOV R105, 0x1f ;  /* 0x0000001f00697802 */ /* 0x000fc40000000f00 */
[----:B------:R-:W-:Y:S02]  /*3f10*/  MOV R128, 0xffffffff ;  /* 0xffffffff00807802 */ /* 0x000fe40000000f00 */
[----:B------:R-:W-:Y:S02]  /*3f20*/  MOV R106, 0x3f40 ;  /* 0x00003f40006a7802 */ /* 0x000fe40000000f00 */
[----:B------:R-:W-:Y:S05]  /*3f30*/  CALL.REL.NOINC `($__internal_67_$__cuda_sm70_shflsync_bfly_p) ;  /* 0x0000001000007944 */ /* 0x000fea0003c00000 */
[----:B01----:R-:W-:Y:S05]  /*3f40*/  BRA `(.L_x_21418) ;  /* 0xffffec9000007947 */ /* 0x003fea000383ffff */
        .weak           $__internal_67_$__cuda_sm70_shflsync_bfly_p
        .type           $__internal_67_$__cuda_sm70_shflsync_bfly_p,@function
        .size           $__internal_67_$__cuda_sm70_shflsync_bfly_p,(.L_x_26527 - $__internal_67_$__cuda_sm70_shflsync_bfly_p)
$__internal_67_$__cuda_sm70_shflsync_bfly_p:
[----:B------:R-:W-:Y:S01]  /*3f50*/  HFMA2.MMA R107, -RZ, RZ, 0, 0 ;  /* 0x00000000ff6b7435 */ /* 0x000fe200000001ff */
[----:B------:R-:W-:Y:S04]  /*3f60*/  WARPSYNC R128 ;  /* 0x0000008000007348 */ /* 0x000fe80003800000 */
[----:B------:R0:W1:Y:S01]  /*3f70*/  SHFL.BFLY PT, R130, R125, R130, R105 ;  /* 0x0c0000827d827389 */ /* 0x00006200000e0069 */
[----:B------:R-:W-:Y:S05]  /*3f80*/  RET.REL.NODEC R106 `(_ZN10layer_norm31ln_parallel_residual_fwd_kernelINS_13Kernel_traitsI6__halfffffjLj4096ELj1ELj1ELj4ELj16ENS_18Kernel_traits_baseILj4096ES2_ffffjLj128EEEEELb0ELb1ELb1EEEvNS_9FwdParamsE) ;  /* 0xffffc0706a007950 */ /* 0x000fea0003c3ffff */
.L_x_21419:
        /* <DEDUP_REMOVED lines=15> */
.L_x_26527:


//--------------------- .text._ZN10layer_norm31ln_parallel_residual_fwd_kernelINS_13Kernel_traitsI6__halfffffjLj4096ELj1ELj1ELj4ELj16ENS_18Kernel_traits_baseILj4096ES2_ffffjLj128EEEEELb1ELb0ELb0EEEvNS_9FwdParamsE --------------------------
	.section	.text._ZN10layer_norm31ln_parallel_residual_fwd_kernelINS_13Kernel_traitsI6__halfffffjLj4096ELj1ELj1ELj4ELj16ENS_18Kernel_traits_baseILj4096ES2_ffffjLj128EEEEELb1ELb0ELb0EEEvNS_9FwdParamsE,"ax",@progbits
	.sectioninfo	@"SHI_REGISTERS=226"
	.align	128
        .global         _ZN10layer_norm31ln_parallel_residual_fwd_kernelINS_13Kernel_traitsI6__halfffffjLj4096ELj1ELj1ELj4ELj16ENS_18Kernel_traits_baseILj4096ES2_ffffjLj128EEEEELb1ELb0ELb0EEEvNS_9FwdParamsE
        .type           _ZN10layer_norm31ln_parallel_residual_fwd_kernelINS_13Kernel_traitsI6__halfffffjLj4096ELj1ELj1ELj4ELj16ENS_18Kernel_traits_baseILj4096ES2_ffffjLj128EEEEELb1ELb0ELb0EEEvNS_9FwdParamsE,@function
        .size           _ZN10layer_norm31ln_parallel_residual_fwd_kernelINS_13Kernel_traitsI6__halfffffjLj4096ELj1ELj1ELj4ELj16ENS_18Kernel_traits_baseILj4096ES2_ffffjLj128EEEEELb1ELb0ELb0EEEvNS_9FwdParamsE,(.L_x_26528 - _ZN10layer_norm31ln_parallel_residual_fwd_kernelINS_13Kernel_traitsI6__halfffffjLj4096ELj1ELj1ELj4ELj16ENS_18Kernel_traits_baseILj4096ES2_ffffjLj128EEEEELb1ELb0ELb0EEEvNS_9FwdParamsE)
        .other          _ZN10layer_norm31ln_parallel_residual_fwd_kernelINS_13Kernel_traitsI6__halfffffjLj4096ELj1ELj1ELj4ELj16ENS_18Kernel_traits_baseILj4096ES2_ffffjLj128EEEEELb1ELb0ELb0EEEvNS_9FwdParamsE,@"STO_CUDA_ENTRY STV_DEFAULT"
_ZN10layer_norm31ln_parallel_residual_fwd_kernelINS_13Kernel_traitsI6__halfffffjLj4096ELj1ELj1ELj4ELj16ENS_18Kernel_traits_baseILj4096ES2_ffffjLj128EEEEELb1ELb0ELb0EEEvNS_9FwdParamsE:
.text._ZN10layer_norm31ln_parallel_residual_fwd_kernelINS_13Kernel_traitsI6__halfffffjLj4096ELj1ELj1ELj4ELj16ENS_18Kernel_traits_baseILj4096ES2_ffffjLj128EEEEELb1ELb0ELb0EEEvNS_9FwdParamsE:
[----:B------:R-:W-:Y:S02]  /*0000*/  IMAD.MOV.U32 R1, RZ, RZ, c[0x0][0x28] ;  /* 0x00000a00ff017624 */ /* 0x000fe400078e00ff */
[----:B------:R-:W-:Y:S01]  /*0010*/  ULDC.U8 UR4, c[0x0][0x244] ;  /* 0x0000910000047ab9 */ /* 0x000fe20000000000 */
[----:B------:R-:W-:Y:S01]  /*0020*/  IMAD.MOV.U32 R10, RZ, RZ, c[0x0][0x238] ;  /* 0x00008e00ff0a7624 */ /* 0x000fe200078e00ff */
[----:B------:R-:W-:Y:S01]  /*0030*/  ISETP.NE.AND P0, PT, RZ, UR4, PT ;  /* 0x00000004ff007c0c */ /* 0x000fe2000bf05270 */
[----:B------:R-:W-:Y:S01]  /*0040*/  IMAD.MOV.U32 R11, RZ, RZ, c[0x0][0x23c] ;  /* 0x00008f00ff0b7624 */ /* 0x000fe200078e00ff */
[----:B------:R-:W-:-:S11]  /*0050*/  ULDC.64 UR4, c[0x0][0x118] ;  /* 0x0000460000047ab9 */ /* 0x000fd60000000a00 */
[----:B------:R-:W-:Y:S02]  /*0060*/  @P0 IMAD.MOV.U32 R2, RZ, RZ, R10 ;  /* 0x000000ffff020224 */ /* 0x000fe400078e000a */
[----:B------:R-:W-:-:S06]  /*0070*/  @P0 IMAD.MOV.U32 R3, RZ, RZ, R11 ;  /* 0x000000ffff030224 */ /* 0x000fcc00078e000b */
[----:B------:R-:W2:Y:S01]  /*0080*/  @P0 LDG.E.64 R2, [R2.64] ;  /* 0x0000000402020981 */ /* 0x000ea2000c1e1b00 */
[----:B------:R-:W-:Y:S02]  /*0090*/  IMAD.MOV.U32 R218, RZ, RZ, c[0x0][0x230] ;  /* 0x00008c00ffda7624 */ /* 0x000fe400078e00ff */
[----:B------:R-:W-:-:S06]  /*00a0*/  IMAD.MOV.U32 R219, RZ, RZ, c[0x0][0x234] ;  /* 0x00008d00ffdb7624 */ /* 0x000fcc00078e00ff */
[----:B------:R-:W3:Y:S01]  /*00b0*/  @P0 LDG.E.64 R218, [R218.64] ;  /* 0x00000004dada0981 */ /* 0x000ee2000c1e1b00 */
[----:B------:R-:W-:Y:S01]  /*00c0*/  IMAD.MOV.U32 R0, RZ, RZ, c[0x0][0x168] ;  /* 0x00005a00ff007624 */ /* 0x000fe200078e00ff */
[----:B------:R-:W-:Y:S01]  /*00d0*/  LOP3.LUT R214, R214, 0xfffffffd, RZ, 0xc0, !PT ;  /* 0xfffffffdd6d67812 */ /* 0x000fe200078ec0ff */
[----:B------:R-:W-:Y:S01]  /*00e0*/  BSSY B0, `(.L_x_21420) ;  /* 0x000004b000007945 */ /* 0x000fe20003800000 */
[----:B------:R-:W0:Y:S02]  /*00f0*/  S2R R196, SR_TID.X ;  /* 0x0000000000c47919 */ /* 0x000e240000002100 */
[----:B------:R-:W-:Y:S02]  /*0100*/  SHF.R.S32.HI R0, RZ, 0x1f, R0 ;  /* 0x0000001fff007819 */ /* 0x000fe40000011400 */
[----:B------:R-:W0:Y:S02]  /*0110*/  S2R R213, SR_CTAID.X ;  /* 0x0000000000d57919 */ /* 0x000e240000002500 */
[----:B------:R-:W-:Y:S01]  /*0120*/  LEA.HI R0, R0, c[0x0][0x168], RZ, 0x2 ;  /* 0x00005a0000007a11 */ /* 0x000fe200078f10ff */
[----:B0-----:R-:W-:-:S04]  /*0130*/  IMAD R212, R213, c[0x0][0x0], R196 ;  /* 0x00000000d5d47a24 */ /* 0x001fc800078e02c4 */
[----:B------:R-:W-:Y:S01]  /*0140*/  IMAD.WIDE.U32 R4, R212, -0x326172a9, RZ ;  /* 0xcd9e8d57d4047825 */ /* 0x000fe200078e00ff */
[----:B--2---:R-:W-:-:S05]  /*0150*/  @P0 IADD3 R10, P1, R2, c[0x0][0x240], RZ ;  /* 0x00009000020a0a10 */ /* 0x004fca0007f3e0ff */
[----:B------:R-:W-:Y:S01]  /*0160*/  @P0 IMAD.X R11, RZ, RZ, R3, P1 ;  /* 0x000000ffff0b0224 */ /* 0x000fe200008e0603 */
[----:B---3--:R-:W-:-:S04]  /*0170*/  IADD3 R194, R219, -0x4498517b, RZ ;  /* 0xbb67ae85dbc27810 */ /* 0x008fc80007ffe0ff */
[--C-:B------:R-:W-:Y:S02]  /*0180*/  SHF.R.U64 R211, R10, 0x2, R11.reuse ;  /* 0x000000020ad37819 */ /* 0x100fe4000000120b */
[----:B------:R-:W-:Y:S02]  /*0190*/  SHF.R.U32.HI R210, RZ, 0x2, R11 ;  /* 0x00000002ffd27819 */ /* 0x000fe4000001160b */
[C---:B------:R-:W-:Y:S01]  /*01a0*/  IADD3 R195, R218.reuse, -0x61c88647, RZ ;  /* 0x9e3779b9dac37810 */ /* 0x040fe20007ffe0ff */
[----:B------:R-:W-:Y:S01]  /*01b0*/  IMAD.WIDE.U32 R2, R211, -0x2daee0ad, RZ ;  /* 0xd2511f53d3027825 */ /* 0x000fe200078e00ff */
[----:B------:R-:W-:Y:S02]  /*01c0*/  LOP3.LUT R6, R5, R210, R218, 0x96, !PT ;  /* 0x000000d205067212 */ /* 0x000fe400078e96da */
[----:B------:R-:W-:Y:S02]  /*01d0*/  IADD3 R193, R218, 0x3c6ef372, RZ ;  /* 0x3c6ef372dac17810 */ /* 0x000fe40007ffe0ff */
[----:B------:R-:W-:Y:S01]  /*01e0*/  LOP3.LUT R8, R3, R219, RZ, 0x3c, !PT ;  /* 0x000000db03087212 */ /* 0x000fe200078e3cff */
[----:B------:R-:W-:Y:S01]  /*01f0*/  IMAD.WIDE.U32 R6, R6, -0x2daee0ad, RZ ;  /* 0xd2511f5306067825 */ /* 0x000fe200078e00ff */
[----:B------:R-:W-:-:S02]  /*0200*/  IADD3 R192, R219, 0x76cf5d0a, RZ ;  /* 0x76cf5d0adbc07810 */ /* 0x000fc40007ffe0ff */
[----:B------:R-:W-:Y:S01]  /*0210*/  LOP3.LUT R11, R196, 0x7f, RZ, 0xc0, !PT ;  /* 0x0000007fc40b7812 */ /* 0x000fe200078ec0ff */
[----:B------:R-:W-:Y:S01]  /*0220*/  IMAD.WIDE.U32 R8, R8, -0x326172a9, RZ ;  /* 0xcd9e8d5708087825 */ /* 0x000fe200078e00ff */
[----:B------:R-:W-:Y:S02]  /*0230*/  LOP3.LUT R5, R7, R2, R194, 0x96, !PT ;  /* 0x0000000207057212 */ /* 0x000fe400078e96c2 */
[----:B------:R-:W-:Y:S02]  /*0240*/  IADD3 R190, R219, 0x32370b8f, RZ ;  /* 0x32370b8fdbbe7810 */ /* 0x000fe40007ffe0ff */
[----:B------:R-:W-:Y:S01]  /*0250*/  LOP3.LUT R2, R9, R195, R4, 0x96, !PT ;  /* 0x000000c309027212 */ /* 0x000fe200078e9604 */
[----:B------:R-:W-:Y:S01]  /*0260*/  IMAD.WIDE.U32 R4, R5, -0x326172a9, RZ ;  /* 0xcd9e8d5705047825 */ /* 0x000fe200078e00ff */
[C---:B------:R-:W-:Y:S02]  /*0270*/  IADD3 R191, R218.reuse, -0x255992d5, RZ ;  /* 0xdaa66d2bdabf7810 */ /* 0x040fe40007ffe0ff */
[----:B------:R-:W-:Y:S01]  /*0280*/  IADD3 R189, R218, 0x78dde6e4, RZ ;  /* 0x78dde6e4dabd7810 */ /* 0x000fe20007ffe0ff */
[----:B------:R-:W-:Y:S01]  /*0290*/  IMAD.WIDE.U32 R2, R2, -0x2daee0ad, RZ ;  /* 0xd2511f5302027825 */ /* 0x000fe200078e00ff */
[----:B------:R-:W-:-:S02]  /*02a0*/  LOP3.LUT R7, R5, R8, R193, 0x96, !PT ;  /* 0x0000000805077212 */ /* 0x000fc400078e96c1 */
[----:B------:R-:W-:Y:S02]  /*02b0*/  IADD3 R188, R219, -0x126145ec, RZ ;  /* 0xed9eba14dbbc7810 */ /* 0x000fe40007ffe0ff */
[----:B------:R-:W-:Y:S01]  /*02c0*/  LOP3.LUT R8, R3, R6, R192, 0x96, !PT ;  /* 0x0000000603087212 */ /* 0x000fe200078e96c0 */
[----:B------:R-:W-:Y:S01]  /*02d0*/  IMAD.WIDE.U32 R6, R7, -0x2daee0ad, RZ ;  /* 0xd2511f5307067825 */ /* 0x000fe200078e00ff */
[----:B------:R-:W-:Y:S02]  /*02e0*/  LOP3.LUT R3, R11, 0x7f, RZ, 0x3c, !PT ;  /* 0x0000007f0b037812 */ /* 0x000fe400078e3cff */
[----:B------:R-:W-:Y:S01]  /*02f0*/  IADD3 R186, R219, -0x56f99767, RZ ;  /* 0xa9066899dbba7810 */ /* 0x000fe20007ffe0ff */
[----:B------:R-:W-:Y:S01]  /*0300*/  IMAD.WIDE.U32 R8, R8, -0x326172a9, RZ ;  /* 0xcd9e8d5708087825 */ /* 0x000fe200078e00ff */
[----:B------:R-:W-:Y:S02]  /*0310*/  LEA.HI.SX32 R176, R0, R3, 0x1e ;  /* 0x0000000300b07211 */ /* 0x000fe400078ff2ff */
[----:B------:R-:W-:-:S02]  /*0320*/  LOP3.LUT R5, R7, R2, R190, 0x96, !PT ;  /* 0x0000000207057212 */ /* 0x000fc400078e96be */
[C---:B------:R-:W-:Y:S02]  /*0330*/  LOP3.LUT P2, RZ, R176.reuse, 0xffffff80, RZ, 0xc0, !PT ;  /* 0xffffff80b0ff7812 */ /* 0x040fe4000784c0ff */
[C---:B------:R-:W-:Y:S02]  /*0340*/  ISETP.GE.U32.AND P5, PT, R176.reuse, 0x100, PT ;  /* 0x00000100b000780c */ /* 0x040fe40003fa6070 */
[C---:B------:R-:W-:Y:S02]  /*0350*/  ISETP.GE.U32.AND P4, PT, R176.reuse, 0x180, PT ;  /* 0x00000180b000780c */ /* 0x040fe40003f86070 */
[----:B------:R-:W-:Y:S02]  /*0360*/  ISETP.GE.U32.AND P3, PT, R176, 0x200, PT ;  /* 0x00000200b000780c */ /* 0x000fe40003f66070 */
[----:B------:R-:W-:Y:S01]  /*0370*/  LOP3.LUT R2, R9, R4, R191, 0x96, !PT ;  /* 0x0000000409027212 */ /* 0x000fe200078e96bf */
[----:B------:R-:W-:-:S04]  /*0380*/  IMAD.WIDE.U32 R4, R5, -0x326172a9, RZ ;  /* 0xcd9e8d5705047825 */ /* 0x000fc800078e00ff */
[----:B------:R-:W-:Y:S01]  /*0390*/  @P2 LOP3.LUT R214, R214, 0x2, RZ, 0xfc, !PT ;  /* 0x00000002d6d62812 */ /* 0x000fe200078efcff */
[----:B------:R-:W-:Y:S01]  /*03a0*/  IMAD.WIDE.U32 R2, R2, -0x2daee0ad, RZ ;  /* 0xd2511f5302027825 */ /* 0x000fe200078e00ff */
[----:B------:R-:W-:Y:S02]  /*03b0*/  LOP3.LUT R18, R5, R8, R189, 0x96, !PT ;  /* 0x0000000805127212 */ /* 0x000fe400078e96bd */
[----:B------:R-:W-:Y:S02]  /*03c0*/  LOP3.LUT R214, R214, 0xfffffeff, RZ, 0xc0, !PT ;  /* 0xfffffeffd6d67812 */ /* 0x000fe400078ec0ff */
[----:B------:R-:W-:Y:S02]  /*03d0*/  LOP3.LUT R30, R3, R6, R188, 0x96, !PT ;  /* 0x00000006031e7212 */ /* 0x000fe400078e96bc */
[----:B------:R-:W-:-:S04]  /*03e0*/  @P5 LOP3.LUT R214, R214, 0x100, RZ, 0xfc, !PT ;  /* 0x00000100d6d65812 */ /* 0x000fc800078efcff */
[----:B------:R-:W-:-:S04]  /*03f0*/  LOP3.LUT R214, R214, 0xffffff7f, RZ, 0xc0, !PT ;  /* 0xffffff7fd6d67812 */ /* 0x000fc800078ec0ff */
[----:B------:R-:W-:-:S04]  /*0400*/  @P4 LOP3.LUT R214, R214, 0x80, RZ, 0xfc, !PT ;  /* 0x00000080d6d64812 */ /* 0x000fc800078efcff */
[----:B------:R-:W-:-:S04]  /*0410*/  LOP3.LUT R214, R214, 0xffffffbf, RZ, 0xc0, !PT ;  /* 0xffffffbfd6d67812 */ /* 0x000fc800078ec0ff */
[----:B------:R-:W-:Y:S01]  /*0420*/  @P3 LOP3.LUT R214, R214, 0x40, RZ, 0xfc, !PT ;  /* 0x00000040d6d63812 */ /* 0x000fe200078efcff */
[----:B------:R-:W-:Y:S05]  /*0430*/  @!P2 BRA `(.L_x_21421) ;  /* 0x000001500000a947 */ /* 0x000fea0003800000 */
[----:B------:R-:W-:Y:S01]  /*0440*/  ISETP.NE.U32.AND P0, PT, RZ, c[0x0][0x218], PT ;  /* 0x00008600ff007a0c */ /* 0x000fe20003f05070 */
[C---:B------:R-:W-:Y:S01]  /*0450*/  IMAD.SHL.U32 R24, R11.reuse, 0x8, RZ ;  /* 0x000000080b187824 */ /* 0x040fe200078e00ff */
[----:B------:R-:W-:Y:S01]  /*0460*/  ISETP.NE.U32.AND P1, PT, RZ, c[0x0][0x220], PT ;  /* 0x00008800ff007a0c */ /* 0x000fe20003f25070 */
[----:B------:R-:W-:Y:S01]  /*0470*/  IMAD.MOV.U32 R28, RZ, RZ, 0x8 ;  /* 0x00000008ff1c7424 */ /* 0x000fe200078e00ff */
[----:B------:R-:W-:Y:S02]  /*0480*/  ISETP.NE.AND.EX P0, PT, RZ, c[0x0][0x21c], PT, P0 ;  /* 0x00008700ff007a0c */ /* 0x000fe40003f05300 */
[----:B------:R-:W-:Y:S02]  /*0490*/  ISETP.NE.AND.EX P1, PT, RZ, c[0x0][0x224], PT, P1 ;  /* 0x00008900ff007a0c */ /* 0x000fe40003f25310 */
[----:B------:R-:W-:-:S09]  /*04a0*/  SHF.L.U64.HI R12, R11, 0x3, RZ ;  /* 0x000000030b0c7819 */ /* 0x000fd200000102ff */
[----:B------:R-:W-:-:S04]  /*04b0*/  @P0 LEA R6, P2, R11, c[0x0][0x218], 0x3 ;  /* 0x000086000b060a11 */ /* 0x000fc800078418ff */
[C---:B------:R-:W-:Y:S02]  /*04c0*/  @P0 LEA.HI.X R7, R11.reuse, c[0x0][0x21c], RZ, 0x3, P2 ;  /* 0x000087000b070a11 */ /* 0x040fe400010f1cff */
[----:B------:R-:W-:Y:S01]  /*04d0*/  @P1 IADD3 R8, P2, R24, c[0x0][0x220], RZ ;  /* 0x0000880018081a10 */ /* 0x000fe20007f5e0ff */
[C---:B------:R-:W-:Y:S02]  /*04e0*/  IMAD.WIDE.U32 R28, R11.reuse, R28, c[0x0][0x1b0] ;  /* 0x00006c000b1c7625 */ /* 0x040fe400078e001c */
[----:B------:R0:W5:Y:S01]  /*04f0*/  @P0 LDG.E.64 R174, [R6.64] ;  /* 0x0000000406ae0981 */ /* 0x000162000c1e1b00 */
[----:B------:R-:W-:Y:S02]  /*0500*/  @P1 IADD3.X R9, R12, c[0x0][0x224], RZ, P2, !PT ;  /* 0x000089000c091a10 */ /* 0x000fe400017fe4ff */
[----:B------:R-:W-:Y:S01]  /*0510*/  IADD3 R24, P2, R24, c[0x0][0x1b8], RZ ;  /* 0x00006e0018187a10 */ /* 0x000fe20007f5e0ff */
[----:B------:R-:W5:Y:S03]  /*0520*/  LDG.E.64 R28, [R28.64] ;  /* 0x000000041c1c7981 */ /* 0x000f66000c1e1b00 */
[----:B------:R-:W-:Y:S01]  /*0530*/  IADD3.X R25, R12, c[0x0][0x1bc], RZ, P2, !PT ;  /* 0x00006f000c197a10 */ /* 0x000fe200017fe4ff */
[----:B------:R0:W5:Y:S05]  /*0540*/  @P1 LDG.E.64 R172, [R8.64] ;  /* 0x0000000408ac1981 */ /* 0x00016a000c1e1b00 */
[----:B------:R-:W5:Y:S01]  /*0550*/  LDG.E.64 R24, [R24.64] ;  /* 0x0000000418187981 */ /* 0x000f62000c1e1b00 */
[----:B------:R-:W-:Y:S01]  /*0560*/  LOP3.LUT R11, R11, 0x80, RZ, 0xfc, !PT ;  /* 0x000000800b0b7812 */ /* 0x000fe200078efcff */
[----:B------:R-:W-:Y:S01]  /*0570*/  @!P0 CS2R R174, SRZ ;  /* 0x0000000000ae8805 */ /* 0x000fe2000001ff00 */
[----:B------:R-:W-:-:S02]  /*0580*/  @!P1 CS2R R172, SRZ ;  /* 0x0000000000ac9805 */ /* 0x000fc4000001ff00 */
.L_x_21421:
[----:B0-----:R-:W-:Y:S05]  /*0590*/  BSYNC B0 ;  /* 0x0000000000007941 */ /* 0x001fea0003800000 */
.L_x_21420:
[----:B------:R-:W-:Y:S01]  /*05a0*/  BSSY B0, `(.L_x_21422) ;  /* 0x0000017000007945 */ /* 0x000fe20003800000 */
[----:B------:R-:W-:Y:S05]  /*05b0*/  @!P5 BRA `(.L_x_21423) ;  /* 0x000001500000d947 */ /* 0x000fea0003800000 */
[----:B------:R-:W-:Y:S01]  /*05c0*/  ISETP.NE.U32.AND P0, PT, RZ, c[0x0][0x218], PT ;  /* 0x00008600ff007a0c */ /* 0x000fe20003f05070 */
[----:B------:R-:W-:Y:S01]  /*05d0*/  IMAD.SHL.U32 R20, R11, 0x8, RZ ;  /* 0x000000080b147824 */ /* 0x000fe200078e00ff */
[----:B------:R-:W-:Y:S01]  /*05e0*/  ISETP.NE.U32.AND P1, PT, RZ, c[0x0][0x220], PT ;  /* 0x00008800ff007a0c */ /* 0x000fe20003f25070 */
[----:B------:R-:W-:Y:S01]  /*05f0*/  HFMA2.MMA R26, -RZ, RZ, 0, 4.76837158203125e-07 ;  /* 0x00000008ff1a7435 */ /* 0x000fe200000001ff */
[----:B------:R-:W-:-:S02]  /*0600*/  ISETP.NE.AND.EX P0, PT, RZ, c[0x0][0x21c], PT, P0 ;  /* 0x00008700ff007a0c */ /* 0x000fc40003f05300 */
        /* <DEDUP_REMOVED lines=13> */
[----:B------:R-:W-:Y:S01]  /*06e0*/  IADD3 R11, R11, 0x80, RZ ;  /* 0x000000800b0b7810 */ /* 0x000fe20007ffe0ff */
[----:B------:R-:W-:Y:S01]  /*06f0*/  @!P0 CS2R R156, SRZ ;  /* 0x00000000009c8805 */ /* 0x000fe2000001ff00 */
[----:B------:R-:W-:-:S02]  /*0700*/  @!P1 CS2R R152, SRZ ;  /* 0x0000000000989805 */ /* 0x000fc4000001ff00 */
.L_x_21423:
[----:B0-----:R-:W-:Y:S05]  /*0710*/  BSYNC B0 ;  /* 0x0000000000007941 */ /* 0x001fea0003800000 */
.L_x_21422:
[----:B------:R-:W-:Y:S01]  /*0720*/  BSSY B0, `(.L_x_21424) ;  /* 0x0000017000007945 */ /* 0x000fe20003800000 */
[----:B------:R-:W-:Y:S05]  /*0730*/  @!P4 BRA `(.L_x_21425) ;  /* 0x000001500000c947 */ /* 0x000fea0003800000 */
[----:B------:R-:W-:Y:S01]  /*0740*/  ISETP.NE.U32.AND P0, PT, RZ, c[0x0][0x218], PT ;  /* 0x00008600ff007a0c */ /* 0x000fe20003f05070 */
[----:B------:R-:W-:Y:S01]  /*0750*/  IMAD.SHL.U32 R14, R11, 0x8, RZ ;  /* 0x000000080b0e7824 */ /* 0x000fe200078e00ff */
[----:B------:R-:W-:Y:S01]  /*0760*/  ISETP.NE.U32.AND P1, PT, RZ, c[0x0][0x220], PT ;  /* 0x00008800ff007a0c */ /* 0x000fe20003f25070 */
[----:B------:R-:W-:Y:S01]  /*0770*/  IMAD.MOV.U32 R22, RZ, RZ, 0x8 ;  /* 0x00000008ff167424 */ /* 0x000fe200078e00ff */
        /* <DEDUP_REMOVED lines=17> */
.L_x_21425:
[----:B0-----:R-:W-:Y:S05]  /*0890*/  BSYNC B0 ;  /* 0x0000000000007941 */ /* 0x001fea0003800000 */
.L_x_21424:
        /* <DEDUP_REMOVED lines=11> */
[C---:B------:R-:W-:Y:S01]  /*0950*/  @P1 IADD3 R8, P2, R12.reuse, c[0x0][0x220], RZ ;  /* 0x000088000c081a10 */ /* 0x040fe20007f5e0ff */
[----:B------:R-:W-:Y:S02]  /*0960*/  IMAD.WIDE.U32 R16, R11, R16, c[0x0][0x1b0] ;  /* 0x00006c000b107625 */ /* 0x000fe400078e0010 */
[----:B------:R0:W5:Y:S01]  /*0970*/  @P0 LDG.E.64 R140, [R6.64] ;  /* 0x00000004068c0981 */ /* 0x000162000c1e1b00 */
[C---:B------:R-:W-:Y:S02]  /*0980*/  @P1 IADD3.X R9, R13.reuse, c[0x0][0x224], RZ, P2, !PT ;  /* 0x000089000d091a10 */ /* 0x040fe400017fe4ff */
        /* <DEDUP_REMOVED lines=8> */
.L_x_21427:
[----:B0-----:R-:W-:Y:S05]  /*0a10*/  BSYNC B0 ;  /* 0x0000000000007941 */ /* 0x001fea0003800000 */
.L_x_21426:
[----:B------:R-:W-:Y:S01]  /*0a20*/  ISETP.GE.U32.AND P0, PT, R176, 0x280, PT ;  /* 0x00000280b000780c */ /* 0x000fe20003f06070 */
[----:B------:R-:W-:Y:S01]  /*0a30*/  IMAD.WIDE.U32 R6, R18, -0x2daee0ad, RZ ;  /* 0xd2511f5312067825 */ /* 0x000fe200078e00ff */
[----:B------:R-:W-:Y:S01]  /*0a40*/  IADD3 R187, R218, 0x1715609d, RZ ;  /* 0x1715609ddabb7810 */ /* 0x000fe20007ffe0ff */
[----:B------:R-:W-:Y:S01]  /*0a50*/  BSSY B0, `(.L_x_21428) ;  /* 0x000001d000007945 */ /* 0x000fe20003800000 */
[----:B------:R-:W-:Y:S01]  /*0a60*/  LOP3.LUT R214, R214, 0xffffffdf, RZ, 0xc0, !PT ;  /* 0xffffffdfd6d67812 */ /* 0x000fe200078ec0ff */
[----:B------:R-:W-:Y:S01]  /*0a70*/  IMAD.WIDE.U32 R30, R30, -0x326172a9, RZ ;  /* 0xcd9e8d571e1e7825 */ /* 0x000fe200078e00ff */
[----:B------:R-:W-:-:S02]  /*0a80*/  LOP3.LUT R33, R7, R2, R186, 0x96, !PT ;  /* 0x0000000207217212 */ /* 0x000fc400078e96ba */
[----:B------:R-:W-:Y:S02]  /*0a90*/  IADD3 R185, R218, -0x4ab325aa, RZ ;  /* 0xb54cda56dab97810 */ /* 0x000fe40007ffe0ff */
[----:B------:R-:W-:-:S03]  /*0aa0*/  LOP3.LUT R32, R31, R4, R187, 0x96, !PT ;  /* 0x000000041f207212 */ /* 0x000fc600078e96bb */
[----:B------:R-:W-:Y:S01]  /*0ab0*/  @P0 LOP3.LUT R214, R214, 0x20, RZ, 0xfc, !PT ;  /* 0x00000020d6d60812 */ /* 0x000fe200078efcff */
[----:B------:R-:W-:Y:S05]  /*0ac0*/  @!P0 BRA `(.L_x_21429) ;  /* 0x0000015000008947 */ /* 0x000fea0003800000 */
[----:B------:R-:W-:Y:S01]  /*0ad0*/  ISETP.NE.U32.AND P1, PT, RZ, c[0x0][0x218], PT ;  /* 0x00008600ff007a0c */ /* 0x000fe20003f25070 */
[C---:B------:R-:W-:Y:S01]  /*0ae0*/  IMAD.SHL.U32 R8, R11.reuse, 0x8, RZ ;  /* 0x000000080b087824 */ /* 0x040fe200078e00ff */
[----:B------:R-:W-:Y:S01]  /*0af0*/  SHF.L.U64.HI R9, R11, 0x3, RZ ;  /* 0x000000030b097819 */ /* 0x000fe200000102ff */
[----:B------:R-:W-:Y:S01]  /*0b00*/  IMAD.MOV.U32 R18, RZ, RZ, 0x8 ;  /* 0x00000008ff127424 */ /* 0x000fe200078e00ff */
[----:B------:R-:W-:-:S13]  /*0b10*/  ISETP.NE.AND.EX P1, PT, RZ, c[0x0][0x21c], PT, P1 ;  /* 0x00008700ff007a0c */ /* 0x000fda0003f25310 */
[----:B------:R-:W-:-:S04]  /*0b20*/  @P1 LEA R2, P0, R11, c[0x0][0x218], 0x3 ;  /* 0x000086000b021a11 */ /* 0x000fc800078018ff */
[C---:B------:R-:W-:Y:S02]  /*0b30*/  @P1 LEA.HI.X R3, R11.reuse, c[0x0][0x21c], RZ, 0x3, P0 ;  /* 0x000087000b031a11 */ /* 0x040fe400000f1cff */
[----:B------:R-:W-:Y:S01]  /*0b40*/  ISETP.NE.U32.AND P0, PT, RZ, c[0x0][0x220], PT ;  /* 0x00008800ff007a0c */ /* 0x000fe20003f05070 */
[----:B------:R-:W-:Y:S02]  /*0b50*/  IMAD.WIDE.U32 R18, R11, R18, c[0x0][0x1b0] ;  /* 0x00006c000b127625 */ /* 0x000fe400078e0012 */
[----:B------:R0:W5:Y:S01]  /*0b60*/  @P1 LDG.E.64 R132, [R2.64] ;  /* 0x0000000402841981 */ /* 0x000162000c1e1b00 */
[----:B------:R-:W-:-:S03]  /*0b70*/  ISETP.NE.AND.EX P0, PT, RZ, c[0x0][0x224], PT, P0 ;  /* 0x00008900ff007a0c */ /* 0x000fc60003f05300 */
[----:B------:R-:W5:Y:S10]  /*0b80*/  LDG.E.64 R18, [R18.64] ;  /* 0x0000000412127981 */ /* 0x000f74000c1e1b00 */
[----:B------:R-:W-:-:S04]  /*0b90*/  @P0 IADD3 R4, P2, R8, c[0x0][0x220], RZ ;  /* 0x0000880008040a10 */ /* 0x000fc80007f5e0ff */
[----:B------:R-:W-:Y:S02]  /*0ba0*/  @P0 IADD3.X R5, R9, c[0x0][0x224], RZ, P2, !PT ;  /* 0x0000890009050a10 */ /* 0x000fe400017fe4ff */
[----:B------:R-:W-:-:S03]  /*0bb0*/  IADD3 R8, P2, R8, c[0x0][0x1b8], RZ ;  /* 0x00006e0008087a10 */ /* 0x000fc60007f5e0ff */
[----:B------:R0:W5:Y:S01]  /*0bc0*/  @P0 LDG.E.64 R128, [R4.64] ;  /* 0x0000000404800981 */ /* 0x000162000c1e1b00 */
[----:B------:R-:W-:-:S06]  /*0bd0*/  IADD3.X R9, R9, c[0x0][0x1bc], RZ, P2, !PT ;  /* 0x00006f0009097a10 */ /* 0x000fcc00017fe4ff */
[----:B------:R-:W5:Y:S01]  /*0be0*/  LDG.E.64 R8, [R8.64] ;  /* 0x0000000408087981 */ /* 0x000f62000c1e1b00 */
[----:B------:R-:W-:Y:S01]  /*0bf0*/  IADD3 R11, R11, 0x80, RZ ;  /* 0x000000800b0b7810 */ /* 0x000fe20007ffe0ff */
[----:B------:R-:W-:Y:S01]  /*0c00*/  @!P1 CS2R R132, SRZ ;  /* 0x0000000000849805 */ /* 0x000fe2000001ff00 */
[----:B------:R-:W-:Y:S02]  /*0c10*/  @!P0 CS2R R128, SRZ ;  /* 0x0000000000808805 */ /* 0x000fe4000001ff00 */
.L_x_21429:
[----:B0-----:R-:W-:Y:S05]  /*0c20*/  BSYNC B0 ;  /* 0x0000000000007941 */ /* 0x001fea0003800000 */
.L_x_21428:
[----:B------:R-:W-:Y:S01]  /*0c30*/  ISETP.GE.U32.AND P0, PT, R176, 0x300, PT ;  /* 0x00000300b000780c */ /* 0x000fe20003f06070 */
[----:B------:R-:W-:Y:S01]  /*0c40*/  IMAD.WIDE.U32 R4, R33, -0x326172a9, RZ ;  /* 0xcd9e8d5721047825 */ /* 0x000fe200078e00ff */
[----:B------:R-:W-:Y:S01]  /*0c50*/  IADD3 R184, R219, 0x646e171e, RZ ;  /* 0x646e171edbb87810 */ /* 0x000fe20007ffe0ff */
[----:B------:R-:W-:Y:S01]  /*0c60*/  BSSY B0, `(.L_x_21430) ;  /* 0x000001d000007945 */ /* 0x000fe20003800000 */
[----:B------:R-:W-:Y:S01]  /*0c70*/  LOP3.LUT R214, R214, 0xffffffef, RZ, 0xc0, !PT ;  /* 0xffffffefd6d67812 */ /* 0x000fe200078ec0ff */
[----:B------:R-:W-:Y:S01]  /*0c80*/  IMAD.WIDE.U32 R2, R32, -0x2daee0ad, RZ ;  /* 0xd2511f5320027825 */ /* 0x000fe200078e00ff */
[----:B------:R-:W-:Y:S02]  /*0c90*/  LOP3.LUT R34, R5, R30, R185, 0x96, !PT ;  /* 0x0000001e05227212 */ /* 0x000fe400078e96b9 */
[----:B------:R-:W-:-:S02]  /*0ca0*/  IADD3 R182, R219, 0x1fd5c5a3, RZ ;  /* 0x1fd5c5a3dbb67810 */ /* 0x000fc40007ffe0ff */
[----:B------:R-:W-:-:S03]  /*0cb0*/  LOP3.LUT R35, R3, R6, R184, 0x96, !PT ;  /* 0x0000000603237212 */ /* 0x000fc600078e96b8 */
[----:B------:R-:W-:Y:S01]  /*0cc0*/  @P0 LOP3.LUT R214, R214, 0x10, RZ, 0xfc, !PT ;  /* 0x00000010d6d60812 */ /* 0x000fe200078efcff */
[----:B------:R-:W-:Y:S05]  /*0cd0*/  @!P0 BRA `(.L_x_21431) ;  /* 0x0000015000008947 */ /* 0x000fea0003800000 */
[C---:B------:R-:W-:Y:S01]  /*0ce0*/  IMAD.SHL.U32 R32, R11.reuse, 0x8, RZ ;  /* 0x000000080b207824 */ /* 0x040fe200078e00ff */
[----:B------:R-:W-:-:S04]  /*0cf0*/  SHF.L.U64.HI R33, R11, 0x3, RZ ;  /* 0x000000030b217819 */ /* 0x000fc800000102ff */
[----:B------:R-:W-:-:S04]  /*0d00*/  IADD3 R6, P0, R32, c[0x0][0x1b8], RZ ;  /* 0x00006e0020067a10 */ /* 0x000fc80007f1e0ff */
[----:B------:R-:W-:Y:S02]  /*0d10*/  IADD3.X R7, R33, c[0x0][0x1bc], RZ, P0, !PT ;  /* 0x00006f0021077a10 */ /* 0x000fe400007fe4ff */
[----:B------:R-:W-:-:S04]  /*0d20*/  ISETP.NE.U32.AND P0, PT, RZ, c[0x0][0x218], PT ;  /* 0x00008600ff007a0c */ /* 0x000fc80003f05070 */
[----:B------:R-:W-:Y:S01]  /*0d30*/  ISETP.NE.AND.EX P0, PT, RZ, c[0x0][0x21c], PT, P0 ;  /* 0x00008700ff007a0c */ /* 0x000fe20003f05300 */
[----:B------:R-:W-:Y:S01]  /*0d40*/  IMAD.MOV.U32 R52, RZ, RZ, 0x8 ;  /* 0x00000008ff347424 */ /* 0x000fe200078e00ff */
[----:B------:R-:W5:Y:S11]  /*0d50*/  LDG.E.64 R6, [R6.64] ;  /* 0x0000000406067981 */ /* 0x000f76000c1e1b00 */
        /* <DEDUP_REMOVED lines=8> */
[----:B------:R-:W-:-:S05]  /*0de0*/  @P1 IADD3.X R33, R33, c[0x0][0x224], RZ, P2, !PT ;  /* 0x0000890021211a10 */ /* 0x000fca00017fe4ff */
[----:B------:R0:W5:Y:S01]  /*0df0*/  @P1 LDG.E.64 R120, [R32.64] ;  /* 0x0000000420781981 */ /* 0x000162000c1e1b00 */
[----:B------:R-:W-:Y:S01]  /*0e00*/  IADD3 R11, R11, 0x80, RZ ;  /* 0x000000800b0b7810 */ /* 0x000fe20007ffe0ff */
[----:B------:R-:W-:Y:S01]  /*0e10*/  @!P0 CS2R R124, SRZ ;  /* 0x00000000007c8805 */ /* 0x000fe2000001ff00 */
[----:B------:R-:W-:Y:S02]  /*0e20*/  @!P1 CS2R R120, SRZ ;  /* 0x0000000000789805 */ /* 0x000fe4000001ff00 */
.L_x_21431:
[----:B0-----:R-:W-:Y:S05]  /*0e30*/  BSYNC B0 ;  /* 0x0000000000007941 */ /* 0x001fea0003800000 */
.L_x_21430:
[----:B------:R-:W-:Y:S01]  /*0e40*/  ISETP.GE.U32.AND P0, PT, R176, 0x380, PT ;  /* 0x00000380b000780c */ /* 0x000fe20003f06070 */
[----:B------:R-:W-:Y:S01]  /*0e50*/  IMAD.WIDE.U32 R30, R34, -0x2daee0ad, RZ ;  /* 0xd2511f53221e7825 */ /* 0x000fe200078e00ff */
[----:B------:R-:W-:Y:S01]  /*0e60*/  IADD3 R183, R218, 0x5384540f, RZ ;  /* 0x5384540fdab77810 */ /* 0x000fe20007ffe0ff */
[----:B------:R-:W-:Y:S01]  /*0e70*/  BSSY B0, `(.L_x_21432) ;  /* 0x000001d000007945 */ /* 0x000fe20003800000 */
[----:B------:R-:W-:Y:S01]  /*0e80*/  LOP3.LUT R214, R214, 0xfffffff7, RZ, 0xc0, !PT ;  /* 0xfffffff7d6d67812 */ /* 0x000fe200078ec0ff */
[----:B------:R-:W-:Y:S01]  /*0e90*/  IMAD.WIDE.U32 R34, R35, -0x326172a9, RZ ;  /* 0xcd9e8d5723227825 */ /* 0x000fe200078e00ff */
[----:B------:R-:W-:Y:S02]  /*0ea0*/  LOP3.LUT R202, R31, R2, R182, 0x96, !PT ;  /* 0x000000021fca7212 */ /* 0x000fe400078e96b6 */
[----:B------:R-:W-:-:S02]  /*0eb0*/  IADD3 R181, R218, -0xe443238, RZ ;  /* 0xf1bbcdc8dab57810 */ /* 0x000fc40007ffe0ff */
        /* <DEDUP_REMOVED lines=24> */
.L_x_21433:
[----:B0-----:R-:W-:Y:S05]  /*1040*/  BSYNC B0 ;  /* 0x0000000000007941 */ /* 0x001fea0003800000 */
.L_x_21432:
[----:B------:R-:W-:Y:S01]  /*1050*/  ISETP.GE.U32.AND P0, PT, R176, 0x400, PT ;  /* 0x00000400b000780c */ /* 0x000fe20003f06070 */
[----:B------:R-:W-:Y:S01]  /*1060*/  BSSY B0, `(.L_x_21434) ;  /* 0x0000019000007945 */ /* 0x000fe20003800000 */
[----:B------:R-:W-:Y:S01]  /*1070*/  LOP3.LUT R214, R214, 0xfffffffb, RZ, 0xc0, !PT ;  /* 0xfffffffbd6d67812 */ /* 0x000fe200078ec0ff */
[----:B------:R-:W-:-:S10]  /*1080*/  IMAD.HI.U32 R40, R202, -0x326172a9, RZ ;  /* 0xcd9e8d57ca287827 */ /* 0x000fd400078e00ff */
[----:B------:R-:W-:Y:S01]  /*1090*/  @P0 LOP3.LUT R214, R214, 0x4, RZ, 0xfc, !PT ;  /* 0x00000004d6d60812 */ /* 0x000fe200078efcff */
[----:B------:R-:W-:Y:S05]  /*10a0*/  @!P0 BRA `(.L_x_21435) ;  /* 0x0000014000008947 */ /* 0x000fea0003800000 */
[----:B------:R-:W-:Y:S01]  /*10b0*/  IMAD.SHL.U32 R38, R11, 0x8, RZ ;  /* 0x000000080b267824 */ /* 0x000fe200078e00ff */
[----:B------:R-:W-:-:S04]  /*10c0*/  SHF.R.U32.HI R2, RZ, 0x1d, R11 ;  /* 0x0000001dff027819 */ /* 0x000fc8000001160b */
[----:B------:R-:W-:-:S04]  /*10d0*/  IADD3 R32, P0, R38, c[0x0][0x1b8], RZ ;  /* 0x00006e0026207a10 */ /* 0x000fc80007f1e0ff */
[----:B------:R-:W-:Y:S02]  /*10e0*/  IADD3.X R33, R2, c[0x0][0x1bc], RZ, P0, !PT ;  /* 0x00006f0002217a10 */ /* 0x000fe400007fe4ff */
[----:B------:R-:W-:-:S04]  /*10f0*/  ISETP.NE.U32.AND P0, PT, RZ, c[0x0][0x218], PT ;  /* 0x00008600ff007a0c */ /* 0x000fc80003f05070 */
[----:B------:R-:W-:Y:S01]  /*1100*/  ISETP.NE.AND.EX P0, PT, RZ, c[0x0][0x21c], PT, P0 ;  /* 0x00008700ff007a0c */ /* 0x000fe20003f05300 */
[----:B------:R-:W5:-:S12]  /*1110*/  LDG.E.64 R32, [R32.64] ;  /* 0x0000000420207981 */ /* 0x000f58000c1e1b00 */
[----:B------:R-:W-:-:S04]  /*1120*/  @P0 LEA R36, P1, R11, c[0x0][0x218], 0x3 ;  /* 0x000086000b240a11 */ /* 0x000fc800078218ff */
[----:B------:R-:W-:Y:S02]  /*1130*/  @P0 LEA.HI.X R37, R11, c[0x0][0x21c], RZ, 0x3, P1 ;  /* 0x000087000b250a11 */ /* 0x000fe400008f1cff */
[----:B------:R-:W-:-:S03]  /*1140*/  ISETP.NE.U32.AND P1, PT, RZ, c[0x0][0x220], PT ;  /* 0x00008800ff007a0c */ /* 0x000fc60003f25070 */
[----:B------:R0:W5:Y:S01]  /*1150*/  @P0 LDG.E.64 R108, [R36.64] ;  /* 0x00000004246c0981 */ /* 0x000162000c1e1b00 */
[----:B------:R-:W-:-:S13]  /*1160*/  ISETP.NE.AND.EX P1, PT, RZ, c[0x0][0x224], PT, P1 ;  /* 0x00008900ff007a0c */ /* 0x000fda0003f25310 */
[----:B------:R-:W-:-:S04]  /*1170*/  @P1 IADD3 R38, P2, R38, c[0x0][0x220], RZ ;  /* 0x0000880026261a10 */ /* 0x000fc80007f5e0ff */
[----:B------:R-:W-:Y:S01]  /*1180*/  @P1 IADD3.X R39, R2, c[0x0][0x224], RZ, P2, !PT ;  /* 0x0000890002271a10 */ /* 0x000fe200017fe4ff */
[----:B------:R-:W-:-:S04]  /*1190*/  IMAD.MOV.U32 R2, RZ, RZ, 0x8 ;  /* 0x00000008ff027424 */ /* 0x000fc800078e00ff */
[----:B------:R-:W-:Y:S01]  /*11a0*/  IMAD.WIDE.U32 R2, R11, R2, c[0x0][0x1b0] ;  /* 0x00006c000b027625 */ /* 0x000fe200078e0002 */
[----:B------:R0:W5:Y:S05]  /*11b0*/  @P1 LDG.E.64 R104, [R38.64] ;  /* 0x0000000426681981 */ /* 0x00016a000c1e1b00 */
[----:B------:R-:W5:Y:S01]  /*11c0*/  LDG.E.64 R2, [R2.64] ;  /* 0x0000000402027981 */ /* 0x000f62000c1e1b00 */
[----:B------:R-:W-:Y:S01]  /*11d0*/  @!P0 CS2R R108, SRZ ;  /* 0x00000000006c8805 */ /* 0x000fe2000001ff00 */
[----:B------:R-:W-:Y:S02]  /*11e0*/  @!P1 CS2R R104, SRZ ;  /* 0x0000000000689805 */ /* 0x000fe4000001ff00 */
.L_x_21435:
[----:B0-----:R-:W-:Y:S05]  /*11f0*/  BSYNC B0 ;  /* 0x0000000000007941 */ /* 0x001fea0003800000 */
.L_x_21434:
[----:B------:R-:W-:Y:S01]  /*1200*/  LEA.HI R213, R196, R213, RZ, 0x19 ;  /* 0x000000d5c4d57211 */ /* 0x000fe200078fc8ff */
[----:B------:R-:W-:Y:S01]  /*1210*/  IMAD.HI.U32 R11, R203, -0x2daee0ad, RZ ;  /* 0xd2511f53cb0b7827 */ /* 0x000fe200078e00ff */
[----:B------:R-:W-:-:S02]  /*1220*/  LOP3.LUT R206, R40, R34, R181, 0x96, !PT ;  /* 0x0000002228ce7212 */ /* 0x000fc400078e96b5 */
[----:B------:R-:W-:Y:S02]  /*1230*/  ISETP.GE.AND P0, PT, R213, c[0x0][0x164], PT ;  /* 0x00005900d5007a0c */ /* 0x000fe40003f06270 */
[----:B------:R-:W-:-:S11]  /*1240*/  IADD3 R180, R219, -0x24c28bd8, RZ ;  /* 0xdb3d7428dbb47810 */ /* 0x000fd60007ffe0ff */
[----:B------:R-:W-:Y:S05]  /*1250*/  @P0 EXIT ;  /* 0x000000000000094d */ /* 0x000fea0003800000 */
[--C-:B-----5:R-:W-:Y:S01]  /*1260*/  SHF.R.U64 R65, R28, 0x10, R29.reuse ;  /* 0x000000101c417819 */ /* 0x120fe2000000121d */
[--C-:B------:R-:W-:Y:S01]  /*1270*/  IMAD.MOV.U32 R169, RZ, RZ, R29.reuse ;  /* 0x000000ffffa97224 */ /* 0x100fe200078e001d */
[----:B------:R-:W-:Y:S01]  /*1280*/  SHF.R.U32.HI R165, RZ, 0x10, R29 ;  /* 0x00000010ffa57819 */ /* 0x000fe2000001161d */
[----:B------:R-:W-:Y:S01]  /*1290*/  IMAD.MOV.U32 R64, RZ, RZ, R24 ;  /* 0x000000ffff407224 */ /* 0x000fe200078e0018 */
[----:B------:R-:W-:Y:S01]  /*12a0*/  SHF.R.U64 R171, R24, 0x10, R25 ;  /* 0x0000001018ab7819 */ /* 0x000fe20000001219 */
[----:B------:R-:W-:Y:S01]  /*12b0*/  IMAD.MOV.U32 R50, RZ, RZ, R26 ;  /* 0x000000ffff327224 */ /* 0x000fe200078e001a */
[----:B------:R-:W-:Y:S01]  /*12c0*/  SHF.R.U64 R103, R26, 0x10, R27 ;  /* 0x000000101a677819 */ /* 0x000fe2000000121b */
[--C-:B------:R-:W-:Y:S01]  /*12d0*/  IMAD.MOV.U32 R45, RZ, RZ, R23.reuse ;  /* 0x000000ffff2d7224 */ /* 0x100fe200078e0017 */
[----:B------:R-:W-:Y:S01]  /*12e0*/  SHF.R.U64 R47, R22, 0x10, R23 ;  /* 0x00000010162f7819 */ /* 0x000fe20000001217 */
[----:B------:R-:W-:Y:S01]  /*12f0*/  IMAD.MOV.U32 R167, RZ, RZ, R25 ;  /* 0x000000ffffa77224 */ /* 0x000fe200078e0019 */
[----:B------:R-:W-:Y:S01]  /*1300*/  SHF.R.U32.HI R42, RZ, 0x10, R23 ;  /* 0x00000010ff2a7819 */ /* 0x000fe20000011617 */
[----:B------:R-:W-:Y:S01]  /*1310*/  IMAD.MOV.U32 R63, RZ, RZ, R27 ;  /* 0x000000ffff3f7224 */ /* 0x000fe200078e001b */
[----:B------:R-:W-:Y:S01]  /*1320*/  MOV R177, R28 ;  /* 0x0000001c00b17202 */ /* 0x000fe20000000f00 */
[----:B------:R-:W-:Y:S01]  /*1330*/  IMAD.MOV.U32 R100, RZ, RZ, R20 ;  /* 0x000000ffff647224 */ /* 0x000fe200078e0014 */
[----:B------:R-:W-:Y:S01]  /*1340*/  SHF.R.U32.HI R163, RZ, 0x10, R25 ;  /* 0x00000010ffa37819 */ /* 0x000fe20000011619 */
[----:B------:R-:W-:Y:S01]  /*1350*/  IMAD.MOV.U32 R48, RZ, RZ, R22 ;  /* 0x000000ffff307224 */ /* 0x000fe200078e0016 */
[----:B------:R-:W-:Y:S01]  /*1360*/  SHF.R.U32.HI R101, RZ, 0x10, R27 ;  /* 0x00000010ff657819 */ /* 0x000fe2000001161b */
[----:B------:R-:W-:Y:S01]  /*1370*/  IMAD.MOV.U32 R44, RZ, RZ, R14 ;  /* 0x000000ffff2c7224 */ /* 0x000fe200078e000e */
[----:B------:R-:W-:Y:S01]  /*1380*/  SHF.R.U64 R51, R20, 0x10, R21 ;  /* 0x0000001014337819 */ /* 0x000fe20000001215 */
[----:B------:R-:W-:Y:S01]  /*1390*/  IMAD.MOV.U32 R29, RZ, RZ, R19 ;  /* 0x000000ffff1d7224 */ /* 0x000fe200078e0013 */
[----:B------:R-:W-:Y:S01]  /*13a0*/  SHF.R.U64 R43, R14, 0x10, R15 ;  /* 0x000000100e2b7819 */ /* 0x000fe2000000120f */
[----:B------:R-:W-:Y:S01]  /*13b0*/  IMAD.MOV.U32 R24, RZ, RZ, R52 ;  /* 0x000000ffff187224 */ /* 0x000fe200078e0034 */
[----:B------:R-:W-:Y:S01]  /*13c0*/  SHF.R.U64 R39, R16, 0x10, R17 ;  /* 0x0000001010277819 */ /* 0x000fe20000001211 */
[----:B------:R-:W-:Y:S01]  /*13d0*/  IMAD.MOV.U32 R28, RZ, RZ, R8 ;  /* 0x000000ffff1c7224 */ /* 0x000fe200078e0008 */
[----:B------:R-:W-:Y:S01]  /*13e0*/  MOV R37, R17 ;  /* 0x0000001100257202 */ /* 0x000fe20000000f00 */
[----:B------:R-:W-:Y:S01]  /*13f0*/  IMAD.MOV.U32 R25, RZ, RZ, R9 ;  /* 0x000000ffff197224 */ /* 0x000fe200078e0009 */
[----:B------:R-:W-:Y:S01]  /*1400*/  SHF.R.U32.HI R34, RZ, 0x10, R17 ;  /* 0x00000010ff227819 */ /* 0x000fe20000011611 */
[----:B------:R-:W-:Y:S01]  /*1410*/  IMAD.MOV.U32 R20, RZ, RZ, R6 ;  /* 0x000000ffff147224 */ /* 0x000fe200078e0006 */
[----:B------:R-:W-:Y:S01]  /*1420*/  SHF.R.U64 R31, R18, 0x10, R19 ;  /* 0x00000010121f7819 */ /* 0x000fe20000001213 */
[----:B------:R-:W-:Y:S01]  /*1430*/  IMAD.MOV.U32 R17, RZ, RZ, R7 ;  /* 0x000000ffff117224 */ /* 0x000fe200078e0007 */
[----:B------:R-:W-:Y:S01]  /*1440*/  SHF.R.U32.HI R26, RZ, 0x10, R19 ;  /* 0x00000010ff1a7819 */ /* 0x000fe20000011613 */
[----:B------:R-:W-:Y:S01]  /*1450*/  IMAD.MOV.U32 R36, RZ, RZ, R12 ;  /* 0x000000ffff247224 */ /* 0x000fe200078e000c */
[----:B------:R-:W-:Y:S01]  /*1460*/  SHF.R.U64 R23, R52, 0x10, R53 ;  /* 0x0000001034177819 */ /* 0x000fe20000001235 */
[----:B------:R-:W-:Y:S01]  /*1470*/  IMAD.MOV.U32 R41, RZ, RZ, R15 ;  /* 0x000000ffff297224 */ /* 0x000fe200078e000f */
[----:B------:R-:W-:Y:S01]  /*1480*/  LOP3.LUT R208, R11, R30, R180, 0x96, !PT ;  /* 0x0000001e0bd07212 */ /* 0x000fe200078e96b4 */
[----:B------:R-:W-:Y:S01]  /*1490*/  IMAD.MOV.U32 R61, RZ, RZ, R13 ;  /* 0x000000ffff3d7224 */ /* 0x000fe200078e000d */
[--C-:B------:R-:W-:Y:S01]  /*14a0*/  SHF.R.U64 R27, R8, 0x10, R9.reuse ;  /* 0x00000010081b7819 */ /* 0x100fe20000001209 */
[----:B------:R-:W-:Y:S01]  /*14b0*/  IMAD.MOV.U32 R8, RZ, RZ, R2 ;  /* 0x000000ffff087224 */ /* 0x000fe200078e0002 */
[----:B------:R-:W-:Y:S01]  /*14c0*/  SHF.R.U32.HI R22, RZ, 0x10, R9 ;  /* 0x00000010ff167819 */ /* 0x000fe20000011609 */
[----:B------:R-:W-:Y:S01]  /*14d0*/  IMAD.MOV.U32 R9, RZ, RZ, R5 ;  /* 0x000000ffff097224 */ /* 0x000fe200078e0005 */
[--C-:B------:R-:W-:Y:S01]  /*14e0*/  SHF.R.U64 R19, R6, 0x10, R7.reuse ;  /* 0x0000001006137819 */ /* 0x100fe20000001207 */
[----:B------:R-:W-:Y:S01]  /*14f0*/  IMAD.MOV.U32 R30, RZ, RZ, R18 ;  /* 0x000000ffff1e7224 */ /* 0x000fe200078e0012 */
[----:B------:R-:W-:Y:S01]  /*1500*/  SHF.R.U32.HI R14, RZ, 0x10, R7 ;  /* 0x00000010ff0e7819 */ /* 0x000fe20000011607 */
[----:B------:R-:W-:Y:S01]  /*1510*/  IMAD.MOV.U32 R49, RZ, RZ, R21 ;  /* 0x000000ffff317224 */ /* 0x000fe200078e0015 */
[----:B------:R-:W-:Y:S01]  /*1520*/  SHF.R.S32.HI R52, RZ, 0x2, R0 ;  /* 0x00000002ff347819 */ /* 0x000fe20000011400 */
[----:B------:R-:W-:Y:S01]  /*1530*/  IMAD.SHL.U32 R0, R196, 0x20, RZ ;  /* 0x00000020c4007824 */ /* 0x000fe200078e00ff */
[----:B------:R-:W-:Y:S01]  /*1540*/  SHF.R.U64 R35, R12, 0x10, R13 ;  /* 0x000000100c237819 */ /* 0x000fe2000000120d */
[----:B------:R-:W-:Y:S01]  /*1550*/  IMAD.MOV.U32 R40, RZ, RZ, R16 ;  /* 0x000000ffff287224 */ /* 0x000fe200078e0010 */
[--C-:B------:R-:W-:Y:S01]  /*1560*/  SHF.R.U64 R11, R4, 0x10, R5.reuse ;  /* 0x00000010040b7819 */ /* 0x100fe20000001205 */
[----:B------:R-:W-:Y:S01]  /*1570*/  IMAD.MOV.U32 R16, RZ, RZ, R54 ;  /* 0x000000ffff107224 */ /* 0x000fe200078e0036 */
[----:B------:R-:W-:Y:S01]  /*1580*/  SHF.R.U32.HI R6, RZ, 0x10, R5 ;  /* 0x00000010ff067819 */ /* 0x000fe20000011605 */
[--C-:B------:R-:W-:Y:S01]  /*1590*/  IMAD.MOV.U32 R5, RZ, RZ, R3.reuse ;  /* 0x000000ffff057224 */ /* 0x100fe200078e0003 */
[----:B------:R-:W-:Y:S01]  /*15a0*/  SHF.R.U64 R7, R2, 0x10, R3 ;  /* 0x0000001002077819 */ /* 0x000fe20000001203 */
[----:B------:R-:W-:Y:S01]  /*15b0*/  IMAD R202, R202, -0x326172a9, RZ ;  /* 0xcd9e8d57caca7824 */ /* 0x000fe200078e02ff */
[----:B------:R-:W-:Y:S01]  /*15c0*/  SHF.R.U32.HI R38, RZ, 0x10, R15 ;  /* 0x00000010ff267819 */ /* 0x000fe2000001160f */
[----:B------:R-:W-:Y:S01]  /*15d0*/  HADD2.F32 R159, -RZ, R156.H0_H0 ;  /* 0x2000009cff9f7230 */ /* 0x000fe20000004100 */
[----:B------:R-:W-:Y:S01]  /*15e0*/  SHF.R.U32.HI R62, RZ, 0x10, R13 ;  /* 0x00000010ff3e7819 */ /* 0x000fe2000001160d */
[----:B------:R-:W-:Y:S01]  /*15f0*/  IMAD.MOV.U32 R13, RZ, RZ, R55 ;  /* 0x000000ffff0d7224 */ /* 0x000fe200078e0037 */
[----:B------:R-:W-:Y:S01]  /*1600*/  MOV R12, R4 ;  /* 0x00000004000c7202 */ /* 0x000fe20000000f00 */
[----:B------:R-:W-:Y:S01]  /*1610*/  IMAD.MOV.U32 R4, RZ, RZ, R32 ;  /* 0x000000ffff047224 */ /* 0x000fe200078e0020 */
[----:B------:R-:W-:Y:S01]  /*1620*/  SHF.R.U32.HI R2, RZ, 0x10, R3 ;  /* 0x00000010ff027819 */ /* 0x000fe20000011603 */
[----:B------:R-:W-:Y:S01]  /*1630*/  HADD2.F32 R107, -RZ, R104.H0_H0 ;  /* 0x20000068ff6b7230 */ /* 0x000fe20000004100 */
[--C-:B------:R-:W-:Y:S01]  /*1640*/  SHF.R.U64 R15, R54, 0x10, R55.reuse ;  /* 0x00000010360f7819 */ /* 0x100fe20000001237 */
[----:B------:R-:W-:Y:S01]  /*1650*/  IMAD.HI.U32 R54, R208, -0x326172a9, RZ ;  /* 0xcd9e8d57d0367827 */ /* 0x000fe200078e00ff */
[----:B------:R-:W-:Y:S01]  /*1660*/  SHF.R.U32.HI R60, RZ, 0x10, R55 ;  /* 0x00000010ff3c7819 */ /* 0x000fe20000011637 */
[----:B------:R-:W-:Y:S01]  /*1670*/  HADD2.F32 R155, -RZ, R152.H0_H0 ;  /* 0x20000098ff9b7230 */ /* 0x000fe20000004100 */
[----:B------:R-:W-:Y:S01]  /*1680*/  SHF.R.U64 R3, R32, 0x10, R33 ;  /* 0x0000001020037819 */ /* 0x000fe20000001221 */
[----:B------:R-:W-:Y:S01]  /*1690*/  IMAD R203, R203, -0x2daee0ad, RZ ;  /* 0xd2511f53cbcb7824 */ /* 0x000fe200078e02ff */
[----:B------:R-:W-:Y:S01]  /*16a0*/  LOP3.LUT R55, R196, 0x60, RZ, 0xc0, !PT ;  /* 0x00000060c4377812 */ /* 0x000fe200078ec0ff */
[----:B------:R-:W-:Y:S01]  /*16b0*/  HADD2.F32 R151, -RZ, R148.H0_H0 ;  /* 0x20000094ff977230 */ /* 0x000fe20000004100 */
[----:B------:R-:W-:Y:S01]  /*16c0*/  LOP3.LUT R32, R52, 0x7f, RZ, 0xc0, !PT ;  /* 0x0000007f34207812 */ /* 0x000fe200078ec0ff */
[----:B------:R-:W-:Y:S01]  /*16d0*/  HADD2.F32 R147, -RZ, R144.H0_H0 ;  /* 0x20000090ff937230 */ /* 0x000fe20000004100 */
[----:B------:R-:W-:Y:S01]  /*16e0*/  SHF.R.U32.HI R52, RZ, 0x2, R52 ;  /* 0x00000002ff347819 */ /* 0x000fe20000011634 */
[----:B------:R-:W-:Y:S01]  /*16f0*/  HADD2.F32 R143, -RZ, R140.H0_H0 ;  /* 0x2000008cff8f7230 */ /* 0x000fe20000004100 */
[----:B------:R-:W-:Y:S01]  /*1700*/  LOP3.LUT R57, R0, 0x3e0, RZ, 0xc0, !PT ;  /* 0x000003e000397812 */ /* 0x000fe200078ec0ff */
[----:B------:R-:W-:Y:S01]  /*1710*/  IMAD.IADD R55, R32, 0x1, -R55 ;  /* 0x0000000120377824 */ /* 0x000fe200078e0a37 */
[----:B------:R-:W-:Y:S01]  /*1720*/  LOP3.LUT R207, R52, 0x3fffffe0, RZ, 0xc0, !PT ;  /* 0x3fffffe034cf7812 */ /* 0x000fe200078ec0ff */
[----:B------:R-:W-:Y:S01]  /*1730*/  HADD2.F32 R139, -RZ, R136.H0_H0 ;  /* 0x20000088ff8b7230 */ /* 0x000fe20000004100 */
[----:B------:R-:W-:Y:S01]  /*1740*/  SHF.R.U32.HI R46, RZ, 0x10, R21 ;  /* 0x00000010ff2e7819 */ /* 0x000fe20000011615 */
[----:B------:R-:W-:Y:S01]  /*1750*/  IMAD.IADD R57, R32, 0x1, -R57 ;  /* 0x0000000120397824 */ /* 0x000fe200078e0a39 */
[----:B------:R-:W-:Y:S01]  /*1760*/  IMNMX R55, RZ, R55, !PT ;  /* 0x00000037ff377217 */ /* 0x000fe20007800200 */
[----:B------:R-:W-:Y:S01]  /*1770*/  IMAD.MOV.U32 R21, RZ, RZ, R53 ;  /* 0x000000ffff157224 */ /* 0x000fe200078e0035 */
[----:B------:R-:W-:Y:S01]  /*1780*/  SHF.R.U64 R106, R156, 0x10, R157 ;  /* 0x000000109c6a7819 */ /* 0x000fe2000000129d */
[----:B------:R-:W-:Y:S01]  /*1790*/  HADD2.F32 R135, -RZ, R132.H0_H0 ;  /* 0x20000084ff877230 */ /* 0x000fe20000004100 */
[----:B------:R-:W-:Y:S01]  /*17a0*/  IMNMX R52, R55, 0x20, PT ;  /* 0x0000002037347817 */ /* 0x000fe20003800200 */
[----:B------:R-:W-:Y:S01]  /*17b0*/  HADD2.F32 R166, -RZ, R175.H0_H0 ;  /* 0x200000afffa67230 */ /* 0x000fe20000004100 */
[----:B------:R-:W-:Y:S01]  /*17c0*/  IMNMX R57, RZ, R57, !PT ;  /* 0x00000039ff397217 */ /* 0x000fe20007800200 */
[----:B------:R-:W-:Y:S01]  /*17d0*/  HADD2.F32 R164, -RZ, R173.H0_H0 ;  /* 0x200000adffa47230 */ /* 0x000fe20000004100 */
[----:B------:R-:W-:Y:S01]  /*17e0*/  IADD3 R179, R218, -0x700cb87f, RZ ;  /* 0x8ff34781dab37810 */ /* 0x000fe20007ffe0ff */
[----:B------:R-:W-:Y:S01]  /*17f0*/  IMAD.IADD R52, R52, 0x1, R207 ;  /* 0x0000000134347824 */ /* 0x000fe200078e02cf */
[----:B------:R-:W-:Y:S01]  /*1800*/  IMNMX R32, R57, 0x20, PT ;  /* 0x0000002039207817 */ /* 0x000fe20003800200 */
[----:B------:R-:W-:Y:S01]  /*1810*/  HADD2.F32 R131, -RZ, R128.H0_H0 ;  /* 0x20000080ff837230 */ /* 0x000fe20000004100 */
[----:B------:R-:W-:Y:S01]  /*1820*/  SHF.R.U64 R156, R104, 0x10, R105 ;  /* 0x00000010689c7819 */ /* 0x000fe20000001269 */
[----:B------:R-:W-:Y:S01]  /*1830*/  HADD2.F32 R104, -RZ, R50.H0_H0 ;  /* 0x20000032ff687230 */ /* 0x000fe20000004100 */
[----:B------:R-:W-:Y:S01]  /*1840*/  SHF.L.U32 R52, R52, 0x2, RZ ;  /* 0x0000000234347819 */ /* 0x000fe200000006ff */
[----:B------:R-:W-:Y:S01]  /*1850*/  IMAD.IADD R207, R207, 0x1, R32 ;  /* 0x00000001cfcf7824 */ /* 0x000fe200078e0220 */
[----:B------:R-:W-:Y:S01]  /*1860*/  HADD2.F32 R32, -RZ, R30.H0_H0 ;  /* 0x2000001eff207230 */ /* 0x000fe20000004100 */
[----:B------:R-:W-:Y:S01]  /*1870*/  SHF.R.U32.HI R18, RZ, 0x10, R53 ;  /* 0x00000010ff127819 */ /* 0x000fe20000011635 */
[----:B------:R-:W-:Y:S01]  /*1880*/  HADD2.F32 R30, -RZ, R29.H0_H0 ;  /* 0x2000001dff1e7230 */ /* 0x000fe20000004100 */
[--C-:B------:R-:W-:Y:S01]  /*1890*/  IMAD.MOV.U32 R53, RZ, RZ, R33.reuse ;  /* 0x000000ffff357224 */ /* 0x100fe200078e0021 */
[----:B------:R-:W0:Y:S01]  /*18a0*/  I2F.U32 R52, R52 ;  /* 0x0000003400347306 */ /* 0x000e220000201000 */
[----:B------:R-:W-:Y:S01]  /*18b0*/  HADD2.F32 R50, -RZ, R49.H0_H0 ;  /* 0x20000031ff327230 */ /* 0x000fe20000004100 */
[----:B------:R-:W-:Y:S01]  /*18c0*/  SHF.R.U32.HI R0, RZ, 0x10, R33 ;  /* 0x00000010ff007819 */ /* 0x000fe20000011621 */
[----:B------:R-:W-:Y:S01]  /*18d0*/  HADD2.F32 R29, -RZ, R26.H0_H0 ;  /* 0x2000001aff1d7230 */ /* 0x000fe20000004100 */
[----:B------:R-:W-:Y:S01]  /*18e0*/  IMAD.HI.U32 R33, R206, -0x2daee0ad, RZ ;  /* 0xd2511f53ce217827 */ /* 0x000fe200078e00ff */
[----:B------:R-:W-:Y:S01]  /*18f0*/  HADD2.F32 R49, -RZ, R46.H0_H0 ;  /* 0x2000002eff317230 */ /* 0x000fe20000004100 */
[----:B------:R-:W-:Y:S01]  /*1900*/  LOP3.LUT R202, R54, R202, R179, 0x96, !PT ;  /* 0x000000ca36ca7212 */ /* 0x000fe200078e96b3 */
[----:B------:R-:W-:Y:S01]  /*1910*/  HADD2.F32 R26, -RZ, R25.H0_H0 ;  /* 0x20000019ff1a7230 */ /* 0x000fe20000004100 */
[----:B------:R-:W-:Y:S01]  /*1920*/  SHF.R.U64 R57, R152, 0x10, R153 ;  /* 0x0000001098397819 */ /* 0x000fe20000001299 */
[----:B------:R-:W-:Y:S01]  /*1930*/  HADD2.F32 R46, -RZ, R45.H0_H0 ;  /* 0x2000002dff2e7230 */ /* 0x000fe20000004100 */
[----:B------:R-:W-:Y:S01]  /*1940*/  SHF.R.U64 R114, R148, 0x10, R149 ;  /* 0x0000001094727819 */ /* 0x000fe20000001295 */
[----:B------:R-:W-:Y:S01]  /*1950*/  HADD2.F32 R25, -RZ, R22.H0_H0 ;  /* 0x20000016ff197230 */ /* 0x000fe20000004100 */
[----:B------:R-:W-:Y:S01]  /*1960*/  SHF.R.U64 R58, R144, 0x10, R145 ;  /* 0x00000010903a7819 */ /* 0x000fe20000001291 */
[----:B------:R-:W-:Y:S01]  /*1970*/  HADD2.F32 R45, -RZ, R42.H0_H0 ;  /* 0x2000002aff2d7230 */ /* 0x000fe20000004100 */
[----:B------:R-:W-:Y:S01]  /*1980*/  SHF.R.U64 R122, R140, 0x10, R141 ;  /* 0x000000108c7a7819 */ /* 0x000fe2000000128d */
[----:B------:R-:W-:Y:S01]  /*1990*/  HADD2.F32 R22, -RZ, R21.H0_H0 ;  /* 0x20000015ff167230 */ /* 0x000fe20000004100 */
[----:B0-----:R0:W1:Y:S01]  /*19a0*/  MUFU.RCP R209, R52 ;  /* 0x0000003400d17308 */ /* 0x0010620000001000 */
[----:B------:R-:W-:Y:S01]  /*19b0*/  SHF.R.U64 R59, R136, 0x10, R137 ;  /* 0x00000010883b7819 */ /* 0x000fe20000001289 */
[----:B------:R-:W-:Y:S01]  /*19c0*/  HADD2.F32 R42, -RZ, R41.H0_H0 ;  /* 0x20000029ff2a7230 */ /* 0x000fe20000004100 */
[----:B------:R-:W-:Y:S01]  /*19d0*/  SHF.R.U64 R130, R132, 0x10, R133 ;  /* 0x0000001084827819 */ /* 0x000fe20000001285 */
[----:B------:R-:W-:Y:S01]  /*19e0*/  HADD2.F32 R21, -RZ, R18.H0_H0 ;  /* 0x20000012ff157230 */ /* 0x000fe20000004100 */
[----:B------:R-:W-:Y:S01]  /*19f0*/  IADD3 R178, R219, -0x695add53, RZ ;  /* 0x96a522addbb27810 */ /* 0x000fe20007ffe0ff */
        /* <DEDUP_REMOVED lines=49> */
[----:B------:R-:W-:Y:S01]  /*1d10*/  LOP3.LUT R205, R10, 0x3, RZ, 0xc0, !PT ;  /* 0x000000030acd7812 */ /* 0x000fe200078ec0ff */
[----:B------:R-:W-:Y:S01]  /*1d20*/  HADD2.F32 R10, -RZ, R9.H0_H0 ;  /* 0x20000009ff0a7230 */ /* 0x000fe20000004100 */
[----:B------:R-:W-:Y:S01]  /*1d30*/  LOP3.LUT R203, R33, R203, R178, 0x96, !PT ;  /* 0x000000cb21cb7212 */ /* 0x000fe200078e96b2 */
[----:B------:R-:W-:Y:S01]  /*1d40*/  HADD2.F32 R9, -RZ, R6.H0_H0 ;  /* 0x20000006ff097230 */ /* 0x000fe20000004100 */
[----:B------:R-:W-:Y:S01]  /*1d50*/  IMAD R206, R206, -0x2daee0ad, RZ ;  /* 0xd2511f53cece7824 */ /* 0x000fe200078e02ff */
[----:B------:R-:W-:Y:S01]  /*1d60*/  HADD2.F32 R6, -RZ, R5.H0_H0 ;  /* 0x20000005ff067230 */ /* 0x000fe20000004100 */
[----:B------:R-:W-:Y:S01]  /*1d70*/  IMAD.MOV.U32 R201, RZ, RZ, 0x1 ;  /* 0x00000001ffc97424 */ /* 0x000fe200078e00ff */
[----:B------:R-:W-:Y:S01]  /*1d80*/  HADD2.F32 R5, -RZ, R2.H0_H0 ;  /* 0x20000002ff057230 */ /* 0x000fe20000004100 */
[----:B------:R-:W-:Y:S01]  /*1d90*/  IMAD.MOV.U32 R204, RZ, RZ, RZ ;  /* 0x000000ffffcc7224 */ /* 0x000fe200078e00ff */
[----:B------:R-:W-:Y:S01]  /*1da0*/  HADD2.F32 R109, -RZ, R109.H0_H0 ;  /* 0x2000006dff6d7230 */ /* 0x000fe20000004100 */
[----:B------:R-:W-:Y:S01]  /*1db0*/  IMAD R208, R208, -0x326172a9, RZ ;  /* 0xcd9e8d57d0d07824 */ /* 0x000fe200078e02ff */
[----:B------:R-:W-:Y:S01]  /*1dc0*/  HADD2.F32 R105, -RZ, R105.H0_H0 ;  /* 0x20000069ff697230 */ /* 0x000fe20000004100 */
[----:B------:R-:W-:Y:S01]  /*1dd0*/  IMAD.SHL.U32 R207, R207, 0x4, RZ ;  /* 0x00000004cfcf7824 */ /* 0x000fe200078e00ff */
        /* <DEDUP_REMOVED lines=73> */
[----:B01----:R-:W-:Y:S02]  /*2270*/  HADD2.F32 R161, -RZ, R161.H0_H0 ;  /* 0x200000a1ffa17230 */ /* 0x003fe40000004100 */
.L_x_21990:
        /* <DEDUP_REMOVED lines=13> */
[----:B------:R-:W-:-:S06]  /*2350*/  IMAD.WIDE.U32 R60, R215, R60, c[0x0][0x170] ;  /* 0x00005c00d73c7625 */ /* 0x000fcc00078e003c */
[----:B------:R-:W5:Y:S06]  /*2360*/  LDG.E.128 R60, [R60.64] ;  /* 0x000000043c3c7981 */ /* 0x000f6c000c1e1d00 */
[C---:B------:R-:W-:Y:S01]  /*2370*/  @P2 LEA R94, P0, R215.reuse, c[0x0][0x178], 0x4 ;  /* 0x00005e00d75e2a11 */ /* 0x040fe200078020ff */
[----:B------:R-:W-:Y:S01]  /*2380*/  BSSY B1, `(.L_x_21438) ;  /* 0x0000015000017945 */ /* 0x000fe20003800000 */
[----:B------:R-:W-:Y:S02]  /*2390*/  @P2 LOP3.LUT R214, R214, 0x1, RZ, 0xfc, !PT ;  /* 0x00000001d6d62812 */ /* 0x000fe400078efcff */
[----:B------:R-:W-:-:S02]  /*23a0*/  @P2 LEA.HI.X R95, R215, c[0x0][0x17c], RZ, 0x4, P0 ;  /* 0x00005f00d75f2a11 */ /* 0x000fc400000f24ff */
[----:B------:R-:W-:-:S03]  /*23b0*/  ISETP.NE.U32.AND P0, PT, RZ, c[0x0][0x180], PT ;  /* 0x00006000ff007a0c */ /* 0x000fc60003f05070 */
[----:B------:R0:W5:Y:S01]  /*23c0*/  @P2 LDG.E.128 R52, [R94.64] ;  /* 0x000000045e342981 */ /* 0x000162000c1e1d00 */
[----:B------:R-:W-:-:S13]  /*23d0*/  ISETP.NE.AND.EX P0, PT, RZ, c[0x0][0x184], PT, P0 ;  /* 0x00006100ff007a0c */ /* 0x000fda0003f05300 */
[----:B------:R-:W-:-:S04]  /*23e0*/  @P0 LEA R92, P1, R215, c[0x0][0x180], 0x4 ;  /* 0x00006000d75c0a11 */ /* 0x000fc800078220ff */
        /* <DEDUP_REMOVED lines=13> */
.L_x_21439:
[----:B0-----:R-:W-:Y:S02]  /*24c0*/  IMAD.MOV.U32 R217, RZ, RZ, R208 ;  /* 0x000000ffffd97224 */ /* 0x001fe400078e00d0 */
.L_x_21440:
[----:B------:R-:W-:Y:S05]  /*24d0*/  BSYNC B1 ;  /* 0x0000000000017941 */ /* 0x000fea0003800000 */
.L_x_21438:
        /* <DEDUP_REMOVED lines=16> */
.L_x_21444:
[----:B------:R-:W-:Y:S05]  /*25e0*/  BSYNC B2 ;  /* 0x0000000000027941 */ /* 0x000fea0003800000 */
.L_x_21443:
        /* <DEDUP_REMOVED lines=42> */
[----:B------:R-:W-:Y:S01]  /*2890*/  LOP3.LUT R203, R93, R94, R178, 0x96, !PT ;  /* 0x0000005e5dcb7212 */ /* 0x000fe200078e96b2 */
[----:B------:R-:W-:-:S04]  /*28a0*/  IMAD.MOV.U32 R206, RZ, RZ, R92 ;  /* 0x000000ffffce7224 */ /* 0x000fc800078e005c */
.L_x_21442:
[----:B------:R-:W-:Y:S05]  /*28b0*/  BSYNC B1 ;  /* 0x0000000000017941 */ /* 0x000fea0003800000 */
.L_x_21441:
[----:B------:R-:W0:Y:S01]  /*28c0*/  I2F.U32 R93, R217 ;  /* 0x000000d9005d7306 */ /* 0x000e220000201000 */
[----:B------:R-:W-:Y:S01]  /*28d0*/  ISETP.NE.U32.AND P1, PT, RZ, c[0x0][0x178], PT ;  /* 0x00005e00ff007a0c */ /* 0x000fe20003f25070 */
[----:B------:R-:W-:Y:S02]  /*28e0*/  IMAD.MOV.U32 R216, RZ, RZ, 0x2f800000 ;  /* 0x2f800000ffd87424 */ /* 0x000fe400078e00ff */
[----:B-----5:R-:W-:Y:S01]  /*28f0*/  FMUL.FTZ R60, R60, c[0x0][0x1e8] ;  /* 0x00007a003c3c7a20 */ /* 0x020fe20000410000 */
[----:B------:R-:W-:Y:S01]  /*2900*/  ISETP.NE.AND.EX P1, PT, RZ, c[0x0][0x17c], PT, P1 ;  /* 0x00005f00ff007a0c */ /* 0x000fe20003f25310 */
[----:B0-----:R-:W-:-:S05]  /*2910*/  FFMA.FTZ R93, R93, R216, 1.1641532182693481445e-10 ;  /* 0x2f0000005d5d7423 */ /* 0x001fca00000100d8 */
[----:B------:R-:W-:-:S04]  /*2920*/  FSETP.GTU.FTZ.AND P2, PT, R93, c[0x0][0x1e4], PT ;  /* 0x000079005d007a0b */ /* 0x000fc80003f5c000 */
[----:B------:R-:W-:-:S03]  /*2930*/  FSEL R60, R60, RZ, !P2 ;  /* 0x000000ff3c3c7208 */ /* 0x000fc60005000000 */
[----:B------:R-:W-:Y:S05]  /*2940*/  @P1 BRA `(.L_x_21445) ;  /* 0x0000005000001947 */ /* 0x000fea0003800000 */
[----:B------:R-:W-:Y:S01]  /*2950*/  IMAD.MOV.U32 R92, RZ, RZ, R96 ;  /* 0x000000ffff5c7224 */ /* 0x000fe200078e0060 */
[----:B------:R-:W-:Y:S05]  /*2960*/  @!P0 BRA `(.L_x_21446) ;  /* 0x0000057000008947 */ /* 0x000fea0003800000 */
[----:B------:R-:W-:Y:S02]  /*2970*/  IMAD.MOV.U32 R92, RZ, RZ, R96 ;  /* 0x000000ffff5c7224 */ /* 0x000fe400078e0060 */
[----:B------:R-:W-:Y:S01]  /*2980*/  FADD.FTZ R60, R56, R60 ;  /* 0x0000003c383c7221 */ /* 0x000fe20000010000 */
[----:B------:R-:W-:Y:S05]  /*2990*/  BRA `(.L_x_21446) ;  /* 0x0000054000007947 */ /* 0x000fea0003800000 */
.L_x_21445:
        /* <DEDUP_REMOVED lines=12> */
.L_x_21448:
[----:B------:R-:W-:Y:S02]  /*2a60*/  IMAD.MOV.U32 R205, RZ, RZ, R208 ;  /* 0x000000ffffcd7224 */ /* 0x000fe400078e00d0 */
.L_x_21449:
[----:B------:R-:W-:Y:S05]  /*2a70*/  BSYNC B1 ;  /* 0x0000000000017941 */ /* 0x000fea0003800000 */
.L_x_21447:
        /* <DEDUP_REMOVED lines=16> */
.L_x_21453:
[----:B------:R-:W-:Y:S05]  /*2b80*/  BSYNC B2 ;  /* 0x0000000000027941 */ /* 0x000fea0003800000 */
.L_x_21452:
        /* <DEDUP_REMOVED lines=44> */
.L_x_21451:
[----:B------:R-:W-:Y:S05]  /*2e50*/  BSYNC B1 ;  /* 0x0000000000017941 */ /* 0x000fea0003800000 */
.L_x_21450:
[----:B------:R-:W0:Y:S01]  /*2e60*/  I2F.U32 R93, R205 ;  /* 0x000000cd005d7306 */ /* 0x000e220000201000 */
[----:B------:R-:W-:Y:S02]  /*2e70*/  FMUL.FTZ R94, R52, c[0x0][0x1e8] ;  /* 0x00007a00345e7a20 */ /* 0x000fe40000410000 */
[----:B0-----:R-:W-:-:S05]  /*2e80*/  FFMA.FTZ R93, R93, R216, 1.1641532182693481445e-10 ;  /* 0x2f0000005d5d7423 */ /* 0x001fca00000100d8 */
[----:B------:R-:W-:-:S04]  /*2e90*/  FSETP.GTU.FTZ.AND P3, PT, R93, c[0x0][0x1e4], PT ;  /* 0x000079005d007a0b */ /* 0x000fc80003f7c000 */
[----:B------:R-:W-:Y:S02]  /*2ea0*/  FSEL R93, R94, RZ, !P3 ;  /* 0x000000ff5e5d7208 */ /* 0x000fe40005800000 */
[----:B------:R-:W-:-:S03]  /*2eb0*/  SEL R200, RZ, 0x1, P3 ;  /* 0x00000001ffc87807 */ /* 0x000fc60001800000 */
[----:B------:R-:W-:-:S04]  /*2ec0*/  FADD.FTZ R60, R93, R60 ;  /* 0x0000003c5d3c7221 */ /* 0x000fc80000010000 */
[----:B------:R-:W-:Y:S02]  /*2ed0*/  @P0 FADD.FTZ R60, R56, R60 ;  /* 0x0000003c383c0221 */ /* 0x000fe40000010000 */
.L_x_21446:
        /* <DEDUP_REMOVED lines=12> */
.L_x_21455:
[----:B------:R-:W-:Y:S02]  /*2fa0*/  IMAD.MOV.U32 R205, RZ, RZ, R208 ;  /* 0x000000ffffcd7224 */ /* 0x000fe400078e00d0 */
.L_x_21456:
[----:B------:R-:W-:Y:S05]  /*2fb0*/  BSYNC B1 ;  /* 0x0000000000017941 */ /* 0x000fea0003800000 */
.L_x_21454:
        /* <DEDUP_REMOVED lines=16> */
.L_x_21460:
[----:B------:R-:W-:Y:S05]  /*30c0*/  BSYNC B2 ;  /* 0x0000000000027941 */ /* 0x000fea0003800000 */
.L_x_21459:
        /* <DEDUP_REMOVED lines=44> */
.L_x_21458:
[----:B------:R-:W-:Y:S05]  /*3390*/  BSYNC B1 ;  /* 0x0000000000017941 */ /* 0x000fea0003800000 */
.L_x_21457:
[----:B------:R-:W0:Y:S01]  /*33a0*/  I2F.U32 R95, R205 ;  /* 0x000000cd005f7306 */ /* 0x000e220000201000 */
        /* <DEDUP_REMOVED lines=10> */
.L_x_21461:
        /* <DEDUP_REMOVED lines=12> */
.L_x_21464:
[----:B------:R-:W-:Y:S02]  /*3510*/  IMAD.MOV.U32 R205, RZ, RZ, R208 ;  /* 0x000000ffffcd7224 */ /* 0x000fe400078e00d0 */
.L_x_21465:
[----:B------:R-:W-:Y:S05]  /*3520*/  BSYNC B1 ;  /* 0x0000000000017941 */ /* 0x000fea0003800000 */
.L_x_21463:
        /* <DEDUP_REMOVED lines=16> */
.L_x_21469:
[----:B------:R-:W-:Y:S05]  /*3630*/  BSYNC B2 ;  /* 0x0000000000027941 */ /* 0x000fea0003800000 */
.L_x_21468:
        /* <DEDUP_REMOVED lines=44> */
.L_x_21467:
[----:B------:R-:W-:Y:S05]  /*3900*/  BSYNC B1 ;  /* 0x0000000000017941 */ /* 0x000fea0003800000 */
.L_x_21466:
        /* <DEDUP_REMOVED lines=8> */
.L_x_21462:
        /* <DEDUP_REMOVED lines=12> */
.L_x_21471:
[----:B------:R-:W-:Y:S02]  /*3a50*/  MOV R205, R208 ;  /* 0x000000d000cd7202 */ /* 0x000fe40000000f00 */
.L_x_21472:
[----:B------:R-:W-:Y:S05]  /*3a60*/  BSYNC B1 ;  /* 0x0000000000017941 */ /* 0x000fea0003800000 */
.L_x_21470:
        /* <DEDUP_REMOVED lines=16> */
.L_x_21476:
[----:B------:R-:W-:Y:S05]  /*3b70*/  BSYNC B2 ;  /* 0x0000000000027941 */ /* 0x000fea0003800000 */
.L_x_21475:
        /* <DEDUP_REMOVED lines=44> */
.L_x_21474:
[----:B------:R-:W-:Y:S05]  /*3e40*/  BSYNC B1 ;  /* 0x0000000000017941 */ /* 0x000fea0003800000 */
.L_x_21473:
        /* <DEDUP_REMOVED lines=11> */
.L_x_21477:
        /* <DEDUP_REMOVED lines=12> */
.L_x_21480:
[----:B------:R-:W-:Y:S02]  /*3fc0*/  IMAD.MOV.U32 R205, RZ, RZ, R208 ;  /* 0x000000ffffcd7224 */ /* 0x000fe400078e00d0 */
.L_x_21481:
[----:B------:R-:W-:Y:S05]  /*3fd0*/  BSYNC B1 ;  /* 0x0000000000017941 */ /* 0x000fea0003800000 */
.L_x_21479:
        /* <DEDUP_REMOVED lines=16> */
.L_x_21485:
[----:B------:R-:W-:Y:S05]  /*40e0*/  BSYNC B2 ;  /* 0x0000000000027941 */ /* 0x000fea0003800000 */
.L_x_21484:
        /* <DEDUP_REMOVED lines=44> */
.L_x_21483:
[----:B------:R-:W-:Y:S05]  /*43b0*/  BSYNC B1 ;  /* 0x0000000000017941 */ /* 0x000fea0003800000 */
.L_x_21482:
        /* <DEDUP_REMOVED lines=8> */
.L_x_21478:
        /* <DEDUP_REMOVED lines=12> */
.L_x_21487:
[----:B------:R-:W-:Y:S02]  /*4500*/  IMAD.MOV.U32 R205, RZ, RZ, R208 ;  /* 0x000000ffffcd7224 */ /* 0x000fe400078e00d0 */
.L_x_21488:
[----:B------:R-:W-:Y:S05]  /*4510*/  BSYNC B1 ;  /* 0x0000000000017941 */ /* 0x000fea0003800000 */
.L_x_21486:
        /* <DEDUP_REMOVED lines=16> */
.L_x_21492:
[----:B------:R-:W-:Y:S05]  /*4620*/  BSYNC B2 ;  /* 0x0000000000027941 */ /* 0x000fea0003800000 */
.L_x_21491:
        /* <DEDUP_REMOVED lines=44> */
.L_x_21490:
[----:B------:R-:W-:Y:S05]  /*48f0*/  BSYNC B1 ;  /* 0x0000000000017941 */ /* 0x000fea0003800000 */
.L_x_21489:
        /* <DEDUP_REMOVED lines=11> */
.L_x_21493:
        /* <DEDUP_REMOVED lines=12> */
.L_x_21496:
[----:B------:R-:W-:Y:S02]  /*4a70*/  IMAD.MOV.U32 R217, RZ, RZ, R208 ;  /* 0x000000ffffd97224 */ /* 0x000fe400078e00d0 */
.L_x_21497:
[----:B------:R-:W-:Y:S05]  /*4a80*/  BSYNC B1 ;  /* 0x0000000000017941 */ /* 0x000fea0003800000 */
.L_x_21495:
        /* <DEDUP_REMOVED lines=16> */
.L_x_21501:
[----:B------:R-:W-:Y:S05]  /*4b90*/  BSYNC B2 ;  /* 0x0000000000027941 */ /* 0x000fea0003800000 */
.L_x_21500:
        /* <DEDUP_REMOVED lines=44> */
.L_x_21499:
[----:B------:R-:W-:Y:S05]  /*4e60*/  BSYNC B1 ;  /* 0x0000000000017941 */ /* 0x000fea0003800000 */
.L_x_21498:
        /* <DEDUP_REMOVED lines=8> */
.L_x_21494:
[----:B------:R-:W-:Y:S01]  /*4ef0*/  SEL R96, RZ, 0x1000000, P5 ;  /* 0x01000000ff607807 */ /* 0x000fe20002800000 */
[C---:B------:R-:W-:Y:S01]  /*4f00*/  IMAD.SHL.U32 R216, R215.reuse, 0x4, RZ ;  /* 0x00000004d7d87824 */ /* 0x040fe200078e00ff */
[----:B------:R-:W-:Y:S02]  /*4f10*/  SEL R97, RZ, 0x10000, P4 ;  /* 0x00010000ff617807 */ /* 0x000fe40002000000 */
[----:B------:R-:W-:Y:S02]  /*4f20*/  SEL R98, RZ, 0x100, P3 ;  /* 0x00000100ff627807 */ /* 0x000fe40001800000 */
[C---:B------:R-:W-:Y:S02]  /*4f30*/  LEA R94, P0, R215.reuse, c[0x0][0x188], 0x4 ;  /* 0x00006200d75e7a11 */ /* 0x040fe400078020ff */
[----:B------:R-:W-:Y:S02]  /*4f40*/  SEL R99, RZ, 0x1, P2 ;  /* 0x00000001ff637807 */ /* 0x000fe40001000000 */
[----:B------:R-:W-:-:S02]  /*4f50*/  LEA.HI.X R95, R215, c[0x0][0x18c], RZ, 0x4, P0 ;  /* 0x00006300d75f7a11 */ /* 0x000fc400000f24ff */
[----:B------:R-:W-:Y:S02]  /*4f60*/  IADD3 R96, R98, R96, R97 ;  /* 0x0000006062607210 */ /* 0x000fe40007ffe061 */
[----:B------:R-:W-:Y:S01]  /*4f70*/  SHF.L.U64.HI R217, R215, 0x2, RZ ;  /* 0x00000002d7d97819 */ /* 0x000fe200000102ff */
[----:B------:R0:W-:Y:S01]  /*4f80*/  STG.E.128 [R94.64], R60 ;  /* 0x0000003c5e007986 */ /* 0x0001e2000c101d04 */
[----:B------:R-:W-:Y:S01]  /*4f90*/  IADD3 R92, P0, R216, c[0x0][0x190], RZ ;  /* 0x00006400d85c7a10 */ /* 0x000fe20007f1e0ff */
[----:B------:R-:W-:Y:S01]  /*4fa0*/  IMAD.IADD R99, R96, 0x1, R99 ;  /* 0x0000000160637824 */ /* 0x000fe200078e0263 */
[----:B------:R-:W-:Y:S02]  /*4fb0*/  LOP3.LUT P1, RZ, R214, 0x1, RZ, 0xc0, !PT ;  /* 0x00000001d6ff7812 */ /* 0x000fe4000782c0ff */
[----:B------:R-:W-:-:S05]  /*4fc0*/  IADD3.X R93, R217, c[0x0][0x194], RZ, P0, !PT ;  /* 0x00006500d95d7a10 */ /* 0x000fca00007fe4ff */
[----:B------:R0:W-:Y:S06]  /*4fd0*/  STG.E [R92.64], R99 ;  /* 0x000000635c007986 */ /* 0x0001ec000c101904 */
[----:B------:R-:W-:Y:S05]  /*4fe0*/  @!P1 BRA `(.L_x_21502) ;  /* 0x000000b000009947 */ /* 0x000fea0003800000 */
[----:B0-----:R-:W-:Y:S01]  /*4ff0*/  IMAD.U32 R95, R198, 0x10000, RZ ;  /* 0x00010000c65f7824 */ /* 0x001fe200078e00ff */
[----:B------:R-:W-:Y:S02]  /*5000*/  LOP3.LUT R94, R197, 0xffff, RZ, 0xc0, !PT ;  /* 0x0000ffffc55e7812 */ /* 0x000fe400078ec0ff */
[----:B------:R-:W-:Y:S02]  /*5010*/  LOP3.LUT R97, R199, 0xff, RZ, 0xc0, !PT ;  /* 0x000000ffc7617812 */ /* 0x000fe400078ec0ff */
[----:B------:R-:W-:-:S02]  /*5020*/  LOP3.LUT R95, R95, 0xff0000, RZ, 0xc0, !PT ;  /* 0x00ff00005f5f7812 */ /* 0x000fc400078ec0ff */
[----:B------:R-:W-:-:S03]  /*5030*/  IADD3 R92, P0, R216, c[0x0][0x198], RZ ;  /* 0x00006600d85c7a10 */ /* 0x000fc60007f1e0ff */
[----:B------:R-:W-:Y:S01]  /*5040*/  IMAD R94, R94, 0x1000000, R95 ;  /* 0x010000005e5e7824 */ /* 0x000fe200078e025f */
[----:B------:R-:W-:Y:S02]  /*5050*/  LOP3.LUT R95, R200, 0xff, RZ, 0xc0, !PT ;  /* 0x000000ffc85f7812 */ /* 0x000fe400078ec0ff */
[----:B------:R-:W-:Y:S01]  /*5060*/  IADD3.X R93, R217, c[0x0][0x19c], RZ, P0, !PT ;  /* 0x00006700d95d7a10 */ /* 0x000fe200007fe4ff */
[----:B------:R-:W-:-:S04]  /*5070*/  IMAD R94, R97, 0x100, R94 ;  /* 0x00000100615e7824 */ /* 0x000fc800078e025e */
[----:B------:R-:W-:-:S05]  /*5080*/  IMAD.IADD R95, R94, 0x1, R95 ;  /* 0x000000015e5f7824 */ /* 0x000fca00078e025f */
[----:B------:R0:W-:Y:S02]  /*5090*/  STG.E [R92.64], R95 ;  /* 0x0000005f5c007986 */ /* 0x0001e4000c101904 */
.L_x_21502:
[----:B------:R-:W-:Y:S02]  /*50a0*/  IADD3 R96, R215, 0x80, RZ ;  /* 0x00000080d7607810 */ /* 0x000fe40007ffe0ff */
.L_x_21437:
[----:B------:R-:W-:Y:S05]  /*50b0*/  BSYNC B0 ;  /* 0x0000000000007941 */ /* 0x000fea0003800000 */
.L_x_21436:
[----:B------:R-:W-:Y:S01]  /*50c0*/  LOP3.LUT P0, RZ, R214, 0x100, RZ, 0xc0, !PT ;  /* 0x00000100d6ff7812 */ /* 0x000fe2000780c0ff */
[----:B------:R-:W-:-:S12]  /*50d0*/  BSSY B0, `(.L_x_21503) ;  /* 0x00002dc000007945 */ /* 0x000fd80003800000 */
[----:B------:R-:W-:Y:S05]  /*50e0*/  @!P0 BRA `(.L_x_21504) ;  /* 0x00002da000008947 */ /* 0x000fea0003800000 */
[----:B------:R-:W-:Y:S01]  /*50f0*/  ISETP.NE.U32.AND P0, PT, RZ, c[0x0][0x178], PT ;  /* 0x00005e00ff007a0c */ /* 0x000fe20003f05070 */
[----:B------:R-:W-:Y:S01]  /*5100*/  IMAD.MOV.U32 R65, RZ, RZ, 0x10 ;  /* 0x00000010ff417424 */ /* 0x000fe200078e00ff */
[----:B------:R-:W-:Y:S02]  /*5110*/  LOP3.LUT R214, R214, 0xfffffffe, RZ, 0xc0, !PT ;  /* 0xfffffffed6d67812 */ /* 0x000fe400078ec0ff */
[----:B------:R-:W-:Y:S01]  /*5120*/  ISETP.NE.AND.EX P2, PT, RZ, c[0x0][0x17c], PT, P0 ;  /* 0x00005f00ff007a0c */ /* 0x000fe20003f45300 */
[----:B------:R-:W-:-:S06]  /*5130*/  IMAD.WIDE.U32 R64, R96, R65, c[0x0][0x170] ;  /* 0x00005c0060407625 */ /* 0x000fcc00078e0041 */
[----:B------:R-:W5:Y:S06]  /*5140*/  LDG.E.128 R64, [R64.64] ;  /* 0x0000000440407981 */ /* 0x000f6c000c1e1d00 */
[----:B0-----:R-:W-:Y:S01]  /*5150*/  @P2 LEA R94, P0, R96, c[0x0][0x178], 0x4 ;  /* 0x00005e00605e2a11 */ /* 0x001fe200078020ff */
        /* <DEDUP_REMOVED lines=20> */
.L_x_21506:
[----:B0-----:R-:W-:Y:S02]  /*52a0*/  IMAD.MOV.U32 R216, RZ, RZ, R208 ;  /* 0x000000ffffd87224 */ /* 0x001fe400078e00d0 */
.L_x_21507:
[----:B------:R-:W-:Y:S05]  /*52b0*/  BSYNC B1 ;  /* 0x0000000000017941 */ /* 0x000fea0003800000 */
.L_x_21505:
        /* <DEDUP_REMOVED lines=16> */
.L_x_21511:
[----:B------:R-:W-:Y:S05]  /*53c0*/  BSYNC B2 ;  /* 0x0000000000027941 */ /* 0x000fea0003800000 */
.L_x_21510:
        /* <DEDUP_REMOVED lines=44> */
.L_x_21509:
[----:B------:R-:W-:Y:S05]  /*5690*/  BSYNC B1 ;  /* 0x0000000000017941 */ /* 0x000fea0003800000 */
.L_x_21508:
        /* <DEDUP_REMOVED lines=14> */
.L_x_21512:
        /* <DEDUP_REMOVED lines=12> */
.L_x_21515:
[----:B------:R-:W-:Y:S02]  /*5840*/  IMAD.MOV.U32 R205, RZ, RZ, R208 ;  /* 0x000000ffffcd7224 */ /* 0x000fe400078e00d0 */
.L_x_21516:
[----:B------:R-:W-:Y:S05]  /*5850*/  BSYNC B1 ;  /* 0x0000000000017941 */ /* 0x000fea0003800000 */
.L_x_21514:
        /* <DEDUP_REMOVED lines=16> */
.L_x_21520:
[----:B------:R-:W-:Y:S05]  /*5960*/  BSYNC B2 ;  /* 0x0000000000027941 */ /* 0x000fea0003800000 */
.L_x_21519:
        /* <DEDUP_REMOVED lines=44> */
.L_x_21518:
[----:B------:R-:W-:Y:S05]  /*5c30*/  BSYNC B1 ;  /* 0x0000000000017941 */ /* 0x000fea0003800000 */
.L_x_21517:
        /* <DEDUP_REMOVED lines=8> */
.L_x_21513:
        /* <DEDUP_REMOVED lines=12> */
.L_x_21522:
[----:B------:R-:W-:Y:S02]  /*5d80*/  IMAD.MOV.U32 R205, RZ, RZ, R208 ;  /* 0x000000ffffcd7224 */ /* 0x000fe400078e00d0 */
.L_x_21523:
[----:B------:R-:W-:Y:S05]  /*5d90*/  BSYNC B1 ;  /* 0x0000000000017941 */ /* 0x000fea0003800000 */
.L_x_21521:
        /* <DEDUP_REMOVED lines=16> */
.L_x_21527:
[----:B------:R-:W-:Y:S05]  /*5ea0*/  BSYNC B2 ;  /* 0x0000000000027941 */ /* 0x000fea0003800000 */
.L_x_21526:
        /* <DEDUP_REMOVED lines=44> */
.L_x_21525:
[----:B------:R-:W-:Y:S05]  /*6170*/  BSYNC B1 ;  /* 0x0000000000017941 */ /* 0x000fea0003800000 */
.L_x_21524:
        /* <DEDUP_REMOVED lines=11> */
.L_x_21528:
        /* <DEDUP_REMOVED lines=12> */
.L_x_21531:
[----:B------:R-:W-:Y:S02]  /*62f0*/  IMAD.MOV.U32 R205, RZ, RZ, R208 ;  /* 0x000000ffffcd7224 */ /* 0x000fe400078e00d0 */
.L_x_21532:
[----:B------:R-:W-:Y:S05]  /*6300*/  BSYNC B1 ;  /* 0x0000000000017941 */ /* 0x000fea0003800000 */
.L_x_21530:
        /* <DEDUP_REMOVED lines=16> */
.L_x_21536:
[----:B------:R-:W-:Y:S05]  /*6410*/  BSYNC B2 ;  /* 0x0000000000027941 */ /* 0x000fea0003800000 */
.L_x_21535:
        /* <DEDUP_REMOVED lines=44> */
.L_x_21534:
[----:B------:R-:W-:Y:S05]  /*66e0*/  BSYNC B1 ;  /* 0x0000000000017941 */ /* 0x000fea0003800000 */
.L_x_21533:
        /* <DEDUP_REMOVED lines=8> */
.L_x_21529:
        /* <DEDUP_REMOVED lines=12> */
.L_x_21538:
[----:B------:R-:W-:Y:S02]  /*6830*/  IMAD.MOV.U32 R205, RZ, RZ, R208 ;  /* 0x000000ffffcd7224 */ /* 0x000fe400078e00d0 */
.L_x_21539:
[----:B------:R-:W-:Y:S05]  /*6840*/  BSYNC B1 ;  /* 0x0000000000017941 */ /* 0x000fea0003800000 */
.L_x_21537:
        /* <DEDUP_REMOVED lines=16> */
.L_x_21543:
[----:B------:R-:W-:Y:S05]  /*6950*/  BSYNC B2 ;  /* 0x0000000000027941 */ /* 0x000fea0003800000 */
.L_x_21542:
        /* <DEDUP_REMOVED lines=44> */
.L_x_21541:
[----:B------:R-:W-:Y:S05]  /*6c20*/  BSYNC B1 ;  /* 0x0000000000017941 */ /* 0x000fea0003800000 */
.L_x_21540:
        /* <DEDUP_REMOVED lines=11> */
.L_x_21544:
        /* <DEDUP_REMOVED lines=12> */
.L_x_21547:
[----:B------:R-:W-:Y:S02]  /*6da0*/  IMAD.MOV.U32 R205, RZ, RZ, R208 ;  /* 0x000000ffffcd7224 */ /* 0x000fe400078e00d0 */
.L_x_21548:
[----:B------:R-:W-:Y:S05]  /*6db0*/  BSYNC B1 ;  /* 0x0000000000017941 */ /* 0x000fea0003800000 */
.L_x_21546:
        /* <DEDUP_REMOVED lines=16> */
.L_x_21552:
[----:B------:R-:W-:Y:S05]  /*6ec0*/  BSYNC B2 ;  /* 0x0000000000027941 */ /* 0x000fea0003800000 */
.L_x_21551:
        /* <DEDUP_REMOVED lines=44> */
.L_x_21550:
[----:B------:R-:W-:Y:S05]  /*7190*/  BSYNC B1 ;  /* 0x0000000000017941 */ /* 0x000fea0003800000 */
.L_x_21549:
        /* <DEDUP_REMOVED lines=8> */
.L_x_21545:
        /* <DEDUP_REMOVED lines=12> */
.L_x_21554:
[----:B------:R-:W-:Y:S02]  /*72e0*/  IMAD.MOV.U32 R205, RZ, RZ, R208 ;  /* 0x000000ffffcd7224 */ /* 0x000fe400078e00d0 */
.L_x_21555:
[----:B------:R-:W-:Y:S05]  /*72f0*/  BSYNC B1 ;  /* 0x0000000000017941 */ /* 0x000fea0003800000 */
.L_x_21553:
        /* <DEDUP_REMOVED lines=16> */
.L_x_21559:
[----:B------:R-:W-:Y:S05]  /*7400*/  BSYNC B2 ;  /* 0x0000000000027941 */ /* 0x000fea0003800000 */
.L_x_21558:
        /* <DEDUP_REMOVED lines=44> */
.L_x_21557:
[----:B------:R-:W-:Y:S05]  /*76d0*/  BSYNC B1 ;  /* 0x0000000000017941 */ /* 0x000fea0003800000 */
.L_x_21556:
        /* <DEDUP_REMOVED lines=11> */
.L_x_21560:
        /* <DEDUP_REMOVED lines=12> */
.L_x_21563:
[----:B------:R-:W-:Y:S02]  /*7850*/  MOV R216, R208 ;  /* 0x000000d000d87202 */ /* 0x000fe40000000f00 */
.L_x_21564:
[----:B------:R-:W-:Y:S05]  /*7860*/  BSYNC B1 ;  /* 0x0000000000017941 */ /* 0x000fea0003800000 */
.L_x_21562:
        /* <DEDUP_REMOVED lines=16> */
.L_x_21568:
[----:B------:R-:W-:Y:S05]  /*7970*/  BSYNC B2 ;  /* 0x0000000000027941 */ /* 0x000fea0003800000 */
.L_x_21567:
        /* <DEDUP_REMOVED lines=44> */
.L_x_21566:
[----:B------:R-:W-:Y:S05]  /*7c40*/  BSYNC B1 ;  /* 0x0000000000017941 */ /* 0x000fea0003800000 */
.L_x_21565:
        /* <DEDUP_REMOVED lines=8> */
.L_x_21561:
        /* <DEDUP_REMOVED lines=27> */
.L_x_21569:
[----:B------:R-:W-:Y:S02]  /*7e80*/  IADD3 R96, R96, 0x80, RZ ;  /* 0x0000008060607810 */ /* 0x000fe40007ffe0ff */
.L_x_21504:
[----:B------:R-:W-:Y:S05]  /*7e90*/  BSYNC B0 ;  /* 0x0000000000007941 */ /* 0x000fea0003800000 */
.L_x_21503:
[----:B------:R-:W-:Y:S01]  /*7ea0*/  LOP3.LUT P0, RZ, R214, 0x80, RZ, 0xc0, !PT ;  /* 0x00000080d6ff7812 */ /* 0x000fe2000780c0ff */
[----:B------:R-:W-:-:S12]  /*7eb0*/  BSSY B0, `(.L_x_21570) ;  /* 0x00002dc000007945 */ /* 0x000fd80003800000 */
[----:B------:R-:W-:Y:S05]  /*7ec0*/  @!P0 BRA `(.L_x_21571) ;  /* 0x00002da000008947 */ /* 0x000fea0003800000 */
[----:B------:R-:W-:Y:S01]  /*7ed0*/  ISETP.NE.U32.AND P0, PT, RZ, c[0x0][0x178], PT ;  /* 0x00005e00ff007a0c */ /* 0x000fe20003f05070 */
[----:B------:R-:W-:Y:S01]  /*7ee0*/  HFMA2.MMA R69, -RZ, RZ, 0, 9.5367431640625e-07 ;  /* 0x00000010ff457435 */ /* 0x000fe200000001ff */
[----:B------:R-:W-:Y:S02]  /*7ef0*/  LOP3.LUT R214, R214, 0xfffffffe, RZ, 0xc0, !PT ;  /* 0xfffffffed6d67812 */ /* 0x000fe400078ec0ff */
[----:B------:R-:W-:-:S07]  /*7f00*/  ISETP.NE.AND.EX P2, PT, RZ, c[0x0][0x17c], PT, P0 ;  /* 0x00005f00ff007a0c */ /* 0x000fce0003f45300 */
[----:B------:R-:W-:-:S06]  /*7f10*/  IMAD.WIDE.U32 R68, R96, R69, c[0x0][0x170] ;  /* 0x00005c0060447625 */ /* 0x000fcc00078e0045 */
[----:B0-----:R-:W-:Y:S01]  /*7f20*/  @P2 LEA R94, P0, R96, c[0x0][0x178], 0x4 ;  /* 0x00005e00605e2a11 */ /* 0x001fe200078020ff */
[----:B------:R-:W5:Y:S01]  /*7f30*/  LDG.E.128 R68, [R68.64] ;  /* 0x0000000444447981 */ /* 0x000f62000c1e1d00 */
[----:B------:R-:W-:Y:S01]  /*7f40*/  BSSY B1, `(.L_x_21572) ;  /* 0x0000015000017945 */ /* 0x000fe20003800000 */
[----:B------:R-:W-:Y:S02]  /*7f50*/  @P2 LOP3.LUT R214, R214, 0x1, RZ, 0xfc, !PT ;  /* 0x00000001d6d62812 */ /* 0x000fe400078efcff */
[----:B------:R-:W-:Y:S02]  /*7f60*/  @P2 LEA.HI.X R95, R96, c[0x0][0x17c], RZ, 0x4, P0 ;  /* 0x00005f00605f2a11 */ /* 0x000fe400000f24ff */
        /* <DEDUP_REMOVED lines=17> */
.L_x_21573:
[----:B0-----:R-:W-:Y:S02]  /*8080*/  IMAD.MOV.U32 R216, RZ, RZ, R208 ;  /* 0x000000ffffd87224 */ /* 0x001fe400078e00d0 */
.L_x_21574:
[----:B------:R-:W-:Y:S05]  /*8090*/  BSYNC B1 ;  /* 0x0000000000017941 */ /* 0x000fea0003800000 */
.L_x_21572:
        /* <DEDUP_REMOVED lines=16> */
.L_x_21578:
[----:B------:R-:W-:Y:S05]  /*81a0*/  BSYNC B2 ;  /* 0x0000000000027941 */ /* 0x000fea0003800000 */
.L_x_21577:
        /* <DEDUP_REMOVED lines=44> */
.L_x_21576:
[----:B------:R-:W-:Y:S05]  /*8470*/  BSYNC B1 ;  /* 0x0000000000017941 */ /* 0x000fea0003800000 */
.L_x_21575:
        /* <DEDUP_REMOVED lines=11> */
[----:B------:R-:W-:Y:S01]  /*8530*/  MOV R92, R98 ;  /* 0x00000062005c7202 */ /* 0x000fe20000000f00 */
[----:B------:R-:W-:Y:S01]  /*8540*/  FADD.FTZ R68, R56, R68 ;  /* 0x0000004438447221 */ /* 0x000fe20000010000 */
[----:B------:R-:W-:Y:S05]  /*8550*/  BRA `(.L_x_21580) ;  /* 0x0000054000007947 */ /* 0x000fea0003800000 */
.L_x_21579:
        /* <DEDUP_REMOVED lines=12> */
.L_x_21582:
[----:B------:R-:W-:Y:S02]  /*8620*/  IMAD.MOV.U32 R205, RZ, RZ, R208 ;  /* 0x000000ffffcd7224 */ /* 0x000fe400078e00d0 */
.L_x_21583:
[----:B------:R-:W-:Y:S05]  /*8630*/  BSYNC B1 ;  /* 0x0000000000017941 */ /* 0x000fea0003800000 */
.L_x_21581:
        /* <DEDUP_REMOVED lines=16> */
.L_x_21587:
[----:B------:R-:W-:Y:S05]  /*8740*/  BSYNC B2 ;  /* 0x0000000000027941 */ /* 0x000fea0003800000 */
.L_x_21586:
        /* <DEDUP_REMOVED lines=44> */
.L_x_21585:
[----:B------:R-:W-:Y:S05]  /*8a10*/  BSYNC B1 ;  /* 0x0000000000017941 */ /* 0x000fea0003800000 */
.L_x_21584:
        /* <DEDUP_REMOVED lines=8> */
.L_x_21580:
        /* <DEDUP_REMOVED lines=12> */
.L_x_21589:
[----:B------:R-:W-:Y:S02]  /*8b60*/  IMAD.MOV.U32 R205, RZ, RZ, R208 ;  /* 0x000000ffffcd7224 */ /* 0x000fe400078e00d0 */
.L_x_21590:
[----:B------:R-:W-:Y:S05]  /*8b70*/  BSYNC B1 ;  /* 0x0000000000017941 */ /* 0x000fea0003800000 */
.L_x_21588:
        /* <DEDUP_REMOVED lines=16> */
.L_x_21594:
[----:B------:R-:W-:Y:S05]  /*8c80*/  BSYNC B2 ;  /* 0x0000000000027941 */ /* 0x000fea0003800000 */
.L_x_21593:
        /* <DEDUP_REMOVED lines=44> */
.L_x_21592:
[----:B------:R-:W-:Y:S05]  /*8f50*/  BSYNC B1 ;  /* 0x0000000000017941 */ /* 0x000fea0003800000 */
.L_x_21591:
        /* <DEDUP_REMOVED lines=11> */
.L_x_21595:
        /* <DEDUP_REMOVED lines=12> */
.L_x_21598:
[----:B------:R-:W-:Y:S02]  /*90d0*/  MOV R205, R208 ;  /* 0x000000d000cd7202 */ /* 0x000fe40000000f00 */
.L_x_21599:
[----:B------:R-:W-:Y:S05]  /*90e0*/  BSYNC B1 ;  /* 0x0000000000017941 */ /* 0x000fea0003800000 */
.L_x_21597:
        /* <DEDUP_REMOVED lines=16> */
.L_x_21603:
[----:B------:R-:W-:Y:S05]  /*91f0*/  BSYNC B2 ;  /* 0x0000000000027941 */ /* 0x000fea0003800000 */
.L_x_21602:
        /* <DEDUP_REMOVED lines=44> */
.L_x_21601:
[----:B------:R-:W-:Y:S05]  /*94c0*/  BSYNC B1 ;  /* 0x0000000000017941 */ /* 0x000fea0003800000 */
.L_x_21600:
        /* <DEDUP_REMOVED lines=8> */
.L_x_21596:
        /* <DEDUP_REMOVED lines=12> */
.L_x_21605:
[----:B------:R-:W-:Y:S02]  /*9610*/  IMAD.MOV.U32 R205, RZ, RZ, R208 ;  /* 0x000000ffffcd7224 */ /* 0x000fe400078e00d0 */
.L_x_21606:
[----:B------:R-:W-:Y:S05]  /*9620*/  BSYNC B1 ;  /* 0x0000000000017941 */ /* 0x000fea0003800000 */
.L_x_21604:
        /* <DEDUP_REMOVED lines=16> */
.L_x_21610:
[----:B------:R-:W-:Y:S05]  /*9730*/  BSYNC B2 ;  /* 0x0000000000027941 */ /* 0x000fea0003800000 */
.L_x_21609:
        /* <DEDUP_REMOVED lines=44> */
.L_x_21608:
[----:B------:R-:W-:Y:S05]  /*9a00*/  BSYNC B1 ;  /* 0x0000000000017941 */ /* 0x000fea0003800000 */
.L_x_21607:
        /* <DEDUP_REMOVED lines=11> */
.L_x_21611:
        /* <DEDUP_REMOVED lines=12> */
.L_x_21614:
[----:B------:R-:W-:Y:S02]  /*9b80*/  IMAD.MOV.U32 R205, RZ, RZ, R208 ;  /* 0x000000ffffcd7224 */ /* 0x000fe400078e00d0 */
.L_x_21615:
[----:B------:R-:W-:Y:S05]  /*9b90*/  BSYNC B1 ;  /* 0x0000000000017941 */ /* 0x000fea0003800000 */
.L_x_21613:
        /* <DEDUP_REMOVED lines=16> */
.L_x_21619:
[----:B------:R-:W-:Y:S05]  /*9ca0*/  BSYNC B2 ;  /* 0x0000000000027941 */ /* 0x000fea0003800000 */
.L_x_21618:
        /* <DEDUP_REMOVED lines=44> */
.L_x_21617:
[----:B------:R-:W-:Y:S05]  /*9f70*/  BSYNC B1 ;  /* 0x0000000000017941 */ /* 0x000fea0003800000 */
.L_x_21616:
        /* <DEDUP_REMOVED lines=8> */
.L_x_21612:
        /* <DEDUP_REMOVED lines=12> */
.L_x_21621:
[----:B------:R-:W-:Y:S02]  /*a0c0*/  IMAD.MOV.U32 R205, RZ, RZ, R208 ;  /* 0x000000ffffcd7224 */ /* 0x000fe400078e00d0 */
.L_x_21622:
[----:B------:R-:W-:Y:S05]  /*a0d0*/  BSYNC B1 ;  /* 0x0000000000017941 */ /* 0x000fea0003800000 */
.L_x_21620:
        /* <DEDUP_REMOVED lines=16> */
.L_x_21626:
[----:B------:R-:W-:Y:S05]  /*a1e0*/  BSYNC B2 ;  /* 0x0000000000027941 */ /* 0x000fea0003800000 */
.L_x_21625:
        /* <DEDUP_REMOVED lines=44> */
.L_x_21624:
[----:B------:R-:W-:Y:S05]  /*a4b0*/  BSYNC B1 ;  /* 0x0000000000017941 */ /* 0x000fea0003800000 */
.L_x_21623:
[----:B------:R-:W0:Y:S01]  /*a4c0*/  I2F.U32 R92, R205 ;  /* 0x000000cd005c7306 */ /* 0x000e220000201000 */
        /* <DEDUP_REMOVED lines=10> */
.L_x_21627:
        /* <DEDUP_REMOVED lines=12> */
.L_x_21630:
[----:B------:R-:W-:Y:S02]  /*a630*/  IMAD.MOV.U32 R216, RZ, RZ, R208 ;  /* 0x000000ffffd87224 */ /* 0x000fe400078e00d0 */
.L_x_21631:
[----:B------:R-:W-:Y:S05]  /*a640*/  BSYNC B1 ;  /* 0x0000000000017941 */ /* 0x000fea0003800000 */
.L_x_21629:
        /* <DEDUP_REMOVED lines=16> */
.L_x_21635:
[----:B------:R-:W-:Y:S05]  /*a750*/  BSYNC B2 ;  /* 0x0000000000027941 */ /* 0x000fea0003800000 */
.L_x_21634:
        /* <DEDUP_REMOVED lines=44> */
.L_x_21633:
[----:B------:R-:W-:Y:S05]  /*aa20*/  BSYNC B1 ;  /* 0x0000000000017941 */ /* 0x000fea0003800000 */
.L_x_21632:
        /* <DEDUP_REMOVED lines=8> */
.L_x_21628:
[C---:B------:R-:W-:Y:S01]  /*aab0*/  LEA R94, P0, R96.reuse, c[0x0][0x188], 0x4 ;  /* 0x00006200605e7a11 */ /* 0x040fe200078020ff */
[C---:B------:R-:W-:Y:S01]  /*aac0*/  IMAD.SHL.U32 R217, R96.reuse, 0x4, RZ ;  /* 0x0000000460d97824 */ /* 0x040fe200078e00ff */
[----:B------:R-:W-:Y:S02]  /*aad0*/  SEL R97, RZ, 0x1000000, P5 ;  /* 0x01000000ff617807 */ /* 0x000fe40002800000 */
[----:B------:R-:W-:Y:S02]  /*aae0*/  SEL R98, RZ, 0x10000, P4 ;  /* 0x00010000ff627807 */ /* 0x000fe40002000000 */
[----:B------:R-:W-:Y:S02]  /*aaf0*/  SEL R99, RZ, 0x100, P3 ;  /* 0x00000100ff637807 */ /* 0x000fe40001800000 */
[----:B------:R-:W-:Y:S02]  /*ab00*/  LEA.HI.X R95, R96, c[0x0][0x18c], RZ, 0x4, P0 ;  /* 0x00006300605f7a11 */ /* 0x000fe400000f24ff */
[----:B------:R-:W-:-:S02]  /*ab10*/  SEL R216, RZ, 0x1, P2 ;  /* 0x00000001ffd87807 */ /* 0x000fc40001000000 */
[----:B------:R-:W-:Y:S01]  /*ab20*/  SHF.L.U64.HI R220, R96, 0x2, RZ ;  /* 0x0000000260dc7819 */ /* 0x000fe200000102ff */
[----:B------:R0:W-:Y:S01]  /*ab30*/  STG.E.128 [R94.64], R68 ;  /* 0x000000445e007986 */ /* 0x0001e2000c101d04 */
[----:B------:R-:W-:Y:S02]  /*ab40*/  IADD3 R92, P0, R217, c[0x0][0x190], RZ ;  /* 0x00006400d95c7a10 */ /* 0x000fe40007f1e0ff */
[----:B------:R-:W-:Y:S02]  /*ab50*/  IADD3 R97, R99, R97, R98 ;  /* 0x0000006163617210 */ /* 0x000fe40007ffe062 */
[----:B------:R-:W-:Y:S02]  /*ab60*/  IADD3.X R93, R220, c[0x0][0x194], RZ, P0, !PT ;  /* 0x00006500dc5d7a10 */ /* 0x000fe400007fe4ff */
[----:B------:R-:W-:Y:S02]  /*ab70*/  IADD3 R97, R97, R216, RZ ;  /* 0x000000d861617210 */ /* 0x000fe40007ffe0ff */
[----:B------:R-:W-:-:S03]  /*ab80*/  LOP3.LUT P1, RZ, R214, 0x1, RZ, 0xc0, !PT ;  /* 0x00000001d6ff7812 */ /* 0x000fc6000782c0ff */
[----:B------:R0:W-:Y:S10]  /*ab90*/  STG.E [R92.64], R97 ;  /* 0x000000615c007986 */ /* 0x0001f4000c101904 */
[----:B------:R-:W-:Y:S05]  /*aba0*/  @!P1 BRA `(.L_x_21636) ;  /* 0x000000b000009947 */ /* 0x000fea0003800000 */
[----:B0-----:R-:W-:Y:S01]  /*abb0*/  IMAD.U32 R95, R198, 0x10000, RZ ;  /* 0x00010000c65f7824 */ /* 0x001fe200078e00ff */
[----:B------:R-:W-:-:S02]  /*abc0*/  LOP3.LUT R94, R197, 0xffff, RZ, 0xc0, !PT ;  /* 0x0000ffffc55e7812 */ /* 0x000fc400078ec0ff */
[----:B------:R-:W-:Y:S02]  /*abd0*/  LOP3.LUT R97, R199, 0xff, RZ, 0xc0, !PT ;  /* 0x000000ffc7617812 */ /* 0x000fe400078ec0ff */
[----:B------:R-:W-:Y:S02]  /*abe0*/  LOP3.LUT R95, R95, 0xff0000, RZ, 0xc0, !PT ;  /* 0x00ff00005f5f7812 */ /* 0x000fe400078ec0ff */
[----:B------:R-:W-:-:S03]  /*abf0*/  IADD3 R92, P0, R217, c[0x0][0x198], RZ ;  /* 0x00006600d95c7a10 */ /* 0x000fc60007f1e0ff */
[----:B------:R-:W-:Y:S01]  /*ac00*/  IMAD R94, R94, 0x1000000, R95 ;  /* 0x010000005e5e7824 */ /* 0x000fe200078e025f */
[----:B------:R-:W-:Y:S02]  /*ac10*/  LOP3.LUT R95, R200, 0xff, RZ, 0xc0, !PT ;  /* 0x000000ffc85f7812 */ /* 0x000fe400078ec0ff */
[----:B------:R-:W-:Y:S01]  /*ac20*/  IADD3.X R93, R220, c[0x0][0x19c], RZ, P0, !PT ;  /* 0x00006700dc5d7a10 */ /* 0x000fe200007fe4ff */
[----:B------:R-:W-:-:S04]  /*ac30*/  IMAD R94, R97, 0x100, R94 ;  /* 0x00000100615e7824 */ /* 0x000fc800078e025e */
[----:B------:R-:W-:-:S05]  /*ac40*/  IMAD.IADD R95, R94, 0x1, R95 ;  /* 0x000000015e5f7824 */ /* 0x000fca00078e025f */
[----:B------:R0:W-:Y:S02]  /*ac50*/  STG.E [R92.64], R95 ;  /* 0x0000005f5c007986 */ /* 0x0001e4000c101904 */
.L_x_21636:
[----:B------:R-:W-:Y:S02]  /*ac60*/  IADD3 R96, R96, 0x80, RZ ;  /* 0x0000008060607810 */ /* 0x000fe40007ffe0ff */
.L_x_21571:
[----:B------:R-:W-:Y:S05]  /*ac70*/  BSYNC B0 ;  /* 0x0000000000007941 */ /* 0x000fea0003800000 */
.L_x_21570:
        /* <DEDUP_REMOVED lines=30> */
.L_x_21640:
[----:B0-----:R-:W-:Y:S02]  /*ae60*/  IMAD.MOV.U32 R216, RZ, RZ, R208 ;  /* 0x000000ffffd87224 */ /* 0x001fe400078e00d0 */
.L_x_21641:
[----:B------:R-:W-:Y:S05]  /*ae70*/  BSYNC B1 ;  /* 0x0000000000017941 */ /* 0x000fea0003800000 */
.L_x_21639:
        /* <DEDUP_REMOVED lines=16> */
.L_x_21645:
[----:B------:R-:W-:Y:S05]  /*af80*/  BSYNC B2 ;  /* 0x0000000000027941 */ /* 0x000fea0003800000 */
.L_x_21644:
        /* <DEDUP_REMOVED lines=44> */
.L_x_21643:
[----:B------:R-:W-:Y:S05]  /*b250*/  BSYNC B1 ;  /* 0x0000000000017941 */ /* 0x000fea0003800000 */
.L_x_21642:
        /* <DEDUP_REMOVED lines=14> */
.L_x_21646:
        /* <DEDUP_REMOVED lines=12> */
.L_x_21649:
[----:B------:R-:W-:Y:S02]  /*b400*/  IMAD.MOV.U32 R205, RZ, RZ, R208 ;  /* 0x000000ffffcd7224 */ /* 0x000fe400078e00d0 */
.L_x_21650:
[----:B------:R-:W-:Y:S05]  /*b410*/  BSYNC B1 ;  /* 0x0000000000017941 */ /* 0x000fea0003800000 */
.L_x_21648:
        /* <DEDUP_REMOVED lines=16> */
.L_x_21654:
[----:B------:R-:W-:Y:S05]  /*b520*/  BSYNC B2 ;  /* 0x0000000000027941 */ /* 0x000fea0003800000 */
.L_x_21653:
        /* <DEDUP_REMOVED lines=44> */
.L_x_21652:
[----:B------:R-:W-:Y:S05]  /*b7f0*/  BSYNC B1 ;  /* 0x0000000000017941 */ /* 0x000fea0003800000 */
.L_x_21651:
        /* <DEDUP_REMOVED lines=8> */
.L_x_21647:
        /* <DEDUP_REMOVED lines=12> */
.L_x_21656:
[----:B------:R-:W-:Y:S02]  /*b940*/  IMAD.MOV.U32 R205, RZ, RZ, R208 ;  /* 0x000000ffffcd7224 */ /* 0x000fe400078e00d0 */
.L_x_21657:
[----:B------:R-:W-:Y:S05]  /*b950*/  BSYNC B1 ;  /* 0x0000000000017941 */ /* 0x000fea0003800000 */
.L_x_21655:
        /* <DEDUP_REMOVED lines=16> */
.L_x_21661:
[----:B------:R-:W-:Y:S05]  /*ba60*/  BSYNC B2 ;  /* 0x0000000000027941 */ /* 0x000fea0003800000 */
.L_x_21660:
        /* <DEDUP_REMOVED lines=44> */
.L_x_21659:
[----:B------:R-:W-:Y:S05]  /*bd30*/  BSYNC B1 ;  /* 0x0000000000017941 */ /* 0x000fea0003800000 */
.L_x_21658:
        /* <DEDUP_REMOVED lines=11> */
.L_x_21662:
        /* <DEDUP_REMOVED lines=12> */
.L_x_21665:
[----:B------:R-:W-:Y:S02]  /*beb0*/  IMAD.MOV.U32 R205, RZ, RZ, R208 ;  /* 0x000000ffffcd7224 */ /* 0x000fe400078e00d0 */
.L_x_21666:
[----:B------:R-:W-:Y:S05]  /*bec0*/  BSYNC B1 ;  /* 0x0000000000017941 */ /* 0x000fea0003800000 */
.L_x_21664:
        /* <DEDUP_REMOVED lines=16> */
.L_x_21670:
[----:B------:R-:W-:Y:S05]  /*bfd0*/  BSYNC B2 ;  /* 0x0000000000027941 */ /* 0x000fea0003800000 */
.L_x_21669:
        /* <DEDUP_REMOVED lines=44> */
.L_x_21668:
[----:B------:R-:W-:Y:S05]  /*c2a0*/  BSYNC B1 ;  /* 0x0000000000017941 */ /* 0x000fea0003800000 */
.L_x_21667:
        /* <DEDUP_REMOVED lines=8> */
.L_x_21663:
        /* <DEDUP_REMOVED lines=12> */
.L_x_21672:
[----:B------:R-:W-:Y:S02]  /*c3f0*/  IMAD.MOV.U32 R205, RZ, RZ, R208 ;  /* 0x000000ffffcd7224 */ /* 0x000fe400078e00d0 */
.L_x_21673:
[----:B------:R-:W-:Y:S05]  /*c400*/  BSYNC B1 ;  /* 0x0000000000017941 */ /* 0x000fea0003800000 */
.L_x_21671:
        /* <DEDUP_REMOVED lines=16> */
.L_x_21677:
[----:B------:R-:W-:Y:S05]  /*c510*/  BSYNC B2 ;  /* 0x0000000000027941 */ /* 0x000fea0003800000 */
.L_x_21676:
        /* <DEDUP_REMOVED lines=44> */
.L_x_21675:
[----:B------:R-:W-:Y:S05]  /*c7e0*/  BSYNC B1 ;  /* 0x0000000000017941 */ /* 0x000fea0003800000 */
.L_x_21674:
        /* <DEDUP_REMOVED lines=11> */
.L_x_21678:
        /* <DEDUP_REMOVED lines=12> */
.L_x_21681:
[----:B------:R-:W-:Y:S02]  /*c960*/  IMAD.MOV.U32 R205, RZ, RZ, R208 ;  /* 0x000000ffffcd7224 */ /* 0x000fe400078e00d0 */
.L_x_21682:
[----:B------:R-:W-:Y:S05]  /*c970*/  BSYNC B1 ;  /* 0x0000000000017941 */ /* 0x000fea0003800000 */
.L_x_21680:
        /* <DEDUP_REMOVED lines=16> */
.L_x_21686:
[----:B------:R-:W-:Y:S05]  /*ca80*/  BSYNC B2 ;  /* 0x0000000000027941 */ /* 0x000fea0003800000 */
.L_x_21685:
        /* <DEDUP_REMOVED lines=44> */
.L_x_21684:
[----:B------:R-:W-:Y:S05]  /*cd50*/  BSYNC B1 ;  /* 0x0000000000017941 */ /* 0x000fea0003800000 */
.L_x_21683:
        /* <DEDUP_REMOVED lines=8> */
.L_x_21679:
        /* <DEDUP_REMOVED lines=12> */
.L_x_21688:
[----:B------:R-:W-:Y:S02]  /*cea0*/  IMAD.MOV.U32 R205, RZ, RZ, R208 ;  /* 0x000000ffffcd7224 */ /* 0x000fe400078e00d0 */
.L_x_21689:
[----:B------:R-:W-:Y:S05]  /*ceb0*/  BSYNC B1 ;  /* 0x0000000000017941 */ /* 0x000fea0003800000 */
.L_x_21687:
        /* <DEDUP_REMOVED lines=16> */
.L_x_21693:
[----:B------:R-:W-:Y:S05]  /*cfc0*/  BSYNC B2 ;  /* 0x0000000000027941 */ /* 0x000fea0003800000 */
.L_x_21692:
        /* <DEDUP_REMOVED lines=44> */
.L_x_21691:
[----:B------:R-:W-:Y:S05]  /*d290*/  BSYNC B1 ;  /* 0x0000000000017941 */ /* 0x000fea0003800000 */
.L_x_21690:
        /* <DEDUP_REMOVED lines=11> */
.L_x_21694:
        /* <DEDUP_REMOVED lines=12> */
.L_x_21697:
[----:B------:R-:W-:Y:S02]  /*d410*/  IMAD.MOV.U32 R216, RZ, RZ, R208 ;  /* 0x000000ffffd87224 */ /* 0x000fe400078e00d0 */
.L_x_21698:
[----:B------:R-:W-:Y:S05]  /*d420*/  BSYNC B1 ;  /* 0x0000000000017941 */ /* 0x000fea0003800000 */
.L_x_21696:
        /* <DEDUP_REMOVED lines=16> */
.L_x_21702:
[----:B------:R-:W-:Y:S05]  /*d530*/  BSYNC B2 ;  /* 0x0000000000027941 */ /* 0x000fea0003800000 */
.L_x_21701:
        /* <DEDUP_REMOVED lines=44> */
.L_x_21700:
[----:B------:R-:W-:Y:S05]  /*d800*/  BSYNC B1 ;  /* 0x0000000000017941 */ /* 0x000fea0003800000 */
.L_x_21699:
        /* <DEDUP_REMOVED lines=8> */
.L_x_21695:
        /* <DEDUP_REMOVED lines=27> */
.L_x_21703:
[----:B------:R-:W-:Y:S02]  /*da40*/  IADD3 R96, R96, 0x80, RZ ;  /* 0x0000008060607810 */ /* 0x000fe40007ffe0ff */
.L_x_21638:
[----:B------:R-:W-:Y:S05]  /*da50*/  BSYNC B0 ;  /* 0x0000000000007941 */ /* 0x000fea0003800000 */
.L_x_21637:
        /* <DEDUP_REMOVED lines=30> */
.L_x_21707:
[----:B0-----:R-:W-:Y:S02]  /*dc40*/  IMAD.MOV.U32 R216, RZ, RZ, R208 ;  /* 0x000000ffffd87224 */ /* 0x001fe400078e00d0 */
.L_x_21708:
[----:B------:R-:W-:Y:S05]  /*dc50*/  BSYNC B1 ;  /* 0x0000000000017941 */ /* 0x000fea0003800000 */
.L_x_21706:
        /* <DEDUP_REMOVED lines=16> */
.L_x_21712:
[----:B------:R-:W-:Y:S05]  /*dd60*/  BSYNC B2 ;  /* 0x0000000000027941 */ /* 0x000fea0003800000 */
.L_x_21711:
        /* <DEDUP_REMOVED lines=44> */
.L_x_21710:
[----:B------:R-:W-:Y:S05]  /*e030*/  BSYNC B1 ;  /* 0x0000000000017941 */ /* 0x000fea0003800000 */
.L_x_21709:
        /* <DEDUP_REMOVED lines=14> */
.L_x_21713:
        /* <DEDUP_REMOVED lines=12> */
.L_x_21716:
[----:B------:R-:W-:Y:S02]  /*e1e0*/  IMAD.MOV.U32 R205, RZ, RZ, R208 ;  /* 0x000000ffffcd7224 */ /* 0x000fe400078e00d0 */
.L_x_21717:
[----:B------:R-:W-:Y:S05]  /*e1f0*/  BSYNC B1 ;  /* 0x0000000000017941 */ /* 0x000fea0003800000 */
.L_x_21715:
        /* <DEDUP_REMOVED lines=16> */
.L_x_21721:
[----:B------:R-:W-:Y:S05]  /*e300*/  BSYNC B2 ;  /* 0x0000000000027941 */ /* 0x000fea0003800000 */
.L_x_21720:
        /* <DEDUP_REMOVED lines=44> */
.L_x_21719:
[----:B------:R-:W-:Y:S05]  /*e5d0*/  BSYNC B1 ;  /* 0x0000000000017941 */ /* 0x000fea0003800000 */
.L_x_21718:
        /* <DEDUP_REMOVED lines=8> */
.L_x_21714:
        /* <DEDUP_REMOVED lines=12> */
.L_x_21723:
[----:B------:R-:W-:Y:S02]  /*e720*/  MOV R205, R208 ;  /* 0x000000d000cd7202 */ /* 0x000fe40000000f00 */
.L_x_21724:
[----:B------:R-:W-:Y:S05]  /*e730*/  BSYNC B1 ;  /* 0x0000000000017941 */ /* 0x000fea0003800000 */
.L_x_21722:
        /* <DEDUP_REMOVED lines=16> */
.L_x_21728:
[----:B------:R-:W-:Y:S05]  /*e840*/  BSYNC B2 ;  /* 0x0000000000027941 */ /* 0x000fea0003800000 */
.L_x_21727:
        /* <DEDUP_REMOVED lines=44> */
.L_x_21726:
[----:B------:R-:W-:Y:S05]  /*eb10*/  BSYNC B1 ;  /* 0x0000000000017941 */ /* 0x000fea0003800000 */
.L_x_21725:
        /* <DEDUP_REMOVED lines=11> */
.L_x_21729:
        /* <DEDUP_REMOVED lines=12> */
.L_x_21732:
[----:B------:R-:W-:Y:S02]  /*ec90*/  MOV R205, R208 ;  /* 0x000000d000cd7202 */ /* 0x000fe40000000f00 */
.L_x_21733:
[----:B------:R-:W-:Y:S05]  /*eca0*/  BSYNC B1 ;  /* 0x0000000000017941 */ /* 0x000fea0003800000 */
.L_x_21731:
        /* <DEDUP_REMOVED lines=16> */
.L_x_21737:
[----:B------:R-:W-:Y:S05]  /*edb0*/  BSYNC B2 ;  /* 0x0000000000027941 */ /* 0x000fea0003800000 */
.L_x_21736:
        /* <DEDUP_REMOVED lines=44> */
.L_x_21735:
[----:B------:R-:W-:Y:S05]  /*f080*/  BSYNC B1 ;  /* 0x0000000000017941 */ /* 0x000fea0003800000 */
.L_x_21734:
        /* <DEDUP_REMOVED lines=8> */
.L_x_21730:
        /* <DEDUP_REMOVED lines=12> */
.L_x_21739:
[----:B------:R-:W-:Y:S02]  /*f1d0*/  IMAD.MOV.U32 R205, RZ, RZ, R208 ;  /* 0x000000ffffcd7224 */ /* 0x000fe400078e00d0 */
.L_x_21740:
[----:B------:R-:W-:Y:S05]  /*f1e0*/  BSYNC B1 ;  /* 0x0000000000017941 */ /* 0x000fea0003800000 */
.L_x_21738:
        /* <DEDUP_REMOVED lines=16> */
.L_x_21744:
[----:B------:R-:W-:Y:S05]  /*f2f0*/  BSYNC B2 ;  /* 0x0000000000027941 */ /* 0x000fea0003800000 */
.L_x_21743:
        /* <DEDUP_REMOVED lines=44> */
.L_x_21742:
[----:B------:R-:W-:Y:S05]  /*f5c0*/  BSYNC B1 ;  /* 0x0000000000017941 */ /* 0x000fea0003800000 */
.L_x_21741:
        /* <DEDUP_REMOVED lines=11> */
.L_x_21745:
        /* <DEDUP_REMOVED lines=12> */
.L_x_21748:
[----:B------:R-:W-:Y:S02]  /*f740*/  IMAD.MOV.U32 R205, RZ, RZ, R208 ;  /* 0x000000ffffcd7224 */ /* 0x000fe400078e00d0 */
.L_x_21749:
[----:B------:R-:W-:Y:S05]  /*f750*/  BSYNC B1 ;  /* 0x0000000000017941 */ /* 0x000fea0003800000 */
.L_x_21747:
        /* <DEDUP_REMOVED lines=16> */
.L_x_21753:
[----:B------:R-:W-:Y:S05]  /*f860*/  BSYNC B2 ;  /* 0x0000000000027941 */ /* 0x000fea0003800000 */
.L_x_21752:
        /* <DEDUP_REMOVED lines=44> */
.L_x_21751:
[----:B------:R-:W-:Y:S05]  /*fb30*/  BSYNC B1 ;  /* 0x0000000000017941 */ /* 0x000fea0003800000 */
.L_x_21750:
        /* <DEDUP_REMOVED lines=8> */
.L_x_21746:
        /* <DEDUP_REMOVED lines=12> */
.L_x_21755:
[----:B------:R-:W-:Y:S02]  /*fc80*/  IMAD.MOV.U32 R205, RZ, RZ, R208 ;  /* 0x000000ffffcd7224 */ /* 0x000fe400078e00d0 */
.L_x_21756:
[----:B------:R-:W-:Y:S05]  /*fc90*/  BSYNC B1 ;  /* 0x0000000000017941 */ /* 0x000fea0003800000 */
.L_x_21754:
        /* <DEDUP_REMOVED lines=16> */
.L_x_21760:
[----:B------:R-:W-:Y:S05]  /*fda0*/  BSYNC B2 ;  /* 0x0000000000027941 */ /* 0x000fea0003800000 */
.L_x_21759:
        /* <DEDUP_REMOVED lines=44> */
.L_x_21758:
[----:B------:R-:W-:Y:S05]  /*10070*/  BSYNC B1 ;  /* 0x0000000000017941 */ /* 0x000fea0003800000 */
.L_x_21757:
        /* <DEDUP_REMOVED lines=11> */
.L_x_21761:
        /* <DEDUP_REMOVED lines=12> */
.L_x_21764:
[----:B------:R-:W-:Y:S02]  /*101f0*/  IMAD.MOV.U32 R216, RZ, RZ, R208 ;  /* 0x000000ffffd87224 */ /* 0x000fe400078e00d0 */
.L_x_21765:
[----:B------:R-:W-:Y:S05]  /*10200*/  BSYNC B1 ;  /* 0x0000000000017941 */ /* 0x000fea0003800000 */
.L_x_21763:
        /* <DEDUP_REMOVED lines=16> */
.L_x_21769:
[----:B------:R-:W-:Y:S05]  /*10310*/  BSYNC B2 ;  /* 0x0000000000027941 */ /* 0x000fea0003800000 */
.L_x_21768:
        /* <DEDUP_REMOVED lines=44> */
.L_x_21767:
[----:B------:R-:W-:Y:S05]  /*105e0*/  BSYNC B1 ;  /* 0x0000000000017941 */ /* 0x000fea0003800000 */
.L_x_21766:
        /* <DEDUP_REMOVED lines=8> */
.L_x_21762:
        /* <DEDUP_REMOVED lines=27> */
.L_x_21770:
[----:B------:R-:W-:Y:S02]  /*10820*/  IADD3 R96, R96, 0x80, RZ ;  /* 0x0000008060607810 */ /* 0x000fe40007ffe0ff */
.L_x_21705:
[----:B------:R-:W-:Y:S05]  /*10830*/  BSYNC B0 ;  /* 0x0000000000007941 */ /* 0x000fea0003800000 */
.L_x_21704:
        /* <DEDUP_REMOVED lines=30> */
.L_x_21774:
[----:B0-----:R-:W-:Y:S02]  /*10a20*/  IMAD.MOV.U32 R216, RZ, RZ, R208 ;  /* 0x000000ffffd87224 */ /* 0x001fe400078e00d0 */
.L_x_21775:
[----:B------:R-:W-:Y:S05]  /*10a30*/  BSYNC B1 ;  /* 0x0000000000017941 */ /* 0x000fea0003800000 */
.L_x_21773:
        /* <DEDUP_REMOVED lines=16> */
.L_x_21779:
[----:B------:R-:W-:Y:S05]  /*10b40*/  BSYNC B2 ;  /* 0x0000000000027941 */ /* 0x000fea0003800000 */
.L_x_21778:
        /* <DEDUP_REMOVED lines=44> */
.L_x_21777:
[----:B------:R-:W-:Y:S05]  /*10e10*/  BSYNC B1 ;  /* 0x0000000000017941 */ /* 0x000fea0003800000 */
.L_x_21776:
        /* <DEDUP_REMOVED lines=14> */
.L_x_21780:
        /* <DEDUP_REMOVED lines=12> */
.L_x_21783:
[----:B------:R-:W-:Y:S02]  /*10fc0*/  IMAD.MOV.U32 R205, RZ, RZ, R208 ;  /* 0x000000ffffcd7224 */ /* 0x000fe400078e00d0 */
.L_x_21784:
[----:B------:R-:W-:Y:S05]  /*10fd0*/  BSYNC B1 ;  /* 0x0000000000017941 */ /* 0x000fea0003800000 */
.L_x_21782:
        /* <DEDUP_REMOVED lines=16> */
.L_x_21788:
[----:B------:R-:W-:Y:S05]  /*110e0*/  BSYNC B2 ;  /* 0x0000000000027941 */ /* 0x000fea0003800000 */
.L_x_21787:
        /* <DEDUP_REMOVED lines=44> */
.L_x_21786:
[----:B------:R-:W-:Y:S05]  /*113b0*/  BSYNC B1 ;  /* 0x0000000000017941 */ /* 0x000fea0003800000 */
.L_x_21785:
        /* <DEDUP_REMOVED lines=8> */
.L_x_21781:
        /* <DEDUP_REMOVED lines=12> */
.L_x_21790:
[----:B------:R-:W-:Y:S02]  /*11500*/  MOV R205, R208 ;  /* 0x000000d000cd7202 */ /* 0x000fe40000000f00 */
.L_x_21791:
[----:B------:R-:W-:Y:S05]  /*11510*/  BSYNC B1 ;  /* 0x0000000000017941 */ /* 0x000fea0003800000 */
.L_x_21789:
        /* <DEDUP_REMOVED lines=16> */
.L_x_21795:
[----:B------:R-:W-:Y:S05]  /*11620*/  BSYNC B2 ;  /* 0x0000000000027941 */ /* 0x000fea0003800000 */
.L_x_21794:
        /* <DEDUP_REMOVED lines=44> */
.L_x_21793:
[----:B------:R-:W-:Y:S05]  /*118f0*/  BSYNC B1 ;  /* 0x0000000000017941 */ /* 0x000fea0003800000 */
.L_x_21792:
        /* <DEDUP_REMOVED lines=11> */
.L_x_21796:
        /* <DEDUP_REMOVED lines=12> */
.L_x_21799:
[----:B------:R-:W-:Y:S02]  /*11a70*/  MOV R205, R208 ;  /* 0x000000d000cd7202 */ /* 0x000fe40000000f00 */
.L_x_21800:
[----:B------:R-:W-:Y:S05]  /*11a80*/  BSYNC B1 ;  /* 0x0000000000017941 */ /* 0x000fea0003800000 */
.L_x_21798:
        /* <DEDUP_REMOVED lines=16> */
.L_x_21804:
[----:B------:R-:W-:Y:S05]  /*11b90*/  BSYNC B2 ;  /* 0x0000000000027941 */ /* 0x000fea0003800000 */
.L_x_21803:
        /* <DEDUP_REMOVED lines=44> */
.L_x_21802:
[----:B------:R-:W-:Y:S05]  /*11e60*/  BSYNC B1 ;  /* 0x0000000000017941 */ /* 0x000fea0003800000 */
.L_x_21801:
        /* <DEDUP_REMOVED lines=8> */
.L_x_21797:
        /* <DEDUP_REMOVED lines=12> */
.L_x_21806:
[----:B------:R-:W-:Y:S02]  /*11fb0*/  IMAD.MOV.U32 R205, RZ, RZ, R208 ;  /* 0x000000ffffcd7224 */ /* 0x000fe400078e00d0 */
.L_x_21807:
[----:B------:R-:W-:Y:S05]  /*11fc0*/  BSYNC B1 ;  /* 0x0000000000017941 */ /* 0x000fea0003800000 */
.L_x_21805:
        /* <DEDUP_REMOVED lines=16> */
.L_x_21811:
[----:B------:R-:W-:Y:S05]  /*120d0*/  BSYNC B2 ;  /* 0x0000000000027941 */ /* 0x000fea0003800000 */
.L_x_21810:
        /* <DEDUP_REMOVED lines=44> */
.L_x_21809:
[----:B------:R-:W-:Y:S05]  /*123a0*/  BSYNC B1 ;  /* 0x0000000000017941 */ /* 0x000fea0003800000 */
.L_x_21808:
        /* <DEDUP_REMOVED lines=11> */
.L_x_21812:
        /* <DEDUP_REMOVED lines=12> */
.L_x_21815:
[----:B------:R-:W-:Y:S02]  /*12520*/  IMAD.MOV.U32 R205, RZ, RZ, R208 ;  /* 0x000000ffffcd7224 */ /* 0x000fe400078e00d0 */
.L_x_21816:
[----:B------:R-:W-:Y:S05]  /*12530*/  BSYNC B1 ;  /* 0x0000000000017941 */ /* 0x000fea0003800000 */
.L_x_21814:
        /* <DEDUP_REMOVED lines=16> */
.L_x_21820:
[----:B------:R-:W-:Y:S05]  /*12640*/  BSYNC B2 ;  /* 0x0000000000027941 */ /* 0x000fea0003800000 */
.L_x_21819:
        /* <DEDUP_REMOVED lines=44> */
.L_x_21818:
[----:B------:R-:W-:Y:S05]  /*12910*/  BSYNC B1 ;  /* 0x0000000000017941 */ /* 0x000fea0003800000 */
.L_x_21817:
        /* <DEDUP_REMOVED lines=8> */
.L_x_21813:
        /* <DEDUP_REMOVED lines=12> */
.L_x_21822:
[----:B------:R-:W-:Y:S02]  /*12a60*/  IMAD.MOV.U32 R205, RZ, RZ, R208 ;  /* 0x000000ffffcd7224 */ /* 0x000fe400078e00d0 */
.L_x_21823:
[----:B------:R-:W-:Y:S05]  /*12a70*/  BSYNC B1 ;  /* 0x0000000000017941 */ /* 0x000fea0003800000 */
.L_x_21821:
        /* <DEDUP_REMOVED lines=16> */
.L_x_21827:
[----:B------:R-:W-:Y:S05]  /*12b80*/  BSYNC B2 ;  /* 0x0000000000027941 */ /* 0x000fea0003800000 */
.L_x_21826:
        /* <DEDUP_REMOVED lines=44> */
.L_x_21825:
[----:B------:R-:W-:Y:S05]  /*12e50*/  BSYNC B1 ;  /* 0x0000000000017941 */ /* 0x000fea0003800000 */
.L_x_21824:
        /* <DEDUP_REMOVED lines=11> */
.L_x_21828:
        /* <DEDUP_REMOVED lines=12> */
.L_x_21831:
[----:B------:R-:W-:Y:S02]  /*12fd0*/  IMAD.MOV.U32 R216, RZ, RZ, R208 ;  /* 0x000000ffffd87224 */ /* 0x000fe400078e00d0 */
.L_x_21832:
[----:B------:R-:W-:Y:S05]  /*12fe0*/  BSYNC B1 ;  /* 0x0000000000017941 */ /* 0x000fea0003800000 */
.L_x_21830:
        /* <DEDUP_REMOVED lines=16> */
.L_x_21836:
[----:B------:R-:W-:Y:S05]  /*130f0*/  BSYNC B2 ;  /* 0x0000000000027941 */ /* 0x000fea0003800000 */
.L_x_21835:
        /* <DEDUP_REMOVED lines=44> */
.L_x_21834:
[----:B------:R-:W-:Y:S05]  /*133c0*/  BSYNC B1 ;  /* 0x0000000000017941 */ /* 0x000fea0003800000 */
.L_x_21833:
        /* <DEDUP_REMOVED lines=8> */
.L_x_21829:
        /* <DEDUP_REMOVED lines=27> */
.L_x_21837:
[----:B------:R-:W-:Y:S02]  /*13600*/  IADD3 R96, R96, 0x80, RZ ;  /* 0x0000008060607810 */ /* 0x000fe40007ffe0ff */
.L_x_21772:
[----:B------:R-:W-:Y:S05]  /*13610*/  BSYNC B0 ;  /* 0x0000000000007941 */ /* 0x000fea0003800000 */
.L_x_21771:
        /* <DEDUP_REMOVED lines=30> */
.L_x_21841:
[----:B0-----:R-:W-:Y:S02]  /*13800*/  IMAD.MOV.U32 R216, RZ, RZ, R208 ;  /* 0x000000ffffd87224 */ /* 0x001fe400078e00d0 */
.L_x_21842:
[----:B------:R-:W-:Y:S05]  /*13810*/  BSYNC B1 ;  /* 0x0000000000017941 */ /* 0x000fea0003800000 */
.L_x_21840:
        /* <DEDUP_REMOVED lines=16> */
.L_x_21846:
[----:B------:R-:W-:Y:S05]  /*13920*/  BSYNC B2 ;  /* 0x0000000000027941 */ /* 0x000fea0003800000 */
.L_x_21845:
        /* <DEDUP_REMOVED lines=44> */
.L_x_21844:
[----:B------:R-:W-:Y:S05]  /*13bf0*/  BSYNC B1 ;  /* 0x0000000000017941 */ /* 0x000fea0003800000 */
.L_x_21843:
        /* <DEDUP_REMOVED lines=14> */
.L_x_21847:
        /* <DEDUP_REMOVED lines=12> */
.L_x_21850:
[----:B------:R-:W-:Y:S02]  /*13da0*/  IMAD.MOV.U32 R205, RZ, RZ, R208 ;  /* 0x000000ffffcd7224 */ /* 0x000fe400078e00d0 */
.L_x_21851:
[----:B------:R-:W-:Y:S05]  /*13db0*/  BSYNC B1 ;  /* 0x0000000000017941 */ /* 0x000fea0003800000 */
.L_x_21849:
        /* <DEDUP_REMOVED lines=16> */
.L_x_21855:
[----:B------:R-:W-:Y:S05]  /*13ec0*/  BSYNC B2 ;  /* 0x0000000000027941 */ /* 0x000fea0003800000 */
.L_x_21854:
        /* <DEDUP_REMOVED lines=44> */
.L_x_21853:
[----:B------:R-:W-:Y:S05]  /*14190*/  BSYNC B1 ;  /* 0x0000000000017941 */ /* 0x000fea0003800000 */
.L_x_21852:
        /* <DEDUP_REMOVED lines=8> */
.L_x_21848:
        /* <DEDUP_REMOVED lines=12> */
.L_x_21857:
[----:B------:R-:W-:Y:S02]  /*142e0*/  MOV R205, R208 ;  /* 0x000000d000cd7202 */ /* 0x000fe40000000f00 */
.L_x_21858:
[----:B------:R-:W-:Y:S05]  /*142f0*/  BSYNC B1 ;  /* 0x0000000000017941 */ /* 0x000fea0003800000 */
.L_x_21856:
        /* <DEDUP_REMOVED lines=16> */
.L_x_21862:
[----:B------:R-:W-:Y:S05]  /*14400*/  BSYNC B2 ;  /* 0x0000000000027941 */ /* 0x000fea0003800000 */
.L_x_21861:
        /* <DEDUP_REMOVED lines=44> */
.L_x_21860:
[----:B------:R-:W-:Y:S05]  /*146d0*/  BSYNC B1 ;  /* 0x0000000000017941 */ /* 0x000fea0003800000 */
.L_x_21859:
        /* <DEDUP_REMOVED lines=11> */
.L_x_21863:
        /* <DEDUP_REMOVED lines=12> */
.L_x_21866:
[----:B------:R-:W-:Y:S02]  /*14850*/  MOV R205, R208 ;  /* 0x000000d000cd7202 */ /* 0x000fe40000000f00 */
.L_x_21867:
[----:B------:R-:W-:Y:S05]  /*14860*/  BSYNC B1 ;  /* 0x0000000000017941 */ /* 0x000fea0003800000 */
.L_x_21865:
        /* <DEDUP_REMOVED lines=16> */
.L_x_21871:
[----:B------:R-:W-:Y:S05]  /*14970*/  BSYNC B2 ;  /* 0x0000000000027941 */ /* 0x000fea0003800000 */
.L_x_21870:
        /* <DEDUP_REMOVED lines=44> */
.L_x_21869:
[----:B------:R-:W-:Y:S05]  /*14c40*/  BSYNC B1 ;  /* 0x0000000000017941 */ /* 0x000fea0003800000 */
.L_x_21868:
        /* <DEDUP_REMOVED lines=8> */
.L_x_21864:
        /* <DEDUP_REMOVED lines=12> */
.L_x_21873:
[----:B------:R-:W-:Y:S02]  /*14d90*/  IMAD.MOV.U32 R205, RZ, RZ, R208 ;  /* 0x000000ffffcd7224 */ /* 0x000fe400078e00d0 */
.L_x_21874:
[----:B------:R-:W-:Y:S05]  /*14da0*/  BSYNC B1 ;  /* 0x0000000000017941 */ /* 0x000fea0003800000 */
.L_x_21872:
        /* <DEDUP_REMOVED lines=16> */
.L_x_21878:
[----:B------:R-:W-:Y:S05]  /*14eb0*/  BSYNC B2 ;  /* 0x0000000000027941 */ /* 0x000fea0003800000 */
.L_x_21877:
        /* <DEDUP_REMOVED lines=44> */
.L_x_21876:
[----:B------:R-:W-:Y:S05]  /*15180*/  BSYNC B1 ;  /* 0x0000000000017941 */ /* 0x000fea0003800000 */
.L_x_21875:
        /* <DEDUP_REMOVED lines=11> */
.L_x_21879:
        /* <DEDUP_REMOVED lines=12> */
.L_x_21882:
[----:B------:R-:W-:Y:S02]  /*15300*/  IMAD.MOV.U32 R205, RZ, RZ, R208 ;  /* 0x000000ffffcd7224 */ /* 0x000fe400078e00d0 */
.L_x_21883:
[----:B------:R-:W-:Y:S05]  /*15310*/  BSYNC B1 ;  /* 0x0000000000017941 */ /* 0x000fea0003800000 */
.L_x_21881:
        /* <DEDUP_REMOVED lines=16> */
.L_x_21887:
[----:B------:R-:W-:Y:S05]  /*15420*/  BSYNC B2 ;  /* 0x0000000000027941 */ /* 0x000fea0003800000 */
.L_x_21886:
        /* <DEDUP_REMOVED lines=44> */
.L_x_21885:
[----:B------:R-:W-:Y:S05]  /*156f0*/  BSYNC B1 ;  /* 0x0000000000017941 */ /* 0x000fea0003800000 */
.L_x_21884:
        /* <DEDUP_REMOVED lines=8> */
.L_x_21880:
        /* <DEDUP_REMOVED lines=12> */
.L_x_21889:
[----:B------:R-:W-:Y:S02]  /*15840*/  IMAD.MOV.U32 R205, RZ, RZ, R208 ;  /* 0x000000ffffcd7224 */ /* 0x000fe400078e00d0 */
.L_x_21890:
[----:B------:R-:W-:Y:S05]  /*15850*/  BSYNC B1 ;  /* 0x0000000000017941 */ /* 0x000fea0003800000 */
.L_x_21888:
        /* <DEDUP_REMOVED lines=16> */
.L_x_21894:
[----:B------:R-:W-:Y:S05]  /*15960*/  BSYNC B2 ;  /* 0x0000000000027941 */ /* 0x000fea0003800000 */
.L_x_21893:
        /* <DEDUP_REMOVED lines=44> */
.L_x_21892:
[----:B------:R-:W-:Y:S05]  /*15c30*/  BSYNC B1 ;  /* 0x0000000000017941 */ /* 0x000fea0003800000 */
.L_x_21891:
        /* <DEDUP_REMOVED lines=11> */
.L_x_21895:
        /* <DEDUP_REMOVED lines=12> */
.L_x_21898:
[----:B------:R-:W-:Y:S02]  /*15db0*/  IMAD.MOV.U32 R216, RZ, RZ, R208 ;  /* 0x000000ffffd87224 */ /* 0x000fe400078e00d0 */
.L_x_21899:
[----:B------:R-:W-:Y:S05]  /*15dc0*/  BSYNC B1 ;  /* 0x0000000000017941 */ /* 0x000fea0003800000 */
.L_x_21897:
        /* <DEDUP_REMOVED lines=16> */
.L_x_21903:
[----:B------:R-:W-:Y:S05]  /*15ed0*/  BSYNC B2 ;  /* 0x0000000000027941 */ /* 0x000fea0003800000 */
.L_x_21902:
        /* <DEDUP_REMOVED lines=44> */
.L_x_21901:
[----:B------:R-:W-:Y:S05]  /*161a0*/  BSYNC B1 ;  /* 0x0000000000017941 */ /* 0x000fea0003800000 */
.L_x_21900:
        /* <DEDUP_REMOVED lines=8> */
.L_x_21896:
        /* <DEDUP_REMOVED lines=27> */
.L_x_21904:
[----:B------:R-:W-:Y:S02]  /*163e0*/  IADD3 R96, R96, 0x80, RZ ;  /* 0x0000008060607810 */ /* 0x000fe40007ffe0ff */
.L_x_21839:
[----:B------:R-:W-:Y:S05]  /*163f0*/  BSYNC B0 ;  /* 0x0000000000007941 */ /* 0x000fea0003800000 */
.L_x_21838:
        /* <DEDUP_REMOVED lines=30> */
.L_x_21908:
[----:B0-----:R-:W-:Y:S02]  /*165e0*/  IMAD.MOV.U32 R216, RZ, RZ, R208 ;  /* 0x000000ffffd87224 */ /* 0x001fe400078e00d0 */
.L_x_21909:
[----:B------:R-:W-:Y:S05]  /*165f0*/  BSYNC B1 ;  /* 0x0000000000017941 */ /* 0x000fea0003800000 */
.L_x_21907:
        /* <DEDUP_REMOVED lines=16> */
.L_x_21913:
[----:B------:R-:W-:Y:S05]  /*16700*/  BSYNC B2 ;  /* 0x0000000000027941 */ /* 0x000fea0003800000 */
.L_x_21912:
        /* <DEDUP_REMOVED lines=44> */
.L_x_21911:
[----:B------:R-:W-:Y:S05]  /*169d0*/  BSYNC B1 ;  /* 0x0000000000017941 */ /* 0x000fea0003800000 */
.L_x_21910:
        /* <DEDUP_REMOVED lines=14> */
.L_x_21914:
        /* <DEDUP_REMOVED lines=12> */
.L_x_21917:
[----:B------:R-:W-:Y:S02]  /*16b80*/  IMAD.MOV.U32 R205, RZ, RZ, R208 ;  /* 0x000000ffffcd7224 */ /* 0x000fe400078e00d0 */
.L_x_21918:
[----:B------:R-:W-:Y:S05]  /*16b90*/  BSYNC B1 ;  /* 0x0000000000017941 */ /* 0x000fea0003800000 */
.L_x_21916:
        /* <DEDUP_REMOVED lines=16> */
.L_x_21922:
[----:B------:R-:W-:Y:S05]  /*16ca0*/  BSYNC B2 ;  /* 0x0000000000027941 */ /* 0x000fea0003800000 */
.L_x_21921:
        /* <DEDUP_REMOVED lines=44> */
.L_x_21920:
[----:B------:R-:W-:Y:S05]  /*16f70*/  BSYNC B1 ;  /* 0x0000000000017941 */ /* 0x000fea0003800000 */
.L_x_21919:
        /* <DEDUP_REMOVED lines=8> */
.L_x_21915:
        /* <DEDUP_REMOVED lines=12> */
.L_x_21924:
[----:B------:R-:W-:Y:S02]  /*170c0*/  MOV R205, R208 ;  /* 0x000000d000cd7202 */ /* 0x000fe40000000f00 */
.L_x_21925:
[----:B------:R-:W-:Y:S05]  /*170d0*/  BSYNC B1 ;  /* 0x0000000000017941 */ /* 0x000fea0003800000 */
.L_x_21923:
        /* <DEDUP_REMOVED lines=16> */
.L_x_21929:
[----:B------:R-:W-:Y:S05]  /*171e0*/  BSYNC B2 ;  /* 0x0000000000027941 */ /* 0x000fea0003800000 */
.L_x_21928:
        /* <DEDUP_REMOVED lines=44> */
.L_x_21927:
[----:B------:R-:W-:Y:S05]  /*174b0*/  BSYNC B1 ;  /* 0x0000000000017941 */ /* 0x000fea0003800000 */
.L_x_21926:
        /* <DEDUP_REMOVED lines=11> */
.L_x_21930:
        /* <DEDUP_REMOVED lines=12> */
.L_x_21933:
[----:B------:R-:W-:Y:S02]  /*17630*/  MOV R205, R208 ;  /* 0x000000d000cd7202 */ /* 0x000fe40000000f00 */
.L_x_21934:
[----:B------:R-:W-:Y:S05]  /*17640*/  BSYNC B1 ;  /* 0x0000000000017941 */ /* 0x000fea0003800000 */
.L_x_21932:
        /* <DEDUP_REMOVED lines=16> */
.L_x_21938:
[----:B------:R-:W-:Y:S05]  /*17750*/  BSYNC B2 ;  /* 0x0000000000027941 */ /* 0x000fea0003800000 */
.L_x_21937:
        /* <DEDUP_REMOVED lines=44> */
.L_x_21936:
[----:B------:R-:W-:Y:S05]  /*17a20*/  BSYNC B1 ;  /* 0x0000000000017941 */ /* 0x000fea0003800000 */
.L_x_21935:
        /* <DEDUP_REMOVED lines=8> */
.L_x_21931:
        /* <DEDUP_REMOVED lines=12> */
.L_x_21940:
[----:B------:R-:W-:Y:S02]  /*17b70*/  IMAD.MOV.U32 R205, RZ, RZ, R208 ;  /* 0x000000ffffcd7224 */ /* 0x000fe400078e00d0 */
.L_x_21941:
[----:B------:R-:W-:Y:S05]  /*17b80*/  BSYNC B1 ;  /* 0x0000000000017941 */ /* 0x000fea0003800000 */
.L_x_21939:
        /* <DEDUP_REMOVED lines=16> */
.L_x_21945:
[----:B------:R-:W-:Y:S05]  /*17c90*/  BSYNC B2 ;  /* 0x0000000000027941 */ /* 0x000fea0003800000 */
.L_x_21944:
        /* <DEDUP_REMOVED lines=44> */
.L_x_21943:
[----:B------:R-:W-:Y:S05]  /*17f60*/  BSYNC B1 ;  /* 0x0000000000017941 */ /* 0x000fea0003800000 */
.L_x_21942:
        /* <DEDUP_REMOVED lines=11> */
.L_x_21946:
        /* <DEDUP_REMOVED lines=12> */
.L_x_21949:
[----:B------:R-:W-:Y:S02]  /*180e0*/  IMAD.MOV.U32 R205, RZ, RZ, R208 ;  /* 0x000000ffffcd7224 */ /* 0x000fe400078e00d0 */
.L_x_21950:
[----:B------:R-:W-:Y:S05]  /*180f0*/  BSYNC B1 ;  /* 0x0000000000017941 */ /* 0x000fea0003800000 */
.L_x_21948:
        /* <DEDUP_REMOVED lines=16> */
.L_x_21954:
[----:B------:R-:W-:Y:S05]  /*18200*/  BSYNC B2 ;  /* 0x0000000000027941 */ /* 0x000fea0003800000 */
.L_x_21953:
        /* <DEDUP_REMOVED lines=44> */
.L_x_21952:
[----:B------:R-:W-:Y:S05]  /*184d0*/  BSYNC B1 ;  /* 0x0000000000017941 */ /* 0x000fea0003800000 */
.L_x_21951:
        /* <DEDUP_REMOVED lines=8> */
.L_x_21947:
        /* <DEDUP_REMOVED lines=12> */
.L_x_21956:
[----:B------:R-:W-:Y:S02]  /*18620*/  IMAD.MOV.U32 R205, RZ, RZ, R208 ;  /* 0x000000ffffcd7224 */ /* 0x000fe400078e00d0 */
.L_x_21957:
[----:B------:R-:W-:Y:S05]  /*18630*/  BSYNC B1 ;  /* 0x0000000000017941 */ /* 0x000fea0003800000 */
.L_x_21955:
        /* <DEDUP_REMOVED lines=16> */
.L_x_21961:
[----:B------:R-:W-:Y:S05]  /*18740*/  BSYNC B2 ;  /* 0x0000000000027941 */ /* 0x000fea0003800000 */
.L_x_21960:
        /* <DEDUP_REMOVED lines=44> */
.L_x_21959:
[----:B------:R-:W-:Y:S05]  /*18a10*/  BSYNC B1 ;  /* 0x0000000000017941 */ /* 0x000fea0003800000 */
.L_x_21958:
        /* <DEDUP_REMOVED lines=11> */
.L_x_21962:
        /* <DEDUP_REMOVED lines=12> */
.L_x_21965:
[----:B------:R-:W-:Y:S02]  /*18b90*/  IMAD.MOV.U32 R216, RZ, RZ, R208 ;  /* 0x000000ffffd87224 */ /* 0x000fe400078e00d0 */
.L_x_21966:
[----:B------:R-:W-:Y:S05]  /*18ba0*/  BSYNC B1 ;  /* 0x0000000000017941 */ /* 0x000fea0003800000 */
.L_x_21964:
        /* <DEDUP_REMOVED lines=16> */
.L_x_21970:
[----:B------:R-:W-:Y:S05]  /*18cb0*/  BSYNC B2 ;  /* 0x0000000000027941 */ /* 0x000fea0003800000 */
.L_x_21969:
        /* <DEDUP_REMOVED lines=44> */
.L_x_21968:
[----:B------:R-:W-:Y:S05]  /*18f80*/  BSYNC B1 ;  /* 0x0000000000017941 */ /* 0x000fea0003800000 */
.L_x_21967:
        /* <DEDUP_REMOVED lines=8> */
.L_x_21963:
        /* <DEDUP_REMOVED lines=8> */
[----:B------:R-:W-:Y:S01]  /*19090*/  SHF.R.U32.HI R96, RZ, 0x1e, R96 ;  /* 0x0000001eff607819 */ /* 0x000fe20000011660 */
        /* <DEDUP_REMOVED lines=18> */
.L_x_21906:
[----:B------:R-:W-:Y:S05]  /*191c0*/  BSYNC B0 ;  /* 0x0000000000007941 */ /* 0x000fea0003800000 */
.L_x_21905:
[----:B0-----:R-:W-:Y:S01]  /*191d0*/  FADD.FTZ R92, RZ, R60 ;  /* 0x0000003cff5c7221 */ /* 0x001fe20000010000 */
[----:B------:R-:W-:Y:S02]  /*191e0*/  LOP3.LUT P0, RZ, R201, 0xff, RZ, 0xc0, !PT ;  /* 0x000000ffc9ff7812 */ /* 0x000fe4000780c0ff */
[----:B------:R-:W-:Y:S01]  /*191f0*/  SHF.R.U32.HI R96, RZ, 0x5, R196 ;  /* 0x00000005ff607819 */ /* 0x000fe200000116c4 */
[----:B------:R-:W-:Y:S01]  /*19200*/  FADD.FTZ R93, R61, R92 ;  /* 0x0000005c3d5d7221 */ /* 0x000fe20000010000 */
[----:B------:R-:W-:Y:S02]  /*19210*/  LOP3.LUT P1, RZ, R214, 0x2, RZ, 0xc0, !PT ;  /* 0x00000002d6ff7812 */ /* 0x000fe4000782c0ff */
[----:B------:R-:W-:Y:S01]  /*19220*/  LOP3.LUT R96, R96, 0x7fffffc, RZ, 0xc0, !PT ;  /* 0x07fffffc60607812 */ /* 0x000fe200078ec0ff */
[----:B------:R-:W-:Y:S01]  /*19230*/  FADD.FTZ R92, R62, R93 ;  /* 0x0000005d3e5c7221 */ /* 0x000fe20000010000 */
[C---:B------:R-:W-:Y:S02]  /*19240*/  ISETP.GT.U32.AND P2, PT, R176.reuse, 0x1ff, PT ;  /* 0x000001ffb000780c */ /* 0x040fe40003f44070 */
[C---:B------:R-:W-:Y:S01]  /*19250*/  ISETP.GT.U32.AND P3, PT, R176.reuse, 0x27f, PT ;  /* 0x0000027fb000780c */ /* 0x040fe20003f64070 */
[----:B------:R-:W-:Y:S01]  /*19260*/  FADD.FTZ R92, R63, R92 ;  /* 0x0000005c3f5c7221 */ /* 0x000fe20000010000 */
[----:B------:R-:W-:-:S02]  /*19270*/  ISETP.GT.U32.AND P4, PT, R176, 0x2ff, PT ;  /* 0x000002ffb000780c */ /* 0x000fc40003f84070 */
[----:B------:R-:W-:Y:S02]  /*19280*/  @!P0 IADD3 R96, R96, 0x4, RZ ;  /* 0x0000000460608810 */ /* 0x000fe40007ffe0ff */
[----:B------:R-:W-:Y:S02]  /*19290*/  FSEL R93, R92, RZ, P1 ;  /* 0x000000ff5c5d7208 */ /* 0x000fe40000800000 */
[C---:B------:R-:W-:Y:S02]  /*192a0*/  ISETP.GT.U32.AND P0, PT, R176.reuse, 0xff, PT ;  /* 0x000000ffb000780c */ /* 0x040fe40003f04070 */
[----:B------:R-:W-:Y:S01]  /*192b0*/  ISETP.GT.U32.AND P1, PT, R176, 0x17f, PT ;  /* 0x0000017fb000780c */ /* 0x000fe20003f24070 */
[----:B------:R-:W-:Y:S01]  /*192c0*/  FADD.FTZ R92, R64, R93 ;  /* 0x0000005d405c7221 */ /* 0x000fe20000010000 */
[C---:B------:R-:W-:Y:S02]  /*192d0*/  ISETP.GT.U32.AND P5, PT, R176.reuse, 0x37f, PT ;  /* 0x0000037fb000780c */ /* 0x040fe40003fa4070 */
[----:B------:R-:W-:Y:S01]  /*192e0*/  ISETP.GT.U32.AND P6, PT, R176, 0x3ff, PT ;  /* 0x000003ffb000780c */ /* 0x000fe20003fc4070 */
        /* <DEDUP_REMOVED lines=29> */
.L_x_21991:
[----:B01----:R-:W-:Y:S01]  /*194c0*/  FADD.FTZ R93, R93, R92 ;  /* 0x0000005c5d5d7221 */ /* 0x003fe20000010000 */
[----:B------:R-:W-:Y:S05]  /*194d0*/  BRA.DIV ~URZ, `(.L_x_21972) ;  /* 0x000017b27f007947 */ /* 0x000fea000b800000 */
[----:B------:R-:W0:Y:S01]  /*194e0*/  SHFL.BFLY PT, R92, R93, 0x2, 0x1f ;  /* 0x0c401f005d5c7f89 */ /* 0x000e2200000e0000 */
[----:B------:R-:W-:Y:S02]  /*194f0*/  P2R R99, PR, RZ, 0x40 ;  /* 0x00000040ff637803 */ /* 0x000fe40000000000 */
        /* <DEDUP_REMOVED lines=18> */
[----:B------:R-:W-:-:S03]  /*19620*/  FADD.FTZ R95, R65, -R92 ;  /* 0x8000005c415f7221 */ /* 0x000fc60000010000 */
[----:B------:R-:W-:Y:S01]  /*19630*/  FSEL R93, R97, RZ, P6 ;  /* 0x000000ff615d7208 */ /* 0x000fe20003000000 */
[----:B------:R-:W-:Y:S01]  /*19640*/  FADD.FTZ R97, R66, -R92 ;  /* 0x8000005c42617221 */ /* 0x000fe20000010000 */
[----:B------:R-:W-:-:S03]  /*19650*/  ISETP.NE.AND P6, PT, R99, RZ, PT ;  /* 0x000000ff6300720c */ /* 0x000fc60003fc5270 */
        /* <DEDUP_REMOVED lines=62> */
.L_x_21992:
        /* <DEDUP_REMOVED lines=12> */
[----:B------:R-:W-:Y:S01]  /*19b00*/  LOP3.LUT P1, RZ, R95, 0x1f, R196, 0xf8, !PT ;  /* 0x0000001f5fff7812 */ /* 0x000fe2000782f8c4 */
[----:B------:R-:W-:Y:S01]  /*19b10*/  IMAD.MOV.U32 R94, RZ, RZ, RZ ;  /* 0x000000ffff5e7224 */ /* 0x000fe200078e00ff */
[----:B------:R-:W-:Y:S01]  /*19b20*/  @!P0 MOV R94, R207 ;  /* 0x000000cf005e8202 */ /* 0x000fe20000000f00 */
[----:B------:R-:W-:Y:S01]  /*19b30*/  BSSY B0, `(.L_x_21973) ;  /* 0x000004b000007945 */ /* 0x000fe20003800000 */
[----:B------:R-:W-:Y:S02]  /*19b40*/  LOP3.LUT P2, RZ, R214, 0x2, RZ, 0xc0, !PT ;  /* 0x00000002d6ff7812 */ /* 0x000fe4000784c0ff */
[----:B------:R-:W-:Y:S01]  /*19b50*/  I2F R220, R94 ;  /* 0x0000005e00dc7306 */ /* 0x000fe20000201400 */
[----:B------:R-:W0:Y:S04]  /*19b60*/  SHFL.DOWN PT, R97, R94, 0x2, 0x1f ;  /* 0x08401f005e617f89 */ /* 0x000e2800000e0000 */
[----:B------:R1:W2:Y:S01]  /*19b70*/  @!P0 LDS.64 R92, [R96.X8] ;  /* 0x00000000605c8984 */ /* 0x0002a20000008a00 */
[----:B------:R-:W-:Y:S01]  /*19b80*/  ISETP.NE.AND P0, PT, RZ, UR6, PT ;  /* 0x00000006ff007c0c */ /* 0x000fe2000bf05270 */
[----:B0-----:R-:W-:Y:S01]  /*19b90*/  IMAD.IADD R216, R97, 0x1, R94 ;  /* 0x0000000161d87824 */ /* 0x001fe200078e025e */
[----:B------:R-:W-:Y:S04]  /*19ba0*/  I2F R222, R97 ;  /* 0x0000006100de7306 */ /* 0x000fe80000201400 */
[----:B------:R-:W-:Y:S04]  /*19bb0*/  SHFL.DOWN PT, R223, R216, 0x1, 0x1f ;  /* 0x08201f00d8df7f89 */ /* 0x000fe800000e0000 */
        /* <DEDUP_REMOVED lines=31> */
[----:B0-----:R-:W-:-:S05]  /*19db0*/  FMUL.FTZ R93, R217, R217 ;  /* 0x000000d9d95d7220 */ /* 0x001fca0000410000 */
        /* <DEDUP_REMOVED lines=11> */
[----:B-1----:R-:W-:Y:S01]  /*19e70*/  FSEL R92, R217, RZ, !P0 ;  /* 0x000000ffd95c7208 */ /* 0x002fe20004000000 */
[----:B------:R-:W-:-:S04]  /*19e80*/  IMAD.MOV.U32 R220, RZ, RZ, 0x10 ;  /* 0x00000010ffdc7424 */ /* 0x000fc800078e00ff */
        /* <DEDUP_REMOVED lines=21> */
.L_x_21974:
[----:B------:R-:W-:Y:S05]  /*19fe0*/  BSYNC B0 ;  /* 0x0000000000007941 */ /* 0x000fea0003800000 */
.L_x_21973:
[----:B------:R-:W-:Y:S01]  /*19ff0*/  LOP3.LUT P1, RZ, R214, 0x100, RZ, 0xc0, !PT ;  /* 0x00000100d6ff7812 */ /* 0x000fe2000782c0ff */
        /* <DEDUP_REMOVED lines=25> */
.L_x_21976:
[----:B------:R-:W-:Y:S05]  /*1a190*/  BSYNC B0 ;  /* 0x0000000000007941 */ /* 0x000fea0003800000 */
.L_x_21975:
        /* <DEDUP_REMOVED lines=26> */
.L_x_21978:
[----:B------:R-:W-:Y:S05]  /*1a340*/  BSYNC B0 ;  /* 0x0000000000007941 */ /* 0x000fea0003800000 */
.L_x_21977:
        /* <DEDUP_REMOVED lines=26> */
.L_x_21980:
[----:B------:R-:W-:Y:S05]  /*1a4f0*/  BSYNC B0 ;  /* 0x0000000000007941 */ /* 0x000fea0003800000 */
.L_x_21979:
        /* <DEDUP_REMOVED lines=26> */
.L_x_21982:
[----:B------:R-:W-:Y:S05]  /*1a6a0*/  BSYNC B0 ;  /* 0x0000000000007941 */ /* 0x000fea0003800000 */
.L_x_21981:
        /* <DEDUP_REMOVED lines=26> */
.L_x_21984:
[----:B------:R-:W-:Y:S05]  /*1a850*/  BSYNC B0 ;  /* 0x0000000000007941 */ /* 0x000fea0003800000 */
.L_x_21983:
[----:B------:R-:W-:Y:S01]  /*1a860*/  LOP3.LUT P1, RZ, R214, 0x8, RZ, 0xc0, !PT ;  /* 0x00000008d6ff7812 */ /* 0x000fe2000782c0ff */
        /* <DEDUP_REMOVED lines=25> */
.L_x_21986:
[----:B------:R-:W-:Y:S05]  /*1aa00*/  BSYNC B0 ;  /* 0x0000000000007941 */ /* 0x000fea0003800000 */
.L_x_21985:
        /* <DEDUP_REMOVED lines=25> */
.L_x_21988:
[----:B------:R-:W-:Y:S05]  /*1aba0*/  BSYNC B0 ;  /* 0x0000000000007941 */ /* 0x000fea0003800000 */
.L_x_21987:
[----:B------:R-:W-:Y:S02]  /*1abb0*/  LOP3.LUT P0, RZ, R201, 0xff, RZ, 0xc0, !PT ;  /* 0x000000ffc9ff7812 */ /* 0x000fe4000780c0ff */
[----:B------:R-:W-:Y:S02]  /*1abc0*/  IADD3 R213, R213, c[0x0][0x160], RZ ;  /* 0x00005800d5d57a10 */ /* 0x000fe40007ffe0ff */
[----:B------:R-:W-:Y:S02]  /*1abd0*/  SEL R201, RZ, 0x1, P0 ;  /* 0x00000001ffc97807 */ /* 0x000fe40000000000 */
[----:B------:R-:W-:-:S13]  /*1abe0*/  ISETP.GE.AND P0, PT, R213, c[0x0][0x164], PT ;  /* 0x00005900d5007a0c */ /* 0x000fda0003f06270 */
[----:B01----:R-:W-:Y:S01]  /*1abf0*/  @P0 CALL.REL.NOINC `(.L_x_21989) ;  /* 0x0000001000000944 */ /* 0x003fe20003c00000 */
[----:B------:R-:W-:Y:S05]  /*1ac00*/  BRA `(.L_x_21990) ;  /* 0xfffe767000007947 */ /* 0x000fea000383ffff */
.L_x_21989:
[----:B------:R-:W-:Y:S05]  /*1ac10*/  EXIT ;  /* 0x000000000000794d */ /* 0x000fea0003800000 */
.L_x_21971:
[----:B------:R-:W-:Y:S01]  /*1ac20*/  IMAD.MOV.U32 R216, RZ, RZ, 0x1 ;  /* 0x00000001ffd87424 */ /* 0x000fe200078e00ff */
[----:B------:R-:W-:Y:S01]  /*1ac30*/  MOV R94, 0x1ac70 ;  /* 0x0001ac70005e7802 */ /* 0x000fe20000000f00 */
[----:B------:R-:W-:Y:S02]  /*1ac40*/  IMAD.MOV.U32 R98, RZ, RZ, 0x1f ;  /* 0x0000001fff627424 */ /* 0x000fe400078e00ff */
[----:B------:R-:W-:Y:S02]  /*1ac50*/  IMAD.MOV.U32 R99, RZ, RZ, -0x1 ;  /* 0xffffffffff637424 */ /* 0x000fe400078e00ff */
[----:B------:R-:W-:Y:S05]  /*1ac60*/  CALL.REL.NOINC `($__internal_68_$__cuda_sm70_shflsync_bfly_p) ;  /* 0x000007e000007944 */ /* 0x000fea0003c00000 */
[----:B-1----:R-:W-:Y:S01]  /*1ac70*/  IMAD.MOV.U32 R92, RZ, RZ, R216 ;  /* 0x000000ffff5c7224 */ /* 0x002fe200078e00d8 */
[----:B0-----:R-:W-:Y:S05]  /*1ac80*/  BRA `(.L_x_21991) ;  /* 0xffffe83000007947 */ /* 0x001fea000383ffff */
.L_x_21972:
[----:B------:R-:W-:Y:S01]  /*1ac90*/  IMAD.MOV.U32 R216, RZ, RZ, 0x2 ;  /* 0x00000002ffd87424 */ /* 0x000fe200078e00ff */
[----:B------:R-:W-:Y:S01]  /*1aca0*/  MOV R94, 0x1ace0 ;  /* 0x0001ace0005e7802 */ /* 0x000fe20000000f00 */
[----:B------:R-:W-:Y:S02]  /*1acb0*/  IMAD.MOV.U32 R98, RZ, RZ, 0x1f ;  /* 0x0000001fff627424 */ /* 0x000fe400078e00ff */
[----:B------:R-:W-:Y:S02]  /*1acc0*/  IMAD.MOV.U32 R99, RZ, RZ, -0x1 ;  /* 0xffffffffff637424 */ /* 0x000fe400078e00ff */
[----:B------:R-:W-:Y:S05]  /*1acd0*/  CALL.REL.NOINC `($__internal_68_$__cuda_sm70_shflsync_bfly_p) ;  /* 0x0000077000007944 */ /* 0x000fea0003c00000 */
[----:B01----:R-:W-:Y:S01]  /*1ace0*/  FADD.FTZ R93, R93, R216 ;  /* 0x000000d85d5d7221 */ /* 0x003fe20000010000 */
[----:B------:R-:W-:Y:S01]  /*1acf0*/  MOV R94, 0x1ad40 ;  /* 0x0001ad40005e7802 */ /* 0x000fe20000000f00 */
[----:B------:R-:W-:-:S02]  /*1ad00*/  IMAD.MOV.U32 R216, RZ, RZ, 0x4 ;  /* 0x00000004ffd87424 */ /* 0x000fc400078e00ff */
[----:B------:R-:W-:Y:S02]  /*1ad10*/  IMAD.MOV.U32 R98, RZ, RZ, 0x1f ;  /* 0x0000001fff627424 */ /* 0x000fe400078e00ff */
[----:B------:R-:W-:Y:S02]  /*1ad20*/  IMAD.MOV.U32 R99, RZ, RZ, -0x1 ;  /* 0xffffffffff637424 */ /* 0x000fe400078e00ff */
[----:B------:R-:W-:Y:S05]  /*1ad30*/  CALL.REL.NOINC `($__internal_68_$__cuda_sm70_shflsync_bfly_p) ;  /* 0x0000071000007944 */ /* 0x000fea0003c00000 */
[----:B01----:R-:W-:Y:S01]  /*1ad40*/  FADD.FTZ R93, R93, R216 ;  /* 0x000000d85d5d7221 */ /* 0x003fe20000010000 */
[----:B------:R-:W-:Y:S01]  /*1ad50*/  MOV R216, 0x8 ;  /* 0x0000000800d87802 */ /* 0x000fe20000000f00 */
[----:B------:R-:W-:Y:S01]  /*1ad60*/  IMAD.MOV.U32 R98, RZ, RZ, 0x1f ;  /* 0x0000001fff627424 */ /* 0x000fe200078e00ff */
[----:B------:R-:W-:Y:S01]  /*1ad70*/  MOV R94, 0x1ada0 ;  /* 0x0001ada0005e7802 */ /* 0x000fe20000000f00 */
[----:B------:R-:W-:Y:S02]  /*1ad80*/  IMAD.MOV.U32 R99, RZ, RZ, -0x1 ;  /* 0xffffffffff637424 */ /* 0x000fe400078e00ff */
[----:B------:R-:W-:Y:S05]  /*1ad90*/  CALL.REL.NOINC `($__internal_68_$__cuda_sm70_shflsync_bfly_p) ;  /* 0x000006b000007944 */ /* 0x000fea0003c00000 */
[----:B01----:R-:W-:Y:S01]  /*1ada0*/  FADD.FTZ R93, R93, R216 ;  /* 0x000000d85d5d7221 */ /* 0x003fe20000010000 */
[----:B------:R-:W-:Y:S01]  /*1adb0*/  MOV R94, 0x1ae00 ;  /* 0x0001ae00005e7802 */ /* 0x000fe20000000f00 */
[----:B------:R-:W-:Y:S02]  /*1adc0*/  IMAD.MOV.U32 R216, RZ, RZ, 0x10 ;  /* 0x00000010ffd87424 */ /* 0x000fe400078e00ff */
[----:B------:R-:W-:-:S02]  /*1add0*/  IMAD.MOV.U32 R98, RZ, RZ, 0x1f ;  /* 0x0000001fff627424 */ /* 0x000fc400078e00ff */
[----:B------:R-:W-:Y:S02]  /*1ade0*/  IMAD.MOV.U32 R99, RZ, RZ, -0x1 ;  /* 0xffffffffff637424 */ /* 0x000fe400078e00ff */
[----:B------:R-:W-:Y:S05]  /*1adf0*/  CALL.REL.NOINC `($__internal_68_$__cuda_sm70_shflsync_bfly_p) ;  /* 0x0000065000007944 */ /* 0x000fea0003c00000 */
[----:B-1----:R-:W-:Y:S01]  /*1ae00*/  FADD.FTZ R92, R93, R216 ;  /* 0x000000d85d5c7221 */ /* 0x002fe20000010000 */
[----:B------:R-:W-:Y:S01]  /*1ae10*/  P2R R95, PR, RZ, 0x40 ;  /* 0x00000040ff5f7803 */ /* 0x000fe20000000000 */
[----:B------:R-:W-:Y:S01]  /*1ae20*/  IMAD.MOV.U32 R216, RZ, RZ, 0x1 ;  /* 0x00000001ffd87424 */ /* 0x000fe200078e00ff */
[----:B------:R-:W-:Y:S01]  /*1ae30*/  LOP3.LUT P6, RZ, R214, 0x2, RZ, 0xc0, !PT ;  /* 0x00000002d6ff7812 */ /* 0x000fe200078cc0ff */
        /* <DEDUP_REMOVED lines=12> */
[----:B------:R-:W-:Y:S01]  /*1af00*/  IMAD.MOV.U32 R98, RZ, RZ, 0x1f ;  /* 0x0000001fff627424 */ /* 0x000fe200078e00ff */
[----:B------:R-:W-:Y:S02]  /*1af10*/  FSEL R93, R93, RZ, P6 ;  /* 0x000000ff5d5d7208 */ /* 0x000fe40003000000 */
[----:B------:R-:W-:Y:S01]  /*1af20*/  ISETP.NE.AND P6, PT, R95, RZ, PT ;  /* 0x000000ff5f00720c */ /* 0x000fe20003fc5270 */
        /* <DEDUP_REMOVED lines=53> */
[----:B------:R-:W-:Y:S01]  /*1b280*/  @P6 FFMA.FTZ R93, R95, R95, R94 ;  /* 0x0000005f5f5d6223 */ /* 0x000fe2000001005e */
[----:B------:R-:W-:Y:S02]  /*1b290*/  MOV R94, 0x1b2b0 ;  /* 0x0001b2b0005e7802 */ /* 0x000fe40000000f00 */
[----:B------:R-:W-:Y:S05]  /*1b2a0*/  CALL.REL.NOINC `($__internal_68_$__cuda_sm70_shflsync_bfly_p) ;  /* 0x000001a000007944 */ /* 0x000fea0003c00000 */
[----:B01----:R-:W-:Y:S01]  /*1b2b0*/  FADD.FTZ R93, R93, R216 ;  /* 0x000000d85d5d7221 */ /* 0x003fe20000010000 */
[----:B------:R-:W-:Y:S01]  /*1b2c0*/  MOV R94, 0x1b310 ;  /* 0x0001b310005e7802 */ /* 0x000fe20000000f00 */
[----:B------:R-:W-:Y:S02]  /*1b2d0*/  IMAD.MOV.U32 R216, RZ, RZ, 0x2 ;  /* 0x00000002ffd87424 */ /* 0x000fe400078e00ff */
[----:B------:R-:W-:Y:S02]  /*1b2e0*/  IMAD.MOV.U32 R98, RZ, RZ, 0x1f ;  /* 0x0000001fff627424 */ /* 0x000fe400078e00ff */
[----:B------:R-:W-:Y:S02]  /*1b2f0*/  IMAD.MOV.U32 R99, RZ, RZ, -0x1 ;  /* 0xffffffffff637424 */ /* 0x000fe400078e00ff */
[----:B------:R-:W-:Y:S05]  /*1b300*/  CALL.REL.NOINC `($__internal_68_$__cuda_sm70_shflsync_bfly_p) ;  /* 0x0000014000007944 */ /* 0x000fea0003c00000 */
[----:B01----:R-:W-:Y:S01]  /*1b310*/  FADD.FTZ R93, R93, R216 ;  /* 0x000000d85d5d7221 */ /* 0x003fe20000010000 */
[----:B------:R-:W-:Y:S01]  /*1b320*/  HFMA2.MMA R216, -RZ, RZ, 0, 2.384185791015625e-07 ;  /* 0x00000004ffd87435 */ /* 0x000fe200000001ff */
[----:B------:R-:W-:Y:S01]  /*1b330*/  IMAD.MOV.U32 R98, RZ, RZ, 0x1f ;  /* 0x0000001fff627424 */ /* 0x000fe200078e00ff */
[----:B------:R-:W-:Y:S01]  /*1b340*/  MOV R94, 0x1b370 ;  /* 0x0001b370005e7802 */ /* 0x000fe20000000f00 */
[----:B------:R-:W-:-:S03]  /*1b350*/  IMAD.MOV.U32 R99, RZ, RZ, -0x1 ;  /* 0xffffffffff637424 */ /* 0x000fc600078e00ff */
[----:B------:R-:W-:Y:S05]  /*1b360*/  CALL.REL.NOINC `($__internal_68_$__cuda_sm70_shflsync_bfly_p) ;  /* 0x000000e000007944 */ /* 0x000fea0003c00000 */
[----:B01----:R-:W-:Y:S01]  /*1b370*/  FADD.FTZ R93, R93, R216 ;  /* 0x000000d85d5d7221 */ /* 0x003fe20000010000 */
[----:B------:R-:W-:Y:S01]  /*1b380*/  MOV R94, 0x1b3d0 ;  /* 0x0001b3d0005e7802 */ /* 0x000fe20000000f00 */
[----:B------:R-:W-:-:S02]  /*1b390*/  IMAD.MOV.U32 R216, RZ, RZ, 0x8 ;  /* 0x00000008ffd87424 */ /* 0x000fc400078e00ff */
[----:B------:R-:W-:Y:S02]  /*1b3a0*/  IMAD.MOV.U32 R98, RZ, RZ, 0x1f ;  /* 0x0000001fff627424 */ /* 0x000fe400078e00ff */
[----:B------:R-:W-:Y:S02]  /*1b3b0*/  IMAD.MOV.U32 R99, RZ, RZ, -0x1 ;  /* 0xffffffffff637424 */ /* 0x000fe400078e00ff */
[----:B------:R-:W-:Y:S05]  /*1b3c0*/  CALL.REL.NOINC `($__internal_68_$__cuda_sm70_shflsync_bfly_p) ;  /* 0x0000008000007944 */ /* 0x000fea0003c00000 */
[----:B-1----:R-:W-:Y:S01]  /*1b3d0*/  FADD.FTZ R97, R93, R216 ;  /* 0x000000d85d617221 */ /* 0x002fe20000010000 */
[----:B------:R-:W-:Y:S01]  /*1b3e0*/  MOV R94, 0x1b440 ;  /* 0x0001b440005e7802 */ /* 0x000fe20000000f00 */
[----:B------:R-:W-:Y:S02]  /*1b3f0*/  IMAD.MOV.U32 R216, RZ, RZ, 0x10 ;  /* 0x00000010ffd87424 */ /* 0x000fe400078e00ff */
[----:B0-----:R-:W-:Y:S02]  /*1b400*/  IMAD.MOV.U32 R98, RZ, RZ, 0x1f ;  /* 0x0000001fff627424 */ /* 0x001fe400078e00ff */
[----:B------:R-:W-:Y:S02]  /*1b410*/  IMAD.MOV.U32 R99, RZ, RZ, -0x1 ;  /* 0xffffffffff637424 */ /* 0x000fe400078e00ff */
[----:B------:R-:W-:-:S02]  /*1b420*/  IMAD.MOV.U32 R93, RZ, RZ, R97 ;  /* 0x000000ffff5d7224 */ /* 0x000fc400078e0061 */
[----:B------:R-:W-:Y:S05]  /*1b430*/  CALL.REL.NOINC `($__internal_68_$__cuda_sm70_shflsync_bfly_p) ;  /* 0x0000001000007944 */ /* 0x000fea0003c00000 */
[----:B01----:R-:W-:Y:S05]  /*1b440*/  BRA `(.L_x_21992) ;  /* 0xffffe5f000007947 */ /* 0x003fea000383ffff */
        .weak           $__internal_68_$__cuda_sm70_shflsync_bfly_p
        .type           $__internal_68_$__cuda_sm70_shflsync_bfly_p,@function
        .size           $__internal_68_$__cuda_sm70_shflsync_bfly_p,(.L_x_26528 - $__internal_68_$__cuda_sm70_shflsync_bfly_p)
$__internal_68_$__cuda_sm70_shflsync_bfly_p:
[----:B------:R-:W-:Y:S01]  /*1b450*/  IMAD.MOV.U32 R95, RZ, RZ, 0x0 ;  /* 0x00000000ff5f7424 */ /* 0x000fe200078e00ff */
[----:B------:R-:W-:Y:S04]  /*1b460*/  WARPSYNC R99 ;  /* 0x0000006300007348 */ /* 0x000fe80003800000 */
[----:B------:R0:W1:Y:S01]  /*1b470*/  SHFL.BFLY PT, R216, R93, R216, R98 ;  /* 0x0c0000d85dd87389 */ /* 0x00006200000e0062 */
[----:B------:R-:W-:Y:S05]  /*1b480*/  RET.REL.NODEC R94 `(_ZN10layer_norm31ln_parallel_residual_fwd_kernelINS_13Kernel_traitsI6__halfffffjLj4096ELj1ELj1ELj4ELj16ENS_18Kernel_traits_baseILj4096ES2_ffffjLj128EEEEELb1ELb0ELb0EEEvNS_9FwdParamsE) ;  /* 0xfffe4b705e007950 */ /* 0x000fea0003c3ffff */
.L_x_21993:
        /* <DEDUP_REMOVED lines=15> */
.L_x_26528:


//--------------------- .text._ZN10layer_norm31ln_parallel_residual_fwd_kernelINS_13Kernel_traitsI6__halfffffjLj4096ELj1ELj1ELj4ELj16ENS_18Kernel_traits_baseILj4096ES2_ffffjLj128EEEEELb1ELb0ELb1EEEvNS_9FwdParamsE --------------------------
	.section	.text._ZN10layer_norm31ln_parallel_residual_fwd_kernelINS_13Kernel_traitsI6__halfffffjLj4096ELj1ELj1ELj4ELj16ENS_18Kernel_traits_baseILj4096ES2_ffffjLj128EEEEELb1ELb0ELb1EEEvNS_9FwdParamsE,"ax",@progbits
	.sectioninfo	@"SHI_REGISTERS=255"
	.align	128
        .global         _ZN10layer_norm31ln_parallel_residual_fwd_kernelINS_13Kernel_traitsI6__halfffffjLj4096ELj1ELj1ELj4ELj16ENS_18Kernel_traits_baseILj4096ES2_ffffjLj128EEEEELb1ELb0ELb1EEEvNS_9FwdParamsE
        .type           _ZN10layer_norm31ln_parallel_residual_fwd_kernelINS_13Kernel_traitsI6__halfffffjLj4096ELj1ELj1ELj4ELj16ENS_18Kernel_traits_baseILj4096ES2_ffffjLj128EEEEELb1ELb0ELb1EEEvNS_9FwdParamsE,@function
        .size           _ZN10layer_norm31ln_parallel_residual_fwd_kernelINS_13Kernel_traitsI6__halfffffjLj4096ELj1ELj1ELj4ELj16ENS_18Kernel_traits_baseILj4096ES2_ffffjLj128EEEEELb1ELb0ELb1EEEvNS_9FwdParamsE,(.L_x_26529 - _ZN10layer_norm31ln_parallel_residual_fwd_kernelINS_13Kernel_traitsI6__halfffffjLj4096ELj1ELj1ELj4ELj16ENS_18Kernel_traits_baseILj4096ES2_ffffjLj128EEEEELb1ELb0ELb1EEEvNS_9FwdParamsE)
        .other          _ZN10layer_norm31ln_parallel_residual_fwd_kernelINS_13Kernel_traitsI6__halfffffjLj4096ELj1ELj1ELj4ELj16ENS_18Kernel_traits_baseILj4096ES2_ffffjLj128EEEEELb1ELb0ELb1EEEvNS_9FwdParamsE,@"STO_CUDA_ENTRY STV_DEFAULT"
_ZN10layer_norm31ln_parallel_residual_fwd_kernelINS_13Kernel_traitsI6__halfffffjLj4096ELj1ELj1ELj4ELj16ENS_18Kernel_traits_baseILj4096ES2_ffffjLj128EEEEELb1ELb0ELb1EEEvNS_9FwdParamsE:
.text._ZN10layer_norm31ln_parallel_residual_fwd_kernelINS_13Kernel_traitsI6__halfffffjLj4096ELj1ELj1ELj4ELj16ENS_18Kernel_traits_baseILj4096ES2_ffffjLj128EEEEELb1ELb0ELb1EEEvNS_9FwdParamsE:
[----:B------:R-:W-:Y:S02]  /*0000*/  IMAD.MOV.U32 R1, RZ, RZ, c[0x0][0x28] ;  /* 0x00000a00ff017624 */ /* 0x000fe400078e00ff */
[----:B------:R-:W0:Y:S01]  /*0010*/  S2R R203, SR_TID.X ;  /* 0x0000000000cb7919 */ /* 0x000e220000002100 */
[----:B------:R-:W-:Y:S01]  /*0020*/  ISETP.NE.U32.AND P0, PT, RZ, c[0x0][0x218], PT ;  /* 0x00008600ff007a0c */ /* 0x000fe20003f05070 */
[----:B------:R-:W-:Y:S01]  /*0030*/  ULDC.U8 UR4, c[0x0][0x244] ;  /* 0x0000910000047ab9 */ /* 0x000fe20000000000 */
[----:B------:R-:W-:Y:S01]  /*0040*/  ISETP.NE.U32.AND P1, PT, RZ, c[0x0][0x220], PT ;  /* 0x00008800ff007a0c */ /* 0x000fe20003f25070 */
[----:B------:R-:W-:Y:S01]  /*0050*/  IMAD.MOV.U32 R35, RZ, RZ, c[0x0][0x23c] ;  /* 0x00008f00ff237624 */ /* 0x000fe200078e00ff */
[----:B------:R-:W-:Y:S01]  /*0060*/  ISETP.NE.AND.EX P0, PT, RZ, c[0x0][0x21c], PT, P0 ;  /* 0x00008700ff007a0c */ /* 0x000fe20003f05300 */
[----:B------:R-:W-:Y:S01]  /*0070*/  IMAD.MOV.U32 R0, RZ, RZ, c[0x0][0x238] ;  /* 0x00008e00ff007624 */ /* 0x000fe200078e00ff */
[----:B------:R-:W-:Y:S02]  /*0080*/  ISETP.NE.AND.EX P1, PT, RZ, c[0x0][0x224], PT, P1 ;  /* 0x00008900ff007a0c */ /* 0x000fe40003f25310 */
[----:B------:R-:W-:Y:S01]  /*0090*/  ISETP.NE.AND P2, PT, RZ, UR4, PT ;  /* 0x00000004ff007c0c */ /* 0x000fe2000bf45270 */
[----:B------:R-:W-:-:S12]  /*00a0*/  ULDC.64 UR4, c[0x0][0x118] ;  /* 0x0000460000047ab9 */ /* 0x000fd80000000a00 */
[----:B------:R-:W-:Y:S01]  /*00b0*/  @P2 IMAD.MOV.U32 R2, RZ, RZ, R0 ;  /* 0x000000ffff022224 */ /* 0x000fe200078e0000 */
[----:B------:R-:W-:Y:S02]  /*00c0*/  @P2 MOV R3, R35 ;  /* 0x0000002300032202 */ /* 0x000fe40000000f00 */
[----:B0-----:R-:W-:-:S03]  /*00d0*/  LOP3.LUT R80, R203, 0x7f, RZ, 0xc0, !PT ;  /* 0x0000007fcb507812 */ /* 0x001fc600078ec0ff */
[----:B------:R0:W5:Y:S01]  /*00e0*/  @P2 LDG.E.64 R36, [R2.64] ;  /* 0x0000000402242981 */ /* 0x000162000c1e1b00 */
[C---:B------:R-:W-:Y:S01]  /*00f0*/  @P0 LEA R32, P3, R80.reuse, c[0x0][0x218], 0x3 ;  /* 0x0000860050200a11 */ /* 0x040fe200078618ff */
[----:B------:R-:W-:Y:S01]  /*0100*/  IMAD.MOV.U32 R212, RZ, RZ, c[0x0][0x230] ;  /* 0x00008c00ffd47624 */ /* 0x000fe200078e00ff */
[----:B------:R-:W-:Y:S01]  /*0110*/  LOP3.LUT R190, R80, 0x80, RZ, 0xfc, !PT ;  /* 0x0000008050be7812 */ /* 0x000fe200078efcff */
[----:B------:R-:W-:Y:S02]  /*0120*/  IMAD.MOV.U32 R213, RZ, RZ, c[0x0][0x234] ;  /* 0x00008d00ffd57624 */ /* 0x000fe400078e00ff */
[----:B------:R-:W-:Y:S01]  /*0130*/  @P0 IMAD.X R33, RZ, RZ, c[0x0][0x21c], P3 ;  /* 0x00008700ff210624 */ /* 0x000fe200018e06ff */
[C---:B------:R-:W-:Y:S01]  /*0140*/  @P0 LEA R28, P3, R190.reuse, c[0x0][0x218], 0x3 ;  /* 0x00008600be1c0a11 */ /* 0x040fe200078618ff */
[----:B------:R-:W-:Y:S01]  /*0150*/  IMAD.SHL.U32 R188, R190, 0x8, RZ ;  /* 0x00000008bebc7824 */ /* 0x000fe200078e00ff */
[C---:B------:R-:W-:Y:S01]  /*0160*/  LOP3.LUT R182, R80.reuse, 0x100, RZ, 0xfc, !PT ;  /* 0x0000010050b67812 */ /* 0x040fe200078efcff */
[C---:B------:R-:W-:Y:S01]  /*0170*/  IMAD.SHL.U32 R196, R80.reuse, 0x8, RZ ;  /* 0x0000000850c47824 */ /* 0x040fe200078e00ff */
[----:B------:R-:W-:Y:S01]  /*0180*/  LOP3.LUT R174, R80, 0x180, RZ, 0xfc, !PT ;  /* 0x0000018050ae7812 */ /* 0x000fe200078efcff */
[----:B------:R-:W-:Y:S01]  /*0190*/  @P0 IMAD.X R29, RZ, RZ, c[0x0][0x21c], P3 ;  /* 0x00008700ff1d0624 */ /* 0x000fe200018e06ff */
[----:B------:R-:W-:Y:S01]  /*01a0*/  @P1 IADD3 R26, P3, R188, c[0x0][0x220], RZ ;  /* 0x00008800bc1a1a10 */ /* 0x000fe20007f7e0ff */
[----:B------:R-:W-:Y:S01]  /*01b0*/  IMAD.SHL.U32 R180, R182, 0x8, RZ ;  /* 0x00000008b6b47824 */ /* 0x000fe200078e00ff */
[----:B------:R-:W-:Y:S01]  /*01c0*/  @P1 IADD3 R30, P4, R196, c[0x0][0x220], RZ ;  /* 0x00008800c41e1a10 */ /* 0x000fe20007f9e0ff */
[----:B------:R-:W-:Y:S01]  /*01d0*/  IMAD.SHL.U32 R172, R174, 0x8, RZ ;  /* 0x00000008aeac7824 */ /* 0x000fe200078e00ff */
[----:B------:R-:W-:Y:S01]  /*01e0*/  LOP3.LUT R166, R80, 0x200, RZ, 0xfc, !PT ;  /* 0x0000020050a67812 */ /* 0x000fe200078efcff */
[----:B------:R-:W-:Y:S01]  /*01f0*/  @P1 IMAD.X R27, RZ, RZ, c[0x0][0x224], P3 ;  /* 0x00008900ff1b1624 */ /* 0x000fe200018e06ff */
[----:B------:R-:W-:Y:S01]  /*0200*/  @P1 IADD3.X R31, RZ, c[0x0][0x224], RZ, P4, !PT ;  /* 0x00008900ff1f1a10 */ /* 0x000fe200027fe4ff */
[----:B------:R-:W5:Y:S01]  /*0210*/  @P2 LDG.E.64 R212, [R212.64] ;  /* 0x00000004d4d42981 */ /* 0x000f62000c1e1b00 */
[----:B------:R-:W-:-:S02]  /*0220*/  @P1 IADD3 R22, P3, R180, c[0x0][0x220], RZ ;  /* 0x00008800b4161a10 */ /* 0x000fc40007f7e0ff */
[----:B------:R-:W-:Y:S01]  /*0230*/  @P0 LEA R24, P4, R182, c[0x0][0x218], 0x3 ;  /* 0x00008600b6180a11 */ /* 0x000fe200078818ff */
[----:B------:R-:W5:Y:S02]  /*0240*/  @P0 LDG.E.64 R32, [R32.64] ;  /* 0x0000000420200981 */ /* 0x000f64000c1e1b00 */
[----:B------:R-:W-:Y:S01]  /*0250*/  @P1 IMAD.X R23, RZ, RZ, c[0x0][0x224], P3 ;  /* 0x00008900ff171624 */ /* 0x000fe200018e06ff */
[----:B------:R-:W-:Y:S01]  /*0260*/  @P0 IADD3.X R25, RZ, c[0x0][0x21c], RZ, P4, !PT ;  /* 0x00008700ff190a10 */ /* 0x000fe200027fe4ff */
[----:B------:R-:W5:Y:S01]  /*0270*/  @P1 LDG.E.64 R30, [R30.64] ;  /* 0x000000041e1e1981 */ /* 0x000f62000c1e1b00 */
[----:B------:R-:W-:Y:S02]  /*0280*/  @P0 LEA R20, P4, R174, c[0x0][0x218], 0x3 ;  /* 0x00008600ae140a11 */ /* 0x000fe400078818ff */
[----:B------:R-:W-:Y:S01]  /*0290*/  @P1 IADD3 R18, P3, R172, c[0x0][0x220], RZ ;  /* 0x00008800ac121a10 */ /* 0x000fe20007f7e0ff */
[----:B------:R-:W5:Y:S01]  /*02a0*/  @P0 LDG.E.64 R28, [R28.64] ;  /* 0x000000041c1c0981 */ /* 0x000f62000c1e1b00 */
[----:B------:R-:W-:-:S02]  /*02b0*/  LOP3.LUT R44, R80, 0x280, RZ, 0xfc, !PT ;  /* 0x00000280502c7812 */ /* 0x000fc400078efcff */
[C---:B------:R-:W-:Y:S01]  /*02c0*/  SHF.L.U32 R164, R166.reuse, 0x3, RZ ;  /* 0x00000003a6a47819 */ /* 0x040fe200000006ff */
[----:B------:R-:W-:Y:S01]  /*02d0*/  @P0 IMAD.X R21, RZ, RZ, c[0x0][0x21c], P4 ;  /* 0x00008700ff150624 */ /* 0x000fe200020e06ff */
[----:B------:R-:W-:Y:S01]  /*02e0*/  @P0 LEA R16, P4, R166, c[0x0][0x218], 0x3 ;  /* 0x00008600a6100a11 */ /* 0x000fe200078818ff */
[----:B------:R-:W-:Y:S01]  /*02f0*/  @P1 IMAD.X R19, RZ, RZ, c[0x0][0x224], P3 ;  /* 0x00008900ff131624 */ /* 0x000fe200018e06ff */
[----:B------:R-:W-:Y:S01]  /*0300*/  @P1 IADD3 R14, P3, R164, c[0x0][0x220], RZ ;  /* 0x00008800a40e1a10 */ /* 0x000fe20007f7e0ff */
[----:B------:R-:W-:Y:S01]  /*0310*/  IMAD.SHL.U32 R10, R44, 0x8, RZ ;  /* 0x000000082c0a7824 */ /* 0x000fe200078e00ff */
[----:B------:R-:W-:Y:S01]  /*0320*/  LOP3.LUT R8, R80, 0x300, RZ, 0xfc, !PT ;  /* 0x0000030050087812 */ /* 0x000fe200078efcff */
[----:B------:R-:W-:Y:S01]  /*0330*/  @P0 IMAD.X R17, RZ, RZ, c[0x0][0x21c], P4 ;  /* 0x00008700ff110624 */ /* 0x000fe200020e06ff */
[----:B------:R-:W-:Y:S01]  /*0340*/  @P0 LEA R12, P4, R44, c[0x0][0x218], 0x3 ;  /* 0x000086002c0c0a11 */ /* 0x000fe200078818ff */
[----:B------:R-:W-:Y:S01]  /*0350*/  @P1 IMAD.X R15, RZ, RZ, c[0x0][0x224], P3 ;  /* 0x00008900ff0f1624 */ /* 0x000fe200018e06ff */
[----:B------:R-:W-:Y:S01]  /*0360*/  @P1 IADD3 R54, P3, R10, c[0x0][0x220], RZ ;  /* 0x000088000a361a10 */ /* 0x000fe20007f7e0ff */
[----:B------:R-:W-:Y:S01]  /*0370*/  IMAD.SHL.U32 R6, R8, 0x8, RZ ;  /* 0x0000000808067824 */ /* 0x000fe200078e00ff */
[----:B------:R-:W-:Y:S01]  /*0380*/  LOP3.LUT R4, R80, 0x380, RZ, 0xfc, !PT ;  /* 0x0000038050047812 */ /* 0x000fe200078efcff */
[----:B------:R-:W-:Y:S01]  /*0390*/  @P0 IMAD.X R13, RZ, RZ, c[0x0][0x21c], P4 ;  /* 0x00008700ff0d0624 */ /* 0x000fe200020e06ff */
[----:B------:R-:W-:Y:S01]  /*03a0*/  @P1 IADD3.X R55, RZ, c[0x0][0x224], RZ, P3, !PT ;  /* 0x00008900ff371a10 */ /* 0x000fe20001ffe4ff */
[----:B------:R-:W5:Y:S01]  /*03b0*/  @P1 LDG.E.64 R26, [R26.64] ;  /* 0x000000041a1a1981 */ /* 0x000f62000c1e1b00 */
[----:B------:R-:W-:Y:S01]  /*03c0*/  @P1 IADD3 R50, P3, R6, c[0x0][0x220], RZ ;  /* 0x0000880006321a10 */ /* 0x000fe20007f7e0ff */
[----:B0-----:R-:W-:Y:S01]  /*03d0*/  IMAD.SHL.U32 R2, R4, 0x8, RZ ;  /* 0x0000000804027824 */ /* 0x001fe200078e00ff */
[----:B------:R-:W-:Y:S01]  /*03e0*/  @P0 LEA R52, P4, R8, c[0x0][0x218], 0x3 ;  /* 0x0000860008340a11 */ /* 0x000fe200078818ff */
[----:B------:R-:W5:Y:S02]  /*03f0*/  @P0 LDG.E.64 R24, [R24.64] ;  /* 0x0000000418180981 */ /* 0x000f64000c1e1b00 */
[----:B------:R-:W-:Y:S01]  /*0400*/  @P1 IMAD.X R51, RZ, RZ, c[0x0][0x224], P3 ;  /* 0x00008900ff331624 */ /* 0x000fe200018e06ff */
[----:B------:R-:W-:Y:S01]  /*0410*/  @P1 IADD3 R46, P3, R2, c[0x0][0x220], RZ ;  /* 0x00008800022e1a10 */ /* 0x000fe20007f7e0ff */
[----:B------:R-:W-:Y:S01]  /*0420*/  @P0 IMAD.X R53, RZ, RZ, c[0x0][0x21c], P4 ;  /* 0x00008700ff350624 */ /* 0x000fe200020e06ff */
[----:B------:R-:W-:Y:S01]  /*0430*/  @P0 LEA R48, P4, R4, c[0x0][0x218], 0x3 ;  /* 0x0000860004300a11 */ /* 0x000fe200078818ff */
[----:B------:R-:W5:Y:S02]  /*0440*/  @P1 LDG.E.64 R22, [R22.64] ;  /* 0x0000000416161981 */ /* 0x000f64000c1e1b00 */
[----:B------:R-:W-:Y:S01]  /*0450*/  @P1 IMAD.X R47, RZ, RZ, c[0x0][0x224], P3 ;  /* 0x00008900ff2f1624 */ /* 0x000fe200018e06ff */
[----:B------:R-:W-:Y:S01]  /*0460*/  @P0 IADD3.X R49, RZ, c[0x0][0x21c], RZ, P4, !PT ;  /* 0x00008700ff310a10 */ /* 0x000fe200027fe4ff */
[----:B------:R-:W5:Y:S04]  /*0470*/  @P0 LDG.E.64 R20, [R20.64] ;  /* 0x0000000414140981 */ /* 0x000f68000c1e1b00 */
        /* <DEDUP_REMOVED lines=9> */
[----:B------:R-:W0:Y:S01]  /*0510*/  S2R R34, SR_CTAID.X ;  /* 0x0000000000227919 */ /* 0x000e220000002500 */
[----:B------:R-:W-:Y:S01]  /*0520*/  IADD3 R196, P4, R196, c[0x0][0x1b8], RZ ;  /* 0x00006e00c4c47a10 */ /* 0x000fe20007f9e0ff */
[----:B------:R-:W-:-:S04]  /*0530*/  IMAD.MOV.U32 R199, RZ, RZ, 0x8 ;  /* 0x00000008ffc77424 */ /* 0x000fc800078e00ff */
[----:B------:R-:W-:Y:S01]  /*0540*/  IMAD.X R197, RZ, RZ, c[0x0][0x1bc], P4 ;  /* 0x00006f00ffc57624 */ /* 0x000fe200020e06ff */
[----:B0-----:R-:W-:-:S04]  /*0550*/  LEA.HI R204, R203, R34, RZ, 0x19 ;  /* 0x00000022cbcc7211 */ /* 0x001fc800078fc8ff */
[----:B------:R-:W-:Y:S01]  /*0560*/  ISETP.GE.AND P3, PT, R204, c[0x0][0x164], PT ;  /* 0x00005900cc007a0c */ /* 0x000fe20003f66270 */
[----:B------:R-:W-:Y:S01]  /*0570*/  IMAD.WIDE.U32 R190, R190, R199, c[0x0][0x1b0] ;  /* 0x00006c00bebe7625 */ /* 0x000fe200078e00c7 */
[----:B------:R-:W-:-:S11]  /*0580*/  IADD3 R188, P4, R188, c[0x0][0x1b8], RZ ;  /* 0x00006e00bcbc7a10 */ /* 0x000fd60007f9e0ff */
[----:B------:R-:W-:Y:S05]  /*0590*/  @P3 EXIT ;  /* 0x000000000000394d */ /* 0x000fea0003800000 */
[----:B------:R-:W-:Y:S01]  /*05a0*/  IADD3 R180, P3, R180, c[0x0][0x1b8], RZ ;  /* 0x00006e00b4b47a10 */ /* 0x000fe20007f7e0ff */
[----:B------:R-:W-:Y:S01]  /*05b0*/  IMAD.X R189, RZ, RZ, c[0x0][0x1bc], P4 ;  /* 0x00006f00ffbd7624 */ /* 0x000fe200020e06ff */
[----:B------:R-:W2:Y:S02]  /*05c0*/  LDG.E.64 R196, [R196.64] ;  /* 0x00000004c4c47981 */ /* 0x000ea4000c1e1b00 */
[----:B------:R-:W-:Y:S02]  /*05d0*/  IADD3.X R181, RZ, c[0x0][0x1bc], RZ, P3, !PT ;  /* 0x00006f00ffb57a10 */ /* 0x000fe40001ffe4ff */
[----:B------:R-:W-:Y:S01]  /*05e0*/  IADD3 R172, P3, R172, c[0x0][0x1b8], RZ ;  /* 0x00006e00acac7a10 */ /* 0x000fe20007f7e0ff */
[-C--:B------:R-:W-:Y:S01]  /*05f0*/  IMAD.WIDE.U32 R182, R182, R199.reuse, c[0x0][0x1b0] ;  /* 0x00006c00b6b67625 */ /* 0x080fe200078e00c7 */
[----:B------:R-:W3:Y:S03]  /*0600*/  LDG.E.64 R190, [R190.64] ;  /* 0x00000004bebe7981 */ /* 0x000ee6000c1e1b00 */
[----:B------:R-:W-:Y:S01]  /*0610*/  IMAD.X R173, RZ, RZ, c[0x0][0x1bc], P3 ;  /* 0x00006f00ffad7624 */ /* 0x000fe200018e06ff */
[----:B------:R-:W-:Y:S01]  /*0620*/  IADD3 R164, P3, R164, c[0x0][0x1b8], RZ ;  /* 0x00006e00a4a47a10 */ /* 0x000fe20007f7e0ff */
[-C--:B------:R-:W-:Y:S01]  /*0630*/  IMAD.WIDE.U32 R174, R174, R199.reuse, c[0x0][0x1b0] ;  /* 0x00006c00aeae7625 */ /* 0x080fe200078e00c7 */
[----:B------:R-:W4:Y:S03]  /*0640*/  LDG.E.64 R188, [R188.64] ;  /* 0x00000004bcbc7981 */ /* 0x000f26000c1e1b00 */
        /* <DEDUP_REMOVED lines=11> */
[----:B------:R-:W4:Y:S02]  /*0700*/  LDG.E.64 R174, [R174.64] ;  /* 0x00000004aeae7981 */ /* 0x000f24000c1e1b00 */
[----:B------:R-:W-:Y:S01]  /*0710*/  IADD3.X R3, RZ, c[0x0][0x1bc], RZ, P3, !PT ;  /* 0x00006f00ff037a10 */ /* 0x000fe20001ffe4ff */
[-C--:B------:R-:W-:Y:S01]  /*0720*/  IMAD.WIDE.U32 R4, R4, R199.reuse, c[0x0][0x1b0] ;  /* 0x00006c0004047625 */ /* 0x080fe200078e00c7 */
[----:B------:R-:W4:Y:S03]  /*0730*/  LDG.E.64 R172, [R172.64] ;  /* 0x00000004acac7981 */ /* 0x000f26000c1e1b00 */
[----:B------:R-:W-:Y:S01]  /*0740*/  IMAD.WIDE.U32 R198, R80, R199, c[0x0][0x1b0] ;  /* 0x00006c0050c67625 */ /* 0x000fe200078e00c7 */
        /* <DEDUP_REMOVED lines=9> */
[----:B-----5:R-:W-:Y:S01]  /*07e0*/  @P2 IADD3 R0, P3, R36, c[0x0][0x240], RZ ;  /* 0x0000900024002a10 */ /* 0x020fe20007f7e0ff */
[----:B------:R-:W-:Y:S01]  /*07f0*/  IMAD R203, R34, c[0x0][0x0], R203 ;  /* 0x0000000022cb7a24 */ /* 0x000fe200078e02cb */
[----:B------:R-:W-:Y:S01]  /*0800*/  IADD3 R137, R213, -0x4498517b, RZ ;  /* 0xbb67ae85d5897810 */ /* 0x000fe20007ffe0ff */
[----:B------:R-:W-:Y:S01]  /*0810*/  @!P0 CS2R R32, SRZ ;  /* 0x0000000000208805 */ /* 0x000fe2000001ff00 */
[C---:B------:R-:W-:Y:S01]  /*0820*/  IADD3 R136, R212.reuse, -0x61c88647, RZ ;  /* 0x9e3779b9d4887810 */ /* 0x040fe20007ffe0ff */
[----:B------:R-:W-:Y:S01]  /*0830*/  @P2 IMAD.X R35, RZ, RZ, R37, P3 ;  /* 0x000000ffff232224 */ /* 0x000fe200018e0625 */
[----:B------:R-:W-:Y:S01]  /*0840*/  IADD3 R135, R212, 0x3c6ef372, RZ ;  /* 0x3c6ef372d4877810 */ /* 0x000fe20007ffe0ff */
[----:B------:R-:W-:Y:S01]  /*0850*/  IMAD.WIDE.U32 R36, R203, -0x326172a9, RZ ;  /* 0xcd9e8d57cb247825 */ /* 0x000fe200078e00ff */
[C---:B------:R-:W-:Y:S01]  /*0860*/  IADD3 R134, R213.reuse, 0x76cf5d0a, RZ ;  /* 0x76cf5d0ad5867810 */ /* 0x040fe20007ffe0ff */
[----:B------:R-:W-:Y:S01]  /*0870*/  @!P1 CS2R R30, SRZ ;  /* 0x00000000001e9805 */ /* 0x000fe2000001ff00 */
[--C-:B------:R-:W-:Y:S01]  /*0880*/  SHF.R.U64 R202, R0, 0x2, R35.reuse ;  /* 0x0000000200ca7819 */ /* 0x100fe20000001223 */
[----:B------:R-:W-:Y:S01]  /*0890*/  @!P0 CS2R R28, SRZ ;  /* 0x00000000001c8805 */ /* 0x000fe2000001ff00 */
[----:B------:R-:W-:Y:S01]  /*08a0*/  SHF.R.U32.HI R200, RZ, 0x2, R35 ;  /* 0x00000002ffc87819 */ /* 0x000fe20000011623 */
[----:B------:R-:W-:Y:S01]  /*08b0*/  @!P1 CS2R R26, SRZ ;  /* 0x00000000001a9805 */ /* 0x000fe2000001ff00 */
[----:B------:R-:W-:Y:S01]  /*08c0*/  IADD3 R133, R213, 0x32370b8f, RZ ;  /* 0x32370b8fd5857810 */ /* 0x000fe20007ffe0ff */
[----:B------:R-:W-:Y:S01]  /*08d0*/  IMAD.WIDE.U32 R34, R202, -0x2daee0ad, RZ ;  /* 0xd2511f53ca227825 */ /* 0x000fe200078e00ff */
[----:B------:R-:W-:Y:S01]  /*08e0*/  LOP3.LUT R38, R37, R200, R212, 0x96, !PT ;  /* 0x000000c825267212 */ /* 0x000fe200078e96d4 */
[----:B------:R-:W-:Y:S01]  /*08f0*/  HADD2.F32 R117, -RZ, R32.H0_H0 ;  /* 0x20000020ff757230 */ /* 0x000fe20000004100 */
[----:B------:R-:W-:Y:S01]  /*0900*/  IADD3 R132, R212, -0x255992d5, RZ ;  /* 0xdaa66d2bd4847810 */ /* 0x000fe20007ffe0ff */
[----:B------:R-:W-:Y:S01]  /*0910*/  @!P0 CS2R R24, SRZ ;  /* 0x0000000000188805 */ /* 0x000fe2000001ff00 */
[----:B------:R-:W-:Y:S01]  /*0920*/  LOP3.LUT R40, R35, R213, RZ, 0x3c, !PT ;  /* 0x000000d523287212 */ /* 0x000fe200078e3cff */
[----:B------:R-:W-:Y:S01]  /*0930*/  IMAD.WIDE.U32 R38, R38, -0x2daee0ad, RZ ;  /* 0xd2511f5326267825 */ /* 0x000fe200078e00ff */
[----:B------:R-:W-:Y:S01]  /*0940*/  IADD3 R131, R212, 0x78dde6e4, RZ ;  /* 0x78dde6e4d4837810 */ /* 0x000fe20007ffe0ff */
[----:B------:R-:W-:Y:S01]  /*0950*/  HADD2.F32 R116, -RZ, R33.H0_H0 ;  /* 0x20000021ff747230 */ /* 0x000fe20000004100 */
[----:B------:R-:W-:Y:S01]  /*0960*/  IADD3 R130, R213, -0x126145ec, RZ ;  /* 0xed9eba14d5827810 */ /* 0x000fe20007ffe0ff */
[----:B------:R-:W-:Y:S01]  /*0970*/  IMAD.WIDE.U32 R40, R40, -0x326172a9, RZ ;  /* 0xcd9e8d5728287825 */ /* 0x000fe200078e00ff */
[----:B------:R-:W-:Y:S01]  /*0980*/  LOP3.LUT R37, R39, R34, R137, 0x96, !PT ;  /* 0x0000002227257212 */ /* 0x000fe200078e9689 */
[----:B------:R-:W-:Y:S01]  /*0990*/  HADD2.F32 R115, -RZ, R30.H0_H0 ;  /* 0x2000001eff737230 */ /* 0x000fe20000004100 */
[----:B------:R-:W-:Y:S01]  /*09a0*/  IADD3 R129, R213, -0x56f99767, RZ ;  /* 0xa9066899d5817810 */ /* 0x000fe20007ffe0ff */
[----:B------:R-:W-:Y:S01]  /*09b0*/  @!P1 CS2R R22, SRZ ;  /* 0x0000000000169805 */ /* 0x000fe2000001ff00 */
[----:B------:R-:W-:Y:S01]  /*09c0*/  LOP3.LUT R34, R41, R136, R36, 0x96, !PT ;  /* 0x0000008829227212 */ /* 0x000fe200078e9624 */
[----:B------:R-:W-:Y:S01]  /*09d0*/  IMAD.WIDE.U32 R36, R37, -0x326172a9, RZ ;  /* 0xcd9e8d5725247825 */ /* 0x000fe200078e00ff */
[C---:B------:R-:W-:Y:S01]  /*09e0*/  IADD3 R128, R212.reuse, 0x1715609d, RZ ;  /* 0x1715609dd4807810 */ /* 0x040fe20007ffe0ff */
[----:B------:R-:W-:Y:S01]  /*09f0*/  HADD2.F32 R113, -RZ, R28.H0_H0 ;  /* 0x2000001cff717230 */ /* 0x000fe20000004100 */
[----:B------:R-:W-:Y:S01]  /*0a00*/  IADD3 R127, R212, -0x4ab325aa, RZ ;  /* 0xb54cda56d47f7810 */ /* 0x000fe20007ffe0ff */
[----:B------:R-:W-:Y:S01]  /*0a10*/  IMAD.WIDE.U32 R34, R34, -0x2daee0ad, RZ ;  /* 0xd2511f5322227825 */ /* 0x000fe200078e00ff */
[----:B------:R-:W-:Y:S01]  /*0a20*/  LOP3.LUT R39, R37, R40, R135, 0x96, !PT ;  /* 0x0000002825277212 */ /* 0x000fe200078e9687 */
[----:B------:R-:W-:Y:S01]  /*0a30*/  @!P0 CS2R R20, SRZ ;  /* 0x0000000000148805 */ /* 0x000fe2000001ff00 */
[----:B------:R-:W-:Y:S01]  /*0a40*/  IADD3 R126, R213, 0x646e171e, RZ ;  /* 0x646e171ed57e7810 */ /* 0x000fe20007ffe0ff */
[----:B------:R-:W-:Y:S01]  /*0a50*/  HADD2.F32 R112, -RZ, R29.H0_H0 ;  /* 0x2000001dff707230 */ /* 0x000fe20000004100 */
[----:B------:R-:W-:Y:S01]  /*0a60*/  LOP3.LUT R40, R35, R38, R134, 0x96, !PT ;  /* 0x0000002623287212 */ /* 0x000fe200078e9686 */
[----:B------:R-:W-:Y:S01]  /*0a70*/  IMAD.WIDE.U32 R38, R39, -0x2daee0ad, RZ ;  /* 0xd2511f5327267825 */ /* 0x000fe200078e00ff */
[----:B------:R-:W-:Y:S01]  /*0a80*/  IADD3 R125, R213, 0x1fd5c5a3, RZ ;  /* 0x1fd5c5a3d57d7810 */ /* 0x000fe20007ffe0ff */
[----:B------:R-:W-:Y:S01]  /*0a90*/  HADD2.F32 R111, -RZ, R26.H0_H0 ;  /* 0x2000001aff6f7230 */ /* 0x000fe20000004100 */
[----:B------:R-:W-:Y:S01]  /*0aa0*/  IADD3 R124, R212, 0x5384540f, RZ ;  /* 0x5384540fd47c7810 */ /* 0x000fe20007ffe0ff */
[----:B------:R-:W-:Y:S01]  /*0ab0*/  IMAD.WIDE.U32 R40, R40, -0x326172a9, RZ ;  /* 0xcd9e8d5728287825 */ /* 0x000fe200078e00ff */
[----:B------:R-:W-:Y:S01]  /*0ac0*/  LOP3.LUT R37, R39, R34, R133, 0x96, !PT ;  /* 0x0000002227257212 */ /* 0x000fe200078e9685 */
[----:B------:R-:W-:Y:S01]  /*0ad0*/  @!P1 CS2R R18, SRZ ;  /* 0x0000000000129805 */ /* 0x000fe2000001ff00 */
[----:B------:R-:W-:Y:S01]  /*0ae0*/  IADD3 R123, R212, -0xe443238, RZ ;  /* 0xf1bbcdc8d47b7810 */ /* 0x000fe20007ffe0ff */
[----:B------:R-:W-:Y:S01]  /*0af0*/  HADD2.F32 R109, -RZ, R24.H0_H0 ;  /* 0x20000018ff6d7230 */ /* 0x000fe20000004100 */
[----:B------:R-:W-:Y:S01]  /*0b00*/  LOP3.LUT R34, R41, R36, R132, 0x96, !PT ;  /* 0x0000002429227212 */ /* 0x000fe200078e9684 */
[----:B------:R-:W-:Y:S01]  /*0b10*/  IMAD.WIDE.U32 R36, R37, -0x326172a9, RZ ;  /* 0xcd9e8d5725247825 */ /* 0x000fe200078e00ff */
[C---:B------:R-:W-:Y:S01]  /*0b20*/  IADD3 R121, R213.reuse, -0x695add53, RZ ;  /* 0x96a522add5797810 */ /* 0x040fe20007ffe0ff */
[----:B------:R-:W-:Y:S01]  /*0b30*/  @!P0 CS2R R16, SRZ ;  /* 0x0000000000108805 */ /* 0x000fe2000001ff00 */
[----:B------:R-:W-:Y:S01]  /*0b40*/  IADD3 R122, R213, -0x24c28bd8, RZ ;  /* 0xdb3d7428d57a7810 */ /* 0x000fe20007ffe0ff */
[----:B------:R-:W-:Y:S01]  /*0b50*/  IMAD.WIDE.U32 R34, R34, -0x2daee0ad, RZ ;  /* 0xd2511f5322227825 */ /* 0x000fe200078e00ff */
[----:B------:R-:W-:Y:S01]  /*0b60*/  LOP3.LUT R39, R37, R40, R131, 0x96, !PT ;  /* 0x0000002825277212 */ /* 0x000fe200078e9683 */
[----:B------:R-:W-:Y:S01]  /*0b70*/  HADD2.F32 R108, -RZ, R25.H0_H0 ;  /* 0x20000019ff6c7230 */ /* 0x000fe20000004100 */
[----:B------:R-:W-:Y:S01]  /*0b80*/  @!P1 CS2R R14, SRZ ;  /* 0x00000000000e9805 */ /* 0x000fe2000001ff00 */
[----:B------:R-:W-:Y:S01]  /*0b90*/  HADD2.F32 R107, -RZ, R22.H0_H0 ;  /* 0x20000016ff6b7230 */ /* 0x000fe20000004100 */
[----:B------:R-:W-:Y:S01]  /*0ba0*/  LOP3.LUT R40, R35, R38, R130, 0x96, !PT ;  /* 0x0000002623287212 */ /* 0x000fe200078e9682 */
[----:B------:R-:W-:Y:S01]  /*0bb0*/  IMAD.WIDE.U32 R38, R39, -0x2daee0ad, RZ ;  /* 0xd2511f5327267825 */ /* 0x000fe200078e00ff */
[----:B------:R-:W-:Y:S01]  /*0bc0*/  HADD2.F32 R105, -RZ, R20.H0_H0 ;  /* 0x20000014ff697230 */ /* 0x000fe20000004100 */
[----:B------:R-:W-:Y:S01]  /*0bd0*/  @!P0 CS2R R12, SRZ ;  /* 0x00000000000c8805 */ /* 0x000fe2000001ff00 */
[----:B------:R-:W-:Y:S01]  /*0be0*/  HADD2.F32 R104, -RZ, R21.H0_H0 ;  /* 0x20000015ff687230 */ /* 0x000fe20000004100 */
[----:B------:R-:W-:Y:S01]  /*0bf0*/  IMAD.WIDE.U32 R40, R40, -0x326172a9, RZ ;  /* 0xcd9e8d5728287825 */ /* 0x000fe200078e00ff */
[----:B------:R-:W-:Y:S01]  /*0c00*/  LOP3.LUT R37, R39, R34, R129, 0x96, !PT ;  /* 0x0000002227257212 */ /* 0x000fe200078e9681 */
[----:B------:R-:W-:Y:S01]  /*0c10*/  @!P1 CS2R R54, SRZ ;  /* 0x0000000000369805 */ /* 0x000fe2000001ff00 */
[----:B------:R-:W-:Y:S01]  /*0c20*/  @!P0 CS2R R52, SRZ ;  /* 0x0000000000348805 */ /* 0x000fe2000001ff00 */
[----:B------:R-:W-:Y:S01]  /*0c30*/  @!P1 CS2R R50, SRZ ;  /* 0x0000000000329805 */ /* 0x000fe2000001ff00 */
[----:B------:R-:W-:Y:S01]  /*0c40*/  LOP3.LUT R34, R41, R36, R128, 0x96, !PT ;  /* 0x0000002429227212 */ /* 0x000fe200078e9680 */
[----:B------:R-:W-:Y:S01]  /*0c50*/  IMAD.WIDE.U32 R36, R37, -0x326172a9, RZ ;  /* 0xcd9e8d5725247825 */ /* 0x000fe200078e00ff */
[----:B------:R-:W-:Y:S01]  /*0c60*/  @!P0 CS2R R48, SRZ ;  /* 0x0000000000308805 */ /* 0x000fe2000001ff00 */
[----:B------:R-:W-:Y:S01]  /*0c70*/  @!P1 CS2R R46, SRZ ;  /* 0x00000000002e9805 */ /* 0x000fe2000001ff00 */
[----:B------:R-:W-:Y:S01]  /*0c80*/  HADD2.F32 R103, -RZ, R18.H0_H0 ;  /* 0x20000012ff677230 */ /* 0x000fe20000004100 */
[----:B------:R-:W-:Y:S01]  /*0c90*/  IMAD.WIDE.U32 R34, R34, -0x2daee0ad, RZ ;  /* 0xd2511f5322227825 */ /* 0x000fe200078e00ff */
[----:B------:R-:W-:Y:S01]  /*0ca0*/  LOP3.LUT R154, R37, R40, R127, 0x96, !PT ;  /* 0x00000028259a7212 */ /* 0x000fe200078e967f */
[----:B------:R-:W-:Y:S01]  /*0cb0*/  HADD2.F32 R101, -RZ, R16.H0_H0 ;  /* 0x20000010ff657230 */ /* 0x000fe20000004100 */
[----:B------:R-:W-:Y:S01]  /*0cc0*/  IADD3 R120, R212, -0x700cb87f, RZ ;  /* 0x8ff34781d4787810 */ /* 0x000fe20007ffe0ff */
[----:B------:R-:W-:Y:S01]  /*0cd0*/  HADD2.F32 R100, -RZ, R17.H0_H0 ;  /* 0x20000011ff647230 */ /* 0x000fe20000004100 */
[----:B------:R-:W-:Y:S01]  /*0ce0*/  LOP3.LUT R152, R35, R38, R126, 0x96, !PT ;  /* 0x0000002623987212 */ /* 0x000fe200078e967e */
[----:B------:R-:W-:Y:S01]  /*0cf0*/  IMAD.WIDE.U32 R154, R154, -0x2daee0ad, RZ ;  /* 0xd2511f539a9a7825 */ /* 0x000fe200078e00ff */
[----:B------:R-:W-:Y:S01]  /*0d00*/  HADD2.F32 R99, -RZ, R14.H0_H0 ;  /* 0x2000000eff637230 */ /* 0x000fe20000004100 */
[----:B------:R-:W-:Y:S01]  /*0d10*/  SHF.R.U32.HI R71, RZ, 0x10, R31 ;  /* 0x00000010ff477819 */ /* 0x000fe2000001161f */
[----:B------:R-:W-:Y:S01]  /*0d20*/  HADD2.F32 R97, -RZ, R12.H0_H0 ;  /* 0x2000000cff617230 */ /* 0x000fe20000004100 */
[----:B------:R-:W-:Y:S01]  /*0d30*/  IMAD.WIDE.U32 R152, R152, -0x326172a9, RZ ;  /* 0xcd9e8d5798987825 */ /* 0x000fe200078e00ff */
[----:B------:R-:W-:Y:S01]  /*0d40*/  LOP3.LUT R37, R155, R34, R125, 0x96, !PT ;  /* 0x000000229b257212 */ /* 0x000fe200078e967d */
[----:B------:R-:W-:Y:S01]  /*0d50*/  HADD2.F32 R114, -RZ, R31.H0_H0 ;  /* 0x2000001fff727230 */ /* 0x000fe20000004100 */
[----:B------:R-:W-:Y:S01]  /*0d60*/  SHF.R.U32.HI R70, RZ, 0x10, R27 ;  /* 0x00000010ff467819 */ /* 0x000fe2000001161b */
[----:B------:R-:W-:Y:S01]  /*0d70*/  HADD2.F32 R110, -RZ, R27.H0_H0 ;  /* 0x2000001bff6e7230 */ /* 0x000fe20000004100 */
[----:B------:R-:W-:Y:S01]  /*0d80*/  LOP3.LUT R36, R153, R36, R124, 0x96, !PT ;  /* 0x0000002499247212 */ /* 0x000fe200078e967c */
[----:B------:R-:W-:Y:S01]  /*0d90*/  IMAD.HI.U32 R34, R37, -0x326172a9, RZ ;  /* 0xcd9e8d5725227827 */ /* 0x000fe200078e00ff */
[----:B------:R-:W-:Y:S01]  /*0da0*/  SHF.R.U32.HI R69, RZ, 0x10, R23 ;  /* 0x00000010ff457819 */ /* 0x000fe20000011617 */
[----:B------:R-:W-:Y:S01]  /*0db0*/  HADD2.F32 R106, -RZ, R23.H0_H0 ;  /* 0x20000017ff6a7230 */ /* 0x000fe20000004100 */
[----:B------:R-:W-:Y:S01]  /*0dc0*/  SHF.R.U32.HI R68, RZ, 0x10, R19 ;  /* 0x00000010ff447819 */ /* 0x000fe20000011613 */
[----:B------:R-:W-:Y:S01]  /*0dd0*/  IMAD.HI.U32 R35, R36, -0x2daee0ad, RZ ;  /* 0xd2511f5324237827 */ /* 0x000fe200078e00ff */
[----:B------:R-:W-:Y:S01]  /*0de0*/  LOP3.LUT R152, R34, R152, R123, 0x96, !PT ;  /* 0x0000009822987212 */ /* 0x000fe200078e967b */
[----:B------:R-:W-:Y:S01]  /*0df0*/  HADD2.F32 R102, -RZ, R19.H0_H0 ;  /* 0x20000013ff667230 */ /* 0x000fe20000004100 */
[----:B------:R-:W-:Y:S01]  /*0e00*/  SHF.R.U32.HI R67, RZ, 0x10, R15 ;  /* 0x00000010ff437819 */ /* 0x000fe2000001160f */
[----:B------:R-:W-:Y:S01]  /*0e10*/  IMAD R34, R36, -0x2daee0ad, RZ ;  /* 0xd2511f5324227824 */ /* 0x000fe200078e02ff */
[----:B------:R-:W-:Y:S01]  /*0e20*/  LOP3.LUT R154, R35, R154, R122, 0x96, !PT ;  /* 0x0000009a239a7212 */ /* 0x000fe200078e967a */
[----:B------:R-:W-:Y:S01]  /*0e30*/  IMAD.HI.U32 R119, R152, -0x2daee0ad, RZ ;  /* 0xd2511f5398777827 */ /* 0x000fe200078e00ff */
[----:B------:R-:W-:Y:S01]  /*0e40*/  SHF.R.U32.HI R65, RZ, 0x10, R13 ;  /* 0x00000010ff417819 */ /* 0x000fe2000001160d */
[----:B------:R-:W-:Y:S01]  /*0e50*/  HADD2.F32 R98, -RZ, R15.H0_H0 ;  /* 0x2000000fff627230 */ /* 0x000fe20000004100 */
[----:B------:R-:W-:Y:S01]  /*0e60*/  SHF.R.U32.HI R64, RZ, 0x10, R55 ;  /* 0x00000010ff407819 */ /* 0x000fe20000011637 */
[----:B------:R-:W-:Y:S01]  /*0e70*/  IMAD R35, R37, -0x326172a9, RZ ;  /* 0xcd9e8d5725237824 */ /* 0x000fe200078e02ff */
[----:B------:R-:W-:Y:S01]  /*0e80*/  LOP3.LUT R119, R119, R34, R121, 0x96, !PT ;  /* 0x0000002277777212 */ /* 0x000fe200078e9679 */
[----:B------:R-:W-:Y:S01]  /*0e90*/  IMAD.HI.U32 R118, R154, -0x326172a9, RZ ;  /* 0xcd9e8d579a767827 */ /* 0x000fe200078e00ff */
[--C-:B------:R-:W-:Y:S01]  /*0ea0*/  SHF.R.U64 R34, R32, 0x10, R33.reuse ;  /* 0x0000001020227819 */ /* 0x100fe20000001221 */
[----:B------:R-:W-:Y:S01]  /*0eb0*/  HADD2.F32 R96, -RZ, R13.H0_H0 ;  /* 0x2000000dff607230 */ /* 0x000fe20000004100 */
[----:B------:R-:W-:Y:S01]  /*0ec0*/  SHF.R.U32.HI R32, RZ, 0x10, R33 ;  /* 0x00000010ff207819 */ /* 0x000fe20000011621 */
[----:B------:R-:W-:Y:S01]  /*0ed0*/  IMAD R152, R152, -0x2daee0ad, RZ ;  /* 0xd2511f5398987824 */ /* 0x000fe200078e02ff */
[----:B------:R-:W-:Y:S01]  /*0ee0*/  SHF.R.U64 R33, R30, 0x10, R31 ;  /* 0x000000101e217819 */ /* 0x000fe2000000121f */
[----:B------:R-:W-:Y:S01]  /*0ef0*/  HADD2.F32 R34, -RZ, R34.H0_H0 ;  /* 0x20000022ff227230 */ /* 0x000fe20000004100 */
[--C-:B------:R-:W-:Y:S01]  /*0f00*/  SHF.R.U64 R30, R28, 0x10, R29.reuse ;  /* 0x000000101c1e7819 */ /* 0x100fe2000000121d */
[----:B------:R-:W-:Y:S01]  /*0f10*/  HADD2.F32 R32, -RZ, R32.H0_H0 ;  /* 0x20000020ff207230 */ /* 0x000fe20000004100 */
[----:B------:R-:W-:Y:S01]  /*0f20*/  SHF.R.U32.HI R28, RZ, 0x10, R29 ;  /* 0x00000010ff1c7819 */ /* 0x000fe2000001161d */
[----:B------:R-:W-:Y:S01]  /*0f30*/  HADD2.F32 R33, -RZ, R33.H0_H0 ;  /* 0x20000021ff217230 */ /* 0x000fe20000004100 */
        /* <DEDUP_REMOVED lines=20> */
[----:B------:R-:W-:Y:S01]  /*1080*/  SHF.R.U64 R14, R12, 0x10, R13 ;  /* 0x000000100c0e7819 */ /* 0x000fe2000000120d */
[----:B------:R-:W-:Y:S01]  /*1090*/  HADD2.F32 R21, -RZ, R21.H0_H0 ;  /* 0x20000015ff157230 */ /* 0x000fe20000004100 */
[----:B------:R-:W-:Y:S01]  /*10a0*/  SHF.R.U64 R12, R54, 0x10, R55 ;  /* 0x00000010360c7819 */ /* 0x000fe20000001237 */
        /* <DEDUP_REMOVED lines=17> */
[----:B------:R-:W-:Y:S01]  /*11c0*/  LOP3.LUT R118, R118, R35, R120, 0x96, !PT ;  /* 0x0000002376767212 */ /* 0x000fe200078e9678 */
[----:B------:R-:W-:Y:S01]  /*11d0*/  HADD2.F32 R47, -RZ, R47.H0_H0 ;  /* 0x2000002fff2f7230 */ /* 0x000fe20000004100 */
[----:B------:R-:W-:Y:S01]  /*11e0*/  LOP3.LUT R205, R0, 0x3, RZ, 0xc0, !PT ;  /* 0x0000000300cd7812 */ /* 0x000fe200078ec0ff */
[----:B------:R-:W-:Y:S01]  /*11f0*/  IMAD.MOV.U32 R35, RZ, RZ, RZ ;  /* 0x000000ffff237224 */ /* 0x000fe200078e00ff */
[----:B------:R-:W-:Y:S01]  /*1200*/  HADD2.F32 R20, -RZ, R20.H0_H0 ;  /* 0x20000014ff147230 */ /* 0x000fe20000004100 */
[----:B------:R-:W-:Y:S01]  /*1210*/  IMAD R154, R154, -0x326172a9, RZ ;  /* 0xcd9e8d579a9a7824 */ /* 0x000fe200078e02ff */
        /* <DEDUP_REMOVED lines=8> */
[----:B------:R-:W-:Y:S01]  /*12a0*/  HADD2.F32 R13, -RZ, R65.H0_H0 ;  /* 0x20000041ff0d7230 */ /* 0x000fe20000004100 */
[--C-:B--2---:R-:W-:Y:S01]  /*12b0*/  SHF.R.U64 R194, R196, 0x10, R197.reuse ;  /* 0x00000010c4c27819 */ /* 0x104fe200000012c5 */
[----:B------:R-:W-:Y:S01]  /*12c0*/  HADD2.F32 R196, -RZ, R196.H0_H0 ;  /* 0x200000c4ffc47230 */ /* 0x000fe20000004100 */
[----:B------:R-:W-:Y:S01]  /*12d0*/  SHF.R.U32.HI R192, RZ, 0x10, R197 ;  /* 0x00000010ffc07819 */ /* 0x000fe200000116c5 */
[----:B------:R-:W-:-:S02]  /*12e0*/  HADD2.F32 R197, -RZ, R197.H0_H0 ;  /* 0x200000c5ffc57230 */ /* 0x000fc40000004100 */
[----:B------:R-:W-:Y:S01]  /*12f0*/  HADD2.F32 R194, -RZ, R194.H0_H0 ;  /* 0x200000c2ffc27230 */ /* 0x000fe20000004100 */
[--C-:B---3--:R-:W-:Y:S01]  /*1300*/  SHF.R.U64 R193, R190, 0x10, R191.reuse ;  /* 0x00000010bec17819 */ /* 0x108fe200000012bf */
[----:B------:R-:W-:Y:S01]  /*1310*/  HADD2.F32 R190, -RZ, R190.H0_H0 ;  /* 0x200000beffbe7230 */ /* 0x000fe20000004100 */
[----:B------:R-:W-:Y:S01]  /*1320*/  SHF.R.U32.HI R187, RZ, 0x10, R191 ;  /* 0x00000010ffbb7819 */ /* 0x000fe200000116bf */
[----:B------:R-:W-:Y:S02]  /*1330*/  HADD2.F32 R191, -RZ, R191.H0_H0 ;  /* 0x200000bfffbf7230 */ /* 0x000fe40000004100 */
[----:B------:R-:W-:Y:S01]  /*1340*/  HADD2.F32 R192, -RZ, R192.H0_H0 ;  /* 0x200000c0ffc07230 */ /* 0x000fe20000004100 */
[--C-:B----4-:R-:W-:Y:S01]  /*1350*/  SHF.R.U64 R186, R188, 0x10, R189.reuse ;  /* 0x00000010bcba7819 */ /* 0x110fe200000012bd */
        /* <DEDUP_REMOVED lines=58> */
[----:B------:R-:W-:Y:S01]  /*1700*/  IMAD.MOV.U32 R2, RZ, RZ, 0x1 ;  /* 0x00000001ff027424 */ /* 0x000fe200078e00ff */
        /* <DEDUP_REMOVED lines=36> */
.L_x_22517:
[----:B------:R-:W-:Y:S01]  /*1950*/  ISETP.NE.U32.AND P0, PT, RZ, c[0x0][0x178], PT ;  /* 0x00005e00ff007a0c */ /* 0x000fe20003f05070 */
[----:B------:R-:W-:Y:S01]  /*1960*/  IMAD R56, R204, c[0x0][0x168], RZ ;  /* 0x00005a00cc387a24 */ /* 0x000fe200078e02ff */
[----:B------:R-:W-:Y:S01]  /*1970*/  ISETP.NE.U32.AND P1, PT, RZ, c[0x0][0x180], PT ;  /* 0x00006000ff007a0c */ /* 0x000fe20003f25070 */
[----:B------:R-:W-:Y:S01]  /*1980*/  IMAD.MOV.U32 R217, RZ, RZ, 0x10 ;  /* 0x00000010ffd97424 */ /* 0x000fe200078e00ff */
[----:B------:R-:W-:-:S02]  /*1990*/  ISETP.NE.AND.EX P3, PT, RZ, c[0x0][0x17c], PT, P0 ;  /* 0x00005f00ff007a0c */ /* 0x000fc40003f65300 */
[----:B------:R-:W-:Y:S02]  /*19a0*/  ISETP.NE.AND.EX P0, PT, RZ, c[0x0][0x184], PT, P1 ;  /* 0x00006100ff007a0c */ /* 0x000fe40003f05310 */
[----:B------:R-:W-:Y:S01]  /*19b0*/  SHF.R.S32.HI R57, RZ, 0x1f, R56 ;  /* 0x0000001fff397819 */ /* 0x000fe20000011438 */
[----:B------:R-:W-:Y:S01]  /*19c0*/  BSSY B0, `(.L_x_21994) ;  /* 0x0000018000007945 */ /* 0x000fe20003800000 */
[----:B------:R-:W-:Y:S02]  /*19d0*/  P2R R215, PR, RZ, 0x8 ;  /* 0x00000008ffd77803 */ /* 0x000fe40000000000 */
        /* <DEDUP_REMOVED lines=21> */
.L_x_21995:
[----:B0-----:R-:W-:Y:S02]  /*1b30*/  IMAD.MOV.U32 R68, RZ, RZ, R154 ;  /* 0x000000ffff447224 */ /* 0x001fe400078e009a */
.L_x_21996:
[----:B------:R-:W-:Y:S05]  /*1b40*/  BSYNC B0 ;  /* 0x0000000000007941 */ /* 0x000fea0003800000 */
.L_x_21994:
        /* <DEDUP_REMOVED lines=16> */
.L_x_22000:
[----:B------:R-:W-:Y:S05]  /*1c50*/  BSYNC B1 ;  /* 0x0000000000017941 */ /* 0x000fea0003800000 */
.L_x_21999:
        /* <DEDUP_REMOVED lines=44> */
.L_x_21998:
[----:B------:R-:W-:Y:S05]  /*1f20*/  BSYNC B0 ;  /* 0x0000000000007941 */ /* 0x000fea0003800000 */
.L_x_21997:
[----:B------:R-:W0:Y:S01]  /*1f30*/  I2F.U32 R61, R68 ;  /* 0x00000044003d7306 */ /* 0x000e220000201000 */
[----:B------:R-:W-:Y:S01]  /*1f40*/  HFMA2.MMA R216, -RZ, RZ, 0.1171875, 0 ;  /* 0x2f800000ffd87435 */ /* 0x000fe200000001ff */
[----:B------:R-:W-:Y:S01]  /*1f50*/  ISETP.NE.U32.AND P1, PT, RZ, c[0x0][0x178], PT ;  /* 0x00005e00ff007a0c */ /* 0x000fe20003f25070 */
[----:B-----5:R-:W-:-:S03]  /*1f60*/  FMUL.FTZ R56, R56, c[0x0][0x1e8] ;  /* 0x00007a0038387a20 */ /* 0x020fc60000410000 */
[----:B------:R-:W-:-:S04]  /*1f70*/  ISETP.NE.AND.EX P6, PT, RZ, c[0x0][0x17c], PT, P1 ;  /* 0x00005f00ff007a0c */ /* 0x000fc80003fc5310 */
[----:B------:R-:W-:Y:S01]  /*1f80*/  P2R R205, PR, RZ, 0x40 ;  /* 0x00000040ffcd7803 */ /* 0x000fe20000000000 */
        /* <DEDUP_REMOVED lines=9> */
.L_x_22001:
        /* <DEDUP_REMOVED lines=12> */
.L_x_22004:
[----:B------:R-:W-:Y:S02]  /*20e0*/  IMAD.MOV.U32 R68, RZ, RZ, R154 ;  /* 0x000000ffff447224 */ /* 0x000fe400078e009a */
.L_x_22005:
[----:B------:R-:W-:Y:S05]  /*20f0*/  BSYNC B0 ;  /* 0x0000000000007941 */ /* 0x000fea0003800000 */
.L_x_22003:
        /* <DEDUP_REMOVED lines=16> */
.L_x_22009:
[----:B------:R-:W-:Y:S05]  /*2200*/  BSYNC B1 ;  /* 0x0000000000017941 */ /* 0x000fea0003800000 */
.L_x_22008:
        /* <DEDUP_REMOVED lines=44> */
.L_x_22007:
[----:B------:R-:W-:Y:S05]  /*24d0*/  BSYNC B0 ;  /* 0x0000000000007941 */ /* 0x000fea0003800000 */
.L_x_22006:
        /* <DEDUP_REMOVED lines=8> */
.L_x_22002:
        /* <DEDUP_REMOVED lines=12> */
.L_x_22011:
[----:B------:R-:W-:Y:S02]  /*2620*/  IMAD.MOV.U32 R68, RZ, RZ, R154 ;  /* 0x000000ffff447224 */ /* 0x000fe400078e009a */
.L_x_22012:
[----:B------:R-:W-:Y:S05]  /*2630*/  BSYNC B0 ;  /* 0x0000000000007941 */ /* 0x000fea0003800000 */
.L_x_22010:
        /* <DEDUP_REMOVED lines=16> */
.L_x_22016:
[----:B------:R-:W-:Y:S05]  /*2740*/  BSYNC B1 ;  /* 0x0000000000017941 */ /* 0x000fea0003800000 */
.L_x_22015:
        /* <DEDUP_REMOVED lines=44> */
.L_x_22014:
[----:B------:R-:W-:Y:S05]  /*2a10*/  BSYNC B0 ;  /* 0x0000000000007941 */ /* 0x000fea0003800000 */
.L_x_22013:
        /* <DEDUP_REMOVED lines=11> */
.L_x_22017:
        /* <DEDUP_REMOVED lines=12> */
.L_x_22020:
[----:B------:R-:W-:Y:S02]  /*2b90*/  IMAD.MOV.U32 R66, RZ, RZ, R154 ;  /* 0x000000ffff427224 */ /* 0x000fe400078e009a */
.L_x_22021:
[----:B------:R-:W-:Y:S05]  /*2ba0*/  BSYNC B0 ;  /* 0x0000000000007941 */ /* 0x000fea0003800000 */
.L_x_22019:
        /* <DEDUP_REMOVED lines=16> */
.L_x_22025:
[----:B------:R-:W-:Y:S05]  /*2cb0*/  BSYNC B1 ;  /* 0x0000000000017941 */ /* 0x000fea0003800000 */
.L_x_22024:
        /* <DEDUP_REMOVED lines=43> */
.L_x_22023:
[----:B------:R-:W-:Y:S05]  /*2f70*/  BSYNC B0 ;  /* 0x0000000000007941 */ /* 0x000fea0003800000 */
.L_x_22022:
        /* <DEDUP_REMOVED lines=8> */
.L_x_22018:
        /* <DEDUP_REMOVED lines=12> */
.L_x_22027:
[----:B------:R-:W-:Y:S02]  /*30c0*/  IMAD.MOV.U32 R66, RZ, RZ, R154 ;  /* 0x000000ffff427224 */ /* 0x000fe400078e009a */
.L_x_22028:
[----:B------:R-:W-:Y:S05]  /*30d0*/  BSYNC B0 ;  /* 0x0000000000007941 */ /* 0x000fea0003800000 */
.L_x_22026:
        /* <DEDUP_REMOVED lines=16> */
.L_x_22032:
[----:B------:R-:W-:Y:S05]  /*31e0*/  BSYNC B1 ;  /* 0x0000000000017941 */ /* 0x000fea0003800000 */
.L_x_22031:
        /* <DEDUP_REMOVED lines=44> */
.L_x_22030:
[----:B------:R-:W-:Y:S05]  /*34b0*/  BSYNC B0 ;  /* 0x0000000000007941 */ /* 0x000fea0003800000 */
.L_x_22029:
        /* <DEDUP_REMOVED lines=11> */
.L_x_22033:
        /* <DEDUP_REMOVED lines=12> */
.L_x_22036:
[----:B------:R-:W-:Y:S02]  /*3630*/  IMAD.MOV.U32 R58, RZ, RZ, R154 ;  /* 0x000000ffff3a7224 */ /* 0x000fe400078e009a */
.L_x_22037:
[----:B------:R-:W-:Y:S05]  /*3640*/  BSYNC B0 ;  /* 0x0000000000007941 */ /* 0x000fea0003800000 */
.L_x_22035:
        /* <DEDUP_REMOVED lines=16> */
.L_x_22041:
[----:B------:R-:W-:Y:S05]  /*3750*/  BSYNC B1 ;  /* 0x0000000000017941 */ /* 0x000fea0003800000 */
.L_x_22040:
        /* <DEDUP_REMOVED lines=43> */
.L_x_22039:
[----:B------:R-:W-:Y:S05]  /*3a10*/  BSYNC B0 ;  /* 0x0000000000007941 */ /* 0x000fea0003800000 */
.L_x_22038:
        /* <DEDUP_REMOVED lines=8> */
.L_x_22034:
        /* <DEDUP_REMOVED lines=12> */
.L_x_22043:
[----:B------:R-:W-:Y:S02]  /*3b60*/  IMAD.MOV.U32 R58, RZ, RZ, R154 ;  /* 0x000000ffff3a7224 */ /* 0x000fe400078e009a */
.L_x_22044:
[----:B------:R-:W-:Y:S05]  /*3b70*/  BSYNC B0 ;  /* 0x0000000000007941 */ /* 0x000fea0003800000 */
.L_x_22042:
        /* <DEDUP_REMOVED lines=16> */
.L_x_22048:
[----:B------:R-:W-:Y:S05]  /*3c80*/  BSYNC B1 ;  /* 0x0000000000017941 */ /* 0x000fea0003800000 */
.L_x_22047:
        /* <DEDUP_REMOVED lines=44> */
.L_x_22046:
[----:B------:R-:W-:Y:S05]  /*3f50*/  BSYNC B0 ;  /* 0x0000000000007941 */ /* 0x000fea0003800000 */
.L_x_22045:
        /* <DEDUP_REMOVED lines=11> */
.L_x_22049:
        /* <DEDUP_REMOVED lines=12> */
.L_x_22052:
[----:B------:R-:W-:Y:S02]  /*40d0*/  MOV R64, R154 ;  /* 0x0000009a00407202 */ /* 0x000fe40000000f00 */
.L_x_22053:
[----:B------:R-:W-:Y:S05]  /*40e0*/  BSYNC B0 ;  /* 0x0000000000007941 */ /* 0x000fea0003800000 */
.L_x_22051:
        /* <DEDUP_REMOVED lines=16> */
.L_x_22057:
[----:B------:R-:W-:Y:S05]  /*41f0*/  BSYNC B1 ;  /* 0x0000000000017941 */ /* 0x000fea0003800000 */
.L_x_22056:
        /* <DEDUP_REMOVED lines=44> */
.L_x_22055:
[----:B------:R-:W-:Y:S05]  /*44c0*/  BSYNC B0 ;  /* 0x0000000000007941 */ /* 0x000fea0003800000 */
.L_x_22054:
        /* <DEDUP_REMOVED lines=8> */
.L_x_22050:
[----:B------:R-:W-:Y:S01]  /*4550*/  SEL R56, RZ, 0x1000000, P4 ;  /* 0x01000000ff387807 */ /* 0x000fe20002000000 */
[C---:B------:R-:W-:Y:S01]  /*4560*/  IMAD.SHL.U32 R68, R208.reuse, 0x4, RZ ;  /* 0x00000004d0447824 */ /* 0x040fe200078e00ff */
[----:B------:R-:W-:Y:S02]  /*4570*/  SEL R57, RZ, 0x10000, P3 ;  /* 0x00010000ff397807 */ /* 0x000fe40001800000 */
[----:B------:R-:W-:Y:S02]  /*4580*/  SEL R58, RZ, 0x100, P2 ;  /* 0x00000100ff3a7807 */ /* 0x000fe40001000000 */
[----:B------:R-:W-:Y:S02]  /*4590*/  LEA R64, P2, R208, c[0x0][0x188], 0x4 ;  /* 0x00006200d0407a11 */ /* 0x000fe400078420ff */
[----:B------:R-:W-:Y:S02]  /*45a0*/  IADD3 R57, R58, R56, R57 ;  /* 0x000000383a397210 */ /* 0x000fe40007ffe039 */
[----:B------:R-:W-:-:S02]  /*45b0*/  SEL R58, RZ, 0x1, P1 ;  /* 0x00000001ff3a7807 */ /* 0x000fc40000800000 */
[----:B------:R-:W-:Y:S02]  /*45c0*/  SHF.R.U32.HI R69, RZ, 0x1e, R208 ;  /* 0x0000001eff457819 */ /* 0x000fe400000116d0 */
[----:B------:R-:W-:Y:S01]  /*45d0*/  IADD3 R56, P1, R68, c[0x0][0x190], RZ ;  /* 0x0000640044387a10 */ /* 0x000fe20007f3e0ff */
[----:B------:R-:W-:Y:S01]  /*45e0*/  IMAD.IADD R67, R57, 0x1, R58 ;  /* 0x0000000139437824 */ /* 0x000fe200078e023a */
[C---:B------:R-:W-:Y:S02]  /*45f0*/  LEA.HI.X R65, R208.reuse, c[0x0][0x18c], RZ, 0x4, P2 ;  /* 0x00006300d0417a11 */ /* 0x040fe400010f24ff */
[----:B------:R-:W-:Y:S02]  /*4600*/  IADD3.X R57, R69, c[0x0][0x194], RZ, P1, !PT ;  /* 0x0000650045397a10 */ /* 0x000fe40000ffe4ff */
[----:B------:R-:W-:Y:S01]  /*4610*/  ISETP.NE.AND P5, PT, R215, RZ, PT ;  /* 0x000000ffd700720c */ /* 0x000fe20003fa5270 */
[----:B------:R0:W-:Y:S01]  /*4620*/  STG.E.128 [R64.64], R80 ;  /* 0x0000005040007986 */ /* 0x0001e2000c101d04 */
[----:B------:R-:W-:-:S03]  /*4630*/  IADD3 R214, R208, 0x80, RZ ;  /* 0x00000080d0d67810 */ /* 0x000fc60007ffe0ff */
[----:B------:R0:W-:Y:S02]  /*4640*/  STG.E [R56.64], R67 ;  /* 0x0000004338007986 */ /* 0x0001e4000c101904 */
        /* <DEDUP_REMOVED lines=8> */
[----:B------:R-:W-:Y:S02]  /*46d0*/  LOP3.LUT R65, R151, 0xff, RZ, 0xc0, !PT ;  /* 0x000000ff97417812 */ /* 0x000fe400078ec0ff */
[----:B------:R-:W-:-:S02]  /*46e0*/  LEA R57, R56, R57, 0x18 ;  /* 0x0000003938397211 */ /* 0x000fc400078ec0ff */
[----:B------:R-:W-:-:S03]  /*46f0*/  IADD3 R56, P1, R68, c[0x0][0x198], RZ ;  /* 0x0000660044387a10 */ /* 0x000fc60007f3e0ff */
[----:B------:R-:W-:Y:S01]  /*4700*/  IMAD R64, R64, 0x100, R57 ;  /* 0x0000010040407824 */ /* 0x000fe200078e0239 */
[----:B------:R-:W-:-:S03]  /*4710*/  IADD3.X R57, R69, c[0x0][0x19c], RZ, P1, !PT ;  /* 0x0000670045397a10 */ /* 0x000fc60000ffe4ff */
[----:B------:R-:W-:-:S05]  /*4720*/  IMAD.IADD R65, R64, 0x1, R65 ;  /* 0x0000000140417824 */ /* 0x000fca00078e0241 */
[----:B------:R0:W-:Y:S02]  /*4730*/  STG.E [R56.64], R65 ;  /* 0x0000004138007986 */ /* 0x0001e4000c101904 */
.L_x_22058:
[----:B------:R1:W5:Y:S04]  /*4740*/  @P5 LDG.E.128 R88, [R62.64] ;  /* 0x000000043e585981 */ /* 0x000368000c1e1d00 */
[----:B------:R1:W5:Y:S04]  /*4750*/  @P0 LDG.E.128 R84, [R60.64] ;  /* 0x000000043c540981 */ /* 0x000368000c1e1d00 */
[----:B0-----:R-:W5:Y:S01]  /*4760*/  LDG.E.128 R56, [R58.64] ;  /* 0x000000043a387981 */ /* 0x001f62000c1e1d00 */
[C---:B------:R-:W-:Y:S01]  /*4770*/  ISETP.NE.AND P1, PT, R66.reuse, 0x1, PT ;  /* 0x000000014200780c */ /* 0x040fe20003f25270 */
[----:B------:R-:W-:Y:S01]  /*4780*/  BSSY B0, `(.L_x_22059) ;  /* 0x000000d000007945 */ /* 0x000fe20003800000 */
[----:B------:R-:W-:Y:S01]  /*4790*/  IADD3 R64, R66, 0x1, RZ ;  /* 0x0000000142407810 */ /* 0x000fe20007ffe0ff */
[----:B------:R-:W0:Y:S10]  /*47a0*/  S2R R218, SR_TID.X ;  /* 0x0000000000da7919 */ /* 0x000e340000002100 */
        /* <DEDUP_REMOVED lines=9> */
.L_x_22060:
[----:B-1----:R-:W-:Y:S02]  /*4840*/  IMAD.MOV.U32 R68, RZ, RZ, R154 ;  /* 0x000000ffff447224 */ /* 0x002fe400078e009a */
.L_x_22061:
[----:B------:R-:W-:Y:S05]  /*4850*/  BSYNC B0 ;  /* 0x0000000000007941 */ /* 0x000fea0003800000 */
.L_x_22059:
        /* <DEDUP_REMOVED lines=16> */
.L_x_22065:
[----:B------:R-:W-:Y:S05]  /*4960*/  BSYNC B1 ;  /* 0x0000000000017941 */ /* 0x000fea0003800000 */
.L_x_22064:
        /* <DEDUP_REMOVED lines=44> */
.L_x_22063:
[----:B------:R-:W-:Y:S05]  /*4c30*/  BSYNC B0 ;  /* 0x0000000000007941 */ /* 0x000fea0003800000 */
.L_x_22062:
[----:B------:R-:W1:Y:S01]  /*4c40*/  I2F.U32 R61, R68 ;  /* 0x00000044003d7306 */ /* 0x000e620000201000 */
[----:B------:R-:W-:Y:S01]  /*4c50*/  ISETP.NE.AND P6, PT, R205, RZ, PT ;  /* 0x000000ffcd00720c */ /* 0x000fe20003fc5270 */
[----:B-----5:R-:W-:Y:S02]  /*4c60*/  FMUL.FTZ R56, R56, c[0x0][0x1e8] ;  /* 0x00007a0038387a20 */ /* 0x020fe40000410000 */
        /* <DEDUP_REMOVED lines=9> */
.L_x_22066:
        /* <DEDUP_REMOVED lines=12> */
.L_x_22069:
[----:B------:R-:W-:Y:S02]  /*4dc0*/  IMAD.MOV.U32 R68, RZ, RZ, R154 ;  /* 0x000000ffff447224 */ /* 0x000fe400078e009a */
.L_x_22070:
[----:B------:R-:W-:Y:S05]  /*4dd0*/  BSYNC B0 ;  /* 0x0000000000007941 */ /* 0x000fea0003800000 */
.L_x_22068:
        /* <DEDUP_REMOVED lines=16> */
.L_x_22074:
[----:B------:R-:W-:Y:S05]  /*4ee0*/  BSYNC B1 ;  /* 0x0000000000017941 */ /* 0x000fea0003800000 */
.L_x_22073:
        /* <DEDUP_REMOVED lines=44> */
.L_x_22072:
[----:B------:R-:W-:Y:S05]  /*51b0*/  BSYNC B0 ;  /* 0x0000000000007941 */ /* 0x000fea0003800000 */
.L_x_22071:
[----:B------:R-:W1:Y:S01]  /*51c0*/  I2F.U32 R61, R68 ;  /* 0x00000044003d7306 */ /* 0x000e620000201000 */
[----:B------:R-:W-:Y:S02]  /*51d0*/  FMUL.FTZ R60, R88, c[0x0][0x1e8] ;  /* 0x00007a00583c7a20 */ /* 0x000fe40000410000 */
[----:B-1----:R-:W-:-:S05]  /*51e0*/  FFMA.FTZ R61, R61, R216, 1.1641532182693481445e-10 ;  /* 0x2f0000003d3d7423 */ /* 0x002fca00000100d8 */
[----:B------:R-:W-:-:S04]  /*51f0*/  FSETP.GTU.FTZ.AND P2, PT, R61, c[0x0][0x1e4], PT ;  /* 0x000079003d007a0b */ /* 0x000fc80003f5c000 */
[----:B------:R-:W-:Y:S02]  /*5200*/  FSEL R61, R60, RZ, !P2 ;  /* 0x000000ff3c3d7208 */ /* 0x000fe40005000000 */
[----:B------:R-:W-:-:S03]  /*5210*/  SEL R151, RZ, 0x1, P2 ;  /* 0x00000001ff977807 */ /* 0x000fc60001000000 */
[----:B------:R-:W-:-:S04]  /*5220*/  FADD.FTZ R76, R76, R61 ;  /* 0x0000003d4c4c7221 */ /* 0x000fc80000010000 */
[----:B------:R-:W-:Y:S02]  /*5230*/  @P0 FADD.FTZ R76, R84, R76 ;  /* 0x0000004c544c0221 */ /* 0x000fe40000010000 */
.L_x_22067:
        /* <DEDUP_REMOVED lines=12> */
.L_x_22076:
[----:B------:R-:W-:Y:S02]  /*5300*/  IMAD.MOV.U32 R68, RZ, RZ, R154 ;  /* 0x000000ffff447224 */ /* 0x000fe400078e009a */
.L_x_22077:
[----:B------:R-:W-:Y:S05]  /*5310*/  BSYNC B0 ;  /* 0x0000000000007941 */ /* 0x000fea0003800000 */
.L_x_22075:
        /* <DEDUP_REMOVED lines=16> */
.L_x_22081:
[----:B------:R-:W-:Y:S05]  /*5420*/  BSYNC B1 ;  /* 0x0000000000017941 */ /* 0x000fea0003800000 */
.L_x_22080:
        /* <DEDUP_REMOVED lines=44> */
.L_x_22079:
[----:B------:R-:W-:Y:S05]  /*56f0*/  BSYNC B0 ;  /* 0x0000000000007941 */ /* 0x000fea0003800000 */
.L_x_22078:
[----:B------:R-:W1:Y:S01]  /*5700*/  I2F.U32 R61, R68 ;  /* 0x00000044003d7306 */ /* 0x000e620000201000 */
        /* <DEDUP_REMOVED lines=10> */
.L_x_22082:
        /* <DEDUP_REMOVED lines=12> */
.L_x_22085:
[----:B------:R-:W-:Y:S02]  /*5870*/  MOV R66, R154 ;  /* 0x0000009a00427202 */ /* 0x000fe40000000f00 */
.L_x_22086:
[----:B------:R-:W-:Y:S05]  /*5880*/  BSYNC B0 ;  /* 0x0000000000007941 */ /* 0x000fea0003800000 */
.L_x_22084:
        /* <DEDUP_REMOVED lines=16> */
.L_x_22090:
[----:B------:R-:W-:Y:S05]  /*5990*/  BSYNC B1 ;  /* 0x0000000000017941 */ /* 0x000fea0003800000 */
.L_x_22089:
        /* <DEDUP_REMOVED lines=43> */
.L_x_22088:
[----:B------:R-:W-:Y:S05]  /*5c50*/  BSYNC B0 ;  /* 0x0000000000007941 */ /* 0x000fea0003800000 */
.L_x_22087:
        /* <DEDUP_REMOVED lines=8> */
.L_x_22083:
        /* <DEDUP_REMOVED lines=12> */
.L_x_22092:
[----:B------:R-:W-:Y:S02]  /*5da0*/  IMAD.MOV.U32 R66, RZ, RZ, R154 ;  /* 0x000000ffff427224 */ /* 0x000fe400078e009a */
.L_x_22093:
[----:B------:R-:W-:Y:S05]  /*5db0*/  BSYNC B0 ;  /* 0x0000000000007941 */ /* 0x000fea0003800000 */
.L_x_22091:
        /* <DEDUP_REMOVED lines=16> */
.L_x_22097:
[----:B------:R-:W-:Y:S05]  /*5ec0*/  BSYNC B1 ;  /* 0x0000000000017941 */ /* 0x000fea0003800000 */
.L_x_22096:
        /* <DEDUP_REMOVED lines=44> */
.L_x_22095:
[----:B------:R-:W-:Y:S05]  /*6190*/  BSYNC B0 ;  /* 0x0000000000007941 */ /* 0x000fea0003800000 */
.L_x_22094:
[----:B------:R-:W1:Y:S01]  /*61a0*/  I2F.U32 R61, R66 ;  /* 0x00000042003d7306 */ /* 0x000e620000201000 */
        /* <DEDUP_REMOVED lines=10> */
.L_x_22098:
        /* <DEDUP_REMOVED lines=12> */
.L_x_22101:
[----:B------:R-:W-:Y:S02]  /*6310*/  IMAD.MOV.U32 R58, RZ, RZ, R154 ;  /* 0x000000ffff3a7224 */ /* 0x000fe400078e009a */
.L_x_22102:
[----:B------:R-:W-:Y:S05]  /*6320*/  BSYNC B0 ;  /* 0x0000000000007941 */ /* 0x000fea0003800000 */
.L_x_22100:
        /* <DEDUP_REMOVED lines=16> */
.L_x_22106:
[----:B------:R-:W-:Y:S05]  /*6430*/  BSYNC B1 ;  /* 0x0000000000017941 */ /* 0x000fea0003800000 */
.L_x_22105:
        /* <DEDUP_REMOVED lines=40> */
[----:B------:R-:W-:Y:S01]  /*66c0*/  MOV R152, R56 ;  /* 0x0000003800987202 */ /* 0x000fe20000000f00 */
[----:B------:R-:W-:Y:S01]  /*66d0*/  IMAD.MOV.U32 R56, RZ, RZ, RZ ;  /* 0x000000ffff387224 */ /* 0x000fe200078e00ff */
[----:B------:R-:W-:Y:S02]  /*66e0*/  LOP3.LUT R119, R57, R60, R121, 0x96, !PT ;  /* 0x0000003c39777212 */ /* 0x000fe400078e9679 */
.L_x_22104:
[----:B------:R-:W-:Y:S05]  /*66f0*/  BSYNC B0 ;  /* 0x0000000000007941 */ /* 0x000fea0003800000 */
.L_x_22103:
        /* <DEDUP_REMOVED lines=8> */
.L_x_22099:
        /* <DEDUP_REMOVED lines=12> */
.L_x_22108:
[----:B------:R-:W-:Y:S02]  /*6840*/  MOV R58, R154 ;  /* 0x0000009a003a7202 */ /* 0x000fe40000000f00 */
.L_x_22109:
[----:B------:R-:W-:Y:S05]  /*6850*/  BSYNC B0 ;  /* 0x0000000000007941 */ /* 0x000fea0003800000 */
.L_x_22107:
        /* <DEDUP_REMOVED lines=16> */
.L_x_22113:
[----:B------:R-:W-:Y:S05]  /*6960*/  BSYNC B1 ;  /* 0x0000000000017941 */ /* 0x000fea0003800000 */
.L_x_22112:
        /* <DEDUP_REMOVED lines=44> */
.L_x_22111:
[----:B------:R-:W-:Y:S05]  /*6c30*/  BSYNC B0 ;  /* 0x0000000000007941 */ /* 0x000fea0003800000 */
.L_x_22110:
        /* <DEDUP_REMOVED lines=11> */
.L_x_22114:
        /* <DEDUP_REMOVED lines=12> */
.L_x_22117:
[----:B------:R-:W-:Y:S02]  /*6db0*/  IMAD.MOV.U32 R64, RZ, RZ, R154 ;  /* 0x000000ffff407224 */ /* 0x000fe400078e009a */
.L_x_22118:
[----:B------:R-:W-:Y:S05]  /*6dc0*/  BSYNC B0 ;  /* 0x0000000000007941 */ /* 0x000fea0003800000 */
.L_x_22116:
        /* <DEDUP_REMOVED lines=16> */
.L_x_22122:
[----:B------:R-:W-:Y:S05]  /*6ed0*/  BSYNC B1 ;  /* 0x0000000000017941 */ /* 0x000fea0003800000 */
.L_x_22121:
        /* <DEDUP_REMOVED lines=44> */
.L_x_22120:
[----:B------:R-:W-:Y:S05]  /*71a0*/  BSYNC B0 ;  /* 0x0000000000007941 */ /* 0x000fea0003800000 */
.L_x_22119:
        /* <DEDUP_REMOVED lines=8> */
.L_x_22115:
[----:B------:R-:W-:Y:S01]  /*7230*/  SEL R56, RZ, 0x1000000, P4 ;  /* 0x01000000ff387807 */ /* 0x000fe20002000000 */
[----:B------:R-:W-:Y:S01]  /*7240*/  IMAD.MOV.U32 R219, RZ, RZ, 0x4 ;  /* 0x00000004ffdb7424 */ /* 0x000fe200078e00ff */
[----:B------:R-:W-:Y:S01]  /*7250*/  SEL R57, RZ, 0x10000, P3 ;  /* 0x00010000ff397807 */ /* 0x000fe20001800000 */
[----:B------:R-:W-:Y:S01]  /*7260*/  IMAD.WIDE.U32 R64, R214, R217, c[0x0][0x188] ;  /* 0x00006200d6407625 */ /* 0x000fe200078e00d9 */
[----:B------:R-:W-:Y:S02]  /*7270*/  SEL R58, RZ, 0x100, P2 ;  /* 0x00000100ff3a7807 */ /* 0x000fe40001000000 */
[----:B------:R-:W-:Y:S02]  /*7280*/  SEL R59, RZ, 0x1, P1 ;  /* 0x00000001ff3b7807 */ /* 0x000fe40000800000 */
[----:B------:R-:W-:Y:S01]  /*7290*/  IADD3 R56, R58, R56, R57 ;  /* 0x000000383a387210 */ /* 0x000fe20007ffe039 */
[----:B------:R1:W-:Y:S01]  /*72a0*/  STG.E.128 [R64.64], R76 ;  /* 0x0000004c40007986 */ /* 0x0003e2000c101d04 */
[----:B------:R-:W-:-:S02]  /*72b0*/  ISETP.NE.AND P5, PT, R215, RZ, PT ;  /* 0x000000ffd700720c */ /* 0x000fc40003fa5270 */
[----:B------:R-:W-:Y:S01]  /*72c0*/  IADD3 R67, R56, R59, RZ ;  /* 0x0000003b38437210 */ /* 0x000fe20007ffe0ff */
[----:B------:R-:W-:Y:S01]  /*72d0*/  IMAD.WIDE.U32 R58, R214, R219, c[0x0][0x190] ;  /* 0x00006400d63a7625 */ /* 0x000fe200078e00db */
[----:B------:R-:W-:-:S04]  /*72e0*/  IADD3 R211, R208, 0x100, RZ ;  /* 0x00000100d0d37810 */ /* 0x000fc80007ffe0ff */
[----:B------:R1:W-:Y:S01]  /*72f0*/  STG.E [R58.64], R67 ;  /* 0x000000433a007986 */ /* 0x0003e2000c101904 */
[----:B------:R-:W-:-:S04]  /*7300*/  @P0 IMAD.WIDE.U32 R60, R211, R217, c[0x0][0x180] ;  /* 0x00006000d33c0625 */ /* 0x000fc800078e00d9 */
[----:B------:R-:W-:-:S04]  /*7310*/  @P5 IMAD.WIDE.U32 R62, R211, R217, c[0x0][0x178] ;  /* 0x00005e00d33e5625 */ /* 0x000fc800078e00d9 */
[----:B------:R-:W-:Y:S01]  /*7320*/  IMAD.WIDE.U32 R56, R211, R217, c[0x0][0x170] ;  /* 0x00005c00d3387625 */ /* 0x000fe200078e00d9 */
[----:B------:R-:W-:Y:S05]  /*7330*/  @!P5 BRA `(.L_x_22123) ;  /* 0x000000a00000d947 */ /* 0x000fea0003800000 */
[----:B-1----:R-:W-:Y:S01]  /*7340*/  IMAD.U32 R59, R155, 0x10000, RZ ;  /* 0x000100009b3b7824 */ /* 0x002fe200078e00ff */
[----:B------:R-:W-:Y:S02]  /*7350*/  LOP3.LUT R58, R156, 0xffff, RZ, 0xc0, !PT ;  /* 0x0000ffff9c3a7812 */ /* 0x000fe400078ec0ff */
[----:B------:R-:W-:Y:S02]  /*7360*/  LOP3.LUT R65, R153, 0xff, RZ, 0xc0, !PT ;  /* 0x000000ff99417812 */ /* 0x000fe400078ec0ff */
[----:B------:R-:W-:Y:S02]  /*7370*/  LOP3.LUT R59, R59, 0xff0000, RZ, 0xc0, !PT ;  /* 0x00ff00003b3b7812 */ /* 0x000fe400078ec0ff */
[----:B------:R-:W-:-:S03]  /*7380*/  LOP3.LUT R64, R151, 0xff, RZ, 0xc0, !PT ;  /* 0x000000ff97407812 */ /* 0x000fc600078ec0ff */
[----:B------:R-:W-:-:S04]  /*7390*/  IMAD R58, R58, 0x1000000, R59 ;  /* 0x010000003a3a7824 */ /* 0x000fc800078e023b */
[----:B------:R-:W-:Y:S02]  /*73a0*/  IMAD R65, R65, 0x100, R58 ;  /* 0x0000010041417824 */ /* 0x000fe400078e023a */
[----:B------:R-:W-:-:S04]  /*73b0*/  IMAD.WIDE.U32 R58, R214, R219, c[0x0][0x198] ;  /* 0x00006600d63a7625 */ /* 0x000fc800078e00db */
[----:B------:R-:W-:-:S05]  /*73c0*/  IMAD.IADD R65, R65, 0x1, R64 ;  /* 0x0000000141417824 */ /* 0x000fca00078e0240 */
[----:B------:R1:W-:Y:S02]  /*73d0*/  STG.E [R58.64], R65 ;  /* 0x000000413a007986 */ /* 0x0003e4000c101904 */
.L_x_22123:
[----:B------:R2:W5:Y:S04]  /*73e0*/  @P5 LDG.E.128 R88, [R62.64] ;  /* 0x000000043e585981 */ /* 0x000568000c1e1d00 */
[----:B------:R2:W5:Y:S04]  /*73f0*/  @P0 LDG.E.128 R84, [R60.64] ;  /* 0x000000043c540981 */ /* 0x000568000c1e1d00 */
[----:B-1----:R-:W5:Y:S01]  /*7400*/  LDG.E.128 R56, [R56.64] ;  /* 0x0000000438387981 */ /* 0x002f62000c1e1d00 */
[C---:B------:R-:W-:Y:S01]  /*7410*/  ISETP.NE.AND P1, PT, R66.reuse, 0x1, PT ;  /* 0x000000014200780c */ /* 0x040fe20003f25270 */
[----:B------:R-:W-:Y:S01]  /*7420*/  BSSY B0, `(.L_x_22124) ;  /* 0x000000c000007945 */ /* 0x000fe20003800000 */
[----:B------:R-:W-:-:S11]  /*7430*/  IADD3 R64, R66, 0x1, RZ ;  /* 0x0000000142407810 */ /* 0x000fd60007ffe0ff */
[----:B------:R-:W-:Y:S05]  /*7440*/  @!P1 BRA `(.L_x_22125) ;  /* 0x0000008000009947 */ /* 0x000fea0003800000 */
[----:B--2---:R-:W-:Y:S02]  /*7450*/  ISETP.NE.AND P1, PT, R66, 0x2, PT ;  /* 0x000000024200780c */ /* 0x004fe40003f25270 */
[----:B------:R-:W-:-:S11]  /*7460*/  MOV R68, R119 ;  /* 0x0000007700447202 */ /* 0x000fd60000000f00 */
[----:B------:R-:W-:Y:S05]  /*7470*/  @!P1 BRA `(.L_x_22126) ;  /* 0x0000006000009947 */ /* 0x000fea0003800000 */
[----:B------:R-:W-:Y:S01]  /*7480*/  ISETP.NE.AND P1, PT, R66, 0x3, PT ;  /* 0x000000034200780c */ /* 0x000fe20003f25270 */
[----:B------:R-:W-:-:S12]  /*7490*/  IMAD.MOV.U32 R68, RZ, RZ, R118 ;  /* 0x000000ffff447224 */ /* 0x000fd800078e0076 */
[----:B------:R-:W-:Y:S05]  /*74a0*/  @P1 BRA `(.L_x_22126) ;  /* 0x0000003000001947 */ /* 0x000fea0003800000 */
[----:B------:R-:W-:Y:S01]  /*74b0*/  IMAD.MOV.U32 R68, RZ, RZ, R152 ;  /* 0x000000ffff447224 */ /* 0x000fe200078e0098 */
[----:B------:R-:W-:Y:S05]  /*74c0*/  BRA `(.L_x_22126) ;  /* 0x0000001000007947 */ /* 0x000fea0003800000 */
.L_x_22125:
[----:B--2---:R-:W-:Y:S02]  /*74d0*/  IMAD.MOV.U32 R68, RZ, RZ, R154 ;  /* 0x000000ffff447224 */ /* 0x004fe400078e009a */
.L_x_22126:
[----:B------:R-:W-:Y:S05]  /*74e0*/  BSYNC B0 ;  /* 0x0000000000007941 */ /* 0x000fea0003800000 */
.L_x_22124:
        /* <DEDUP_REMOVED lines=16> */
.L_x_22130:
[----:B------:R-:W-:Y:S05]  /*75f0*/  BSYNC B1 ;  /* 0x0000000000017941 */ /* 0x000fea0003800000 */
.L_x_22129:
        /* <DEDUP_REMOVED lines=44> */
.L_x_22128:
[----:B------:R-:W-:Y:S05]  /*78c0*/  BSYNC B0 ;  /* 0x0000000000007941 */ /* 0x000fea0003800000 */
.L_x_22127:
[----:B------:R-:W1:Y:S01]  /*78d0*/  I2F.U32 R61, R68 ;  /* 0x00000044003d7306 */ /* 0x000e620000201000 */
[----:B------:R-:W-:Y:S01]  /*78e0*/  ISETP.NE.AND P6, PT, R205, RZ, PT ;  /* 0x000000ffcd00720c */ /* 0x000fe20003fc5270 */
[----:B-----5:R-:W-:Y:S02]  /*78f0*/  FMUL.FTZ R56, R56, c[0x0][0x1e8] ;  /* 0x00007a0038387a20 */ /* 0x020fe40000410000 */
        /* <DEDUP_REMOVED lines=9> */
.L_x_22131:
        /* <DEDUP_REMOVED lines=12> */
.L_x_22134:
[----:B------:R-:W-:Y:S02]  /*7a50*/  MOV R56, R154 ;  /* 0x0000009a00387202 */ /* 0x000fe40000000f00 */
.L_x_22135:
[----:B------:R-:W-:Y:S05]  /*7a60*/  BSYNC B0 ;  /* 0x0000000000007941 */ /* 0x000fea0003800000 */
.L_x_22133:
        /* <DEDUP_REMOVED lines=16> */
.L_x_22139:
[----:B------:R-:W-:Y:S05]  /*7b70*/  BSYNC B1 ;  /* 0x0000000000017941 */ /* 0x000fea0003800000 */
.L_x_22138:
        /* <DEDUP_REMOVED lines=44> */
.L_x_22137:
[----:B------:R-:W-:Y:S05]  /*7e40*/  BSYNC B0 ;  /* 0x0000000000007941 */ /* 0x000fea0003800000 */
.L_x_22136:
        /* <DEDUP_REMOVED lines=8> */
.L_x_22132:
        /* <DEDUP_REMOVED lines=12> */
.L_x_22141:
[----:B------:R-:W-:Y:S02]  /*7f90*/  MOV R56, R154 ;  /* 0x0000009a00387202 */ /* 0x000fe40000000f00 */
.L_x_22142:
[----:B------:R-:W-:Y:S05]  /*7fa0*/  BSYNC B0 ;  /* 0x0000000000007941 */ /* 0x000fea0003800000 */
.L_x_22140:
        /* <DEDUP_REMOVED lines=16> */
.L_x_22146:
[----:B------:R-:W-:Y:S05]  /*80b0*/  BSYNC B1 ;  /* 0x0000000000017941 */ /* 0x000fea0003800000 */
.L_x_22145:
        /* <DEDUP_REMOVED lines=44> */
.L_x_22144:
[----:B------:R-:W-:Y:S05]  /*8380*/  BSYNC B0 ;  /* 0x0000000000007941 */ /* 0x000fea0003800000 */
.L_x_22143:
        /* <DEDUP_REMOVED lines=11> */
.L_x_22147:
        /* <DEDUP_REMOVED lines=12> */
.L_x_22150:
[----:B------:R-:W-:Y:S02]  /*8500*/  IMAD.MOV.U32 R66, RZ, RZ, R154 ;  /* 0x000000ffff427224 */ /* 0x000fe400078e009a */
.L_x_22151:
[----:B------:R-:W-:Y:S05]  /*8510*/  BSYNC B0 ;  /* 0x0000000000007941 */ /* 0x000fea0003800000 */
.L_x_22149:
        /* <DEDUP_REMOVED lines=16> */
.L_x_22155:
[----:B------:R-:W-:Y:S05]  /*8620*/  BSYNC B1 ;  /* 0x0000000000017941 */ /* 0x000fea0003800000 */
.L_x_22154:
        /* <DEDUP_REMOVED lines=43> */
.L_x_22153:
[----:B------:R-:W-:Y:S05]  /*88e0*/  BSYNC B0 ;  /* 0x0000000000007941 */ /* 0x000fea0003800000 */
.L_x_22152:
        /* <DEDUP_REMOVED lines=8> */
.L_x_22148:
        /* <DEDUP_REMOVED lines=12> */
.L_x_22157:
[----:B------:R-:W-:Y:S02]  /*8a30*/  IMAD.MOV.U32 R66, RZ, RZ, R154 ;  /* 0x000000ffff427224 */ /* 0x000fe400078e009a */
.L_x_22158:
[----:B------:R-:W-:Y:S05]  /*8a40*/  BSYNC B0 ;  /* 0x0000000000007941 */ /* 0x000fea0003800000 */
.L_x_22156:
        /* <DEDUP_REMOVED lines=16> */
.L_x_22162:
[----:B------:R-:W-:Y:S05]  /*8b50*/  BSYNC B1 ;  /* 0x0000000000017941 */ /* 0x000fea0003800000 */
.L_x_22161:
        /* <DEDUP_REMOVED lines=44> */
.L_x_22160:
[----:B------:R-:W-:Y:S05]  /*8e20*/  BSYNC B0 ;  /* 0x0000000000007941 */ /* 0x000fea0003800000 */
.L_x_22159:
        /* <DEDUP_REMOVED lines=11> */
.L_x_22163:
        /* <DEDUP_REMOVED lines=12> */
.L_x_22166:
[----:B------:R-:W-:Y:S02]  /*8fa0*/  IMAD.MOV.U32 R58, RZ, RZ, R154 ;  /* 0x000000ffff3a7224 */ /* 0x000fe400078e009a */
.L_x_22167:
[----:B------:R-:W-:Y:S05]  /*8fb0*/  BSYNC B0 ;  /* 0x0000000000007941 */ /* 0x000fea0003800000 */
.L_x_22165:
        /* <DEDUP_REMOVED lines=16> */
.L_x_22171:
[----:B------:R-:W-:Y:S05]  /*90c0*/  BSYNC B1 ;  /* 0x0000000000017941 */ /* 0x000fea0003800000 */
.L_x_22170:
        /* <DEDUP_REMOVED lines=43> */
.L_x_22169:
[----:B------:R-:W-:Y:S05]  /*9380*/  BSYNC B0 ;  /* 0x0000000000007941 */ /* 0x000fea0003800000 */
.L_x_22168:
        /* <DEDUP_REMOVED lines=8> */
.L_x_22164:
        /* <DEDUP_REMOVED lines=12> */
.L_x_22173:
[----:B------:R-:W-:Y:S02]  /*94d0*/  IMAD.MOV.U32 R58, RZ, RZ, R154 ;  /* 0x000000ffff3a7224 */ /* 0x000fe400078e009a */
.L_x_22174:
[----:B------:R-:W-:Y:S05]  /*94e0*/  BSYNC B0 ;  /* 0x0000000000007941 */ /* 0x000fea0003800000 */
.L_x_22172:
        /* <DEDUP_REMOVED lines=16> */
.L_x_22178:
[----:B------:R-:W-:Y:S05]  /*95f0*/  BSYNC B1 ;  /* 0x0000000000017941 */ /* 0x000fea0003800000 */
.L_x_22177:
        /* <DEDUP_REMOVED lines=44> */
.L_x_22176:
[----:B------:R-:W-:Y:S05]  /*98c0*/  BSYNC B0 ;  /* 0x0000000000007941 */ /* 0x000fea0003800000 */
.L_x_22175:
        /* <DEDUP_REMOVED lines=11> */
.L_x_22179:
        /* <DEDUP_REMOVED lines=12> */
.L_x_22182:
[----:B------:R-:W-:Y:S02]  /*9a40*/  IMAD.MOV.U32 R64, RZ, RZ, R154 ;  /* 0x000000ffff407224 */ /* 0x000fe400078e009a */
.L_x_22183:
[----:B------:R-:W-:Y:S05]  /*9a50*/  BSYNC B0 ;  /* 0x0000000000007941 */ /* 0x000fea0003800000 */
.L_x_22181:
        /* <DEDUP_REMOVED lines=16> */
.L_x_22187:
[----:B------:R-:W-:Y:S05]  /*9b60*/  BSYNC B1 ;  /* 0x0000000000017941 */ /* 0x000fea0003800000 */
.L_x_22186:
[C---:B------:R-:W-:Y:S01]  /*9b70*/  IMAD.HI.U32 R57, R203.reuse, -0x326172a9, RZ ;  /* 0xcd9e8d57cb397827 */ /* 0x040fe200078e00ff */
        /* <DEDUP_REMOVED lines=43> */
.L_x_22185:
[----:B------:R-:W-:Y:S05]  /*9e30*/  BSYNC B0 ;  /* 0x0000000000007941 */ /* 0x000fea0003800000 */
.L_x_22184:
        /* <DEDUP_REMOVED lines=8> */
.L_x_22180:
[----:B------:R-:W-:Y:S01]  /*9ec0*/  SEL R56, RZ, 0x1000000, P4 ;  /* 0x01000000ff387807 */ /* 0x000fe20002000000 */
[----:B------:R-:W-:Y:S01]  /*9ed0*/  IMAD.WIDE.U32 R64, R211, R217, c[0x0][0x188] ;  /* 0x00006200d3407625 */ /* 0x000fe200078e00d9 */
[----:B------:R-:W-:Y:S02]  /*9ee0*/  SEL R57, RZ, 0x10000, P3 ;  /* 0x00010000ff397807 */ /* 0x000fe40001800000 */
[----:B------:R-:W-:Y:S02]  /*9ef0*/  SEL R58, RZ, 0x100, P2 ;  /* 0x00000100ff3a7807 */ /* 0x000fe40001000000 */
[----:B------:R-:W-:Y:S01]  /*9f00*/  SEL R59, RZ, 0x1, P1 ;  /* 0x00000001ff3b7807 */ /* 0x000fe20000800000 */
[----:B------:R1:W-:Y:S01]  /*9f10*/  STG.E.128 [R64.64], R72 ;  /* 0x0000004840007986 */ /* 0x0003e2000c101d04 */
[----:B------:R-:W-:Y:S02]  /*9f20*/  IADD3 R56, R58, R56, R57 ;  /* 0x000000383a387210 */ /* 0x000fe40007ffe039 */
[----:B------:R-:W-:-:S02]  /*9f30*/  ISETP.NE.AND P5, PT, R215, RZ, PT ;  /* 0x000000ffd700720c */ /* 0x000fc40003fa5270 */
[----:B------:R-:W-:Y:S01]  /*9f40*/  IADD3 R209, R208, 0x180, RZ ;  /* 0x00000180d0d17810 */ /* 0x000fe20007ffe0ff */
[----:B------:R-:W-:Y:S02]  /*9f50*/  IMAD.IADD R67, R56, 0x1, R59 ;  /* 0x0000000138437824 */ /* 0x000fe400078e023b */
[----:B------:R-:W-:-:S04]  /*9f60*/  IMAD.WIDE.U32 R58, R211, R219, c[0x0][0x190] ;  /* 0x00006400d33a7625 */ /* 0x000fc800078e00db */
[CC--:B------:R-:W-:Y:S01]  /*9f70*/  @P0 IMAD.WIDE.U32 R60, R209.reuse, R217.reuse, c[0x0][0x180] ;  /* 0x00006000d13c0625 */ /* 0x0c0fe200078e00d9 */
[----:B------:R1:W-:Y:S03]  /*9f80*/  STG.E [R58.64], R67 ;  /* 0x000000433a007986 */ /* 0x0003e6000c101904 */
        /* <DEDUP_REMOVED lines=10> */
[----:B------:R-:W-:-:S03]  /*a030*/  IMAD.WIDE.U32 R58, R211, R219, c[0x0][0x198] ;  /* 0x00006600d33a7625 */ /* 0x000fc600078e00db */
[----:B------:R-:W-:-:S05]  /*a040*/  IADD3 R65, R65, R64, RZ ;  /* 0x0000004041417210 */ /* 0x000fca0007ffe0ff */
[----:B------:R1:W-:Y:S02]  /*a050*/  STG.E [R58.64], R65 ;  /* 0x000000413a007986 */ /* 0x0003e4000c101904 */
.L_x_22188:
[----:B------:R2:W5:Y:S04]  /*a060*/  @P5 LDG.E.128 R88, [R62.64] ;  /* 0x000000043e585981 */ /* 0x000568000c1e1d00 */
[----:B------:R2:W5:Y:S04]  /*a070*/  @P0 LDG.E.128 R84, [R60.64] ;  /* 0x000000043c540981 */ /* 0x000568000c1e1d00 */
[----:B-1----:R-:W5:Y:S01]  /*a080*/  LDG.E.128 R56, [R56.64] ;  /* 0x0000000438387981 */ /* 0x002f62000c1e1d00 */
[C---:B------:R-:W-:Y:S01]  /*a090*/  ISETP.NE.AND P1, PT, R66.reuse, 0x1, PT ;  /* 0x000000014200780c */ /* 0x040fe20003f25270 */
[----:B------:R-:W-:Y:S01]  /*a0a0*/  BSSY B0, `(.L_x_22189) ;  /* 0x000000c000007945 */ /* 0x000fe20003800000 */
        /* <DEDUP_REMOVED lines=10> */
.L_x_22190:
[----:B--2---:R-:W-:Y:S02]  /*a150*/  IMAD.MOV.U32 R69, RZ, RZ, R154 ;  /* 0x000000ffff457224 */ /* 0x004fe400078e009a */
.L_x_22191:
[----:B------:R-:W-:Y:S05]  /*a160*/  BSYNC B0 ;  /* 0x0000000000007941 */ /* 0x000fea0003800000 */
.L_x_22189:
        /* <DEDUP_REMOVED lines=16> */
.L_x_22195:
[----:B------:R-:W-:Y:S05]  /*a270*/  BSYNC B1 ;  /* 0x0000000000017941 */ /* 0x000fea0003800000 */
.L_x_22194:
        /* <DEDUP_REMOVED lines=44> */
.L_x_22193:
[----:B------:R-:W-:Y:S05]  /*a540*/  BSYNC B0 ;  /* 0x0000000000007941 */ /* 0x000fea0003800000 */
.L_x_22192:
        /* <DEDUP_REMOVED lines=12> */
.L_x_22196:
        /* <DEDUP_REMOVED lines=12> */
.L_x_22199:
[----:B------:R-:W-:Y:S02]  /*a6d0*/  IMAD.MOV.U32 R56, RZ, RZ, R154 ;  /* 0x000000ffff387224 */ /* 0x000fe400078e009a */
.L_x_22200:
[----:B------:R-:W-:Y:S05]  /*a6e0*/  BSYNC B0 ;  /* 0x0000000000007941 */ /* 0x000fea0003800000 */
.L_x_22198:
        /* <DEDUP_REMOVED lines=16> */
.L_x_22204:
[----:B------:R-:W-:Y:S05]  /*a7f0*/  BSYNC B1 ;  /* 0x0000000000017941 */ /* 0x000fea0003800000 */
.L_x_22203:
        /* <DEDUP_REMOVED lines=44> */
.L_x_22202:
[----:B------:R-:W-:Y:S05]  /*aac0*/  BSYNC B0 ;  /* 0x0000000000007941 */ /* 0x000fea0003800000 */
.L_x_22201:
        /* <DEDUP_REMOVED lines=8> */
.L_x_22197:
        /* <DEDUP_REMOVED lines=12> */
.L_x_22206:
[----:B------:R-:W-:Y:S02]  /*ac10*/  IMAD.MOV.U32 R56, RZ, RZ, R154 ;  /* 0x000000ffff387224 */ /* 0x000fe400078e009a */
.L_x_22207:
[----:B------:R-:W-:Y:S05]  /*ac20*/  BSYNC B0 ;  /* 0x0000000000007941 */ /* 0x000fea0003800000 */
.L_x_22205:
        /* <DEDUP_REMOVED lines=16> */
.L_x_22211:
[----:B------:R-:W-:Y:S05]  /*ad30*/  BSYNC B1 ;  /* 0x0000000000017941 */ /* 0x000fea0003800000 */
.L_x_22210:
        /* <DEDUP_REMOVED lines=44> */
.L_x_22209:
[----:B------:R-:W-:Y:S05]  /*b000*/  BSYNC B0 ;  /* 0x0000000000007941 */ /* 0x000fea0003800000 */
.L_x_22208:
        /* <DEDUP_REMOVED lines=11> */
.L_x_22212:
        /* <DEDUP_REMOVED lines=12> */
.L_x_22215:
[----:B------:R-:W-:Y:S02]  /*b180*/  IMAD.MOV.U32 R66, RZ, RZ, R154 ;  /* 0x000000ffff427224 */ /* 0x000fe400078e009a */
.L_x_22216:
[----:B------:R-:W-:Y:S05]  /*b190*/  BSYNC B0 ;  /* 0x0000000000007941 */ /* 0x000fea0003800000 */
.L_x_22214:
        /* <DEDUP_REMOVED lines=16> */
.L_x_22220:
[----:B------:R-:W-:Y:S05]  /*b2a0*/  BSYNC B1 ;  /* 0x0000000000017941 */ /* 0x000fea0003800000 */
.L_x_22219:
        /* <DEDUP_REMOVED lines=43> */
.L_x_22218:
[----:B------:R-:W-:Y:S05]  /*b560*/  BSYNC B0 ;  /* 0x0000000000007941 */ /* 0x000fea0003800000 */
.L_x_22217:
        /* <DEDUP_REMOVED lines=8> */
.L_x_22213:
        /* <DEDUP_REMOVED lines=12> */
.L_x_22222:
[----:B------:R-:W-:Y:S02]  /*b6b0*/  IMAD.MOV.U32 R66, RZ, RZ, R154 ;  /* 0x000000ffff427224 */ /* 0x000fe400078e009a */
.L_x_22223:
[----:B------:R-:W-:Y:S05]  /*b6c0*/  BSYNC B0 ;  /* 0x0000000000007941 */ /* 0x000fea0003800000 */
.L_x_22221:
        /* <DEDUP_REMOVED lines=16> */
.L_x_22227:
[----:B------:R-:W-:Y:S05]  /*b7d0*/  BSYNC B1 ;  /* 0x0000000000017941 */ /* 0x000fea0003800000 */
.L_x_22226:
        /* <DEDUP_REMOVED lines=44> */
.L_x_22225:
[----:B------:R-:W-:Y:S05]  /*baa0*/  BSYNC B0 ;  /* 0x0000000000007941 */ /* 0x000fea0003800000 */
.L_x_22224:
        /* <DEDUP_REMOVED lines=11> */
.L_x_22228:
        /* <DEDUP_REMOVED lines=12> */
.L_x_22231:
[----:B------:R-:W-:Y:S02]  /*bc20*/  IMAD.MOV.U32 R58, RZ, RZ, R154 ;  /* 0x000000ffff3a7224 */ /* 0x000fe400078e009a */
.L_x_22232:
[----:B------:R-:W-:Y:S05]  /*bc30*/  BSYNC B0 ;  /* 0x0000000000007941 */ /* 0x000fea0003800000 */
.L_x_22230:
        /* <DEDUP_REMOVED lines=16> */
.L_x_22236:
[----:B------:R-:W-:Y:S05]  /*bd40*/  BSYNC B1 ;  /* 0x0000000000017941 */ /* 0x000fea0003800000 */
.L_x_22235:
        /* <DEDUP_REMOVED lines=43> */
.L_x_22234:
[----:B------:R-:W-:Y:S05]  /*c000*/  BSYNC B0 ;  /* 0x0000000000007941 */ /* 0x000fea0003800000 */
.L_x_22233:
        /* <DEDUP_REMOVED lines=8> */
.L_x_22229:
        /* <DEDUP_REMOVED lines=12> */
.L_x_22238:
[----:B------:R-:W-:Y:S02]  /*c150*/  IMAD.MOV.U32 R58, RZ, RZ, R154 ;  /* 0x000000ffff3a7224 */ /* 0x000fe400078e009a */
.L_x_22239:
[----:B------:R-:W-:Y:S05]  /*c160*/  BSYNC B0 ;  /* 0x0000000000007941 */ /* 0x000fea0003800000 */
.L_x_22237:
        /* <DEDUP_REMOVED lines=16> */
.L_x_22243:
[----:B------:R-:W-:Y:S05]  /*c270*/  BSYNC B1 ;  /* 0x0000000000017941 */ /* 0x000fea0003800000 */
.L_x_22242:
        /* <DEDUP_REMOVED lines=44> */
.L_x_22241:
[----:B------:R-:W-:Y:S05]  /*c540*/  BSYNC B0 ;  /* 0x0000000000007941 */ /* 0x000fea0003800000 */
.L_x_22240:
        /* <DEDUP_REMOVED lines=11> */
.L_x_22244:
        /* <DEDUP_REMOVED lines=12> */
.L_x_22247:
[----:B------:R-:W-:Y:S02]  /*c6c0*/  MOV R64, R154 ;  /* 0x0000009a00407202 */ /* 0x000fe40000000f00 */
.L_x_22248:
[----:B------:R-:W-:Y:S05]  /*c6d0*/  BSYNC B0 ;  /* 0x0000000000007941 */ /* 0x000fea0003800000 */
.L_x_22246:
        /* <DEDUP_REMOVED lines=16> */
.L_x_22252:
[----:B------:R-:W-:Y:S05]  /*c7e0*/  BSYNC B1 ;  /* 0x0000000000017941 */ /* 0x000fea0003800000 */
.L_x_22251:
        /* <DEDUP_REMOVED lines=44> */
.L_x_22250:
[----:B------:R-:W-:Y:S05]  /*cab0*/  BSYNC B0 ;  /* 0x0000000000007941 */ /* 0x000fea0003800000 */
.L_x_22249:
        /* <DEDUP_REMOVED lines=8> */
.L_x_22245:
        /* <DEDUP_REMOVED lines=16> */
[----:B-1----:R-:W-:Y:S02]  /*cc40*/  SHF.L.U32 R59, R155, 0x10, RZ ;  /* 0x000000109b3b7819 */ /* 0x002fe400000006ff */
[----:B------:R-:W-:Y:S02]  /*cc50*/  LOP3.LUT R58, R156, 0xffff, RZ, 0xc0, !PT ;  /* 0x0000ffff9c3a7812 */ /* 0x000fe400078ec0ff */
[----:B------:R-:W-:Y:S02]  /*cc60*/  LOP3.LUT R59, R59, 0xff0000, RZ, 0xc0, !PT ;  /* 0x00ff00003b3b7812 */ /* 0x000fe400078ec0ff */
[----:B------:R-:W-:Y:S02]  /*cc70*/  LOP3.LUT R65, R153, 0xff, RZ, 0xc0, !PT ;  /* 0x000000ff99417812 */ /* 0x000fe400078ec0ff */
[----:B------:R-:W-:Y:S01]  /*cc80*/  LOP3.LUT R64, R151, 0xff, RZ, 0xc0, !PT ;  /* 0x000000ff97407812 */ /* 0x000fe200078ec0ff */
[----:B------:R-:W-:-:S04]  /*cc90*/  IMAD R58, R58, 0x1000000, R59 ;  /* 0x010000003a3a7824 */ /* 0x000fc800078e023b */
[----:B------:R-:W-:Y:S02]  /*cca0*/  IMAD R65, R65, 0x100, R58 ;  /* 0x0000010041417824 */ /* 0x000fe400078e023a */
[----:B------:R-:W-:-:S04]  /*ccb0*/  IMAD.WIDE.U32 R58, R209, R219, c[0x0][0x198] ;  /* 0x00006600d13a7625 */ /* 0x000fc800078e00db */
[----:B------:R-:W-:-:S05]  /*ccc0*/  IMAD.IADD R65, R65, 0x1, R64 ;  /* 0x0000000141417824 */ /* 0x000fca00078e0240 */
[----:B------:R1:W-:Y:S02]  /*ccd0*/  STG.E [R58.64], R65 ;  /* 0x000000413a007986 */ /* 0x0003e4000c101904 */
.L_x_22253:
        /* <DEDUP_REMOVED lines=15> */
.L_x_22255:
[----:B--2---:R-:W-:Y:S02]  /*cdd0*/  IMAD.MOV.U32 R92, RZ, RZ, R154 ;  /* 0x000000ffff5c7224 */ /* 0x004fe400078e009a */
.L_x_22256:
[----:B------:R-:W-:Y:S05]  /*cde0*/  BSYNC B0 ;  /* 0x0000000000007941 */ /* 0x000fea0003800000 */
.L_x_22254:
        /* <DEDUP_REMOVED lines=16> */
.L_x_22260:
[----:B------:R-:W-:Y:S05]  /*cef0*/  BSYNC B1 ;  /* 0x0000000000017941 */ /* 0x000fea0003800000 */
.L_x_22259:
        /* <DEDUP_REMOVED lines=44> */
.L_x_22258:
[----:B------:R-:W-:Y:S05]  /*d1c0*/  BSYNC B0 ;  /* 0x0000000000007941 */ /* 0x000fea0003800000 */
.L_x_22257:
        /* <DEDUP_REMOVED lines=12> */
.L_x_22261:
        /* <DEDUP_REMOVED lines=12> */
.L_x_22264:
[----:B------:R-:W-:Y:S02]  /*d350*/  IMAD.MOV.U32 R56, RZ, RZ, R154 ;  /* 0x000000ffff387224 */ /* 0x000fe400078e009a */
.L_x_22265:
[----:B------:R-:W-:Y:S05]  /*d360*/  BSYNC B0 ;  /* 0x0000000000007941 */ /* 0x000fea0003800000 */
.L_x_22263:
        /* <DEDUP_REMOVED lines=16> */
.L_x_22269:
[----:B------:R-:W-:Y:S05]  /*d470*/  BSYNC B1 ;  /* 0x0000000000017941 */ /* 0x000fea0003800000 */
.L_x_22268:
        /* <DEDUP_REMOVED lines=44> */
.L_x_22267:
[----:B------:R-:W-:Y:S05]  /*d740*/  BSYNC B0 ;  /* 0x0000000000007941 */ /* 0x000fea0003800000 */
.L_x_22266:
        /* <DEDUP_REMOVED lines=8> */
.L_x_22262:
        /* <DEDUP_REMOVED lines=12> */
.L_x_22271:
[----:B------:R-:W-:Y:S02]  /*d890*/  IMAD.MOV.U32 R56, RZ, RZ, R154 ;  /* 0x000000ffff387224 */ /* 0x000fe400078e009a */
.L_x_22272:
[----:B------:R-:W-:Y:S05]  /*d8a0*/  BSYNC B0 ;  /* 0x0000000000007941 */ /* 0x000fea0003800000 */
.L_x_22270:
        /* <DEDUP_REMOVED lines=16> */
.L_x_22276:
[----:B------:R-:W-:Y:S05]  /*d9b0*/  BSYNC B1 ;  /* 0x0000000000017941 */ /* 0x000fea0003800000 */
.L_x_22275:
        /* <DEDUP_REMOVED lines=44> */
.L_x_22274:
[----:B------:R-:W-:Y:S05]  /*dc80*/  BSYNC B0 ;  /* 0x0000000000007941 */ /* 0x000fea0003800000 */
.L_x_22273:
        /* <DEDUP_REMOVED lines=11> */
.L_x_22277:
        /* <DEDUP_REMOVED lines=12> */
.L_x_22280:
[----:B------:R-:W-:Y:S02]  /*de00*/  IMAD.MOV.U32 R92, RZ, RZ, R154 ;  /* 0x000000ffff5c7224 */ /* 0x000fe400078e009a */
.L_x_22281:
[----:B------:R-:W-:Y:S05]  /*de10*/  BSYNC B0 ;  /* 0x0000000000007941 */ /* 0x000fea0003800000 */
.L_x_22279:
        /* <DEDUP_REMOVED lines=16> */
.L_x_22285:
[----:B------:R-:W-:Y:S05]  /*df20*/  BSYNC B1 ;  /* 0x0000000000017941 */ /* 0x000fea0003800000 */
.L_x_22284:
        /* <DEDUP_REMOVED lines=43> */
.L_x_22283:
[----:B------:R-:W-:Y:S05]  /*e1e0*/  BSYNC B0 ;  /* 0x0000000000007941 */ /* 0x000fea0003800000 */
.L_x_22282:
        /* <DEDUP_REMOVED lines=8> */
.L_x_22278:
        /* <DEDUP_REMOVED lines=12> */
.L_x_22287:
[----:B------:R-:W-:Y:S02]  /*e330*/  IMAD.MOV.U32 R92, RZ, RZ, R154 ;  /* 0x000000ffff5c7224 */ /* 0x000fe400078e009a */
.L_x_22288:
[----:B------:R-:W-:Y:S05]  /*e340*/  BSYNC B0 ;  /* 0x0000000000007941 */ /* 0x000fea0003800000 */
.L_x_22286:
        /* <DEDUP_REMOVED lines=16> */
.L_x_22292:
[----:B------:R-:W-:Y:S05]  /*e450*/  BSYNC B1 ;  /* 0x0000000000017941 */ /* 0x000fea0003800000 */
.L_x_22291:
        /* <DEDUP_REMOVED lines=44> */
.L_x_22290:
[----:B------:R-:W-:Y:S05]  /*e720*/  BSYNC B0 ;  /* 0x0000000000007941 */ /* 0x000fea0003800000 */
.L_x_22289:
        /* <DEDUP_REMOVED lines=11> */
.L_x_22293:
        /* <DEDUP_REMOVED lines=12> */
.L_x_22296:
[----:B------:R-:W-:Y:S02]  /*e8a0*/  IMAD.MOV.U32 R58, RZ, RZ, R154 ;  /* 0x000000ffff3a7224 */ /* 0x000fe400078e009a */
.L_x_22297:
[----:B------:R-:W-:Y:S05]  /*e8b0*/  BSYNC B0 ;  /* 0x0000000000007941 */ /* 0x000fea0003800000 */
.L_x_22295:
        /* <DEDUP_REMOVED lines=16> */
.L_x_22301:
[----:B------:R-:W-:Y:S05]  /*e9c0*/  BSYNC B1 ;  /* 0x0000000000017941 */ /* 0x000fea0003800000 */
.L_x_22300:
        /* <DEDUP_REMOVED lines=43> */
.L_x_22299:
[----:B------:R-:W-:Y:S05]  /*ec80*/  BSYNC B0 ;  /* 0x0000000000007941 */ /* 0x000fea0003800000 */
.L_x_22298:
        /* <DEDUP_REMOVED lines=8> */
.L_x_22294:
        /* <DEDUP_REMOVED lines=12> */
.L_x_22303:
[----:B------:R-:W-:Y:S02]  /*edd0*/  IMAD.MOV.U32 R58, RZ, RZ, R154 ;  /* 0x000000ffff3a7224 */ /* 0x000fe400078e009a */
.L_x_22304:
[----:B------:R-:W-:Y:S05]  /*ede0*/  BSYNC B0 ;  /* 0x0000000000007941 */ /* 0x000fea0003800000 */
.L_x_22302:
        /* <DEDUP_REMOVED lines=16> */
.L_x_22308:
[----:B------:R-:W-:Y:S05]  /*eef0*/  BSYNC B1 ;  /* 0x0000000000017941 */ /* 0x000fea0003800000 */
.L_x_22307:
        /* <DEDUP_REMOVED lines=44> */
.L_x_22306:
[----:B------:R-:W-:Y:S05]  /*f1c0*/  BSYNC B0 ;  /* 0x0000000000007941 */ /* 0x000fea0003800000 */
.L_x_22305:
        /* <DEDUP_REMOVED lines=11> */
.L_x_22309:
        /* <DEDUP_REMOVED lines=12> */
.L_x_22312:
[----:B------:R-:W-:Y:S02]  /*f340*/  IMAD.MOV.U32 R92, RZ, RZ, R154 ;  /* 0x000000ffff5c7224 */ /* 0x000fe400078e009a */
.L_x_22313:
[----:B------:R-:W-:Y:S05]  /*f350*/  BSYNC B0 ;  /* 0x0000000000007941 */ /* 0x000fea0003800000 */
.L_x_22311:
        /* <DEDUP_REMOVED lines=16> */
.L_x_22317:
[----:B------:R-:W-:Y:S05]  /*f460*/  BSYNC B1 ;  /* 0x0000000000017941 */ /* 0x000fea0003800000 */
.L_x_22316:
        /* <DEDUP_REMOVED lines=44> */
.L_x_22315:
[----:B------:R-:W-:Y:S05]  /*f730*/  BSYNC B0 ;  /* 0x0000000000007941 */ /* 0x000fea0003800000 */
.L_x_22314:
        /* <DEDUP_REMOVED lines=8> */
.L_x_22310:
        /* <DEDUP_REMOVED lines=20> */
[----:B------:R-:W-:Y:S02]  /*f900*/  LOP3.LUT R92, R151, 0xff, RZ, 0xc0, !PT ;  /* 0x000000ff975c7812 */ /* 0x000fe400078ec0ff */
[----:B------:R-:W-:-:S05]  /*f910*/  LEA R58, R58, R59, 0x18 ;  /* 0x0000003b3a3a7211 */ /* 0x000fca00078ec0ff */
[----:B------:R-:W-:Y:S02]  /*f920*/  IMAD R93, R93, 0x100, R58 ;  /* 0x000001005d5d7824 */ /* 0x000fe400078e023a */
[----:B------:R-:W-:-:S04]  /*f930*/  IMAD.WIDE.U32 R58, R210, R219, c[0x0][0x198] ;  /* 0x00006600d23a7625 */ /* 0x000fc800078e00db */
[----:B------:R-:W-:-:S05]  /*f940*/  IMAD.IADD R93, R93, 0x1, R92 ;  /* 0x000000015d5d7824 */ /* 0x000fca00078e025c */
[----:B------:R1:W-:Y:S02]  /*f950*/  STG.E [R58.64], R93 ;  /* 0x0000005d3a007986 */ /* 0x0003e4000c101904 */
.L_x_22318:
        /* <DEDUP_REMOVED lines=15> */
.L_x_22320:
[----:B--2---:R-:W-:Y:S02]  /*fa50*/  IMAD.MOV.U32 R144, RZ, RZ, R154 ;  /* 0x000000ffff907224 */ /* 0x004fe400078e009a */
.L_x_22321:
[----:B------:R-:W-:Y:S05]  /*fa60*/  BSYNC B0 ;  /* 0x0000000000007941 */ /* 0x000fea0003800000 */
.L_x_22319:
        /* <DEDUP_REMOVED lines=16> */
.L_x_22325:
[----:B------:R-:W-:Y:S05]  /*fb70*/  BSYNC B1 ;  /* 0x0000000000017941 */ /* 0x000fea0003800000 */
.L_x_22324:
        /* <DEDUP_REMOVED lines=44> */
.L_x_22323:
[----:B------:R-:W-:Y:S05]  /*fe40*/  BSYNC B0 ;  /* 0x0000000000007941 */ /* 0x000fea0003800000 */
.L_x_22322:
        /* <DEDUP_REMOVED lines=12> */
.L_x_22326:
        /* <DEDUP_REMOVED lines=12> */
.L_x_22329:
[----:B------:R-:W-:Y:S02]  /*ffd0*/  IMAD.MOV.U32 R56, RZ, RZ, R154 ;  /* 0x000000ffff387224 */ /* 0x000fe400078e009a */
.L_x_22330:
[----:B------:R-:W-:Y:S05]  /*ffe0*/  BSYNC B0 ;  /* 0x0000000000007941 */ /* 0x000fea0003800000 */
.L_x_22328:
        /* <DEDUP_REMOVED lines=16> */
.L_x_22334:
[----:B------:R-:W-:Y:S05]  /*100f0*/  BSYNC B1 ;  /* 0x0000000000017941 */ /* 0x000fea0003800000 */
.L_x_22333:
        /* <DEDUP_REMOVED lines=44> */
.L_x_22332:
[----:B------:R-:W-:Y:S05]  /*103c0*/  BSYNC B0 ;  /* 0x0000000000007941 */ /* 0x000fea0003800000 */
.L_x_22331:
        /* <DEDUP_REMOVED lines=8> */
.L_x_22327:
        /* <DEDUP_REMOVED lines=12> */
.L_x_22336:
[----:B------:R-:W-:Y:S02]  /*10510*/  MOV R56, R154 ;  /* 0x0000009a00387202 */ /* 0x000fe40000000f00 */
.L_x_22337:
[----:B------:R-:W-:Y:S05]  /*10520*/  BSYNC B0 ;  /* 0x0000000000007941 */ /* 0x000fea0003800000 */
.L_x_22335:
        /* <DEDUP_REMOVED lines=16> */
.L_x_22341:
[----:B------:R-:W-:Y:S05]  /*10630*/  BSYNC B1 ;  /* 0x0000000000017941 */ /* 0x000fea0003800000 */
.L_x_22340:
        /* <DEDUP_REMOVED lines=44> */
.L_x_22339:
[----:B------:R-:W-:Y:S05]  /*10900*/  BSYNC B0 ;  /* 0x0000000000007941 */ /* 0x000fea0003800000 */
.L_x_22338:
        /* <DEDUP_REMOVED lines=11> */
.L_x_22342:
        /* <DEDUP_REMOVED lines=12> */
.L_x_22345:
[----:B------:R-:W-:Y:S02]  /*10a80*/  MOV R144, R154 ;  /* 0x0000009a00907202 */ /* 0x000fe40000000f00 */
.L_x_22346:
[----:B------:R-:W-:Y:S05]  /*10a90*/  BSYNC B0 ;  /* 0x0000000000007941 */ /* 0x000fea0003800000 */
.L_x_22344:
        /* <DEDUP_REMOVED lines=16> */
.L_x_22350:
[----:B------:R-:W-:Y:S05]  /*10ba0*/  BSYNC B1 ;  /* 0x0000000000017941 */ /* 0x000fea0003800000 */
.L_x_22349:
        /* <DEDUP_REMOVED lines=43> */
.L_x_22348:
[----:B------:R-:W-:Y:S05]  /*10e60*/  BSYNC B0 ;  /* 0x0000000000007941 */ /* 0x000fea0003800000 */
.L_x_22347:
        /* <DEDUP_REMOVED lines=8> */
.L_x_22343:
        /* <DEDUP_REMOVED lines=12> */
.L_x_22352:
[----:B------:R-:W-:Y:S02]  /*10fb0*/  IMAD.MOV.U32 R144, RZ, RZ, R154 ;  /* 0x000000ffff907224 */ /* 0x000fe400078e009a */
.L_x_22353:
[----:B------:R-:W-:Y:S05]  /*10fc0*/  BSYNC B0 ;  /* 0x0000000000007941 */ /* 0x000fea0003800000 */
.L_x_22351:
        /* <DEDUP_REMOVED lines=16> */
.L_x_22357:
[----:B------:R-:W-:Y:S05]  /*110d0*/  BSYNC B1 ;  /* 0x0000000000017941 */ /* 0x000fea0003800000 */
.L_x_22356:
        /* <DEDUP_REMOVED lines=44> */
.L_x_22355:
[----:B------:R-:W-:Y:S05]  /*113a0*/  BSYNC B0 ;  /* 0x0000000000007941 */ /* 0x000fea0003800000 */
.L_x_22354:
        /* <DEDUP_REMOVED lines=11> */
.L_x_22358:
        /* <DEDUP_REMOVED lines=12> */
.L_x_22361:
[----:B------:R-:W-:Y:S02]  /*11520*/  IMAD.MOV.U32 R58, RZ, RZ, R154 ;  /* 0x000000ffff3a7224 */ /* 0x000fe400078e009a */
.L_x_22362:
[----:B------:R-:W-:Y:S05]  /*11530*/  BSYNC B0 ;  /* 0x0000000000007941 */ /* 0x000fea0003800000 */
.L_x_22360:
        /* <DEDUP_REMOVED lines=16> */
.L_x_22366:
[----:B------:R-:W-:Y:S05]  /*11640*/  BSYNC B1 ;  /* 0x0000000000017941 */ /* 0x000fea0003800000 */
.L_x_22365:
        /* <DEDUP_REMOVED lines=43> */
.L_x_22364:
[----:B------:R-:W-:Y:S05]  /*11900*/  BSYNC B0 ;  /* 0x0000000000007941 */ /* 0x000fea0003800000 */
.L_x_22363:
        /* <DEDUP_REMOVED lines=8> */
.L_x_22359:
        /* <DEDUP_REMOVED lines=12> */
.L_x_22368:
[----:B------:R-:W-:Y:S02]  /*11a50*/  IMAD.MOV.U32 R58, RZ, RZ, R154 ;  /* 0x000000ffff3a7224 */ /* 0x000fe400078e009a */
.L_x_22369:
[----:B------:R-:W-:Y:S05]  /*11a60*/  BSYNC B0 ;  /* 0x0000000000007941 */ /* 0x000fea0003800000 */
.L_x_22367:
        /* <DEDUP_REMOVED lines=16> */
.L_x_22373:
[----:B------:R-:W-:Y:S05]  /*11b70*/  BSYNC B1 ;  /* 0x0000000000017941 */ /* 0x000fea0003800000 */
.L_x_22372:
        /* <DEDUP_REMOVED lines=44> */
.L_x_22371:
[----:B------:R-:W-:Y:S05]  /*11e40*/  BSYNC B0 ;  /* 0x0000000000007941 */ /* 0x000fea0003800000 */
.L_x_22370:
        /* <DEDUP_REMOVED lines=11> */
.L_x_22374:
        /* <DEDUP_REMOVED lines=12> */
.L_x_22377:
[----:B------:R-:W-:Y:S02]  /*11fc0*/  IMAD.MOV.U32 R144, RZ, RZ, R154 ;  /* 0x000000ffff907224 */ /* 0x000fe400078e009a */
.L_x_22378:
[----:B------:R-:W-:Y:S05]  /*11fd0*/  BSYNC B0 ;  /* 0x0000000000007941 */ /* 0x000fea0003800000 */
.L_x_22376:
        /* <DEDUP_REMOVED lines=16> */
.L_x_22382:
[----:B------:R-:W-:Y:S05]  /*120e0*/  BSYNC B1 ;  /* 0x0000000000017941 */ /* 0x000fea0003800000 */
.L_x_22381:
        /* <DEDUP_REMOVED lines=44> */
.L_x_22380:
[----:B------:R-:W-:Y:S05]  /*123b0*/  BSYNC B0 ;  /* 0x0000000000007941 */ /* 0x000fea0003800000 */
.L_x_22379:
        /* <DEDUP_REMOVED lines=8> */
.L_x_22375:
        /* <DEDUP_REMOVED lines=21> */
[----:B------:R-:W-:-:S05]  /*12590*/  IMAD R58, R58, 0x1000000, R59 ;  /* 0x010000003a3a7824 */ /* 0x000fca00078e023b */
[----:B------:R-:W-:Y:S01]  /*125a0*/  LEA R145, R145, R58, 0x8 ;  /* 0x0000003a91917211 */ /* 0x000fe200078e40ff */
[----:B------:R-:W-:-:S04]  /*125b0*/  IMAD.WIDE.U32 R58, R206, R219, c[0x0][0x198] ;  /* 0x00006600ce3a7625 */ /* 0x000fc800078e00db */
[----:B------:R-:W-:-:S05]  /*125c0*/  IMAD.IADD R145, R145, 0x1, R144 ;  /* 0x0000000191917824 */ /* 0x000fca00078e0290 */
[----:B------:R1:W-:Y:S02]  /*125d0*/  STG.E [R58.64], R145 ;  /* 0x000000913a007986 */ /* 0x0003e4000c101904 */
.L_x_22383:
        /* <DEDUP_REMOVED lines=13> */
[----:B------:R-:W-:Y:S01]  /*126b0*/  MOV R146, R152 ;  /* 0x0000009800927202 */ /* 0x000fe20000000f00 */
[----:B------:R-:W-:Y:S05]  /*126c0*/  BRA `(.L_x_22386) ;  /* 0x0000001000007947 */ /* 0x000fea0003800000 */
.L_x_22385:
[----:B--2---:R-:W-:Y:S02]  /*126d0*/  IMAD.MOV.U32 R146, RZ, RZ, R154 ;  /* 0x000000ffff927224 */ /* 0x004fe400078e009a */
.L_x_22386:
[----:B------:R-:W-:Y:S05]  /*126e0*/  BSYNC B0 ;  /* 0x0000000000007941 */ /* 0x000fea0003800000 */
.L_x_22384:
        /* <DEDUP_REMOVED lines=16> */
.L_x_22390:
[----:B------:R-:W-:Y:S05]  /*127f0*/  BSYNC B1 ;  /* 0x0000000000017941 */ /* 0x000fea0003800000 */
.L_x_22389:
        /* <DEDUP_REMOVED lines=44> */
.L_x_22388:
[----:B------:R-:W-:Y:S05]  /*12ac0*/  BSYNC B0 ;  /* 0x0000000000007941 */ /* 0x000fea0003800000 */
.L_x_22387:
        /* <DEDUP_REMOVED lines=12> */
.L_x_22391:
        /* <DEDUP_REMOVED lines=12> */
.L_x_22394:
[----:B------:R-:W-:Y:S02]  /*12c50*/  IMAD.MOV.U32 R146, RZ, RZ, R154 ;  /* 0x000000ffff927224 */ /* 0x000fe400078e009a */
.L_x_22395:
[----:B------:R-:W-:Y:S05]  /*12c60*/  BSYNC B0 ;  /* 0x0000000000007941 */ /* 0x000fea0003800000 */
.L_x_22393:
        /* <DEDUP_REMOVED lines=16> */
.L_x_22399:
[----:B------:R-:W-:Y:S05]  /*12d70*/  BSYNC B1 ;  /* 0x0000000000017941 */ /* 0x000fea0003800000 */
.L_x_22398:
        /* <DEDUP_REMOVED lines=44> */
.L_x_22397:
[----:B------:R-:W-:Y:S05]  /*13040*/  BSYNC B0 ;  /* 0x0000000000007941 */ /* 0x000fea0003800000 */
.L_x_22396:
        /* <DEDUP_REMOVED lines=8> */
.L_x_22392:
        /* <DEDUP_REMOVED lines=12> */
.L_x_22401:
[----:B------:R-:W-:Y:S02]  /*13190*/  IMAD.MOV.U32 R146, RZ, RZ, R154 ;  /* 0x000000ffff927224 */ /* 0x000fe400078e009a */
.L_x_22402:
[----:B------:R-:W-:Y:S05]  /*131a0*/  BSYNC B0 ;  /* 0x0000000000007941 */ /* 0x000fea0003800000 */
.L_x_22400:
        /* <DEDUP_REMOVED lines=16> */
.L_x_22406:
[----:B------:R-:W-:Y:S05]  /*132b0*/  BSYNC B1 ;  /* 0x0000000000017941 */ /* 0x000fea0003800000 */
.L_x_22405:
        /* <DEDUP_REMOVED lines=44> */
.L_x_22404:
[----:B------:R-:W-:Y:S05]  /*13580*/  BSYNC B0 ;  /* 0x0000000000007941 */ /* 0x000fea0003800000 */
.L_x_22403:
        /* <DEDUP_REMOVED lines=11> */
.L_x_22407:
        /* <DEDUP_REMOVED lines=12> */
.L_x_22410:
[----:B------:R-:W-:Y:S02]  /*13700*/  IMAD.MOV.U32 R146, RZ, RZ, R154 ;  /* 0x000000ffff927224 */ /* 0x000fe400078e009a */
.L_x_22411:
[----:B------:R-:W-:Y:S05]  /*13710*/  BSYNC B0 ;  /* 0x0000000000007941 */ /* 0x000fea0003800000 */
.L_x_22409:
        /* <DEDUP_REMOVED lines=16> */
.L_x_22415:
[----:B------:R-:W-:Y:S05]  /*13820*/  BSYNC B1 ;  /* 0x0000000000017941 */ /* 0x000fea0003800000 */
.L_x_22414:
        /* <DEDUP_REMOVED lines=43> */
.L_x_22413:
[----:B------:R-:W-:Y:S05]  /*13ae0*/  BSYNC B0 ;  /* 0x0000000000007941 */ /* 0x000fea0003800000 */
.L_x_22412:
        /* <DEDUP_REMOVED lines=8> */
.L_x_22408:
        /* <DEDUP_REMOVED lines=12> */
.L_x_22417:
[----:B------:R-:W-:Y:S02]  /*13c30*/  MOV R146, R154 ;  /* 0x0000009a00927202 */ /* 0x000fe40000000f00 */
.L_x_22418:
[----:B------:R-:W-:Y:S05]  /*13c40*/  BSYNC B0 ;  /* 0x0000000000007941 */ /* 0x000fea0003800000 */
.L_x_22416:
        /* <DEDUP_REMOVED lines=16> */
.L_x_22422:
[----:B------:R-:W-:Y:S05]  /*13d50*/  BSYNC B1 ;  /* 0x0000000000017941 */ /* 0x000fea0003800000 */
.L_x_22421:
        /* <DEDUP_REMOVED lines=44> */
.L_x_22420:
[----:B------:R-:W-:Y:S05]  /*14020*/  BSYNC B0 ;  /* 0x0000000000007941 */ /* 0x000fea0003800000 */
.L_x_22419:
        /* <DEDUP_REMOVED lines=11> */
.L_x_22423:
        /* <DEDUP_REMOVED lines=12> */
.L_x_22426:
[----:B------:R-:W-:Y:S02]  /*141a0*/  MOV R146, R154 ;  /* 0x0000009a00927202 */ /* 0x000fe40000000f00 */
.L_x_22427:
[----:B------:R-:W-:Y:S05]  /*141b0*/  BSYNC B0 ;  /* 0x0000000000007941 */ /* 0x000fea0003800000 */
.L_x_22425:
        /* <DEDUP_REMOVED lines=16> */
.L_x_22431:
[----:B------:R-:W-:Y:S05]  /*142c0*/  BSYNC B1 ;  /* 0x0000000000017941 */ /* 0x000fea0003800000 */
.L_x_22430:
        /* <DEDUP_REMOVED lines=43> */
.L_x_22429:
[----:B------:R-:W-:Y:S05]  /*14580*/  BSYNC B0 ;  /* 0x0000000000007941 */ /* 0x000fea0003800000 */
.L_x_22428:
        /* <DEDUP_REMOVED lines=8> */
.L_x_22424:
        /* <DEDUP_REMOVED lines=12> */
.L_x_22433:
[----:B------:R-:W-:Y:S02]  /*146d0*/  IMAD.MOV.U32 R146, RZ, RZ, R154 ;  /* 0x000000ffff927224 */ /* 0x000fe400078e009a */
.L_x_22434:
[----:B------:R-:W-:Y:S05]  /*146e0*/  BSYNC B0 ;  /* 0x0000000000007941 */ /* 0x000fea0003800000 */
.L_x_22432:
        /* <DEDUP_REMOVED lines=16> */
.L_x_22438:
[----:B------:R-:W-:Y:S05]  /*147f0*/  BSYNC B1 ;  /* 0x0000000000017941 */ /* 0x000fea0003800000 */
.L_x_22437:
        /* <DEDUP_REMOVED lines=44> */
.L_x_22436:
[----:B------:R-:W-:Y:S05]  /*14ac0*/  BSYNC B0 ;  /* 0x0000000000007941 */ /* 0x000fea0003800000 */
.L_x_22435:
        /* <DEDUP_REMOVED lines=11> */
.L_x_22439:
        /* <DEDUP_REMOVED lines=12> */
.L_x_22442:
[----:B------:R-:W-:Y:S02]  /*14c40*/  IMAD.MOV.U32 R146, RZ, RZ, R154 ;  /* 0x000000ffff927224 */ /* 0x000fe400078e009a */
.L_x_22443:
[----:B------:R-:W-:Y:S05]  /*14c50*/  BSYNC B0 ;  /* 0x0000000000007941 */ /* 0x000fea0003800000 */
.L_x_22441:
        /* <DEDUP_REMOVED lines=16> */
.L_x_22447:
[----:B------:R-:W-:Y:S05]  /*14d60*/  BSYNC B1 ;  /* 0x0000000000017941 */ /* 0x000fea0003800000 */
.L_x_22446:
        /* <DEDUP_REMOVED lines=44> */
.L_x_22445:
[----:B------:R-:W-:Y:S05]  /*15030*/  BSYNC B0 ;  /* 0x0000000000007941 */ /* 0x000fea0003800000 */
.L_x_22444:
        /* <DEDUP_REMOVED lines=8> */
.L_x_22440:
        /* <DEDUP_REMOVED lines=26> */
.L_x_22448:
        /* <DEDUP_REMOVED lines=15> */
.L_x_22450:
[----:B--2---:R-:W-:Y:S02]  /*15350*/  MOV R222, R154 ;  /* 0x0000009a00de7202 */ /* 0x004fe40000000f00 */
.L_x_22451:
[----:B------:R-:W-:Y:S05]  /*15360*/  BSYNC B0 ;  /* 0x0000000000007941 */ /* 0x000fea0003800000 */
.L_x_22449:
        /* <DEDUP_REMOVED lines=16> */
.L_x_22455:
[----:B------:R-:W-:Y:S05]  /*15470*/  BSYNC B1 ;  /* 0x0000000000017941 */ /* 0x000fea0003800000 */
.L_x_22454:
        /* <DEDUP_REMOVED lines=44> */
.L_x_22453:
[----:B------:R-:W-:Y:S05]  /*15740*/  BSYNC B0 ;  /* 0x0000000000007941 */ /* 0x000fea0003800000 */
.L_x_22452:
        /* <DEDUP_REMOVED lines=12> */
.L_x_22456:
        /* <DEDUP_REMOVED lines=12> */
.L_x_22459:
[----:B------:R-:W-:Y:S02]  /*158d0*/  MOV R205, R154 ;  /* 0x0000009a00cd7202 */ /* 0x000fe40000000f00 */
.L_x_22460:
[----:B------:R-:W-:Y:S05]  /*158e0*/  BSYNC B0 ;  /* 0x0000000000007941 */ /* 0x000fea0003800000 */
.L_x_22458:
        /* <DEDUP_REMOVED lines=16> */
.L_x_22464:
[----:B------:R-:W-:Y:S05]  /*159f0*/  BSYNC B1 ;  /* 0x0000000000017941 */ /* 0x000fea0003800000 */
.L_x_22463:
        /* <DEDUP_REMOVED lines=44> */
.L_x_22462:
[----:B------:R-:W-:Y:S05]  /*15cc0*/  BSYNC B0 ;  /* 0x0000000000007941 */ /* 0x000fea0003800000 */
.L_x_22461:
        /* <DEDUP_REMOVED lines=8> */
.L_x_22457:
        /* <DEDUP_REMOVED lines=12> */
.L_x_22466:
[----:B------:R-:W-:Y:S02]  /*15e10*/  IMAD.MOV.U32 R205, RZ, RZ, R154 ;  /* 0x000000ffffcd7224 */ /* 0x000fe400078e009a */
.L_x_22467:
[----:B------:R-:W-:Y:S05]  /*15e20*/  BSYNC B0 ;  /* 0x0000000000007941 */ /* 0x000fea0003800000 */
.L_x_22465:
        /* <DEDUP_REMOVED lines=16> */
.L_x_22471:
[----:B------:R-:W-:Y:S05]  /*15f30*/  BSYNC B1 ;  /* 0x0000000000017941 */ /* 0x000fea0003800000 */
.L_x_22470:
        /* <DEDUP_REMOVED lines=44> */
.L_x_22469:
[----:B------:R-:W-:Y:S05]  /*16200*/  BSYNC B0 ;  /* 0x0000000000007941 */ /* 0x000fea0003800000 */
.L_x_22468:
        /* <DEDUP_REMOVED lines=11> */
.L_x_22472:
        /* <DEDUP_REMOVED lines=12> */
.L_x_22475:
[----:B------:R-:W-:Y:S02]  /*16380*/  IMAD.MOV.U32 R205, RZ, RZ, R154 ;  /* 0x000000ffffcd7224 */ /* 0x000fe400078e009a */
.L_x_22476:
[----:B------:R-:W-:Y:S05]  /*16390*/  BSYNC B0 ;  /* 0x0000000000007941 */ /* 0x000fea0003800000 */
.L_x_22474:
        /* <DEDUP_REMOVED lines=16> */
.L_x_22480:
[----:B------:R-:W-:Y:S05]  /*164a0*/  BSYNC B1 ;  /* 0x0000000000017941 */ /* 0x000fea0003800000 */
.L_x_22479:
        /* <DEDUP_REMOVED lines=43> */
.L_x_22478:
[----:B------:R-:W-:Y:S05]  /*16760*/  BSYNC B0 ;  /* 0x0000000000007941 */ /* 0x000fea0003800000 */
.L_x_22477:
        /* <DEDUP_REMOVED lines=8> */
.L_x_22473:
        /* <DEDUP_REMOVED lines=12> */
.L_x_22482:
[----:B------:R-:W-:Y:S02]  /*168b0*/  IMAD.MOV.U32 R205, RZ, RZ, R154 ;  /* 0x000000ffffcd7224 */ /* 0x000fe400078e009a */
.L_x_22483:
[----:B------:R-:W-:Y:S05]  /*168c0*/  BSYNC B0 ;  /* 0x0000000000007941 */ /* 0x000fea0003800000 */
.L_x_22481:
        /* <DEDUP_REMOVED lines=16> */
.L_x_22487:
[----:B------:R-:W-:Y:S05]  /*169d0*/  BSYNC B1 ;  /* 0x0000000000017941 */ /* 0x000fea0003800000 */
.L_x_22486:
        /* <DEDUP_REMOVED lines=44> */
.L_x_22485:
[----:B------:R-:W-:Y:S05]  /*16ca0*/  BSYNC B0 ;  /* 0x0000000000007941 */ /* 0x000fea0003800000 */
.L_x_22484:
        /* <DEDUP_REMOVED lines=11> */
.L_x_22488:
        /* <DEDUP_REMOVED lines=12> */
.L_x_22491:
[----:B------:R-:W-:Y:S02]  /*16e20*/  IMAD.MOV.U32 R205, RZ, RZ, R154 ;  /* 0x000000ffffcd7224 */ /* 0x000fe400078e009a */
.L_x_22492:
[----:B------:R-:W-:Y:S05]  /*16e30*/  BSYNC B0 ;  /* 0x0000000000007941 */ /* 0x000fea0003800000 */
.L_x_22490:
        /* <DEDUP_REMOVED lines=16> */
.L_x_22496:
[----:B------:R-:W-:Y:S05]  /*16f40*/  BSYNC B1 ;  /* 0x0000000000017941 */ /* 0x000fea0003800000 */
.L_x_22495:
        /* <DEDUP_REMOVED lines=42> */
[----:B------:R-:W-:-:S05]  /*171f0*/  LOP3.LUT R119, R145, R146, R121, 0x96, !PT ;  /* 0x0000009291777212 */ /* 0x000fca00078e9679 */
.L_x_22494:
[----:B------:R-:W-:Y:S05]  /*17200*/  BSYNC B0 ;  /* 0x0000000000007941 */ /* 0x000fea0003800000 */
.L_x_22493:
        /* <DEDUP_REMOVED lines=8> */
.L_x_22489:
        /* <DEDUP_REMOVED lines=12> */
.L_x_22498:
[----:B------:R-:W-:Y:S02]  /*17350*/  MOV R205, R154 ;  /* 0x0000009a00cd7202 */ /* 0x000fe40000000f00 */
.L_x_22499:
[----:B------:R-:W-:Y:S05]  /*17360*/  BSYNC B0 ;  /* 0x0000000000007941 */ /* 0x000fea0003800000 */
.L_x_22497:
        /* <DEDUP_REMOVED lines=16> */
.L_x_22503:
[----:B------:R-:W-:Y:S05]  /*17470*/  BSYNC B1 ;  /* 0x0000000000017941 */ /* 0x000fea0003800000 */
.L_x_22502:
        /* <DEDUP_REMOVED lines=44> */
.L_x_22501:
[----:B------:R-:W-:Y:S05]  /*17740*/  BSYNC B0 ;  /* 0x0000000000007941 */ /* 0x000fea0003800000 */
.L_x_22500:
        /* <DEDUP_REMOVED lines=11> */
.L_x_22504:
        /* <DEDUP_REMOVED lines=12> */
.L_x_22507:
[----:B------:R-:W-:Y:S02]  /*178c0*/  MOV R222, R154 ;  /* 0x0000009a00de7202 */ /* 0x000fe40000000f00 */
.L_x_22508:
[----:B------:R-:W-:Y:S05]  /*178d0*/  BSYNC B0 ;  /* 0x0000000000007941 */ /* 0x000fea0003800000 */
.L_x_22506:
        /* <DEDUP_REMOVED lines=16> */
.L_x_22512:
[----:B------:R-:W-:Y:S05]  /*179e0*/  BSYNC B1 ;  /* 0x0000000000017941 */ /* 0x000fea0003800000 */
.L_x_22511:
        /* <DEDUP_REMOVED lines=44> */
.L_x_22510:
[----:B------:R-:W-:Y:S05]  /*17cb0*/  BSYNC B0 ;  /* 0x0000000000007941 */ /* 0x000fea0003800000 */
.L_x_22509:
        /* <DEDUP_REMOVED lines=8> */
.L_x_22505:
[----:B------:R-:W-:Y:S01]  /*17d40*/  FADD.FTZ R144, RZ, R80 ;  /* 0x00000050ff907221 */ /* 0x000fe20000010000 */
[----:B------:R-:W-:Y:S02]  /*17d50*/  SEL R146, RZ, 0x100, P2 ;  /* 0x00000100ff927807 */ /* 0x000fe40001000000 */
[----:B------:R-:W-:Y:S01]  /*17d60*/  ISETP.NE.AND P5, PT, R215, RZ, PT ;  /* 0x000000ffd700720c */ /* 0x000fe20003fa5270 */
[----:B------:R-:W-:Y:S01]  /*17d70*/  FADD.FTZ R145, R144, R81 ;  /* 0x0000005190917221 */ /* 0x000fe20000010000 */
[----:B------:R-:W-:Y:S02]  /*17d80*/  SEL R215, RZ, 0x1, P1 ;  /* 0x00000001ffd77807 */ /* 0x000fe40000800000 */
[----:B0-----:R-:W-:Y:S01]  /*17d90*/  LOP3.LUT P0, RZ, R218, 0x1f, RZ, 0xc0, !PT ;  /* 0x0000001fdaff7812 */ /* 0x001fe2000780c0ff */
        /* <DEDUP_REMOVED lines=24> */
[----:B------:R-:W-:-:S03]  /*17f20*/  SEL R144, RZ, 0x1000000, P4 ;  /* 0x01000000ff907807 */ /* 0x000fc60002000000 */
[----:B------:R-:W-:Y:S01]  /*17f30*/  FADD.FTZ R216, R147, R56 ;  /* 0x0000003893d87221 */ /* 0x000fe20000010000 */
[----:B------:R-:W-:Y:S01]  /*17f40*/  IADD3 R144, R146, R144, R145 ;  /* 0x0000009092907210 */ /* 0x000fe20007ffe091 */
[----:B------:R-:W-:-:S04]  /*17f50*/  IMAD.WIDE.U32 R146, R208, R217, c[0x0][0x188] ;  /* 0x00006200d0927625 */ /* 0x000fc800078e00d9 */
[----:B------:R-:W-:Y:S01]  /*17f60*/  IMAD.IADD R217, R144, 0x1, R215 ;  /* 0x0000000190d97824 */ /* 0x000fe200078e02d7 */
[----:B------:R0:W-:Y:S01]  /*17f70*/  STG.E.128 [R146.64], R92 ;  /* 0x0000005c92007986 */ /* 0x0001e2000c101d04 */
[----:B------:R-:W-:-:S04]  /*17f80*/  IMAD.WIDE.U32 R144, R208, R219, c[0x0][0x190] ;  /* 0x00006400d0907625 */ /* 0x000fc800078e00db */
[----:B------:R-:W-:Y:S01]  /*17f90*/  FADD.FTZ R221, R216, R57 ;  /* 0x00000039d8dd7221 */ /* 0x000fe20000010000 */
[----:B------:R0:W-:Y:S03]  /*17fa0*/  STG.E [R144.64], R217 ;  /* 0x000000d990007986 */ /* 0x0001e6000c101904 */
        /* <DEDUP_REMOVED lines=8> */
[----:B0-----:R-:W-:Y:S02]  /*18030*/  SHF.L.U32 R145, R155, 0x10, RZ ;  /* 0x000000109b917819 */ /* 0x001fe400000006ff */
        /* <DEDUP_REMOVED lines=9> */
.L_x_22513:
[----:B0-----:R-:W-:Y:S01]  /*180d0*/  @!P1 IADD3 R215, R215, 0x4, RZ ;  /* 0x00000004d7d79810 */ /* 0x001fe20007ffe0ff */
[----:B------:R-:W-:Y:S01]  /*180e0*/  FADD.FTZ R220, R216, R95 ;  /* 0x0000005fd8dc7221 */ /* 0x000fe20000010000 */
[----:B------:R-:W-:Y:S05]  /*180f0*/  BRA.DIV ~URZ, `(.L_x_22514) ;  /* 0x000014927f007947 */ /* 0x000fea000b800000 */
[----:B------:R0:W1:Y:S02]  /*18100*/  SHFL.BFLY PT, R144, R220, 0x1, 0x1f ;  /* 0x0c201f00dc907f89 */ /* 0x00006400000e0000 */
.L_x_22518:
        /* <DEDUP_REMOVED lines=84> */
.L_x_22519:
[----:B------:R-:W2:Y:S01]  /*18650*/  S2R R216, SR_TID.X ;  /* 0x0000000000d87919 */ /* 0x000ea20000002100 */
[----:B------:R-:W-:Y:S01]  /*18660*/  @!P0 SHF.R.U32.HI R146, RZ, 0x5, R218 ;  /* 0x00000005ff928819 */ /* 0x000fe200000116da */
[----:B-1----:R-:W-:Y:S01]  /*18670*/  FADD.FTZ R145, R217, R220 ;  /* 0x000000dcd9917221 */ /* 0x002fe20000010000 */
[----:B------:R-:W-:Y:S01]  /*18680*/  WARPSYNC 0xffffffff ;  /* 0xffffffff00007948 */ /* 0x000fe20003800000 */
[----:B------:R-:W-:Y:S01]  /*18690*/  IMAD.MOV.U32 R229, RZ, RZ, 0x10 ;  /* 0x00000010ffe57424 */ /* 0x000fe200078e00ff */
[----:B------:R-:W-:-:S04]  /*186a0*/  @!P0 LOP3.LUT R146, R146, 0x3, RZ, 0xc0, !PT ;  /* 0x0000000392928812 */ /* 0x000fc800078ec0ff */
[----:B------:R-:W-:Y:S02]  /*186b0*/  @!P0 IADD3 R217, R215, R146, RZ ;  /* 0x00000092d7d98210 */ /* 0x000fe40007ffe0ff */
[----:B------:R-:W-:-:S03]  /*186c0*/  CS2R R146, SRZ ;  /* 0x0000000000927805 */ /* 0x000fc6000001ff00 */
[----:B------:R-:W-:Y:S01]  /*186d0*/  @!P0 STS.64 [R217.X8], R144 ;  /* 0x00000090d9008388 */ /* 0x000fe20000008a00 */
[----:B--2---:R-:W-:-:S03]  /*186e0*/  LOP3.LUT R222, R216, 0x1f, RZ, 0xc0, !PT ;  /* 0x0000001fd8de7812 */ /* 0x004fc600078ec0ff */
[----:B------:R-:W-:Y:S01]  /*186f0*/  BAR.SYNC.DEFER_BLOCKING 0x0 ;  /* 0x0000000000007b1d */ /* 0x000fe20000010000 */
[----:B------:R-:W-:-:S13]  /*18700*/  ISETP.GT.U32.AND P1, PT, R222, 0x3, PT ;  /* 0x00000003de00780c */ /* 0x000fda0003f24070 */
[----:B------:R-:W-:Y:S02]  /*18710*/  @!P1 IMAD.IADD R222, R215, 0x1, R222 ;  /* 0x00000001d7de9824 */ /* 0x000fe400078e02de */
[----:B------:R-:W-:Y:S02]  /*18720*/  IMAD.MOV.U32 R215, RZ, RZ, RZ ;  /* 0x000000ffffd77224 */ /* 0x000fe400078e00ff */
[----:B------:R-:W-:Y:S01]  /*18730*/  @!P1 IMAD.MOV.U32 R215, RZ, RZ, 0x400 ;  /* 0x00000400ffd79424 */ /* 0x000fe200078e00ff */
[----:B------:R-:W-:Y:S03]  /*18740*/  @!P1 LDS.64 R146, [R222.X8] ;  /* 0x00000000de929984 */ /* 0x000fe60000008a00 */
[----:B------:R-:W-:Y:S01]  /*18750*/  I2F R223, R215 ;  /* 0x000000d700df7306 */ /* 0x000fe20000201400 */
[----:B------:R-:W-:Y:S01]  /*18760*/  ISETP.NE.AND P1, PT, RZ, UR6, PT ;  /* 0x00000006ff007c0c */ /* 0x000fe2000bf25270 */
[----:B------:R-:W1:Y:S02]  /*18770*/  SHFL.DOWN PT, R218, R215, 0x2, 0x1f ;  /* 0x08401f00d7da7f89 */ /* 0x000e6400000e0000 */
[----:B01----:R-:W-:-:S04]  /*18780*/  IADD3 R220, R218, R215, RZ ;  /* 0x000000d7dadc7210 */ /* 0x003fc80007ffe0ff */
[----:B------:R-:W-:Y:S01]  /*18790*/  I2F R218, R218 ;  /* 0x000000da00da7306 */ /* 0x000fe20000201400 */
[----:B------:R-:W-:Y:S07]  /*187a0*/  SHFL.DOWN PT, R225, R220, 0x1, 0x1f ;  /* 0x08201f00dce17f89 */ /* 0x000fee00000e0000 */
[----:B------:R-:W0:Y:S01]  /*187b0*/  I2F R221, R220 ;  /* 0x000000dc00dd7306 */ /* 0x000e220000201400 */
[----:B------:R-:W1:Y:S04]  /*187c0*/  SHFL.DOWN PT, R219, R146, 0x2, 0x1f ;  /* 0x08401f0092db7f89 */ /* 0x000e6800000e0000 */
[----:B------:R-:W2:Y:S03]  /*187d0*/  SHFL.DOWN PT, R144, R147, 0x2, 0x1f ;  /* 0x08401f0093907f89 */ /* 0x000ea600000e0000 */
[----:B0-----:R-:W0:Y:S01]  /*187e0*/  MUFU.RCP R145, R221 ;  /* 0x000000dd00917308 */ /* 0x001e220000001000 */
[----:B-1----:R-:W-:-:S04]  /*187f0*/  FMUL.FTZ R217, R219, R218 ;  /* 0x000000dadbd97220 */ /* 0x002fc80000410000 */
[----:B------:R-:W-:Y:S02]  /*18800*/  FFMA.FTZ R222, R223, R146, R217 ;  /* 0x00000092dfde7223 */ /* 0x000fe400000100d9 */
[----:B------:R-:W-:Y:S02]  /*18810*/  IMAD.IADD R217, R220, 0x1, R225 ;  /* 0x00000001dcd97824 */ /* 0x000fe400078e02e1 */
[----:B0-----:R-:W-:Y:S01]  /*18820*/  FMUL.FTZ R222, R145, R222 ;  /* 0x000000de91de7220 */ /* 0x001fe20000410000 */
[----:B------:R-:W-:Y:S01]  /*18830*/  I2F R220, R225 ;  /* 0x000000e100dc7306 */ /* 0x000fe20000201400 */
[----:B------:R-:W-:Y:S01]  /*18840*/  FADD.FTZ R146, -R219, R146 ;  /* 0x00000092db927221 */ /* 0x000fe20000010100 */
[----:B------:R-:W-:Y:S01]  /*18850*/  SHF.R.U32.HI R219, RZ, 0x5, R216 ;  /* 0x00000005ffdb7819 */ /* 0x000fe200000116d8 */
[----:B--2---:R-:W-:Y:S01]  /*18860*/  FADD.FTZ R144, R144, R147 ;  /* 0x0000009390907221 */ /* 0x004fe20000010000 */
[----:B------:R-:W0:Y:S01]  /*18870*/  SHFL.DOWN PT, R215, R222, 0x1, 0x1f ;  /* 0x08201f00ded77f89 */ /* 0x000e2200000e0000 */
[----:B------:R-:W-:-:S03]  /*18880*/  FMUL.FTZ R146, R146, R146 ;  /* 0x0000009292927220 */ /* 0x000fc60000410000 */
[----:B------:R-:W1:Y:S01]  /*18890*/  I2F R217, R217 ;  /* 0x000000d900d97306 */ /* 0x000e620000201400 */
[----:B------:R-:W-:Y:S01]  /*188a0*/  FMUL.FTZ R146, R146, R223 ;  /* 0x000000df92927220 */ /* 0x000fe20000410000 */
[----:B------:R-:W-:-:S03]  /*188b0*/  LOP3.LUT R223, R219, 0x3, RZ, 0xc0, !PT ;  /* 0x00000003dbdf7812 */ /* 0x000fc600078ec0ff */
[----:B------:R-:W-:Y:S01]  /*188c0*/  FMUL.FTZ R146, R146, R218 ;  /* 0x000000da92927220 */ /* 0x000fe20000410000 */
[----:B------:R-:W-:-:S03]  /*188d0*/  LOP3.LUT P0, RZ, R223, 0x1f, R216, 0xf8, !PT ;  /* 0x0000001fdfff7812 */ /* 0x000fc6000780f8d8 */
[----:B------:R-:W-:-:S05]  /*188e0*/  FFMA.FTZ R144, R145, R146, R144 ;  /* 0x0000009291907223 */ /* 0x000fca0000010090 */
[----:B------:R-:W2:Y:S01]  /*188f0*/  SHFL.DOWN PT, R145, R144, 0x1, 0x1f ;  /* 0x08201f0090917f89 */ /* 0x000ea200000e0000 */
[----:B-1----:R-:W1:Y:S01]  /*18900*/  MUFU.RCP R147, R217 ;  /* 0x000000d900937308 */ /* 0x002e620000001000 */
[----:B0-----:R-:W-:Y:S02]  /*18910*/  FMUL.FTZ R146, R215, R220 ;  /* 0x000000dcd7927220 */ /* 0x001fe40000410000 */
[----:B------:R-:W-:Y:S02]  /*18920*/  FADD.FTZ R215, R222, -R215 ;  /* 0x800000d7ded77221 */ /* 0x000fe40000010000 */
[----:B------:R-:W-:-:S04]  /*18930*/  FFMA.FTZ R146, R221, R222, R146 ;  /* 0x000000dedd927223 */ /* 0x000fc80000010092 */
[----:B-1----:R-:W-:Y:S02]  /*18940*/  FMUL.FTZ R218, R147, R146 ;  /* 0x0000009293da7220 */ /* 0x002fe40000410000 */
[----:B------:R-:W-:Y:S02]  /*18950*/  FMUL.FTZ R146, R215, R215 ;  /* 0x000000d7d7927220 */ /* 0x000fe40000410000 */
[----:B------:R-:W-:Y:S01]  /*18960*/  IMAD R215, R204, c[0x0][0x168], RZ ;  /* 0x00005a00ccd77a24 */ /* 0x000fe200078e02ff */
[----:B------:R0:W1:Y:S01]  /*18970*/  SHFL.IDX PT, R219, R218, RZ, 0x1f ;  /* 0x00001fffdadb7589 */ /* 0x00006200000e0000 */
[----:B------:R-:W-:Y:S02]  /*18980*/  FMUL.FTZ R221, R221, R146 ;  /* 0x00000092dddd7220 */ /* 0x000fe40000410000 */
[----:B--2---:R-:W-:Y:S02]  /*18990*/  FADD.FTZ R146, R144, R145 ;  /* 0x0000009190927221 */ /* 0x004fe40000010000 */
[----:B------:R-:W-:-:S02]  /*189a0*/  FMUL.FTZ R221, R221, R220 ;  /* 0x000000dcdddd7220 */ /* 0x000fc40000410000 */
[----:B------:R-:W-:Y:S01]  /*189b0*/  @!P0 IMAD.MOV.U32 R145, RZ, RZ, 0x4 ;  /* 0x00000004ff918424 */ /* 0x000fe200078e00ff */
[----:B0-----:R-:W-:Y:S01]  /*189c0*/  SHF.R.S32.HI R218, RZ, 0x1f, R215 ;  /* 0x0000001fffda7819 */ /* 0x001fe200000114d7 */
[----:B------:R-:W-:Y:S02]  /*189d0*/  FFMA.FTZ R146, R147, R221, R146 ;  /* 0x000000dd93927223 */ /* 0x000fe40000010092 */
[----:B------:R-:W-:Y:S01]  /*189e0*/  @!P0 IMAD.WIDE R144, R204, R145, c[0x0][0x1a0] ;  /* 0x00006800cc908625 */ /* 0x000fe200078e0291 */
[----:B------:R-:W-:-:S03]  /*189f0*/  LEA.HI R215, R218, R215, RZ, 0x2 ;  /* 0x000000d7dad77211 */ /* 0x000fc600078f10ff */
[----:B------:R-:W0:Y:S01]  /*18a00*/  SHFL.IDX PT, R146, R146, RZ, 0x1f ;  /* 0x00001fff92927589 */ /* 0x000e2200000e0000 */
[----:B-1----:R-:W-:-:S03]  /*18a10*/  FSEL R147, R219, RZ, !P1 ;  /* 0x000000ffdb937208 */ /* 0x002fc60004800000 */
[----:B------:R1:W-:Y:S02]  /*18a20*/  @!P0 STG.E [R144.64], R219 ;  /* 0x000000db90008986 */ /* 0x0003e4000c101904 */
[----:B------:R-:W-:Y:S02]  /*18a30*/  FADD.FTZ R228, -R147, R73 ;  /* 0x0000004993e47221 */ /* 0x000fe40000010100 */
[----:B------:R-:W-:Y:S02]  /*18a40*/  FMUL.FTZ R73, R219, R219 ;  /* 0x000000dbdb497220 */ /* 0x000fe40000410000 */
[----:B------:R-:W-:Y:S02]  /*18a50*/  FADD.FTZ R230, -R147, R75 ;  /* 0x0000004b93e67221 */ /* 0x000fe40000010100 */
[----:B------:R-:W-:Y:S01]  /*18a60*/  IMAD.MOV.U32 R75, RZ, RZ, c[0x0][0x1e0] ;  /* 0x00007800ff4b7624 */ /* 0x000fe200078e00ff */
[----:B------:R-:W-:Y:S01]  /*18a70*/  FSEL R73, R73, RZ, P1 ;  /* 0x000000ff49497208 */ /* 0x000fe20000800000 */
[----:B------:R-:W-:-:S02]  /*18a80*/  FADD.FTZ R236, -R147, R68 ;  /* 0x0000004493ec7221 */ /* 0x000fc40000010100 */
[----:B0-----:R-:W-:Y:S02]  /*18a90*/  FFMA.FTZ R68, R146, R75, c[0x0][0x228] ;  /* 0x00008a0092447623 */ /* 0x001fe4000001004b */
[C---:B------:R-:W-:Y:S02]  /*18aa0*/  FADD.FTZ R240, -R147.reuse, R78 ;  /* 0x0000004e93f07221 */ /* 0x040fe40000010100 */
[----:B------:R-:W-:Y:S02]  /*18ab0*/  FADD.FTZ R68, R68, R73 ;  /* 0x0000004944447221 */ /* 0x000fe40000010000 */
[C---:B------:R-:W-:Y:S02]  /*18ac0*/  FADD.FTZ R78, -R147.reuse, R71 ;  /* 0x00000047934e7221 */ /* 0x040fe40000010100 */
[----:B------:R-:W0:Y:S01]  /*18ad0*/  MUFU.RSQ R71, R68 ;  /* 0x0000004400477308 */ /* 0x000e220000001400 */
[C---:B------:R-:W-:Y:S01]  /*18ae0*/  FADD.FTZ R218, -R147.reuse, R80 ;  /* 0x0000005093da7221 */ /* 0x040fe20000010100 */
[----:B------:R-:W-:Y:S01]  /*18af0*/  LOP3.LUT R80, R216, 0x7f, RZ, 0xc0, !PT ;  /* 0x0000007fd8507812 */ /* 0x000fe200078ec0ff */
[C---:B------:R-:W-:Y:S01]  /*18b00*/  FADD.FTZ R246, -R147.reuse, R61 ;  /* 0x0000003d93f67221 */ /* 0x040fe20000010100 */
[----:B------:R-:W-:Y:S01]  /*18b10*/  @!P0 MOV R61, 0x4 ;  /* 0x00000004003d8802 */ /* 0x000fe20000000f00 */
[----:B------:R-:W-:Y:S01]  /*18b20*/  FADD.FTZ R226, -R147, R76 ;  /* 0x0000004c93e27221 */ /* 0x000fe20000010100 */
[----:B------:R-:W-:Y:S01]  /*18b30*/  LEA.HI.SX32 R215, R215, R80, 0x1e ;  /* 0x00000050d7d77211 */ /* 0x000fe200078ff2ff */
[----:B------:R-:W-:-:S02]  /*18b40*/  FADD.FTZ R224, -R147, R81 ;  /* 0x0000005193e07221 */ /* 0x000fc40000010100 */
[----:B------:R-:W-:Y:S02]  /*18b50*/  FADD.FTZ R222, -R147, R82 ;  /* 0x0000005293de7221 */ /* 0x000fe40000010100 */
[----:B------:R-:W-:Y:S02]  /*18b60*/  IMAD.SHL.U32 R76, R215, 0x10, RZ ;  /* 0x00000010d74c7824 */ /* 0x000fe400078e00ff */
[C---:B------:R-:W-:Y:S02]  /*18b70*/  FADD.FTZ R220, -R147.reuse, R83 ;  /* 0x0000005393dc7221 */ /* 0x040fe40000010100 */
[C---:B------:R-:W-:Y:S02]  /*18b80*/  FADD.FTZ R217, -R147.reuse, R56 ;  /* 0x0000003893d97221 */ /* 0x040fe40000010100 */
[----:B------:R-:W-:Y:S02]  /*18b90*/  FADD.FTZ R250, -R147, R57 ;  /* 0x0000003993fa7221 */ /* 0x000fe40000010100 */
[C---:B------:R-:W-:Y:S01]  /*18ba0*/  @!P0 IMAD.WIDE R56, R204.reuse, R61, c[0x0][0x1a8] ;  /* 0x00006a00cc388625 */ /* 0x040fe200078e023d */
[----:B------:R-:W-:-:S03]  /*18bb0*/  IADD3 R204, R204, c[0x0][0x160], RZ ;  /* 0x00005800cccc7a10 */ /* 0x000fc60007ffe0ff */
[C---:B------:R-:W-:Y:S01]  /*18bc0*/  FADD.FTZ R232, -R147.reuse, R64 ;  /* 0x0000004093e87221 */ /* 0x040fe20000010100 */
[----:B0-----:R0:W-:Y:S01]  /*18bd0*/  @!P0 STG.E [R56.64], R71 ;  /* 0x0000004738008986 */ /* 0x0011e2000c101904 */
[C---:B-1----:R-:W-:Y:S02]  /*18be0*/  FADD.FTZ R144, -R147.reuse, R65 ;  /* 0x0000004193907221 */ /* 0x042fe40000010100 */
[C---:B------:R-:W-:Y:S02]  /*18bf0*/  FADD.FTZ R234, -R147.reuse, R66 ;  /* 0x0000004293ea7221 */ /* 0x040fe40000010100 */
[C---:B------:R-:W-:Y:S01]  /*18c00*/  FADD.FTZ R244, -R147.reuse, R77 ;  /* 0x0000004d93f47221 */ /* 0x040fe20000010100 */
[----:B------:R-:W-:Y:S01]  /*18c10*/  SHF.R.U32.HI R77, RZ, 0x1c, R215 ;  /* 0x0000001cff4d7819 */ /* 0x000fe200000116d7 */
[C---:B------:R-:W-:Y:S02]  /*18c20*/  FADD.FTZ R64, -R147.reuse, R67 ;  /* 0x0000004393407221 */ /* 0x040fe40000010100 */
[C---:B------:R-:W-:Y:S01]  /*18c30*/  FADD.FTZ R66, -R147.reuse, R60 ;  /* 0x0000003c93427221 */ /* 0x040fe20000010100 */
[C---:B------:R-:W-:Y:S01]  /*18c40*/  IADD3 R60, P1, R76.reuse, c[0x0][0x208], RZ ;  /* 0x000082004c3c7a10 */ /* 0x040fe20007f3e0ff */
[C---:B------:R-:W-:Y:S01]  /*18c50*/  FADD.FTZ R248, -R147.reuse, R62 ;  /* 0x0000003e93f87221 */ /* 0x040fe20000010100 */
[----:B------:R-:W-:Y:S01]  /*18c60*/  IADD3 R76, P0, R76, c[0x0][0x210], RZ ;  /* 0x000084004c4c7a10 */ /* 0x000fe20007f1e0ff */
[----:B------:R-:W-:Y:S01]  /*18c70*/  FADD.FTZ R252, -R147, R63 ;  /* 0x0000003f93fc7221 */ /* 0x000fe20000010100 */
[----:B------:R-:W-:Y:S01]  /*18c80*/  IADD3.X R61, R77, c[0x0][0x20c], RZ, P1, !PT ;  /* 0x000083004d3d7a10 */ /* 0x000fe20000ffe4ff */
[----:B------:R-:W-:Y:S01]  /*18c90*/  FADD.FTZ R221, -R147, R58 ;  /* 0x0000003a93dd7221 */ /* 0x000fe20000010100 */
[----:B------:R-:W-:Y:S01]  /*18ca0*/  IADD3.X R77, R77, c[0x0][0x214], RZ, P0, !PT ;  /* 0x000085004d4d7a10 */ /* 0x000fe200007fe4ff */
[----:B------:R-:W-:Y:S01]  /*18cb0*/  FADD.FTZ R65, -R147, R59 ;  /* 0x0000003b93417221 */ /* 0x000fe20000010100 */
[----:B------:R-:W-:Y:S01]  /*18cc0*/  ISETP.GE.AND P0, PT, R204, c[0x0][0x164], PT ;  /* 0x00005900cc007a0c */ /* 0x000fe20003f06270 */
[C---:B------:R-:W-:Y:S01]  /*18cd0*/  FMUL.FTZ R62, R71.reuse, R218 ;  /* 0x000000da473e7220 */ /* 0x040fe20000410000 */
[----:B------:R-:W-:Y:S01]  /*18ce0*/  LOP3.LUT P1, RZ, R2, 0xff, RZ, 0xc0, !PT ;  /* 0x000000ff02ff7812 */ /* 0x000fe2000782c0ff */
[----:B------:R-:W-:-:S02]  /*18cf0*/  FMUL.FTZ R63, R71, R224 ;  /* 0x000000e0473f7220 */ /* 0x000fc40000410000 */
[C---:B------:R-:W-:Y:S01]  /*18d00*/  FMUL.FTZ R58, R71.reuse, R222 ;  /* 0x000000de473a7220 */ /* 0x040fe20000410000 */
[----:B------:R-:W-:Y:S01]  /*18d10*/  SEL R2, RZ, 0x1, P1 ;  /* 0x00000001ff027807 */ /* 0x000fe20000800000 */
[----:B------:R-:W-:Y:S02]  /*18d20*/  FMUL.FTZ R59, R71, R220 ;  /* 0x000000dc473b7220 */ /* 0x000fe40000410000 */
[----:B------:R-:W-:Y:S02]  /*18d30*/  FADD.FTZ R242, -R147, R79 ;  /* 0x0000004f93f27221 */ /* 0x000fe40000010100 */
[C---:B------:R-:W-:Y:S02]  /*18d40*/  FMUL.FTZ R235, R71.reuse, R64 ;  /* 0x0000004047eb7220 */ /* 0x040fe40000410000 */
[C---:B------:R-:W-:Y:S02]  /*18d50*/  FMUL.FTZ R225, R71.reuse, R66 ;  /* 0x0000004247e17220 */ /* 0x040fe40000410000 */
[----:B------:R-:W-:-:S02]  /*18d60*/  FMUL.FTZ R224, R71, R65 ;  /* 0x0000004147e07220 */ /* 0x000fc40000410000 */
[C---:B------:R-:W-:Y:S02]  /*18d70*/  FADD.FTZ R72, -R147.reuse, R72 ;  /* 0x0000004893487221 */ /* 0x040fe40000010100 */
[----:B------:R-:W-:Y:S02]  /*18d80*/  FADD.FTZ R74, -R147, R74 ;  /* 0x0000004a934a7221 */ /* 0x000fe40000010100 */
[----:B------:R-:W-:Y:S02]  /*18d90*/  FFMA.FTZ R67, R195, R59, R32 ;  /* 0x0000003bc3437223 */ /* 0x000fe40000010020 */
[----:B------:R-:W-:Y:S02]  /*18da0*/  FFMA.FTZ R66, R199, R58, R116 ;  /* 0x0000003ac7427223 */ /* 0x000fe40000010074 */
[----:B------:R-:W-:Y:S02]  /*18db0*/  FFMA.FTZ R65, R201, R63, R34 ;  /* 0x0000003fc9417223 */ /* 0x000fe40000010022 */
[----:B------:R-:W-:-:S02]  /*18dc0*/  FFMA.FTZ R64, R198, R62, R117 ;  /* 0x0000003ec6407223 */ /* 0x000fc40000010075 */
[C---:B------:R-:W-:Y:S02]  /*18dd0*/  FADD.FTZ R82, -R147.reuse, R69 ;  /* 0x0000004593527221 */ /* 0x040fe40000010100 */
[C---:B------:R-:W-:Y:S01]  /*18de0*/  FADD.FTZ R238, -R147.reuse, R70 ;  /* 0x0000004693ee7221 */ /* 0x040fe20000010100 */
[----:B------:R1:W-:Y:S01]  /*18df0*/  STG.E.128 [R60.64], R64 ;  /* 0x000000403c007986 */ /* 0x0003e2000c101d04 */
[----:B------:R-:W-:Y:S02]  /*18e00*/  FADD.FTZ R94, -R147, R94 ;  /* 0x0000005e935e7221 */ /* 0x000fe40000010100 */
[C---:B------:R-:W-:Y:S02]  /*18e10*/  FMUL.FTZ R68, R71.reuse, R226 ;  /* 0x000000e247447220 */ /* 0x040fe40000410000 */
[C---:B------:R-:W-:Y:S02]  /*18e20*/  FMUL.FTZ R69, R71.reuse, R244 ;  /* 0x000000f447457220 */ /* 0x040fe40000410000 */
[----:B------:R-:W-:-:S02]  /*18e30*/  FMUL.FTZ R70, R71, R240 ;  /* 0x000000f047467220 */ /* 0x000fc40000410000 */
[----:B------:R-:W-:Y:S02]  /*18e40*/  FMUL.FTZ R79, R71, R242 ;  /* 0x000000f2474f7220 */ /* 0x000fe40000410000 */
[C---:B------:R-:W-:Y:S02]  /*18e50*/  FADD.FTZ R92, -R147.reuse, R92 ;  /* 0x0000005c935c7221 */ /* 0x040fe40000010100 */
[C---:B------:R-:W-:Y:S02]  /*18e60*/  FADD.FTZ R146, -R147.reuse, R93 ;  /* 0x0000005d93927221 */ /* 0x040fe40000010100 */
[----:B------:R-:W-:Y:S02]  /*18e70*/  FADD.FTZ R216, -R147, R95 ;  /* 0x0000005f93d87221 */ /* 0x000fe40000010100 */
[----:B------:R-:W-:Y:S02]  /*18e80*/  FFMA.FTZ R59, R192, R59, R31 ;  /* 0x0000003bc03b7223 */ /* 0x000fe4000001001f */
[----:B------:R-:W-:-:S02]  /*18e90*/  FFMA.FTZ R58, R197, R58, R114 ;  /* 0x0000003ac53a7223 */ /* 0x000fc40000010072 */
[----:B0-----:R-:W-:Y:S02]  /*18ea0*/  FFMA.FTZ R57, R194, R63, R33 ;  /* 0x0000003fc2397223 */ /* 0x001fe40000010021 */
        /* <DEDUP_REMOVED lines=12> */
[----:B------:R-:W-:-:S04]  /*18f70*/  IMAD.WIDE.U32 R144, R214, R229, c[0x0][0x208] ;  /* 0x00008200d6907625 */ /* 0x000fc800078e00e5 */
[----:B------:R-:W-:Y:S02]  /*18f80*/  FFMA.FTZ R63, R187, R79, R28 ;  /* 0x0000004fbb3f7223 */ /* 0x000fe4000001001c */
[----:B------:R-:W-:Y:S02]  /*18f90*/  FFMA.FTZ R62, R191, R70, R112 ;  /* 0x00000046bf3e7223 */ /* 0x000fe40000010070 */
[----:B-1----:R-:W-:Y:S02]  /*18fa0*/  FFMA.FTZ R61, R193, R69, R30 ;  /* 0x00000045c13d7223 */ /* 0x002fe4000001001e */
[----:B------:R-:W-:Y:S02]  /*18fb0*/  FFMA.FTZ R60, R190, R68, R113 ;  /* 0x00000044be3c7223 */ /* 0x000fe40000010071 */
[C---:B------:R-:W-:Y:S02]  /*18fc0*/  FMUL.FTZ R232, R71.reuse, R232 ;  /* 0x000000e847e87220 */ /* 0x040fe40000410000 */
[C---:B------:R-:W-:Y:S01]  /*18fd0*/  FMUL.FTZ R234, R71.reuse, R234 ;  /* 0x000000ea47ea7220 */ /* 0x040fe20000410000 */
[----:B------:R1:W-:Y:S01]  /*18fe0*/  STG.E.128 [R144.64], R60 ;  /* 0x0000003c90007986 */ /* 0x0003e2000c101d04 */
        /* <DEDUP_REMOVED lines=27> */
[----:B0-----:R-:W-:Y:S01]  /*191a0*/  FFMA.FTZ R59, R168, R78, R19 ;  /* 0x0000004ea83b7223 */ /* 0x001fe20000010013 */
[----:B------:R0:W-:Y:S01]  /*191b0*/  STG.E.128 [R82.64], R72 ;  /* 0x0000004852007986 */ /* 0x0001e2000c101d04 */
        /* <DEDUP_REMOVED lines=58> */
[----:B0-----:R-:W-:Y:S01]  /*19560*/  @P0 CALL.REL.NOINC `(.L_x_22516) ;  /* 0x0000001000000944 */ /* 0x001fe20003c00000 */
[----:B------:R-:W-:Y:S05]  /*19570*/  BRA `(.L_x_22517) ;  /* 0xfffe83d000007947 */ /* 0x000fea000383ffff */
.L_x_22516:
[----:B------:R-:W-:Y:S05]  /*19580*/  EXIT ;  /* 0x000000000000794d */ /* 0x000fea0003800000 */
.L_x_22514:
[----:B------:R-:W-:Y:S01]  /*19590*/  HFMA2.MMA R145, -RZ, RZ, 0, 1.847743988037109375e-06 ;  /* 0x0000001fff917435 */ /* 0x000fe200000001ff */
[----:B------:R-:W-:Y:S01]  /*195a0*/  IMAD.MOV.U32 R217, RZ, RZ, 0x1 ;  /* 0x00000001ffd97424 */ /* 0x000fe200078e00ff */
[----:B------:R-:W-:Y:S01]  /*195b0*/  MOV R146, 0x195e0 ;  /* 0x000195e000927802 */ /* 0x000fe20000000f00 */
[----:B------:R-:W-:-:S03]  /*195c0*/  IMAD.MOV.U32 R216, RZ, RZ, -0x1 ;  /* 0xffffffffffd87424 */ /* 0x000fc600078e00ff */
[----:B------:R-:W-:Y:S05]  /*195d0*/  CALL.REL.NOINC `($__internal_69_$__cuda_sm70_shflsync_bfly_p) ;  /* 0x0000079000007944 */ /* 0x000fea0003c00000 */
[----:B-1----:R-:W-:Y:S01]  /*195e0*/  IMAD.MOV.U32 R144, RZ, RZ, R217 ;  /* 0x000000ffff907224 */ /* 0x002fe200078e00d9 */
[----:B0-----:R-:W-:Y:S05]  /*195f0*/  BRA `(.L_x_22518) ;  /* 0xffffeb1000007947 */ /* 0x001fea000383ffff */
.L_x_22515:
[----:B------:R-:W-:Y:S01]  /*19600*/  IMAD.MOV.U32 R217, RZ, RZ, 0x2 ;  /* 0x00000002ffd97424 */ /* 0x000fe200078e00ff */
[----:B------:R-:W-:Y:S01]  /*19610*/  MOV R145, 0x1f ;  /* 0x0000001f00917802 */ /* 0x000fe20000000f00 */
[----:B------:R-:W-:Y:S01]  /*19620*/  IMAD.MOV.U32 R216, RZ, RZ, -0x1 ;  /* 0xffffffffffd87424 */ /* 0x000fe200078e00ff */
[----:B------:R-:W-:Y:S02]  /*19630*/  MOV R146, 0x19650 ;  /* 0x0001965000927802 */ /* 0x000fe40000000f00 */
[----:B------:R-:W-:Y:S05]  /*19640*/  CALL.REL.NOINC `($__internal_69_$__cuda_sm70_shflsync_bfly_p) ;  /* 0x0000072000007944 */ /* 0x000fea0003c00000 */
[----:B01----:R-:W-:Y:S01]  /*19650*/  FADD.FTZ R220, R220, R217 ;  /* 0x000000d9dcdc7221 */ /* 0x003fe20000010000 */
[----:B------:R-:W-:Y:S01]  /*19660*/  MOV R216, 0xffffffff ;  /* 0xffffffff00d87802 */ /* 0x000fe20000000f00 */
[----:B------:R-:W-:Y:S01]  /*19670*/  IMAD.MOV.U32 R217, RZ, RZ, 0x4 ;  /* 0x00000004ffd97424 */ /* 0x000fe200078e00ff */
[----:B------:R-:W-:Y:S01]  /*19680*/  MOV R146, 0x196b0 ;  /* 0x000196b000927802 */ /* 0x000fe20000000f00 */
[----:B------:R-:W-:-:S02]  /*19690*/  IMAD.MOV.U32 R145, RZ, RZ, 0x1f ;  /* 0x0000001fff917424 */ /* 0x000fc400078e00ff */
[----:B------:R-:W-:Y:S05]  /*196a0*/  CALL.REL.NOINC `($__internal_69_$__cuda_sm70_shflsync_bfly_p) ;  /* 0x000006c000007944 */ /* 0x000fea0003c00000 */
[----:B01----:R-:W-:Y:S01]  /*196b0*/  FADD.FTZ R220, R220, R217 ;  /* 0x000000d9dcdc7221 */ /* 0x003fe20000010000 */
[----:B------:R-:W-:Y:S01]  /*196c0*/  MOV R146, 0x19710 ;  /* 0x0001971000927802 */ /* 0x000fe20000000f00 */
[----:B------:R-:W-:-:S02]  /*196d0*/  IMAD.MOV.U32 R217, RZ, RZ, 0x8 ;  /* 0x00000008ffd97424 */ /* 0x000fc400078e00ff */
[----:B------:R-:W-:Y:S02]  /*196e0*/  IMAD.MOV.U32 R145, RZ, RZ, 0x1f ;  /* 0x0000001fff917424 */ /* 0x000fe400078e00ff */
[----:B------:R-:W-:Y:S02]  /*196f0*/  IMAD.MOV.U32 R216, RZ, RZ, -0x1 ;  /* 0xffffffffffd87424 */ /* 0x000fe400078e00ff */
[----:B------:R-:W-:Y:S05]  /*19700*/  CALL.REL.NOINC `($__internal_69_$__cuda_sm70_shflsync_bfly_p) ;  /* 0x0000066000007944 */ /* 0x000fea0003c00000 */
[----:B01----:R-:W-:Y:S01]  /*19710*/  FADD.FTZ R220, R220, R217 ;  /* 0x000000d9dcdc7221 */ /* 0x003fe20000010000 */
[----:B------:R-:W-:Y:S01]  /*19720*/  HFMA2.MMA R217, -RZ, RZ, 0, 9.5367431640625e-07 ;  /* 0x00000010ffd97435 */ /* 0x000fe200000001ff */
[----:B------:R-:W-:Y:S01]  /*19730*/  IMAD.MOV.U32 R145, RZ, RZ, 0x1f ;  /* 0x0000001fff917424 */ /* 0x000fe200078e00ff */
[----:B------:R-:W-:Y:S01]  /*19740*/  MOV R146, 0x19770 ;  /* 0x0001977000927802 */ /* 0x000fe20000000f00 */
[----:B------:R-:W-:-:S03]  /*19750*/  IMAD.MOV.U32 R216, RZ, RZ, -0x1 ;  /* 0xffffffffffd87424 */ /* 0x000fc600078e00ff */
[----:B------:R-:W-:Y:S05]  /*19760*/  CALL.REL.NOINC `($__internal_69_$__cuda_sm70_shflsync_bfly_p) ;  /* 0x0000060000007944 */ /* 0x000fea0003c00000 */
        /* <DEDUP_REMOVED lines=84> */
[----:B------:R-:W-:Y:S01]  /*19cb0*/  HFMA2.MMA R217, -RZ, RZ, 0, 4.76837158203125e-07 ;  /* 0x00000008ffd97435 */ /* 0x000fe200000001ff */
[----:B------:R-:W-:Y:S01]  /*19cc0*/  IMAD.MOV.U32 R145, RZ, RZ, 0x1f ;  /* 0x0000001fff917424 */ /* 0x000fe200078e00ff */
[----:B------:R-:W-:Y:S01]  /*19cd0*/  MOV R146, 0x19d00 ;  /* 0x00019d0000927802 */ /* 0x000fe20000000f00 */
[----:B------:R-:W-:-:S03]  /*19ce0*/  IMAD.MOV.U32 R216, RZ, RZ, -0x1 ;  /* 0xffffffffffd87424 */ /* 0x000fc600078e00ff */
[----:B------:R-:W-:Y:S05]  /*19cf0*/  CALL.REL.NOINC `($__internal_69_$__cuda_sm70_shflsync_bfly_p) ;  /* 0x0000007000007944 */ /* 0x000fea0003c00000 */
[----:B01----:R-:W-:Y:S01]  /*19d00*/  FADD.FTZ R220, R220, R217 ;  /* 0x000000d9dcdc7221 */ /* 0x003fe20000010000 */
[----:B------:R-:W-:Y:S01]  /*19d10*/  MOV R145, 0x1f ;  /* 0x0000001f00917802 */ /* 0x000fe20000000f00 */
[----:B------:R-:W-:Y:S01]  /*19d20*/  IMAD.MOV.U32 R217, RZ, RZ, 0x10 ;  /* 0x00000010ffd97424 */ /* 0x000fe200078e00ff */
[----:B------:R-:W-:Y:S01]  /*19d30*/  MOV R146, 0x19d60 ;  /* 0x00019d6000927802 */ /* 0x000fe20000000f00 */
[----:B------:R-:W-:-:S02]  /*19d40*/  IMAD.MOV.U32 R216, RZ, RZ, -0x1 ;  /* 0xffffffffffd87424 */ /* 0x000fc400078e00ff */
[----:B------:R-:W-:Y:S05]  /*19d50*/  CALL.REL.NOINC `($__internal_69_$__cuda_sm70_shflsync_bfly_p) ;  /* 0x0000001000007944 */ /* 0x000fea0003c00000 */
[----:B01----:R-:W-:Y:S05]  /*19d60*/  BRA `(.L_x_22519) ;  /* 0xffffe8e000007947 */ /* 0x003fea000383ffff */
        .weak           $__internal_69_$__cuda_sm70_shflsync_bfly_p
        .type           $__internal_69_$__cuda_sm70_shflsync_bfly_p,@function
        .size           $__internal_69_$__cuda_sm70_shflsync_bfly_p,(.L_x_26529 - $__internal_69_$__cuda_sm70_shflsync_bfly_p)
$__internal_69_$__cuda_sm70_shflsync_bfly_p:
[----:B------:R-:W-:Y:S01]  /*19d70*/  IMAD.MOV.U32 R147, RZ, RZ, 0x0 ;  /* 0x00000000ff937424 */ /* 0x000fe200078e00ff */
[----:B------:R-:W-:Y:S04]  /*19d80*/  WARPSYNC R216 ;  /* 0x000000d800007348 */ /* 0x000fe80003800000 */
[----:B------:R0:W1:Y:S01]  /*19d90*/  SHFL.BFLY PT, R217, R220, R217, R145 ;  /* 0x0c0000d9dcd97389 */ /* 0x00006200000e0091 */
[----:B------:R-:W-:Y:S05]  /*19da0*/  RET.REL.NODEC R146 `(_ZN10layer_norm31ln_parallel_residual_fwd_kernelINS_13Kernel_traitsI6__halfffffjLj4096ELj1ELj1ELj4ELj16ENS_18Kernel_traits_baseILj4096ES2_ffffjLj128EEEEELb1ELb0ELb1EEEvNS_9FwdParamsE) ;  /* 0xfffe625092007950 */ /* 0x000fea0003c3ffff */
.L_x_22520:
        /* <DEDUP_REMOVED lines=13> */
.L_x_26529:


//--------------------- .text._ZN10layer_norm31ln_parallel_residual_fwd_kernelINS_13Kernel_traitsI6__halfffffjLj4096ELj1ELj1ELj4ELj16ENS_18Kernel_traits_baseILj4096ES2_ffffjLj128EEEEELb1ELb1ELb0EEEvNS_9FwdParamsE --------------------------
	.section	.text._ZN10layer_norm31ln_parallel_residual_fwd_kernelINS_13Kernel_traitsI6__halfffffjLj4096ELj1ELj1ELj4ELj16ENS_18Kernel_traits_baseILj4096ES2_ffffjLj128EEEEELb1ELb1ELb0EEEvNS_9FwdParamsE,"ax",@progbits
	.sectioninfo	@"SHI_REGISTERS=151"
	.align	128
        .global         _ZN10layer_norm31ln_parallel_residual_fwd_kernelINS_13Kernel_traitsI6__halfffffjLj4096ELj1ELj1ELj4ELj16ENS_18Kernel_traits_baseILj4096ES2_ffffjLj128EEEEELb1ELb1ELb0EEEvNS_9FwdParamsE
        .type           _ZN10layer_norm31ln_parallel_residual_fwd_kernelINS_13Kernel_traitsI6__halfffffjLj4096ELj1ELj1ELj4ELj16ENS_18Kernel_traits_baseILj4096ES2_ffffjLj128EEEEELb1ELb1ELb0EEEvNS_9FwdParamsE,@function
        .size           _ZN10layer_norm31ln_parallel_residual_fwd_kernelINS_13Kernel_traitsI6__halfffffjLj4096ELj1ELj1ELj4ELj16ENS_18Kernel_traits_baseILj4096ES2_ffffjLj128EEEEELb1ELb1ELb0EEEvNS_9FwdParamsE,(.L_x_26530 - _ZN10layer_norm31ln_parallel_residual_fwd_kernelINS_13Kernel_traitsI6__halfffffjLj4096ELj1ELj1ELj4ELj16ENS_18Kernel_traits_baseILj4096ES2_ffffjLj128EEEEELb1ELb1ELb0EEEvNS_9FwdParamsE)
        .other          _ZN10layer_norm31ln_parallel_residual_fwd_kernelINS_13Kernel_traitsI6__halfffffjLj4096ELj1ELj1ELj4ELj16ENS_18Kernel_traits_baseILj4096ES2_ffffjLj128EEEEELb1ELb1ELb0EEEvNS_9FwdParamsE,@"STO_CUDA_ENTRY STV_DEFAULT"
_ZN10layer_norm31ln_parallel_residual_fwd_kernelINS_13Kernel_traitsI6__halfffffjLj4096ELj1ELj1ELj4ELj16ENS_18Kernel_traits_baseILj4096ES2_ffffjLj128EEEEELb1ELb1ELb0EEEvNS_9FwdParamsE:
.text._ZN10layer_norm31ln_parallel_residual_fwd_kernelINS_13Kernel_traitsI6__halfffffjLj4096ELj1ELj1ELj4ELj16ENS_18Kernel_traits_baseILj4096ES2_ffffjLj128EEEEELb1ELb1ELb0EEEvNS_9FwdParamsE:
[----:B------:R-:W-:Y:S02]  /*0000*/  IMAD.MOV.U32 R1, RZ, RZ, c[0x0][0x28] ;  /* 0x00000a00ff017624 */ /* 0x000fe400078e00ff */
[----:B------:R-:W-:Y:S01]  /*0010*/  ULDC.U8 UR4, c[0x0][0x244] ;  /* 0x0000910000047ab9 */ /* 0x000fe20000000000 */
[----:B------:R-:W-:Y:S01]  /*0020*/  IMAD.MOV.U32 R16, RZ, RZ, c[0x0][0x238] ;  /* 0x00008e00ff107624 */ /* 0x000fe200078e00ff */
[----:B------:R-:W-:Y:S01]  /*0030*/  ISETP.NE.AND P0, PT, RZ, UR4, PT ;  /* 0x00000004ff007c0c */ /* 0x000fe2000bf05270 */
[----:B------:R-:W-:Y:S02]  /*0040*/  ULDC.64 UR4, c[0x0][0x230] ;  /* 0x00008c0000047ab9 */ /* 0x000fe40000000a00 */
        /* <DEDUP_REMOVED lines=8> */
[----:B------:R-:W-:Y:S03]  /*00d0*/  BSSY B0, `(.L_x_22521) ;  /* 0x000004c000007945 */ /* 0x000fe60003800000 */
[----:B------:R-:W0:Y:S04]  /*00e0*/  S2R R110, SR_TID.X ;  /* 0x00000000006e7919 */ /* 0x000e280000002100 */
[----:B------:R-:W0:Y:S02]  /*00f0*/  S2R R127, SR_CTAID.X ;  /* 0x00000000007f7919 */ /* 0x000e240000002500 */
[----:B0-----:R-:W-:-:S04]  /*0100*/  IMAD R126, R127, c[0x0][0x0], R110 ;  /* 0x000000007f7e7a24 */ /* 0x001fc800078e026e */
        /* <DEDUP_REMOVED lines=12> */
[----:B------:R-:W-:Y:S01]  /*01d0*/  LOP3.LUT R0, R110, 0x7f, RZ, 0xc0, !PT ;  /* 0x0000007f6e007812 */ /* 0x000fe200078ec0ff */
[----:B--2---:R-:W-:Y:S01]  /*01e0*/  UIADD3 UR10, UR5, -0x4498517b, URZ ;  /* 0xbb67ae85050a7890 */ /* 0x004fe2000fffe03f */
[----:B------:R-:W-:Y:S01]  /*01f0*/  LOP3.LUT R8, R5, UR5, RZ, 0x3c, !PT ;  /* 0x0000000505087c12 */ /* 0x000fe2000f8e3cff */
[----:B------:R-:W-:-:S02]  /*0200*/  UIADD3 UR12, UR5, 0x76cf5d0a, URZ ;  /* 0x76cf5d0a050c7890 */ /* 0x000fc4000fffe03f */
[----:B------:R-:W-:Y:S02]  /*0210*/  UIADD3 UR14, UR5, 0x32370b8f, URZ ;  /* 0x32370b8f050e7890 */ /* 0x000fe4000fffe03f */
[----:B------:R-:W-:Y:S01]  /*0220*/  IMAD.WIDE.U32 R8, R8, -0x326172a9, RZ ;  /* 0xcd9e8d5708087825 */ /* 0x000fe200078e00ff */
[----:B------:R-:W-:Y:S01]  /*0230*/  LOP3.LUT R7, R3, UR10, R4, 0x96, !PT ;  /* 0x0000000a03077c12 */ /* 0x000fe2000f8e9604 */
[----:B------:R-:W-:Y:S02]  /*0240*/  UIADD3 UR13, UR4, -0x255992d5, URZ ;  /* 0xdaa66d2b040d7890 */ /* 0x000fe4000fffe03f */
[----:B------:R-:W-:Y:S01]  /*0250*/  UIADD3 UR15, UR4, 0x78dde6e4, URZ ;  /* 0x78dde6e4040f7890 */ /* 0x000fe2000fffe03f */
[----:B------:R-:W-:Y:S01]  /*0260*/  LOP3.LUT R4, R9, UR9, R6, 0x96, !PT ;  /* 0x0000000909047c12 */ /* 0x000fe2000f8e9606 */
[----:B------:R-:W-:Y:S01]  /*0270*/  IMAD.WIDE.U32 R6, R7, -0x326172a9, RZ ;  /* 0xcd9e8d5707067825 */ /* 0x000fe200078e00ff */
[----:B------:R-:W-:Y:S02]  /*0280*/  UIADD3 UR16, UR5, -0x126145ec, URZ ;  /* 0xed9eba1405107890 */ /* 0x000fe4000fffe03f */
[----:B------:R-:W-:Y:S01]  /*0290*/  UIADD3 UR17, UR4, 0x1715609d, URZ ;  /* 0x1715609d04117890 */ /* 0x000fe2000fffe03f */
[----:B------:R-:W-:Y:S01]  /*02a0*/  IMAD.WIDE.U32 R4, R4, -0x2daee0ad, RZ ;  /* 0xd2511f5304047825 */ /* 0x000fe200078e00ff */
[----:B------:R-:W-:Y:S01]  /*02b0*/  LOP3.LUT R3, R7, UR11, R8, 0x96, !PT ;  /* 0x0000000b07037c12 */ /* 0x000fe2000f8e9608 */
[----:B------:R-:W-:-:S02]  /*02c0*/  UIADD3 UR18, UR5, -0x56f99767, URZ ;  /* 0xa906689905127890 */ /* 0x000fc4000fffe03f */
[----:B------:R-:W-:Y:S01]  /*02d0*/  UIADD3 UR19, UR4, -0x4ab325aa, URZ ;  /* 0xb54cda5604137890 */ /* 0x000fe2000fffe03f */
[----:B------:R-:W-:Y:S01]  /*02e0*/  LOP3.LUT R8, R5, UR12, R2, 0x96, !PT ;  /* 0x0000000c05087c12 */ /* 0x000fe2000f8e9602 */
[----:B------:R-:W-:Y:S01]  /*02f0*/  IMAD.WIDE.U32 R2, R3, -0x2daee0ad, RZ ;  /* 0xd2511f5303027825 */ /* 0x000fe200078e00ff */
[----:B------:R-:W-:Y:S01]  /*0300*/  MOV R5, c[0x0][0x168] ;  /* 0x00005a0000057a02 */ /* 0x000fe20000000f00 */
[----:B------:R-:W-:Y:S02]  /*0310*/  UIADD3 UR20, UR5, 0x646e171e, URZ ;  /* 0x646e171e05147890 */ /* 0x000fe4000fffe03f */
[----:B------:R-:W-:Y:S01]  /*0320*/  IMAD.WIDE.U32 R8, R8, -0x326172a9, RZ ;  /* 0xcd9e8d5708087825 */ /* 0x000fe200078e00ff */
[----:B------:R-:W-:Y:S01]  /*0330*/  SHF.R.S32.HI R5, RZ, 0x1f, R5 ;  /* 0x0000001fff057819 */ /* 0x000fe20000011405 */
[----:B------:R-:W-:Y:S01]  /*0340*/  UIADD3 UR21, UR4, 0x5384540f, URZ ;  /* 0x5384540f04157890 */ /* 0x000fe2000fffe03f */
[----:B------:R-:W-:Y:S01]  /*0350*/  LOP3.LUT R7, R3, UR14, R4, 0x96, !PT ;  /* 0x0000000e03077c12 */ /* 0x000fe2000f8e9604 */
[----:B------:R-:W-:Y:S01]  /*0360*/  UIADD3 UR22, UR5, 0x1fd5c5a3, URZ ;  /* 0x1fd5c5a305167890 */ /* 0x000fe2000fffe03f */
[----:B------:R-:W-:Y:S01]  /*0370*/  LEA.HI R40, R5, c[0x0][0x168], RZ, 0x2 ;  /* 0x00005a0005287a11 */ /* 0x000fe200078f10ff */
[----:B------:R-:W-:Y:S01]  /*0380*/  UIADD3 UR23, UR4, -0xe443238, URZ ;  /* 0xf1bbcdc804177890 */ /* 0x000fe2000fffe03f */
[----:B------:R-:W-:-:S02]  /*0390*/  LOP3.LUT R3, R0, 0x7f, RZ, 0x3c, !PT ;  /* 0x0000007f00037812 */ /* 0x000fc400078e3cff */
[----:B------:R-:W-:Y:S01]  /*03a0*/  LOP3.LUT R4, R9, UR13, R6, 0x96, !PT ;  /* 0x0000000d09047c12 */ /* 0x000fe2000f8e9606 */
[----:B------:R-:W-:Y:S01]  /*03b0*/  IMAD.WIDE.U32 R6, R7, -0x326172a9, RZ ;  /* 0xcd9e8d5707067825 */ /* 0x000fe200078e00ff */
[----:B------:R-:W-:-:S03]  /*03c0*/  LEA.HI.SX32 R108, R40, R3, 0x1e ;  /* 0x00000003286c7211 */ /* 0x000fc600078ff2ff */
[----:B------:R-:W-:Y:S01]  /*03d0*/  IMAD.WIDE.U32 R4, R4, -0x2daee0ad, RZ ;  /* 0xd2511f5304047825 */ /* 0x000fe200078e00ff */
[C---:B------:R-:W-:Y:S02]  /*03e0*/  LOP3.LUT P6, RZ, R108.reuse, 0xffffff80, RZ, 0xc0, !PT ;  /* 0xffffff806cff7812 */ /* 0x040fe400078cc0ff */
[----:B------:R-:W-:Y:S02]  /*03f0*/  LOP3.LUT R10, R7, UR15, R8, 0x96, !PT ;  /* 0x0000000f070a7c12 */ /* 0x000fe4000f8e9608 */
[----:B------:R-:W-:Y:S02]  /*0400*/  LOP3.LUT R12, R5, UR16, R2, 0x96, !PT ;  /* 0x00000010050c7c12 */ /* 0x000fe4000f8e9602 */
[----:B------:R-:W-:Y:S01]  /*0410*/  ISETP.GE.U32.AND P5, PT, R108, 0x100, PT ;  /* 0x000001006c00780c */ /* 0x000fe20003fa6070 */
[----:B------:R-:W-:Y:S01]  /*0420*/  IMAD.WIDE.U32 R10, R10, -0x2daee0ad, RZ ;  /* 0xd2511f530a0a7825 */ /* 0x000fe200078e00ff */
[C---:B------:R-:W-:Y:S02]  /*0430*/  ISETP.GE.U32.AND P4, PT, R108.reuse, 0x180, PT ;  /* 0x000001806c00780c */ /* 0x040fe40003f86070 */
[----:B------:R-:W-:Y:S01]  /*0440*/  ISETP.GE.U32.AND P3, PT, R108, 0x200, PT ;  /* 0x000002006c00780c */ /* 0x000fe20003f66070 */
[----:B------:R-:W-:Y:S01]  /*0450*/  IMAD.WIDE.U32 R12, R12, -0x326172a9, RZ ;  /* 0xcd9e8d570c0c7825 */ /* 0x000fe200078e00ff */
[----:B------:R-:W-:-:S02]  /*0460*/  ISETP.GE.U32.AND P2, PT, R108, 0x280, PT ;  /* 0x000002806c00780c */ /* 0x000fc40003f46070 */
[----:B------:R-:W-:Y:S02]  /*0470*/  P2R R135, PR, RZ, 0x40 ;  /* 0x00000040ff877803 */ /* 0x000fe40000000000 */
[----:B------:R-:W-:Y:S02]  /*0480*/  P2R R134, PR, RZ, 0x20 ;  /* 0x00000020ff867803 */ /* 0x000fe40000000000 */
[----:B------:R-:W-:Y:S02]  /*0490*/  P2R R133, PR, RZ, 0x10 ;  /* 0x00000010ff857803 */ /* 0x000fe40000000000 */
[----:B------:R-:W-:Y:S02]  /*04a0*/  P2R R132, PR, RZ, 0x8 ;  /* 0x00000008ff847803 */ /* 0x000fe40000000000 */
[----:B------:R-:W-:Y:S02]  /*04b0*/  P2R R131, PR, RZ, 0x4 ;  /* 0x00000004ff837803 */ /* 0x000fe40000000000 */
[----:B------:R-:W-:-:S02]  /*04c0*/  LOP3.LUT R20, R11, UR18, R4, 0x96, !PT ;  /* 0x000000120b147c12 */ /* 0x000fc4000f8e9604 */
[----:B------:R-:W-:Y:S01]  /*04d0*/  LOP3.LUT R17, R13, UR17, R6, 0x96, !PT ;  /* 0x000000110d117c12 */ /* 0x000fe2000f8e9606 */
        /* <DEDUP_REMOVED lines=9> */
[----:B------:R-:W-:Y:S01]  /*0570*/  LOP3.LUT R0, R0, 0x80, RZ, 0xfc, !PT ;  /* 0x0000008000007812 */ /* 0x000fe200078efcff */
[----:B------:R-:W-:Y:S02]  /*0580*/  @!P0 CS2R R106, SRZ ;  /* 0x00000000006a8805 */ /* 0x000fe4000001ff00 */
.L_x_22522:
[----:B0-----:R-:W-:Y:S05]  /*0590*/  BSYNC B0 ;  /* 0x0000000000007941 */ /* 0x001fea0003800000 */
.L_x_22521:
        /* <DEDUP_REMOVED lines=12> */
.L_x_22524:
[----:B0-----:R-:W-:Y:S05]  /*0660*/  BSYNC B0 ;  /* 0x0000000000007941 */ /* 0x001fea0003800000 */
.L_x_22523:
        /* <DEDUP_REMOVED lines=12> */
.L_x_22526:
[----:B0-----:R-:W-:Y:S05]  /*0730*/  BSYNC B0 ;  /* 0x0000000000007941 */ /* 0x001fea0003800000 */
.L_x_22525:
        /* <DEDUP_REMOVED lines=12> */
.L_x_22528:
[----:B0-----:R-:W-:Y:S05]  /*0800*/  BSYNC B0 ;  /* 0x0000000000007941 */ /* 0x001fea0003800000 */
.L_x_22527:
        /* <DEDUP_REMOVED lines=12> */
.L_x_22530:
[----:B0-----:R-:W-:Y:S05]  /*08d0*/  BSYNC B0 ;  /* 0x0000000000007941 */ /* 0x001fea0003800000 */
.L_x_22529:
[----:B------:R-:W-:Y:S01]  /*08e0*/  ISETP.GE.U32.AND P0, PT, R108, 0x300, PT ;  /* 0x000003006c00780c */ /* 0x000fe20003f06070 */
[----:B------:R-:W-:Y:S01]  /*08f0*/  IMAD.WIDE.U32 R18, R20, -0x326172a9, RZ ;  /* 0xcd9e8d5714127825 */ /* 0x000fe200078e00ff */
[----:B------:R-:W-:Y:S01]  /*0900*/  UIADD3 UR24, UR5, -0x24c28bd8, URZ ;  /* 0xdb3d742805187890 */ /* 0x000fe2000fffe03f */
[----:B------:R-:W-:Y:S01]  /*0910*/  BSSY B0, `(.L_x_22531) ;  /* 0x0000010000007945 */ /* 0x000fe20003800000 */
[----:B------:R-:W-:Y:S01]  /*0920*/  P2R R130, PR, RZ, 0x1 ;  /* 0x00000001ff827803 */ /* 0x000fe20000000000 */
[----:B------:R-:W-:Y:S01]  /*0930*/  IMAD.WIDE.U32 R14, R17, -0x2daee0ad, RZ ;  /* 0xd2511f53110e7825 */ /* 0x000fe200078e00ff */
[----:B------:R-:W-:-:S04]  /*0940*/  LOP3.LUT R17, R19, UR19, R12, 0x96, !PT ;  /* 0x0000001313117c12 */ /* 0x000fc8000f8e960c */
[----:B------:R-:W-:-:S03]  /*0950*/  LOP3.LUT R22, R15, UR20, R10, 0x96, !PT ;  /* 0x000000140f167c12 */ /* 0x000fc6000f8e960a */
        /* <DEDUP_REMOVED lines=11> */
.L_x_22532:
[----:B0-----:R-:W-:Y:S05]  /*0a10*/  BSYNC B0 ;  /* 0x0000000000007941 */ /* 0x001fea0003800000 */
.L_x_22531:
[----:B------:R-:W-:Y:S01]  /*0a20*/  ISETP.GE.U32.AND P0, PT, R108, 0x380, PT ;  /* 0x000003806c00780c */ /* 0x000fe20003f06070 */
[----:B------:R-:W-:Y:S01]  /*0a30*/  IMAD.WIDE.U32 R20, R17, -0x2daee0ad, RZ ;  /* 0xd2511f5311147825 */ /* 0x000fe200078e00ff */
[----:B------:R-:W-:Y:S01]  /*0a40*/  UIADD3 UR25, UR4, -0x700cb87f, URZ ;  /* 0x8ff3478104197890 */ /* 0x000fe2000fffe03f */
[----:B------:R-:W-:Y:S01]  /*0a50*/  BSSY B0, `(.L_x_22533) ;  /* 0x0000012000007945 */ /* 0x000fe20003800000 */
[----:B------:R-:W-:Y:S01]  /*0a60*/  UIADD3 UR26, UR5, -0x695add53, URZ ;  /* 0x96a522ad051a7890 */ /* 0x000fe2000fffe03f */
[----:B------:R-:W-:Y:S01]  /*0a70*/  IMAD.WIDE.U32 R22, R22, -0x326172a9, RZ ;  /* 0xcd9e8d5716167825 */ /* 0x000fe200078e00ff */
[----:B------:R-:W-:Y:S02]  /*0a80*/  P2R R129, PR, RZ, 0x1 ;  /* 0x00000001ff817803 */ /* 0x000fe40000000000 */
[----:B------:R-:W-:-:S02]  /*0a90*/  LOP3.LUT R116, R21, UR22, R14, 0x96, !PT ;  /* 0x0000001615747c12 */ /* 0x000fc4000f8e960e */
[----:B------:R-:W-:Y:S02]  /*0aa0*/  LOP3.LUT R117, R23, UR21, R18, 0x96, !PT ;  /* 0x0000001517757c12 */ /* 0x000fe4000f8e9612 */
[----:B------:R-:W-:Y:S01]  /*0ab0*/  LEA.HI R127, R110, R127, RZ, 0x19 ;  /* 0x0000007f6e7f7211 */ /* 0x000fe200078fc8ff */
        /* <DEDUP_REMOVED lines=11> */
.L_x_22534:
[----:B0-----:R-:W-:Y:S05]  /*0b70*/  BSYNC B0 ;  /* 0x0000000000007941 */ /* 0x001fea0003800000 */
.L_x_22533:
[----:B------:R-:W-:Y:S01]  /*0b80*/  ISETP.GE.U32.AND P0, PT, R108, 0x400, PT ;  /* 0x000004006c00780c */ /* 0x000fe20003f06070 */
[----:B------:R-:W-:Y:S01]  /*0b90*/  BSSY B0, `(.L_x_22535) ;  /* 0x000000e000007945 */ /* 0x000fe20003800000 */
[----:B------:R-:W-:Y:S02]  /*0ba0*/  IMAD.HI.U32 R41, R116, -0x326172a9, RZ ;  /* 0xcd9e8d5774297827 */ /* 0x000fe400078e00ff */
[----:B------:R-:W-:Y:S02]  /*0bb0*/  P2R R128, PR, RZ, 0x1 ;  /* 0x00000001ff807803 */ /* 0x000fe40000000000 */
[----:B------:R-:W-:-:S07]  /*0bc0*/  IMAD.HI.U32 R17, R117, -0x2daee0ad, RZ ;  /* 0xd2511f5375117827 */ /* 0x000fce00078e00ff */
[----:B------:R-:W-:Y:S05]  /*0bd0*/  @!P0 BRA `(.L_x_22536) ;  /* 0x0000009000008947 */ /* 0x000fea0003800000 */
[----:B------:R-:W-:-:S04]  /*0be0*/  ISETP.NE.U32.AND P0, PT, RZ, c[0x0][0x218], PT ;  /* 0x00008600ff007a0c */ /* 0x000fc80003f05070 */
[----:B------:R-:W-:Y:S01]  /*0bf0*/  ISETP.NE.AND.EX P0, PT, RZ, c[0x0][0x21c], PT, P0 ;  /* 0x00008700ff007a0c */ /* 0x000fe20003f05300 */
[----:B------:R-:W-:-:S04]  /*0c00*/  IMAD.MOV.U32 R19, RZ, RZ, 0x8 ;  /* 0x00000008ff137424 */ /* 0x000fc800078e00ff */
[----:B------:R-:W-:-:S06]  /*0c10*/  IMAD.WIDE.U32 R18, R0, R19, c[0x0][0x1b0] ;  /* 0x00006c0000127625 */ /* 0x000fcc00078e0013 */
[----:B------:R-:W5:Y:S02]  /*0c20*/  LDG.E.64 R18, [R18.64] ;  /* 0x0000000612127981 */ /* 0x000f64000c1e1b00 */
[----:B------:R-:W-:-:S04]  /*0c30*/  @P0 LEA R24, P1, R0, c[0x0][0x218], 0x3 ;  /* 0x0000860000180a11 */ /* 0x000fc800078218ff */
[----:B------:R-:W-:-:S05]  /*0c40*/  @P0 LEA.HI.X R25, R0, c[0x0][0x21c], RZ, 0x3, P1 ;  /* 0x0000870000190a11 */ /* 0x000fca00008f1cff */
[----:B------:R0:W5:Y:S01]  /*0c50*/  @P0 LDG.E.64 R14, [R24.64] ;  /* 0x00000006180e0981 */ /* 0x000162000c1e1b00 */
[----:B------:R-:W-:-:S03]  /*0c60*/  @!P0 CS2R R14, SRZ ;  /* 0x00000000000e8805 */ /* 0x000fc6000001ff00 */
.L_x_22536:
[----:B0-----:R-:W-:Y:S05]  /*0c70*/  BSYNC B0 ;  /* 0x0000000000007941 */ /* 0x001fea0003800000 */
.L_x_22535:
[----:B------:R-:W-:Y:S02]  /*0c80*/  ISETP.GE.AND P0, PT, R127, c[0x0][0x164], PT ;  /* 0x000059007f007a0c */ /* 0x000fe40003f06270 */
[----:B------:R-:W-:Y:S02]  /*0c90*/  LOP3.LUT R120, R41, UR23, R22, 0x96, !PT ;  /* 0x0000001729787c12 */ /* 0x000fe4000f8e9616 */
[----:B------:R-:W-:-:S09]  /*0ca0*/  LOP3.LUT R122, R17, UR24, R20, 0x96, !PT ;  /* 0x00000018117a7c12 */ /* 0x000fd2000f8e9614 */
[----:B------:R-:W-:Y:S05]  /*0cb0*/  @P0 EXIT ;  /* 0x000000000000094d */ /* 0x000fea0003800000 */
[----:B------:R-:W-:Y:S01]  /*0cc0*/  SHF.R.S32.HI R40, RZ, 0x2, R40 ;  /* 0x00000002ff287819 */ /* 0x000fe20000011428 */
[----:B-----5:R-:W-:Y:S01]  /*0cd0*/  IMAD.MOV.U32 R22, RZ, RZ, R27 ;  /* 0x000000ffff167224 */ /* 0x020fe200078e001b */
[C---:B------:R-:W-:Y:S01]  /*0ce0*/  LOP3.LUT R17, R110.reuse, 0x60, RZ, 0xc0, !PT ;  /* 0x000000606e117812 */ /* 0x040fe200078ec0ff */
[----:B------:R-:W-:Y:S01]  /*0cf0*/  IMAD.SHL.U32 R20, R110, 0x20, RZ ;  /* 0x000000206e147824 */ /* 0x000fe200078e00ff */
[----:B------:R-:W-:Y:S01]  /*0d00*/  LOP3.LUT R0, R40, 0x7f, RZ, 0xc0, !PT ;  /* 0x0000007f28007812 */ /* 0x000fe200078ec0ff */
[----:B------:R-:W-:Y:S01]  /*0d10*/  IMAD.MOV.U32 R88, RZ, RZ, R19 ;  /* 0x000000ffff587224 */ /* 0x000fe200078e0013 */
[----:B------:R-:W-:Y:S01]  /*0d20*/  SHF.R.U32.HI R40, RZ, 0x2, R40 ;  /* 0x00000002ff287819 */ /* 0x000fe20000011628 */
[----:B------:R-:W-:Y:S01]  /*0d30*/  IMAD R116, R116, -0x326172a9, RZ ;  /* 0xcd9e8d5774747824 */ /* 0x000fe200078e02ff */
[----:B------:R-:W-:Y:S01]  /*0d40*/  SHF.R.U64 R47, R26, 0x10, R27 ;  /* 0x000000101a2f7819 */ /* 0x000fe2000000121b */
[----:B------:R-:W-:Y:S01]  /*0d50*/  IMAD.IADD R17, R0, 0x1, -R17 ;  /* 0x0000000100117824 */ /* 0x000fe200078e0a11 */
[----:B------:R-:W-:Y:S01]  /*0d60*/  LOP3.LUT R40, R40, 0x3fffffe0, RZ, 0xc0, !PT ;  /* 0x3fffffe028287812 */ /* 0x000fe200078ec0ff */
[----:B------:R-:W-:Y:S01]  /*0d70*/  IMAD.MOV.U32 R23, RZ, RZ, R28 ;  /* 0x000000ffff177224 */ /* 0x000fe200078e001c */
[----:B------:R-:W-:Y:S01]  /*0d80*/  SHF.R.U32.HI R46, RZ, 0x10, R27 ;  /* 0x00000010ff2e7819 */ /* 0x000fe2000001161b */
[----:B------:R-:W-:Y:S01]  /*0d90*/  IMAD.MOV.U32 R27, RZ, RZ, R32 ;  /* 0x000000ffff1b7224 */ /* 0x000fe200078e0020 */
[----:B------:R-:W-:Y:S01]  /*0da0*/  IMNMX R17, RZ, R17, !PT ;  /* 0x00000011ff117217 */ /* 0x000fe20007800200 */
[----:B------:R-:W-:Y:S01]  /*0db0*/  IMAD.MOV.U32 R24, RZ, RZ, R29 ;  /* 0x000000ffff187224 */ /* 0x000fe200078e001d */
[----:B------:R-:W-:Y:S01]  /*0dc0*/  SHF.R.U64 R41, R32, 0x10, R33 ;  /* 0x0000001020297819 */ /* 0x000fe20000001221 */
[----:B------:R-:W-:Y:S01]  /*0dd0*/  IMAD R117, R117, -0x2daee0ad, RZ ;  /* 0xd2511f5375757824 */ /* 0x000fe200078e02ff */
[----:B------:R-:W-:Y:S01]  /*0de0*/  IMNMX R17, R17, 0x20, PT ;  /* 0x0000002011117817 */ /* 0x000fe20003800200 */
[----:B------:R-:W-:Y:S01]  /*0df0*/  IMAD.MOV.U32 R25, RZ, RZ, R30 ;  /* 0x000000ffff197224 */ /* 0x000fe200078e001e */
[----:B------:R-:W-:Y:S01]  /*0e00*/  LOP3.LUT R21, R20, 0x3e0, RZ, 0xc0, !PT ;  /* 0x000003e014157812 */ /* 0x000fe200078ec0ff */
[----:B------:R-:W-:Y:S01]  /*0e10*/  IMAD.MOV.U32 R79, RZ, RZ, R36 ;  /* 0x000000ffff4f7224 */ /* 0x000fe200078e0024 */
[--C-:B------:R-:W-:Y:S01]  /*0e20*/  SHF.R.U64 R86, R18, 0x10, R19.reuse ;  /* 0x0000001012567819 */ /* 0x100fe20000001213 */
[----:B------:R-:W-:Y:S01]  /*0e30*/  IMAD.IADD R32, R17, 0x1, R40 ;  /* 0x0000000111207824 */ /* 0x000fe200078e0228 */
[----:B------:R-:W-:Y:S01]  /*0e40*/  IADD3 R21, R0, -R21, RZ ;  /* 0x8000001500157210 */ /* 0x000fe20007ffe0ff */
[----:B------:R-:W-:Y:S01]  /*0e50*/  IMAD.HI.U32 R0, R120, -0x2daee0ad, RZ ;  /* 0xd2511f5378007827 */ /* 0x000fe200078e00ff */
[----:B------:R-:W-:Y:S01]  /*0e60*/  SHF.R.U32.HI R89, RZ, 0x10, R19 ;  /* 0x00000010ff597819 */ /* 0x000fe20000011613 */
[----:B------:R-:W-:Y:S01]  /*0e70*/  HADD2.F32 R20, -RZ, R24.H0_H0 ;  /* 0x20000018ff147230 */ /* 0x000fe20000004100 */
[----:B------:R-:W-:Y:S01]  /*0e80*/  IMNMX R21, RZ, R21, !PT ;  /* 0x00000015ff157217 */ /* 0x000fe20007800200 */
[----:B------:R-:W-:Y:S01]  /*0e90*/  IMAD.SHL.U32 R32, R32, 0x4, RZ ;  /* 0x0000000420207824 */ /* 0x000fe200078e00ff */
[----:B------:R-:W-:Y:S01]  /*0ea0*/  MOV R109, R26 ;  /* 0x0000001a006d7202 */ /* 0x000fe20000000f00 */
[----:B------:R-:W-:Y:S01]  /*0eb0*/  IMAD.HI.U32 R19, R122, -0x326172a9, RZ ;  /* 0xcd9e8d577a137827 */ /* 0x000fe200078e00ff */
[----:B------:R-:W-:Y:S01]  /*0ec0*/  IMNMX R21, R21, 0x20, PT ;  /* 0x0000002015157817 */ /* 0x000fe20003800200 */
[----:B------:R-:W-:Y:S01]  /*0ed0*/  HADD2.F32 R17, -RZ, R22.H0_H0 ;  /* 0x20000016ff117230 */ /* 0x000fe20000004100 */
[--C-:B------:R-:W-:Y:S01]  /*0ee0*/  SHF.R.U64 R45, R28, 0x10, R29.reuse ;  /* 0x000000101c2d7819 */ /* 0x100fe2000000121d */
[----:B------:R-:W0:Y:S01]  /*0ef0*/  I2F.U32 R32, R32 ;  /* 0x0000002000207306 */ /* 0x000e220000201000 */
[----:B------:R-:W-:Y:S01]  /*0f00*/  SHF.R.U32.HI R44, RZ, 0x10, R29 ;  /* 0x00000010ff2c7819 */ /* 0x000fe2000001161d */
[--C-:B------:R-:W-:Y:S01]  /*0f10*/  IMAD.MOV.U32 R26, RZ, RZ, R31.reuse ;  /* 0x000000ffff1a7224 */ /* 0x100fe200078e001f */
[----:B------:R-:W-:Y:S01]  /*0f20*/  SHF.R.U64 R43, R30, 0x10, R31 ;  /* 0x000000101e2b7819 */ /* 0x000fe2000000121f */
[----:B------:R-:W-:Y:S01]  /*0f30*/  IMAD.MOV.U32 R28, RZ, RZ, R33 ;  /* 0x000000ffff1c7224 */ /* 0x000fe200078e0021 */
[----:B------:R-:W-:Y:S01]  /*0f40*/  SHF.R.U32.HI R42, RZ, 0x10, R31 ;  /* 0x00000010ff2a7819 */ /* 0x000fe2000001161f */
[----:B------:R-:W-:Y:S01]  /*0f50*/  IMAD.MOV.U32 R31, RZ, RZ, R34 ;  /* 0x000000ffff1f7224 */ /* 0x000fe200078e0022 */
[----:B------:R-:W-:Y:S01]  /*0f60*/  SHF.R.U32.HI R29, RZ, 0x10, R33 ;  /* 0x00000010ff1d7819 */ /* 0x000fe20000011621 */
[----:B------:R-:W-:Y:S01]  /*0f70*/  IMAD.MOV.U32 R80, RZ, RZ, R37 ;  /* 0x000000ffff507224 */ /* 0x000fe200078e0025 */
[----:B------:R-:W-:Y:S01]  /*0f80*/  SHF.R.U64 R30, R34, 0x10, R35 ;  /* 0x00000010221e7819 */ /* 0x000fe20000001223 */
[----:B------:R-:W-:Y:S01]  /*0f90*/  IMAD.MOV.U32 R83, RZ, RZ, R38 ;  /* 0x000000ffff537224 */ /* 0x000fe200078e0026 */
[----:B------:R-:W-:Y:S01]  /*0fa0*/  MOV R76, R35 ;  /* 0x00000023004c7202 */ /* 0x000fe20000000f00 */
[----:B------:R-:W-:Y:S01]  /*0fb0*/  IMAD.MOV.U32 R84, RZ, RZ, R39 ;  /* 0x000000ffff547224 */ /* 0x000fe200078e0027 */
[----:B------:R-:W-:Y:S01]  /*0fc0*/  SHF.R.U32.HI R77, RZ, 0x10, R35 ;  /* 0x00000010ff4d7819 */ /* 0x000fe20000011623 */
[----:B------:R-:W-:Y:S01]  /*0fd0*/  IMAD.MOV.U32 R87, RZ, RZ, R18 ;  /* 0x000000ffff577224 */ /* 0x000fe200078e0012 */
[--C-:B------:R-:W-:Y:S01]  /*0fe0*/  SHF.R.U64 R78, R36, 0x10, R37.reuse ;  /* 0x00000010244e7819 */ /* 0x100fe20000001225 */
[----:B0-----:R0:W1:Y:S01]  /*0ff0*/  MUFU.RCP R123, R32 ;  /* 0x00000020007b7308 */ /* 0x0010620000001000 */
[----:B------:R-:W-:Y:S01]  /*1000*/  SHF.R.U32.HI R81, RZ, 0x10, R37 ;  /* 0x00000010ff517819 */ /* 0x000fe20000011625 */
[----:B------:R-:W-:Y:S01]  /*1010*/  IMAD.IADD R121, R40, 0x1, R21 ;  /* 0x0000000128797824 */ /* 0x000fe200078e0215 */
[--C-:B------:R-:W-:Y:S01]  /*1020*/  SHF.R.U64 R82, R38, 0x10, R39.reuse ;  /* 0x0000001026527819 */ /* 0x100fe20000001227 */
[----:B------:R-:W-:Y:S01]  /*1030*/  HADD2.F32 R24, -RZ, R26.H0_H0 ;  /* 0x2000001aff187230 */ /* 0x000fe20000004100 */
[----:B------:R-:W-:Y:S01]  /*1040*/  SHF.R.U32.HI R85, RZ, 0x10, R39 ;  /* 0x00000010ff557819 */ /* 0x000fe20000011627 */
[----:B------:R-:W-:Y:S01]  /*1050*/  IMAD R122, R122, -0x326172a9, RZ ;  /* 0xcd9e8d577a7a7824 */ /* 0x000fe200078e02ff */
[--C-:B------:R-:W-:Y:S01]  /*1060*/  SHF.R.U64 R90, R106, 0x10, R107.reuse ;  /* 0x000000106a5a7819 */ /* 0x100fe2000000126b */
[----:B------:R-:W-:Y:S01]  /*1070*/  HADD2.F32 R106, -RZ, R106.H0_H0 ;  /* 0x2000006aff6a7230 */ /* 0x000fe20000004100 */
[----:B------:R-:W-:Y:S01]  /*1080*/  SHF.R.U32.HI R91, RZ, 0x10, R107 ;  /* 0x00000010ff5b7819 */ /* 0x000fe2000001166b */
[----:B------:R-:W-:Y:S01]  /*1090*/  IMAD R120, R120, -0x2daee0ad, RZ ;  /* 0xd2511f5378787824 */ /* 0x000fe200078e02ff */
        /* <DEDUP_REMOVED lines=28> */
[----:B------:R-:W-:Y:S01]  /*1260*/  LOP3.LUT R116, R19, UR25, R116, 0x96, !PT ;  /* 0x0000001913747c12 */ /* 0x000fe2000f8e9674 */
[----:B------:R-:W-:Y:S01]  /*1270*/  HADD2.F32 R19, -RZ, R23.H0_H0 ;  /* 0x20000017ff137230 */ /* 0x000fe20000004100 */
[----:B------:R-:W-:Y:S01]  /*1280*/  LOP3.LUT R117, R0, UR26, R117, 0x96, !PT ;  /* 0x0000001a00757c12 */ /* 0x000fe2000f8e9675 */
[----:B------:R-:W-:Y:S01]  /*1290*/  HADD2.F32 R0, -RZ, R107.H0_H0 ;  /* 0x2000006bff007230 */ /* 0x000fe20000004100 */
[----:B------:R-:W-:Y:S01]  /*12a0*/  LOP3.LUT R119, R16, 0x3, RZ, 0xc0, !PT ;  /* 0x0000000310777812 */ /* 0x000fe200078ec0ff */
[----:B------:R-:W-:Y:S01]  /*12b0*/  HADD2.F32 R23, -RZ, R25.H0_H0 ;  /* 0x20000019ff177230 */ /* 0x000fe20000004100 */
[----:B------:R-:W-:Y:S01]  /*12c0*/  IMAD.MOV.U32 R115, RZ, RZ, 0x1 ;  /* 0x00000001ff737424 */ /* 0x000fe200078e00ff */
[----:B------:R-:W-:Y:S01]  /*12d0*/  HADD2.F32 R109, -RZ, R109.H0_H0 ;  /* 0x2000006dff6d7230 */ /* 0x000fe20000004100 */
[----:B------:R-:W-:Y:S01]  /*12e0*/  IMAD.MOV.U32 R118, RZ, RZ, RZ ;  /* 0x000000ffff767224 */ /* 0x000fe200078e00ff */
        /* <DEDUP_REMOVED lines=44> */
.L_x_23091:
[----:B------:R-:W-:Y:S01]  /*15b0*/  IMAD R72, R127, c[0x0][0x168], RZ ;  /* 0x00005a007f487a24 */ /* 0x000fe200078e02ff */
[----:B------:R-:W-:Y:S01]  /*15c0*/  ISETP.NE.AND P0, PT, R135, RZ, PT ;  /* 0x000000ff8700720c */ /* 0x000fe20003f05270 */
        /* <DEDUP_REMOVED lines=10> */
[C---:B------:R-:W-:Y:S01]  /*1670*/  IMAD.WIDE.U32 R40, R136.reuse, R41, c[0x0][0x170] ;  /* 0x00005c0088287625 */ /* 0x040fe200078e0029 */
[----:B------:R-:W-:Y:S01]  /*1680*/  BSSY B1, `(.L_x_22539) ;  /* 0x0000017000017945 */ /* 0x000fe20003800000 */
[----:B------:R-:W-:Y:S02]  /*1690*/  IADD3 R138, R119, 0x1, RZ ;  /* 0x00000001778a7810 */ /* 0x000fe40007ffe0ff */
[----:B------:R-:W-:Y:S02]  /*16a0*/  P2R R140, PR, RZ, 0x4 ;  /* 0x00000004ff8c7803 */ /* 0x000fe40000000000 */
[----:B------:R-:W5:Y:S06]  /*16b0*/  LDG.E.128 R40, [R40.64] ;  /* 0x0000000628287981 */ /* 0x000f6c000c1e1d00 */
        /* <DEDUP_REMOVED lines=8> */
[----:B------:R-:W-:-:S13]  /*1740*/  ISETP.NE.AND P1, PT, R119, 0x1, PT ;  /* 0x000000017700780c */ /* 0x000fda0003f25270 */
        /* <DEDUP_REMOVED lines=9> */
.L_x_22540:
[----:B0-----:R-:W-:Y:S02]  /*17e0*/  IMAD.MOV.U32 R141, RZ, RZ, R122 ;  /* 0x000000ffff8d7224 */ /* 0x001fe400078e007a */
.L_x_22541:
[----:B------:R-:W-:Y:S05]  /*17f0*/  BSYNC B1 ;  /* 0x0000000000017941 */ /* 0x000fea0003800000 */
.L_x_22539:
        /* <DEDUP_REMOVED lines=16> */
.L_x_22545:
[----:B------:R-:W-:Y:S05]  /*1900*/  BSYNC B2 ;  /* 0x0000000000027941 */ /* 0x000fea0003800000 */
.L_x_22544:
        /* <DEDUP_REMOVED lines=42> */
[----:B------:R-:W-:Y:S01]  /*1bb0*/  LOP3.LUT R117, R73, UR26, R74, 0x96, !PT ;  /* 0x0000001a49757c12 */ /* 0x000fe2000f8e964a */
[----:B------:R-:W-:-:S04]  /*1bc0*/  IMAD.MOV.U32 R120, RZ, RZ, R72 ;  /* 0x000000ffff787224 */ /* 0x000fc800078e0048 */
.L_x_22543:
[----:B------:R-:W-:Y:S05]  /*1bd0*/  BSYNC B1 ;  /* 0x0000000000017941 */ /* 0x000fea0003800000 */
.L_x_22542:
        /* <DEDUP_REMOVED lines=14> */
.L_x_22546:
        /* <DEDUP_REMOVED lines=12> */
.L_x_22549:
[----:B------:R-:W-:Y:S02]  /*1d80*/  IMAD.MOV.U32 R119, RZ, RZ, R122 ;  /* 0x000000ffff777224 */ /* 0x000fe400078e007a */
.L_x_22550:
[----:B------:R-:W-:Y:S05]  /*1d90*/  BSYNC B1 ;  /* 0x0000000000017941 */ /* 0x000fea0003800000 */
.L_x_22548:
        /* <DEDUP_REMOVED lines=16> */
.L_x_22554:
[----:B------:R-:W-:Y:S05]  /*1ea0*/  BSYNC B2 ;  /* 0x0000000000027941 */ /* 0x000fea0003800000 */
.L_x_22553:
        /* <DEDUP_REMOVED lines=44> */
.L_x_22552:
[----:B------:R-:W-:Y:S05]  /*2170*/  BSYNC B1 ;  /* 0x0000000000017941 */ /* 0x000fea0003800000 */
.L_x_22551:
        /* <DEDUP_REMOVED lines=8> */
.L_x_22547:
        /* <DEDUP_REMOVED lines=12> */
.L_x_22556:
[----:B------:R-:W-:Y:S02]  /*22c0*/  IMAD.MOV.U32 R119, RZ, RZ, R122 ;  /* 0x000000ffff777224 */ /* 0x000fe400078e007a */
.L_x_22557:
[----:B------:R-:W-:Y:S05]  /*22d0*/  BSYNC B1 ;  /* 0x0000000000017941 */ /* 0x000fea0003800000 */
.L_x_22555:
        /* <DEDUP_REMOVED lines=16> */
.L_x_22561:
[----:B------:R-:W-:Y:S05]  /*23e0*/  BSYNC B2 ;  /* 0x0000000000027941 */ /* 0x000fea0003800000 */
.L_x_22560:
        /* <DEDUP_REMOVED lines=44> */
.L_x_22559:
[----:B------:R-:W-:Y:S05]  /*26b0*/  BSYNC B1 ;  /* 0x0000000000017941 */ /* 0x000fea0003800000 */
.L_x_22558:
        /* <DEDUP_REMOVED lines=11> */
.L_x_22562:
        /* <DEDUP_REMOVED lines=12> */
.L_x_22565:
[----:B------:R-:W-:Y:S02]  /*2830*/  IMAD.MOV.U32 R119, RZ, RZ, R122 ;  /* 0x000000ffff777224 */ /* 0x000fe400078e007a */
.L_x_22566:
[----:B------:R-:W-:Y:S05]  /*2840*/  BSYNC B1 ;  /* 0x0000000000017941 */ /* 0x000fea0003800000 */
.L_x_22564:
        /* <DEDUP_REMOVED lines=16> */
.L_x_22570:
[----:B------:R-:W-:Y:S05]  /*2950*/  BSYNC B2 ;  /* 0x0000000000027941 */ /* 0x000fea0003800000 */
.L_x_22569:
        /* <DEDUP_REMOVED lines=44> */
.L_x_22568:
[----:B------:R-:W-:Y:S05]  /*2c20*/  BSYNC B1 ;  /* 0x0000000000017941 */ /* 0x000fea0003800000 */
.L_x_22567:
        /* <DEDUP_REMOVED lines=8> */
.L_x_22563:
        /* <DEDUP_REMOVED lines=12> */
.L_x_22572:
[----:B------:R-:W-:Y:S02]  /*2d70*/  IMAD.MOV.U32 R119, RZ, RZ, R122 ;  /* 0x000000ffff777224 */ /* 0x000fe400078e007a */
.L_x_22573:
[----:B------:R-:W-:Y:S05]  /*2d80*/  BSYNC B1 ;  /* 0x0000000000017941 */ /* 0x000fea0003800000 */
.L_x_22571:
        /* <DEDUP_REMOVED lines=16> */
.L_x_22577:
[----:B------:R-:W-:Y:S05]  /*2e90*/  BSYNC B2 ;  /* 0x0000000000027941 */ /* 0x000fea0003800000 */
.L_x_22576:
        /* <DEDUP_REMOVED lines=44> */
.L_x_22575:
[----:B------:R-:W-:Y:S05]  /*3160*/  BSYNC B1 ;  /* 0x0000000000017941 */ /* 0x000fea0003800000 */
.L_x_22574:
        /* <DEDUP_REMOVED lines=11> */
.L_x_22578:
        /* <DEDUP_REMOVED lines=12> */
.L_x_22581:
[----:B------:R-:W-:Y:S02]  /*32e0*/  IMAD.MOV.U32 R119, RZ, RZ, R122 ;  /* 0x000000ffff777224 */ /* 0x000fe400078e007a */
.L_x_22582:
[----:B------:R-:W-:Y:S05]  /*32f0*/  BSYNC B1 ;  /* 0x0000000000017941 */ /* 0x000fea0003800000 */
.L_x_22580:
        /* <DEDUP_REMOVED lines=16> */
.L_x_22586:
[----:B------:R-:W-:Y:S05]  /*3400*/  BSYNC B2 ;  /* 0x0000000000027941 */ /* 0x000fea0003800000 */
.L_x_22585:
        /* <DEDUP_REMOVED lines=44> */
.L_x_22584:
[----:B------:R-:W-:Y:S05]  /*36d0*/  BSYNC B1 ;  /* 0x0000000000017941 */ /* 0x000fea0003800000 */
.L_x_22583:
        /* <DEDUP_REMOVED lines=8> */
.L_x_22579:
        /* <DEDUP_REMOVED lines=12> */
.L_x_22588:
[----:B------:R-:W-:Y:S02]  /*3820*/  IMAD.MOV.U32 R119, RZ, RZ, R122 ;  /* 0x000000ffff777224 */ /* 0x000fe400078e007a */
.L_x_22589:
[----:B------:R-:W-:Y:S05]  /*3830*/  BSYNC B1 ;  /* 0x0000000000017941 */ /* 0x000fea0003800000 */
.L_x_22587:
        /* <DEDUP_REMOVED lines=16> */
.L_x_22593:
[----:B------:R-:W-:Y:S05]  /*3940*/  BSYNC B2 ;  /* 0x0000000000027941 */ /* 0x000fea0003800000 */
.L_x_22592:
        /* <DEDUP_REMOVED lines=44> */
.L_x_22591:
[----:B------:R-:W-:Y:S05]  /*3c10*/  BSYNC B1 ;  /* 0x0000000000017941 */ /* 0x000fea0003800000 */
.L_x_22590:
        /* <DEDUP_REMOVED lines=11> */
.L_x_22594:
        /* <DEDUP_REMOVED lines=12> */
.L_x_22597:
[----:B------:R-:W-:Y:S02]  /*3d90*/  IMAD.MOV.U32 R141, RZ, RZ, R122 ;  /* 0x000000ffff8d7224 */ /* 0x000fe400078e007a */
.L_x_22598:
[----:B------:R-:W-:Y:S05]  /*3da0*/  BSYNC B1 ;  /* 0x0000000000017941 */ /* 0x000fea0003800000 */
.L_x_22596:
        /* <DEDUP_REMOVED lines=16> */
.L_x_22602:
[----:B------:R-:W-:Y:S05]  /*3eb0*/  BSYNC B2 ;  /* 0x0000000000027941 */ /* 0x000fea0003800000 */
.L_x_22601:
        /* <DEDUP_REMOVED lines=44> */
.L_x_22600:
[----:B------:R-:W-:Y:S05]  /*4180*/  BSYNC B1 ;  /* 0x0000000000017941 */ /* 0x000fea0003800000 */
.L_x_22599:
        /* <DEDUP_REMOVED lines=8> */
.L_x_22595:
[C---:B------:R-:W-:Y:S01]  /*4210*/  LEA R74, P0, R136.reuse, c[0x0][0x188], 0x4 ;  /* 0x00006200884a7a11 */ /* 0x040fe200078020ff */
[----:B------:R-:W-:Y:S01]  /*4220*/  IMAD.SHL.U32 R141, R136, 0x4, RZ ;  /* 0x00000004888d7824 */ /* 0x000fe200078e00ff */
[----:B------:R-:W-:Y:S02]  /*4230*/  SEL R137, RZ, 0x1000000, P5 ;  /* 0x01000000ff897807 */ /* 0x000fe40002800000 */
[----:B------:R-:W-:Y:S02]  /*4240*/  SEL R138, RZ, 0x10000, P4 ;  /* 0x00010000ff8a7807 */ /* 0x000fe40002000000 */
[----:B------:R-:W-:Y:S02]  /*4250*/  SEL R139, RZ, 0x100, P3 ;  /* 0x00000100ff8b7807 */ /* 0x000fe40001800000 */
[----:B------:R-:W-:Y:S02]  /*4260*/  ISETP.NE.AND P1, PT, R140, RZ, PT ;  /* 0x000000ff8c00720c */ /* 0x000fe40003f25270 */
[----:B------:R-:W-:-:S02]  /*4270*/  LEA.HI.X R75, R136, c[0x0][0x18c], RZ, 0x4, P0 ;  /* 0x00006300884b7a11 */ /* 0x000fc400000f24ff */
[----:B------:R-:W-:Y:S02]  /*4280*/  SEL R140, RZ, 0x1, P2 ;  /* 0x00000001ff8c7807 */ /* 0x000fe40001000000 */
[----:B------:R-:W-:Y:S01]  /*4290*/  SHF.L.U64.HI R142, R136, 0x2, RZ ;  /* 0x00000002888e7819 */ /* 0x000fe200000102ff */
[----:B------:R0:W-:Y:S01]  /*42a0*/  STG.E.128 [R74.64], R40 ;  /* 0x000000284a007986 */ /* 0x0001e2000c101d06 */
[----:B------:R-:W-:Y:S02]  /*42b0*/  IADD3 R72, P0, R141, c[0x0][0x190], RZ ;  /* 0x000064008d487a10 */ /* 0x000fe40007f1e0ff */
[----:B------:R-:W-:Y:S02]  /*42c0*/  IADD3 R137, R139, R137, R138 ;  /* 0x000000898b897210 */ /* 0x000fe40007ffe08a */
[----:B------:R-:W-:Y:S02]  /*42d0*/  IADD3.X R73, R142, c[0x0][0x194], RZ, P0, !PT ;  /* 0x000065008e497a10 */ /* 0x000fe400007fe4ff */
[----:B------:R-:W-:-:S05]  /*42e0*/  IADD3 R137, R137, R140, RZ ;  /* 0x0000008c89897210 */ /* 0x000fca0007ffe0ff */
[----:B------:R0:W-:Y:S01]  /*42f0*/  STG.E [R72.64], R137 ;  /* 0x0000008948007986 */ /* 0x0001e2000c101906 */
[----:B------:R-:W-:Y:S05]  /*4300*/  @!P1 BRA `(.L_x_22603) ;  /* 0x000000b000009947 */ /* 0x000fea0003800000 */
[----:B0-----:R-:W-:Y:S01]  /*4310*/  IMAD.U32 R75, R112, 0x10000, RZ ;  /* 0x00010000704b7824 */ /* 0x001fe200078e00ff */
[----:B------:R-:W-:Y:S02]  /*4320*/  LOP3.LUT R74, R111, 0xffff, RZ, 0xc0, !PT ;  /* 0x0000ffff6f4a7812 */ /* 0x000fe400078ec0ff */
        /* <DEDUP_REMOVED lines=9> */
.L_x_22603:
[----:B0-----:R-:W-:Y:S02]  /*43c0*/  IADD3 R137, R136, 0x80, RZ ;  /* 0x0000008088897810 */ /* 0x001fe40007ffe0ff */
.L_x_22538:
[----:B------:R-:W-:Y:S05]  /*43d0*/  BSYNC B0 ;  /* 0x0000000000007941 */ /* 0x000fea0003800000 */
.L_x_22537:
[----:B------:R-:W-:Y:S01]  /*43e0*/  ISETP.NE.AND P0, PT, R134, RZ, PT ;  /* 0x000000ff8600720c */ /* 0x000fe20003f05270 */
[----:B------:R-:W-:-:S12]  /*43f0*/  BSSY B0, `(.L_x_22604) ;  /* 0x00002db000007945 */ /* 0x000fd80003800000 */
[----:B------:R-:W-:Y:S05]  /*4400*/  @!P0 BRA `(.L_x_22605) ;  /* 0x00002d9000008947 */ /* 0x000fea0003800000 */
[----:B------:R-:W-:Y:S01]  /*4410*/  ISETP.NE.U32.AND P0, PT, RZ, c[0x0][0x178], PT ;  /* 0x00005e00ff007a0c */ /* 0x000fe20003f05070 */
[----:B------:R-:W-:-:S03]  /*4420*/  IMAD.MOV.U32 R44, RZ, RZ, 0x10 ;  /* 0x00000010ff2c7424 */ /* 0x000fc600078e00ff */
[----:B------:R-:W-:Y:S01]  /*4430*/  ISETP.NE.AND.EX P2, PT, RZ, c[0x0][0x17c], PT, P0 ;  /* 0x00005f00ff007a0c */ /* 0x000fe20003f45300 */
[----:B------:R-:W-:Y:S01]  /*4440*/  IMAD.WIDE.U32 R44, R137, R44, c[0x0][0x170] ;  /* 0x00005c00892c7625 */ /* 0x000fe200078e002c */
        /* <DEDUP_REMOVED lines=22> */
.L_x_22607:
[----:B0-----:R-:W-:Y:S02]  /*45b0*/  MOV R142, R122 ;  /* 0x0000007a008e7202 */ /* 0x001fe40000000f00 */
.L_x_22608:
[----:B------:R-:W-:Y:S05]  /*45c0*/  BSYNC B1 ;  /* 0x0000000000017941 */ /* 0x000fea0003800000 */
.L_x_22606:
        /* <DEDUP_REMOVED lines=16> */
.L_x_22612:
[----:B------:R-:W-:Y:S05]  /*46d0*/  BSYNC B2 ;  /* 0x0000000000027941 */ /* 0x000fea0003800000 */
.L_x_22611:
        /* <DEDUP_REMOVED lines=44> */
.L_x_22610:
[----:B------:R-:W-:Y:S05]  /*49a0*/  BSYNC B1 ;  /* 0x0000000000017941 */ /* 0x000fea0003800000 */
.L_x_22609:
        /* <DEDUP_REMOVED lines=14> */
.L_x_22613:
        /* <DEDUP_REMOVED lines=12> */
.L_x_22616:
[----:B------:R-:W-:Y:S02]  /*4b50*/  IMAD.MOV.U32 R119, RZ, RZ, R122 ;  /* 0x000000ffff777224 */ /* 0x000fe400078e007a */
.L_x_22617:
[----:B------:R-:W-:Y:S05]  /*4b60*/  BSYNC B1 ;  /* 0x0000000000017941 */ /* 0x000fea0003800000 */
.L_x_22615:
        /* <DEDUP_REMOVED lines=16> */
.L_x_22621:
[----:B------:R-:W-:Y:S05]  /*4c70*/  BSYNC B2 ;  /* 0x0000000000027941 */ /* 0x000fea0003800000 */
.L_x_22620:
        /* <DEDUP_REMOVED lines=44> */
.L_x_22619:
[----:B------:R-:W-:Y:S05]  /*4f40*/  BSYNC B1 ;  /* 0x0000000000017941 */ /* 0x000fea0003800000 */
.L_x_22618:
        /* <DEDUP_REMOVED lines=8> */
.L_x_22614:
        /* <DEDUP_REMOVED lines=12> */
.L_x_22623:
[----:B------:R-:W-:Y:S02]  /*5090*/  IMAD.MOV.U32 R119, RZ, RZ, R122 ;  /* 0x000000ffff777224 */ /* 0x000fe400078e007a */
.L_x_22624:
[----:B------:R-:W-:Y:S05]  /*50a0*/  BSYNC B1 ;  /* 0x0000000000017941 */ /* 0x000fea0003800000 */
.L_x_22622:
        /* <DEDUP_REMOVED lines=16> */
.L_x_22628:
[----:B------:R-:W-:Y:S05]  /*51b0*/  BSYNC B2 ;  /* 0x0000000000027941 */ /* 0x000fea0003800000 */
.L_x_22627:
        /* <DEDUP_REMOVED lines=44> */
.L_x_22626:
[----:B------:R-:W-:Y:S05]  /*5480*/  BSYNC B1 ;  /* 0x0000000000017941 */ /* 0x000fea0003800000 */
.L_x_22625:
        /* <DEDUP_REMOVED lines=11> */
.L_x_22629:
        /* <DEDUP_REMOVED lines=12> */
.L_x_22632:
[----:B------:R-:W-:Y:S02]  /*5600*/  IMAD.MOV.U32 R119, RZ, RZ, R122 ;  /* 0x000000ffff777224 */ /* 0x000fe400078e007a */
.L_x_22633:
[----:B------:R-:W-:Y:S05]  /*5610*/  BSYNC B1 ;  /* 0x0000000000017941 */ /* 0x000fea0003800000 */
.L_x_22631:
        /* <DEDUP_REMOVED lines=16> */
.L_x_22637:
[----:B------:R-:W-:Y:S05]  /*5720*/  BSYNC B2 ;  /* 0x0000000000027941 */ /* 0x000fea0003800000 */
.L_x_22636:
        /* <DEDUP_REMOVED lines=44> */
.L_x_22635:
[----:B------:R-:W-:Y:S05]  /*59f0*/  BSYNC B1 ;  /* 0x0000000000017941 */ /* 0x000fea0003800000 */
.L_x_22634:
        /* <DEDUP_REMOVED lines=8> */
.L_x_22630:
        /* <DEDUP_REMOVED lines=12> */
.L_x_22639:
[----:B------:R-:W-:Y:S02]  /*5b40*/  MOV R119, R122 ;  /* 0x0000007a00777202 */ /* 0x000fe40000000f00 */
.L_x_22640:
[----:B------:R-:W-:Y:S05]  /*5b50*/  BSYNC B1 ;  /* 0x0000000000017941 */ /* 0x000fea0003800000 */
.L_x_22638:
        /* <DEDUP_REMOVED lines=16> */
.L_x_22644:
[----:B------:R-:W-:Y:S05]  /*5c60*/  BSYNC B2 ;  /* 0x0000000000027941 */ /* 0x000fea0003800000 */
.L_x_22643:
        /* <DEDUP_REMOVED lines=44> */
.L_x_22642:
[----:B------:R-:W-:Y:S05]  /*5f30*/  BSYNC B1 ;  /* 0x0000000000017941 */ /* 0x000fea0003800000 */
.L_x_22641:
        /* <DEDUP_REMOVED lines=11> */
.L_x_22645:
        /* <DEDUP_REMOVED lines=12> */
.L_x_22648:
[----:B------:R-:W-:Y:S02]  /*60b0*/  IMAD.MOV.U32 R119, RZ, RZ, R122 ;  /* 0x000000ffff777224 */ /* 0x000fe400078e007a */
.L_x_22649:
[----:B------:R-:W-:Y:S05]  /*60c0*/  BSYNC B1 ;  /* 0x0000000000017941 */ /* 0x000fea0003800000 */
.L_x_22647:
        /* <DEDUP_REMOVED lines=16> */
.L_x_22653:
[----:B------:R-:W-:Y:S05]  /*61d0*/  BSYNC B2 ;  /* 0x0000000000027941 */ /* 0x000fea0003800000 */
.L_x_22652:
        /* <DEDUP_REMOVED lines=44> */
.L_x_22651:
[----:B------:R-:W-:Y:S05]  /*64a0*/  BSYNC B1 ;  /* 0x0000000000017941 */ /* 0x000fea0003800000 */
.L_x_22650:
        /* <DEDUP_REMOVED lines=8> */
.L_x_22646:
        /* <DEDUP_REMOVED lines=12> */
.L_x_22655:
[----:B------:R-:W-:Y:S02]  /*65f0*/  IMAD.MOV.U32 R119, RZ, RZ, R122 ;  /* 0x000000ffff777224 */ /* 0x000fe400078e007a */
.L_x_22656:
[----:B------:R-:W-:Y:S05]  /*6600*/  BSYNC B1 ;  /* 0x0000000000017941 */ /* 0x000fea0003800000 */
.L_x_22654:
        /* <DEDUP_REMOVED lines=16> */
.L_x_22660:
[----:B------:R-:W-:Y:S05]  /*6710*/  BSYNC B2 ;  /* 0x0000000000027941 */ /* 0x000fea0003800000 */
.L_x_22659:
        /* <DEDUP_REMOVED lines=44> */
.L_x_22658:
[----:B------:R-:W-:Y:S05]  /*69e0*/  BSYNC B1 ;  /* 0x0000000000017941 */ /* 0x000fea0003800000 */
.L_x_22657:
        /* <DEDUP_REMOVED lines=11> */
.L_x_22661:
        /* <DEDUP_REMOVED lines=12> */
.L_x_22664:
[----:B------:R-:W-:Y:S02]  /*6b60*/  IMAD.MOV.U32 R142, RZ, RZ, R122 ;  /* 0x000000ffff8e7224 */ /* 0x000fe400078e007a */
.L_x_22665:
[----:B------:R-:W-:Y:S05]  /*6b70*/  BSYNC B1 ;  /* 0x0000000000017941 */ /* 0x000fea0003800000 */
.L_x_22663:
        /* <DEDUP_REMOVED lines=16> */
.L_x_22669:
[----:B------:R-:W-:Y:S05]  /*6c80*/  BSYNC B2 ;  /* 0x0000000000027941 */ /* 0x000fea0003800000 */
.L_x_22668:
        /* <DEDUP_REMOVED lines=44> */
.L_x_22667:
[----:B------:R-:W-:Y:S05]  /*6f50*/  BSYNC B1 ;  /* 0x0000000000017941 */ /* 0x000fea0003800000 */
.L_x_22666:
        /* <DEDUP_REMOVED lines=8> */
.L_x_22662:
[----:B------:R-:W-:Y:S01]  /*6fe0*/  SEL R138, RZ, 0x1000000, P5 ;  /* 0x01000000ff8a7807 */ /* 0x000fe20002800000 */
[C---:B------:R-:W-:Y:S01]  /*6ff0*/  IMAD.SHL.U32 R142, R137.reuse, 0x4, RZ ;  /* 0x00000004898e7824 */ /* 0x040fe200078e00ff */
[----:B------:R-:W-:Y:S02]  /*7000*/  SEL R139, RZ, 0x10000, P4 ;  /* 0x00010000ff8b7807 */ /* 0x000fe40002000000 */
[----:B------:R-:W-:Y:S02]  /*7010*/  SEL R140, RZ, 0x100, P3 ;  /* 0x00000100ff8c7807 */ /* 0x000fe40001800000 */
[----:B------:R-:W-:Y:S02]  /*7020*/  LEA R74, P0, R137, c[0x0][0x188], 0x4 ;  /* 0x00006200894a7a11 */ /* 0x000fe400078020ff */
[----:B------:R-:W-:Y:S02]  /*7030*/  ISETP.NE.AND P1, PT, R141, RZ, PT ;  /* 0x000000ff8d00720c */ /* 0x000fe40003f25270 */
[----:B------:R-:W-:-:S02]  /*7040*/  SEL R141, RZ, 0x1, P2 ;  /* 0x00000001ff8d7807 */ /* 0x000fc40001000000 */
[C---:B------:R-:W-:Y:S02]  /*7050*/  LEA.HI.X R75, R137.reuse, c[0x0][0x18c], RZ, 0x4, P0 ;  /* 0x00006300894b7a11 */ /* 0x040fe400000f24ff */
[----:B------:R-:W-:Y:S02]  /*7060*/  IADD3 R138, R140, R138, R139 ;  /* 0x0000008a8c8a7210 */ /* 0x000fe40007ffe08b */
[----:B------:R-:W-:Y:S01]  /*7070*/  SHF.L.U64.HI R143, R137, 0x2, RZ ;  /* 0x00000002898f7819 */ /* 0x000fe200000102ff */
[----:B------:R0:W-:Y:S01]  /*7080*/  STG.E.128 [R74.64], R44 ;  /* 0x0000002c4a007986 */ /* 0x0001e2000c101d06 */
[----:B------:R-:W-:Y:S01]  /*7090*/  IADD3 R72, P0, R142, c[0x0][0x190], RZ ;  /* 0x000064008e487a10 */ /* 0x000fe20007f1e0ff */
[----:B------:R-:W-:-:S03]  /*70a0*/  IMAD.IADD R141, R138, 0x1, R141 ;  /* 0x000000018a8d7824 */ /* 0x000fc600078e028d */
[----:B------:R-:W-:-:S05]  /*70b0*/  IADD3.X R73, R143, c[0x0][0x194], RZ, P0, !PT ;  /* 0x000065008f497a10 */ /* 0x000fca00007fe4ff */
        /* <DEDUP_REMOVED lines=9> */
[----:B------:R-:W-:Y:S02]  /*7150*/  IADD3.X R73, R143, c[0x0][0x19c], RZ, P0, !PT ;  /* 0x000067008f497a10 */ /* 0x000fe400007fe4ff */
[----:B------:R-:W-:-:S05]  /*7160*/  LEA R74, R139, R74, 0x8 ;  /* 0x0000004a8b4a7211 */ /* 0x000fca00078e40ff */
[----:B------:R-:W-:-:S05]  /*7170*/  IMAD.IADD R75, R74, 0x1, R75 ;  /* 0x000000014a4b7824 */ /* 0x000fca00078e024b */
[----:B------:R0:W-:Y:S02]  /*7180*/  STG.E [R72.64], R75 ;  /* 0x0000004b48007986 */ /* 0x0001e4000c101906 */
.L_x_22670:
[----:B------:R-:W-:Y:S02]  /*7190*/  IADD3 R137, R137, 0x80, RZ ;  /* 0x0000008089897810 */ /* 0x000fe40007ffe0ff */
.L_x_22605:
[----:B------:R-:W-:Y:S05]  /*71a0*/  BSYNC B0 ;  /* 0x0000000000007941 */ /* 0x000fea0003800000 */
.L_x_22604:
        /* <DEDUP_REMOVED lines=9> */
[----:B0-----:R-:W-:Y:S02]  /*7240*/  P2R R141, PR, RZ, 0x4 ;  /* 0x00000004ff8d7803 */ /* 0x001fe40000000000 */
        /* <DEDUP_REMOVED lines=19> */
.L_x_22674:
[----:B0-----:R-:W-:Y:S02]  /*7380*/  IMAD.MOV.U32 R142, RZ, RZ, R122 ;  /* 0x000000ffff8e7224 */ /* 0x001fe400078e007a */
.L_x_22675:
[----:B------:R-:W-:Y:S05]  /*7390*/  BSYNC B1 ;  /* 0x0000000000017941 */ /* 0x000fea0003800000 */
.L_x_22673:
        /* <DEDUP_REMOVED lines=16> */
.L_x_22679:
[----:B------:R-:W-:Y:S05]  /*74a0*/  BSYNC B2 ;  /* 0x0000000000027941 */ /* 0x000fea0003800000 */
.L_x_22678:
        /* <DEDUP_REMOVED lines=44> */
.L_x_22677:
[----:B------:R-:W-:Y:S05]  /*7770*/  BSYNC B1 ;  /* 0x0000000000017941 */ /* 0x000fea0003800000 */
.L_x_22676:
        /* <DEDUP_REMOVED lines=14> */
.L_x_22680:
        /* <DEDUP_REMOVED lines=12> */
.L_x_22683:
[----:B------:R-:W-:Y:S02]  /*7920*/  IMAD.MOV.U32 R119, RZ, RZ, R122 ;  /* 0x000000ffff777224 */ /* 0x000fe400078e007a */
.L_x_22684:
[----:B------:R-:W-:Y:S05]  /*7930*/  BSYNC B1 ;  /* 0x0000000000017941 */ /* 0x000fea0003800000 */
.L_x_22682:
        /* <DEDUP_REMOVED lines=16> */
.L_x_22688:
[----:B------:R-:W-:Y:S05]  /*7a40*/  BSYNC B2 ;  /* 0x0000000000027941 */ /* 0x000fea0003800000 */
.L_x_22687:
        /* <DEDUP_REMOVED lines=44> */
.L_x_22686:
[----:B------:R-:W-:Y:S05]  /*7d10*/  BSYNC B1 ;  /* 0x0000000000017941 */ /* 0x000fea0003800000 */
.L_x_22685:
        /* <DEDUP_REMOVED lines=8> */
.L_x_22681:
        /* <DEDUP_REMOVED lines=12> */
.L_x_22690:
[----:B------:R-:W-:Y:S02]  /*7e60*/  IMAD.MOV.U32 R119, RZ, RZ, R122 ;  /* 0x000000ffff777224 */ /* 0x000fe400078e007a */
.L_x_22691:
[----:B------:R-:W-:Y:S05]  /*7e70*/  BSYNC B1 ;  /* 0x0000000000017941 */ /* 0x000fea0003800000 */
.L_x_22689:
        /* <DEDUP_REMOVED lines=16> */
.L_x_22695:
[----:B------:R-:W-:Y:S05]  /*7f80*/  BSYNC B2 ;  /* 0x0000000000027941 */ /* 0x000fea0003800000 */
.L_x_22694:
        /* <DEDUP_REMOVED lines=44> */
.L_x_22693:
[----:B------:R-:W-:Y:S05]  /*8250*/  BSYNC B1 ;  /* 0x0000000000017941 */ /* 0x000fea0003800000 */
.L_x_22692:
        /* <DEDUP_REMOVED lines=11> */
.L_x_22696:
        /* <DEDUP_REMOVED lines=12> */
.L_x_22699:
[----:B------:R-:W-:Y:S02]  /*83d0*/  IMAD.MOV.U32 R119, RZ, RZ, R122 ;  /* 0x000000ffff777224 */ /* 0x000fe400078e007a */
.L_x_22700:
[----:B------:R-:W-:Y:S05]  /*83e0*/  BSYNC B1 ;  /* 0x0000000000017941 */ /* 0x000fea0003800000 */
.L_x_22698:
        /* <DEDUP_REMOVED lines=16> */
.L_x_22704:
[----:B------:R-:W-:Y:S05]  /*84f0*/  BSYNC B2 ;  /* 0x0000000000027941 */ /* 0x000fea0003800000 */
.L_x_22703:
        /* <DEDUP_REMOVED lines=44> */
.L_x_22702:
[----:B------:R-:W-:Y:S05]  /*87c0*/  BSYNC B1 ;  /* 0x0000000000017941 */ /* 0x000fea0003800000 */
.L_x_22701:
        /* <DEDUP_REMOVED lines=8> */
.L_x_22697:
        /* <DEDUP_REMOVED lines=12> */
.L_x_22706:
[----:B------:R-:W-:Y:S02]  /*8910*/  IMAD.MOV.U32 R119, RZ, RZ, R122 ;  /* 0x000000ffff777224 */ /* 0x000fe400078e007a */
.L_x_22707:
[----:B------:R-:W-:Y:S05]  /*8920*/  BSYNC B1 ;  /* 0x0000000000017941 */ /* 0x000fea0003800000 */
.L_x_22705:
        /* <DEDUP_REMOVED lines=16> */
.L_x_22711:
[----:B------:R-:W-:Y:S05]  /*8a30*/  BSYNC B2 ;  /* 0x0000000000027941 */ /* 0x000fea0003800000 */
.L_x_22710:
        /* <DEDUP_REMOVED lines=44> */
.L_x_22709:
[----:B------:R-:W-:Y:S05]  /*8d00*/  BSYNC B1 ;  /* 0x0000000000017941 */ /* 0x000fea0003800000 */
.L_x_22708:
        /* <DEDUP_REMOVED lines=11> */
.L_x_22712:
        /* <DEDUP_REMOVED lines=12> */
.L_x_22715:
[----:B------:R-:W-:Y:S02]  /*8e80*/  IMAD.MOV.U32 R119, RZ, RZ, R122 ;  /* 0x000000ffff777224 */ /* 0x000fe400078e007a */
.L_x_22716:
[----:B------:R-:W-:Y:S05]  /*8e90*/  BSYNC B1 ;  /* 0x0000000000017941 */ /* 0x000fea0003800000 */
.L_x_22714:
        /* <DEDUP_REMOVED lines=16> */
.L_x_22720:
[----:B------:R-:W-:Y:S05]  /*8fa0*/  BSYNC B2 ;  /* 0x0000000000027941 */ /* 0x000fea0003800000 */
.L_x_22719:
        /* <DEDUP_REMOVED lines=44> */
.L_x_22718:
[----:B------:R-:W-:Y:S05]  /*9270*/  BSYNC B1 ;  /* 0x0000000000017941 */ /* 0x000fea0003800000 */
.L_x_22717:
        /* <DEDUP_REMOVED lines=8> */
.L_x_22713:
        /* <DEDUP_REMOVED lines=12> */
.L_x_22722:
[----:B------:R-:W-:Y:S02]  /*93c0*/  IMAD.MOV.U32 R119, RZ, RZ, R122 ;  /* 0x000000ffff777224 */ /* 0x000fe400078e007a */
.L_x_22723:
[----:B------:R-:W-:Y:S05]  /*93d0*/  BSYNC B1 ;  /* 0x0000000000017941 */ /* 0x000fea0003800000 */
.L_x_22721:
        /* <DEDUP_REMOVED lines=16> */
.L_x_22727:
[----:B------:R-:W-:Y:S05]  /*94e0*/  BSYNC B2 ;  /* 0x0000000000027941 */ /* 0x000fea0003800000 */
.L_x_22726:
        /* <DEDUP_REMOVED lines=44> */
.L_x_22725:
[----:B------:R-:W-:Y:S05]  /*97b0*/  BSYNC B1 ;  /* 0x0000000000017941 */ /* 0x000fea0003800000 */
.L_x_22724:
        /* <DEDUP_REMOVED lines=11> */
.L_x_22728:
        /* <DEDUP_REMOVED lines=12> */
.L_x_22731:
[----:B------:R-:W-:Y:S02]  /*9930*/  MOV R142, R122 ;  /* 0x0000007a008e7202 */ /* 0x000fe40000000f00 */
.L_x_22732:
[----:B------:R-:W-:Y:S05]  /*9940*/  BSYNC B1 ;  /* 0x0000000000017941 */ /* 0x000fea0003800000 */
.L_x_22730:
        /* <DEDUP_REMOVED lines=16> */
.L_x_22736:
[----:B------:R-:W-:Y:S05]  /*9a50*/  BSYNC B2 ;  /* 0x0000000000027941 */ /* 0x000fea0003800000 */
.L_x_22735:
        /* <DEDUP_REMOVED lines=44> */
.L_x_22734:
[----:B------:R-:W-:Y:S05]  /*9d20*/  BSYNC B1 ;  /* 0x0000000000017941 */ /* 0x000fea0003800000 */
.L_x_22733:
        /* <DEDUP_REMOVED lines=8> */
.L_x_22729:
        /* <DEDUP_REMOVED lines=27> */
.L_x_22737:
[----:B------:R-:W-:Y:S02]  /*9f60*/  IADD3 R137, R137, 0x80, RZ ;  /* 0x0000008089897810 */ /* 0x000fe40007ffe0ff */
.L_x_22672:
[----:B------:R-:W-:Y:S05]  /*9f70*/  BSYNC B0 ;  /* 0x0000000000007941 */ /* 0x000fea0003800000 */
.L_x_22671:
        /* <DEDUP_REMOVED lines=29> */
.L_x_22741:
[----:B0-----:R-:W-:Y:S02]  /*a150*/  IMAD.MOV.U32 R142, RZ, RZ, R122 ;  /* 0x000000ffff8e7224 */ /* 0x001fe400078e007a */
.L_x_22742:
[----:B------:R-:W-:Y:S05]  /*a160*/  BSYNC B1 ;  /* 0x0000000000017941 */ /* 0x000fea0003800000 */
.L_x_22740:
        /* <DEDUP_REMOVED lines=16> */
.L_x_22746:
[----:B------:R-:W-:Y:S05]  /*a270*/  BSYNC B2 ;  /* 0x0000000000027941 */ /* 0x000fea0003800000 */
.L_x_22745:
        /* <DEDUP_REMOVED lines=44> */
.L_x_22744:
[----:B------:R-:W-:Y:S05]  /*a540*/  BSYNC B1 ;  /* 0x0000000000017941 */ /* 0x000fea0003800000 */
.L_x_22743:
[----:B------:R-:W0:Y:S01]  /*a550*/  I2F.U32 R73, R142 ;  /* 0x0000008e00497306 */ /* 0x000e220000201000 */
[----:B------:R-:W-:Y:S01]  /*a560*/  HFMA2.MMA R140, -RZ, RZ, 0.1171875, 0 ;  /* 0x2f800000ff8c7435 */ /* 0x000fe200000001ff */
[----:B------:R-:W-:Y:S01]  /*a570*/  ISETP.NE.U32.AND P1, PT, RZ, c[0x0][0x178], PT ;  /* 0x00005e00ff007a0c */ /* 0x000fe20003f25070 */
[----:B-----5:R-:W-:-:S03]  /*a580*/  FMUL.FTZ R52, R52, c[0x0][0x1e8] ;  /* 0x00007a0034347a20 */ /* 0x020fc60000410000 */
[----:B------:R-:W-:-:S05]  /*a590*/  ISETP.NE.AND.EX P1, PT, RZ, c[0x0][0x17c], PT, P1 ;  /* 0x00005f00ff007a0c */ /* 0x000fca0003f25310 */
        /* <DEDUP_REMOVED lines=9> */
.L_x_22747:
        /* <DEDUP_REMOVED lines=12> */
.L_x_22750:
[----:B------:R-:W-:Y:S02]  /*a6f0*/  IMAD.MOV.U32 R119, RZ, RZ, R122 ;  /* 0x000000ffff777224 */ /* 0x000fe400078e007a */
.L_x_22751:
[----:B------:R-:W-:Y:S05]  /*a700*/  BSYNC B1 ;  /* 0x0000000000017941 */ /* 0x000fea0003800000 */
.L_x_22749:
        /* <DEDUP_REMOVED lines=16> */
.L_x_22755:
[----:B------:R-:W-:Y:S05]  /*a810*/  BSYNC B2 ;  /* 0x0000000000027941 */ /* 0x000fea0003800000 */
.L_x_22754:
        /* <DEDUP_REMOVED lines=44> */
.L_x_22753:
[----:B------:R-:W-:Y:S05]  /*aae0*/  BSYNC B1 ;  /* 0x0000000000017941 */ /* 0x000fea0003800000 */
.L_x_22752:
        /* <DEDUP_REMOVED lines=8> */
.L_x_22748:
        /* <DEDUP_REMOVED lines=12> */
.L_x_22757:
[----:B------:R-:W-:Y:S02]  /*ac30*/  MOV R119, R122 ;  /* 0x0000007a00777202 */ /* 0x000fe40000000f00 */
.L_x_22758:
[----:B------:R-:W-:Y:S05]  /*ac40*/  BSYNC B1 ;  /* 0x0000000000017941 */ /* 0x000fea0003800000 */
.L_x_22756:
        /* <DEDUP_REMOVED lines=16> */
.L_x_22762:
[----:B------:R-:W-:Y:S05]  /*ad50*/  BSYNC B2 ;  /* 0x0000000000027941 */ /* 0x000fea0003800000 */
.L_x_22761:
        /* <DEDUP_REMOVED lines=44> */
.L_x_22760:
[----:B------:R-:W-:Y:S05]  /*b020*/  BSYNC B1 ;  /* 0x0000000000017941 */ /* 0x000fea0003800000 */
.L_x_22759:
        /* <DEDUP_REMOVED lines=11> */
.L_x_22763:
        /* <DEDUP_REMOVED lines=12> */
.L_x_22766:
[----:B------:R-:W-:Y:S02]  /*b1a0*/  IMAD.MOV.U32 R119, RZ, RZ, R122 ;  /* 0x000000ffff777224 */ /* 0x000fe400078e007a */
.L_x_22767:
[----:B------:R-:W-:Y:S05]  /*b1b0*/  BSYNC B1 ;  /* 0x0000000000017941 */ /* 0x000fea0003800000 */
.L_x_22765:
        /* <DEDUP_REMOVED lines=16> */
.L_x_22771:
[----:B------:R-:W-:Y:S05]  /*b2c0*/  BSYNC B2 ;  /* 0x0000000000027941 */ /* 0x000fea0003800000 */
.L_x_22770:
        /* <DEDUP_REMOVED lines=44> */
.L_x_22769:
[----:B------:R-:W-:Y:S05]  /*b590*/  BSYNC B1 ;  /* 0x0000000000017941 */ /* 0x000fea0003800000 */
.L_x_22768:
        /* <DEDUP_REMOVED lines=8> */
.L_x_22764:
        /* <DEDUP_REMOVED lines=12> */
.L_x_22773:
[----:B------:R-:W-:Y:S02]  /*b6e0*/  IMAD.MOV.U32 R119, RZ, RZ, R122 ;  /* 0x000000ffff777224 */ /* 0x000fe400078e007a */
.L_x_22774:
[----:B------:R-:W-:Y:S05]  /*b6f0*/  BSYNC B1 ;  /* 0x0000000000017941 */ /* 0x000fea0003800000 */
.L_x_22772:
        /* <DEDUP_REMOVED lines=16> */
.L_x_22778:
[----:B------:R-:W-:Y:S05]  /*b800*/  BSYNC B2 ;  /* 0x0000000000027941 */ /* 0x000fea0003800000 */
.L_x_22777:
        /* <DEDUP_REMOVED lines=44> */
.L_x_22776:
[----:B------:R-:W-:Y:S05]  /*bad0*/  BSYNC B1 ;  /* 0x0000000000017941 */ /* 0x000fea0003800000 */
.L_x_22775:
        /* <DEDUP_REMOVED lines=11> */
.L_x_22779:
        /* <DEDUP_REMOVED lines=12> */
.L_x_22782:
[----:B------:R-:W-:Y:S02]  /*bc50*/  IMAD.MOV.U32 R119, RZ, RZ, R122 ;  /* 0x000000ffff777224 */ /* 0x000fe400078e007a */
.L_x_22783:
[----:B------:R-:W-:Y:S05]  /*bc60*/  BSYNC B1 ;  /* 0x0000000000017941 */ /* 0x000fea0003800000 */
.L_x_22781:
        /* <DEDUP_REMOVED lines=16> */
.L_x_22787:
[----:B------:R-:W-:Y:S05]  /*bd70*/  BSYNC B2 ;  /* 0x0000000000027941 */ /* 0x000fea0003800000 */
.L_x_22786:
        /* <DEDUP_REMOVED lines=44> */
.L_x_22785:
[----:B------:R-:W-:Y:S05]  /*c040*/  BSYNC B1 ;  /* 0x0000000000017941 */ /* 0x000fea0003800000 */
.L_x_22784:
        /* <DEDUP_REMOVED lines=8> */
.L_x_22780:
        /* <DEDUP_REMOVED lines=12> */
.L_x_22789:
[----:B------:R-:W-:Y:S02]  /*c190*/  IMAD.MOV.U32 R119, RZ, RZ, R122 ;  /* 0x000000ffff777224 */ /* 0x000fe400078e007a */
.L_x_22790:
[----:B------:R-:W-:Y:S05]  /*c1a0*/  BSYNC B1 ;  /* 0x0000000000017941 */ /* 0x000fea0003800000 */
.L_x_22788:
        /* <DEDUP_REMOVED lines=16> */
.L_x_22794:
[----:B------:R-:W-:Y:S05]  /*c2b0*/  BSYNC B2 ;  /* 0x0000000000027941 */ /* 0x000fea0003800000 */
.L_x_22793:
        /* <DEDUP_REMOVED lines=44> */
.L_x_22792:
[----:B------:R-:W-:Y:S05]  /*c580*/  BSYNC B1 ;  /* 0x0000000000017941 */ /* 0x000fea0003800000 */
.L_x_22791:
        /* <DEDUP_REMOVED lines=11> */
.L_x_22795:
        /* <DEDUP_REMOVED lines=12> */
.L_x_22798:
[----:B------:R-:W-:Y:S02]  /*c700*/  MOV R142, R122 ;  /* 0x0000007a008e7202 */ /* 0x000fe40000000f00 */
.L_x_22799:
[----:B------:R-:W-:Y:S05]  /*c710*/  BSYNC B1 ;  /* 0x0000000000017941 */ /* 0x000fea0003800000 */
.L_x_22797:
        /* <DEDUP_REMOVED lines=16> */
.L_x_22803:
[----:B------:R-:W-:Y:S05]  /*c820*/  BSYNC B2 ;  /* 0x0000000000027941 */ /* 0x000fea0003800000 */
.L_x_22802:
        /* <DEDUP_REMOVED lines=44> */
.L_x_22801:
[----:B------:R-:W-:Y:S05]  /*caf0*/  BSYNC B1 ;  /* 0x0000000000017941 */ /* 0x000fea0003800000 */
.L_x_22800:
        /* <DEDUP_REMOVED lines=8> */
.L_x_22796:
        /* <DEDUP_REMOVED lines=27> */
.L_x_22804:
[----:B------:R-:W-:Y:S02]  /*cd30*/  IADD3 R137, R137, 0x80, RZ ;  /* 0x0000008089897810 */ /* 0x000fe40007ffe0ff */
.L_x_22739:
[----:B------:R-:W-:Y:S05]  /*cd40*/  BSYNC B0 ;  /* 0x0000000000007941 */ /* 0x000fea0003800000 */
.L_x_22738:
        /* <DEDUP_REMOVED lines=29> */
.L_x_22808:
[----:B0-----:R-:W-:Y:S02]  /*cf20*/  IMAD.MOV.U32 R142, RZ, RZ, R122 ;  /* 0x000000ffff8e7224 */ /* 0x001fe400078e007a */
.L_x_22809:
[----:B------:R-:W-:Y:S05]  /*cf30*/  BSYNC B1 ;  /* 0x0000000000017941 */ /* 0x000fea0003800000 */
.L_x_22807:
        /* <DEDUP_REMOVED lines=16> */
.L_x_22813:
[----:B------:R-:W-:Y:S05]  /*d040*/  BSYNC B2 ;  /* 0x0000000000027941 */ /* 0x000fea0003800000 */
.L_x_22812:
        /* <DEDUP_REMOVED lines=44> */
.L_x_22811:
[----:B------:R-:W-:Y:S05]  /*d310*/  BSYNC B1 ;  /* 0x0000000000017941 */ /* 0x000fea0003800000 */
.L_x_22810:
        /* <DEDUP_REMOVED lines=14> */
.L_x_22814:
        /* <DEDUP_REMOVED lines=12> */
.L_x_22817:
[----:B------:R-:W-:Y:S02]  /*d4c0*/  IMAD.MOV.U32 R119, RZ, RZ, R122 ;  /* 0x000000ffff777224 */ /* 0x000fe400078e007a */
.L_x_22818:
[----:B------:R-:W-:Y:S05]  /*d4d0*/  BSYNC B1 ;  /* 0x0000000000017941 */ /* 0x000fea0003800000 */
.L_x_22816:
        /* <DEDUP_REMOVED lines=16> */
.L_x_22822:
[----:B------:R-:W-:Y:S05]  /*d5e0*/  BSYNC B2 ;  /* 0x0000000000027941 */ /* 0x000fea0003800000 */
.L_x_22821:
        /* <DEDUP_REMOVED lines=44> */
.L_x_22820:
[----:B------:R-:W-:Y:S05]  /*d8b0*/  BSYNC B1 ;  /* 0x0000000000017941 */ /* 0x000fea0003800000 */
.L_x_22819:
        /* <DEDUP_REMOVED lines=8> */
.L_x_22815:
        /* <DEDUP_REMOVED lines=12> */
.L_x_22824:
[----:B------:R-:W-:Y:S02]  /*da00*/  MOV R119, R122 ;  /* 0x0000007a00777202 */ /* 0x000fe40000000f00 */
.L_x_22825:
[----:B------:R-:W-:Y:S05]  /*da10*/  BSYNC B1 ;  /* 0x0000000000017941 */ /* 0x000fea0003800000 */
.L_x_22823:
        /* <DEDUP_REMOVED lines=16> */
.L_x_22829:
[----:B------:R-:W-:Y:S05]  /*db20*/  BSYNC B2 ;  /* 0x0000000000027941 */ /* 0x000fea0003800000 */
.L_x_22828:
        /* <DEDUP_REMOVED lines=44> */
.L_x_22827:
[----:B------:R-:W-:Y:S05]  /*ddf0*/  BSYNC B1 ;  /* 0x0000000000017941 */ /* 0x000fea0003800000 */
.L_x_22826:
        /* <DEDUP_REMOVED lines=11> */
.L_x_22830:
        /* <DEDUP_REMOVED lines=12> */
.L_x_22833:
[----:B------:R-:W-:Y:S02]  /*df70*/  IMAD.MOV.U32 R119, RZ, RZ, R122 ;  /* 0x000000ffff777224 */ /* 0x000fe400078e007a */
.L_x_22834:
[----:B------:R-:W-:Y:S05]  /*df80*/  BSYNC B1 ;  /* 0x0000000000017941 */ /* 0x000fea0003800000 */
.L_x_22832:
        /* <DEDUP_REMOVED lines=16> */
.L_x_22838:
[----:B------:R-:W-:Y:S05]  /*e090*/  BSYNC B2 ;  /* 0x0000000000027941 */ /* 0x000fea0003800000 */
.L_x_22837:
        /* <DEDUP_REMOVED lines=44> */
.L_x_22836:
[----:B------:R-:W-:Y:S05]  /*e360*/  BSYNC B1 ;  /* 0x0000000000017941 */ /* 0x000fea0003800000 */
.L_x_22835:
        /* <DEDUP_REMOVED lines=8> */
.L_x_22831:
        /* <DEDUP_REMOVED lines=12> */
.L_x_22840:
[----:B------:R-:W-:Y:S02]  /*e4b0*/  IMAD.MOV.U32 R119, RZ, RZ, R122 ;  /* 0x000000ffff777224 */ /* 0x000fe400078e007a */
.L_x_22841:
[----:B------:R-:W-:Y:S05]  /*e4c0*/  BSYNC B1 ;  /* 0x0000000000017941 */ /* 0x000fea0003800000 */
.L_x_22839:
        /* <DEDUP_REMOVED lines=16> */
.L_x_22845:
[----:B------:R-:W-:Y:S05]  /*e5d0*/  BSYNC B2 ;  /* 0x0000000000027941 */ /* 0x000fea0003800000 */
.L_x_22844:
        /* <DEDUP_REMOVED lines=44> */
.L_x_22843:
[----:B------:R-:W-:Y:S05]  /*e8a0*/  BSYNC B1 ;  /* 0x0000000000017941 */ /* 0x000fea0003800000 */
.L_x_22842:
        /* <DEDUP_REMOVED lines=11> */
.L_x_22846:
        /* <DEDUP_REMOVED lines=12> */
.L_x_22849:
[----:B------:R-:W-:Y:S02]  /*ea20*/  IMAD.MOV.U32 R119, RZ, RZ, R122 ;  /* 0x000000ffff777224 */ /* 0x000fe400078e007a */
.L_x_22850:
[----:B------:R-:W-:Y:S05]  /*ea30*/  BSYNC B1 ;  /* 0x0000000000017941 */ /* 0x000fea0003800000 */
.L_x_22848:
        /* <DEDUP_REMOVED lines=16> */
.L_x_22854:
[----:B------:R-:W-:Y:S05]  /*eb40*/  BSYNC B2 ;  /* 0x0000000000027941 */ /* 0x000fea0003800000 */
.L_x_22853:
        /* <DEDUP_REMOVED lines=44> */
.L_x_22852:
[----:B------:R-:W-:Y:S05]  /*ee10*/  BSYNC B1 ;  /* 0x0000000000017941 */ /* 0x000fea0003800000 */
.L_x_22851:
        /* <DEDUP_REMOVED lines=8> */
.L_x_22847:
        /* <DEDUP_REMOVED lines=12> */
.L_x_22856:
[----:B------:R-:W-:Y:S02]  /*ef60*/  IMAD.MOV.U32 R119, RZ, RZ, R122 ;  /* 0x000000ffff777224 */ /* 0x000fe400078e007a */
.L_x_22857:
[----:B------:R-:W-:Y:S05]  /*ef70*/  BSYNC B1 ;  /* 0x0000000000017941 */ /* 0x000fea0003800000 */
.L_x_22855:
        /* <DEDUP_REMOVED lines=16> */
.L_x_22861:
[----:B------:R-:W-:Y:S05]  /*f080*/  BSYNC B2 ;  /* 0x0000000000027941 */ /* 0x000fea0003800000 */
.L_x_22860:
        /* <DEDUP_REMOVED lines=44> */
.L_x_22859:
[----:B------:R-:W-:Y:S05]  /*f350*/  BSYNC B1 ;  /* 0x0000000000017941 */ /* 0x000fea0003800000 */
.L_x_22858:
        /* <DEDUP_REMOVED lines=11> */
.L_x_22862:
        /* <DEDUP_REMOVED lines=12> */
.L_x_22865:
[----:B------:R-:W-:Y:S02]  /*f4d0*/  MOV R142, R122 ;  /* 0x0000007a008e7202 */ /* 0x000fe40000000f00 */
.L_x_22866:
[----:B------:R-:W-:Y:S05]  /*f4e0*/  BSYNC B1 ;  /* 0x0000000000017941 */ /* 0x000fea0003800000 */
.L_x_22864:
        /* <DEDUP_REMOVED lines=16> */
.L_x_22870:
[----:B------:R-:W-:Y:S05]  /*f5f0*/  BSYNC B2 ;  /* 0x0000000000027941 */ /* 0x000fea0003800000 */
.L_x_22869:
        /* <DEDUP_REMOVED lines=44> */
.L_x_22868:
[----:B------:R-:W-:Y:S05]  /*f8c0*/  BSYNC B1 ;  /* 0x0000000000017941 */ /* 0x000fea0003800000 */
.L_x_22867:
        /* <DEDUP_REMOVED lines=8> */
.L_x_22863:
        /* <DEDUP_REMOVED lines=27> */
.L_x_22871:
[----:B------:R-:W-:Y:S02]  /*fb00*/  IADD3 R137, R137, 0x80, RZ ;  /* 0x0000008089897810 */ /* 0x000fe40007ffe0ff */
.L_x_22806:
[----:B------:R-:W-:Y:S05]  /*fb10*/  BSYNC B0 ;  /* 0x0000000000007941 */ /* 0x000fea0003800000 */
.L_x_22805:
        /* <DEDUP_REMOVED lines=29> */
.L_x_22875:
[----:B0-----:R-:W-:Y:S02]  /*fcf0*/  IMAD.MOV.U32 R142, RZ, RZ, R122 ;  /* 0x000000ffff8e7224 */ /* 0x001fe400078e007a */
.L_x_22876:
[----:B------:R-:W-:Y:S05]  /*fd00*/  BSYNC B1 ;  /* 0x0000000000017941 */ /* 0x000fea0003800000 */
.L_x_22874:
        /* <DEDUP_REMOVED lines=16> */
.L_x_22880:
[----:B------:R-:W-:Y:S05]  /*fe10*/  BSYNC B2 ;  /* 0x0000000000027941 */ /* 0x000fea0003800000 */
.L_x_22879:
        /* <DEDUP_REMOVED lines=44> */
.L_x_22878:
[----:B------:R-:W-:Y:S05]  /*100e0*/  BSYNC B1 ;  /* 0x0000000000017941 */ /* 0x000fea0003800000 */
.L_x_22877:
        /* <DEDUP_REMOVED lines=14> */
.L_x_22881:
        /* <DEDUP_REMOVED lines=12> */
.L_x_22884:
[----:B------:R-:W-:Y:S02]  /*10290*/  IMAD.MOV.U32 R119, RZ, RZ, R122 ;  /* 0x000000ffff777224 */ /* 0x000fe400078e007a */
.L_x_22885:
[----:B------:R-:W-:Y:S05]  /*102a0*/  BSYNC B1 ;  /* 0x0000000000017941 */ /* 0x000fea0003800000 */
.L_x_22883:
        /* <DEDUP_REMOVED lines=16> */
.L_x_22889:
[----:B------:R-:W-:Y:S05]  /*103b0*/  BSYNC B2 ;  /* 0x0000000000027941 */ /* 0x000fea0003800000 */
.L_x_22888:
        /* <DEDUP_REMOVED lines=44> */
.L_x_22887:
[----:B------:R-:W-:Y:S05]  /*10680*/  BSYNC B1 ;  /* 0x0000000000017941 */ /* 0x000fea0003800000 */
.L_x_22886:
        /* <DEDUP_REMOVED lines=8> */
.L_x_22882:
        /* <DEDUP_REMOVED lines=12> */
.L_x_22891:
[----:B------:R-:W-:Y:S02]  /*107d0*/  MOV R119, R122 ;  /* 0x0000007a00777202 */ /* 0x000fe40000000f00 */
.L_x_22892:
[----:B------:R-:W-:Y:S05]  /*107e0*/  BSYNC B1 ;  /* 0x0000000000017941 */ /* 0x000fea0003800000 */
.L_x_22890:
        /* <DEDUP_REMOVED lines=16> */
.L_x_22896:
[----:B------:R-:W-:Y:S05]  /*108f0*/  BSYNC B2 ;  /* 0x0000000000027941 */ /* 0x000fea0003800000 */
.L_x_22895:
        /* <DEDUP_REMOVED lines=44> */
.L_x_22894:
[----:B------:R-:W-:Y:S05]  /*10bc0*/  BSYNC B1 ;  /* 0x0000000000017941 */ /* 0x000fea0003800000 */
.L_x_22893:
        /* <DEDUP_REMOVED lines=11> */
.L_x_22897:
        /* <DEDUP_REMOVED lines=12> */
.L_x_22900:
[----:B------:R-:W-:Y:S02]  /*10d40*/  IMAD.MOV.U32 R119, RZ, RZ, R122 ;  /* 0x000000ffff777224 */ /* 0x000fe400078e007a */
.L_x_22901:
[----:B------:R-:W-:Y:S05]  /*10d50*/  BSYNC B1 ;  /* 0x0000000000017941 */ /* 0x000fea0003800000 */
.L_x_22899:
        /* <DEDUP_REMOVED lines=16> */
.L_x_22905:
[----:B------:R-:W-:Y:S05]  /*10e60*/  BSYNC B2 ;  /* 0x0000000000027941 */ /* 0x000fea0003800000 */
.L_x_22904:
        /* <DEDUP_REMOVED lines=44> */
.L_x_22903:
[----:B------:R-:W-:Y:S05]  /*11130*/  BSYNC B1 ;  /* 0x0000000000017941 */ /* 0x000fea0003800000 */
.L_x_22902:
        /* <DEDUP_REMOVED lines=8> */
.L_x_22898:
        /* <DEDUP_REMOVED lines=12> */
.L_x_22907:
[----:B------:R-:W-:Y:S02]  /*11280*/  IMAD.MOV.U32 R119, RZ, RZ, R122 ;  /* 0x000000ffff777224 */ /* 0x000fe400078e007a */
.L_x_22908:
[----:B------:R-:W-:Y:S05]  /*11290*/  BSYNC B1 ;  /* 0x0000000000017941 */ /* 0x000fea0003800000 */
.L_x_22906:
        /* <DEDUP_REMOVED lines=16> */
.L_x_22912:
[----:B------:R-:W-:Y:S05]  /*113a0*/  BSYNC B2 ;  /* 0x0000000000027941 */ /* 0x000fea0003800000 */
.L_x_22911:
        /* <DEDUP_REMOVED lines=44> */
.L_x_22910:
[----:B------:R-:W-:Y:S05]  /*11670*/  BSYNC B1 ;  /* 0x0000000000017941 */ /* 0x000fea0003800000 */
.L_x_22909:
        /* <DEDUP_REMOVED lines=11> */
.L_x_22913:
        /* <DEDUP_REMOVED lines=12> */
.L_x_22916:
[----:B------:R-:W-:Y:S02]  /*117f0*/  IMAD.MOV.U32 R119, RZ, RZ, R122 ;  /* 0x000000ffff777224 */ /* 0x000fe400078e007a */
.L_x_22917:
[----:B------:R-:W-:Y:S05]  /*11800*/  BSYNC B1 ;  /* 0x0000000000017941 */ /* 0x000fea0003800000 */
.L_x_22915:
        /* <DEDUP_REMOVED lines=16> */
.L_x_22921:
[----:B------:R-:W-:Y:S05]  /*11910*/  BSYNC B2 ;  /* 0x0000000000027941 */ /* 0x000fea0003800000 */
.L_x_22920:
        /* <DEDUP_REMOVED lines=44> */
.L_x_22919:
[----:B------:R-:W-:Y:S05]  /*11be0*/  BSYNC B1 ;  /* 0x0000000000017941 */ /* 0x000fea0003800000 */
.L_x_22918:
        /* <DEDUP_REMOVED lines=8> */
.L_x_22914:
        /* <DEDUP_REMOVED lines=12> */
.L_x_22923:
[----:B------:R-:W-:Y:S02]  /*11d30*/  IMAD.MOV.U32 R119, RZ, RZ, R122 ;  /* 0x000000ffff777224 */ /* 0x000fe400078e007a */
.L_x_22924:
[----:B------:R-:W-:Y:S05]  /*11d40*/  BSYNC B1 ;  /* 0x0000000000017941 */ /* 0x000fea0003800000 */
.L_x_22922:
        /* <DEDUP_REMOVED lines=16> */
.L_x_22928:
[----:B------:R-:W-:Y:S05]  /*11e50*/  BSYNC B2 ;  /* 0x0000000000027941 */ /* 0x000fea0003800000 */
.L_x_22927:
        /* <DEDUP_REMOVED lines=44> */
.L_x_22926:
[----:B------:R-:W-:Y:S05]  /*12120*/  BSYNC B1 ;  /* 0x0000000000017941 */ /* 0x000fea0003800000 */
.L_x_22925:
        /* <DEDUP_REMOVED lines=11> */
.L_x_22929:
        /* <DEDUP_REMOVED lines=12> */
.L_x_22932:
[----:B------:R-:W-:Y:S02]  /*122a0*/  MOV R142, R122 ;  /* 0x0000007a008e7202 */ /* 0x000fe40000000f00 */
.L_x_22933:
[----:B------:R-:W-:Y:S05]  /*122b0*/  BSYNC B1 ;  /* 0x0000000000017941 */ /* 0x000fea0003800000 */
.L_x_22931:
        /* <DEDUP_REMOVED lines=16> */
.L_x_22937:
[----:B------:R-:W-:Y:S05]  /*123c0*/  BSYNC B2 ;  /* 0x0000000000027941 */ /* 0x000fea0003800000 */
.L_x_22936:
        /* <DEDUP_REMOVED lines=44> */
.L_x_22935:
[----:B------:R-:W-:Y:S05]  /*12690*/  BSYNC B1 ;  /* 0x0000000000017941 */ /* 0x000fea0003800000 */
.L_x_22934:
        /* <DEDUP_REMOVED lines=8> */
.L_x_22930:
        /* <DEDUP_REMOVED lines=27> */
.L_x_22938:
[----:B------:R-:W-:Y:S02]  /*128d0*/  IADD3 R137, R137, 0x80, RZ ;  /* 0x0000008089897810 */ /* 0x000fe40007ffe0ff */
.L_x_22873:
[----:B------:R-:W-:Y:S05]  /*128e0*/  BSYNC B0 ;  /* 0x0000000000007941 */ /* 0x000fea0003800000 */
.L_x_22872:
        /* <DEDUP_REMOVED lines=29> */
.L_x_22942:
[----:B0-----:R-:W-:Y:S02]  /*12ac0*/  IMAD.MOV.U32 R142, RZ, RZ, R122 ;  /* 0x000000ffff8e7224 */ /* 0x001fe400078e007a */
.L_x_22943:
[----:B------:R-:W-:Y:S05]  /*12ad0*/  BSYNC B1 ;  /* 0x0000000000017941 */ /* 0x000fea0003800000 */
.L_x_22941:
        /* <DEDUP_REMOVED lines=16> */
.L_x_22947:
[----:B------:R-:W-:Y:S05]  /*12be0*/  BSYNC B2 ;  /* 0x0000000000027941 */ /* 0x000fea0003800000 */
.L_x_22946:
        /* <DEDUP_REMOVED lines=44> */
.L_x_22945:
[----:B------:R-:W-:Y:S05]  /*12eb0*/  BSYNC B1 ;  /* 0x0000000000017941 */ /* 0x000fea0003800000 */
.L_x_22944:
        /* <DEDUP_REMOVED lines=14> */
.L_x_22948:
        /* <DEDUP_REMOVED lines=12> */
.L_x_22951:
[----:B------:R-:W-:Y:S02]  /*13060*/  IMAD.MOV.U32 R119, RZ, RZ, R122 ;  /* 0x000000ffff777224 */ /* 0x000fe400078e007a */
.L_x_22952:
[----:B------:R-:W-:Y:S05]  /*13070*/  BSYNC B1 ;  /* 0x0000000000017941 */ /* 0x000fea0003800000 */
.L_x_22950:
        /* <DEDUP_REMOVED lines=16> */
.L_x_22956:
[----:B------:R-:W-:Y:S05]  /*13180*/  BSYNC B2 ;  /* 0x0000000000027941 */ /* 0x000fea0003800000 */
.L_x_22955:
        /* <DEDUP_REMOVED lines=44> */
.L_x_22954:
[----:B------:R-:W-:Y:S05]  /*13450*/  BSYNC B1 ;  /* 0x0000000000017941 */ /* 0x000fea0003800000 */
.L_x_22953:
        /* <DEDUP_REMOVED lines=8> */
.L_x_22949:
        /* <DEDUP_REMOVED lines=12> */
.L_x_22958:
[----:B------:R-:W-:Y:S02]  /*135a0*/  MOV R119, R122 ;  /* 0x0000007a00777202 */ /* 0x000fe40000000f00 */
.L_x_22959:
[----:B------:R-:W-:Y:S05]  /*135b0*/  BSYNC B1 ;  /* 0x0000000000017941 */ /* 0x000fea0003800000 */
.L_x_22957:
        /* <DEDUP_REMOVED lines=16> */
.L_x_22963:
[----:B------:R-:W-:Y:S05]  /*136c0*/  BSYNC B2 ;  /* 0x0000000000027941 */ /* 0x000fea0003800000 */
.L_x_22962:
        /* <DEDUP_REMOVED lines=44> */
.L_x_22961:
[----:B------:R-:W-:Y:S05]  /*13990*/  BSYNC B1 ;  /* 0x0000000000017941 */ /* 0x000fea0003800000 */
.L_x_22960:
        /* <DEDUP_REMOVED lines=11> */
.L_x_22964:
        /* <DEDUP_REMOVED lines=12> */
.L_x_22967:
[----:B------:R-:W-:Y:S02]  /*13b10*/  IMAD.MOV.U32 R119, RZ, RZ, R122 ;  /* 0x000000ffff777224 */ /* 0x000fe400078e007a */
.L_x_22968:
[----:B------:R-:W-:Y:S05]  /*13b20*/  BSYNC B1 ;  /* 0x0000000000017941 */ /* 0x000fea0003800000 */
.L_x_22966:
        /* <DEDUP_REMOVED lines=16> */
.L_x_22972:
[----:B------:R-:W-:Y:S05]  /*13c30*/  BSYNC B2 ;  /* 0x0000000000027941 */ /* 0x000fea0003800000 */
.L_x_22971:
        /* <DEDUP_REMOVED lines=44> */
.L_x_22970:
[----:B------:R-:W-:Y:S05]  /*13f00*/  BSYNC B1 ;  /* 0x0000000000017941 */ /* 0x000fea0003800000 */
.L_x_22969:
        /* <DEDUP_REMOVED lines=8> */
.L_x_22965:
        /* <DEDUP_REMOVED lines=12> */
.L_x_22974:
[----:B------:R-:W-:Y:S02]  /*14050*/  IMAD.MOV.U32 R119, RZ, RZ, R122 ;  /* 0x000000ffff777224 */ /* 0x000fe400078e007a */
.L_x_22975:
[----:B------:R-:W-:Y:S05]  /*14060*/  BSYNC B1 ;  /* 0x0000000000017941 */ /* 0x000fea0003800000 */
.L_x_22973:
        /* <DEDUP_REMOVED lines=16> */
.L_x_22979:
[----:B------:R-:W-:Y:S05]  /*14170*/  BSYNC B2 ;  /* 0x0000000000027941 */ /* 0x000fea0003800000 */
.L_x_22978:
        /* <DEDUP_REMOVED lines=44> */
.L_x_22977:
[----:B------:R-:W-:Y:S05]  /*14440*/  BSYNC B1 ;  /* 0x0000000000017941 */ /* 0x000fea0003800000 */
.L_x_22976:
        /* <DEDUP_REMOVED lines=11> */
.L_x_22980:
        /* <DEDUP_REMOVED lines=12> */
.L_x_22983:
[----:B------:R-:W-:Y:S02]  /*145c0*/  IMAD.MOV.U32 R119, RZ, RZ, R122 ;  /* 0x000000ffff777224 */ /* 0x000fe400078e007a */
.L_x_22984:
[----:B------:R-:W-:Y:S05]  /*145d0*/  BSYNC B1 ;  /* 0x0000000000017941 */ /* 0x000fea0003800000 */
.L_x_22982:
        /* <DEDUP_REMOVED lines=16> */
.L_x_22988:
[----:B------:R-:W-:Y:S05]  /*146e0*/  BSYNC B2 ;  /* 0x0000000000027941 */ /* 0x000fea0003800000 */
.L_x_22987:
        /* <DEDUP_REMOVED lines=44> */
.L_x_22986:
[----:B------:R-:W-:Y:S05]  /*149b0*/  BSYNC B1 ;  /* 0x0000000000017941 */ /* 0x000fea0003800000 */
.L_x_22985:
        /* <DEDUP_REMOVED lines=8> */
.L_x_22981:
        /* <DEDUP_REMOVED lines=12> */
.L_x_22990:
[----:B------:R-:W-:Y:S02]  /*14b00*/  IMAD.MOV.U32 R119, RZ, RZ, R122 ;  /* 0x000000ffff777224 */ /* 0x000fe400078e007a */
.L_x_22991:
[----:B------:R-:W-:Y:S05]  /*14b10*/  BSYNC B1 ;  /* 0x0000000000017941 */ /* 0x000fea0003800000 */
.L_x_22989:
        /* <DEDUP_REMOVED lines=16> */
.L_x_22995:
[----:B------:R-:W-:Y:S05]  /*14c20*/  BSYNC B2 ;  /* 0x0000000000027941 */ /* 0x000fea0003800000 */
.L_x_22994:
        /* <DEDUP_REMOVED lines=44> */
.L_x_22993:
[----:B------:R-:W-:Y:S05]  /*14ef0*/  BSYNC B1 ;  /* 0x0000000000017941 */ /* 0x000fea0003800000 */
.L_x_22992:
        /* <DEDUP_REMOVED lines=11> */
.L_x_22996:
        /* <DEDUP_REMOVED lines=12> */
.L_x_22999:
[----:B------:R-:W-:Y:S02]  /*15070*/  MOV R142, R122 ;  /* 0x0000007a008e7202 */ /* 0x000fe40000000f00 */
.L_x_23000:
[----:B------:R-:W-:Y:S05]  /*15080*/  BSYNC B1 ;  /* 0x0000000000017941 */ /* 0x000fea0003800000 */
.L_x_22998:
        /* <DEDUP_REMOVED lines=16> */
.L_x_23004:
[----:B------:R-:W-:Y:S05]  /*15190*/  BSYNC B2 ;  /* 0x0000000000027941 */ /* 0x000fea0003800000 */
.L_x_23003:
        /* <DEDUP_REMOVED lines=44> */
.L_x_23002:
[----:B------:R-:W-:Y:S05]  /*15460*/  BSYNC B1 ;  /* 0x0000000000017941 */ /* 0x000fea0003800000 */
.L_x_23001:
        /* <DEDUP_REMOVED lines=8> */
.L_x_22997:
        /* <DEDUP_REMOVED lines=27> */
.L_x_23005:
[----:B------:R-:W-:Y:S02]  /*156a0*/  IADD3 R137, R137, 0x80, RZ ;  /* 0x0000008089897810 */ /* 0x000fe40007ffe0ff */
.L_x_22940:
[----:B------:R-:W-:Y:S05]  /*156b0*/  BSYNC B0 ;  /* 0x0000000000007941 */ /* 0x000fea0003800000 */
.L_x_22939:
        /* <DEDUP_REMOVED lines=29> */
.L_x_23009:
[----:B0-----:R-:W-:Y:S02]  /*15890*/  IMAD.MOV.U32 R142, RZ, RZ, R122 ;  /* 0x000000ffff8e7224 */ /* 0x001fe400078e007a */
.L_x_23010:
[----:B------:R-:W-:Y:S05]  /*158a0*/  BSYNC B1 ;  /* 0x0000000000017941 */ /* 0x000fea0003800000 */
.L_x_23008:
        /* <DEDUP_REMOVED lines=16> */
.L_x_23014:
[----:B------:R-:W-:Y:S05]  /*159b0*/  BSYNC B2 ;  /* 0x0000000000027941 */ /* 0x000fea0003800000 */
.L_x_23013:
        /* <DEDUP_REMOVED lines=44> */
.L_x_23012:
[----:B------:R-:W-:Y:S05]  /*15c80*/  BSYNC B1 ;  /* 0x0000000000017941 */ /* 0x000fea0003800000 */
.L_x_23011:
        /* <DEDUP_REMOVED lines=14> */
.L_x_23015:
        /* <DEDUP_REMOVED lines=12> */
.L_x_23018:
[----:B------:R-:W-:Y:S02]  /*15e30*/  IMAD.MOV.U32 R119, RZ, RZ, R122 ;  /* 0x000000ffff777224 */ /* 0x000fe400078e007a */
.L_x_23019:
[----:B------:R-:W-:Y:S05]  /*15e40*/  BSYNC B1 ;  /* 0x0000000000017941 */ /* 0x000fea0003800000 */
.L_x_23017:
        /* <DEDUP_REMOVED lines=16> */
.L_x_23023:
[----:B------:R-:W-:Y:S05]  /*15f50*/  BSYNC B2 ;  /* 0x0000000000027941 */ /* 0x000fea0003800000 */
.L_x_23022:
        /* <DEDUP_REMOVED lines=44> */
.L_x_23021:
[----:B------:R-:W-:Y:S05]  /*16220*/  BSYNC B1 ;  /* 0x0000000000017941 */ /* 0x000fea0003800000 */
.L_x_23020:
        /* <DEDUP_REMOVED lines=8> */
.L_x_23016:
        /* <DEDUP_REMOVED lines=12> */
.L_x_23025:
[----:B------:R-:W-:Y:S02]  /*16370*/  MOV R119, R122 ;  /* 0x0000007a00777202 */ /* 0x000fe40000000f00 */
.L_x_23026:
[----:B------:R-:W-:Y:S05]  /*16380*/  BSYNC B1 ;  /* 0x0000000000017941 */ /* 0x000fea0003800000 */
.L_x_23024:
        /* <DEDUP_REMOVED lines=16> */
.L_x_23030:
[----:B------:R-:W-:Y:S05]  /*16490*/  BSYNC B2 ;  /* 0x0000000000027941 */ /* 0x000fea0003800000 */
.L_x_23029:
        /* <DEDUP_REMOVED lines=44> */
.L_x_23028:
[----:B------:R-:W-:Y:S05]  /*16760*/  BSYNC B1 ;  /* 0x0000000000017941 */ /* 0x000fea0003800000 */
.L_x_23027:
        /* <DEDUP_REMOVED lines=11> */
.L_x_23031:
        /* <DEDUP_REMOVED lines=12> */
.L_x_23034:
[----:B------:R-:W-:Y:S02]  /*168e0*/  IMAD.MOV.U32 R119, RZ, RZ, R122 ;  /* 0x000000ffff777224 */ /* 0x000fe400078e007a */
.L_x_23035:
[----:B------:R-:W-:Y:S05]  /*168f0*/  BSYNC B1 ;  /* 0x0000000000017941 */ /* 0x000fea0003800000 */
.L_x_23033:
        /* <DEDUP_REMOVED lines=16> */
.L_x_23039:
[----:B------:R-:W-:Y:S05]  /*16a00*/  BSYNC B2 ;  /* 0x0000000000027941 */ /* 0x000fea0003800000 */
.L_x_23038:
        /* <DEDUP_REMOVED lines=44> */
.L_x_23037:
[----:B------:R-:W-:Y:S05]  /*16cd0*/  BSYNC B1 ;  /* 0x0000000000017941 */ /* 0x000fea0003800000 */
.L_x_23036:
        /* <DEDUP_REMOVED lines=8> */
.L_x_23032:
        /* <DEDUP_REMOVED lines=12> */
.L_x_23041:
[----:B------:R-:W-:Y:S02]  /*16e20*/  IMAD.MOV.U32 R119, RZ, RZ, R122 ;  /* 0x000000ffff777224 */ /* 0x000fe400078e007a */
.L_x_23042:
[----:B------:R-:W-:Y:S05]  /*16e30*/  BSYNC B1 ;  /* 0x0000000000017941 */ /* 0x000fea0003800000 */
.L_x_23040:
        /* <DEDUP_REMOVED lines=16> */
.L_x_23046:
[----:B------:R-:W-:Y:S05]  /*16f40*/  BSYNC B2 ;  /* 0x0000000000027941 */ /* 0x000fea0003800000 */
.L_x_23045:
        /* <DEDUP_REMOVED lines=44> */
.L_x_23044:
[----:B------:R-:W-:Y:S05]  /*17210*/  BSYNC B1 ;  /* 0x0000000000017941 */ /* 0x000fea0003800000 */
.L_x_23043:
        /* <DEDUP_REMOVED lines=11> */
.L_x_23047:
        /* <DEDUP_REMOVED lines=12> */
.L_x_23050:
[----:B------:R-:W-:Y:S02]  /*17390*/  IMAD.MOV.U32 R119, RZ, RZ, R122 ;  /* 0x000000ffff777224 */ /* 0x000fe400078e007a */
.L_x_23051:
[----:B------:R-:W-:Y:S05]  /*173a0*/  BSYNC B1 ;  /* 0x0000000000017941 */ /* 0x000fea0003800000 */
.L_x_23049:
        /* <DEDUP_REMOVED lines=16> */
.L_x_23055:
[----:B------:R-:W-:Y:S05]  /*174b0*/  BSYNC B2 ;  /* 0x0000000000027941 */ /* 0x000fea0003800000 */
.L_x_23054:
        /* <DEDUP_REMOVED lines=44> */
.L_x_23053:
[----:B------:R-:W-:Y:S05]  /*17780*/  BSYNC B1 ;  /* 0x0000000000017941 */ /* 0x000fea0003800000 */
.L_x_23052:
        /* <DEDUP_REMOVED lines=8> */
.L_x_23048:
        /* <DEDUP_REMOVED lines=12> */
.L_x_23057:
[----:B------:R-:W-:Y:S02]  /*178d0*/  IMAD.MOV.U32 R119, RZ, RZ, R122 ;  /* 0x000000ffff777224 */ /* 0x000fe400078e007a */
.L_x_23058:
[----:B------:R-:W-:Y:S05]  /*178e0*/  BSYNC B1 ;  /* 0x0000000000017941 */ /* 0x000fea0003800000 */
.L_x_23056:
        /* <DEDUP_REMOVED lines=16> */
.L_x_23062:
[----:B------:R-:W-:Y:S05]  /*179f0*/  BSYNC B2 ;  /* 0x0000000000027941 */ /* 0x000fea0003800000 */
.L_x_23061:
        /* <DEDUP_REMOVED lines=44> */
.L_x_23060:
[----:B------:R-:W-:Y:S05]  /*17cc0*/  BSYNC B1 ;  /* 0x0000000000017941 */ /* 0x000fea0003800000 */
.L_x_23059:
        /* <DEDUP_REMOVED lines=11> */
.L_x_23063:
        /* <DEDUP_REMOVED lines=12> */
.L_x_23066:
[----:B------:R-:W-:Y:S02]  /*17e40*/  MOV R142, R122 ;  /* 0x0000007a008e7202 */ /* 0x000fe40000000f00 */
.L_x_23067:
[----:B------:R-:W-:Y:S05]  /*17e50*/  BSYNC B1 ;  /* 0x0000000000017941 */ /* 0x000fea0003800000 */
.L_x_23065:
        /* <DEDUP_REMOVED lines=16> */
.L_x_23071:
[----:B------:R-:W-:Y:S05]  /*17f60*/  BSYNC B2 ;  /* 0x0000000000027941 */ /* 0x000fea0003800000 */
.L_x_23070:
        /* <DEDUP_REMOVED lines=44> */
.L_x_23069:
[----:B------:R-:W-:Y:S05]  /*18230*/  BSYNC B1 ;  /* 0x0000000000017941 */ /* 0x000fea0003800000 */
.L_x_23068:
        /* <DEDUP_REMOVED lines=8> */
.L_x_23064:
        /* <DEDUP_REMOVED lines=8> */
[----:B------:R-:W-:Y:S01]  /*18340*/  SHF.R.U32.HI R137, RZ, 0x1e, R137 ;  /* 0x0000001eff897819 */ /* 0x000fe20000011689 */
        /* <DEDUP_REMOVED lines=8> */
[----:B------:R-:W-:Y:S02]  /*183d0*/  IADD3 R72, P0, R142, c[0x0][0x198], RZ ;  /* 0x000066008e487a10 */ /* 0x000fe40007f1e0ff */
[----:B------:R-:W-:Y:S02]  /*183e0*/  LOP3.LUT R74, R111, 0xffff, RZ, 0xc0, !PT ;  /* 0x0000ffff6f4a7812 */ /* 0x000fe400078ec0ff */
[----:B------:R-:W-:Y:S02]  /*183f0*/  LOP3.LUT R75, R75, 0xff0000, RZ, 0xc0, !PT ;  /* 0x00ff00004b4b7812 */ /* 0x000fe400078ec0ff */
[----:B------:R-:W-:Y:S02]  /*18400*/  IADD3.X R73, R137, c[0x0][0x19c], RZ, P0, !PT ;  /* 0x0000670089497a10 */ /* 0x000fe400007fe4ff */
[----:B------:R-:W-:Y:S01]  /*18410*/  LOP3.LUT R137, R113, 0xff, RZ, 0xc0, !PT ;  /* 0x000000ff71897812 */ /* 0x000fe200078ec0ff */
[----:B------:R-:W-:Y:S01]  /*18420*/  IMAD R74, R74, 0x1000000, R75 ;  /* 0x010000004a4a7824 */ /* 0x000fe200078e024b */
[----:B------:R-:W-:-:S03]  /*18430*/  LOP3.LUT R75, R114, 0xff, RZ, 0xc0, !PT ;  /* 0x000000ff724b7812 */ /* 0x000fc600078ec0ff */
[----:B------:R-:W-:-:S04]  /*18440*/  IMAD R74, R137, 0x100, R74 ;  /* 0x00000100894a7824 */ /* 0x000fc800078e024a */
[----:B------:R-:W-:-:S05]  /*18450*/  IMAD.IADD R75, R74, 0x1, R75 ;  /* 0x000000014a4b7824 */ /* 0x000fca00078e024b */
[----:B------:R0:W-:Y:S02]  /*18460*/  STG.E [R72.64], R75 ;  /* 0x0000004b48007986 */ /* 0x0001e4000c101906 */
.L_x_23007:
[----:B------:R-:W-:Y:S05]  /*18470*/  BSYNC B0 ;  /* 0x0000000000007941 */ /* 0x000fea0003800000 */
.L_x_23006:
[----:B0-----:R-:W-:Y:S01]  /*18480*/  FADD.FTZ R72, RZ, R40 ;  /* 0x00000028ff487221 */ /* 0x001fe20000010000 */
[----:B------:R-:W-:Y:S02]  /*18490*/  LOP3.LUT P0, RZ, R115, 0xff, RZ, 0xc0, !PT ;  /* 0x000000ff73ff7812 */ /* 0x000fe4000780c0ff */
[----:B------:R-:W-:Y:S01]  /*184a0*/  SHF.R.U32.HI R137, RZ, 0x5, R110 ;  /* 0x00000005ff897819 */ /* 0x000fe2000001166e */
[----:B------:R-:W-:Y:S01]  /*184b0*/  FADD.FTZ R73, R41, R72 ;  /* 0x0000004829497221 */ /* 0x000fe20000010000 */
[----:B------:R-:W-:Y:S02]  /*184c0*/  ISETP.NE.AND P1, PT, R135, RZ, PT ;  /* 0x000000ff8700720c */ /* 0x000fe40003f25270 */
        /* <DEDUP_REMOVED lines=42> */
.L_x_23092:
[----:B01----:R-:W-:Y:S01]  /*18770*/  FADD.FTZ R73, R73, R72 ;  /* 0x0000004849497221 */ /* 0x003fe20000010000 */
[----:B------:R-:W-:Y:S05]  /*18780*/  BRA.DIV ~URZ, `(.L_x_23073) ;  /* 0x000014427f007947 */ /* 0x000fea000b800000 */
[----:B------:R-:W0:Y:S01]  /*18790*/  SHFL.BFLY PT, R72, R73, 0x2, 0x1f ;  /* 0x0c401f0049487f89 */ /* 0x000e2200000e0000 */
[----:B------:R-:W-:Y:S02]  /*187a0*/  P2R R140, PR, RZ, 0x40 ;  /* 0x00000040ff8c7803 */ /* 0x000fe40000000000 */
[----:B------:R-:W-:Y:S01]  /*187b0*/  ISETP.NE.AND P6, PT, R135, RZ, PT ;  /* 0x000000ff8700720c */ /* 0x000fe20003fc5270 */
        /* <DEDUP_REMOVED lines=17> */
[--C-:B------:R-:W-:Y:S02]  /*188d0*/  FADD.FTZ R75, R45, -R72.reuse ;  /* 0x800000482d4b7221 */ /* 0x100fe40000010000 */
[----:B------:R-:W-:Y:S01]  /*188e0*/  FADD.FTZ R139, R46, -R72 ;  /* 0x800000482e8b7221 */ /* 0x000fe20000010000 */
[----:B------:R-:W-:Y:S02]  /*188f0*/  FSEL R73, R73, RZ, P6 ;  /* 0x000000ff49497208 */ /* 0x000fe40003000000 */
        /* <DEDUP_REMOVED lines=63> */
.L_x_23093:
[----:B------:R-:W-:Y:S01]  /*18cf0*/  LOP3.LUT P0, RZ, R110, 0x1f, RZ, 0xc0, !PT ;  /* 0x0000001f6eff7812 */ /* 0x000fe2000780c0ff */
        /* <DEDUP_REMOVED lines=11> */
[----:B------:R-:W-:Y:S01]  /*18db0*/  ISETP.NE.AND P1, PT, R135, RZ, PT ;  /* 0x000000ff8700720c */ /* 0x000fe20003f25270 */
[----:B------:R-:W-:Y:S01]  /*18dc0*/  IMAD.MOV.U32 R137, RZ, RZ, RZ ;  /* 0x000000ffff897224 */ /* 0x000fe200078e00ff */
[----:B------:R-:W-:Y:S01]  /*18dd0*/  @!P0 MOV R137, R121 ;  /* 0x0000007900898202 */ /* 0x000fe20000000f00 */
[----:B------:R-:W-:Y:S03]  /*18de0*/  BSSY B0, `(.L_x_23074) ;  /* 0x0000045000007945 */ /* 0x000fe60003800000 */
[----:B------:R-:W-:Y:S01]  /*18df0*/  I2F R143, R137 ;  /* 0x00000089008f7306 */ /* 0x000fe20000201400 */
[----:B------:R-:W1:Y:S04]  /*18e00*/  SHFL.DOWN PT, R140, R137, 0x2, 0x1f ;  /* 0x08401f00898c7f89 */ /* 0x000e6800000e0000 */
[----:B------:R-:W2:Y:S01]  /*18e10*/  @!P0 LDS.64 R72, [R138.X8] ;  /* 0x000000008a488984 */ /* 0x000ea20000008a00 */
[----:B------:R-:W-:Y:S01]  /*18e20*/  ISETP.NE.AND P0, PT, RZ, UR8, PT ;  /* 0x00000008ff007c0c */ /* 0x000fe2000bf05270 */
[----:B01----:R-:W-:-:S02]  /*18e30*/  IMAD.IADD R139, R140, 0x1, R137 ;  /* 0x000000018c8b7824 */ /* 0x003fc400078e0289 */
[----:B------:R-:W-:Y:S03]  /*18e40*/  I2F R140, R140 ;  /* 0x0000008c008c7306 */ /* 0x000fe60000201400 */
[----:B------:R-:W-:Y:S05]  /*18e50*/  SHFL.DOWN PT, R146, R139, 0x1, 0x1f ;  /* 0x08201f008b927f89 */ /* 0x000fea00000e0000 */
[----:B------:R-:W0:Y:S08]  /*18e60*/  I2F R75, R139 ;  /* 0x0000008b004b7306 */ /* 0x000e300000201400 */
[----:B0-----:R-:W0:Y:S01]  /*18e70*/  MUFU.RCP R142, R75 ;  /* 0x0000004b008e7308 */ /* 0x001e220000001000 */
[----:B--2---:R-:W1:Y:S02]  /*18e80*/  SHFL.DOWN PT, R141, R72, 0x2, 0x1f ;  /* 0x08401f00488d7f89 */ /* 0x004e6400000e0000 */
[----:B-1----:R-:W-:-:S04]  /*18e90*/  FMUL.FTZ R138, R141, R140 ;  /* 0x0000008c8d8a7220 */ /* 0x002fc80000410000 */
[----:B------:R-:W-:Y:S02]  /*18ea0*/  FFMA.FTZ R145, R143, R72, R138 ;  /* 0x000000488f917223 */ /* 0x000fe4000001008a */
[----:B------:R-:W-:Y:S02]  /*18eb0*/  IMAD.IADD R138, R139, 0x1, R146 ;  /* 0x000000018b8a7824 */ /* 0x000fe400078e0292 */
[----:B0-----:R-:W-:Y:S01]  /*18ec0*/  FMUL.FTZ R144, R142, R145 ;  /* 0x000000918e907220 */ /* 0x001fe20000410000 */
[----:B------:R-:W-:Y:S01]  /*18ed0*/  I2F R146, R146 ;  /* 0x0000009200927306 */ /* 0x000fe20000201400 */
[----:B------:R-:W-:-:S03]  /*18ee0*/  FADD.FTZ R72, -R141, R72 ;  /* 0x000000488d487221 */ /* 0x000fc60000010100 */
[----:B------:R-:W0:Y:S01]  /*18ef0*/  SHFL.DOWN PT, R145, R144, 0x1, 0x1f ;  /* 0x08201f0090917f89 */ /* 0x000e2200000e0000 */
[----:B------:R-:W-:-:S03]  /*18f00*/  FMUL.FTZ R72, R72, R72 ;  /* 0x0000004848487220 */ /* 0x000fc60000410000 */
[----:B------:R1:W2:Y:S01]  /*18f10*/  I2F R147, R138 ;  /* 0x0000008a00937306 */ /* 0x0002a20000201400 */
[----:B------:R-:W-:-:S04]  /*18f20*/  FMUL.FTZ R72, R72, R143 ;  /* 0x0000008f48487220 */ /* 0x000fc80000410000 */
[----:B------:R-:W-:Y:S01]  /*18f30*/  FMUL.FTZ R72, R72, R140 ;  /* 0x0000008c48487220 */ /* 0x000fe20000410000 */
[----:B-1----:R-:W1:Y:S02]  /*18f40*/  SHFL.DOWN PT, R138, R73, 0x2, 0x1f ;  /* 0x08401f00498a7f89 */ /* 0x002e6400000e0000 */
[----:B--2---:R-:W2:Y:S01]  /*18f50*/  MUFU.RCP R147, R147 ;  /* 0x0000009300937308 */ /* 0x004ea20000001000 */
[----:B0-----:R-:W-:-:S04]  /*18f60*/  FMUL.FTZ R137, R145, R146 ;  /* 0x0000009291897220 */ /* 0x001fc80000410000 */
[----:B------:R-:W-:Y:S02]  /*18f70*/  FFMA.FTZ R148, R75, R144, R137 ;  /* 0x000000904b947223 */ /* 0x000fe40000010089 */
[----:B------:R-:W-:-:S04]  /*18f80*/  FADD.FTZ R144, R144, -R145 ;  /* 0x8000009190907221 */ /* 0x000fc80000010000 */
[----:B------:R-:W-:Y:S02]  /*18f90*/  FMUL.FTZ R144, R144, R144 ;  /* 0x0000009090907220 */ /* 0x000fe40000410000 */
[----:B--2---:R-:W-:Y:S02]  /*18fa0*/  FMUL.FTZ R139, R147, R148 ;  /* 0x00000094938b7220 */ /* 0x004fe40000410000 */
[----:B-1----:R-:W-:Y:S02]  /*18fb0*/  FADD.FTZ R141, R138, R73 ;  /* 0x000000498a8d7221 */ /* 0x002fe40000010000 */
[----:B------:R-:W-:Y:S02]  /*18fc0*/  FMUL.FTZ R144, R75, R144 ;  /* 0x000000904b907220 */ /* 0x000fe40000410000 */
[----:B------:R-:W-:Y:S01]  /*18fd0*/  FFMA.FTZ R72, R142, R72, R141 ;  /* 0x000000488e487223 */ /* 0x000fe2000001008d */
[----:B------:R-:W0:Y:S01]  /*18fe0*/  SHFL.IDX PT, R139, R139, RZ, 0x1f ;  /* 0x00001fff8b8b7589 */ /* 0x000e2200000e0000 */
[----:B------:R-:W-:-:S02]  /*18ff0*/  FMUL.FTZ R144, R144, R146 ;  /* 0x0000009290907220 */ /* 0x000fc40000410000 */
[----:B------:R-:W-:Y:S01]  /*19000*/  IMAD.MOV.U32 R73, RZ, RZ, c[0x0][0x1e0] ;  /* 0x00007800ff497624 */ /* 0x000fe200078e00ff */
[----:B------:R-:W1:Y:S01]  /*19010*/  SHFL.DOWN PT, R141, R72, 0x1, 0x1f ;  /* 0x08201f00488d7f89 */ /* 0x000e6200000e0000 */
[C---:B0-----:R-:W-:Y:S01]  /*19020*/  FMUL.FTZ R148, R139.reuse, R139 ;  /* 0x0000008b8b947220 */ /* 0x041fe20000410000 */
[----:B------:R-:W-:Y:S01]  /*19030*/  FSEL R137, R139, RZ, !P0 ;  /* 0x000000ff8b897208 */ /* 0x000fe20004000000 */
[----:B-1----:R-:W-:-:S03]  /*19040*/  FADD.FTZ R138, R72, R141 ;  /* 0x0000008d488a7221 */ /* 0x002fc60000010000 */
[----:B------:R-:W-:Y:S02]  /*19050*/  FSEL R148, R148, RZ, P0 ;  /* 0x000000ff94947208 */ /* 0x000fe40000000000 */
[----:B------:R-:W-:Y:S01]  /*19060*/  LOP3.LUT P0, RZ, R74, 0x1f, R110, 0xf8, !PT ;  /* 0x0000001f4aff7812 */ /* 0x000fe2000780f86e */
[----:B------:R-:W-:-:S06]  /*19070*/  FFMA.FTZ R138, R147, R144, R138 ;  /* 0x00000090938a7223 */ /* 0x000fcc000001008a */
[----:B------:R-:W0:Y:S06]  /*19080*/  SHFL.IDX PT, R138, R138, RZ, 0x1f ;  /* 0x00001fff8a8a7589 */ /* 0x000e2c00000e0000 */
[----:B------:R-:W-:Y:S02]  /*19090*/  @!P0 IMAD.MOV.U32 R74, RZ, RZ, 0x4 ;  /* 0x00000004ff4a8424 */ /* 0x000fe400078e00ff */
[----:B------:R-:W-:Y:S02]  /*190a0*/  @!P0 IMAD.MOV.U32 R72, RZ, RZ, 0x4 ;  /* 0x00000004ff488424 */ /* 0x000fe400078e00ff */
[----:B------:R-:W-:-:S05]  /*190b0*/  @!P0 IMAD.WIDE R74, R127, R74, c[0x0][0x1a0] ;  /* 0x000068007f4a8625 */ /* 0x000fca00078e024a */
[----:B------:R1:W-:Y:S01]  /*190c0*/  @!P0 STG.E [R74.64], R139 ;  /* 0x0000008b4a008986 */ /* 0x0003e2000c101906 */
[----:B0-----:R-:W-:-:S04]  /*190d0*/  FFMA.FTZ R73, R138, R73, c[0x0][0x228] ;  /* 0x00008a008a497623 */ /* 0x001fc80000010049 */
[----:B------:R-:W-:Y:S02]  /*190e0*/  FADD.FTZ R140, R73, R148 ;  /* 0x00000094498c7221 */ /* 0x000fe40000010000 */
[----:B------:R-:W-:-:S04]  /*190f0*/  @!P0 IMAD.WIDE R72, R127, R72, c[0x0][0x1a8] ;  /* 0x00006a007f488625 */ /* 0x000fc800078e0248 */
[----:B------:R-:W0:Y:S02]  /*19100*/  MUFU.RSQ R140, R140 ;  /* 0x0000008c008c7308 */ /* 0x000e240000001400 */
[----:B0-----:R1:W-:Y:S01]  /*19110*/  @!P0 STG.E [R72.64], R140 ;  /* 0x0000008c48008986 */ /* 0x0013e2000c101906 */
[----:B------:R-:W-:Y:S05]  /*19120*/  @!P1 BRA `(.L_x_23075) ;  /* 0x0000010000009947 */ /* 0x000fea0003800000 */
[--C-:B-1----:R-:W-:Y:S02]  /*19130*/  FADD.FTZ R73, R40, -R137.reuse ;  /* 0x8000008928497221 */ /* 0x102fe40000010000 */
[--C-:B------:R-:W-:Y:S02]  /*19140*/  FADD.FTZ R75, R41, -R137.reuse ;  /* 0x80000089294b7221 */ /* 0x100fe40000010000 */
[--C-:B------:R-:W-:Y:S02]  /*19150*/  FADD.FTZ R139, R42, -R137.reuse ;  /* 0x800000892a8b7221 */ /* 0x100fe40000010000 */
[----:B------:R-:W-:Y:S02]  /*19160*/  FADD.FTZ R141, R43, -R137 ;  /* 0x800000892b8d7221 */ /* 0x000fe40000010000 */
[----:B------:R-:W-:-:S02]  /*19170*/  FMUL.FTZ R72, R140, R73 ;  /* 0x000000498c487220 */ /* 0x000fc40000410000 */
[C---:B------:R-:W-:Y:S02]  /*19180*/  FMUL.FTZ R73, R140.reuse, R75 ;  /* 0x0000004b8c497220 */ /* 0x040fe40000410000 */
[----:B------:R-:W-:Y:S02]  /*19190*/  IMAD.MOV.U32 R143, RZ, RZ, 0x10 ;  /* 0x00000010ff8f7424 */ /* 0x000fe400078e00ff */
[C---:B------:R-:W-:Y:S02]  /*191a0*/  FMUL.FTZ R74, R140.reuse, R139 ;  /* 0x0000008b8c4a7220 */ /* 0x040fe40000410000 */
[----:B------:R-:W-:Y:S02]  /*191b0*/  FMUL.FTZ R75, R140, R141 ;  /* 0x0000008d8c4b7220 */ /* 0x000fe40000410000 */
[C---:B------:R-:W-:Y:S01]  /*191c0*/  IMAD.WIDE.U32 R138, R136.reuse, R143, c[0x0][0x208] ;  /* 0x00008200888a7625 */ /* 0x040fe200078e008f */
[----:B------:R-:W-:-:S03]  /*191d0*/  IADD3 R136, R136, 0x80, RZ ;  /* 0x0000008088887810 */ /* 0x000fc60007ffe0ff */
[----:B------:R-:W-:Y:S02]  /*191e0*/  FFMA.FTZ R72, R109, R72, R106 ;  /* 0x000000486d487223 */ /* 0x000fe4000001006a */
[----:B------:R-:W-:Y:S02]  /*191f0*/  FFMA.FTZ R73, R107, R73, R90 ;  /* 0x000000496b497223 */ /* 0x000fe4000001005a */
[----:B------:R-:W-:Y:S02]  /*19200*/  FFMA.FTZ R74, R17, R74, R0 ;  /* 0x0000004a114a7223 */ /* 0x000fe40000010000 */
[----:B------:R-:W-:-:S05]  /*19210*/  FFMA.FTZ R75, R16, R75, R91 ;  /* 0x0000004b104b7223 */ /* 0x000fca000001005b */
[----:B------:R0:W-:Y:S02]  /*19220*/  STG.E.128 [R138.64], R72 ;  /* 0x000000488a007986 */ /* 0x0001e4000c101d06 */
.L_x_23075:
[----:B------:R-:W-:Y:S05]  /*19230*/  BSYNC B0 ;  /* 0x0000000000007941 */ /* 0x000fea0003800000 */
.L_x_23074:
[----:B------:R-:W-:Y:S01]  /*19240*/  ISETP.NE.AND P0, PT, R134, RZ, PT ;  /* 0x000000ff8600720c */ /* 0x000fe20003f05270 */
        /* <DEDUP_REMOVED lines=18> */
.L_x_23077:
[----:B------:R-:W-:Y:S05]  /*19370*/  BSYNC B0 ;  /* 0x0000000000007941 */ /* 0x000fea0003800000 */
.L_x_23076:
[----:B------:R-:W-:Y:S01]  /*19380*/  ISETP.NE.AND P0, PT, R133, RZ, PT ;  /* 0x000000ff8500720c */ /* 0x000fe20003f05270 */
[----:B------:R-:W-:-:S12]  /*19390*/  BSSY B0, `(.L_x_23078) ;  /* 0x0000012000007945 */ /* 0x000fd80003800000 */
        /* <DEDUP_REMOVED lines=17> */
.L_x_23079:
[----:B------:R-:W-:Y:S05]  /*194b0*/  BSYNC B0 ;  /* 0x0000000000007941 */ /* 0x000fea0003800000 */
.L_x_23078:
        /* <DEDUP_REMOVED lines=19> */
.L_x_23081:
[----:B------:R-:W-:Y:S05]  /*195f0*/  BSYNC B0 ;  /* 0x0000000000007941 */ /* 0x000fea0003800000 */
.L_x_23080:
        /* <DEDUP_REMOVED lines=19> */
.L_x_23083:
[----:B------:R-:W-:Y:S05]  /*19730*/  BSYNC B0 ;  /* 0x0000000000007941 */ /* 0x000fea0003800000 */
.L_x_23082:
        /* <DEDUP_REMOVED lines=19> */
.L_x_23085:
[----:B------:R-:W-:Y:S05]  /*19870*/  BSYNC B0 ;  /* 0x0000000000007941 */ /* 0x000fea0003800000 */
.L_x_23084:
        /* <DEDUP_REMOVED lines=19> */
.L_x_23087:
[----:B------:R-:W-:Y:S05]  /*199b0*/  BSYNC B0 ;  /* 0x0000000000007941 */ /* 0x000fea0003800000 */
.L_x_23086:
        /* <DEDUP_REMOVED lines=12> */
[----:B------:R-:W-:-:S04]  /*19a80*/  IMAD.WIDE.U32 R136, R136, R141, c[0x0][0x208] ;  /* 0x0000820088887625 */ /* 0x000fc800078e008d */
[----:B------:R-:W-:Y:S02]  /*19a90*/  FFMA.FTZ R72, R87, R72, R14 ;  /* 0x0000004857487223 */ /* 0x000fe4000001000e */
[----:B------:R-:W-:Y:S02]  /*19aa0*/  FFMA.FTZ R73, R86, R73, R105 ;  /* 0x0000004956497223 */ /* 0x000fe40000010069 */
[----:B------:R-:W-:Y:S02]  /*19ab0*/  FFMA.FTZ R75, R89, R75, R104 ;  /* 0x0000004b594b7223 */ /* 0x000fe40000010068 */
[----:B------:R-:W-:-:S05]  /*19ac0*/  FFMA.FTZ R74, R88, R74, R15 ;  /* 0x0000004a584a7223 */ /* 0x000fca000001000f */
[----:B------:R0:W-:Y:S02]  /*19ad0*/  STG.E.128 [R136.64], R72 ;  /* 0x0000004888007986 */ /* 0x0001e4000c101d06 */
.L_x_23089:
[----:B------:R-:W-:Y:S05]  /*19ae0*/  BSYNC B0 ;  /* 0x0000000000007941 */ /* 0x000fea0003800000 */
.L_x_23088:
[----:B------:R-:W-:Y:S02]  /*19af0*/  LOP3.LUT P0, RZ, R115, 0xff, RZ, 0xc0, !PT ;  /* 0x000000ff73ff7812 */ /* 0x000fe4000780c0ff */
[----:B------:R-:W-:Y:S02]  /*19b00*/  IADD3 R127, R127, c[0x0][0x160], RZ ;  /* 0x000058007f7f7a10 */ /* 0x000fe40007ffe0ff */
[----:B------:R-:W-:Y:S02]  /*19b10*/  SEL R115, RZ, 0x1, P0 ;  /* 0x00000001ff737807 */ /* 0x000fe40000000000 */
[----:B------:R-:W-:-:S13]  /*19b20*/  ISETP.GE.AND P0, PT, R127, c[0x0][0x164], PT ;  /* 0x000059007f007a0c */ /* 0x000fda0003f06270 */
[----:B01----:R-:W-:Y:S01]  /*19b30*/  @P0 CALL.REL.NOINC `(.L_x_23090) ;  /* 0x0000001000000944 */ /* 0x003fe20003c00000 */
[----:B------:R-:W-:Y:S05]  /*19b40*/  BRA `(.L_x_23091) ;  /* 0xfffe7a6000007947 */ /* 0x000fea000383ffff */
.L_x_23090:
[----:B------:R-:W-:Y:S05]  /*19b50*/  EXIT ;  /* 0x000000000000794d */ /* 0x000fea0003800000 */
.L_x_23072:
[----:B------:R-:W-:Y:S01]  /*19b60*/  IMAD.MOV.U32 R140, RZ, RZ, 0x1 ;  /* 0x00000001ff8c7424 */ /* 0x000fe200078e00ff */
[----:B------:R-:W-:Y:S01]  /*19b70*/  MOV R141, 0xffffffff ;  /* 0xffffffff008d7802 */ /* 0x000fe20000000f00 */
[----:B------:R-:W-:Y:S01]  /*19b80*/  IMAD.MOV.U32 R138, RZ, RZ, 0x1f ;  /* 0x0000001fff8a7424 */ /* 0x000fe200078e00ff */
[----:B------:R-:W-:Y:S02]  /*19b90*/  MOV R74, 0x19bb0 ;  /* 0x00019bb0004a7802 */ /* 0x000fe40000000f00 */
[----:B------:R-:W-:Y:S05]  /*19ba0*/  CALL.REL.NOINC `($__internal_70_$__cuda_sm70_shflsync_bfly_p) ;  /* 0x000007e000007944 */ /* 0x000fea0003c00000 */
[----:B-1----:R-:W-:Y:S01]  /*19bb0*/  IMAD.MOV.U32 R72, RZ, RZ, R140 ;  /* 0x000000ffff487224 */ /* 0x002fe200078e008c */
[----:B0-----:R-:W-:Y:S05]  /*19bc0*/  BRA `(.L_x_23092) ;  /* 0xffffeba000007947 */ /* 0x001fea000383ffff */
.L_x_23073:
[----:B------:R-:W-:Y:S01]  /*19bd0*/  IMAD.MOV.U32 R140, RZ, RZ, 0x2 ;  /* 0x00000002ff8c7424 */ /* 0x000fe200078e00ff */
[----:B------:R-:W-:Y:S01]  /*19be0*/  MOV R74, 0x19c20 ;  /* 0x00019c20004a7802 */ /* 0x000fe20000000f00 */
[----:B------:R-:W-:Y:S02]  /*19bf0*/  IMAD.MOV.U32 R138, RZ, RZ, 0x1f ;  /* 0x0000001fff8a7424 */ /* 0x000fe400078e00ff */
[----:B------:R-:W-:Y:S02]  /*19c00*/  IMAD.MOV.U32 R141, RZ, RZ, -0x1 ;  /* 0xffffffffff8d7424 */ /* 0x000fe400078e00ff */
[----:B------:R-:W-:Y:S05]  /*19c10*/  CALL.REL.NOINC `($__internal_70_$__cuda_sm70_shflsync_bfly_p) ;  /* 0x0000077000007944 */ /* 0x000fea0003c00000 */
[----:B01----:R-:W-:Y:S01]  /*19c20*/  FADD.FTZ R73, R73, R140 ;  /* 0x0000008c49497221 */ /* 0x003fe20000010000 */
[----:B------:R-:W-:Y:S01]  /*19c30*/  MOV R74, 0x19c80 ;  /* 0x00019c80004a7802 */ /* 0x000fe20000000f00 */
[----:B------:R-:W-:-:S02]  /*19c40*/  IMAD.MOV.U32 R140, RZ, RZ, 0x4 ;  /* 0x00000004ff8c7424 */ /* 0x000fc400078e00ff */
[----:B------:R-:W-:Y:S02]  /*19c50*/  IMAD.MOV.U32 R138, RZ, RZ, 0x1f ;  /* 0x0000001fff8a7424 */ /* 0x000fe400078e00ff */
[----:B------:R-:W-:Y:S02]  /*19c60*/  IMAD.MOV.U32 R141, RZ, RZ, -0x1 ;  /* 0xffffffffff8d7424 */ /* 0x000fe400078e00ff */
[----:B------:R-:W-:Y:S05]  /*19c70*/  CALL.REL.NOINC `($__internal_70_$__cuda_sm70_shflsync_bfly_p) ;  /* 0x0000071000007944 */ /* 0x000fea0003c00000 */
[----:B01----:R-:W-:Y:S01]  /*19c80*/  FADD.FTZ R73, R73, R140 ;  /* 0x0000008c49497221 */ /* 0x003fe20000010000 */
[----:B------:R-:W-:Y:S01]  /*19c90*/  HFMA2.MMA R140, -RZ, RZ, 0, 4.76837158203125e-07 ;  /* 0x00000008ff8c7435 */ /* 0x000fe200000001ff */
[----:B------:R-:W-:Y:S01]  /*19ca0*/  IMAD.MOV.U32 R138, RZ, RZ, 0x1f ;  /* 0x0000001fff8a7424 */ /* 0x000fe200078e00ff */
[----:B------:R-:W-:Y:S01]  /*19cb0*/  MOV R74, 0x19ce0 ;  /* 0x00019ce0004a7802 */ /* 0x000fe20000000f00 */
[----:B------:R-:W-:-:S03]  /*19cc0*/  IMAD.MOV.U32 R141, RZ, RZ, -0x1 ;  /* 0xffffffffff8d7424 */ /* 0x000fc600078e00ff */
[----:B------:R-:W-:Y:S05]  /*19cd0*/  CALL.REL.NOINC `($__internal_70_$__cuda_sm70_shflsync_bfly_p) ;  /* 0x000006b000007944 */ /* 0x000fea0003c00000 */
[----:B01----:R-:W-:Y:S01]  /*19ce0*/  FADD.FTZ R73, R73, R140 ;  /* 0x0000008c49497221 */ /* 0x003fe20000010000 */
[----:B------:R-:W-:Y:S01]  /*19cf0*/  MOV R74, 0x19d40 ;  /* 0x00019d40004a7802 */ /* 0x000fe20000000f00 */
[----:B------:R-:W-:Y:S02]  /*19d00*/  IMAD.MOV.U32 R140, RZ, RZ, 0x10 ;  /* 0x00000010ff8c7424 */ /* 0x000fe400078e00ff */
[----:B------:R-:W-:-:S02]  /*19d10*/  IMAD.MOV.U32 R138, RZ, RZ, 0x1f ;  /* 0x0000001fff8a7424 */ /* 0x000fc400078e00ff */
[----:B------:R-:W-:Y:S02]  /*19d20*/  IMAD.MOV.U32 R141, RZ, RZ, -0x1 ;  /* 0xffffffffff8d7424 */ /* 0x000fe400078e00ff */
[----:B------:R-:W-:Y:S05]  /*19d30*/  CALL.REL.NOINC `($__internal_70_$__cuda_sm70_shflsync_bfly_p) ;  /* 0x0000065000007944 */ /* 0x000fea0003c00000 */
[----:B-1----:R-:W-:Y:S01]  /*19d40*/  FADD.FTZ R72, R73, R140 ;  /* 0x0000008c49487221 */ /* 0x002fe20000010000 */
[----:B------:R-:W-:Y:S01]  /*19d50*/  P2R R75, PR, RZ, 0x40 ;  /* 0x00000040ff4b7803 */ /* 0x000fe20000000000 */
[----:B------:R-:W-:Y:S01]  /*19d60*/  IMAD.MOV.U32 R140, RZ, RZ, 0x1 ;  /* 0x00000001ff8c7424 */ /* 0x000fe200078e00ff */
[----:B------:R-:W-:Y:S01]  /*19d70*/  ISETP.NE.AND P6, PT, R135, RZ, PT ;  /* 0x000000ff8700720c */ /* 0x000fe20003fc5270 */
[----:B------:R-:W-:Y:S01]  /*19d80*/  FMUL.FTZ R72, R123, R72 ;  /* 0x000000487b487220 */ /* 0x000fe20000410000 */
[----:B0-----:R-:W-:-:S03]  /*19d90*/  MOV R141, 0xffffffff ;  /* 0xffffffff008d7802 */ /* 0x001fc60000000f00 */
        /* <DEDUP_REMOVED lines=10> */
[----:B------:R-:W-:Y:S01]  /*19e40*/  IMAD.MOV.U32 R138, RZ, RZ, 0x1f ;  /* 0x0000001fff8a7424 */ /* 0x000fe200078e00ff */
[----:B------:R-:W-:Y:S02]  /*19e50*/  FSEL R73, R73, RZ, P6 ;  /* 0x000000ff49497208 */ /* 0x000fe40003000000 */
[----:B------:R-:W-:Y:S01]  /*19e60*/  ISETP.NE.AND P6, PT, R75, RZ, PT ;  /* 0x000000ff4b00720c */ /* 0x000fe20003fc5270 */
[----:B------:R-:W-:-:S02]  /*19e70*/  FADD.FTZ R75, R45, -R72 ;  /* 0x800000482d4b7221 */ /* 0x000fc40000010000 */
        /* <DEDUP_REMOVED lines=54> */
[----:B------:R-:W-:Y:S05]  /*1a1e0*/  CALL.REL.NOINC `($__internal_70_$__cuda_sm70_shflsync_bfly_p) ;  /* 0x000001a000007944 */ /* 0x000fea0003c00000 */
[----:B01----:R-:W-:Y:S01]  /*1a1f0*/  FADD.FTZ R73, R73, R140 ;  /* 0x0000008c49497221 */ /* 0x003fe20000010000 */
[----:B------:R-:W-:Y:S01]  /*1a200*/  MOV R74, 0x1a250 ;  /* 0x0001a250004a7802 */ /* 0x000fe20000000f00 */
[----:B------:R-:W-:Y:S02]  /*1a210*/  IMAD.MOV.U32 R140, RZ, RZ, 0x2 ;  /* 0x00000002ff8c7424 */ /* 0x000fe400078e00ff */
[----:B------:R-:W-:Y:S02]  /*1a220*/  IMAD.MOV.U32 R138, RZ, RZ, 0x1f ;  /* 0x0000001fff8a7424 */ /* 0x000fe400078e00ff */
[----:B------:R-:W-:Y:S02]  /*1a230*/  IMAD.MOV.U32 R141, RZ, RZ, -0x1 ;  /* 0xffffffffff8d7424 */ /* 0x000fe400078e00ff */
[----:B------:R-:W-:Y:S05]  /*1a240*/  CALL.REL.NOINC `($__internal_70_$__cuda_sm70_shflsync_bfly_p) ;  /* 0x0000014000007944 */ /* 0x000fea0003c00000 */
[----:B01----:R-:W-:Y:S01]  /*1a250*/  FADD.FTZ R73, R73, R140 ;  /* 0x0000008c49497221 */ /* 0x003fe20000010000 */
[----:B------:R-:W-:Y:S01]  /*1a260*/  MOV R74, 0x1a2b0 ;  /* 0x0001a2b0004a7802 */ /* 0x000fe20000000f00 */
[----:B------:R-:W-:Y:S02]  /*1a270*/  IMAD.MOV.U32 R140, RZ, RZ, 0x4 ;  /* 0x00000004ff8c7424 */ /* 0x000fe400078e00ff */
[----:B------:R-:W-:-:S02]  /*1a280*/  IMAD.MOV.U32 R138, RZ, RZ, 0x1f ;  /* 0x0000001fff8a7424 */ /* 0x000fc400078e00ff */
[----:B------:R-:W-:Y:S02]  /*1a290*/  IMAD.MOV.U32 R141, RZ, RZ, -0x1 ;  /* 0xffffffffff8d7424 */ /* 0x000fe400078e00ff */
[----:B------:R-:W-:Y:S05]  /*1a2a0*/  CALL.REL.NOINC `($__internal_70_$__cuda_sm70_shflsync_bfly_p) ;  /* 0x000000e000007944 */ /* 0x000fea0003c00000 */
[----:B0-----:R-:W-:Y:S01]  /*1a2b0*/  HFMA2.MMA R138, -RZ, RZ, 0, 1.847743988037109375e-06 ;  /* 0x0000001fff8a7435 */ /* 0x001fe200000001ff */
[----:B-1----:R-:W-:Y:S01]  /*1a2c0*/  FADD.FTZ R73, R73, R140 ;  /* 0x0000008c49497221 */ /* 0x002fe20000010000 */
[----:B------:R-:W-:Y:S01]  /*1a2d0*/  MOV R74, 0x1a310 ;  /* 0x0001a310004a7802 */ /* 0x000fe20000000f00 */
[----:B------:R-:W-:Y:S02]  /*1a2e0*/  IMAD.MOV.U32 R140, RZ, RZ, 0x8 ;  /* 0x00000008ff8c7424 */ /* 0x000fe400078e00ff */
[----:B------:R-:W-:Y:S02]  /*1a2f0*/  IMAD.MOV.U32 R141, RZ, RZ, -0x1 ;  /* 0xffffffffff8d7424 */ /* 0x000fe400078e00ff */
[----:B------:R-:W-:Y:S05]  /*1a300*/  CALL.REL.NOINC `($__internal_70_$__cuda_sm70_shflsync_bfly_p) ;  /* 0x0000008000007944 */ /* 0x000fea0003c00000 */
[----:B-1----:R-:W-:Y:S01]  /*1a310*/  FADD.FTZ R139, R73, R140 ;  /* 0x0000008c498b7221 */ /* 0x002fe20000010000 */
[----:B------:R-:W-:Y:S01]  /*1a320*/  MOV R74, 0x1a380 ;  /* 0x0001a380004a7802 */ /* 0x000fe20000000f00 */
[----:B------:R-:W-:Y:S02]  /*1a330*/  IMAD.MOV.U32 R140, RZ, RZ, 0x10 ;  /* 0x00000010ff8c7424 */ /* 0x000fe400078e00ff */
[----:B0-----:R-:W-:Y:S02]  /*1a340*/  IMAD.MOV.U32 R138, RZ, RZ, 0x1f ;  /* 0x0000001fff8a7424 */ /* 0x001fe400078e00ff */
[----:B------:R-:W-:-:S02]  /*1a350*/  IMAD.MOV.U32 R141, RZ, RZ, -0x1 ;  /* 0xffffffffff8d7424 */ /* 0x000fc400078e00ff */
[----:B------:R-:W-:Y:S02]  /*1a360*/  IMAD.MOV.U32 R73, RZ, RZ, R139 ;  /* 0x000000ffff497224 */ /* 0x000fe400078e008b */
[----:B------:R-:W-:Y:S05]  /*1a370*/  CALL.REL.NOINC `($__internal_70_$__cuda_sm70_shflsync_bfly_p) ;  /* 0x0000001000007944 */ /* 0x000fea0003c00000 */
[----:B01----:R-:W-:Y:S05]  /*1a380*/  BRA `(.L_x_23093) ;  /* 0xffffe96000007947 */ /* 0x003fea000383ffff */
        .weak           $__internal_70_$__cuda_sm70_shflsync_bfly_p
        .type           $__internal_70_$__cuda_sm70_shflsync_bfly_p,@function
        .size           $__internal_70_$__cuda_sm70_shflsync_bfly_p,(.L_x_26530 - $__internal_70_$__cuda_sm70_shflsync_bfly_p)
$__internal_70_$__cuda_sm70_shflsync_bfly_p:
[----:B------:R-:W-:Y:S01]  /*1a390*/  IMAD.MOV.U32 R75, RZ, RZ, 0x0 ;  /* 0x00000000ff4b7424 */ /* 0x000fe200078e00ff */
[----:B------:R-:W-:Y:S04]  /*1a3a0*/  WARPSYNC R141 ;  /* 0x0000008d00007348 */ /* 0x000fe80003800000 */
[----:B------:R0:W1:Y:S01]  /*1a3b0*/  SHFL.BFLY PT, R140, R73, R140, R138 ;  /* 0x0c00008c498c7389 */ /* 0x00006200000e008a */
[----:B------:R-:W-:Y:S05]  /*1a3c0*/  RET.REL.NODEC R74 `(_ZN10layer_norm31ln_parallel_residual_fwd_kernelINS_13Kernel_traitsI6__halfffffjLj4096ELj1ELj1ELj4ELj16ENS_18Kernel_traits_baseILj4096ES2_ffffjLj128EEEEELb1ELb1ELb0EEEvNS_9FwdParamsE) ;  /* 0xfffe5c304a007950 */ /* 0x000fea0003c3ffff */
.L_x_23094:
        /* <DEDUP_REMOVED lines=11> */
.L_x_26530:


//--------------------- .text._ZN10layer_norm31ln_parallel_residual_fwd_kernelINS_13Kernel_traitsI6__halfffffjLj4096ELj1ELj1ELj4ELj16ENS_18Kernel_traits_baseILj4096ES2_ffffjLj128EEEEELb1ELb1ELb1EEEvNS_9FwdParamsE --------------------------
	.section	.text._ZN10layer_norm31ln_parallel_residual_fwd_kernelINS_13Kernel_traitsI6__halfffffjLj4096ELj1ELj1ELj4ELj16ENS_18Kernel_traits_baseILj4096ES2_ffffjLj128EEEEELb1ELb1ELb1EEEvNS_9FwdParamsE,"ax",@progbits
	.sectioninfo	@"SHI_REGISTERS=167"
	.align	128
        .global         _ZN10layer_norm31ln_parallel_residual_fwd_kernelINS_13Kernel_traitsI6__halfffffjLj4096ELj1ELj1ELj4ELj16ENS_18Kernel_traits_baseILj4096ES2_ffffjLj128EEEEELb1ELb1ELb1EEEvNS_9FwdParamsE
        .type           _ZN10layer_norm31ln_parallel_residual_fwd_kernelINS_13Kernel_traitsI6__halfffffjLj4096ELj1ELj1ELj4ELj16ENS_18Kernel_traits_baseILj4096ES2_ffffjLj128EEEEELb1ELb1ELb1EEEvNS_9FwdParamsE,@function
        .size           _ZN10layer_norm31ln_parallel_residual_fwd_kernelINS_13Kernel_traitsI6__halfffffjLj4096ELj1ELj1ELj4ELj16ENS_18Kernel_traits_baseILj4096ES2_ffffjLj128EEEEELb1ELb1ELb1EEEvNS_9FwdParamsE,(.L_x_26531 - _ZN10layer_norm31ln_parallel_residual_fwd_kernelINS_13Kernel_traitsI6__halfffffjLj4096ELj1ELj1ELj4ELj16ENS_18Kernel_traits_baseILj4096ES2_ffffjLj128EEEEELb1ELb1ELb1EEEvNS_9FwdParamsE)
        .other          _ZN10layer_norm31ln_parallel_residual_fwd_kernelINS_13Kernel_traitsI6__halfffffjLj4096ELj1ELj1ELj4ELj16ENS_18Kernel_traits_baseILj4096ES2_ffffjLj128EEEEELb1ELb1ELb1EEEvNS_9FwdParamsE,@"STO_CUDA_ENTRY STV_DEFAULT"
_ZN10layer_norm31ln_parallel_residual_fwd_kernelINS_13Kernel_traitsI6__halfffffjLj4096ELj1ELj1ELj4ELj16ENS_18Kernel_traits_baseILj4096ES2_ffffjLj128EEEEELb1ELb1ELb1EEEvNS_9FwdParamsE:
.text._ZN10layer_norm31ln_parallel_residual_fwd_kernelINS_13Kernel_traitsI6__halfffffjLj4096ELj1ELj1ELj4ELj16ENS_18Kernel_traits_baseILj4096ES2_ffffjLj128EEEEELb1ELb1ELb1EEEvNS_9FwdParamsE:
[----:B------:R-:W-:Y:S02]  /*0000*/  IMAD.MOV.U32 R1, RZ, RZ, c[0x0][0x28] ;  /* 0x00000a00ff017624 */ /* 0x000fe400078e00ff */
[----:B------:R-:W-:Y:S01]  /*0010*/  ULDC.U8 UR4, c[0x0][0x244] ;  /* 0x0000910000047ab9 */ /* 0x000fe20000000000 */
[----:B------:R-:W-:Y:S01]  /*0020*/  IMAD.MOV.U32 R0, RZ, RZ, c[0x0][0x238] ;  /* 0x00008e00ff007624 */ /* 0x000fe200078e00ff */
[----:B------:R-:W-:Y:S01]  /*0030*/  ISETP.NE.AND P0, PT, RZ, UR4, PT ;  /* 0x00000004ff007c0c */ /* 0x000fe2000bf05270 */
[----:B------:R-:W-:Y:S01]  /*0040*/  ULDC.64 UR4, c[0x0][0x230] ;  /* 0x00008c0000047ab9 */ /* 0x000fe20000000a00 */
[----:B------:R-:W-:Y:S01]  /*0050*/  MOV R117, c[0x0][0x23c] ;  /* 0x00008f0000757a02 */ /* 0x000fe20000000f00 */
[----:B------:R-:W-:Y:S01]  /*0060*/  IMAD.U32 R2, RZ, RZ, UR4 ;  /* 0x00000004ff027e24 */ /* 0x000fe2000f8e00ff */
[----:B------:R-:W-:Y:S01]  /*0070*/  ULDC.64 UR6, c[0x0][0x118] ;  /* 0x0000460000067ab9 */ /* 0x000fe20000000a00 */
[----:B------:R-:W-:-:S08]  /*0080*/  IMAD.U32 R3, RZ, RZ, UR5 ;  /* 0x00000005ff037e24 */ /* 0x000fd0000f8e00ff */
[----:B------:R-:W2:Y:S01]  /*0090*/  @P0 LDG.E.64 R2, [R2.64] ;  /* 0x0000000602020981 */ /* 0x000ea2000c1e1b00 */
[----:B------:R-:W-:Y:S02]  /*00a0*/  @P0 IMAD.MOV.U32 R8, RZ, RZ, R0 ;  /* 0x000000ffff080224 */ /* 0x000fe400078e0000 */
[----:B------:R-:W-:-:S05]  /*00b0*/  @P0 IMAD.MOV.U32 R9, RZ, RZ, R117 ;  /* 0x000000ffff090224 */ /* 0x000fca00078e0075 */
[----:B------:R-:W3:Y:S04]  /*00c0*/  @P0 LDG.E.64 R4, [R8.64] ;  /* 0x0000000608040981 */ /* 0x000ee8000c1e1b00 */
[----:B------:R-:W0:Y:S04]  /*00d0*/  S2R R100, SR_TID.X ;  /* 0x0000000000647919 */ /* 0x000e280000002100 */
[----:B------:R-:W0:Y:S02]  /*00e0*/  S2R R123, SR_CTAID.X ;  /* 0x00000000007b7919 */ /* 0x000e240000002500 */
        /* <DEDUP_REMOVED lines=21> */
[----:B------:R-:W-:Y:S01]  /*0240*/  LOP3.LUT R7, R3, UR10, R4, 0x96, !PT ;  /* 0x0000000a03077c12 */ /* 0x000fe2000f8e9604 */
[----:B------:R-:W-:Y:S02]  /*0250*/  UIADD3 UR15, UR4, 0x78dde6e4, URZ ;  /* 0x78dde6e4040f7890 */ /* 0x000fe4000fffe03f */
[----:B------:R-:W-:Y:S01]  /*0260*/  LOP3.LUT R4, R9, UR9, R6, 0x96, !PT ;  /* 0x0000000909047c12 */ /* 0x000fe2000f8e9606 */
[----:B------:R-:W-:Y:S01]  /*0270*/  UIADD3 UR16, UR5, -0x126145ec, URZ ;  /* 0xed9eba1405107890 */ /* 0x000fe2000fffe03f */
[----:B------:R-:W-:Y:S01]  /*0280*/  IMAD.WIDE.U32 R6, R7, -0x326172a9, RZ ;  /* 0xcd9e8d5707067825 */ /* 0x000fe200078e00ff */
[----:B------:R-:W-:-:S02]  /*0290*/  UIADD3 UR18, UR5, -0x56f99767, URZ ;  /* 0xa906689905127890 */ /* 0x000fc4000fffe03f */
[----:B------:R-:W-:Y:S01]  /*02a0*/  UIADD3 UR17, UR4, 0x1715609d, URZ ;  /* 0x1715609d04117890 */ /* 0x000fe2000fffe03f */
[----:B------:R-:W-:Y:S01]  /*02b0*/  IMAD.WIDE.U32 R4, R4, -0x2daee0ad, RZ ;  /* 0xd2511f5304047825 */ /* 0x000fe200078e00ff */
[----:B------:R-:W-:-:S04]  /*02c0*/  LOP3.LUT R8, R7, UR11, R8, 0x96, !PT ;  /* 0x0000000b07087c12 */ /* 0x000fc8000f8e9608 */
[----:B------:R-:W-:Y:S01]  /*02d0*/  LOP3.LUT R10, R5, UR12, R2, 0x96, !PT ;  /* 0x0000000c050a7c12 */ /* 0x000fe2000f8e9602 */
[----:B------:R-:W-:Y:S02]  /*02e0*/  IMAD.SHL.U32 R2, R100, 0x8, RZ ;  /* 0x0000000864027824 */ /* 0x000fe400078e00ff */
[----:B------:R-:W-:-:S03]  /*02f0*/  IMAD.WIDE.U32 R8, R8, -0x2daee0ad, RZ ;  /* 0xd2511f5308087825 */ /* 0x000fc600078e00ff */
[----:B------:R-:W-:Y:S01]  /*0300*/  LOP3.LUT R20, R2, 0x3f8, RZ, 0xc0, !PT ;  /* 0x000003f802147812 */ /* 0x000fe200078ec0ff */
[----:B------:R-:W-:Y:S01]  /*0310*/  IMAD.WIDE.U32 R10, R10, -0x326172a9, RZ ;  /* 0xcd9e8d570a0a7825 */ /* 0x000fe200078e00ff */
[----:B------:R-:W-:Y:S02]  /*0320*/  LOP3.LUT R7, R9, UR14, R4, 0x96, !PT ;  /* 0x0000000e09077c12 */ /* 0x000fe4000f8e9604 */
[----:B------:R-:W-:Y:S02]  /*0330*/  IADD3 R2, P1, R20, c[0x0][0x218], RZ ;  /* 0x0000860014027a10 */ /* 0x000fe40007f3e0ff */
[----:B------:R-:W-:Y:S01]  /*0340*/  LOP3.LUT R4, R11, UR13, R6, 0x96, !PT ;  /* 0x0000000d0b047c12 */ /* 0x000fe2000f8e9606 */
[----:B------:R-:W-:Y:S01]  /*0350*/  IMAD.WIDE.U32 R6, R7, -0x326172a9, RZ ;  /* 0xcd9e8d5707067825 */ /* 0x000fe200078e00ff */
[----:B------:R-:W-:-:S03]  /*0360*/  IADD3.X R3, RZ, c[0x0][0x21c], RZ, P1, !PT ;  /* 0x00008700ff037a10 */ /* 0x000fc60000ffe4ff */
[----:B------:R-:W-:Y:S01]  /*0370*/  IMAD.WIDE.U32 R4, R4, -0x2daee0ad, RZ ;  /* 0xd2511f5304047825 */ /* 0x000fe200078e00ff */
[----:B------:R-:W-:Y:S01]  /*0380*/  LOP3.LUT R9, R7, UR15, R10, 0x96, !PT ;  /* 0x0000000f07097c12 */ /* 0x000fe2000f8e960a */
[----:B------:R0:W5:Y:S03]  /*0390*/  @P0 LDG.E.64 R18, [R2.64] ;  /* 0x0000000602120981 */ /* 0x000166000c1e1b00 */
[----:B------:R-:W-:Y:S01]  /*03a0*/  LOP3.LUT R10, R5, UR16, R8, 0x96, !PT ;  /* 0x00000010050a7c12 */ /* 0x000fe2000f8e9608 */
[----:B------:R0:W5:Y:S04]  /*03b0*/  @P0 LDG.E.64 R16, [R2.64+0x400] ;  /* 0x0004000602100981 */ /* 0x000168000c1e1b00 */
[----:B------:R0:W5:Y:S04]  /*03c0*/  @P0 LDG.E.64 R14, [R2.64+0x800] ;  /* 0x00080006020e0981 */ /* 0x000168000c1e1b00 */
[----:B------:R0:W5:Y:S04]  /*03d0*/  @P0 LDG.E.64 R88, [R2.64+0xc00] ;  /* 0x000c000602580981 */ /* 0x000168000c1e1b00 */
[----:B------:R0:W5:Y:S04]  /*03e0*/  @P0 LDG.E.64 R86, [R2.64+0x1000] ;  /* 0x0010000602560981 */ /* 0x000168000c1e1b00 */
[----:B------:R0:W5:Y:S04]  /*03f0*/  @P0 LDG.E.64 R84, [R2.64+0x1400] ;  /* 0x0014000602540981 */ /* 0x000168000c1e1b00 */
[----:B------:R0:W5:Y:S04]  /*0400*/  @P0 LDG.E.64 R82, [R2.64+0x1800] ;  /* 0x0018000602520981 */ /* 0x000168000c1e1b00 */
[----:B------:R0:W5:Y:S01]  /*0410*/  @P0 LDG.E.64 R32, [R2.64+0x1c00] ;  /* 0x001c000602200981 */ /* 0x000162000c1e1b00 */
[----:B------:R-:W-:-:S04]  /*0420*/  IMAD.WIDE.U32 R8, R9, -0x2daee0ad, RZ ;  /* 0xd2511f5309087825 */ /* 0x000fc800078e00ff */
[----:B------:R-:W-:Y:S01]  /*0430*/  IMAD.WIDE.U32 R10, R10, -0x326172a9, RZ ;  /* 0xcd9e8d570a0a7825 */ /* 0x000fe200078e00ff */
[----:B------:R-:W-:-:S04]  /*0440*/  LOP3.LUT R7, R9, UR18, R4, 0x96, !PT ;  /* 0x0000001209077c12 */ /* 0x000fc8000f8e9604 */
[----:B------:R-:W-:Y:S01]  /*0450*/  LOP3.LUT R4, R11, UR17, R6, 0x96, !PT ;  /* 0x000000110b047c12 */ /* 0x000fe2000f8e9606 */
[----:B------:R-:W-:Y:S01]  /*0460*/  UIADD3 UR19, UR4, -0x4ab325aa, URZ ;  /* 0xb54cda5604137890 */ /* 0x000fe2000fffe03f */
[----:B------:R-:W-:Y:S01]  /*0470*/  IMAD.WIDE.U32 R6, R7, -0x326172a9, RZ ;  /* 0xcd9e8d5707067825 */ /* 0x000fe200078e00ff */
[----:B------:R-:W-:-:S03]  /*0480*/  UIADD3 UR20, UR5, 0x646e171e, URZ ;  /* 0x646e171e05147890 */ /* 0x000fc6000fffe03f */
[----:B------:R-:W-:Y:S01]  /*0490*/  IMAD.WIDE.U32 R4, R4, -0x2daee0ad, RZ ;  /* 0xd2511f5304047825 */ /* 0x000fe200078e00ff */
[----:B------:R-:W-:Y:S02]  /*04a0*/  LOP3.LUT R10, R7, UR19, R10, 0x96, !PT ;  /* 0x00000013070a7c12 */ /* 0x000fe4000f8e960a */
[----:B------:R-:W-:Y:S02]  /*04b0*/  LEA.HI R123, R100, R123, RZ, 0x19 ;  /* 0x0000007b647b7211 */ /* 0x000fe400078fc8ff */
[----:B------:R-:W-:Y:S01]  /*04c0*/  LOP3.LUT R12, R5, UR20, R8, 0x96, !PT ;  /* 0x00000014050c7c12 */ /* 0x000fe2000f8e9608 */
[----:B------:R-:W-:Y:S01]  /*04d0*/  UIADD3 UR21, UR4, 0x5384540f, URZ ;  /* 0x5384540f04157890 */ /* 0x000fe2000fffe03f */
[----:B------:R-:W-:Y:S01]  /*04e0*/  IMAD.WIDE.U32 R10, R10, -0x2daee0ad, RZ ;  /* 0xd2511f530a0a7825 */ /* 0x000fe200078e00ff */
[----:B------:R-:W-:Y:S01]  /*04f0*/  UIADD3 UR22, UR5, 0x1fd5c5a3, URZ ;  /* 0x1fd5c5a305167890 */ /* 0x000fe2000fffe03f */
[----:B------:R-:W-:Y:S02]  /*0500*/  ISETP.GE.AND P1, PT, R123, c[0x0][0x164], PT ;  /* 0x000059007b007a0c */ /* 0x000fe40003f26270 */
[----:B------:R-:W-:-:S03]  /*0510*/  IMAD.WIDE.U32 R12, R12, -0x326172a9, RZ ;  /* 0xcd9e8d570c0c7825 */ /* 0x000fc600078e00ff */
[----:B------:R-:W-:Y:S02]  /*0520*/  LOP3.LUT R99, R11, UR22, R4, 0x96, !PT ;  /* 0x000000160b637c12 */ /* 0x000fe4000f8e9604 */
        /* <DEDUP_REMOVED lines=10> */
[----:B0-----:R-:W2:Y:S04]  /*05d0*/  LDG.E.64 R112, [R8.64] ;  /* 0x0000000608707981 */ /* 0x001ea8000c1e1b00 */
[----:B------:R-:W3:Y:S04]  /*05e0*/  LDG.E.64 R12, [R8.64+0x800] ;  /* 0x00080006080c7981 */ /* 0x000ee8000c1e1b00 */
[----:B------:R-:W4:Y:S04]  /*05f0*/  LDG.E.64 R108, [R8.64+0x400] ;  /* 0x00040006086c7981 */ /* 0x000f28000c1e1b00 */
[----:B------:R-:W4:Y:S04]  /*0600*/  LDG.E.64 R6, [R8.64+0x1000] ;  /* 0x0010000608067981 */ /* 0x000f28000c1e1b00 */
[----:B------:R-:W4:Y:S04]  /*0610*/  LDG.E.64 R4, [R8.64+0x1400] ;  /* 0x0014000608047981 */ /* 0x000f28000c1e1b00 */
[----:B------:R0:W4:Y:S04]  /*0620*/  LDG.E.64 R34, [R8.64+0xc00] ;  /* 0x000c000608227981 */ /* 0x000128000c1e1b00 */
[----:B------:R0:W4:Y:S04]  /*0630*/  LDG.E.64 R2, [R8.64+0x1800] ;  /* 0x0018000608027981 */ /* 0x000128000c1e1b00 */
[----:B------:R0:W4:Y:S01]  /*0640*/  LDG.E.64 R72, [R8.64+0x1c00] ;  /* 0x001c000608487981 */ /* 0x000122000c1e1b00 */
[----:B------:R-:W-:Y:S01]  /*0650*/  UIADD3 UR25, UR4, -0x700cb87f, URZ ;  /* 0x8ff3478104197890 */ /* 0x000fe2000fffe03f */
[----:B------:R-:W-:Y:S01]  /*0660*/  IMAD R99, R99, -0x326172a9, RZ ;  /* 0xcd9e8d5763637824 */ /* 0x000fe200078e02ff */
[----:B------:R-:W-:Y:S01]  /*0670*/  UIADD3 UR26, UR5, -0x695add53, URZ ;  /* 0x96a522ad051a7890 */ /* 0x000fe2000fffe03f */
[----:B------:R-:W-:Y:S01]  /*0680*/  IMAD.HI.U32 R10, R74, -0x326172a9, RZ ;  /* 0xcd9e8d574a0a7827 */ /* 0x000fe200078e00ff */
[----:B-----5:R-:W-:Y:S01]  /*0690*/  @!P0 CS2R R18, SRZ ;  /* 0x0000000000128805 */ /* 0x020fe2000001ff00 */
[----:B------:R-:W-:Y:S01]  /*06a0*/  @!P0 CS2R R16, SRZ ;  /* 0x0000000000108805 */ /* 0x000fe2000001ff00 */
[----:B------:R-:W-:Y:S01]  /*06b0*/  @!P0 CS2R R14, SRZ ;  /* 0x00000000000e8805 */ /* 0x000fe2000001ff00 */
[----:B------:R-:W-:Y:S01]  /*06c0*/  IMAD R98, R98, -0x2daee0ad, RZ ;  /* 0xd2511f5362627824 */ /* 0x000fe200078e02ff */
[----:B------:R-:W-:Y:S01]  /*06d0*/  @!P0 CS2R R88, SRZ ;  /* 0x0000000000588805 */ /* 0x000fe2000001ff00 */
[----:B------:R-:W-:Y:S01]  /*06e0*/  IMAD.HI.U32 R11, R31, -0x2daee0ad, RZ ;  /* 0xd2511f531f0b7827 */ /* 0x000fe200078e00ff */
[----:B------:R-:W-:Y:S01]  /*06f0*/  @!P0 CS2R R86, SRZ ;  /* 0x0000000000568805 */ /* 0x000fe2000001ff00 */
[----:B------:R-:W-:Y:S01]  /*0700*/  @!P0 CS2R R84, SRZ ;  /* 0x0000000000548805 */ /* 0x000fe2000001ff00 */
[----:B------:R-:W-:Y:S01]  /*0710*/  @!P0 CS2R R82, SRZ ;  /* 0x0000000000528805 */ /* 0x000fe2000001ff00 */
[----:B------:R-:W-:Y:S01]  /*0720*/  @!P0 CS2R R32, SRZ ;  /* 0x0000000000208805 */ /* 0x000fe2000001ff00 */
[----:B------:R-:W-:Y:S01]  /*0730*/  LOP3.LUT R99, R10, UR25, R99, 0x96, !PT ;  /* 0x000000190a637c12 */ /* 0x000fe2000f8e9663 */
[----:B------:R-:W-:Y:S01]  /*0740*/  HADD2.F32 R97, -RZ, R18.H0_H0 ;  /* 0x20000012ff617230 */ /* 0x000fe20000004100 */
[----:B------:R-:W-:Y:S01]  /*0750*/  LOP3.LUT R98, R11, UR26, R98, 0x96, !PT ;  /* 0x0000001a0b627c12 */ /* 0x000fe2000f8e9662 */
[----:B------:R-:W-:Y:S01]  /*0760*/  HADD2.F32 R96, -RZ, R19.H0_H0 ;  /* 0x20000013ff607230 */ /* 0x000fe20000004100 */
[--C-:B------:R-:W-:Y:S01]  /*0770*/  SHF.R.U64 R30, R18, 0x10, R19.reuse ;  /* 0x00000010121e7819 */ /* 0x100fe20000001213 */
[----:B------:R-:W-:Y:S01]  /*0780*/  HADD2.F32 R95, -RZ, R16.H0_H0 ;  /* 0x20000010ff5f7230 */ /* 0x000fe20000004100 */
[----:B------:R-:W-:Y:S01]  /*0790*/  SHF.R.U32.HI R29, RZ, 0x10, R19 ;  /* 0x00000010ff1d7819 */ /* 0x000fe20000011613 */
[----:B------:R-:W-:Y:S01]  /*07a0*/  HADD2.F32 R94, -RZ, R17.H0_H0 ;  /* 0x20000011ff5e7230 */ /* 0x000fe20000004100 */
[--C-:B------:R-:W-:Y:S01]  /*07b0*/  SHF.R.U64 R28, R16, 0x10, R17.reuse ;  /* 0x00000010101c7819 */ /* 0x100fe20000001211 */
[----:B------:R-:W-:Y:S01]  /*07c0*/  HADD2.F32 R92, -RZ, R15.H0_H0 ;  /* 0x2000000fff5c7230 */ /* 0x000fe20000004100 */
[----:B------:R-:W-:-:S02]  /*07d0*/  SHF.R.U32.HI R27, RZ, 0x10, R17 ;  /* 0x00000010ff1b7819 */ /* 0x000fc40000011611 */
[--C-:B------:R-:W-:Y:S02]  /*07e0*/  SHF.R.U64 R26, R14, 0x10, R15.reuse ;  /* 0x000000100e1a7819 */ /* 0x100fe4000000120f */
[----:B------:R-:W-:Y:S02]  /*07f0*/  SHF.R.U32.HI R25, RZ, 0x10, R15 ;  /* 0x00000010ff197819 */ /* 0x000fe4000001160f */
[--C-:B------:R-:W-:Y:S02]  /*0800*/  SHF.R.U64 R23, R88, 0x10, R89.reuse ;  /* 0x0000001058177819 */ /* 0x100fe40000001259 */
[----:B------:R-:W-:Y:S02]  /*0810*/  SHF.R.U32.HI R24, RZ, 0x10, R89 ;  /* 0x00000010ff187819 */ /* 0x000fe40000011659 */
[--C-:B------:R-:W-:Y:S02]  /*0820*/  SHF.R.U64 R21, R86, 0x10, R87.reuse ;  /* 0x0000001056157819 */ /* 0x100fe40000001257 */
[----:B------:R-:W-:-:S02]  /*0830*/  SHF.R.U32.HI R22, RZ, 0x10, R87 ;  /* 0x00000010ff167819 */ /* 0x000fc40000011657 */
[--C-:B------:R-:W-:Y:S02]  /*0840*/  SHF.R.U64 R19, R84, 0x10, R85.reuse ;  /* 0x0000001054137819 */ /* 0x100fe40000001255 */
[----:B------:R-:W-:Y:S02]  /*0850*/  SHF.R.U32.HI R20, RZ, 0x10, R85 ;  /* 0x00000010ff147819 */ /* 0x000fe40000011655 */
[--C-:B------:R-:W-:Y:S02]  /*0860*/  SHF.R.U64 R17, R82, 0x10, R83.reuse ;  /* 0x0000001052117819 */ /* 0x100fe40000001253 */
[----:B------:R-:W-:Y:S02]  /*0870*/  SHF.R.U32.HI R18, RZ, 0x10, R83 ;  /* 0x00000010ff127819 */ /* 0x000fe40000011653 */
[--C-:B------:R-:W-:Y:S02]  /*0880*/  SHF.R.U64 R15, R32, 0x10, R33.reuse ;  /* 0x00000010200f7819 */ /* 0x100fe40000001221 */
[----:B------:R-:W-:Y:S01]  /*0890*/  SHF.R.U32.HI R16, RZ, 0x10, R33 ;  /* 0x00000010ff107819 */ /* 0x000fe20000011621 */
[----:B------:R-:W-:-:S02]  /*08a0*/  HADD2.F32 R91, -RZ, R88.H0_H0 ;  /* 0x20000058ff5b7230 */ /* 0x000fc40000004100 */
[----:B------:R-:W-:Y:S01]  /*08b0*/  HADD2.F32 R90, -RZ, R86.H0_H0 ;  /* 0x20000056ff5a7230 */ /* 0x000fe20000004100 */
[----:B------:R-:W-:Y:S01]  /*08c0*/  LOP3.LUT R125, R0, 0x3, RZ, 0xc0, !PT ;  /* 0x00000003007d7812 */ /* 0x000fe200078ec0ff */
[----:B------:R-:W-:Y:S01]  /*08d0*/  HADD2.F32 R93, -RZ, R14.H0_H0 ;  /* 0x2000000eff5d7230 */ /* 0x000fe20000004100 */
[----:B------:R-:W-:Y:S01]  /*08e0*/  IMAD R74, R74, -0x326172a9, RZ ;  /* 0xcd9e8d574a4a7824 */ /* 0x000fe200078e02ff */
[----:B------:R-:W-:Y:S01]  /*08f0*/  HADD2.F32 R88, -RZ, R84.H0_H0 ;  /* 0x20000054ff587230 */ /* 0x000fe20000004100 */
[----:B------:R-:W-:Y:S01]  /*0900*/  IMAD.MOV.U32 R14, RZ, RZ, 0x1 ;  /* 0x00000001ff0e7424 */ /* 0x000fe200078e00ff */
        /* <DEDUP_REMOVED lines=23> */
[----:B------:R-:W-:Y:S01]  /*0a80*/  ULDC.U8 UR8, c[0x0][0x1f0] ;  /* 0x00007c0000087ab9 */ /* 0x000fe20000000000 */
[--C-:B--2---:R-:W-:Y:S01]  /*0a90*/  SHF.R.U64 R115, R112, 0x10, R113.reuse ;  /* 0x0000001070737819 */ /* 0x104fe20000001271 */
[----:B------:R-:W-:Y:S01]  /*0aa0*/  HADD2.F32 R122, -RZ, R112.H0_H0 ;  /* 0x20000070ff7a7230 */ /* 0x000fe20000004100 */
[----:B------:R-:W-:Y:S02]  /*0ab0*/  SHF.R.U32.HI R120, RZ, 0x10, R113 ;  /* 0x00000010ff787819 */ /* 0x000fe40000011671 */
[--C-:B---3--:R-:W-:Y:S01]  /*0ac0*/  SHF.R.U64 R107, R12, 0x10, R13.reuse ;  /* 0x000000100c6b7819 */ /* 0x108fe2000000120d */
[----:B------:R-:W-:Y:S01]  /*0ad0*/  HADD2.F32 R114, -RZ, R12.H0_H0 ;  /* 0x2000000cff727230 */ /* 0x000fe20000004100 */
[----:B------:R-:W-:Y:S01]  /*0ae0*/  SHF.R.U32.HI R112, RZ, 0x10, R13 ;  /* 0x00000010ff707819 */ /* 0x000fe2000001160d */
[----:B------:R-:W-:Y:S01]  /*0af0*/  HADD2.F32 R101, -RZ, R13.H0_H0 ;  /* 0x2000000dff657230 */ /* 0x000fe20000004100 */
[--C-:B----4-:R-:W-:Y:S01]  /*0b00*/  SHF.R.U64 R111, R108, 0x10, R109.reuse ;  /* 0x000000106c6f7819 */ /* 0x110fe2000000126d */
[----:B------:R-:W-:Y:S01]  /*0b10*/  HADD2.F32 R118, -RZ, R108.H0_H0 ;  /* 0x2000006cff767230 */ /* 0x000fe20000004100 */
[----:B------:R-:W-:-:S02]  /*0b20*/  SHF.R.U32.HI R116, RZ, 0x10, R109 ;  /* 0x00000010ff747819 */ /* 0x000fc4000001166d */
[--C-:B------:R-:W-:Y:S01]  /*0b30*/  SHF.R.U64 R12, R6, 0x10, R7.reuse ;  /* 0x00000010060c7819 */ /* 0x100fe20000001207 */
[----:B------:R-:W-:Y:S01]  /*0b40*/  HADD2.F32 R81, -RZ, R6.H0_H0 ;  /* 0x20000006ff517230 */ /* 0x000fe20000004100 */
[----:B------:R-:W-:Y:S01]  /*0b50*/  SHF.R.U32.HI R11, RZ, 0x10, R7 ;  /* 0x00000010ff0b7819 */ /* 0x000fe20000011607 */
[----:B------:R-:W-:Y:S01]  /*0b60*/  HADD2.F32 R80, -RZ, R7.H0_H0 ;  /* 0x20000007ff507230 */ /* 0x000fe20000004100 */
[--C-:B------:R-:W-:Y:S01]  /*0b70*/  SHF.R.U64 R10, R4, 0x10, R5.reuse ;  /* 0x00000010040a7819 */ /* 0x100fe20000001205 */
[----:B------:R-:W-:Y:S01]  /*0b80*/  HADD2.F32 R78, -RZ, R5.H0_H0 ;  /* 0x20000005ff4e7230 */ /* 0x000fe20000004100 */
[----:B0-----:R-:W-:Y:S02]  /*0b90*/  SHF.R.U32.HI R9, RZ, 0x10, R5 ;  /* 0x00000010ff097819 */ /* 0x001fe40000011605 */
[--C-:B------:R-:W-:Y:S02]  /*0ba0*/  SHF.R.U64 R108, R34, 0x10, R35.reuse ;  /* 0x00000010226c7819 */ /* 0x100fe40000001223 */
[----:B------:R-:W-:-:S02]  /*0bb0*/  SHF.R.U32.HI R13, RZ, 0x10, R35 ;  /* 0x00000010ff0d7819 */ /* 0x000fc40000011623 */
[--C-:B------:R-:W-:Y:S02]  /*0bc0*/  SHF.R.U64 R8, R2, 0x10, R3.reuse ;  /* 0x0000001002087819 */ /* 0x100fe40000001203 */
[----:B------:R-:W-:Y:S02]  /*0bd0*/  SHF.R.U32.HI R7, RZ, 0x10, R3 ;  /* 0x00000010ff077819 */ /* 0x000fe40000011603 */
[--C-:B------:R-:W-:Y:S02]  /*0be0*/  SHF.R.U64 R6, R72, 0x10, R73.reuse ;  /* 0x0000001048067819 */ /* 0x100fe40000001249 */
[----:B------:R-:W-:Y:S01]  /*0bf0*/  SHF.R.U32.HI R5, RZ, 0x10, R73 ;  /* 0x00000010ff057819 */ /* 0x000fe20000011649 */
[----:B------:R-:W-:Y:S01]  /*0c00*/  HADD2.F32 R75, -RZ, R72.H0_H0 ;  /* 0x20000048ff4b7230 */ /* 0x000fe20000004100 */
[----:B------:R-:W-:Y:S01]  /*0c10*/  IMAD R72, R31, -0x2daee0ad, RZ ;  /* 0xd2511f531f487824 */ /* 0x000fe200078e02ff */
[----:B------:R-:W-:Y:S01]  /*0c20*/  HADD2.F32 R113, -RZ, R113.H0_H0 ;  /* 0x20000071ff717230 */ /* 0x000fe20000004100 */
[----:B------:R-:W-:Y:S01]  /*0c30*/  IMAD.MOV.U32 R31, RZ, RZ, RZ ;  /* 0x000000ffff1f7224 */ /* 0x000fe200078e00ff */
        /* <DEDUP_REMOVED lines=23> */
.L_x_23618:
[----:B------:R-:W-:Y:S01]  /*0db0*/  ISETP.NE.U32.AND P0, PT, RZ, c[0x0][0x178], PT ;  /* 0x00005e00ff007a0c */ /* 0x000fe20003f05070 */
[----:B------:R-:W-:Y:S01]  /*0dc0*/  IMAD R32, R123, c[0x0][0x168], RZ ;  /* 0x00005a007b207a24 */ /* 0x000fe200078e02ff */
[----:B------:R-:W-:Y:S01]  /*0dd0*/  ISETP.NE.U32.AND P1, PT, RZ, c[0x0][0x180], PT ;  /* 0x00006000ff007a0c */ /* 0x000fe20003f25070 */
[----:B------:R-:W-:Y:S01]  /*0de0*/  IMAD.MOV.U32 R127, RZ, RZ, 0x10 ;  /* 0x00000010ff7f7424 */ /* 0x000fe200078e00ff */
[----:B------:R-:W-:-:S02]  /*0df0*/  ISETP.NE.AND.EX P3, PT, RZ, c[0x0][0x17c], PT, P0 ;  /* 0x00005f00ff007a0c */ /* 0x000fc40003f65300 */
[----:B------:R-:W-:Y:S02]  /*0e00*/  ISETP.NE.AND.EX P0, PT, RZ, c[0x0][0x184], PT, P1 ;  /* 0x00006100ff007a0c */ /* 0x000fe40003f05310 */
[----:B------:R-:W-:Y:S02]  /*0e10*/  SHF.R.S32.HI R33, RZ, 0x1f, R32 ;  /* 0x0000001fff217819 */ /* 0x000fe40000011420 */
[----:B------:R-:W-:Y:S02]  /*0e20*/  LOP3.LUT R140, R100, 0x7f, RZ, 0xc0, !PT ;  /* 0x0000007f648c7812 */ /* 0x000fe400078ec0ff */
[----:B------:R-:W-:Y:S01]  /*0e30*/  LEA.HI R33, R33, R32, RZ, 0x2 ;  /* 0x0000002021217211 */ /* 0x000fe200078f10ff */
[----:B------:R-:W-:Y:S01]  /*0e40*/  BSSY B0, `(.L_x_23095) ;  /* 0x0000017000007945 */ /* 0x000fe20003800000 */
[----:B------:R-:W-:Y:S02]  /*0e50*/  P2R R128, PR, RZ, 0x8 ;  /* 0x00000008ff807803 */ /* 0x000fe40000000000 */
        /* <DEDUP_REMOVED lines=20> */
.L_x_23096:
[----:B0-----:R-:W-:Y:S02]  /*0fa0*/  IMAD.MOV.U32 R44, RZ, RZ, R74 ;  /* 0x000000ffff2c7224 */ /* 0x001fe400078e004a */
.L_x_23097:
[----:B------:R-:W-:Y:S05]  /*0fb0*/  BSYNC B0 ;  /* 0x0000000000007941 */ /* 0x000fea0003800000 */
.L_x_23095:
        /* <DEDUP_REMOVED lines=16> */
.L_x_23101:
[----:B------:R-:W-:Y:S05]  /*10c0*/  BSYNC B1 ;  /* 0x0000000000017941 */ /* 0x000fea0003800000 */
.L_x_23100:
        /* <DEDUP_REMOVED lines=44> */
.L_x_23099:
[----:B------:R-:W-:Y:S05]  /*1390*/  BSYNC B0 ;  /* 0x0000000000007941 */ /* 0x000fea0003800000 */
.L_x_23098:
        /* <DEDUP_REMOVED lines=15> */
.L_x_23102:
        /* <DEDUP_REMOVED lines=12> */
.L_x_23105:
[----:B------:R-:W-:Y:S02]  /*1550*/  IMAD.MOV.U32 R44, RZ, RZ, R74 ;  /* 0x000000ffff2c7224 */ /* 0x000fe400078e004a */
.L_x_23106:
[----:B------:R-:W-:Y:S05]  /*1560*/  BSYNC B0 ;  /* 0x0000000000007941 */ /* 0x000fea0003800000 */
.L_x_23104:
        /* <DEDUP_REMOVED lines=16> */
.L_x_23110:
[----:B------:R-:W-:Y:S05]  /*1670*/  BSYNC B1 ;  /* 0x0000000000017941 */ /* 0x000fea0003800000 */
.L_x_23109:
        /* <DEDUP_REMOVED lines=44> */
.L_x_23108:
[----:B------:R-:W-:Y:S05]  /*1940*/  BSYNC B0 ;  /* 0x0000000000007941 */ /* 0x000fea0003800000 */
.L_x_23107:
        /* <DEDUP_REMOVED lines=8> */
.L_x_23103:
        /* <DEDUP_REMOVED lines=12> */
.L_x_23112:
[----:B------:R-:W-:Y:S02]  /*1a90*/  IMAD.MOV.U32 R44, RZ, RZ, R74 ;  /* 0x000000ffff2c7224 */ /* 0x000fe400078e004a */
.L_x_23113:
[----:B------:R-:W-:Y:S05]  /*1aa0*/  BSYNC B0 ;  /* 0x0000000000007941 */ /* 0x000fea0003800000 */
.L_x_23111:
        /* <DEDUP_REMOVED lines=16> */
.L_x_23117:
[----:B------:R-:W-:Y:S05]  /*1bb0*/  BSYNC B1 ;  /* 0x0000000000017941 */ /* 0x000fea0003800000 */
.L_x_23116:
        /* <DEDUP_REMOVED lines=44> */
.L_x_23115:
[----:B------:R-:W-:Y:S05]  /*1e80*/  BSYNC B0 ;  /* 0x0000000000007941 */ /* 0x000fea0003800000 */
.L_x_23114:
        /* <DEDUP_REMOVED lines=11> */
.L_x_23118:
        /* <DEDUP_REMOVED lines=12> */
.L_x_23121:
[----:B------:R-:W-:Y:S02]  /*2000*/  IMAD.MOV.U32 R42, RZ, RZ, R74 ;  /* 0x000000ffff2a7224 */ /* 0x000fe400078e004a */
.L_x_23122:
[----:B------:R-:W-:Y:S05]  /*2010*/  BSYNC B0 ;  /* 0x0000000000007941 */ /* 0x000fea0003800000 */
.L_x_23120:
        /* <DEDUP_REMOVED lines=16> */
.L_x_23126:
[----:B------:R-:W-:Y:S05]  /*2120*/  BSYNC B1 ;  /* 0x0000000000017941 */ /* 0x000fea0003800000 */
.L_x_23125:
        /* <DEDUP_REMOVED lines=44> */
.L_x_23124:
[----:B------:R-:W-:Y:S05]  /*23f0*/  BSYNC B0 ;  /* 0x0000000000007941 */ /* 0x000fea0003800000 */
.L_x_23123:
        /* <DEDUP_REMOVED lines=8> */
.L_x_23119:
        /* <DEDUP_REMOVED lines=12> */
.L_x_23128:
[----:B------:R-:W-:Y:S02]  /*2540*/  IMAD.MOV.U32 R42, RZ, RZ, R74 ;  /* 0x000000ffff2a7224 */ /* 0x000fe400078e004a */
.L_x_23129:
[----:B------:R-:W-:Y:S05]  /*2550*/  BSYNC B0 ;  /* 0x0000000000007941 */ /* 0x000fea0003800000 */
.L_x_23127:
        /* <DEDUP_REMOVED lines=16> */
.L_x_23133:
[----:B------:R-:W-:Y:S05]  /*2660*/  BSYNC B1 ;  /* 0x0000000000017941 */ /* 0x000fea0003800000 */
.L_x_23132:
        /* <DEDUP_REMOVED lines=44> */
.L_x_23131:
[----:B------:R-:W-:Y:S05]  /*2930*/  BSYNC B0 ;  /* 0x0000000000007941 */ /* 0x000fea0003800000 */
.L_x_23130:
        /* <DEDUP_REMOVED lines=11> */
.L_x_23134:
        /* <DEDUP_REMOVED lines=12> */
.L_x_23137:
[----:B------:R-:W-:Y:S02]  /*2ab0*/  MOV R34, R74 ;  /* 0x0000004a00227202 */ /* 0x000fe40000000f00 */
.L_x_23138:
[----:B------:R-:W-:Y:S05]  /*2ac0*/  BSYNC B0 ;  /* 0x0000000000007941 */ /* 0x000fea0003800000 */
.L_x_23136:
        /* <DEDUP_REMOVED lines=16> */
.L_x_23142:
[----:B------:R-:W-:Y:S05]  /*2bd0*/  BSYNC B1 ;  /* 0x0000000000017941 */ /* 0x000fea0003800000 */
.L_x_23141:
        /* <DEDUP_REMOVED lines=44> */
.L_x_23140:
[----:B------:R-:W-:Y:S05]  /*2ea0*/  BSYNC B0 ;  /* 0x0000000000007941 */ /* 0x000fea0003800000 */
.L_x_23139:
        /* <DEDUP_REMOVED lines=8> */
.L_x_23135:
        /* <DEDUP_REMOVED lines=12> */
.L_x_23144:
[----:B------:R-:W-:Y:S02]  /*2ff0*/  MOV R34, R74 ;  /* 0x0000004a00227202 */ /* 0x000fe40000000f00 */
.L_x_23145:
[----:B------:R-:W-:Y:S05]  /*3000*/  BSYNC B0 ;  /* 0x0000000000007941 */ /* 0x000fea0003800000 */
.L_x_23143:
        /* <DEDUP_REMOVED lines=16> */
.L_x_23149:
[----:B------:R-:W-:Y:S05]  /*3110*/  BSYNC B1 ;  /* 0x0000000000017941 */ /* 0x000fea0003800000 */
.L_x_23148:
        /* <DEDUP_REMOVED lines=44> */
.L_x_23147:
[----:B------:R-:W-:Y:S05]  /*33e0*/  BSYNC B0 ;  /* 0x0000000000007941 */ /* 0x000fea0003800000 */
.L_x_23146:
        /* <DEDUP_REMOVED lines=11> */
.L_x_23150:
        /* <DEDUP_REMOVED lines=12> */
.L_x_23153:
[----:B------:R-:W-:Y:S02]  /*3560*/  MOV R40, R74 ;  /* 0x0000004a00287202 */ /* 0x000fe40000000f00 */
.L_x_23154:
[----:B------:R-:W-:Y:S05]  /*3570*/  BSYNC B0 ;  /* 0x0000000000007941 */ /* 0x000fea0003800000 */
.L_x_23152:
        /* <DEDUP_REMOVED lines=16> */
.L_x_23158:
[----:B------:R-:W-:Y:S05]  /*3680*/  BSYNC B1 ;  /* 0x0000000000017941 */ /* 0x000fea0003800000 */
.L_x_23157:
        /* <DEDUP_REMOVED lines=44> */
.L_x_23156:
[----:B------:R-:W-:Y:S05]  /*3950*/  BSYNC B0 ;  /* 0x0000000000007941 */ /* 0x000fea0003800000 */
.L_x_23155:
        /* <DEDUP_REMOVED lines=8> */
.L_x_23151:
        /* <DEDUP_REMOVED lines=8> */
[----:B------:R-:W-:Y:S02]  /*3a60*/  IADD3 R32, P1, R44, c[0x0][0x190], RZ ;  /* 0x000064002c207a10 */ /* 0x000fe40007f3e0ff */
[----:B------:R-:W-:Y:S02]  /*3a70*/  LEA.HI.X R41, R140, c[0x0][0x18c], RZ, 0x4, P2 ;  /* 0x000063008c297a11 */ /* 0x000fe400010f24ff */
[----:B------:R-:W-:Y:S02]  /*3a80*/  IADD3 R43, R33, R34, RZ ;  /* 0x00000022212b7210 */ /* 0x000fe40007ffe0ff */
[----:B------:R-:W-:Y:S01]  /*3a90*/  IADD3.X R33, R45, c[0x0][0x194], RZ, P1, !PT ;  /* 0x000065002d217a10 */ /* 0x000fe20000ffe4ff */
[----:B------:R0:W-:Y:S01]  /*3aa0*/  STG.E.128 [R40.64], R56 ;  /* 0x0000003828007986 */ /* 0x0001e2000c101d06 */
[----:B------:R-:W-:-:S02]  /*3ab0*/  ISETP.NE.AND P5, PT, R128, RZ, PT ;  /* 0x000000ff8000720c */ /* 0x000fc40003fa5270 */
[----:B------:R-:W-:Y:S01]  /*3ac0*/  IADD3 R130, R140, 0x80, RZ ;  /* 0x000000808c827810 */ /* 0x000fe20007ffe0ff */
[----:B------:R0:W-:Y:S04]  /*3ad0*/  STG.E [R32.64], R43 ;  /* 0x0000002b20007986 */ /* 0x0001e8000c101906 */
        /* <DEDUP_REMOVED lines=8> */
[----:B------:R-:W-:-:S03]  /*3b60*/  LOP3.LUT R41, R4, 0xff, RZ, 0xc0, !PT ;  /* 0x000000ff04297812 */ /* 0x000fc600078ec0ff */
[----:B------:R-:W-:Y:S01]  /*3b70*/  IMAD R33, R32, 0x1000000, R33 ;  /* 0x0100000020217824 */ /* 0x000fe200078e0221 */
[----:B------:R-:W-:-:S03]  /*3b80*/  IADD3 R32, P1, R44, c[0x0][0x198], RZ ;  /* 0x000066002c207a10 */ /* 0x000fc60007f3e0ff */
[----:B------:R-:W-:Y:S01]  /*3b90*/  IMAD R40, R40, 0x100, R33 ;  /* 0x0000010028287824 */ /* 0x000fe200078e0221 */
[----:B------:R-:W-:-:S04]  /*3ba0*/  IADD3.X R33, R45, c[0x0][0x19c], RZ, P1, !PT ;  /* 0x000067002d217a10 */ /* 0x000fc80000ffe4ff */
[----:B------:R-:W-:-:S05]  /*3bb0*/  IADD3 R41, R40, R41, RZ ;  /* 0x0000002928297210 */ /* 0x000fca0007ffe0ff */
[----:B------:R0:W-:Y:S02]  /*3bc0*/  STG.E [R32.64], R41 ;  /* 0x0000002920007986 */ /* 0x0001e4000c101906 */
.L_x_23159:
[----:B------:R1:W5:Y:S04]  /*3bd0*/  @P5 LDG.E.128 R64, [R38.64] ;  /* 0x0000000626405981 */ /* 0x000368000c1e1d00 */
[----:B------:R1:W5:Y:S04]  /*3be0*/  @P0 LDG.E.128 R60, [R36.64] ;  /* 0x00000006243c0981 */ /* 0x000368000c1e1d00 */
        /* <DEDUP_REMOVED lines=13> */
.L_x_23161:
[----:B-1----:R-:W-:Y:S02]  /*3cc0*/  MOV R44, R74 ;  /* 0x0000004a002c7202 */ /* 0x002fe40000000f00 */
.L_x_23162:
[----:B------:R-:W-:Y:S05]  /*3cd0*/  BSYNC B0 ;  /* 0x0000000000007941 */ /* 0x000fea0003800000 */
.L_x_23160:
        /* <DEDUP_REMOVED lines=16> */
.L_x_23166:
[----:B------:R-:W-:Y:S05]  /*3de0*/  BSYNC B1 ;  /* 0x0000000000017941 */ /* 0x000fea0003800000 */
.L_x_23165:
        /* <DEDUP_REMOVED lines=44> */
.L_x_23164:
[----:B------:R-:W-:Y:S05]  /*40b0*/  BSYNC B0 ;  /* 0x0000000000007941 */ /* 0x000fea0003800000 */
.L_x_23163:
[----:B------:R-:W0:Y:S01]  /*40c0*/  I2F.U32 R37, R44 ;  /* 0x0000002c00257306 */ /* 0x000e220000201000 */
[----:B------:R-:W-:Y:S01]  /*40d0*/  ISETP.NE.AND P6, PT, R125, RZ, PT ;  /* 0x000000ff7d00720c */ /* 0x000fe20003fc5270 */
[----:B-----5:R-:W-:Y:S02]  /*40e0*/  FMUL.FTZ R32, R32, c[0x0][0x1e8] ;  /* 0x00007a0020207a20 */ /* 0x020fe40000410000 */
        /* <DEDUP_REMOVED lines=9> */
.L_x_23167:
        /* <DEDUP_REMOVED lines=12> */
.L_x_23170:
[----:B------:R-:W-:Y:S02]  /*4240*/  MOV R44, R74 ;  /* 0x0000004a002c7202 */ /* 0x000fe40000000f00 */
.L_x_23171:
[----:B------:R-:W-:Y:S05]  /*4250*/  BSYNC B0 ;  /* 0x0000000000007941 */ /* 0x000fea0003800000 */
.L_x_23169:
        /* <DEDUP_REMOVED lines=16> */
.L_x_23175:
[----:B------:R-:W-:Y:S05]  /*4360*/  BSYNC B1 ;  /* 0x0000000000017941 */ /* 0x000fea0003800000 */
.L_x_23174:
        /* <DEDUP_REMOVED lines=44> */
.L_x_23173:
[----:B------:R-:W-:Y:S05]  /*4630*/  BSYNC B0 ;  /* 0x0000000000007941 */ /* 0x000fea0003800000 */
.L_x_23172:
        /* <DEDUP_REMOVED lines=8> */
.L_x_23168:
        /* <DEDUP_REMOVED lines=12> */
.L_x_23177:
[----:B------:R-:W-:Y:S02]  /*4780*/  IMAD.MOV.U32 R44, RZ, RZ, R74 ;  /* 0x000000ffff2c7224 */ /* 0x000fe400078e004a */
.L_x_23178:
[----:B------:R-:W-:Y:S05]  /*4790*/  BSYNC B0 ;  /* 0x0000000000007941 */ /* 0x000fea0003800000 */
.L_x_23176:
        /* <DEDUP_REMOVED lines=16> */
.L_x_23182:
[----:B------:R-:W-:Y:S05]  /*48a0*/  BSYNC B1 ;  /* 0x0000000000017941 */ /* 0x000fea0003800000 */
.L_x_23181:
        /* <DEDUP_REMOVED lines=44> */
.L_x_23180:
[----:B------:R-:W-:Y:S05]  /*4b70*/  BSYNC B0 ;  /* 0x0000000000007941 */ /* 0x000fea0003800000 */
.L_x_23179:
        /* <DEDUP_REMOVED lines=11> */
.L_x_23183:
        /* <DEDUP_REMOVED lines=12> */
.L_x_23186:
[----:B------:R-:W-:Y:S02]  /*4cf0*/  IMAD.MOV.U32 R42, RZ, RZ, R74 ;  /* 0x000000ffff2a7224 */ /* 0x000fe400078e004a */
.L_x_23187:
[----:B------:R-:W-:Y:S05]  /*4d00*/  BSYNC B0 ;  /* 0x0000000000007941 */ /* 0x000fea0003800000 */
.L_x_23185:
        /* <DEDUP_REMOVED lines=16> */
.L_x_23191:
[----:B------:R-:W-:Y:S05]  /*4e10*/  BSYNC B1 ;  /* 0x0000000000017941 */ /* 0x000fea0003800000 */
.L_x_23190:
        /* <DEDUP_REMOVED lines=44> */
.L_x_23189:
[----:B------:R-:W-:Y:S05]  /*50e0*/  BSYNC B0 ;  /* 0x0000000000007941 */ /* 0x000fea0003800000 */
.L_x_23188:
        /* <DEDUP_REMOVED lines=8> */
.L_x_23184:
        /* <DEDUP_REMOVED lines=12> */
.L_x_23193:
[----:B------:R-:W-:Y:S02]  /*5230*/  MOV R42, R74 ;  /* 0x0000004a002a7202 */ /* 0x000fe40000000f00 */
.L_x_23194:
[----:B------:R-:W-:Y:S05]  /*5240*/  BSYNC B0 ;  /* 0x0000000000007941 */ /* 0x000fea0003800000 */
.L_x_23192:
        /* <DEDUP_REMOVED lines=16> */
.L_x_23198:
[----:B------:R-:W-:Y:S05]  /*5350*/  BSYNC B1 ;  /* 0x0000000000017941 */ /* 0x000fea0003800000 */
.L_x_23197:
        /* <DEDUP_REMOVED lines=44> */
.L_x_23196:
[----:B------:R-:W-:Y:S05]  /*5620*/  BSYNC B0 ;  /* 0x0000000000007941 */ /* 0x000fea0003800000 */
.L_x_23195:
        /* <DEDUP_REMOVED lines=11> */
.L_x_23199:
        /* <DEDUP_REMOVED lines=12> */
.L_x_23202:
[----:B------:R-:W-:Y:S02]  /*57a0*/  MOV R34, R74 ;  /* 0x0000004a00227202 */ /* 0x000fe40000000f00 */
.L_x_23203:
[----:B------:R-:W-:Y:S05]  /*57b0*/  BSYNC B0 ;  /* 0x0000000000007941 */ /* 0x000fea0003800000 */
.L_x_23201:
        /* <DEDUP_REMOVED lines=16> */
.L_x_23207:
[----:B------:R-:W-:Y:S05]  /*58c0*/  BSYNC B1 ;  /* 0x0000000000017941 */ /* 0x000fea0003800000 */
.L_x_23206:
        /* <DEDUP_REMOVED lines=44> */
.L_x_23205:
[----:B------:R-:W-:Y:S05]  /*5b90*/  BSYNC B0 ;  /* 0x0000000000007941 */ /* 0x000fea0003800000 */
.L_x_23204:
        /* <DEDUP_REMOVED lines=8> */
.L_x_23200:
        /* <DEDUP_REMOVED lines=12> */
.L_x_23209:
[----:B------:R-:W-:Y:S02]  /*5ce0*/  IMAD.MOV.U32 R34, RZ, RZ, R74 ;  /* 0x000000ffff227224 */ /* 0x000fe400078e004a */
.L_x_23210:
[----:B------:R-:W-:Y:S05]  /*5cf0*/  BSYNC B0 ;  /* 0x0000000000007941 */ /* 0x000fea0003800000 */
.L_x_23208:
        /* <DEDUP_REMOVED lines=16> */
.L_x_23214:
[----:B------:R-:W-:Y:S05]  /*5e00*/  BSYNC B1 ;  /* 0x0000000000017941 */ /* 0x000fea0003800000 */
.L_x_23213:
        /* <DEDUP_REMOVED lines=44> */
.L_x_23212:
[----:B------:R-:W-:Y:S05]  /*60d0*/  BSYNC B0 ;  /* 0x0000000000007941 */ /* 0x000fea0003800000 */
.L_x_23211:
        /* <DEDUP_REMOVED lines=11> */
.L_x_23215:
        /* <DEDUP_REMOVED lines=12> */
.L_x_23218:
[----:B------:R-:W-:Y:S02]  /*6250*/  IMAD.MOV.U32 R40, RZ, RZ, R74 ;  /* 0x000000ffff287224 */ /* 0x000fe400078e004a */
.L_x_23219:
[----:B------:R-:W-:Y:S05]  /*6260*/  BSYNC B0 ;  /* 0x0000000000007941 */ /* 0x000fea0003800000 */
.L_x_23217:
        /* <DEDUP_REMOVED lines=16> */
.L_x_23223:
[----:B------:R-:W-:Y:S05]  /*6370*/  BSYNC B1 ;  /* 0x0000000000017941 */ /* 0x000fea0003800000 */
.L_x_23222:
[C---:B------:R-:W-:Y:S01]  /*6380*/  IMAD.HI.U32 R0, R121.reuse, -0x326172a9, RZ ;  /* 0xcd9e8d5779007827 */ /* 0x040fe200078e00ff */
        /* <DEDUP_REMOVED lines=43> */
.L_x_23221:
[----:B------:R-:W-:Y:S05]  /*6640*/  BSYNC B0 ;  /* 0x0000000000007941 */ /* 0x000fea0003800000 */
.L_x_23220:
        /* <DEDUP_REMOVED lines=8> */
.L_x_23216:
        /* <DEDUP_REMOVED lines=17> */
[----:B0-----:R-:W-:Y:S01]  /*67e0*/  IMAD.U32 R35, R2, 0x10000, RZ ;  /* 0x0001000002237824 */ /* 0x001fe200078e00ff */
        /* <DEDUP_REMOVED lines=9> */
.L_x_23224:
        /* <DEDUP_REMOVED lines=15> */
.L_x_23226:
[----:B-1----:R-:W-:Y:S02]  /*6970*/  IMAD.MOV.U32 R44, RZ, RZ, R74 ;  /* 0x000000ffff2c7224 */ /* 0x002fe400078e004a */
.L_x_23227:
[----:B------:R-:W-:Y:S05]  /*6980*/  BSYNC B0 ;  /* 0x0000000000007941 */ /* 0x000fea0003800000 */
.L_x_23225:
        /* <DEDUP_REMOVED lines=16> */
.L_x_23231:
[----:B------:R-:W-:Y:S05]  /*6a90*/  BSYNC B1 ;  /* 0x0000000000017941 */ /* 0x000fea0003800000 */
.L_x_23230:
        /* <DEDUP_REMOVED lines=44> */
.L_x_23229:
[----:B------:R-:W-:Y:S05]  /*6d60*/  BSYNC B0 ;  /* 0x0000000000007941 */ /* 0x000fea0003800000 */
.L_x_23228:
        /* <DEDUP_REMOVED lines=12> */
.L_x_23232:
        /* <DEDUP_REMOVED lines=12> */
.L_x_23235:
[----:B------:R-:W-:Y:S02]  /*6ef0*/  IMAD.MOV.U32 R32, RZ, RZ, R74 ;  /* 0x000000ffff207224 */ /* 0x000fe400078e004a */
.L_x_23236:
[----:B------:R-:W-:Y:S05]  /*6f00*/  BSYNC B0 ;  /* 0x0000000000007941 */ /* 0x000fea0003800000 */
.L_x_23234:
        /* <DEDUP_REMOVED lines=16> */
.L_x_23240:
[----:B------:R-:W-:Y:S05]  /*7010*/  BSYNC B1 ;  /* 0x0000000000017941 */ /* 0x000fea0003800000 */
.L_x_23239:
        /* <DEDUP_REMOVED lines=44> */
.L_x_23238:
[----:B------:R-:W-:Y:S05]  /*72e0*/  BSYNC B0 ;  /* 0x0000000000007941 */ /* 0x000fea0003800000 */
.L_x_23237:
        /* <DEDUP_REMOVED lines=8> */
.L_x_23233:
        /* <DEDUP_REMOVED lines=12> */
.L_x_23242:
[----:B------:R-:W-:Y:S02]  /*7430*/  MOV R32, R74 ;  /* 0x0000004a00207202 */ /* 0x000fe40000000f00 */
.L_x_23243:
[----:B------:R-:W-:Y:S05]  /*7440*/  BSYNC B0 ;  /* 0x0000000000007941 */ /* 0x000fea0003800000 */
.L_x_23241:
        /* <DEDUP_REMOVED lines=16> */
.L_x_23247:
[----:B------:R-:W-:Y:S05]  /*7550*/  BSYNC B1 ;  /* 0x0000000000017941 */ /* 0x000fea0003800000 */
.L_x_23246:
        /* <DEDUP_REMOVED lines=44> */
.L_x_23245:
[----:B------:R-:W-:Y:S05]  /*7820*/  BSYNC B0 ;  /* 0x0000000000007941 */ /* 0x000fea0003800000 */
.L_x_23244:
        /* <DEDUP_REMOVED lines=11> */
.L_x_23248:
        /* <DEDUP_REMOVED lines=12> */
.L_x_23251:
[----:B------:R-:W-:Y:S02]  /*79a0*/  MOV R42, R74 ;  /* 0x0000004a002a7202 */ /* 0x000fe40000000f00 */
.L_x_23252:
[----:B------:R-:W-:Y:S05]  /*79b0*/  BSYNC B0 ;  /* 0x0000000000007941 */ /* 0x000fea0003800000 */
.L_x_23250:
        /* <DEDUP_REMOVED lines=16> */
.L_x_23256:
[----:B------:R-:W-:Y:S05]  /*7ac0*/  BSYNC B1 ;  /* 0x0000000000017941 */ /* 0x000fea0003800000 */
.L_x_23255:
        /* <DEDUP_REMOVED lines=44> */
.L_x_23254:
[----:B------:R-:W-:Y:S05]  /*7d90*/  BSYNC B0 ;  /* 0x0000000000007941 */ /* 0x000fea0003800000 */
.L_x_23253:
        /* <DEDUP_REMOVED lines=8> */
.L_x_23249:
        /* <DEDUP_REMOVED lines=12> */
.L_x_23258:
[----:B------:R-:W-:Y:S02]  /*7ee0*/  IMAD.MOV.U32 R42, RZ, RZ, R74 ;  /* 0x000000ffff2a7224 */ /* 0x000fe400078e004a */
.L_x_23259:
[----:B------:R-:W-:Y:S05]  /*7ef0*/  BSYNC B0 ;  /* 0x0000000000007941 */ /* 0x000fea0003800000 */
.L_x_23257:
        /* <DEDUP_REMOVED lines=16> */
.L_x_23263:
[----:B------:R-:W-:Y:S05]  /*8000*/  BSYNC B1 ;  /* 0x0000000000017941 */ /* 0x000fea0003800000 */
.L_x_23262:
        /* <DEDUP_REMOVED lines=44> */
.L_x_23261:
[----:B------:R-:W-:Y:S05]  /*82d0*/  BSYNC B0 ;  /* 0x0000000000007941 */ /* 0x000fea0003800000 */
.L_x_23260:
        /* <DEDUP_REMOVED lines=11> */
.L_x_23264:
        /* <DEDUP_REMOVED lines=12> */
.L_x_23267:
[----:B------:R-:W-:Y:S02]  /*8450*/  IMAD.MOV.U32 R34, RZ, RZ, R74 ;  /* 0x000000ffff227224 */ /* 0x000fe400078e004a */
.L_x_23268:
[----:B------:R-:W-:Y:S05]  /*8460*/  BSYNC B0 ;  /* 0x0000000000007941 */ /* 0x000fea0003800000 */
.L_x_23266:
        /* <DEDUP_REMOVED lines=16> */
.L_x_23272:
[----:B------:R-:W-:Y:S05]  /*8570*/  BSYNC B1 ;  /* 0x0000000000017941 */ /* 0x000fea0003800000 */
.L_x_23271:
        /* <DEDUP_REMOVED lines=44> */
.L_x_23270:
[----:B------:R-:W-:Y:S05]  /*8840*/  BSYNC B0 ;  /* 0x0000000000007941 */ /* 0x000fea0003800000 */
.L_x_23269:
        /* <DEDUP_REMOVED lines=8> */
.L_x_23265:
        /* <DEDUP_REMOVED lines=12> */
.L_x_23274:
[----:B------:R-:W-:Y:S02]  /*8990*/  MOV R34, R74 ;  /* 0x0000004a00227202 */ /* 0x000fe40000000f00 */
.L_x_23275:
[----:B------:R-:W-:Y:S05]  /*89a0*/  BSYNC B0 ;  /* 0x0000000000007941 */ /* 0x000fea0003800000 */
.L_x_23273:
        /* <DEDUP_REMOVED lines=16> */
.L_x_23279:
[----:B------:R-:W-:Y:S05]  /*8ab0*/  BSYNC B1 ;  /* 0x0000000000017941 */ /* 0x000fea0003800000 */
.L_x_23278:
        /* <DEDUP_REMOVED lines=44> */
.L_x_23277:
[----:B------:R-:W-:Y:S05]  /*8d80*/  BSYNC B0 ;  /* 0x0000000000007941 */ /* 0x000fea0003800000 */
.L_x_23276:
        /* <DEDUP_REMOVED lines=11> */
.L_x_23280:
        /* <DEDUP_REMOVED lines=12> */
.L_x_23283:
[----:B------:R-:W-:Y:S02]  /*8f00*/  MOV R40, R74 ;  /* 0x0000004a00287202 */ /* 0x000fe40000000f00 */
.L_x_23284:
[----:B------:R-:W-:Y:S05]  /*8f10*/  BSYNC B0 ;  /* 0x0000000000007941 */ /* 0x000fea0003800000 */
.L_x_23282:
        /* <DEDUP_REMOVED lines=16> */
.L_x_23288:
[----:B------:R-:W-:Y:S05]  /*9020*/  BSYNC B1 ;  /* 0x0000000000017941 */ /* 0x000fea0003800000 */
.L_x_23287:
        /* <DEDUP_REMOVED lines=44> */
.L_x_23286:
[----:B------:R-:W-:Y:S05]  /*92f0*/  BSYNC B0 ;  /* 0x0000000000007941 */ /* 0x000fea0003800000 */
.L_x_23285:
        /* <DEDUP_REMOVED lines=8> */
.L_x_23281:
        /* <DEDUP_REMOVED lines=26> */
.L_x_23289:
[----:B------:R1:W5:Y:S04]  /*9520*/  @P5 LDG.E.128 R64, [R38.64] ;  /* 0x0000000626405981 */ /* 0x000368000c1e1d00 */
[----:B------:R1:W5:Y:S04]  /*9530*/  @P0 LDG.E.128 R60, [R36.64] ;  /* 0x00000006243c0981 */ /* 0x000368000c1e1d00 */
        /* <DEDUP_REMOVED lines=13> */
.L_x_23291:
[----:B-1----:R-:W-:Y:S02]  /*9610*/  IMAD.MOV.U32 R45, RZ, RZ, R74 ;  /* 0x000000ffff2d7224 */ /* 0x002fe400078e004a */
.L_x_23292:
[----:B------:R-:W-:Y:S05]  /*9620*/  BSYNC B0 ;  /* 0x0000000000007941 */ /* 0x000fea0003800000 */
.L_x_23290:
        /* <DEDUP_REMOVED lines=16> */
.L_x_23296:
[----:B------:R-:W-:Y:S05]  /*9730*/  BSYNC B1 ;  /* 0x0000000000017941 */ /* 0x000fea0003800000 */
.L_x_23295:
        /* <DEDUP_REMOVED lines=44> */
.L_x_23294:
[----:B------:R-:W-:Y:S05]  /*9a00*/  BSYNC B0 ;  /* 0x0000000000007941 */ /* 0x000fea0003800000 */
.L_x_23293:
        /* <DEDUP_REMOVED lines=12> */
.L_x_23297:
        /* <DEDUP_REMOVED lines=12> */
.L_x_23300:
[----:B------:R-:W-:Y:S02]  /*9b90*/  IMAD.MOV.U32 R32, RZ, RZ, R74 ;  /* 0x000000ffff207224 */ /* 0x000fe400078e004a */
.L_x_23301:
[----:B------:R-:W-:Y:S05]  /*9ba0*/  BSYNC B0 ;  /* 0x0000000000007941 */ /* 0x000fea0003800000 */
.L_x_23299:
        /* <DEDUP_REMOVED lines=16> */
.L_x_23305:
[----:B------:R-:W-:Y:S05]  /*9cb0*/  BSYNC B1 ;  /* 0x0000000000017941 */ /* 0x000fea0003800000 */
.L_x_23304:
        /* <DEDUP_REMOVED lines=44> */
.L_x_23303:
[----:B------:R-:W-:Y:S05]  /*9f80*/  BSYNC B0 ;  /* 0x0000000000007941 */ /* 0x000fea0003800000 */
.L_x_23302:
        /* <DEDUP_REMOVED lines=8> */
.L_x_23298:
        /* <DEDUP_REMOVED lines=12> */
.L_x_23307:
[----:B------:R-:W-:Y:S02]  /*a0d0*/  IMAD.MOV.U32 R32, RZ, RZ, R74 ;  /* 0x000000ffff207224 */ /* 0x000fe400078e004a */
.L_x_23308:
[----:B------:R-:W-:Y:S05]  /*a0e0*/  BSYNC B0 ;  /* 0x0000000000007941 */ /* 0x000fea0003800000 */
.L_x_23306:
        /* <DEDUP_REMOVED lines=16> */
.L_x_23312:
[----:B------:R-:W-:Y:S05]  /*a1f0*/  BSYNC B1 ;  /* 0x0000000000017941 */ /* 0x000fea0003800000 */
.L_x_23311:
        /* <DEDUP_REMOVED lines=44> */
.L_x_23310:
[----:B------:R-:W-:Y:S05]  /*a4c0*/  BSYNC B0 ;  /* 0x0000000000007941 */ /* 0x000fea0003800000 */
.L_x_23309:
        /* <DEDUP_REMOVED lines=11> */
.L_x_23313:
        /* <DEDUP_REMOVED lines=12> */
.L_x_23316:
[----:B------:R-:W-:Y:S02]  /*a640*/  IMAD.MOV.U32 R42, RZ, RZ, R74 ;  /* 0x000000ffff2a7224 */ /* 0x000fe400078e004a */
.L_x_23317:
[----:B------:R-:W-:Y:S05]  /*a650*/  BSYNC B0 ;  /* 0x0000000000007941 */ /* 0x000fea0003800000 */
.L_x_23315:
        /* <DEDUP_REMOVED lines=16> */
.L_x_23321:
[----:B------:R-:W-:Y:S05]  /*a760*/  BSYNC B1 ;  /* 0x0000000000017941 */ /* 0x000fea0003800000 */
.L_x_23320:
        /* <DEDUP_REMOVED lines=44> */
.L_x_23319:
[----:B------:R-:W-:Y:S05]  /*aa30*/  BSYNC B0 ;  /* 0x0000000000007941 */ /* 0x000fea0003800000 */
.L_x_23318:
        /* <DEDUP_REMOVED lines=8> */
.L_x_23314:
        /* <DEDUP_REMOVED lines=12> */
.L_x_23323:
[----:B------:R-:W-:Y:S02]  /*ab80*/  IMAD.MOV.U32 R42, RZ, RZ, R74 ;  /* 0x000000ffff2a7224 */ /* 0x000fe400078e004a */
.L_x_23324:
[----:B------:R-:W-:Y:S05]  /*ab90*/  BSYNC B0 ;  /* 0x0000000000007941 */ /* 0x000fea0003800000 */
.L_x_23322:
        /* <DEDUP_REMOVED lines=16> */
.L_x_23328:
[----:B------:R-:W-:Y:S05]  /*aca0*/  BSYNC B1 ;  /* 0x0000000000017941 */ /* 0x000fea0003800000 */
.L_x_23327:
        /* <DEDUP_REMOVED lines=44> */
.L_x_23326:
[----:B------:R-:W-:Y:S05]  /*af70*/  BSYNC B0 ;  /* 0x0000000000007941 */ /* 0x000fea0003800000 */
.L_x_23325:
        /* <DEDUP_REMOVED lines=11> */
.L_x_23329:
        /* <DEDUP_REMOVED lines=12> */
.L_x_23332:
[----:B------:R-:W-:Y:S02]  /*b0f0*/  IMAD.MOV.U32 R34, RZ, RZ, R74 ;  /* 0x000000ffff227224 */ /* 0x000fe400078e004a */
.L_x_23333:
[----:B------:R-:W-:Y:S05]  /*b100*/  BSYNC B0 ;  /* 0x0000000000007941 */ /* 0x000fea0003800000 */
.L_x_23331:
        /* <DEDUP_REMOVED lines=16> */
.L_x_23337:
[----:B------:R-:W-:Y:S05]  /*b210*/  BSYNC B1 ;  /* 0x0000000000017941 */ /* 0x000fea0003800000 */
.L_x_23336:
        /* <DEDUP_REMOVED lines=44> */
.L_x_23335:
[----:B------:R-:W-:Y:S05]  /*b4e0*/  BSYNC B0 ;  /* 0x0000000000007941 */ /* 0x000fea0003800000 */
.L_x_23334:
        /* <DEDUP_REMOVED lines=8> */
.L_x_23330:
        /* <DEDUP_REMOVED lines=12> */
.L_x_23339:
[----:B------:R-:W-:Y:S02]  /*b630*/  IMAD.MOV.U32 R34, RZ, RZ, R74 ;  /* 0x000000ffff227224 */ /* 0x000fe400078e004a */
.L_x_23340:
[----:B------:R-:W-:Y:S05]  /*b640*/  BSYNC B0 ;  /* 0x0000000000007941 */ /* 0x000fea0003800000 */
.L_x_23338:
        /* <DEDUP_REMOVED lines=16> */
.L_x_23344:
[----:B------:R-:W-:Y:S05]  /*b750*/  BSYNC B1 ;  /* 0x0000000000017941 */ /* 0x000fea0003800000 */
.L_x_23343:
        /* <DEDUP_REMOVED lines=44> */
.L_x_23342:
[----:B------:R-:W-:Y:S05]  /*ba20*/  BSYNC B0 ;  /* 0x0000000000007941 */ /* 0x000fea0003800000 */
.L_x_23341:
        /* <DEDUP_REMOVED lines=11> */
.L_x_23345:
        /* <DEDUP_REMOVED lines=12> */
.L_x_23348:
[----:B------:R-:W-:Y:S02]  /*bba0*/  IMAD.MOV.U32 R40, RZ, RZ, R74 ;  /* 0x000000ffff287224 */ /* 0x000fe400078e004a */
.L_x_23349:
[----:B------:R-:W-:Y:S05]  /*bbb0*/  BSYNC B0 ;  /* 0x0000000000007941 */ /* 0x000fea0003800000 */
.L_x_23347:
        /* <DEDUP_REMOVED lines=16> */
.L_x_23353:
[----:B------:R-:W-:Y:S05]  /*bcc0*/  BSYNC B1 ;  /* 0x0000000000017941 */ /* 0x000fea0003800000 */
.L_x_23352:
        /* <DEDUP_REMOVED lines=44> */
.L_x_23351:
[----:B------:R-:W-:Y:S05]  /*bf90*/  BSYNC B0 ;  /* 0x0000000000007941 */ /* 0x000fea0003800000 */
.L_x_23350:
        /* <DEDUP_REMOVED lines=8> */
.L_x_23346:
        /* <DEDUP_REMOVED lines=26> */
.L_x_23354:
        /* <DEDUP_REMOVED lines=15> */
.L_x_23356:
[----:B-1----:R-:W-:Y:S02]  /*c2b0*/  MOV R68, R74 ;  /* 0x0000004a00447202 */ /* 0x002fe40000000f00 */
.L_x_23357:
[----:B------:R-:W-:Y:S05]  /*c2c0*/  BSYNC B0 ;  /* 0x0000000000007941 */ /* 0x000fea0003800000 */
.L_x_23355:
        /* <DEDUP_REMOVED lines=16> */
.L_x_23361:
[----:B------:R-:W-:Y:S05]  /*c3d0*/  BSYNC B1 ;  /* 0x0000000000017941 */ /* 0x000fea0003800000 */
.L_x_23360:
        /* <DEDUP_REMOVED lines=44> */
.L_x_23359:
[----:B------:R-:W-:Y:S05]  /*c6a0*/  BSYNC B0 ;  /* 0x0000000000007941 */ /* 0x000fea0003800000 */
.L_x_23358:
        /* <DEDUP_REMOVED lines=12> */
.L_x_23362:
        /* <DEDUP_REMOVED lines=12> */
.L_x_23365:
[----:B------:R-:W-:Y:S02]  /*c830*/  MOV R32, R74 ;  /* 0x0000004a00207202 */ /* 0x000fe40000000f00 */
.L_x_23366:
[----:B------:R-:W-:Y:S05]  /*c840*/  BSYNC B0 ;  /* 0x0000000000007941 */ /* 0x000fea0003800000 */
.L_x_23364:
        /* <DEDUP_REMOVED lines=16> */
.L_x_23370:
[----:B------:R-:W-:Y:S05]  /*c950*/  BSYNC B1 ;  /* 0x0000000000017941 */ /* 0x000fea0003800000 */
.L_x_23369:
        /* <DEDUP_REMOVED lines=44> */
.L_x_23368:
[----:B------:R-:W-:Y:S05]  /*cc20*/  BSYNC B0 ;  /* 0x0000000000007941 */ /* 0x000fea0003800000 */
.L_x_23367:
        /* <DEDUP_REMOVED lines=8> */
.L_x_23363:
        /* <DEDUP_REMOVED lines=12> */
.L_x_23372:
[----:B------:R-:W-:Y:S02]  /*cd70*/  IMAD.MOV.U32 R32, RZ, RZ, R74 ;  /* 0x000000ffff207224 */ /* 0x000fe400078e004a */
.L_x_23373:
[----:B------:R-:W-:Y:S05]  /*cd80*/  BSYNC B0 ;  /* 0x0000000000007941 */ /* 0x000fea0003800000 */
.L_x_23371:
        /* <DEDUP_REMOVED lines=16> */
.L_x_23377:
[----:B------:R-:W-:Y:S05]  /*ce90*/  BSYNC B1 ;  /* 0x0000000000017941 */ /* 0x000fea0003800000 */
.L_x_23376:
        /* <DEDUP_REMOVED lines=44> */
.L_x_23375:
[----:B------:R-:W-:Y:S05]  /*d160*/  BSYNC B0 ;  /* 0x0000000000007941 */ /* 0x000fea0003800000 */
.L_x_23374:
        /* <DEDUP_REMOVED lines=11> */
.L_x_23378:
        /* <DEDUP_REMOVED lines=12> */
.L_x_23381:
[----:B------:R-:W-:Y:S02]  /*d2e0*/  IMAD.MOV.U32 R68, RZ, RZ, R74 ;  /* 0x000000ffff447224 */ /* 0x000fe400078e004a */
.L_x_23382:
[----:B------:R-:W-:Y:S05]  /*d2f0*/  BSYNC B0 ;  /* 0x0000000000007941 */ /* 0x000fea0003800000 */
.L_x_23380:
        /* <DEDUP_REMOVED lines=16> */
.L_x_23386:
[----:B------:R-:W-:Y:S05]  /*d400*/  BSYNC B1 ;  /* 0x0000000000017941 */ /* 0x000fea0003800000 */
.L_x_23385:
        /* <DEDUP_REMOVED lines=44> */
.L_x_23384:
[----:B------:R-:W-:Y:S05]  /*d6d0*/  BSYNC B0 ;  /* 0x0000000000007941 */ /* 0x000fea0003800000 */
.L_x_23383:
        /* <DEDUP_REMOVED lines=8> */
.L_x_23379:
        /* <DEDUP_REMOVED lines=12> */
.L_x_23388:
[----:B------:R-:W-:Y:S02]  /*d820*/  MOV R68, R74 ;  /* 0x0000004a00447202 */ /* 0x000fe40000000f00 */
.L_x_23389:
[----:B------:R-:W-:Y:S05]  /*d830*/  BSYNC B0 ;  /* 0x0000000000007941 */ /* 0x000fea0003800000 */
.L_x_23387:
        /* <DEDUP_REMOVED lines=16> */
.L_x_23393:
[----:B------:R-:W-:Y:S05]  /*d940*/  BSYNC B1 ;  /* 0x0000000000017941 */ /* 0x000fea0003800000 */
.L_x_23392:
        /* <DEDUP_REMOVED lines=44> */
.L_x_23391:
[----:B------:R-:W-:Y:S05]  /*dc10*/  BSYNC B0 ;  /* 0x0000000000007941 */ /* 0x000fea0003800000 */
.L_x_23390:
        /* <DEDUP_REMOVED lines=11> */
.L_x_23394:
        /* <DEDUP_REMOVED lines=12> */
.L_x_23397:
[----:B------:R-:W-:Y:S02]  /*dd90*/  MOV R34, R74 ;  /* 0x0000004a00227202 */ /* 0x000fe40000000f00 */
.L_x_23398:
[----:B------:R-:W-:Y:S05]  /*dda0*/  BSYNC B0 ;  /* 0x0000000000007941 */ /* 0x000fea0003800000 */
.L_x_23396:
        /* <DEDUP_REMOVED lines=16> */
.L_x_23402:
[----:B------:R-:W-:Y:S05]  /*deb0*/  BSYNC B1 ;  /* 0x0000000000017941 */ /* 0x000fea0003800000 */
.L_x_23401:
        /* <DEDUP_REMOVED lines=44> */
.L_x_23400:
[----:B------:R-:W-:Y:S05]  /*e180*/  BSYNC B0 ;  /* 0x0000000000007941 */ /* 0x000fea0003800000 */
.L_x_23399:
        /* <DEDUP_REMOVED lines=8> */
.L_x_23395:
        /* <DEDUP_REMOVED lines=12> */
.L_x_23404:
[----:B------:R-:W-:Y:S02]  /*e2d0*/  IMAD.MOV.U32 R34, RZ, RZ, R74 ;  /* 0x000000ffff227224 */ /* 0x000fe400078e004a */
.L_x_23405:
[----:B------:R-:W-:Y:S05]  /*e2e0*/  BSYNC B0 ;  /* 0x0000000000007941 */ /* 0x000fea0003800000 */
.L_x_23403:
        /* <DEDUP_REMOVED lines=16> */
.L_x_23409:
[----:B------:R-:W-:Y:S05]  /*e3f0*/  BSYNC B1 ;  /* 0x0000000000017941 */ /* 0x000fea0003800000 */
.L_x_23408:
        /* <DEDUP_REMOVED lines=44> */
.L_x_23407:
[----:B------:R-:W-:Y:S05]  /*e6c0*/  BSYNC B0 ;  /* 0x0000000000007941 */ /* 0x000fea0003800000 */
.L_x_23406:
        /* <DEDUP_REMOVED lines=11> */
.L_x_23410:
        /* <DEDUP_REMOVED lines=12> */
.L_x_23413:
[----:B------:R-:W-:Y:S02]  /*e840*/  IMAD.MOV.U32 R68, RZ, RZ, R74 ;  /* 0x000000ffff447224 */ /* 0x000fe400078e004a */
.L_x_23414:
[----:B------:R-:W-:Y:S05]  /*e850*/  BSYNC B0 ;  /* 0x0000000000007941 */ /* 0x000fea0003800000 */
.L_x_23412:
        /* <DEDUP_REMOVED lines=16> */
.L_x_23418:
[----:B------:R-:W-:Y:S05]  /*e960*/  BSYNC B1 ;  /* 0x0000000000017941 */ /* 0x000fea0003800000 */
.L_x_23417:
        /* <DEDUP_REMOVED lines=44> */
.L_x_23416:
[----:B------:R-:W-:Y:S05]  /*ec30*/  BSYNC B0 ;  /* 0x0000000000007941 */ /* 0x000fea0003800000 */
.L_x_23415:
        /* <DEDUP_REMOVED lines=8> */
.L_x_23411:
        /* <DEDUP_REMOVED lines=26> */
.L_x_23419:
        /* <DEDUP_REMOVED lines=15> */
.L_x_23421:
[----:B-1----:R-:W-:Y:S02]  /*ef50*/  IMAD.MOV.U32 R102, RZ, RZ, R74 ;  /* 0x000000ffff667224 */ /* 0x002fe400078e004a */
.L_x_23422:
[----:B------:R-:W-:Y:S05]  /*ef60*/  BSYNC B0 ;  /* 0x0000000000007941 */ /* 0x000fea0003800000 */
.L_x_23420:
        /* <DEDUP_REMOVED lines=16> */
.L_x_23426:
[----:B------:R-:W-:Y:S05]  /*f070*/  BSYNC B1 ;  /* 0x0000000000017941 */ /* 0x000fea0003800000 */
.L_x_23425:
        /* <DEDUP_REMOVED lines=44> */
.L_x_23424:
[----:B------:R-:W-:Y:S05]  /*f340*/  BSYNC B0 ;  /* 0x0000000000007941 */ /* 0x000fea0003800000 */
.L_x_23423:
[----:B------:R-:W0:Y:S01]  /*f350*/  I2F.U32 R37, R102 ;  /* 0x0000006600257306 */ /* 0x000e220000201000 */
[----:B------:R-:W-:Y:S01]  /*f360*/  ISETP.NE.AND P6, PT, R125, RZ, PT ;  /* 0x000000ff7d00720c */ /* 0x000fe20003fc5270 */
[----:B-----5:R-:W-:Y:S02]  /*f370*/  FMUL.FTZ R32, R32, c[0x0][0x1e8] ;  /* 0x00007a0020207a20 */ /* 0x020fe40000410000 */
        /* <DEDUP_REMOVED lines=9> */
.L_x_23427:
        /* <DEDUP_REMOVED lines=12> */
.L_x_23430:
[----:B------:R-:W-:Y:S02]  /*f4d0*/  IMAD.MOV.U32 R32, RZ, RZ, R74 ;  /* 0x000000ffff207224 */ /* 0x000fe400078e004a */
.L_x_23431:
[----:B------:R-:W-:Y:S05]  /*f4e0*/  BSYNC B0 ;  /* 0x0000000000007941 */ /* 0x000fea0003800000 */
.L_x_23429:
        /* <DEDUP_REMOVED lines=16> */
.L_x_23435:
[----:B------:R-:W-:Y:S05]  /*f5f0*/  BSYNC B1 ;  /* 0x0000000000017941 */ /* 0x000fea0003800000 */
.L_x_23434:
        /* <DEDUP_REMOVED lines=44> */
.L_x_23433:
[----:B------:R-:W-:Y:S05]  /*f8c0*/  BSYNC B0 ;  /* 0x0000000000007941 */ /* 0x000fea0003800000 */
.L_x_23432:
        /* <DEDUP_REMOVED lines=8> */
.L_x_23428:
        /* <DEDUP_REMOVED lines=12> */
.L_x_23437:
[----:B------:R-:W-:Y:S02]  /*fa10*/  IMAD.MOV.U32 R32, RZ, RZ, R74 ;  /* 0x000000ffff207224 */ /* 0x000fe400078e004a */
.L_x_23438:
[----:B------:R-:W-:Y:S05]  /*fa20*/  BSYNC B0 ;  /* 0x0000000000007941 */ /* 0x000fea0003800000 */
.L_x_23436:
        /* <DEDUP_REMOVED lines=16> */
.L_x_23442:
[----:B------:R-:W-:Y:S05]  /*fb30*/  BSYNC B1 ;  /* 0x0000000000017941 */ /* 0x000fea0003800000 */
.L_x_23441:
        /* <DEDUP_REMOVED lines=44> */
.L_x_23440:
[----:B------:R-:W-:Y:S05]  /*fe00*/  BSYNC B0 ;  /* 0x0000000000007941 */ /* 0x000fea0003800000 */
.L_x_23439:
        /* <DEDUP_REMOVED lines=11> */
.L_x_23443:
        /* <DEDUP_REMOVED lines=12> */
.L_x_23446:
[----:B------:R-:W-:Y:S02]  /*ff80*/  IMAD.MOV.U32 R102, RZ, RZ, R74 ;  /* 0x000000ffff667224 */ /* 0x000fe400078e004a */
.L_x_23447:
[----:B------:R-:W-:Y:S05]  /*ff90*/  BSYNC B0 ;  /* 0x0000000000007941 */ /* 0x000fea0003800000 */
.L_x_23445:
        /* <DEDUP_REMOVED lines=16> */
.L_x_23451:
[----:B------:R-:W-:Y:S05]  /*100a0*/  BSYNC B1 ;  /* 0x0000000000017941 */ /* 0x000fea0003800000 */
.L_x_23450:
        /* <DEDUP_REMOVED lines=44> */
.L_x_23449:
[----:B------:R-:W-:Y:S05]  /*10370*/  BSYNC B0 ;  /* 0x0000000000007941 */ /* 0x000fea0003800000 */
.L_x_23448:
        /* <DEDUP_REMOVED lines=8> */
.L_x_23444:
        /* <DEDUP_REMOVED lines=12> */
.L_x_23453:
[----:B------:R-:W-:Y:S02]  /*104c0*/  IMAD.MOV.U32 R102, RZ, RZ, R74 ;  /* 0x000000ffff667224 */ /* 0x000fe400078e004a */
.L_x_23454:
[----:B------:R-:W-:Y:S05]  /*104d0*/  BSYNC B0 ;  /* 0x0000000000007941 */ /* 0x000fea0003800000 */
.L_x_23452:
        /* <DEDUP_REMOVED lines=16> */
.L_x_23458:
[----:B------:R-:W-:Y:S05]  /*105e0*/  BSYNC B1 ;  /* 0x0000000000017941 */ /* 0x000fea0003800000 */
.L_x_23457:
        /* <DEDUP_REMOVED lines=44> */
.L_x_23456:
[----:B------:R-:W-:Y:S05]  /*108b0*/  BSYNC B0 ;  /* 0x0000000000007941 */ /* 0x000fea0003800000 */
.L_x_23455:
        /* <DEDUP_REMOVED lines=11> */
.L_x_23459:
        /* <DEDUP_REMOVED lines=12> */
.L_x_23462:
[----:B------:R-:W-:Y:S02]  /*10a30*/  IMAD.MOV.U32 R34, RZ, RZ, R74 ;  /* 0x000000ffff227224 */ /* 0x000fe400078e004a */
.L_x_23463:
[----:B------:R-:W-:Y:S05]  /*10a40*/  BSYNC B0 ;  /* 0x0000000000007941 */ /* 0x000fea0003800000 */
.L_x_23461:
        /* <DEDUP_REMOVED lines=16> */
.L_x_23467:
[----:B------:R-:W-:Y:S05]  /*10b50*/  BSYNC B1 ;  /* 0x0000000000017941 */ /* 0x000fea0003800000 */
.L_x_23466:
        /* <DEDUP_REMOVED lines=44> */
.L_x_23465:
[----:B------:R-:W-:Y:S05]  /*10e20*/  BSYNC B0 ;  /* 0x0000000000007941 */ /* 0x000fea0003800000 */
.L_x_23464:
        /* <DEDUP_REMOVED lines=8> */
.L_x_23460:
        /* <DEDUP_REMOVED lines=12> */
.L_x_23469:
[----:B------:R-:W-:Y:S02]  /*10f70*/  IMAD.MOV.U32 R34, RZ, RZ, R74 ;  /* 0x000000ffff227224 */ /* 0x000fe400078e004a */
.L_x_23470:
[----:B------:R-:W-:Y:S05]  /*10f80*/  BSYNC B0 ;  /* 0x0000000000007941 */ /* 0x000fea0003800000 */
.L_x_23468:
        /* <DEDUP_REMOVED lines=16> */
.L_x_23474:
[----:B------:R-:W-:Y:S05]  /*11090*/  BSYNC B1 ;  /* 0x0000000000017941 */ /* 0x000fea0003800000 */
.L_x_23473:
        /* <DEDUP_REMOVED lines=44> */
.L_x_23472:
[----:B------:R-:W-:Y:S05]  /*11360*/  BSYNC B0 ;  /* 0x0000000000007941 */ /* 0x000fea0003800000 */
.L_x_23471:
        /* <DEDUP_REMOVED lines=11> */
.L_x_23475:
        /* <DEDUP_REMOVED lines=12> */
.L_x_23478:
[----:B------:R-:W-:Y:S02]  /*114e0*/  IMAD.MOV.U32 R102, RZ, RZ, R74 ;  /* 0x000000ffff667224 */ /* 0x000fe400078e004a */
.L_x_23479:
[----:B------:R-:W-:Y:S05]  /*114f0*/  BSYNC B0 ;  /* 0x0000000000007941 */ /* 0x000fea0003800000 */
.L_x_23477:
        /* <DEDUP_REMOVED lines=16> */
.L_x_23483:
[----:B------:R-:W-:Y:S05]  /*11600*/  BSYNC B1 ;  /* 0x0000000000017941 */ /* 0x000fea0003800000 */
.L_x_23482:
        /* <DEDUP_REMOVED lines=44> */
.L_x_23481:
[----:B------:R-:W-:Y:S05]  /*118d0*/  BSYNC B0 ;  /* 0x0000000000007941 */ /* 0x000fea0003800000 */
.L_x_23480:
        /* <DEDUP_REMOVED lines=8> */
.L_x_23476:
        /* <DEDUP_REMOVED lines=26> */
.L_x_23484:
        /* <DEDUP_REMOVED lines=15> */
.L_x_23486:
[----:B-1----:R-:W-:Y:S02]  /*11bf0*/  IMAD.MOV.U32 R104, RZ, RZ, R74 ;  /* 0x000000ffff687224 */ /* 0x002fe400078e004a */
.L_x_23487:
[----:B------:R-:W-:Y:S05]  /*11c00*/  BSYNC B0 ;  /* 0x0000000000007941 */ /* 0x000fea0003800000 */
.L_x_23485:
        /* <DEDUP_REMOVED lines=16> */
.L_x_23491:
[----:B------:R-:W-:Y:S05]  /*11d10*/  BSYNC B1 ;  /* 0x0000000000017941 */ /* 0x000fea0003800000 */
.L_x_23490:
        /* <DEDUP_REMOVED lines=44> */
.L_x_23489:
[----:B------:R-:W-:Y:S05]  /*11fe0*/  BSYNC B0 ;  /* 0x0000000000007941 */ /* 0x000fea0003800000 */
.L_x_23488:
        /* <DEDUP_REMOVED lines=12> */
.L_x_23492:
        /* <DEDUP_REMOVED lines=12> */
.L_x_23495:
[----:B------:R-:W-:Y:S02]  /*12170*/  IMAD.MOV.U32 R104, RZ, RZ, R74 ;  /* 0x000000ffff687224 */ /* 0x000fe400078e004a */
.L_x_23496:
[----:B------:R-:W-:Y:S05]  /*12180*/  BSYNC B0 ;  /* 0x0000000000007941 */ /* 0x000fea0003800000 */
.L_x_23494:
        /* <DEDUP_REMOVED lines=16> */
.L_x_23500:
[----:B------:R-:W-:Y:S05]  /*12290*/  BSYNC B1 ;  /* 0x0000000000017941 */ /* 0x000fea0003800000 */
.L_x_23499:
        /* <DEDUP_REMOVED lines=44> */
.L_x_23498:
[----:B------:R-:W-:Y:S05]  /*12560*/  BSYNC B0 ;  /* 0x0000000000007941 */ /* 0x000fea0003800000 */
.L_x_23497:
        /* <DEDUP_REMOVED lines=8> */
.L_x_23493:
        /* <DEDUP_REMOVED lines=12> */
.L_x_23502:
[----:B------:R-:W-:Y:S02]  /*126b0*/  MOV R104, R74 ;  /* 0x0000004a00687202 */ /* 0x000fe40000000f00 */
.L_x_23503:
[----:B------:R-:W-:Y:S05]  /*126c0*/  BSYNC B0 ;  /* 0x0000000000007941 */ /* 0x000fea0003800000 */
.L_x_23501:
        /* <DEDUP_REMOVED lines=16> */
.L_x_23507:
[----:B------:R-:W-:Y:S05]  /*127d0*/  BSYNC B1 ;  /* 0x0000000000017941 */ /* 0x000fea0003800000 */
.L_x_23506:
        /* <DEDUP_REMOVED lines=44> */
.L_x_23505:
[----:B------:R-:W-:Y:S05]  /*12aa0*/  BSYNC B0 ;  /* 0x0000000000007941 */ /* 0x000fea0003800000 */
.L_x_23504:
        /* <DEDUP_REMOVED lines=11> */
.L_x_23508:
        /* <DEDUP_REMOVED lines=12> */
.L_x_23511:
[----:B------:R-:W-:Y:S02]  /*12c20*/  MOV R104, R74 ;  /* 0x0000004a00687202 */ /* 0x000fe40000000f00 */
.L_x_23512:
[----:B------:R-:W-:Y:S05]  /*12c30*/  BSYNC B0 ;  /* 0x0000000000007941 */ /* 0x000fea0003800000 */
.L_x_23510:
        /* <DEDUP_REMOVED lines=16> */
.L_x_23516:
[----:B------:R-:W-:Y:S05]  /*12d40*/  BSYNC B1 ;  /* 0x0000000000017941 */ /* 0x000fea0003800000 */
.L_x_23515:
        /* <DEDUP_REMOVED lines=44> */
.L_x_23514:
[----:B------:R-:W-:Y:S05]  /*13010*/  BSYNC B0 ;  /* 0x0000000000007941 */ /* 0x000fea0003800000 */
.L_x_23513:
        /* <DEDUP_REMOVED lines=8> */
.L_x_23509:
        /* <DEDUP_REMOVED lines=12> */
.L_x_23518:
[----:B------:R-:W-:Y:S02]  /*13160*/  IMAD.MOV.U32 R104, RZ, RZ, R74 ;  /* 0x000000ffff687224 */ /* 0x000fe400078e004a */
.L_x_23519:
[----:B------:R-:W-:Y:S05]  /*13170*/  BSYNC B0 ;  /* 0x0000000000007941 */ /* 0x000fea0003800000 */
.L_x_23517:
        /* <DEDUP_REMOVED lines=16> */
.L_x_23523:
[----:B------:R-:W-:Y:S05]  /*13280*/  BSYNC B1 ;  /* 0x0000000000017941 */ /* 0x000fea0003800000 */
.L_x_23522:
        /* <DEDUP_REMOVED lines=44> */
.L_x_23521:
[----:B------:R-:W-:Y:S05]  /*13550*/  BSYNC B0 ;  /* 0x0000000000007941 */ /* 0x000fea0003800000 */
.L_x_23520:
        /* <DEDUP_REMOVED lines=11> */
.L_x_23524:
        /* <DEDUP_REMOVED lines=12> */
.L_x_23527:
[----:B------:R-:W-:Y:S02]  /*136d0*/  IMAD.MOV.U32 R104, RZ, RZ, R74 ;  /* 0x000000ffff687224 */ /* 0x000fe400078e004a */
.L_x_23528:
[----:B------:R-:W-:Y:S05]  /*136e0*/  BSYNC B0 ;  /* 0x0000000000007941 */ /* 0x000fea0003800000 */
.L_x_23526:
        /* <DEDUP_REMOVED lines=16> */
.L_x_23532:
[----:B------:R-:W-:Y:S05]  /*137f0*/  BSYNC B1 ;  /* 0x0000000000017941 */ /* 0x000fea0003800000 */
.L_x_23531:
        /* <DEDUP_REMOVED lines=44> */
.L_x_23530:
[----:B------:R-:W-:Y:S05]  /*13ac0*/  BSYNC B0 ;  /* 0x0000000000007941 */ /* 0x000fea0003800000 */
.L_x_23529:
        /* <DEDUP_REMOVED lines=8> */
.L_x_23525:
        /* <DEDUP_REMOVED lines=12> */
.L_x_23534:
[----:B------:R-:W-:Y:S02]  /*13c10*/  MOV R104, R74 ;  /* 0x0000004a00687202 */ /* 0x000fe40000000f00 */
.L_x_23535:
[----:B------:R-:W-:Y:S05]  /*13c20*/  BSYNC B0 ;  /* 0x0000000000007941 */ /* 0x000fea0003800000 */
.L_x_23533:
        /* <DEDUP_REMOVED lines=16> */
.L_x_23539:
[----:B------:R-:W-:Y:S05]  /*13d30*/  BSYNC B1 ;  /* 0x0000000000017941 */ /* 0x000fea0003800000 */
.L_x_23538:
        /* <DEDUP_REMOVED lines=44> */
.L_x_23537:
[----:B------:R-:W-:Y:S05]  /*14000*/  BSYNC B0 ;  /* 0x0000000000007941 */ /* 0x000fea0003800000 */
.L_x_23536:
        /* <DEDUP_REMOVED lines=11> */
.L_x_23540:
        /* <DEDUP_REMOVED lines=12> */
.L_x_23543:
[----:B------:R-:W-:Y:S02]  /*14180*/  MOV R104, R74 ;  /* 0x0000004a00687202 */ /* 0x000fe40000000f00 */
.L_x_23544:
[----:B------:R-:W-:Y:S05]  /*14190*/  BSYNC B0 ;  /* 0x0000000000007941 */ /* 0x000fea0003800000 */
.L_x_23542:
        /* <DEDUP_REMOVED lines=16> */
.L_x_23548:
[----:B------:R-:W-:Y:S05]  /*142a0*/  BSYNC B1 ;  /* 0x0000000000017941 */ /* 0x000fea0003800000 */
.L_x_23547:
        /* <DEDUP_REMOVED lines=44> */
.L_x_23546:
[----:B------:R-:W-:Y:S05]  /*14570*/  BSYNC B0 ;  /* 0x0000000000007941 */ /* 0x000fea0003800000 */
.L_x_23545:
        /* <DEDUP_REMOVED lines=8> */
.L_x_23541:
        /* <DEDUP_REMOVED lines=26> */
.L_x_23549:
        /* <DEDUP_REMOVED lines=15> */
.L_x_23551:
[----:B-1----:R-:W-:Y:S02]  /*14890*/  IMAD.MOV.U32 R131, RZ, RZ, R74 ;  /* 0x000000ffff837224 */ /* 0x002fe400078e004a */
.L_x_23552:
[----:B------:R-:W-:Y:S05]  /*148a0*/  BSYNC B0 ;  /* 0x0000000000007941 */ /* 0x000fea0003800000 */
.L_x_23550:
        /* <DEDUP_REMOVED lines=16> */
.L_x_23556:
[----:B------:R-:W-:Y:S05]  /*149b0*/  BSYNC B1 ;  /* 0x0000000000017941 */ /* 0x000fea0003800000 */
.L_x_23555:
        /* <DEDUP_REMOVED lines=44> */
.L_x_23554:
[----:B------:R-:W-:Y:S05]  /*14c80*/  BSYNC B0 ;  /* 0x0000000000007941 */ /* 0x000fea0003800000 */
.L_x_23553:
        /* <DEDUP_REMOVED lines=12> */
.L_x_23557:
        /* <DEDUP_REMOVED lines=12> */
.L_x_23560:
[----:B------:R-:W-:Y:S02]  /*14e10*/  IMAD.MOV.U32 R125, RZ, RZ, R74 ;  /* 0x000000ffff7d7224 */ /* 0x000fe400078e004a */
.L_x_23561:
[----:B------:R-:W-:Y:S05]  /*14e20*/  BSYNC B0 ;  /* 0x0000000000007941 */ /* 0x000fea0003800000 */
.L_x_23559:
        /* <DEDUP_REMOVED lines=16> */
.L_x_23565:
[----:B------:R-:W-:Y:S05]  /*14f30*/  BSYNC B1 ;  /* 0x0000000000017941 */ /* 0x000fea0003800000 */
.L_x_23564:
        /* <DEDUP_REMOVED lines=44> */
.L_x_23563:
[----:B------:R-:W-:Y:S05]  /*15200*/  BSYNC B0 ;  /* 0x0000000000007941 */ /* 0x000fea0003800000 */
.L_x_23562:
        /* <DEDUP_REMOVED lines=8> */
.L_x_23558:
        /* <DEDUP_REMOVED lines=12> */
.L_x_23567:
[----:B------:R-:W-:Y:S02]  /*15350*/  IMAD.MOV.U32 R125, RZ, RZ, R74 ;  /* 0x000000ffff7d7224 */ /* 0x000fe400078e004a */
.L_x_23568:
[----:B------:R-:W-:Y:S05]  /*15360*/  BSYNC B0 ;  /* 0x0000000000007941 */ /* 0x000fea0003800000 */
.L_x_23566:
        /* <DEDUP_REMOVED lines=16> */
.L_x_23572:
[----:B------:R-:W-:Y:S05]  /*15470*/  BSYNC B1 ;  /* 0x0000000000017941 */ /* 0x000fea0003800000 */
.L_x_23571:
        /* <DEDUP_REMOVED lines=44> */
.L_x_23570:
[----:B------:R-:W-:Y:S05]  /*15740*/  BSYNC B0 ;  /* 0x0000000000007941 */ /* 0x000fea0003800000 */
.L_x_23569:
        /* <DEDUP_REMOVED lines=11> */
.L_x_23573:
        /* <DEDUP_REMOVED lines=12> */
.L_x_23576:
[----:B------:R-:W-:Y:S02]  /*158c0*/  IMAD.MOV.U32 R125, RZ, RZ, R74 ;  /* 0x000000ffff7d7224 */ /* 0x000fe400078e004a */
.L_x_23577:
[----:B------:R-:W-:Y:S05]  /*158d0*/  BSYNC B0 ;  /* 0x0000000000007941 */ /* 0x000fea0003800000 */
.L_x_23575:
        /* <DEDUP_REMOVED lines=16> */
.L_x_23581:
[----:B------:R-:W-:Y:S05]  /*159e0*/  BSYNC B1 ;  /* 0x0000000000017941 */ /* 0x000fea0003800000 */
.L_x_23580:
        /* <DEDUP_REMOVED lines=44> */
.L_x_23579:
[----:B------:R-:W-:Y:S05]  /*15cb0*/  BSYNC B0 ;  /* 0x0000000000007941 */ /* 0x000fea0003800000 */
.L_x_23578:
        /* <DEDUP_REMOVED lines=8> */
.L_x_23574:
        /* <DEDUP_REMOVED lines=12> */
.L_x_23583:
[----:B------:R-:W-:Y:S02]  /*15e00*/  IMAD.MOV.U32 R125, RZ, RZ, R74 ;  /* 0x000000ffff7d7224 */ /* 0x000fe400078e004a */
.L_x_23584:
[----:B------:R-:W-:Y:S05]  /*15e10*/  BSYNC B0 ;  /* 0x0000000000007941 */ /* 0x000fea0003800000 */
.L_x_23582:
        /* <DEDUP_REMOVED lines=16> */
.L_x_23588:
[----:B------:R-:W-:Y:S05]  /*15f20*/  BSYNC B1 ;  /* 0x0000000000017941 */ /* 0x000fea0003800000 */
.L_x_23587:
        /* <DEDUP_REMOVED lines=44> */
.L_x_23586:
[----:B------:R-:W-:Y:S05]  /*161f0*/  BSYNC B0 ;  /* 0x0000000000007941 */ /* 0x000fea0003800000 */
.L_x_23585:
        /* <DEDUP_REMOVED lines=11> */
.L_x_23589:
        /* <DEDUP_REMOVED lines=12> */
.L_x_23592:
[----:B------:R-:W-:Y:S02]  /*16370*/  IMAD.MOV.U32 R125, RZ, RZ, R74 ;  /* 0x000000ffff7d7224 */ /* 0x000fe400078e004a */
.L_x_23593:
[----:B------:R-:W-:Y:S05]  /*16380*/  BSYNC B0 ;  /* 0x0000000000007941 */ /* 0x000fea0003800000 */
.L_x_23591:
        /* <DEDUP_REMOVED lines=16> */
.L_x_23597:
[----:B------:R-:W-:Y:S05]  /*16490*/  BSYNC B1 ;  /* 0x0000000000017941 */ /* 0x000fea0003800000 */
.L_x_23596:
        /* <DEDUP_REMOVED lines=44> */
.L_x_23595:
[----:B------:R-:W-:Y:S05]  /*16760*/  BSYNC B0 ;  /* 0x0000000000007941 */ /* 0x000fea0003800000 */
.L_x_23594:
        /* <DEDUP_REMOVED lines=8> */
.L_x_23590:
        /* <DEDUP_REMOVED lines=12> */
.L_x_23599:
[----:B------:R-:W-:Y:S02]  /*168b0*/  IMAD.MOV.U32 R125, RZ, RZ, R74 ;  /* 0x000000ffff7d7224 */ /* 0x000fe400078e004a */
.L_x_23600:
[----:B------:R-:W-:Y:S05]  /*168c0*/  BSYNC B0 ;  /* 0x0000000000007941 */ /* 0x000fea0003800000 */
.L_x_23598:
        /* <DEDUP_REMOVED lines=16> */
.L_x_23604:
[----:B------:R-:W-:Y:S05]  /*169d0*/  BSYNC B1 ;  /* 0x0000000000017941 */ /* 0x000fea0003800000 */
.L_x_23603:
        /* <DEDUP_REMOVED lines=44> */
.L_x_23602:
[----:B------:R-:W-:Y:S05]  /*16ca0*/  BSYNC B0 ;  /* 0x0000000000007941 */ /* 0x000fea0003800000 */
.L_x_23601:
        /* <DEDUP_REMOVED lines=11> */
.L_x_23605:
        /* <DEDUP_REMOVED lines=12> */
.L_x_23608:
[----:B------:R-:W-:Y:S02]  /*16e20*/  IMAD.MOV.U32 R131, RZ, RZ, R74 ;  /* 0x000000ffff837224 */ /* 0x000fe400078e004a */
.L_x_23609:
[----:B------:R-:W-:Y:S05]  /*16e30*/  BSYNC B0 ;  /* 0x0000000000007941 */ /* 0x000fea0003800000 */
.L_x_23607:
        /* <DEDUP_REMOVED lines=16> */
.L_x_23613:
[----:B------:R-:W-:Y:S05]  /*16f40*/  BSYNC B1 ;  /* 0x0000000000017941 */ /* 0x000fea0003800000 */
.L_x_23612:
        /* <DEDUP_REMOVED lines=44> */
.L_x_23611:
[----:B------:R-:W-:Y:S05]  /*17210*/  BSYNC B0 ;  /* 0x0000000000007941 */ /* 0x000fea0003800000 */
.L_x_23610:
        /* <DEDUP_REMOVED lines=8> */
.L_x_23606:
[----:B------:R-:W-:Y:S01]  /*172a0*/  FADD.FTZ R102, RZ, R56 ;  /* 0x00000038ff667221 */ /* 0x000fe20000010000 */
[----:B------:R-:W-:Y:S02]  /*172b0*/  SEL R104, RZ, 0x100, P2 ;  /* 0x00000100ff687807 */ /* 0x000fe40001000000 */
[----:B------:R-:W-:Y:S01]  /*172c0*/  SEL R131, RZ, 0x1, P1 ;  /* 0x00000001ff837807 */ /* 0x000fe20000800000 */
[----:B------:R-:W-:Y:S01]  /*172d0*/  FADD.FTZ R103, R102, R57 ;  /* 0x0000003966677221 */ /* 0x000fe20000010000 */
[----:B------:R-:W-:Y:S02]  /*172e0*/  ISETP.NE.AND P5, PT, R128, RZ, PT ;  /* 0x000000ff8000720c */ /* 0x000fe40003fa5270 */
        /* <DEDUP_REMOVED lines=28> */
[----:B------:R-:W-:-:S03]  /*174b0*/  IMAD.WIDE.U32 R104, R140, R127, c[0x0][0x188] ;  /* 0x000062008c687625 */ /* 0x000fc600078e007f */
[----:B------:R-:W-:Y:S01]  /*174c0*/  IADD3 R131, R102, R131, RZ ;  /* 0x0000008366837210 */ /* 0x000fe20007ffe0ff */
[----:B------:R-:W-:Y:S01]  /*174d0*/  IMAD.WIDE.U32 R102, R140, R129, c[0x0][0x190] ;  /* 0x000064008c667625 */ /* 0x000fe200078e0081 */
[----:B------:R0:W-:Y:S03]  /*174e0*/  STG.E.128 [R104.64], R68 ;  /* 0x0000004468007986 */ /* 0x0001e6000c101d06 */
[----:B------:R-:W-:Y:S01]  /*174f0*/  FADD.FTZ R133, R126, R33 ;  /* 0x000000217e857221 */ /* 0x000fe20000010000 */
[----:B------:R0:W-:Y:S03]  /*17500*/  STG.E [R102.64], R131 ;  /* 0x0000008366007986 */ /* 0x0001e6000c101906 */
        /* <DEDUP_REMOVED lines=18> */
.L_x_23614:
[----:B0-----:R-:W-:Y:S01]  /*17630*/  @!P1 IADD3 R126, R126, 0x4, RZ ;  /* 0x000000047e7e9810 */ /* 0x001fe20007ffe0ff */
[----:B------:R-:W-:Y:S01]  /*17640*/  FADD.FTZ R129, R128, R71 ;  /* 0x0000004780817221 */ /* 0x000fe20000010000 */
[----:B------:R-:W-:Y:S05]  /*17650*/  BRA.DIV ~URZ, `(.L_x_23615) ;  /* 0x000011327f007947 */ /* 0x000fea000b800000 */
[----:B------:R0:W1:Y:S02]  /*17660*/  SHFL.BFLY PT, R102, R129, 0x1, 0x1f ;  /* 0x0c201f0081667f89 */ /* 0x00006400000e0000 */
.L_x_23619:
        /* <DEDUP_REMOVED lines=84> */
.L_x_23620:
        /* <DEDUP_REMOVED lines=9> */
[----:B0-----:R-:W-:Y:S01]  /*17c40*/  @!P1 IMAD.IADD R129, R126, 0x1, R105 ;  /* 0x000000017e819824 */ /* 0x001fe200078e0269 */
[----:B------:R-:W-:Y:S01]  /*17c50*/  LOP3.LUT P0, RZ, R127, 0x1f, R100, 0xf8, !PT ;  /* 0x0000001f7fff7812 */ /* 0x000fe2000780f864 */
[----:B------:R-:W-:Y:S01]  /*17c60*/  CS2R R104, SRZ ;  /* 0x0000000000687805 */ /* 0x000fe2000001ff00 */
[----:B------:R-:W-:Y:S01]  /*17c70*/  IMAD.MOV.U32 R126, RZ, RZ, RZ ;  /* 0x000000ffff7e7224 */ /* 0x000fe200078e00ff */
[----:B------:R-:W-:Y:S02]  /*17c80*/  @!P1 MOV R126, 0x400 ;  /* 0x00000400007e9802 */ /* 0x000fe40000000f00 */
[----:B------:R-:W-:-:S02]  /*17c90*/  LOP3.LUT R127, R100, 0x7f, RZ, 0xc0, !PT ;  /* 0x0000007f647f7812 */ /* 0x000fc400078ec0ff */
        /* <DEDUP_REMOVED lines=22> */
[----:B---3--:R0:W1:Y:S03]  /*17e00*/  MUFU.RCP R105, R141 ;  /* 0x0000008d00697308 */ /* 0x0080660000001000 */
[----:B------:R-:W-:-:S04]  /*17e10*/  FMUL.FTZ R104, R104, R131 ;  /* 0x0000008368687220 */ /* 0x000fc80000410000 */
[----:B------:R-:W-:Y:S02]  /*17e20*/  FFMA.FTZ R102, R103, R104, R102 ;  /* 0x0000006867667223 */ /* 0x000fe40000010066 */
[----:B0-----:R-:W-:-:S03]  /*17e30*/  IMAD.MOV.U32 R141, RZ, RZ, 0x10 ;  /* 0x00000010ff8d7424 */ /* 0x001fc600078e00ff */
[----:B------:R-:W0:Y:S01]  /*17e40*/  SHFL.DOWN PT, R103, R102, 0x1, 0x1f ;  /* 0x08201f0066677f89 */ /* 0x000e2200000e0000 */
[----:B------:R-:W-:-:S04]  /*17e50*/  IMAD.WIDE.U32 R130, R130, R141, c[0x0][0x208] ;  /* 0x0000820082827625 */ /* 0x000fc800078e008d */
[----:B------:R-:W-:-:S04]  /*17e60*/  IMAD.WIDE.U32 R134, R134, R141, c[0x0][0x208] ;  /* 0x0000820086867625 */ /* 0x000fc800078e008d */
[----:B------:R-:W-:-:S04]  /*17e70*/  IMAD.WIDE.U32 R132, R132, R141, c[0x0][0x208] ;  /* 0x0000820084847625 */ /* 0x000fc800078e008d */
[----:B----4-:R-:W-:Y:S02]  /*17e80*/  FMUL.FTZ R104, R129, R142 ;  /* 0x0000008e81687220 */ /* 0x010fe40000410000 */
[----:B------:R-:W-:-:S04]  /*17e90*/  IMAD.WIDE.U32 R138, R138, R141, c[0x0][0x208] ;  /* 0x000082008a8a7625 */ /* 0x000fc800078e008d */
[----:B------:R-:W-:Y:S02]  /*17ea0*/  FFMA.FTZ R104, R137, R128, R104 ;  /* 0x0000008089687223 */ /* 0x000fe40000010068 */
[----:B------:R-:W-:Y:S02]  /*17eb0*/  FADD.FTZ R128, R128, -R129 ;  /* 0x8000008180807221 */ /* 0x000fe40000010000 */
[----:B-1----:R-:W-:Y:S02]  /*17ec0*/  FMUL.FTZ R126, R105, R104 ;  /* 0x00000068697e7220 */ /* 0x002fe40000410000 */
[----:B------:R-:W-:Y:S02]  /*17ed0*/  FMUL.FTZ R128, R128, R128 ;  /* 0x0000008080807220 */ /* 0x000fe40000410000 */
[----:B0-----:R-:W-:Y:S01]  /*17ee0*/  FADD.FTZ R104, R102, R103 ;  /* 0x0000006766687221 */ /* 0x001fe20000010000 */
[----:B------:R-:W0:Y:S01]  /*17ef0*/  SHFL.IDX PT, R129, R126, RZ, 0x1f ;  /* 0x00001fff7e817589 */ /* 0x000e2200000e0000 */
[----:B------:R-:W-:-:S02]  /*17f00*/  FMUL.FTZ R128, R137, R128 ;  /* 0x0000008089807220 */ /* 0x000fc40000410000 */
[----:B------:R-:W-:Y:S02]  /*17f10*/  IMAD R103, R123, c[0x0][0x168], RZ ;  /* 0x00005a007b677a24 */ /* 0x000fe400078e02ff */
[----:B------:R-:W-:Y:S02]  /*17f20*/  FMUL.FTZ R128, R128, R142 ;  /* 0x0000008e80807220 */ /* 0x000fe40000410000 */
[----:B------:R-:W-:Y:S02]  /*17f30*/  @!P0 IMAD.MOV.U32 R102, RZ, RZ, 0x4 ;  /* 0x00000004ff668424 */ /* 0x000fe400078e00ff */
[----:B------:R-:W-:Y:S01]  /*17f40*/  FFMA.FTZ R128, R105, R128, R104 ;  /* 0x0000008069807223 */ /* 0x000fe20000010068 */
[----:B------:R-:W-:Y:S01]  /*17f50*/  SHF.R.S32.HI R104, RZ, 0x1f, R103 ;  /* 0x0000001fff687819 */ /* 0x000fe20000011467 */
[----:B------:R-:W-:-:S03]  /*17f60*/  IMAD.WIDE.U32 R136, R136, R141, c[0x0][0x208] ;  /* 0x0000820088887625 */ /* 0x000fc600078e008d */
[----:B------:R-:W1:Y:S01]  /*17f70*/  SHFL.IDX PT, R150, R128, RZ, 0x1f ;  /* 0x00001fff80967589 */ /* 0x000e6200000e0000 */
[----:B------:R-:W-:Y:S01]  /*17f80*/  LEA.HI R104, R104, R103, RZ, 0x2 ;  /* 0x0000006768687211 */ /* 0x000fe200078f10ff */
[----:B------:R-:W-:-:S03]  /*17f90*/  @!P0 IMAD.WIDE R102, R123, R102, c[0x0][0x1a0] ;  /* 0x000068007b668625 */ /* 0x000fc600078e0266 */
[----:B------:R-:W-:Y:S02]  /*17fa0*/  LEA.HI.SX32 R104, R104, R127, 0x1e ;  /* 0x0000007f68687211 */ /* 0x000fe400078ff2ff */
[----:B0-----:R-:W-:Y:S01]  /*17fb0*/  FSEL R105, R129, RZ, !P1 ;  /* 0x000000ff81697208 */ /* 0x001fe20004800000 */
[----:B------:R0:W-:Y:S04]  /*17fc0*/  @!P0 STG.E [R102.64], R129 ;  /* 0x0000008166008986 */ /* 0x0001e8000c101906 */
[C---:B------:R-:W-:Y:S02]  /*17fd0*/  FADD.FTZ R142, -R105.reuse, R53 ;  /* 0x00000035698e7221 */ /* 0x040fe40000010100 */
[----:B------:R-:W-:Y:S01]  /*17fe0*/  FADD.FTZ R144, -R105, R55 ;  /* 0x0000003769907221 */ /* 0x000fe20000010100 */
[----:B------:R-:W-:Y:S01]  /*17ff0*/  MOV R55, c[0x0][0x1e0] ;  /* 0x0000780000377a02 */ /* 0x000fe20000000f00 */
[----:B------:R-:W-:-:S02]  /*18000*/  FMUL.FTZ R53, R129, R129 ;  /* 0x0000008181357220 */ /* 0x000fc40000410000 */
[C---:B------:R-:W-:Y:S02]  /*18010*/  FADD.FTZ R148, -R105.reuse, R51 ;  /* 0x0000003369947221 */ /* 0x040fe40000010100 */
[----:B0-----:R-:W-:Y:S01]  /*18020*/  FADD.FTZ R102, -R105, R48 ;  /* 0x0000003069667221 */ /* 0x001fe20000010100 */
[----:B------:R-:W-:Y:S01]  /*18030*/  FSEL R53, R53, RZ, P1 ;  /* 0x000000ff35357208 */ /* 0x000fe20000800000 */
[----:B-1----:R-:W-:Y:S02]  /*18040*/  FFMA.FTZ R48, R150, R55, c[0x0][0x228] ;  /* 0x00008a0096307623 */ /* 0x002fe40000010037 */
[C---:B------:R-:W-:Y:S02]  /*18050*/  FADD.FTZ R154, -R105.reuse, R41 ;  /* 0x00000029699a7221 */ /* 0x040fe40000010100 */
[----:B------:R-:W-:Y:S02]  /*18060*/  FADD.FTZ R48, R48, R53 ;  /* 0x0000003530307221 */ /* 0x000fe40000010000 */
[----:B------:R-:W-:-:S02]  /*18070*/  FADD.FTZ R41, -R105, R38 ;  /* 0x0000002669297221 */ /* 0x000fc40000010100 */
[----:B------:R0:W1:Y:S01]  /*18080*/  MUFU.RSQ R51, R48 ;  /* 0x0000003000337308 */ /* 0x0000620000001400 */
[----:B------:R-:W-:Y:S02]  /*18090*/  @!P0 IMAD.MOV.U32 R38, RZ, RZ, 0x4 ;  /* 0x00000004ff268424 */ /* 0x000fe400078e00ff */
[C---:B------:R-:W-:Y:S02]  /*180a0*/  FADD.FTZ R56, -R105.reuse, R56 ;  /* 0x0000003869387221 */ /* 0x040fe40000010100 */
[C---:B------:R-:W-:Y:S02]  /*180b0*/  FADD.FTZ R126, -R105.reuse, R57 ;  /* 0x00000039697e7221 */ /* 0x040fe40000010100 */
[C---:B------:R-:W-:Y:S02]  /*180c0*/  FADD.FTZ R58, -R105.reuse, R58 ;  /* 0x0000003a693a7221 */ /* 0x040fe40000010100 */
[C---:B------:R-:W-:Y:S01]  /*180d0*/  FADD.FTZ R128, -R105.reuse, R59 ;  /* 0x0000003b69807221 */ /* 0x040fe20000010100 */
[----:B0-----:R-:W-:Y:S01]  /*180e0*/  LEA R48, P1, R104, c[0x0][0x208], 0x4 ;  /* 0x0000820068307a11 */ /* 0x001fe200078220ff */
[----:B------:R-:W-:-:S02]  /*180f0*/  FADD.FTZ R52, -R105, R52 ;  /* 0x0000003469347221 */ /* 0x000fc40000010100 */
[C---:B------:R-:W-:Y:S02]  /*18100*/  FADD.FTZ R54, -R105.reuse, R54 ;  /* 0x0000003669367221 */ /* 0x040fe40000010100 */
[C---:B------:R-:W-:Y:S02]  /*18110*/  FADD.FTZ R55, -R105.reuse, R32 ;  /* 0x0000002069377221 */ /* 0x040fe40000010100 */
[C---:B------:R-:W-:Y:S02]  /*18120*/  FADD.FTZ R158, -R105.reuse, R33 ;  /* 0x00000021699e7221 */ /* 0x040fe40000010100 */
[C---:B------:R-:W-:Y:S01]  /*18130*/  FADD.FTZ R146, -R105.reuse, R49 ;  /* 0x0000003169927221 */ /* 0x040fe20000010100 */
[----:B------:R-:W-:Y:S01]  /*18140*/  LEA.HI.X R49, R104, c[0x0][0x20c], RZ, 0x4, P1 ;  /* 0x0000830068317a11 */ /* 0x000fe200008f24ff */
[----:B------:R-:W-:Y:S01]  /*18150*/  FADD.FTZ R50, -R105, R50 ;  /* 0x0000003269327221 */ /* 0x000fe20000010100 */
[----:B------:R-:W-:Y:S01]  /*18160*/  LOP3.LUT P1, RZ, R14, 0xff, RZ, 0xc0, !PT ;  /* 0x000000ff0eff7812 */ /* 0x000fe2000782c0ff */
[C---:B------:R-:W-:Y:S01]  /*18170*/  @!P0 IMAD.WIDE R32, R123.reuse, R38, c[0x0][0x1a8] ;  /* 0x00006a007b208625 */ /* 0x040fe200078e0226 */
[----:B------:R-:W-:-:S02]  /*18180*/  IADD3 R123, R123, c[0x0][0x160], RZ ;  /* 0x000058007b7b7a10 */ /* 0x000fc40007ffe0ff */
[----:B------:R-:W-:Y:S01]  /*18190*/  SEL R14, RZ, 0x1, P1 ;  /* 0x00000001ff0e7807 */ /* 0x000fe20000800000 */
        /* <DEDUP_REMOVED lines=14> */
[C---:B------:R-:W-:Y:S02]  /*18280*/  FMUL.FTZ R43, R51.reuse, R56 ;  /* 0x00000038332b7220 */ /* 0x040fe40000410000 */
[C---:B------:R-:W-:Y:S02]  /*18290*/  FMUL.FTZ R126, R51.reuse, R126 ;  /* 0x0000007e337e7220 */ /* 0x040fe40000410000 */
[C---:B------:R-:W-:Y:S02]  /*182a0*/  FMUL.FTZ R47, R51.reuse, R58 ;  /* 0x0000003a332f7220 */ /* 0x040fe40000410000 */
[----:B------:R-:W-:Y:S02]  /*182b0*/  FMUL.FTZ R128, R51, R128 ;  /* 0x0000008033807220 */ /* 0x000fe40000410000 */
[C---:B------:R-:W-:Y:S02]  /*182c0*/  FADD.FTZ R46, -R105.reuse, R46 ;  /* 0x0000002e692e7221 */ /* 0x040fe40000010100 */
        /* <DEDUP_REMOVED lines=21> */
[----:B------:R-:W-:Y:S02]  /*18420*/  FFMA.FTZ R36, R122, R43, R97 ;  /* 0x0000002b7a247223 */ /* 0x000fe40000010061 */
[C---:B0-----:R-:W-:Y:S02]  /*18430*/  FMUL.FTZ R32, R51.reuse, R152 ;  /* 0x0000009833207220 */ /* 0x041fe40000410000 */
[C---:B------:R-:W-:Y:S01]  /*18440*/  FMUL.FTZ R33, R51.reuse, R44 ;  /* 0x0000002c33217220 */ /* 0x040fe20000410000 */
[----:B------:R0:W-:Y:S01]  /*18450*/  STG.E.128 [R48.64], R36 ;  /* 0x0000002430007986 */ /* 0x0001e2000c101d06 */
[----:B------:R-:W-:-:S02]  /*18460*/  FMUL.FTZ R69, R51, R46 ;  /* 0x0000002e33457220 */ /* 0x000fc40000410000 */
[----:B------:R-:W-:Y:S02]  /*18470*/  FMUL.FTZ R35, R51, R150 ;  /* 0x0000009633237220 */ /* 0x000fe40000410000 */
[----:B------:R-:W-:Y:S02]  /*18480*/  FFMA.FTZ R43, R116, R144, R27 ;  /* 0x00000090742b7223 */ /* 0x000fe4000001001b */
[----:B------:R-:W-:Y:S02]  /*18490*/  FFMA.FTZ R42, R109, R53, R94 ;  /* 0x000000356d2a7223 */ /* 0x000fe4000001005e */
[----:B------:R-:W-:Y:S02]  /*184a0*/  FFMA.FTZ R41, R111, R142, R28 ;  /* 0x0000008e6f297223 */ /* 0x000fe4000001001c */
[----:B------:R-:W-:Y:S02]  /*184b0*/  FFMA.FTZ R40, R118, R45, R95 ;  /* 0x0000002d76287223 */ /* 0x000fe4000001005f */
[----:B------:R-:W-:-:S02]  /*184c0*/  FMUL.FTZ R57, R51, R154 ;  /* 0x0000009a33397220 */ /* 0x000fc40000410000 */
[----:B------:R-:W-:Y:S01]  /*184d0*/  FMUL.FTZ R156, R51, R156 ;  /* 0x0000009c339c7220 */ /* 0x000fe20000410000 */
[----:B------:R1:W-:Y:S01]  /*184e0*/  STG.E.128 [R130.64], R40 ;  /* 0x0000002882007986 */ /* 0x0003e2000c101d06 */
[----:B------:R-:W-:Y:S02]  /*184f0*/  FFMA.FTZ R47, R112, R148, R25 ;  /* 0x00000094702f7223 */ /* 0x000fe40000010019 */
[----:B------:R-:W-:Y:S02]  /*18500*/  FFMA.FTZ R46, R101, R105, R92 ;  /* 0x00000069652e7223 */ /* 0x000fe4000001005c */
[----:B------:R-:W-:Y:S02]  /*18510*/  FFMA.FTZ R45, R107, R146, R26 ;  /* 0x000000926b2d7223 */ /* 0x000fe4000001001a */
[----:B------:R-:W-:Y:S02]  /*18520*/  FFMA.FTZ R44, R114, R52, R93 ;  /* 0x00000034722c7223 */ /* 0x000fe4000001005d */
[----:B------:R-:W-:-:S02]  /*18530*/  FMUL.FTZ R55, R51, R55 ;  /* 0x0000003733377220 */ /* 0x000fc40000410000 */
[C---:B------:R-:W-:Y:S01]  /*18540*/  FMUL.FTZ R59, R51.reuse, R158 ;  /* 0x0000009e333b7220 */ /* 0x040fe20000410000 */
[----:B------:R2:W-:Y:S01]  /*18550*/  STG.E.128 [R134.64], R44 ;  /* 0x0000002c86007986 */ /* 0x0005e2000c101d06 */
        /* <DEDUP_REMOVED lines=8> */
[----:B------:R-:W-:Y:S02]  /*185e0*/  FFMA.FTZ R33, R108, R33, R23 ;  /* 0x000000216c217223 */ /* 0x000fe40000010017 */
[----:B------:R-:W-:Y:S02]  /*185f0*/  FFMA.FTZ R32, R110, R32, R91 ;  /* 0x000000206e207223 */ /* 0x000fe4000001005b */
[----:B0-----:R-:W-:Y:S02]  /*18600*/  FFMA.FTZ R39, R11, R156, R22 ;  /* 0x0000009c0b277223 */ /* 0x001fe40000010016 */
[----:B------:R-:W-:Y:S01]  /*18610*/  FFMA.FTZ R38, R80, R70, R87 ;  /* 0x0000004650267223 */ /* 0x000fe20000010057 */
[----:B------:R0:W-:Y:S01]  /*18620*/  STG.E.128 [R52.64], R32 ;  /* 0x0000002034007986 */ /* 0x0001e2000c101d06 */
[----:B------:R-:W-:-:S02]  /*18630*/  FFMA.FTZ R37, R12, R57, R21 ;  /* 0x000000390c257223 */ /* 0x000fc40000010015 */
[----:B------:R-:W-:Y:S02]  /*18640*/  FFMA.FTZ R36, R81, R50, R90 ;  /* 0x0000003251247223 */ /* 0x000fe4000001005a */
[----:B-1----:R-:W-:Y:S02]  /*18650*/  FFMA.FTZ R43, R9, R104, R20 ;  /* 0x00000068092b7223 */ /* 0x002fe40000010014 */
[----:B------:R-:W-:Y:S01]  /*18660*/  FFMA.FTZ R42, R78, R71, R85 ;  /* 0x000000474e2a7223 */ /* 0x000fe20000010055 */
[----:B------:R0:W-:Y:S01]  /*18670*/  STG.E.128 [R132.64], R36 ;  /* 0x0000002484007986 */ /* 0x0001e2000c101d06 */
[----:B------:R-:W-:Y:S02]  /*18680*/  FFMA.FTZ R41, R10, R58, R19 ;  /* 0x0000003a0a297223 */ /* 0x000fe40000010013 */
[----:B------:R-:W-:Y:S02]  /*18690*/  FFMA.FTZ R40, R79, R54, R88 ;  /* 0x000000364f287223 */ /* 0x000fe40000010058 */
[----:B--2---:R-:W-:-:S02]  /*186a0*/  FFMA.FTZ R47, R7, R162, R18 ;  /* 0x000000a2072f7223 */ /* 0x004fc40000010012 */
[----:B------:R-:W-:Y:S01]  /*186b0*/  FFMA.FTZ R46, R76, R102, R83 ;  /* 0x000000664c2e7223 */ /* 0x000fe20000010053 */
[----:B------:R0:W-:Y:S01]  /*186c0*/  STG.E.128 [R136.64], R40 ;  /* 0x0000002888007986 */ /* 0x0001e2000c101d06 */
        /* <DEDUP_REMOVED lines=9> */
[----:B0-----:R-:W-:Y:S01]  /*18760*/  @P0 CALL.REL.NOINC `(.L_x_23617) ;  /* 0x0000001000000944 */ /* 0x001fe20003c00000 */
[----:B------:R-:W-:Y:S05]  /*18770*/  BRA `(.L_x_23618) ;  /* 0xfffe863000007947 */ /* 0x000fea000383ffff */
.L_x_23617:
[----:B------:R-:W-:Y:S05]  /*18780*/  EXIT ;  /* 0x000000000000794d */ /* 0x000fea0003800000 */
.L_x_23615:
[----:B------:R-:W-:Y:S01]  /*18790*/  HFMA2.MMA R103, -RZ, RZ, 0, 1.847743988037109375e-06 ;  /* 0x0000001fff677435 */ /* 0x000fe200000001ff */
[----:B------:R-:W-:Y:S01]  /*187a0*/  IMAD.MOV.U32 R142, RZ, RZ, 0x1 ;  /* 0x00000001ff8e7424 */ /* 0x000fe200078e00ff */
[----:B------:R-:W-:Y:S01]  /*187b0*/  MOV R104, 0x187e0 ;  /* 0x000187e000687802 */ /* 0x000fe20000000f00 */
[----:B------:R-:W-:-:S03]  /*187c0*/  IMAD.MOV.U32 R128, RZ, RZ, -0x1 ;  /* 0xffffffffff807424 */ /* 0x000fc600078e00ff */
[----:B------:R-:W-:Y:S05]  /*187d0*/  CALL.REL.NOINC `($__internal_71_$__cuda_sm70_shflsync_bfly_p) ;  /* 0x0000079000007944 */ /* 0x000fea0003c00000 */
[----:B-1----:R-:W-:Y:S01]  /*187e0*/  IMAD.MOV.U32 R102, RZ, RZ, R142 ;  /* 0x000000ffff667224 */ /* 0x002fe200078e008e */
[----:B0-----:R-:W-:Y:S05]  /*187f0*/  BRA `(.L_x_23619) ;  /* 0xffffee7000007947 */ /* 0x001fea000383ffff */
.L_x_23616:
[----:B------:R-:W-:Y:S01]  /*18800*/  IMAD.MOV.U32 R142, RZ, RZ, 0x2 ;  /* 0x00000002ff8e7424 */ /* 0x000fe200078e00ff */
[----:B------:R-:W-:Y:S01]  /*18810*/  MOV R103, 0x1f ;  /* 0x0000001f00677802 */ /* 0x000fe20000000f00 */
[----:B------:R-:W-:Y:S01]  /*18820*/  IMAD.MOV.U32 R128, RZ, RZ, -0x1 ;  /* 0xffffffffff807424 */ /* 0x000fe200078e00ff */
[----:B------:R-:W-:Y:S02]  /*18830*/  MOV R104, 0x18850 ;  /* 0x0001885000687802 */ /* 0x000fe40000000f00 */
[----:B------:R-:W-:Y:S05]  /*18840*/  CALL.REL.NOINC `($__internal_71_$__cuda_sm70_shflsync_bfly_p) ;  /* 0x0000072000007944 */ /* 0x000fea0003c00000 */
[----:B01----:R-:W-:Y:S01]  /*18850*/  FADD.FTZ R129, R129, R142 ;  /* 0x0000008e81817221 */ /* 0x003fe20000010000 */
[----:B------:R-:W-:Y:S01]  /*18860*/  MOV R128, 0xffffffff ;  /* 0xffffffff00807802 */ /* 0x000fe20000000f00 */
[----:B------:R-:W-:Y:S01]  /*18870*/  IMAD.MOV.U32 R142, RZ, RZ, 0x4 ;  /* 0x00000004ff8e7424 */ /* 0x000fe200078e00ff */
[----:B------:R-:W-:Y:S01]  /*18880*/  MOV R104, 0x188b0 ;  /* 0x000188b000687802 */ /* 0x000fe20000000f00 */
[----:B------:R-:W-:-:S02]  /*18890*/  IMAD.MOV.U32 R103, RZ, RZ, 0x1f ;  /* 0x0000001fff677424 */ /* 0x000fc400078e00ff */
[----:B------:R-:W-:Y:S05]  /*188a0*/  CALL.REL.NOINC `($__internal_71_$__cuda_sm70_shflsync_bfly_p) ;  /* 0x000006c000007944 */ /* 0x000fea0003c00000 */
[----:B01----:R-:W-:Y:S01]  /*188b0*/  FADD.FTZ R129, R129, R142 ;  /* 0x0000008e81817221 */ /* 0x003fe20000010000 */
[----:B------:R-:W-:Y:S01]  /*188c0*/  MOV R104, 0x18910 ;  /* 0x0001891000687802 */ /* 0x000fe20000000f00 */
[----:B------:R-:W-:-:S02]  /*188d0*/  IMAD.MOV.U32 R142, RZ, RZ, 0x8 ;  /* 0x00000008ff8e7424 */ /* 0x000fc400078e00ff */
[----:B------:R-:W-:Y:S02]  /*188e0*/  IMAD.MOV.U32 R103, RZ, RZ, 0x1f ;  /* 0x0000001fff677424 */ /* 0x000fe400078e00ff */
[----:B------:R-:W-:Y:S02]  /*188f0*/  IMAD.MOV.U32 R128, RZ, RZ, -0x1 ;  /* 0xffffffffff807424 */ /* 0x000fe400078e00ff */
[----:B------:R-:W-:Y:S05]  /*18900*/  CALL.REL.NOINC `($__internal_71_$__cuda_sm70_shflsync_bfly_p) ;  /* 0x0000066000007944 */ /* 0x000fea0003c00000 */
[----:B01----:R-:W-:Y:S01]  /*18910*/  FADD.FTZ R129, R129, R142 ;  /* 0x0000008e81817221 */ /* 0x003fe20000010000 */
[----:B------:R-:W-:Y:S01]  /*18920*/  HFMA2.MMA R142, -RZ, RZ, 0, 9.5367431640625e-07 ;  /* 0x00000010ff8e7435 */ /* 0x000fe200000001ff */
[----:B------:R-:W-:Y:S01]  /*18930*/  IMAD.MOV.U32 R103, RZ, RZ, 0x1f ;  /* 0x0000001fff677424 */ /* 0x000fe200078e00ff */
[----:B------:R-:W-:Y:S01]  /*18940*/  MOV R104, 0x18970 ;  /* 0x0001897000687802 */ /* 0x000fe20000000f00 */
[----:B------:R-:W-:-:S03]  /*18950*/  IMAD.MOV.U32 R128, RZ, RZ, -0x1 ;  /* 0xffffffffff807424 */ /* 0x000fc600078e00ff */
[----:B------:R-:W-:Y:S05]  /*18960*/  CALL.REL.NOINC `($__internal_71_$__cuda_sm70_shflsync_bfly_p) ;  /* 0x0000060000007944 */ /* 0x000fea0003c00000 */
        /* <DEDUP_REMOVED lines=84> */
[----:B------:R-:W-:Y:S01]  /*18eb0*/  HFMA2.MMA R142, -RZ, RZ, 0, 4.76837158203125e-07 ;  /* 0x00000008ff8e7435 */ /* 0x000fe200000001ff */
[----:B------:R-:W-:Y:S01]  /*18ec0*/  IMAD.MOV.U32 R103, RZ, RZ, 0x1f ;  /* 0x0000001fff677424 */ /* 0x000fe200078e00ff */
[----:B------:R-:W-:Y:S01]  /*18ed0*/  MOV R104, 0x18f00 ;  /* 0x00018f0000687802 */ /* 0x000fe20000000f00 */
[----:B------:R-:W-:-:S03]  /*18ee0*/  IMAD.MOV.U32 R128, RZ, RZ, -0x1 ;  /* 0xffffffffff807424 */ /* 0x000fc600078e00ff */
[----:B------:R-:W-:Y:S05]  /*18ef0*/  CALL.REL.NOINC `($__internal_71_$__cuda_sm70_shflsync_bfly_p) ;  /* 0x0000007000007944 */ /* 0x000fea0003c00000 */
[----:B01----:R-:W-:Y:S01]  /*18f00*/  FADD.FTZ R129, R129, R142 ;  /* 0x0000008e81817221 */ /* 0x003fe20000010000 */
[----:B------:R-:W-:Y:S01]  /*18f10*/  MOV R103, 0x1f ;  /* 0x0000001f00677802 */ /* 0x000fe20000000f00 */
[----:B------:R-:W-:Y:S01]  /*18f20*/  IMAD.MOV.U32 R142, RZ, RZ, 0x10 ;  /* 0x00000010ff8e7424 */ /* 0x000fe200078e00ff */
[----:B------:R-:W-:Y:S01]  /*18f30*/  MOV R104, 0x18f60 ;  /* 0x00018f6000687802 */ /* 0x000fe20000000f00 */
[----:B------:R-:W-:-:S02]  /*18f40*/  IMAD.MOV.U32 R128, RZ, RZ, -0x1 ;  /* 0xffffffffff807424 */ /* 0x000fc400078e00ff */
[----:B------:R-:W-:Y:S05]  /*18f50*/  CALL.REL.NOINC `($__internal_71_$__cuda_sm70_shflsync_bfly_p) ;  /* 0x0000001000007944 */ /* 0x000fea0003c00000 */
[----:B01----:R-:W-:Y:S05]  /*18f60*/  BRA `(.L_x_23620) ;  /* 0xffffec4000007947 */ /* 0x003fea000383ffff */
        .weak           $__internal_71_$__cuda_sm70_shflsync_bfly_p
        .type           $__internal_71_$__cuda_sm70_shflsync_bfly_p,@function
        .size           $__internal_71_$__cuda_sm70_shflsync_bfly_p,(.L_x_26531 - $__internal_71_$__cuda_sm70_shflsync_bfly_p)
$__internal_71_$__cuda_sm70_shflsync_bfly_p:
[----:B------:R-:W-:Y:S01]  /*18f70*/  IMAD.MOV.U32 R105, RZ, RZ, 0x0 ;  /* 0x00000000ff697424 */ /* 0x000fe200078e00ff */
[----:B------:R-:W-:Y:S04]  /*18f80*/  WARPSYNC R128 ;  /* 0x0000008000007348 */ /* 0x000fe80003800000 */
[----:B------:R0:W1:Y:S01]  /*18f90*/  SHFL.BFLY PT, R142, R129, R142, R103 ;  /* 0x0c00008e818e7389 */ /* 0x00006200000e0067 */
[----:B------:R-:W-:Y:S05]  /*18fa0*/  RET.REL.NODEC R104 `(_ZN10layer_norm31ln_parallel_residual_fwd_kernelINS_13Kernel_traitsI6__halfffffjLj4096ELj1ELj1ELj4ELj16ENS_18Kernel_traits_baseILj4096ES2_ffffjLj128EEEEELb1ELb1ELb1EEEvNS_9FwdParamsE) ;  /* 0xfffe705068007950 */ /* 0x000fea0003c3ffff */
.L_x_23621:
        /* <DEDUP_REMOVED lines=13> */
.L_x_26531:


//--------------------- .text._ZN10layer_norm31ln_parallel_residual_fwd_kernelINS_13Kernel_traitsIfffffjLj4096ELj1ELj1ELj4ELj16ENS_18Kernel_traits_baseILj4096EfffffjLj128EEEEELb0ELb0ELb0EEEvNS_9FwdParamsE --------------------------
	.section	.text._ZN10layer_norm31ln_parallel_residual_fwd_kernelINS_13Kernel_traitsIfffffjLj4096ELj1ELj1ELj4ELj16ENS_18Kernel_traits_baseILj4096EfffffjLj128EEEEELb0ELb0ELb0EEEvNS_9FwdParamsE,"ax",@progbits
	.sectioninfo	@"SHI_REGISTERS=198"
	.align	128
        .global         _ZN10layer_norm31ln_parallel_residual_fwd_kernelINS_13Kernel_traitsIfffffjLj4096ELj1ELj1ELj4ELj16ENS_18Kernel_traits_baseILj4096EfffffjLj128EEEEELb0ELb0ELb0EEEvNS_9FwdParamsE
        .type           _ZN10layer_norm31ln_parallel_residual_fwd_kernelINS_13Kernel_traitsIfffffjLj4096ELj1ELj1ELj4ELj16ENS_18Kernel_traits_baseILj4096EfffffjLj128EEEEELb0ELb0ELb0EEEvNS_9FwdParamsE,@function
        .size           _ZN10layer_norm31ln_parallel_residual_fwd_kernelINS_13Kernel_traitsIfffffjLj4096ELj1ELj1ELj4ELj16ENS_18Kernel_traits_baseILj4096EfffffjLj128EEEEELb0ELb0ELb0EEEvNS_9FwdParamsE,(.L_x_26532 - _ZN10layer_norm31ln_parallel_residual_fwd_kernelINS_13Kernel_traitsIfffffjLj4096ELj1ELj1ELj4ELj16ENS_18Kernel_traits_baseILj4096EfffffjLj128EEEEELb0ELb0ELb0EEEvNS_9FwdParamsE)
        .other          _ZN10layer_norm31ln_parallel_residual_fwd_kernelINS_13Kernel_traitsIfffffjLj4096ELj1ELj1ELj4ELj16ENS_18Kernel_traits_baseILj4096EfffffjLj128EEEEELb0ELb0ELb0EEEvNS_9FwdParamsE,@"STO_CUDA_ENTRY STV_DEFAULT"
_ZN10layer_norm31ln_parallel_residual_fwd_kernelINS_13Kernel_traitsIfffffjLj4096ELj1ELj1ELj4ELj16ENS_18Kernel_traits_baseILj4096EfffffjLj128EEEEELb0ELb0ELb0EEEvNS_9FwdParamsE:
.text._ZN10layer_norm31ln_parallel_residual_fwd_kernelINS_13Kernel_traitsIfffffjLj4096ELj1ELj1ELj4ELj16ENS_18Kernel_traits_baseILj4096EfffffjLj128EEEEELb0ELb0ELb0EEEvNS_9FwdParamsE:
        /* <DEDUP_REMOVED lines=19> */
[----:B------:R-:W-:Y:S01]  /*0130*/  HFMA2.MMA R13, -RZ, RZ, 0, 9.5367431640625e-07 ;  /* 0x00000010ff0d7435 */ /* 0x000fe200000001ff */
[----:B------:R-:W-:Y:S01]  /*0140*/  ISETP.NE.U32.AND P2, PT, RZ, c[0x0][0x220], PT ;  /* 0x00008800ff007a0c */ /* 0x000fe20003f45070 */
[----:B------:R-:W-:Y:S01]  /*0150*/  CS2R R6, SRZ ;  /* 0x0000000000067805 */ /* 0x000fe2000001ff00 */
[----:B------:R-:W-:Y:S01]  /*0160*/  ISETP.NE.AND.EX P0, PT, RZ, c[0x0][0x21c], PT, P0 ;  /* 0x00008700ff007a0c */ /* 0x000fe20003f05300 */
[----:B------:R-:W-:Y:S01]  /*0170*/  CS2R R4, SRZ ;  /* 0x0000000000047805 */ /* 0x000fe2000001ff00 */
[----:B------:R-:W-:Y:S01]  /*0180*/  ISETP.NE.AND.EX P2, PT, RZ, c[0x0][0x224], PT, P2 ;  /* 0x00008900ff007a0c */ /* 0x000fe20003f45320 */
[----:B------:R-:W-:Y:S01]  /*0190*/  CS2R R10, SRZ ;  /* 0x00000000000a7805 */ /* 0x000fe2000001ff00 */
[C---:B------:R-:W-:Y:S02]  /*01a0*/  SHF.L.U32 R22, R124.reuse, 0x4, RZ ;  /* 0x000000047c167819 */ /* 0x040fe400000006ff */
[C---:B------:R-:W-:Y:S01]  /*01b0*/  SHF.L.U64.HI R8, R124.reuse, 0x4, RZ ;  /* 0x000000047c087819 */ /* 0x040fe200000102ff */
[----:B------:R-:W-:-:S06]  /*01c0*/  IMAD.WIDE.U32 R12, R124, R13, c[0x0][0x1b0] ;  /* 0x00006c007c0c7625 */ /* 0x000fcc00078e000d */
[C---:B------:R-:W-:Y:S01]  /*01d0*/  @P0 LEA R20, P3, R124.reuse, c[0x0][0x218], 0x4 ;  /* 0x000086007c140a11 */ /* 0x040fe200078620ff */
[----:B------:R-:W5:Y:S03]  /*01e0*/  LDG.E.128 R12, [R12.64] ;  /* 0x000000040c0c7981 */ /* 0x000f66000c1e1d00 */
[----:B------:R-:W-:Y:S02]  /*01f0*/  @P0 LEA.HI.X R21, R124, c[0x0][0x21c], RZ, 0x4, P3 ;  /* 0x000087007c150a11 */ /* 0x000fe400018f24ff */
[----:B------:R-:W-:-:S03]  /*0200*/  IADD3 R16, P3, R22, c[0x0][0x1b8], RZ ;  /* 0x00006e0016107a10 */ /* 0x000fc60007f7e0ff */
[----:B------:R0:W5:Y:S01]  /*0210*/  @P0 LDG.E.128 R4, [R20.64] ;  /* 0x0000000414040981 */ /* 0x000162000c1e1d00 */
[----:B------:R-:W-:Y:S02]  /*0220*/  IADD3.X R17, R8, c[0x0][0x1bc], RZ, P3, !PT ;  /* 0x00006f0008117a10 */ /* 0x000fe40001ffe4ff */
[----:B------:R-:W-:-:S04]  /*0230*/  @P2 IADD3 R22, P3, R22, c[0x0][0x220], RZ ;  /* 0x0000880016162a10 */ /* 0x000fc80007f7e0ff */
[----:B------:R-:W-:Y:S01]  /*0240*/  @P2 IADD3.X R23, R8, c[0x0][0x224], RZ, P3, !PT ;  /* 0x0000890008172a10 */ /* 0x000fe20001ffe4ff */
[----:B------:R-:W5:Y:S01]  /*0250*/  LDG.E.128 R16, [R16.64] ;  /* 0x0000000410107981 */ /* 0x000f62000c1e1d00 */
[----:B------:R-:W-:-:S06]  /*0260*/  CS2R R8, SRZ ;  /* 0x0000000000087805 */ /* 0x000fcc000001ff00 */
[----:B------:R0:W5:Y:S01]  /*0270*/  @P2 LDG.E.128 R8, [R22.64] ;  /* 0x0000000416082981 */ /* 0x000162000c1e1d00 */
[----:B------:R-:W-:-:S03]  /*0280*/  LOP3.LUT R124, R124, 0x80, RZ, 0xfc, !PT ;  /* 0x000000807c7c7812 */ /* 0x000fc600078efcff */
.L_x_23623:
[----:B------:R-:W-:Y:S05]  /*0290*/  BSYNC B0 ;  /* 0x0000000000007941 */ /* 0x000fea0003800000 */
.L_x_23622:
        /* <DEDUP_REMOVED lines=8> */
[----:B------:R-:W-:Y:S02]  /*0320*/  ISETP.NE.AND.EX P2, PT, RZ, c[0x0][0x224], PT, P2 ;  /* 0x00008900ff007a0c */ /* 0x000fe40003f45320 */
[----:B------:R-:W-:-:S02]  /*0330*/  SHF.L.U32 R38, R124, 0x4, RZ ;  /* 0x000000047c267819 */ /* 0x000fc400000006ff */
[----:B------:R-:W-:Y:S02]  /*0340*/  SHF.L.U64.HI R24, R124, 0x4, RZ ;  /* 0x000000047c187819 */ /* 0x000fe400000102ff */
[----:B------:R-:W-:-:S05]  /*0350*/  MOV R29, 0x10 ;  /* 0x00000010001d7802 */ /* 0x000fca0000000f00 */
[C---:B------:R-:W-:Y:S01]  /*0360*/  @P0 LEA R36, P3, R124.reuse, c[0x0][0x218], 0x4 ;  /* 0x000086007c240a11 */ /* 0x040fe200078620ff */
[----:B------:R-:W-:-:S03]  /*0370*/  IMAD.WIDE.U32 R28, R124, R29, c[0x0][0x1b0] ;  /* 0x00006c007c1c7625 */ /* 0x000fc600078e001d */
[----:B------:R-:W-:Y:S02]  /*0380*/  @P0 LEA.HI.X R37, R124, c[0x0][0x21c], RZ, 0x4, P3 ;  /* 0x000087007c250a11 */ /* 0x000fe400018f24ff */
[----:B------:R-:W-:Y:S01]  /*0390*/  IADD3 R32, P3, R38, c[0x0][0x1b8], RZ ;  /* 0x00006e0026207a10 */ /* 0x000fe20007f7e0ff */
[----:B------:R-:W5:Y:S03]  /*03a0*/  LDG.E.128 R28, [R28.64] ;  /* 0x000000041c1c7981 */ /* 0x000f66000c1e1d00 */
[----:B------:R-:W-:Y:S01]  /*03b0*/  IADD3.X R33, R24, c[0x0][0x1bc], RZ, P3, !PT ;  /* 0x00006f0018217a10 */ /* 0x000fe20001ffe4ff */
[----:B------:R0:W5:Y:S01]  /*03c0*/  @P0 LDG.E.128 R20, [R36.64] ;  /* 0x0000000424140981 */ /* 0x000162000c1e1d00 */
[----:B------:R-:W-:-:S04]  /*03d0*/  @P2 IADD3 R38, P3, R38, c[0x0][0x220], RZ ;  /* 0x0000880026262a10 */ /* 0x000fc80007f7e0ff */
[----:B------:R-:W-:Y:S01]  /*03e0*/  @P2 IADD3.X R39, R24, c[0x0][0x224], RZ, P3, !PT ;  /* 0x0000890018272a10 */ /* 0x000fe20001ffe4ff */
[----:B------:R-:W5:Y:S01]  /*03f0*/  LDG.E.128 R32, [R32.64] ;  /* 0x0000000420207981 */ /* 0x000f62000c1e1d00 */
[----:B------:R-:W-:-:S06]  /*0400*/  CS2R R24, SRZ ;  /* 0x0000000000187805 */ /* 0x000fcc000001ff00 */
[----:B------:R0:W5:Y:S01]  /*0410*/  @P2 LDG.E.128 R24, [R38.64] ;  /* 0x0000000426182981 */ /* 0x000162000c1e1d00 */
[----:B------:R-:W-:-:S03]  /*0420*/  IADD3 R124, R124, 0x80, RZ ;  /* 0x000000807c7c7810 */ /* 0x000fc60007ffe0ff */
.L_x_23625:
[----:B------:R-:W-:Y:S05]  /*0430*/  BSYNC B0 ;  /* 0x0000000000007941 */ /* 0x000fea0003800000 */
.L_x_23624:
[----:B------:R-:W-:Y:S01]  /*0440*/  BSSY B0, `(.L_x_23626) ;  /* 0x0000019000007945 */ /* 0x000fe20003800000 */
[----:B------:R-:W-:Y:S05]  /*0450*/  @!P5 BRA `(.L_x_23627) ;  /* 0x000001700000d947 */ /* 0x000fea0003800000 */
[----:B------:R-:W-:Y:S01]  /*0460*/  ISETP.NE.U32.AND P0, PT, RZ, c[0x0][0x218], PT ;  /* 0x00008600ff007a0c */ /* 0x000fe20003f05070 */
[C---:B------:R-:W-:Y:S01]  /*0470*/  IMAD.SHL.U32 R54, R124.reuse, 0x10, RZ ;  /* 0x000000107c367824 */ /* 0x040fe200078e00ff */
[----:B------:R-:W-:Y:S01]  /*0480*/  ISETP.NE.U32.AND P2, PT, RZ, c[0x0][0x220], PT ;  /* 0x00008800ff007a0c */ /* 0x000fe20003f45070 */
[----:B------:R-:W-:Y:S01]  /*0490*/  HFMA2.MMA R45, -RZ, RZ, 0, 9.5367431640625e-07 ;  /* 0x00000010ff2d7435 */ /* 0x000fe200000001ff */
[----:B------:R-:W-:Y:S01]  /*04a0*/  ISETP.NE.AND.EX P0, PT, RZ, c[0x0][0x21c], PT, P0 ;  /* 0x00008700ff007a0c */ /* 0x000fe20003f05300 */
[----:B0-----:R-:W-:Y:S01]  /*04b0*/  CS2R R38, SRZ ;  /* 0x0000000000267805 */ /* 0x001fe2000001ff00 */
[----:B------:R-:W-:Y:S01]  /*04c0*/  ISETP.NE.AND.EX P2, PT, RZ, c[0x0][0x224], PT, P2 ;  /* 0x00008900ff007a0c */ /* 0x000fe20003f45320 */
[----:B------:R-:W-:Y:S01]  /*04d0*/  CS2R R36, SRZ ;  /* 0x0000000000247805 */ /* 0x000fe2000001ff00 */
[----:B------:R-:W-:Y:S01]  /*04e0*/  SHF.L.U64.HI R40, R124, 0x4, RZ ;  /* 0x000000047c287819 */ /* 0x000fe200000102ff */
[----:B------:R-:W-:-:S04]  /*04f0*/  CS2R R42, SRZ ;  /* 0x00000000002a7805 */ /* 0x000fc8000001ff00 */
[----:B------:R-:W-:-:S04]  /*0500*/  IMAD.WIDE.U32 R44, R124, R45, c[0x0][0x1b0] ;  /* 0x00006c007c2c7625 */ /* 0x000fc800078e002d */
[C---:B------:R-:W-:Y:S02]  /*0510*/  @P0 LEA R52, P3, R124.reuse, c[0x0][0x218], 0x4 ;  /* 0x000086007c340a11 */ /* 0x040fe400078620ff */
[----:B------:R-:W5:Y:S02]  /*0520*/  LDG.E.128 R44, [R44.64] ;  /* 0x000000042c2c7981 */ /* 0x000f64000c1e1d00 */
        /* <DEDUP_REMOVED lines=9> */
[----:B------:R-:W-:-:S03]  /*05c0*/  IADD3 R124, R124, 0x80, RZ ;  /* 0x000000807c7c7810 */ /* 0x000fc60007ffe0ff */
.L_x_23627:
[----:B------:R-:W-:Y:S05]  /*05d0*/  BSYNC B0 ;  /* 0x0000000000007941 */ /* 0x000fea0003800000 */
.L_x_23626:
        /* <DEDUP_REMOVED lines=25> */
.L_x_23629:
[----:B------:R-:W-:Y:S05]  /*0770*/  BSYNC B0 ;  /* 0x0000000000007941 */ /* 0x000fea0003800000 */
.L_x_23628:
[----:B------:R-:W-:Y:S01]  /*0780*/  ISETP.GE.U32.AND P0, PT, R2, 0x280, PT ;  /* 0x000002800200780c */ /* 0x000fe20003f06070 */
[----:B------:R-:W-:Y:S03]  /*0790*/  BSSY B0, `(.L_x_23630) ;  /* 0x000001a000007945 */ /* 0x000fe60003800000 */
[----:B0-----:R-:W-:-:S09]  /*07a0*/  P2R R68, PR, RZ, 0x1 ;  /* 0x00000001ff447803 */ /* 0x001fd20000000000 */
[----:B------:R-:W-:Y:S05]  /*07b0*/  @!P0 BRA `(.L_x_23631) ;  /* 0x0000017000008947 */ /* 0x000fea0003800000 */
[----:B------:R-:W-:Y:S01]  /*07c0*/  ISETP.NE.U32.AND P0, PT, RZ, c[0x0][0x218], PT ;  /* 0x00008600ff007a0c */ /* 0x000fe20003f05070 */
[----:B------:R-:W-:Y:S01]  /*07d0*/  CS2R R70, SRZ ;  /* 0x0000000000467805 */ /* 0x000fe2000001ff00 */
[----:B------:R-:W-:Y:S01]  /*07e0*/  CS2R R68, SRZ ;  /* 0x0000000000447805 */ /* 0x000fe2000001ff00 */
[----:B------:R-:W-:Y:S02]  /*07f0*/  SHF.L.U32 R84, R124, 0x4, RZ ;  /* 0x000000047c547819 */ /* 0x000fe400000006ff */
[----:B------:R-:W-:-:S13]  /*0800*/  ISETP.NE.AND.EX P0, PT, RZ, c[0x0][0x21c], PT, P0 ;  /* 0x00008700ff007a0c */ /* 0x000fda0003f05300 */
[----:B------:R-:W-:-:S04]  /*0810*/  @P0 LEA R76, P2, R124, c[0x0][0x218], 0x4 ;  /* 0x000086007c4c0a11 */ /* 0x000fc800078420ff */
[C---:B------:R-:W-:Y:S02]  /*0820*/  @P0 LEA.HI.X R77, R124.reuse, c[0x0][0x21c], RZ, 0x4, P2 ;  /* 0x000087007c4d0a11 */ /* 0x040fe400010f24ff */
[----:B------:R-:W-:Y:S01]  /*0830*/  ISETP.NE.U32.AND P2, PT, RZ, c[0x0][0x220], PT ;  /* 0x00008800ff007a0c */ /* 0x000fe20003f45070 */
[----:B------:R-:W-:Y:S01]  /*0840*/  HFMA2.MMA R79, -RZ, RZ, 0, 9.5367431640625e-07 ;  /* 0x00000010ff4f7435 */ /* 0x000fe200000001ff */
[----:B------:R-:W-:Y:S01]  /*0850*/  SHF.L.U64.HI R72, R124, 0x4, RZ ;  /* 0x000000047c487819 */ /* 0x000fe200000102ff */
[----:B------:R0:W5:Y:S01]  /*0860*/  @P0 LDG.E.128 R68, [R76.64] ;  /* 0x000000044c440981 */ /* 0x000162000c1e1d00 */
[----:B------:R-:W-:Y:S02]  /*0870*/  ISETP.NE.AND.EX P2, PT, RZ, c[0x0][0x224], PT, P2 ;  /* 0x00008900ff007a0c */ /* 0x000fe40003f45320 */
[----:B------:R-:W-:-:S04]  /*0880*/  IADD3 R80, P0, R84, c[0x0][0x1b8], RZ ;  /* 0x00006e0054507a10 */ /* 0x000fc80007f1e0ff */
[----:B------:R-:W-:Y:S01]  /*0890*/  IADD3.X R81, R72, c[0x0][0x1bc], RZ, P0, !PT ;  /* 0x00006f0048517a10 */ /* 0x000fe200007fe4ff */
[----:B------:R-:W-:Y:S01]  /*08a0*/  CS2R R74, SRZ ;  /* 0x00000000004a7805 */ /* 0x000fe2000001ff00 */
[----:B0-----:R-:W-:-:S04]  /*08b0*/  IMAD.WIDE.U32 R76, R124, R79, c[0x0][0x1b0] ;  /* 0x00006c007c4c7625 */ /* 0x001fc800078e004f */
[----:B------:R-:W5:Y:S01]  /*08c0*/  LDG.E.128 R80, [R80.64] ;  /* 0x0000000450507981 */ /* 0x000f62000c1e1d00 */
[----:B------:R-:W-:-:S03]  /*08d0*/  @P2 IADD3 R84, P0, R84, c[0x0][0x220], RZ ;  /* 0x0000880054542a10 */ /* 0x000fc60007f1e0ff */
[----:B------:R-:W5:Y:S01]  /*08e0*/  LDG.E.128 R76, [R76.64] ;  /* 0x000000044c4c7981 */ /* 0x000f62000c1e1d00 */
[----:B------:R-:W-:Y:S02]  /*08f0*/  @P2 IADD3.X R85, R72, c[0x0][0x224], RZ, P0, !PT ;  /* 0x0000890048552a10 */ /* 0x000fe400007fe4ff */
[----:B------:R-:W-:-:S06]  /*0900*/  CS2R R72, SRZ ;  /* 0x0000000000487805 */ /* 0x000fcc000001ff00 */
[----:B------:R0:W5:Y:S01]  /*0910*/  @P2 LDG.E.128 R72, [R84.64] ;  /* 0x0000000454482981 */ /* 0x000162000c1e1d00 */
[----:B------:R-:W-:-:S03]  /*0920*/  IADD3 R124, R124, 0x80, RZ ;  /* 0x000000807c7c7810 */ /* 0x000fc60007ffe0ff */
.L_x_23631:
[----:B------:R-:W-:Y:S05]  /*0930*/  BSYNC B0 ;  /* 0x0000000000007941 */ /* 0x000fea0003800000 */
.L_x_23630:
[----:B------:R-:W-:Y:S01]  /*0940*/  ISETP.GE.U32.AND P0, PT, R2, 0x300, PT ;  /* 0x000003000200780c */ /* 0x000fe20003f06070 */
[----:B------:R-:W-:Y:S03]  /*0950*/  BSSY B0, `(.L_x_23632) ;  /* 0x000001a000007945 */ /* 0x000fe60003800000 */
[----:B0-----:R-:W-:-:S09]  /*0960*/  P2R R84, PR, RZ, 0x1 ;  /* 0x00000001ff547803 */ /* 0x001fd20000000000 */
[----:B------:R-:W-:Y:S05]  /*0970*/  @!P0 BRA `(.L_x_23633) ;  /* 0x0000017000008947 */ /* 0x000fea0003800000 */
[C---:B------:R-:W-:Y:S01]  /*0980*/  IMAD.SHL.U32 R102, R124.reuse, 0x10, RZ ;  /* 0x000000107c667824 */ /* 0x040fe200078e00ff */
[----:B------:R-:W-:Y:S01]  /*0990*/  SHF.L.U64.HI R84, R124, 0x4, RZ ;  /* 0x000000047c547819 */ /* 0x000fe200000102ff */
[----:B------:R-:W-:-:S03]  /*09a0*/  CS2R R86, SRZ ;  /* 0x0000000000567805 */ /* 0x000fc6000001ff00 */
[----:B------:R-:W-:-:S04]  /*09b0*/  IADD3 R96, P0, R102, c[0x0][0x1b8], RZ ;  /* 0x00006e0066607a10 */ /* 0x000fc80007f1e0ff */
[----:B------:R-:W-:Y:S02]  /*09c0*/  IADD3.X R97, R84, c[0x0][0x1bc], RZ, P0, !PT ;  /* 0x00006f0054617a10 */ /* 0x000fe400007fe4ff */
[----:B------:R-:W-:-:S04]  /*09d0*/  ISETP.NE.U32.AND P0, PT, RZ, c[0x0][0x220], PT ;  /* 0x00008800ff007a0c */ /* 0x000fc80003f05070 */
[----:B------:R-:W-:Y:S02]  /*09e0*/  ISETP.NE.AND.EX P0, PT, RZ, c[0x0][0x224], PT, P0 ;  /* 0x00008900ff007a0c */ /* 0x000fe40003f05300 */
[----:B------:R-:W-:Y:S01]  /*09f0*/  MOV R93, 0x10 ;  /* 0x00000010005d7802 */ /* 0x000fe20000000f00 */
[----:B------:R-:W-:Y:S01]  /*0a00*/  CS2R R90, SRZ ;  /* 0x00000000005a7805 */ /* 0x000fe2000001ff00 */
[----:B------:R-:W-:Y:S01]  /*0a10*/  CS2R R88, SRZ ;  /* 0x0000000000587805 */ /* 0x000fe2000001ff00 */
[----:B------:R-:W5:Y:S08]  /*0a20*/  LDG.E.128 R96, [R96.64] ;  /* 0x0000000460607981 */ /* 0x000f70000c1e1d00 */
[----:B------:R-:W-:-:S04]  /*0a30*/  @P0 IADD3 R102, P2, R102, c[0x0][0x220], RZ ;  /* 0x0000880066660a10 */ /* 0x000fc80007f5e0ff */
[----:B------:R-:W-:Y:S02]  /*0a40*/  @P0 IADD3.X R103, R84, c[0x0][0x224], RZ, P2, !PT ;  /* 0x0000890054670a10 */ /* 0x000fe400017fe4ff */
[----:B------:R-:W-:Y:S01]  /*0a50*/  ISETP.NE.U32.AND P2, PT, RZ, c[0x0][0x218], PT ;  /* 0x00008600ff007a0c */ /* 0x000fe20003f45070 */
[----:B------:R-:W-:Y:S01]  /*0a60*/  CS2R R84, SRZ ;  /* 0x0000000000547805 */ /* 0x000fe2000001ff00 */
[----:B------:R-:W-:Y:S01]  /*0a70*/  IMAD.WIDE.U32 R92, R124, R93, c[0x0][0x1b0] ;  /* 0x00006c007c5c7625 */ /* 0x000fe200078e005d */
[----:B------:R0:W5:Y:S01]  /*0a80*/  @P0 LDG.E.128 R88, [R102.64] ;  /* 0x0000000466580981 */ /* 0x000162000c1e1d00 */
[----:B------:R-:W-:-:S04]  /*0a90*/  ISETP.NE.AND.EX P2, PT, RZ, c[0x0][0x21c], PT, P2 ;  /* 0x00008700ff007a0c */ /* 0x000fc80003f45320 */
[----:B------:R-:W5:Y:S09]  /*0aa0*/  LDG.E.128 R92, [R92.64] ;  /* 0x000000045c5c7981 */ /* 0x000f72000c1e1d00 */
[----:B------:R-:W-:-:S04]  /*0ab0*/  @P2 LEA R100, P3, R124, c[0x0][0x218], 0x4 ;  /* 0x000086007c642a11 */ /* 0x000fc800078620ff */
[----:B------:R-:W-:-:S05]  /*0ac0*/  @P2 LEA.HI.X R101, R124, c[0x0][0x21c], RZ, 0x4, P3 ;  /* 0x000087007c652a11 */ /* 0x000fca00018f24ff */
[----:B------:R0:W5:Y:S01]  /*0ad0*/  @P2 LDG.E.128 R84, [R100.64] ;  /* 0x0000000464542981 */ /* 0x000162000c1e1d00 */
[----:B------:R-:W-:-:S03]  /*0ae0*/  IADD3 R124, R124, 0x80, RZ ;  /* 0x000000807c7c7810 */ /* 0x000fc60007ffe0ff */
.L_x_23633:
[----:B------:R-:W-:Y:S05]  /*0af0*/  BSYNC B0 ;  /* 0x0000000000007941 */ /* 0x000fea0003800000 */
.L_x_23632:
[----:B------:R-:W-:Y:S01]  /*0b00*/  ISETP.GE.U32.AND P0, PT, R2, 0x380, PT ;  /* 0x000003800200780c */ /* 0x000fe20003f06070 */
[----:B------:R-:W-:Y:S03]  /*0b10*/  BSSY B0, `(.L_x_23634) ;  /* 0x000001a000007945 */ /* 0x000fe60003800000 */
[----:B0-----:R-:W-:-:S09]  /*0b20*/  P2R R100, PR, RZ, 0x1 ;  /* 0x00000001ff647803 */ /* 0x001fd20000000000 */
[----:B------:R-:W-:Y:S05]  /*0b30*/  @!P0 BRA `(.L_x_23635) ;  /* 0x0000017000008947 */ /* 0x000fea0003800000 */
[C---:B------:R-:W-:Y:S01]  /*0b40*/  SHF.L.U32 R118, R124.reuse, 0x4, RZ ;  /* 0x000000047c767819 */ /* 0x040fe200000006ff */
[----:B------:R-:W-:Y:S01]  /*0b50*/  CS2R R102, SRZ ;  /* 0x0000000000667805 */ /* 0x000fe2000001ff00 */
[----:B------:R-:W-:Y:S02]  /*0b60*/  SHF.L.U64.HI R100, R124, 0x4, RZ ;  /* 0x000000047c647819 */ /* 0x000fe400000102ff */
[----:B------:R-:W-:-:S04]  /*0b70*/  IADD3 R112, P0, R118, c[0x0][0x1b8], RZ ;  /* 0x00006e0076707a10 */ /* 0x000fc80007f1e0ff */
[----:B------:R-:W-:Y:S02]  /*0b80*/  IADD3.X R113, R100, c[0x0][0x1bc], RZ, P0, !PT ;  /* 0x00006f0064717a10 */ /* 0x000fe400007fe4ff */
[----:B------:R-:W-:-:S04]  /*0b90*/  ISETP.NE.U32.AND P0, PT, RZ, c[0x0][0x220], PT ;  /* 0x00008800ff007a0c */ /* 0x000fc80003f05070 */
[----:B------:R-:W-:Y:S01]  /*0ba0*/  ISETP.NE.AND.EX P0, PT, RZ, c[0x0][0x224], PT, P0 ;  /* 0x00008900ff007a0c */ /* 0x000fe20003f05300 */
[----:B------:R-:W-:Y:S01]  /*0bb0*/  HFMA2.MMA R109, -RZ, RZ, 0, 9.5367431640625e-07 ;  /* 0x00000010ff6d7435 */ /* 0x000fe200000001ff */
[----:B------:R-:W-:Y:S01]  /*0bc0*/  CS2R R106, SRZ ;  /* 0x00000000006a7805 */ /* 0x000fe2000001ff00 */
[----:B------:R-:W-:Y:S01]  /*0bd0*/  CS2R R104, SRZ ;  /* 0x0000000000687805 */ /* 0x000fe2000001ff00 */
[----:B------:R-:W5:Y:S09]  /*0be0*/  LDG.E.128 R112, [R112.64] ;  /* 0x0000000470707981 */ /* 0x000f72000c1e1d00 */
        /* <DEDUP_REMOVED lines=12> */
.L_x_23635:
[----:B------:R-:W-:Y:S05]  /*0cb0*/  BSYNC B0 ;  /* 0x0000000000007941 */ /* 0x000fea0003800000 */
.L_x_23634:
[----:B------:R-:W-:Y:S01]  /*0cc0*/  ISETP.GE.U32.AND P0, PT, R2, 0x400, PT ;  /* 0x000004000200780c */ /* 0x000fe20003f06070 */
[----:B------:R-:W-:Y:S03]  /*0cd0*/  BSSY B0, `(.L_x_23636) ;  /* 0x0000019000007945 */ /* 0x000fe60003800000 */
[----:B0-----:R-:W-:-:S09]  /*0ce0*/  P2R R116, PR, RZ, 0x1 ;  /* 0x00000001ff747803 */ /* 0x001fd20000000000 */
[----:B------:R-:W-:Y:S05]  /*0cf0*/  @!P0 BRA `(.L_x_23637) ;  /* 0x0000016000008947 */ /* 0x000fea0003800000 */
[----:B------:R-:W-:Y:S01]  /*0d00*/  SHF.L.U32 R134, R124, 0x4, RZ ;  /* 0x000000047c867819 */ /* 0x000fe200000006ff */
[----:B------:R-:W-:Y:S01]  /*0d10*/  CS2R R118, SRZ ;  /* 0x0000000000767805 */ /* 0x000fe2000001ff00 */
[----:B------:R-:W-:Y:S02]  /*0d20*/  SHF.R.U32.HI R116, RZ, 0x1c, R124 ;  /* 0x0000001cff747819 */ /* 0x000fe4000001167c */
[----:B------:R-:W-:-:S04]  /*0d30*/  IADD3 R128, P0, R134, c[0x0][0x1b8], RZ ;  /* 0x00006e0086807a10 */ /* 0x000fc80007f1e0ff */
[----:B------:R-:W-:Y:S02]  /*0d40*/  IADD3.X R129, R116, c[0x0][0x1bc], RZ, P0, !PT ;  /* 0x00006f0074817a10 */ /* 0x000fe400007fe4ff */
[----:B------:R-:W-:-:S04]  /*0d50*/  ISETP.NE.U32.AND P0, PT, RZ, c[0x0][0x220], PT ;  /* 0x00008800ff007a0c */ /* 0x000fc80003f05070 */
[----:B------:R-:W-:Y:S01]  /*0d60*/  ISETP.NE.AND.EX P0, PT, RZ, c[0x0][0x224], PT, P0 ;  /* 0x00008900ff007a0c */ /* 0x000fe20003f05300 */
[----:B------:R-:W-:Y:S01]  /*0d70*/  CS2R R122, SRZ ;  /* 0x00000000007a7805 */ /* 0x000fe2000001ff00 */
[----:B------:R-:W-:Y:S01]  /*0d80*/  MOV R125, 0x10 ;  /* 0x00000010007d7802 */ /* 0x000fe20000000f00 */
[----:B------:R-:W-:Y:S01]  /*0d90*/  CS2R R120, SRZ ;  /* 0x0000000000787805 */ /* 0x000fe2000001ff00 */
[----:B------:R-:W5:Y:S09]  /*0da0*/  LDG.E.128 R128, [R128.64] ;  /* 0x0000000480807981 */ /* 0x000f72000c1e1d00 */
[----:B------:R-:W-:-:S04]  /*0db0*/  @P0 IADD3 R134, P2, R134, c[0x0][0x220], RZ ;  /* 0x0000880086860a10 */ /* 0x000fc80007f5e0ff */
[----:B------:R-:W-:Y:S02]  /*0dc0*/  @P0 IADD3.X R135, R116, c[0x0][0x224], RZ, P2, !PT ;  /* 0x0000890074870a10 */ /* 0x000fe400017fe4ff */
[----:B------:R-:W-:Y:S01]  /*0dd0*/  ISETP.NE.U32.AND P2, PT, RZ, c[0x0][0x218], PT ;  /* 0x00008600ff007a0c */ /* 0x000fe20003f45070 */
[----:B------:R-:W-:Y:S02]  /*0de0*/  CS2R R116, SRZ ;  /* 0x0000000000747805 */ /* 0x000fe4000001ff00 */
[----:B------:R0:W5:Y:S01]  /*0df0*/  @P0 LDG.E.128 R120, [R134.64] ;  /* 0x0000000486780981 */ /* 0x000162000c1e1d00 */
[----:B------:R-:W-:-:S13]  /*0e00*/  ISETP.NE.AND.EX P2, PT, RZ, c[0x0][0x21c], PT, P2 ;  /* 0x00008700ff007a0c */ /* 0x000fda0003f45320 */
[----:B------:R-:W-:-:S04]  /*0e10*/  @P2 LEA R132, P3, R124, c[0x0][0x218], 0x4 ;  /* 0x000086007c842a11 */ /* 0x000fc800078620ff */
[C---:B------:R-:W-:Y:S01]  /*0e20*/  @P2 LEA.HI.X R133, R124.reuse, c[0x0][0x21c], RZ, 0x4, P3 ;  /* 0x000087007c852a11 */ /* 0x040fe200018f24ff */
[----:B------:R-:W-:-:S04]  /*0e30*/  IMAD.WIDE.U32 R124, R124, R125, c[0x0][0x1b0] ;  /* 0x00006c007c7c7625 */ /* 0x000fc800078e007d */
[----:B------:R0:W5:Y:S04]  /*0e40*/  @P2 LDG.E.128 R116, [R132.64] ;  /* 0x0000000484742981 */ /* 0x000168000c1e1d00 */
[----:B------:R-:W5:Y:S02]  /*0e50*/  LDG.E.128 R124, [R124.64] ;  /* 0x000000047c7c7981 */ /* 0x000f64000c1e1d00 */
.L_x_23637:
[----:B------:R-:W-:Y:S05]  /*0e60*/  BSYNC B0 ;  /* 0x0000000000007941 */ /* 0x000fea0003800000 */
.L_x_23636:
[----:B------:R-:W1:Y:S02]  /*0e70*/  S2UR UR6, SR_CTAID.X ;  /* 0x00000000000679c3 */ /* 0x000e640000002500 */
[----:B-1----:R-:W-:-:S04]  /*0e80*/  LEA.HI R176, R0, UR6, RZ, 0x19 ;  /* 0x0000000600b07c11 */ /* 0x002fc8000f8fc8ff */
[----:B------:R-:W-:-:S13]  /*0e90*/  ISETP.GE.AND P0, PT, R176, c[0x0][0x164], PT ;  /* 0x00005900b0007a0c */ /* 0x000fda0003f06270 */
[----:B------:R-:W-:Y:S05]  /*0ea0*/  @P0 EXIT ;  /* 0x000000000000094d */ /* 0x000fea0003800000 */
[----:B------:R-:W-:Y:S01]  /*0eb0*/  SHF.R.S32.HI R3, RZ, 0x2, R3 ;  /* 0x00000002ff037819 */ /* 0x000fe20000011403 */
[----:B------:R-:W-:Y:S01]  /*0ec0*/  IMAD.MOV.U32 R136, RZ, RZ, c[0x0][0x184] ;  /* 0x00006100ff887624 */ /* 0x000fe200078e00ff */
[C---:B0-----:R-:W-:Y:S01]  /*0ed0*/  LOP3.LUT R133, R0.reuse, 0x60, RZ, 0xc0, !PT ;  /* 0x0000006000857812 */ /* 0x041fe200078ec0ff */
[----:B------:R-:W-:Y:S01]  /*0ee0*/  HFMA2.MMA R177, -RZ, RZ, 0, 5.9604644775390625e-08 ;  /* 0x00000001ffb17435 */ /* 0x000fe200000001ff */
[----:B------:R-:W-:Y:S01]  /*0ef0*/  LOP3.LUT R132, R3, 0x7f, RZ, 0xc0, !PT ;  /* 0x0000007f03847812 */ /* 0x000fe200078ec0ff */
[----:B------:R-:W-:Y:S01]  /*0f00*/  ULDC.U8 UR6, c[0x0][0x1f0] ;  /* 0x00007c0000067ab9 */ /* 0x000fe20000000000 */
[----:B------:R-:W-:Y:S02]  /*0f10*/  SHF.R.U32.HI R3, RZ, 0x2, R3 ;  /* 0x00000002ff037819 */ /* 0x000fe40000011603 */
[----:B------:R-:W-:Y:S01]  /*0f20*/  SHF.L.U32 R135, R0, 0x5, RZ ;  /* 0x0000000500877819 */ /* 0x000fe200000006ff */
[----:B------:R-:W-:Y:S01]  /*0f30*/  IMAD.IADD R133, R132, 0x1, -R133 ;  /* 0x0000000184857824 */ /* 0x000fe200078e0a85 */
[----:B------:R-:W-:-:S02]  /*0f40*/  LOP3.LUT R134, R3, 0x3fffffe0, RZ, 0xc0, !PT ;  /* 0x3fffffe003867812 */ /* 0x000fc400078ec0ff */
[----:B------:R-:W-:Y:S02]  /*0f50*/  LOP3.LUT R135, R135, 0x3e0, RZ, 0xc0, !PT ;  /* 0x000003e087877812 */ /* 0x000fe400078ec0ff */
[----:B------:R-:W-:Y:S02]  /*0f60*/  IMNMX R133, RZ, R133, !PT ;  /* 0x00000085ff857217 */ /* 0x000fe40007800200 */
[----:B------:R-:W-:Y:S02]  /*0f70*/  IADD3 R135, R132, -R135, RZ ;  /* 0x8000008784877210 */ /* 0x000fe40007ffe0ff */
[----:B------:R-:W-:Y:S02]  /*0f80*/  IMNMX R133, R133, 0x20, PT ;  /* 0x0000002085857817 */ /* 0x000fe40003800200 */
[----:B------:R-:W-:Y:S02]  /*0f90*/  IMNMX R135, RZ, R135, !PT ;  /* 0x00000087ff877217 */ /* 0x000fe40007800200 */
[----:B------:R-:W-:-:S02]  /*0fa0*/  IADD3 R133, R133, R134, RZ ;  /* 0x0000008685857210 */ /* 0x000fc40007ffe0ff */
[----:B------:R-:W-:Y:S02]  /*0fb0*/  MOV R132, c[0x0][0x180] ;  /* 0x0000600000847a02 */ /* 0x000fe40000000f00 */
[----:B------:R-:W-:Y:S02]  /*0fc0*/  SHF.L.U32 R133, R133, 0x2, RZ ;  /* 0x0000000285857819 */ /* 0x000fe400000006ff */
[----:B------:R-:W-:Y:S02]  /*0fd0*/  IMNMX R135, R135, 0x20, PT ;  /* 0x0000002087877817 */ /* 0x000fe40003800200 */
[----:B------:R-:W0:Y:S01]  /*0fe0*/  I2F.U32 R3, R133 ;  /* 0x0000008500037306 */ /* 0x000e220000201000 */
[----:B------:R-:W-:Y:S02]  /*0ff0*/  LOP3.LUT P0, RZ, R132, c[0x0][0x178], RZ, 0xfc, !PT ;  /* 0x00005e0084ff7a12 */ /* 0x000fe4000780fcff */
[----:B------:R-:W-:Y:S02]  /*1000*/  IADD3 R135, R134, R135, RZ ;  /* 0x0000008786877210 */ /* 0x000fe40007ffe0ff */
[----:B------:R-:W-:-:S02]  /*1010*/  LOP3.LUT P0, RZ, R136, c[0x0][0x17c], RZ, 0xfc, P0 ;  /* 0x00005f0088ff7a12 */ /* 0x000fc4000000fcff */
[----:B------:R-:W-:Y:S01]  /*1020*/  SHF.L.U32 R178, R135, 0x2, RZ ;  /* 0x0000000287b27819 */ /* 0x000fe200000006ff */
[----:B0-----:R-:W0:Y:S08]  /*1030*/  MUFU.RCP R3, R3 ;  /* 0x0000000300037308 */ /* 0x001e300000001000 */
.L_x_23801:
        /* <DEDUP_REMOVED lines=29> */
.L_x_23641:
[----:B-----5:R-:W-:Y:S01]  /*1210*/  FADD.FTZ R172, R136, R172 ;  /* 0x000000ac88ac7221 */ /* 0x020fe20000010000 */
[----:B------:R-:W-:Y:S05]  /*1220*/  BRA `(.L_x_23642) ;  /* 0x0000002000007947 */ /* 0x000fea0003800000 */
.L_x_23640:
[----:B-1---5:R-:W-:-:S04]  /*1230*/  FADD.FTZ R172, R132, R172 ;  /* 0x000000ac84ac7221 */ /* 0x022fc80000010000 */
[----:B------:R-:W-:-:S04]  /*1240*/  @P2 FADD.FTZ R172, R136, R172 ;  /* 0x000000ac88ac2221 */ /* 0x000fc80000010000 */
.L_x_23642:
[----:B-----5:R-:W-:-:S03]  /*1250*/  IMAD.MOV.U32 R140, RZ, RZ, R172 ;  /* 0x000000ffff8c7224 */ /* 0x020fc600078e00ac */
.L_x_23643:
[----:B------:R-:W-:Y:S05]  /*1260*/  @P3 BRA `(.L_x_23644) ;  /* 0x0000007000003947 */ /* 0x000fea0003800000 */
[----:B------:R-:W-:-:S04]  /*1270*/  ISETP.NE.U32.AND P4, PT, RZ, c[0x0][0x180], PT ;  /* 0x00006000ff007a0c */ /* 0x000fc80003f85070 */
[----:B------:R-:W-:-:S13]  /*1280*/  ISETP.NE.AND.EX P4, PT, RZ, c[0x0][0x184], PT, P4 ;  /* 0x00006100ff007a0c */ /* 0x000fda0003f85340 */
[----:B------:R-:W-:Y:S05]  /*1290*/  @P4 BRA `(.L_x_23645) ;  /* 0x0000002000004947 */ /* 0x000fea0003800000 */
[----:B------:R-:W-:Y:S05]  /*12a0*/  @P0 BRA `(.L_x_23646) ;  /* 0x0000005000000947 */ /* 0x000fea0003800000 */
[----:B------:R-:W-:Y:S05]  /*12b0*/  BRA `(.L_x_23647) ;  /* 0x0000005000007947 */ /* 0x000fea0003800000 */
.L_x_23645:
[----:B-----5:R-:W-:Y:S01]  /*12c0*/  FADD.FTZ R173, R137, R173 ;  /* 0x000000ad89ad7221 */ /* 0x020fe20000010000 */
[----:B------:R-:W-:Y:S05]  /*12d0*/  BRA `(.L_x_23646) ;  /* 0x0000002000007947 */ /* 0x000fea0003800000 */
.L_x_23644:
[----:B-----5:R-:W-:-:S04]  /*12e0*/  FADD.FTZ R173, R133, R173 ;  /* 0x000000ad85ad7221 */ /* 0x020fc80000010000 */
[----:B------:R-:W-:-:S05]  /*12f0*/  @P2 FADD.FTZ R173, R137, R173 ;  /* 0x000000ad89ad2221 */ /* 0x000fca0000010000 */
.L_x_23646:
[----:B-----5:R-:W-:Y:S02]  /*1300*/  MOV R141, R173 ;  /* 0x000000ad008d7202 */ /* 0x020fe40000000f00 */
.L_x_23647:
[----:B------:R-:W-:Y:S05]  /*1310*/  @P3 BRA `(.L_x_23648) ;  /* 0x0000007000003947 */ /* 0x000fea0003800000 */
[----:B------:R-:W-:-:S04]  /*1320*/  ISETP.NE.U32.AND P4, PT, RZ, c[0x0][0x180], PT ;  /* 0x00006000ff007a0c */ /* 0x000fc80003f85070 */
[----:B------:R-:W-:-:S13]  /*1330*/  ISETP.NE.AND.EX P4, PT, RZ, c[0x0][0x184], PT, P4 ;  /* 0x00006100ff007a0c */ /* 0x000fda0003f85340 */
[----:B------:R-:W-:Y:S05]  /*1340*/  @P4 BRA `(.L_x_23649) ;  /* 0x0000002000004947 */ /* 0x000fea0003800000 */
[----:B------:R-:W-:Y:S05]  /*1350*/  @P0 BRA `(.L_x_23650) ;  /* 0x0000005000000947 */ /* 0x000fea0003800000 */
[----:B------:R-:W-:Y:S05]  /*1360*/  BRA `(.L_x_23651) ;  /* 0x0000005000007947 */ /* 0x000fea0003800000 */
.L_x_23649:
[----:B-----5:R-:W-:Y:S01]  /*1370*/  FADD.FTZ R174, R138, R174 ;  /* 0x000000ae8aae7221 */ /* 0x020fe20000010000 */
[----:B------:R-:W-:Y:S05]  /*1380*/  BRA `(.L_x_23650) ;  /* 0x0000002000007947 */ /* 0x000fea0003800000 */
.L_x_23648:
[----:B-----5:R-:W-:-:S04]  /*1390*/  FADD.FTZ R174, R134, R174 ;  /* 0x000000ae86ae7221 */ /* 0x020fc80000010000 */
[----:B------:R-:W-:-:S05]  /*13a0*/  @P2 FADD.FTZ R174, R138, R174 ;  /* 0x000000ae8aae2221 */ /* 0x000fca0000010000 */
.L_x_23650:
[----:B-----5:R-:W-:Y:S02]  /*13b0*/  MOV R142, R174 ;  /* 0x000000ae008e7202 */ /* 0x020fe40000000f00 */
.L_x_23651:
[----:B------:R-:W-:Y:S05]  /*13c0*/  @P3 BRA `(.L_x_23652) ;  /* 0x0000007000003947 */ /* 0x000fea0003800000 */
[----:B------:R-:W-:-:S04]  /*13d0*/  ISETP.NE.U32.AND P2, PT, RZ, c[0x0][0x180], PT ;  /* 0x00006000ff007a0c */ /* 0x000fc80003f45070 */
[----:B------:R-:W-:-:S13]  /*13e0*/  ISETP.NE.AND.EX P2, PT, RZ, c[0x0][0x184], PT, P2 ;  /* 0x00006100ff007a0c */ /* 0x000fda0003f45320 */
[----:B------:R-:W-:Y:S05]  /*13f0*/  @P2 BRA `(.L_x_23653) ;  /* 0x0000002000002947 */ /* 0x000fea0003800000 */
[----:B------:R-:W-:Y:S05]  /*1400*/  @P0 BRA `(.L_x_23654) ;  /* 0x0000005000000947 */ /* 0x000fea0003800000 */
[----:B------:R-:W-:Y:S05]  /*1410*/  BRA `(.L_x_23655) ;  /* 0x0000005000007947 */ /* 0x000fea0003800000 */
.L_x_23653:
[----:B-----5:R-:W-:Y:S01]  /*1420*/  FADD.FTZ R175, R139, R175 ;  /* 0x000000af8baf7221 */ /* 0x020fe20000010000 */
[----:B------:R-:W-:Y:S05]  /*1430*/  BRA `(.L_x_23654) ;  /* 0x0000002000007947 */ /* 0x000fea0003800000 */
.L_x_23652:
[----:B-----5:R-:W-:-:S04]  /*1440*/  FADD.FTZ R175, R135, R175 ;  /* 0x000000af87af7221 */ /* 0x020fc80000010000 */
[----:B------:R-:W-:-:S05]  /*1450*/  @P2 FADD.FTZ R175, R139, R175 ;  /* 0x000000af8baf2221 */ /* 0x000fca0000010000 */
.L_x_23654:
[----:B-----5:R-:W-:Y:S02]  /*1460*/  MOV R143, R175 ;  /* 0x000000af008f7202 */ /* 0x020fe40000000f00 */
.L_x_23655:
[C---:B------:R-:W-:Y:S02]  /*1470*/  @P0 LEA R180, P2, R179.reuse, c[0x0][0x188], 0x4 ;  /* 0x00006200b3b40a11 */ /* 0x040fe400078420ff */
[C---:B------:R-:W-:Y:S02]  /*1480*/  IADD3 R182, R179.reuse, 0x80, RZ ;  /* 0x00000080b3b67810 */ /* 0x040fe40007ffe0ff */
[----:B------:R-:W-:-:S05]  /*1490*/  @P0 LEA.HI.X R181, R179, c[0x0][0x18c], RZ, 0x4, P2 ;  /* 0x00006300b3b50a11 */ /* 0x000fca00010f24ff */
[----:B------:R1:W-:Y:S04]  /*14a0*/  @P0 STG.E.128 [R180.64], R140 ;  /* 0x0000008cb4000986 */ /* 0x0003e8000c101d04 */
.L_x_23639:
[----:B------:R-:W-:Y:S05]  /*14b0*/  BSYNC B0 ;  /* 0x0000000000007941 */ /* 0x000fea0003800000 */
.L_x_23638:
[----:B------:R-:W-:Y:S01]  /*14c0*/  ISETP.GE.U32.AND P2, PT, R2, 0x100, PT ;  /* 0x000001000200780c */ /* 0x000fe20003f46070 */
[----:B------:R-:W-:-:S12]  /*14d0*/  BSSY B0, `(.L_x_23656) ;  /* 0x0000041000007945 */ /* 0x000fd80003800000 */
[----:B------:R-:W-:Y:S05]  /*14e0*/  @!P2 BRA `(.L_x_23657) ;  /* 0x000003f00000a947 */ /* 0x000fea0003800000 */
[----:B------:R-:W-:-:S04]  /*14f0*/  ISETP.NE.U32.AND P3, PT, RZ, c[0x0][0x178], PT ;  /* 0x00005e00ff007a0c */ /* 0x000fc80003f65070 */
[----:B------:R-:W-:-:S13]  /*1500*/  ISETP.NE.AND.EX P3, PT, RZ, c[0x0][0x17c], PT, P3 ;  /* 0x00005f00ff007a0c */ /* 0x000fda0003f65330 */
[----:B-1----:R-:W-:-:S04]  /*1510*/  @P3 LEA R180, P2, R182, c[0x0][0x178], 0x4 ;  /* 0x00005e00b6b43a11 */ /* 0x002fc800078420ff */
[----:B------:R-:W-:Y:S02]  /*1520*/  @P3 LEA.HI.X R181, R182, c[0x0][0x17c], RZ, 0x4, P2 ;  /* 0x00005f00b6b53a11 */ /* 0x000fe400010f24ff */
[----:B------:R-:W-:Y:S01]  /*1530*/  ISETP.NE.U32.AND P2, PT, RZ, c[0x0][0x180], PT ;  /* 0x00006000ff007a0c */ /* 0x000fe20003f45070 */
[----:B------:R-:W-:Y:S02]  /*1540*/  HFMA2.MMA R165, -RZ, RZ, 0, 9.5367431640625e-07 ;  /* 0x00000010ffa57435 */ /* 0x000fe400000001ff */
[----:B-----5:R1:W5:Y:S01]  /*1550*/  @P3 LDG.E.128 R132, [R180.64] ;  /* 0x00000004b4843981 */ /* 0x020362000c1e1d00 */
        /* <DEDUP_REMOVED lines=14> */
.L_x_23659:
[----:B-----5:R-:W-:Y:S01]  /*1640*/  FADD.FTZ R164, R136, R164 ;  /* 0x000000a488a47221 */ /* 0x020fe20000010000 */
[----:B------:R-:W-:Y:S05]  /*1650*/  BRA `(.L_x_23660) ;  /* 0x0000002000007947 */ /* 0x000fea0003800000 */
.L_x_23658:
[----:B-1---5:R-:W-:-:S04]  /*1660*/  FADD.FTZ R164, R132, R164 ;  /* 0x000000a484a47221 */ /* 0x022fc80000010000 */
[----:B------:R-:W-:-:S05]  /*1670*/  @P2 FADD.FTZ R164, R136, R164 ;  /* 0x000000a488a42221 */ /* 0x000fca0000010000 */
.L_x_23660:
[----:B-----5:R-:W-:Y:S02]  /*1680*/  MOV R140, R164 ;  /* 0x000000a4008c7202 */ /* 0x020fe40000000f00 */
.L_x_23661:
[----:B------:R-:W-:Y:S05]  /*1690*/  @P3 BRA `(.L_x_23662) ;  /* 0x0000007000003947 */ /* 0x000fea0003800000 */
[----:B------:R-:W-:-:S04]  /*16a0*/  ISETP.NE.U32.AND P4, PT, RZ, c[0x0][0x180], PT ;  /* 0x00006000ff007a0c */ /* 0x000fc80003f85070 */
[----:B------:R-:W-:-:S13]  /*16b0*/  ISETP.NE.AND.EX P4, PT, RZ, c[0x0][0x184], PT, P4 ;  /* 0x00006100ff007a0c */ /* 0x000fda0003f85340 */
[----:B------:R-:W-:Y:S05]  /*16c0*/  @P4 BRA `(.L_x_23663) ;  /* 0x0000002000004947 */ /* 0x000fea0003800000 */
[----:B------:R-:W-:Y:S05]  /*16d0*/  @P0 BRA `(.L_x_23664) ;  /* 0x0000005000000947 */ /* 0x000fea0003800000 */
[----:B------:R-:W-:Y:S05]  /*16e0*/  BRA `(.L_x_23665) ;  /* 0x0000005000007947 */ /* 0x000fea0003800000 */
.L_x_23663:
[----:B-----5:R-:W-:Y:S01]  /*16f0*/  FADD.FTZ R165, R137, R165 ;  /* 0x000000a589a57221 */ /* 0x020fe20000010000 */
[----:B------:R-:W-:Y:S05]  /*1700*/  BRA `(.L_x_23664) ;  /* 0x0000002000007947 */ /* 0x000fea0003800000 */
.L_x_23662:
[----:B-----5:R-:W-:-:S04]  /*1710*/  FADD.FTZ R165, R133, R165 ;  /* 0x000000a585a57221 */ /* 0x020fc80000010000 */
[----:B------:R-:W-:-:S04]  /*1720*/  @P2 FADD.FTZ R165, R137, R165 ;  /* 0x000000a589a52221 */ /* 0x000fc80000010000 */
.L_x_23664:
[----:B-----5:R-:W-:-:S03]  /*1730*/  IMAD.MOV.U32 R141, RZ, RZ, R165 ;  /* 0x000000ffff8d7224 */ /* 0x020fc600078e00a5 */
.L_x_23665:
[----:B------:R-:W-:Y:S05]  /*1740*/  @P3 BRA `(.L_x_23666) ;  /* 0x0000007000003947 */ /* 0x000fea0003800000 */
[----:B------:R-:W-:-:S04]  /*1750*/  ISETP.NE.U32.AND P4, PT, RZ, c[0x0][0x180], PT ;  /* 0x00006000ff007a0c */ /* 0x000fc80003f85070 */
[----:B------:R-:W-:-:S13]  /*1760*/  ISETP.NE.AND.EX P4, PT, RZ, c[0x0][0x184], PT, P4 ;  /* 0x00006100ff007a0c */ /* 0x000fda0003f85340 */
[----:B------:R-:W-:Y:S05]  /*1770*/  @P4 BRA `(.L_x_23667) ;  /* 0x0000002000004947 */ /* 0x000fea0003800000 */
[----:B------:R-:W-:Y:S05]  /*1780*/  @P0 BRA `(.L_x_23668) ;  /* 0x0000005000000947 */ /* 0x000fea0003800000 */
[----:B------:R-:W-:Y:S05]  /*1790*/  BRA `(.L_x_23669) ;  /* 0x0000005000007947 */ /* 0x000fea0003800000 */
.L_x_23667:
[----:B-----5:R-:W-:Y:S01]  /*17a0*/  FADD.FTZ R166, R138, R166 ;  /* 0x000000a68aa67221 */ /* 0x020fe20000010000 */
[----:B------:R-:W-:Y:S05]  /*17b0*/  BRA `(.L_x_23668) ;  /* 0x0000002000007947 */ /* 0x000fea0003800000 */
.L_x_23666:
[----:B-----5:R-:W-:-:S04]  /*17c0*/  FADD.FTZ R166, R134, R166 ;  /* 0x000000a686a67221 */ /* 0x020fc80000010000 */
[----:B------:R-:W-:-:S05]  /*17d0*/  @P2 FADD.FTZ R166, R138, R166 ;  /* 0x000000a68aa62221 */ /* 0x000fca0000010000 */
.L_x_23668:
[----:B-----5:R-:W-:Y:S02]  /*17e0*/  MOV R142, R166 ;  /* 0x000000a6008e7202 */ /* 0x020fe40000000f00 */
.L_x_23669:
[----:B------:R-:W-:Y:S05]  /*17f0*/  @P3 BRA `(.L_x_23670) ;  /* 0x0000007000003947 */ /* 0x000fea0003800000 */
[----:B------:R-:W-:-:S04]  /*1800*/  ISETP.NE.U32.AND P2, PT, RZ, c[0x0][0x180], PT ;  /* 0x00006000ff007a0c */ /* 0x000fc80003f45070 */
[----:B------:R-:W-:-:S13]  /*1810*/  ISETP.NE.AND.EX P2, PT, RZ, c[0x0][0x184], PT, P2 ;  /* 0x00006100ff007a0c */ /* 0x000fda0003f45320 */
[----:B------:R-:W-:Y:S05]  /*1820*/  @P2 BRA `(.L_x_23671) ;  /* 0x0000002000002947 */ /* 0x000fea0003800000 */
[----:B------:R-:W-:Y:S05]  /*1830*/  @P0 BRA `(.L_x_23672) ;  /* 0x0000005000000947 */ /* 0x000fea0003800000 */
[----:B------:R-:W-:Y:S05]  /*1840*/  BRA `(.L_x_23673) ;  /* 0x0000005000007947 */ /* 0x000fea0003800000 */
.L_x_23671:
[----:B-----5:R-:W-:Y:S01]  /*1850*/  FADD.FTZ R167, R139, R167 ;  /* 0x000000a78ba77221 */ /* 0x020fe20000010000 */
[----:B------:R-:W-:Y:S05]  /*1860*/  BRA `(.L_x_23672) ;  /* 0x0000002000007947 */ /* 0x000fea0003800000 */
.L_x_23670:
[----:B-----5:R-:W-:-:S04]  /*1870*/  FADD.FTZ R167, R135, R167 ;  /* 0x000000a787a77221 */ /* 0x020fc80000010000 */
[----:B------:R-:W-:-:S05]  /*1880*/  @P2 FADD.FTZ R167, R139, R167 ;  /* 0x000000a78ba72221 */ /* 0x000fca0000010000 */
.L_x_23672:
[----:B-----5:R-:W-:Y:S02]  /*1890*/  MOV R143, R167 ;  /* 0x000000a7008f7202 */ /* 0x020fe40000000f00 */
.L_x_23673:
[----:B------:R-:W-:-:S04]  /*18a0*/  @P0 LEA R180, P2, R182, c[0x0][0x188], 0x4 ;  /* 0x00006200b6b40a11 */ /* 0x000fc800078420ff */
[C---:B------:R-:W-:Y:S02]  /*18b0*/  @P0 LEA.HI.X R181, R182.reuse, c[0x0][0x18c], RZ, 0x4, P2 ;  /* 0x00006300b6b50a11 */ /* 0x040fe400010f24ff */
[----:B------:R-:W-:-:S03]  /*18c0*/  IADD3 R182, R182, 0x80, RZ ;  /* 0x00000080b6b67810 */ /* 0x000fc60007ffe0ff */
[----:B------:R1:W-:Y:S04]  /*18d0*/  @P0 STG.E.128 [R180.64], R140 ;  /* 0x0000008cb4000986 */ /* 0x0003e8000c101d04 */
.L_x_23657:
[----:B------:R-:W-:Y:S05]  /*18e0*/  BSYNC B0 ;  /* 0x0000000000007941 */ /* 0x000fea0003800000 */
.L_x_23656:
        /* <DEDUP_REMOVED lines=24> */
.L_x_23677:
[----:B-----5:R-:W-:Y:S01]  /*1a70*/  FADD.FTZ R144, R136, R144 ;  /* 0x0000009088907221 */ /* 0x020fe20000010000 */
[----:B------:R-:W-:Y:S05]  /*1a80*/  BRA `(.L_x_23678) ;  /* 0x0000002000007947 */ /* 0x000fea0003800000 */
.L_x_23676:
[----:B-1---5:R-:W-:-:S04]  /*1a90*/  FADD.FTZ R144, R132, R144 ;  /* 0x0000009084907221 */ /* 0x022fc80000010000 */
[----:B------:R-:W-:-:S05]  /*1aa0*/  @P2 FADD.FTZ R144, R136, R144 ;  /* 0x0000009088902221 */ /* 0x000fca0000010000 */
.L_x_23678:
[----:B-----5:R-:W-:Y:S02]  /*1ab0*/  MOV R140, R144 ;  /* 0x00000090008c7202 */ /* 0x020fe40000000f00 */
.L_x_23679:
[----:B------:R-:W-:Y:S05]  /*1ac0*/  @P3 BRA `(.L_x_23680) ;  /* 0x0000007000003947 */ /* 0x000fea0003800000 */
[----:B------:R-:W-:-:S04]  /*1ad0*/  ISETP.NE.U32.AND P4, PT, RZ, c[0x0][0x180], PT ;  /* 0x00006000ff007a0c */ /* 0x000fc80003f85070 */
[----:B------:R-:W-:-:S13]  /*1ae0*/  ISETP.NE.AND.EX P4, PT, RZ, c[0x0][0x184], PT, P4 ;  /* 0x00006100ff007a0c */ /* 0x000fda0003f85340 */
[----:B------:R-:W-:Y:S05]  /*1af0*/  @P4 BRA `(.L_x_23681) ;  /* 0x0000002000004947 */ /* 0x000fea0003800000 */
[----:B------:R-:W-:Y:S05]  /*1b00*/  @P0 BRA `(.L_x_23682) ;  /* 0x0000005000000947 */ /* 0x000fea0003800000 */
[----:B------:R-:W-:Y:S05]  /*1b10*/  BRA `(.L_x_23683) ;  /* 0x0000005000007947 */ /* 0x000fea0003800000 */
.L_x_23681:
[----:B-----5:R-:W-:Y:S01]  /*1b20*/  FADD.FTZ R145, R137, R145 ;  /* 0x0000009189917221 */ /* 0x020fe20000010000 */
[----:B------:R-:W-:Y:S05]  /*1b30*/  BRA `(.L_x_23682) ;  /* 0x0000002000007947 */ /* 0x000fea0003800000 */
.L_x_23680:
[----:B-----5:R-:W-:-:S04]  /*1b40*/  FADD.FTZ R145, R133, R145 ;  /* 0x0000009185917221 */ /* 0x020fc80000010000 */
[----:B------:R-:W-:-:S05]  /*1b50*/  @P2 FADD.FTZ R145, R137, R145 ;  /* 0x0000009189912221 */ /* 0x000fca0000010000 */
.L_x_23682:
[----:B-----5:R-:W-:Y:S02]  /*1b60*/  MOV R141, R145 ;  /* 0x00000091008d7202 */ /* 0x020fe40000000f00 */
.L_x_23683:
[----:B------:R-:W-:Y:S05]  /*1b70*/  @P3 BRA `(.L_x_23684) ;  /* 0x0000007000003947 */ /* 0x000fea0003800000 */
[----:B------:R-:W-:-:S04]  /*1b80*/  ISETP.NE.U32.AND P4, PT, RZ, c[0x0][0x180], PT ;  /* 0x00006000ff007a0c */ /* 0x000fc80003f85070 */
[----:B------:R-:W-:-:S13]  /*1b90*/  ISETP.NE.AND.EX P4, PT, RZ, c[0x0][0x184], PT, P4 ;  /* 0x00006100ff007a0c */ /* 0x000fda0003f85340 */
[----:B------:R-:W-:Y:S05]  /*1ba0*/  @P4 BRA `(.L_x_23685) ;  /* 0x0000002000004947 */ /* 0x000fea0003800000 */
[----:B------:R-:W-:Y:S05]  /*1bb0*/  @P0 BRA `(.L_x_23686) ;  /* 0x0000005000000947 */ /* 0x000fea0003800000 */
[----:B------:R-:W-:Y:S05]  /*1bc0*/  BRA `(.L_x_23687) ;  /* 0x0000005000007947 */ /* 0x000fea0003800000 */
.L_x_23685:
[----:B-----5:R-:W-:Y:S01]  /*1bd0*/  FADD.FTZ R146, R138, R146 ;  /* 0x000000928a927221 */ /* 0x020fe20000010000 */
[----:B------:R-:W-:Y:S05]  /*1be0*/  BRA `(.L_x_23686) ;  /* 0x0000002000007947 */ /* 0x000fea0003800000 */
.L_x_23684:
[----:B-----5:R-:W-:-:S04]  /*1bf0*/  FADD.FTZ R146, R134, R146 ;  /* 0x0000009286927221 */ /* 0x020fc80000010000 */
[----:B------:R-:W-:-:S04]  /*1c00*/  @P2 FADD.FTZ R146, R138, R146 ;  /* 0x000000928a922221 */ /* 0x000fc80000010000 */
.L_x_23686:
[----:B-----5:R-:W-:-:S03]  /*1c10*/  IMAD.MOV.U32 R142, RZ, RZ, R146 ;  /* 0x000000ffff8e7224 */ /* 0x020fc600078e0092 */
.L_x_23687:
[----:B------:R-:W-:Y:S05]  /*1c20*/  @P3 BRA `(.L_x_23688) ;  /* 0x0000007000003947 */ /* 0x000fea0003800000 */
[----:B------:R-:W-:-:S04]  /*1c30*/  ISETP.NE.U32.AND P2, PT, RZ, c[0x0][0x180], PT ;  /* 0x00006000ff007a0c */ /* 0x000fc80003f45070 */
[----:B------:R-:W-:-:S13]  /*1c40*/  ISETP.NE.AND.EX P2, PT, RZ, c[0x0][0x184], PT, P2 ;  /* 0x00006100ff007a0c */ /* 0x000fda0003f45320 */
[----:B------:R-:W-:Y:S05]  /*1c50*/  @P2 BRA `(.L_x_23689) ;  /* 0x0000002000002947 */ /* 0x000fea0003800000 */
[----:B------:R-:W-:Y:S05]  /*1c60*/  @P0 BRA `(.L_x_23690) ;  /* 0x0000005000000947 */ /* 0x000fea0003800000 */
[----:B------:R-:W-:Y:S05]  /*1c70*/  BRA `(.L_x_23691) ;  /* 0x0000005000007947 */ /* 0x000fea0003800000 */
.L_x_23689:
[----:B-----5:R-:W-:Y:S01]  /*1c80*/  FADD.FTZ R147, R139, R147 ;  /* 0x000000938b937221 */ /* 0x020fe20000010000 */
[----:B------:R-:W-:Y:S05]  /*1c90*/  BRA `(.L_x_23690) ;  /* 0x0000002000007947 */ /* 0x000fea0003800000 */
.L_x_23688:
[----:B-----5:R-:W-:-:S04]  /*1ca0*/  FADD.FTZ R147, R135, R147 ;  /* 0x0000009387937221 */ /* 0x020fc80000010000 */
[----:B------:R-:W-:-:S05]  /*1cb0*/  @P2 FADD.FTZ R147, R139, R147 ;  /* 0x000000938b932221 */ /* 0x000fca0000010000 */
.L_x_23690:
[----:B-----5:R-:W-:Y:S02]  /*1cc0*/  MOV R143, R147 ;  /* 0x00000093008f7202 */ /* 0x020fe40000000f00 */
.L_x_23691:
[----:B------:R-:W-:-:S04]  /*1cd0*/  @P0 LEA R180, P2, R182, c[0x0][0x188], 0x4 ;  /* 0x00006200b6b40a11 */ /* 0x000fc800078420ff */
[C---:B------:R-:W-:Y:S02]  /*1ce0*/  @P0 LEA.HI.X R181, R182.reuse, c[0x0][0x18c], RZ, 0x4, P2 ;  /* 0x00006300b6b50a11 */ /* 0x040fe400010f24ff */
[----:B------:R-:W-:-:S03]  /*1cf0*/  IADD3 R182, R182, 0x80, RZ ;  /* 0x00000080b6b67810 */ /* 0x000fc60007ffe0ff */
[----:B------:R1:W-:Y:S04]  /*1d00*/  @P0 STG.E.128 [R180.64], R140 ;  /* 0x0000008cb4000986 */ /* 0x0003e8000c101d04 */
.L_x_23675:
[----:B------:R-:W-:Y:S05]  /*1d10*/  BSYNC B0 ;  /* 0x0000000000007941 */ /* 0x000fea0003800000 */
.L_x_23674:
        /* <DEDUP_REMOVED lines=24> */
.L_x_23695:
[----:B-----5:R-:W-:Y:S01]  /*1ea0*/  FADD.FTZ R148, R136, R148 ;  /* 0x0000009488947221 */ /* 0x020fe20000010000 */
[----:B------:R-:W-:Y:S05]  /*1eb0*/  BRA `(.L_x_23696) ;  /* 0x0000002000007947 */ /* 0x000fea0003800000 */
.L_x_23694:
[----:B-1---5:R-:W-:-:S04]  /*1ec0*/  FADD.FTZ R148, R132, R148 ;  /* 0x0000009484947221 */ /* 0x022fc80000010000 */
[----:B------:R-:W-:-:S05]  /*1ed0*/  @P2 FADD.FTZ R148, R136, R148 ;  /* 0x0000009488942221 */ /* 0x000fca0000010000 */
.L_x_23696:
[----:B-----5:R-:W-:Y:S02]  /*1ee0*/  MOV R140, R148 ;  /* 0x00000094008c7202 */ /* 0x020fe40000000f00 */
.L_x_23697:
[----:B------:R-:W-:Y:S05]  /*1ef0*/  @P3 BRA `(.L_x_23698) ;  /* 0x0000007000003947 */ /* 0x000fea0003800000 */
[----:B------:R-:W-:-:S04]  /*1f00*/  ISETP.NE.U32.AND P4, PT, RZ, c[0x0][0x180], PT ;  /* 0x00006000ff007a0c */ /* 0x000fc80003f85070 */
[----:B------:R-:W-:-:S13]  /*1f10*/  ISETP.NE.AND.EX P4, PT, RZ, c[0x0][0x184], PT, P4 ;  /* 0x00006100ff007a0c */ /* 0x000fda0003f85340 */
[----:B------:R-:W-:Y:S05]  /*1f20*/  @P4 BRA `(.L_x_23699) ;  /* 0x0000002000004947 */ /* 0x000fea0003800000 */
[----:B------:R-:W-:Y:S05]  /*1f30*/  @P0 BRA `(.L_x_23700) ;  /* 0x0000005000000947 */ /* 0x000fea0003800000 */
[----:B------:R-:W-:Y:S05]  /*1f40*/  BRA `(.L_x_23701) ;  /* 0x0000005000007947 */ /* 0x000fea0003800000 */
.L_x_23699:
[----:B-----5:R-:W-:Y:S01]  /*1f50*/  FADD.FTZ R149, R137, R149 ;  /* 0x0000009589957221 */ /* 0x020fe20000010000 */
[----:B------:R-:W-:Y:S05]  /*1f60*/  BRA `(.L_x_23700) ;  /* 0x0000002000007947 */ /* 0x000fea0003800000 */
.L_x_23698:
[----:B-----5:R-:W-:-:S04]  /*1f70*/  FADD.FTZ R149, R133, R149 ;  /* 0x0000009585957221 */ /* 0x020fc80000010000 */
[----:B------:R-:W-:-:S05]  /*1f80*/  @P2 FADD.FTZ R149, R137, R149 ;  /* 0x0000009589952221 */ /* 0x000fca0000010000 */
.L_x_23700:
[----:B-----5:R-:W-:Y:S02]  /*1f90*/  MOV R141, R149 ;  /* 0x00000095008d7202 */ /* 0x020fe40000000f00 */
.L_x_23701:
[----:B------:R-:W-:Y:S05]  /*1fa0*/  @P3 BRA `(.L_x_23702) ;  /* 0x0000007000003947 */ /* 0x000fea0003800000 */
[----:B------:R-:W-:-:S04]  /*1fb0*/  ISETP.NE.U32.AND P4, PT, RZ, c[0x0][0x180], PT ;  /* 0x00006000ff007a0c */ /* 0x000fc80003f85070 */
[----:B------:R-:W-:-:S13]  /*1fc0*/  ISETP.NE.AND.EX P4, PT, RZ, c[0x0][0x184], PT, P4 ;  /* 0x00006100ff007a0c */ /* 0x000fda0003f85340 */
[----:B------:R-:W-:Y:S05]  /*1fd0*/  @P4 BRA `(.L_x_23703) ;  /* 0x0000002000004947 */ /* 0x000fea0003800000 */
[----:B------:R-:W-:Y:S05]  /*1fe0*/  @P0 BRA `(.L_x_23704) ;  /* 0x0000005000000947 */ /* 0x000fea0003800000 */
[----:B------:R-:W-:Y:S05]  /*1ff0*/  BRA `(.L_x_23705) ;  /* 0x0000005000007947 */ /* 0x000fea0003800000 */
.L_x_23703:
[----:B-----5:R-:W-:Y:S01]  /*2000*/  FADD.FTZ R150, R138, R150 ;  /* 0x000000968a967221 */ /* 0x020fe20000010000 */
[----:B------:R-:W-:Y:S05]  /*2010*/  BRA `(.L_x_23704) ;  /* 0x0000002000007947 */ /* 0x000fea0003800000 */
.L_x_23702:
[----:B-----5:R-:W-:-:S04]  /*2020*/  FADD.FTZ R150, R134, R150 ;  /* 0x0000009686967221 */ /* 0x020fc80000010000 */
[----:B------:R-:W-:-:S05]  /*2030*/  @P2 FADD.FTZ R150, R138, R150 ;  /* 0x000000968a962221 */ /* 0x000fca0000010000 */
.L_x_23704:
[----:B-----5:R-:W-:Y:S02]  /*2040*/  MOV R142, R150 ;  /* 0x00000096008e7202 */ /* 0x020fe40000000f00 */
.L_x_23705:
[----:B------:R-:W-:Y:S05]  /*2050*/  @P3 BRA `(.L_x_23706) ;  /* 0x0000007000003947 */ /* 0x000fea0003800000 */
[----:B------:R-:W-:-:S04]  /*2060*/  ISETP.NE.U32.AND P2, PT, RZ, c[0x0][0x180], PT ;  /* 0x00006000ff007a0c */ /* 0x000fc80003f45070 */
[----:B------:R-:W-:-:S13]  /*2070*/  ISETP.NE.AND.EX P2, PT, RZ, c[0x0][0x184], PT, P2 ;  /* 0x00006100ff007a0c */ /* 0x000fda0003f45320 */
[----:B------:R-:W-:Y:S05]  /*2080*/  @P2 BRA `(.L_x_23707) ;  /* 0x0000002000002947 */ /* 0x000fea0003800000 */
[----:B------:R-:W-:Y:S05]  /*2090*/  @P0 BRA `(.L_x_23708) ;  /* 0x0000005000000947 */ /* 0x000fea0003800000 */
[----:B------:R-:W-:Y:S05]  /*20a0*/  BRA `(.L_x_23709) ;  /* 0x0000005000007947 */ /* 0x000fea0003800000 */
.L_x_23707:
[----:B-----5:R-:W-:Y:S01]  /*20b0*/  FADD.FTZ R151, R139, R151 ;  /* 0x000000978b977221 */ /* 0x020fe20000010000 */
[----:B------:R-:W-:Y:S05]  /*20c0*/  BRA `(.L_x_23708) ;  /* 0x0000002000007947 */ /* 0x000fea0003800000 */
.L_x_23706:
[----:B-----5:R-:W-:-:S04]  /*20d0*/  FADD.FTZ R151, R135, R151 ;  /* 0x0000009787977221 */ /* 0x020fc80000010000 */
[----:B------:R-:W-:-:S05]  /*20e0*/  @P2 FADD.FTZ R151, R139, R151 ;  /* 0x000000978b972221 */ /* 0x000fca0000010000 */
.L_x_23708:
[----:B-----5:R-:W-:Y:S02]  /*20f0*/  MOV R143, R151 ;  /* 0x00000097008f7202 */ /* 0x020fe40000000f00 */
.L_x_23709:
[----:B------:R-:W-:-:S04]  /*2100*/  @P0 LEA R180, P2, R182, c[0x0][0x188], 0x4 ;  /* 0x00006200b6b40a11 */ /* 0x000fc800078420ff */
[C---:B------:R-:W-:Y:S02]  /*2110*/  @P0 LEA.HI.X R181, R182.reuse, c[0x0][0x18c], RZ, 0x4, P2 ;  /* 0x00006300b6b50a11 */ /* 0x040fe400010f24ff */
[----:B------:R-:W-:-:S03]  /*2120*/  IADD3 R182, R182, 0x80, RZ ;  /* 0x00000080b6b67810 */ /* 0x000fc60007ffe0ff */
[----:B------:R1:W-:Y:S04]  /*2130*/  @P0 STG.E.128 [R180.64], R140 ;  /* 0x0000008cb4000986 */ /* 0x0003e8000c101d04 */
.L_x_23693:
[----:B------:R-:W-:Y:S05]  /*2140*/  BSYNC B0 ;  /* 0x0000000000007941 */ /* 0x000fea0003800000 */
.L_x_23692:
[----:B------:R-:W-:Y:S01]  /*2150*/  ISETP.GE.U32.AND P2, PT, R2, 0x280, PT ;  /* 0x000002800200780c */ /* 0x000fe20003f46070 */
[----:B------:R-:W-:-:S12]  /*2160*/  BSSY B0, `(.L_x_23710) ;  /* 0x0000041000007945 */ /* 0x000fd80003800000 */
[----:B------:R-:W-:Y:S05]  /*2170*/  @!P2 BRA `(.L_x_23711) ;  /* 0x000003f00000a947 */ /* 0x000fea0003800000 */
[----:B------:R-:W-:-:S04]  /*2180*/  ISETP.NE.U32.AND P3, PT, RZ, c[0x0][0x178], PT ;  /* 0x00005e00ff007a0c */ /* 0x000fc80003f65070 */
[----:B------:R-:W-:-:S13]  /*2190*/  ISETP.NE.AND.EX P3, PT, RZ, c[0x0][0x17c], PT, P3 ;  /* 0x00005f00ff007a0c */ /* 0x000fda0003f65330 */
[----:B-1----:R-:W-:-:S04]  /*21a0*/  @P3 LEA R180, P2, R182, c[0x0][0x178], 0x4 ;  /* 0x00005e00b6b43a11 */ /* 0x002fc800078420ff */
[C---:B------:R-:W-:Y:S02]  /*21b0*/  @P3 LEA.HI.X R181, R182.reuse, c[0x0][0x17c], RZ, 0x4, P2 ;  /* 0x00005f00b6b53a11 */ /* 0x040fe400010f24ff */
[----:B------:R-:W-:Y:S01]  /*21c0*/  ISETP.NE.U32.AND P2, PT, RZ, c[0x0][0x180], PT ;  /* 0x00006000ff007a0c */ /* 0x000fe20003f45070 */
[----:B------:R-:W-:Y:S02]  /*21d0*/  IMAD.MOV.U32 R153, RZ, RZ, 0x10 ;  /* 0x00000010ff997424 */ /* 0x000fe400078e00ff */
[----:B-----5:R1:W5:Y:S01]  /*21e0*/  @P3 LDG.E.128 R132, [R180.64] ;  /* 0x00000004b4843981 */ /* 0x020362000c1e1d00 */
[----:B------:R-:W-:Y:S01]  /*21f0*/  ISETP.NE.AND.EX P2, PT, RZ, c[0x0][0x184], PT, P2 ;  /* 0x00006100ff007a0c */ /* 0x000fe20003f45320 */
[----:B------:R-:W-:-:S06]  /*2200*/  IMAD.WIDE.U32 R152, R182, R153, c[0x0][0x170] ;  /* 0x00005c00b6987625 */ /* 0x000fcc00078e0099 */
[----:B------:R-:W5:Y:S06]  /*2210*/  LDG.E.128 R152, [R152.64] ;  /* 0x0000000498987981 */ /* 0x000f6c000c1e1d00 */
[----:B------:R-:W-:-:S04]  /*2220*/  @P2 LEA R184, P4, R182, c[0x0][0x180], 0x4 ;  /* 0x00006000b6b82a11 */ /* 0x000fc800078820ff */
        /* <DEDUP_REMOVED lines=10> */
.L_x_23713:
[----:B-----5:R-:W-:Y:S01]  /*22d0*/  FADD.FTZ R152, R136, R152 ;  /* 0x0000009888987221 */ /* 0x020fe20000010000 */
[----:B------:R-:W-:Y:S05]  /*22e0*/  BRA `(.L_x_23714) ;  /* 0x0000002000007947 */ /* 0x000fea0003800000 */
.L_x_23712:
[----:B-1---5:R-:W-:-:S04]  /*22f0*/  FADD.FTZ R152, R132, R152 ;  /* 0x0000009884987221 */ /* 0x022fc80000010000 */
[----:B------:R-:W-:-:S05]  /*2300*/  @P2 FADD.FTZ R152, R136, R152 ;  /* 0x0000009888982221 */ /* 0x000fca0000010000 */
.L_x_23714:
[----:B-----5:R-:W-:Y:S02]  /*2310*/  MOV R140, R152 ;  /* 0x00000098008c7202 */ /* 0x020fe40000000f00 */
.L_x_23715:
[----:B------:R-:W-:Y:S05]  /*2320*/  @P3 BRA `(.L_x_23716) ;  /* 0x0000007000003947 */ /* 0x000fea0003800000 */
[----:B------:R-:W-:-:S04]  /*2330*/  ISETP.NE.U32.AND P4, PT, RZ, c[0x0][0x180], PT ;  /* 0x00006000ff007a0c */ /* 0x000fc80003f85070 */
[----:B------:R-:W-:-:S13]  /*2340*/  ISETP.NE.AND.EX P4, PT, RZ, c[0x0][0x184], PT, P4 ;  /* 0x00006100ff007a0c */ /* 0x000fda0003f85340 */
[----:B------:R-:W-:Y:S05]  /*2350*/  @P4 BRA `(.L_x_23717) ;  /* 0x0000002000004947 */ /* 0x000fea0003800000 */
[----:B------:R-:W-:Y:S05]  /*2360*/  @P0 BRA `(.L_x_23718) ;  /* 0x0000005000000947 */ /* 0x000fea0003800000 */
[----:B------:R-:W-:Y:S05]  /*2370*/  BRA `(.L_x_23719) ;  /* 0x0000005000007947 */ /* 0x000fea0003800000 */
.L_x_23717:
[----:B-----5:R-:W-:Y:S01]  /*2380*/  FADD.FTZ R153, R137, R153 ;  /* 0x0000009989997221 */ /* 0x020fe20000010000 */
[----:B------:R-:W-:Y:S05]  /*2390*/  BRA `(.L_x_23718) ;  /* 0x0000002000007947 */ /* 0x000fea0003800000 */
.L_x_23716:
[----:B-----5:R-:W-:-:S04]  /*23a0*/  FADD.FTZ R153, R133, R153 ;  /* 0x0000009985997221 */ /* 0x020fc80000010000 */
[----:B------:R-:W-:-:S05]  /*23b0*/  @P2 FADD.FTZ R153, R137, R153 ;  /* 0x0000009989992221 */ /* 0x000fca0000010000 */
.L_x_23718:
[----:B-----5:R-:W-:Y:S02]  /*23c0*/  MOV R141, R153 ;  /* 0x00000099008d7202 */ /* 0x020fe40000000f00 */
.L_x_23719:
[----:B------:R-:W-:Y:S05]  /*23d0*/  @P3 BRA `(.L_x_23720) ;  /* 0x0000007000003947 */ /* 0x000fea0003800000 */
[----:B------:R-:W-:-:S04]  /*23e0*/  ISETP.NE.U32.AND P4, PT, RZ, c[0x0][0x180], PT ;  /* 0x00006000ff007a0c */ /* 0x000fc80003f85070 */
[----:B------:R-:W-:-:S13]  /*23f0*/  ISETP.NE.AND.EX P4, PT, RZ, c[0x0][0x184], PT, P4 ;  /* 0x00006100ff007a0c */ /* 0x000fda0003f85340 */
[----:B------:R-:W-:Y:S05]  /*2400*/  @P4 BRA `(.L_x_23721) ;  /* 0x0000002000004947 */ /* 0x000fea0003800000 */
[----:B------:R-:W-:Y:S05]  /*2410*/  @P0 BRA `(.L_x_23722) ;  /* 0x0000005000000947 */ /* 0x000fea0003800000 */
[----:B------:R-:W-:Y:S05]  /*2420*/  BRA `(.L_x_23723) ;  /* 0x0000005000007947 */ /* 0x000fea0003800000 */
.L_x_23721:
[----:B-----5:R-:W-:Y:S01]  /*2430*/  FADD.FTZ R154, R138, R154 ;  /* 0x0000009a8a9a7221 */ /* 0x020fe20000010000 */
[----:B------:R-:W-:Y:S05]  /*2440*/  BRA `(.L_x_23722) ;  /* 0x0000002000007947 */ /* 0x000fea0003800000 */
.L_x_23720:
[----:B-----5:R-:W-:-:S04]  /*2450*/  FADD.FTZ R154, R134, R154 ;  /* 0x0000009a869a7221 */ /* 0x020fc80000010000 */
[----:B------:R-:W-:-:S05]  /*2460*/  @P2 FADD.FTZ R154, R138, R154 ;  /* 0x0000009a8a9a2221 */ /* 0x000fca0000010000 */
.L_x_23722:
[----:B-----5:R-:W-:Y:S02]  /*2470*/  MOV R142, R154 ;  /* 0x0000009a008e7202 */ /* 0x020fe40000000f00 */
.L_x_23723:
[----:B------:R-:W-:Y:S05]  /*2480*/  @P3 BRA `(.L_x_23724) ;  /* 0x0000007000003947 */ /* 0x000fea0003800000 */
[----:B------:R-:W-:-:S04]  /*2490*/  ISETP.NE.U32.AND P2, PT, RZ, c[0x0][0x180], PT ;  /* 0x00006000ff007a0c */ /* 0x000fc80003f45070 */
[----:B------:R-:W-:-:S13]  /*24a0*/  ISETP.NE.AND.EX P2, PT, RZ, c[0x0][0x184], PT, P2 ;  /* 0x00006100ff007a0c */ /* 0x000fda0003f45320 */
[----:B------:R-:W-:Y:S05]  /*24b0*/  @P2 BRA `(.L_x_23725) ;  /* 0x0000002000002947 */ /* 0x000fea0003800000 */
[----:B------:R-:W-:Y:S05]  /*24c0*/  @P0 BRA `(.L_x_23726) ;  /* 0x0000005000000947 */ /* 0x000fea0003800000 */
[----:B------:R-:W-:Y:S05]  /*24d0*/  BRA `(.L_x_23727) ;  /* 0x0000005000007947 */ /* 0x000fea0003800000 */
.L_x_23725:
[----:B-----5:R-:W-:Y:S01]  /*24e0*/  FADD.FTZ R155, R139, R155 ;  /* 0x0000009b8b9b7221 */ /* 0x020fe20000010000 */
[----:B------:R-:W-:Y:S05]  /*24f0*/  BRA `(.L_x_23726) ;  /* 0x0000002000007947 */ /* 0x000fea0003800000 */
.L_x_23724:
[----:B-----5:R-:W-:-:S04]  /*2500*/  FADD.FTZ R155, R135, R155 ;  /* 0x0000009b879b7221 */ /* 0x020fc80000010000 */
[----:B------:R-:W-:-:S05]  /*2510*/  @P2 FADD.FTZ R155, R139, R155 ;  /* 0x0000009b8b9b2221 */ /* 0x000fca0000010000 */
.L_x_23726:
[----:B-----5:R-:W-:Y:S02]  /*2520*/  MOV R143, R155 ;  /* 0x0000009b008f7202 */ /* 0x020fe40000000f00 */
.L_x_23727:
[----:B------:R-:W-:-:S04]  /*2530*/  @P0 LEA R180, P2, R182, c[0x0][0x188], 0x4 ;  /* 0x00006200b6b40a11 */ /* 0x000fc800078420ff */
[C---:B------:R-:W-:Y:S02]  /*2540*/  @P0 LEA.HI.X R181, R182.reuse, c[0x0][0x18c], RZ, 0x4, P2 ;  /* 0x00006300b6b50a11 */ /* 0x040fe400010f24ff */
[----:B------:R-:W-:-:S03]  /*2550*/  IADD3 R182, R182, 0x80, RZ ;  /* 0x00000080b6b67810 */ /* 0x000fc60007ffe0ff */
[----:B------:R1:W-:Y:S04]  /*2560*/  @P0 STG.E.128 [R180.64], R140 ;  /* 0x0000008cb4000986 */ /* 0x0003e8000c101d04 */
.L_x_23711:
[----:B------:R-:W-:Y:S05]  /*2570*/  BSYNC B0 ;  /* 0x0000000000007941 */ /* 0x000fea0003800000 */
.L_x_23710:
        /* <DEDUP_REMOVED lines=24> */
.L_x_23731:
[----:B-----5:R-:W-:Y:S01]  /*2700*/  FADD.FTZ R156, R136, R156 ;  /* 0x0000009c889c7221 */ /* 0x020fe20000010000 */
[----:B------:R-:W-:Y:S05]  /*2710*/  BRA `(.L_x_23732) ;  /* 0x0000002000007947 */ /* 0x000fea0003800000 */
.L_x_23730:
[----:B-1---5:R-:W-:-:S04]  /*2720*/  FADD.FTZ R156, R132, R156 ;  /* 0x0000009c849c7221 */ /* 0x022fc80000010000 */
[----:B------:R-:W-:-:S05]  /*2730*/  @P2 FADD.FTZ R156, R136, R156 ;  /* 0x0000009c889c2221 */ /* 0x000fca0000010000 */
.L_x_23732:
[----:B-----5:R-:W-:Y:S02]  /*2740*/  MOV R140, R156 ;  /* 0x0000009c008c7202 */ /* 0x020fe40000000f00 */
.L_x_23733:
[----:B------:R-:W-:Y:S05]  /*2750*/  @P3 BRA `(.L_x_23734) ;  /* 0x0000007000003947 */ /* 0x000fea0003800000 */
[----:B------:R-:W-:-:S04]  /*2760*/  ISETP.NE.U32.AND P4, PT, RZ, c[0x0][0x180], PT ;  /* 0x00006000ff007a0c */ /* 0x000fc80003f85070 */
[----:B------:R-:W-:-:S13]  /*2770*/  ISETP.NE.AND.EX P4, PT, RZ, c[0x0][0x184], PT, P4 ;  /* 0x00006100ff007a0c */ /* 0x000fda0003f85340 */
[----:B------:R-:W-:Y:S05]  /*2780*/  @P4 BRA `(.L_x_23735) ;  /* 0x0000002000004947 */ /* 0x000fea0003800000 */
[----:B------:R-:W-:Y:S05]  /*2790*/  @P0 BRA `(.L_x_23736) ;  /* 0x0000005000000947 */ /* 0x000fea0003800000 */
[----:B------:R-:W-:Y:S05]  /*27a0*/  BRA `(.L_x_23737) ;  /* 0x0000005000007947 */ /* 0x000fea0003800000 */
.L_x_23735:
[----:B-----5:R-:W-:Y:S01]  /*27b0*/  FADD.FTZ R157, R137, R157 ;  /* 0x0000009d899d7221 */ /* 0x020fe20000010000 */
[----:B------:R-:W-:Y:S05]  /*27c0*/  BRA `(.L_x_23736) ;  /* 0x0000002000007947 */ /* 0x000fea0003800000 */
.L_x_23734:
[----:B-----5:R-:W-:-:S04]  /*27d0*/  FADD.FTZ R157, R133, R157 ;  /* 0x0000009d859d7221 */ /* 0x020fc80000010000 */
[----:B------:R-:W-:-:S04]  /*27e0*/  @P2 FADD.FTZ R157, R137, R157 ;  /* 0x0000009d899d2221 */ /* 0x000fc80000010000 */
.L_x_23736:
[----:B-----5:R-:W-:-:S03]  /*27f0*/  IMAD.MOV.U32 R141, RZ, RZ, R157 ;  /* 0x000000ffff8d7224 */ /* 0x020fc600078e009d */
.L_x_23737:
[----:B------:R-:W-:Y:S05]  /*2800*/  @P3 BRA `(.L_x_23738) ;  /* 0x0000007000003947 */ /* 0x000fea0003800000 */
[----:B------:R-:W-:-:S04]  /*2810*/  ISETP.NE.U32.AND P4, PT, RZ, c[0x0][0x180], PT ;  /* 0x00006000ff007a0c */ /* 0x000fc80003f85070 */
[----:B------:R-:W-:-:S13]  /*2820*/  ISETP.NE.AND.EX P4, PT, RZ, c[0x0][0x184], PT, P4 ;  /* 0x00006100ff007a0c */ /* 0x000fda0003f85340 */
[----:B------:R-:W-:Y:S05]  /*2830*/  @P4 BRA `(.L_x_23739) ;  /* 0x0000002000004947 */ /* 0x000fea0003800000 */
[----:B------:R-:W-:Y:S05]  /*2840*/  @P0 BRA `(.L_x_23740) ;  /* 0x0000005000000947 */ /* 0x000fea0003800000 */
[----:B------:R-:W-:Y:S05]  /*2850*/  BRA `(.L_x_23741) ;  /* 0x0000005000007947 */ /* 0x000fea0003800000 */
.L_x_23739:
[----:B-----5:R-:W-:Y:S01]  /*2860*/  FADD.FTZ R158, R138, R158 ;  /* 0x0000009e8a9e7221 */ /* 0x020fe20000010000 */
[----:B------:R-:W-:Y:S05]  /*2870*/  BRA `(.L_x_23740) ;  /* 0x0000002000007947 */ /* 0x000fea0003800000 */
.L_x_23738:
[----:B-----5:R-:W-:-:S04]  /*2880*/  FADD.FTZ R158, R134, R158 ;  /* 0x0000009e869e7221 */ /* 0x020fc80000010000 */
[----:B------:R-:W-:-:S05]  /*2890*/  @P2 FADD.FTZ R158, R138, R158 ;  /* 0x0000009e8a9e2221 */ /* 0x000fca0000010000 */
.L_x_23740:
[----:B-----5:R-:W-:Y:S02]  /*28a0*/  MOV R142, R158 ;  /* 0x0000009e008e7202 */ /* 0x020fe40000000f00 */
.L_x_23741:
[----:B------:R-:W-:Y:S05]  /*28b0*/  @P3 BRA `(.L_x_23742) ;  /* 0x0000007000003947 */ /* 0x000fea0003800000 */
[----:B------:R-:W-:-:S04]  /*28c0*/  ISETP.NE.U32.AND P2, PT, RZ, c[0x0][0x180], PT ;  /* 0x00006000ff007a0c */ /* 0x000fc80003f45070 */
[----:B------:R-:W-:-:S13]  /*28d0*/  ISETP.NE.AND.EX P2, PT, RZ, c[0x0][0x184], PT, P2 ;  /* 0x00006100ff007a0c */ /* 0x000fda0003f45320 */
[----:B------:R-:W-:Y:S05]  /*28e0*/  @P2 BRA `(.L_x_23743) ;  /* 0x0000002000002947 */ /* 0x000fea0003800000 */
[----:B------:R-:W-:Y:S05]  /*28f0*/  @P0 BRA `(.L_x_23744) ;  /* 0x0000005000000947 */ /* 0x000fea0003800000 */
[----:B------:R-:W-:Y:S05]  /*2900*/  BRA `(.L_x_23745) ;  /* 0x0000005000007947 */ /* 0x000fea0003800000 */
.L_x_23743:
[----:B-----5:R-:W-:Y:S01]  /*2910*/  FADD.FTZ R159, R139, R159 ;  /* 0x0000009f8b9f7221 */ /* 0x020fe20000010000 */
[----:B------:R-:W-:Y:S05]  /*2920*/  BRA `(.L_x_23744) ;  /* 0x0000002000007947 */ /* 0x000fea0003800000 */
.L_x_23742:
[----:B-----5:R-:W-:-:S04]  /*2930*/  FADD.FTZ R159, R135, R159 ;  /* 0x0000009f879f7221 */ /* 0x020fc80000010000 */
[----:B------:R-:W-:-:S05]  /*2940*/  @P2 FADD.FTZ R159, R139, R159 ;  /* 0x0000009f8b9f2221 */ /* 0x000fca0000010000 */
.L_x_23744:
[----:B-----5:R-:W-:Y:S02]  /*2950*/  MOV R143, R159 ;  /* 0x0000009f008f7202 */ /* 0x020fe40000000f00 */
.L_x_23745:
[----:B------:R-:W-:-:S04]  /*2960*/  @P0 LEA R180, P2, R182, c[0x0][0x188], 0x4 ;  /* 0x00006200b6b40a11 */ /* 0x000fc800078420ff */
[C---:B------:R-:W-:Y:S02]  /*2970*/  @P0 LEA.HI.X R181, R182.reuse, c[0x0][0x18c], RZ, 0x4, P2 ;  /* 0x00006300b6b50a11 */ /* 0x040fe400010f24ff */
[----:B------:R-:W-:-:S03]  /*2980*/  IADD3 R182, R182, 0x80, RZ ;  /* 0x00000080b6b67810 */ /* 0x000fc60007ffe0ff */
[----:B------:R1:W-:Y:S04]  /*2990*/  @P0 STG.E.128 [R180.64], R140 ;  /* 0x0000008cb4000986 */ /* 0x0003e8000c101d04 */
.L_x_23729:
[----:B------:R-:W-:Y:S05]  /*29a0*/  BSYNC B0 ;  /* 0x0000000000007941 */ /* 0x000fea0003800000 */
.L_x_23728:
        /* <DEDUP_REMOVED lines=24> */
.L_x_23749:
[----:B-----5:R-:W-:Y:S01]  /*2b30*/  FADD.FTZ R160, R136, R160 ;  /* 0x000000a088a07221 */ /* 0x020fe20000010000 */
[----:B------:R-:W-:Y:S05]  /*2b40*/  BRA `(.L_x_23750) ;  /* 0x0000002000007947 */ /* 0x000fea0003800000 */
.L_x_23748:
[----:B-1---5:R-:W-:-:S04]  /*2b50*/  FADD.FTZ R160, R132, R160 ;  /* 0x000000a084a07221 */ /* 0x022fc80000010000 */
[----:B------:R-:W-:-:S05]  /*2b60*/  @P2 FADD.FTZ R160, R136, R160 ;  /* 0x000000a088a02221 */ /* 0x000fca0000010000 */
.L_x_23750:
[----:B-----5:R-:W-:Y:S02]  /*2b70*/  MOV R140, R160 ;  /* 0x000000a0008c7202 */ /* 0x020fe40000000f00 */
.L_x_23751:
[----:B------:R-:W-:Y:S05]  /*2b80*/  @P3 BRA `(.L_x_23752) ;  /* 0x0000007000003947 */ /* 0x000fea0003800000 */
[----:B------:R-:W-:-:S04]  /*2b90*/  ISETP.NE.U32.AND P4, PT, RZ, c[0x0][0x180], PT ;  /* 0x00006000ff007a0c */ /* 0x000fc80003f85070 */
[----:B------:R-:W-:-:S13]  /*2ba0*/  ISETP.NE.AND.EX P4, PT, RZ, c[0x0][0x184], PT, P4 ;  /* 0x00006100ff007a0c */ /* 0x000fda0003f85340 */
[----:B------:R-:W-:Y:S05]  /*2bb0*/  @P4 BRA `(.L_x_23753) ;  /* 0x0000002000004947 */ /* 0x000fea0003800000 */
[----:B------:R-:W-:Y:S05]  /*2bc0*/  @P0 BRA `(.L_x_23754) ;  /* 0x0000005000000947 */ /* 0x000fea0003800000 */
[----:B------:R-:W-:Y:S05]  /*2bd0*/  BRA `(.L_x_23755) ;  /* 0x0000005000007947 */ /* 0x000fea0003800000 */
.L_x_23753:
[----:B-----5:R-:W-:Y:S01]  /*2be0*/  FADD.FTZ R161, R137, R161 ;  /* 0x000000a189a17221 */ /* 0x020fe20000010000 */
[----:B------:R-:W-:Y:S05]  /*2bf0*/  BRA `(.L_x_23754) ;  /* 0x0000002000007947 */ /* 0x000fea0003800000 */
.L_x_23752:
[----:B-----5:R-:W-:-:S04]  /*2c00*/  FADD.FTZ R161, R133, R161 ;  /* 0x000000a185a17221 */ /* 0x020fc80000010000 */
[----:B------:R-:W-:-:S05]  /*2c10*/  @P2 FADD.FTZ R161, R137, R161 ;  /* 0x000000a189a12221 */ /* 0x000fca0000010000 */
.L_x_23754:
[----:B-----5:R-:W-:Y:S02]  /*2c20*/  MOV R141, R161 ;  /* 0x000000a1008d7202 */ /* 0x020fe40000000f00 */
.L_x_23755:
[----:B------:R-:W-:Y:S05]  /*2c30*/  @P3 BRA `(.L_x_23756) ;  /* 0x0000007000003947 */ /* 0x000fea0003800000 */
[----:B------:R-:W-:-:S04]  /*2c40*/  ISETP.NE.U32.AND P4, PT, RZ, c[0x0][0x180], PT ;  /* 0x00006000ff007a0c */ /* 0x000fc80003f85070 */
[----:B------:R-:W-:-:S13]  /*2c50*/  ISETP.NE.AND.EX P4, PT, RZ, c[0x0][0x184], PT, P4 ;  /* 0x00006100ff007a0c */ /* 0x000fda0003f85340 */
[----:B------:R-:W-:Y:S05]  /*2c60*/  @P4 BRA `(.L_x_23757) ;  /* 0x0000002000004947 */ /* 0x000fea0003800000 */
[----:B------:R-:W-:Y:S05]  /*2c70*/  @P0 BRA `(.L_x_23758) ;  /* 0x0000005000000947 */ /* 0x000fea0003800000 */
[----:B------:R-:W-:Y:S05]  /*2c80*/  BRA `(.L_x_23759) ;  /* 0x0000005000007947 */ /* 0x000fea0003800000 */
.L_x_23757:
[----:B-----5:R-:W-:Y:S01]  /*2c90*/  FADD.FTZ R162, R138, R162 ;  /* 0x000000a28aa27221 */ /* 0x020fe20000010000 */
[----:B------:R-:W-:Y:S05]  /*2ca0*/  BRA `(.L_x_23758) ;  /* 0x0000002000007947 */ /* 0x000fea0003800000 */
.L_x_23756:
[----:B-----5:R-:W-:-:S04]  /*2cb0*/  FADD.FTZ R162, R134, R162 ;  /* 0x000000a286a27221 */ /* 0x020fc80000010000 */
[----:B------:R-:W-:-:S05]  /*2cc0*/  @P2 FADD.FTZ R162, R138, R162 ;  /* 0x000000a28aa22221 */ /* 0x000fca0000010000 */
.L_x_23758:
[----:B-----5:R-:W-:Y:S02]  /*2cd0*/  MOV R142, R162 ;  /* 0x000000a2008e7202 */ /* 0x020fe40000000f00 */
.L_x_23759:
[----:B------:R-:W-:Y:S05]  /*2ce0*/  @P3 BRA `(.L_x_23760) ;  /* 0x0000007000003947 */ /* 0x000fea0003800000 */
[----:B------:R-:W-:-:S04]  /*2cf0*/  ISETP.NE.U32.AND P2, PT, RZ, c[0x0][0x180], PT ;  /* 0x00006000ff007a0c */ /* 0x000fc80003f45070 */
[----:B------:R-:W-:-:S13]  /*2d00*/  ISETP.NE.AND.EX P2, PT, RZ, c[0x0][0x184], PT, P2 ;  /* 0x00006100ff007a0c */ /* 0x000fda0003f45320 */
[----:B------:R-:W-:Y:S05]  /*2d10*/  @P2 BRA `(.L_x_23761) ;  /* 0x0000002000002947 */ /* 0x000fea0003800000 */
[----:B------:R-:W-:Y:S05]  /*2d20*/  @P0 BRA `(.L_x_23762) ;  /* 0x0000005000000947 */ /* 0x000fea0003800000 */
[----:B------:R-:W-:Y:S05]  /*2d30*/  BRA `(.L_x_23763) ;  /* 0x0000005000007947 */ /* 0x000fea0003800000 */
.L_x_23761:
[----:B-----5:R-:W-:Y:S01]  /*2d40*/  FADD.FTZ R163, R139, R163 ;  /* 0x000000a38ba37221 */ /* 0x020fe20000010000 */
[----:B------:R-:W-:Y:S05]  /*2d50*/  BRA `(.L_x_23762) ;  /* 0x0000002000007947 */ /* 0x000fea0003800000 */
.L_x_23760:
[----:B-----5:R-:W-:-:S04]  /*2d60*/  FADD.FTZ R163, R135, R163 ;  /* 0x000000a387a37221 */ /* 0x020fc80000010000 */
[----:B------:R-:W-:-:S04]  /*2d70*/  @P2 FADD.FTZ R163, R139, R163 ;  /* 0x000000a38ba32221 */ /* 0x000fc80000010000 */
.L_x_23762:
[----:B-----5:R-:W-:-:S03]  /*2d80*/  IMAD.MOV.U32 R143, RZ, RZ, R163 ;  /* 0x000000ffff8f7224 */ /* 0x020fc600078e00a3 */
.L_x_23763:
[----:B------:R-:W-:-:S04]  /*2d90*/  @P0 LEA R180, P2, R182, c[0x0][0x188], 0x4 ;  /* 0x00006200b6b40a11 */ /* 0x000fc800078420ff */
[C---:B------:R-:W-:Y:S02]  /*2da0*/  @P0 LEA.HI.X R181, R182.reuse, c[0x0][0x18c], RZ, 0x4, P2 ;  /* 0x00006300b6b50a11 */ /* 0x040fe400010f24ff */
[----:B------:R-:W-:-:S03]  /*2db0*/  IADD3 R182, R182, 0x80, RZ ;  /* 0x00000080b6b67810 */ /* 0x000fc60007ffe0ff */
[----:B------:R1:W-:Y:S04]  /*2dc0*/  @P0 STG.E.128 [R180.64], R140 ;  /* 0x0000008cb4000986 */ /* 0x0003e8000c101d04 */
.L_x_23747:
[----:B------:R-:W-:Y:S05]  /*2dd0*/  BSYNC B0 ;  /* 0x0000000000007941 */ /* 0x000fea0003800000 */
.L_x_23746:
        /* <DEDUP_REMOVED lines=24> */
.L_x_23767:
[----:B-----5:R-:W-:Y:S01]  /*2f60*/  FADD.FTZ R168, R136, R168 ;  /* 0x000000a888a87221 */ /* 0x020fe20000010000 */
[----:B------:R-:W-:Y:S05]  /*2f70*/  BRA `(.L_x_23768) ;  /* 0x0000002000007947 */ /* 0x000fea0003800000 */
.L_x_23766:
[----:B-1---5:R-:W-:-:S04]  /*2f80*/  FADD.FTZ R168, R132, R168 ;  /* 0x000000a884a87221 */ /* 0x022fc80000010000 */
[----:B------:R-:W-:-:S05]  /*2f90*/  @P2 FADD.FTZ R168, R136, R168 ;  /* 0x000000a888a82221 */ /* 0x000fca0000010000 */
.L_x_23768:
[----:B-----5:R-:W-:Y:S02]  /*2fa0*/  MOV R140, R168 ;  /* 0x000000a8008c7202 */ /* 0x020fe40000000f00 */
.L_x_23769:
[----:B------:R-:W-:Y:S05]  /*2fb0*/  @P3 BRA `(.L_x_23770) ;  /* 0x0000007000003947 */ /* 0x000fea0003800000 */
[----:B------:R-:W-:-:S04]  /*2fc0*/  ISETP.NE.U32.AND P4, PT, RZ, c[0x0][0x180], PT ;  /* 0x00006000ff007a0c */ /* 0x000fc80003f85070 */
[----:B------:R-:W-:-:S13]  /*2fd0*/  ISETP.NE.AND.EX P4, PT, RZ, c[0x0][0x184], PT, P4 ;  /* 0x00006100ff007a0c */ /* 0x000fda0003f85340 */
[----:B------:R-:W-:Y:S05]  /*2fe0*/  @P4 BRA `(.L_x_23771) ;  /* 0x0000002000004947 */ /* 0x000fea0003800000 */
[----:B------:R-:W-:Y:S05]  /*2ff0*/  @P0 BRA `(.L_x_23772) ;  /* 0x0000005000000947 */ /* 0x000fea0003800000 */
[----:B------:R-:W-:Y:S05]  /*3000*/  BRA `(.L_x_23773) ;  /* 0x0000005000007947 */ /* 0x000fea0003800000 */
.L_x_23771:
[----:B-----5:R-:W-:Y:S01]  /*3010*/  FADD.FTZ R169, R137, R169 ;  /* 0x000000a989a97221 */ /* 0x020fe20000010000 */
[----:B------:R-:W-:Y:S05]  /*3020*/  BRA `(.L_x_23772) ;  /* 0x0000002000007947 */ /* 0x000fea0003800000 */
.L_x_23770:
[----:B-----5:R-:W-:-:S04]  /*3030*/  FADD.FTZ R169, R133, R169 ;  /* 0x000000a985a97221 */ /* 0x020fc80000010000 */
[----:B------:R-:W-:-:S05]  /*3040*/  @P2 FADD.FTZ R169, R137, R169 ;  /* 0x000000a989a92221 */ /* 0x000fca0000010000 */
.L_x_23772:
[----:B-----5:R-:W-:Y:S02]  /*3050*/  MOV R141, R169 ;  /* 0x000000a9008d7202 */ /* 0x020fe40000000f00 */
.L_x_23773:
[----:B------:R-:W-:Y:S05]  /*3060*/  @P3 BRA `(.L_x_23774) ;  /* 0x0000007000003947 */ /* 0x000fea0003800000 */
[----:B------:R-:W-:-:S04]  /*3070*/  ISETP.NE.U32.AND P4, PT, RZ, c[0x0][0x180], PT ;  /* 0x00006000ff007a0c */ /* 0x000fc80003f85070 */
[----:B------:R-:W-:-:S13]  /*3080*/  ISETP.NE.AND.EX P4, PT, RZ, c[0x0][0x184], PT, P4 ;  /* 0x00006100ff007a0c */ /* 0x000fda0003f85340 */
[----:B------:R-:W-:Y:S05]  /*3090*/  @P4 BRA `(.L_x_23775) ;  /* 0x0000002000004947 */ /* 0x000fea0003800000 */
[----:B------:R-:W-:Y:S05]  /*30a0*/  @P0 BRA `(.L_x_23776) ;  /* 0x0000005000000947 */ /* 0x000fea0003800000 */
[----:B------:R-:W-:Y:S05]  /*30b0*/  BRA `(.L_x_23777) ;  /* 0x0000005000007947 */ /* 0x000fea0003800000 */
.L_x_23775:
[----:B-----5:R-:W-:Y:S01]  /*30c0*/  FADD.FTZ R170, R138, R170 ;  /* 0x000000aa8aaa7221 */ /* 0x020fe20000010000 */
[----:B------:R-:W-:Y:S05]  /*30d0*/  BRA `(.L_x_23776) ;  /* 0x0000002000007947 */ /* 0x000fea0003800000 */
.L_x_23774:
[----:B-----5:R-:W-:-:S04]  /*30e0*/  FADD.FTZ R170, R134, R170 ;  /* 0x000000aa86aa7221 */ /* 0x020fc80000010000 */
[----:B------:R-:W-:-:S05]  /*30f0*/  @P2 FADD.FTZ R170, R138, R170 ;  /* 0x000000aa8aaa2221 */ /* 0x000fca0000010000 */
.L_x_23776:
[----:B-----5:R-:W-:Y:S02]  /*3100*/  MOV R142, R170 ;  /* 0x000000aa008e7202 */ /* 0x020fe40000000f00 */
.L_x_23777:
[----:B------:R-:W-:Y:S05]  /*3110*/  @P3 BRA `(.L_x_23778) ;  /* 0x0000007000003947 */ /* 0x000fea0003800000 */
[----:B------:R-:W-:-:S04]  /*3120*/  ISETP.NE.U32.AND P2, PT, RZ, c[0x0][0x180], PT ;  /* 0x00006000ff007a0c */ /* 0x000fc80003f45070 */
[----:B------:R-:W-:-:S13]  /*3130*/  ISETP.NE.AND.EX P2, PT, RZ, c[0x0][0x184], PT, P2 ;  /* 0x00006100ff007a0c */ /* 0x000fda0003f45320 */
[----:B------:R-:W-:Y:S05]  /*3140*/  @P2 BRA `(.L_x_23779) ;  /* 0x0000002000002947 */ /* 0x000fea0003800000 */
[----:B------:R-:W-:Y:S05]  /*3150*/  @P0 BRA `(.L_x_23780) ;  /* 0x0000005000000947 */ /* 0x000fea0003800000 */
[----:B------:R-:W-:Y:S05]  /*3160*/  BRA `(.L_x_23781) ;  /* 0x0000005000007947 */ /* 0x000fea0003800000 */
.L_x_23779:
[----:B-----5:R-:W-:Y:S01]  /*3170*/  FADD.FTZ R171, R139, R171 ;  /* 0x000000ab8bab7221 */ /* 0x020fe20000010000 */
[----:B------:R-:W-:Y:S05]  /*3180*/  BRA `(.L_x_23780) ;  /* 0x0000002000007947 */ /* 0x000fea0003800000 */
.L_x_23778:
[----:B-----5:R-:W-:-:S04]  /*3190*/  FADD.FTZ R171, R135, R171 ;  /* 0x000000ab87ab7221 */ /* 0x020fc80000010000 */
[----:B------:R-:W-:-:S05]  /*31a0*/  @P2 FADD.FTZ R171, R139, R171 ;  /* 0x000000ab8bab2221 */ /* 0x000fca0000010000 */
.L_x_23780:
[----:B-----5:R-:W-:Y:S02]  /*31b0*/  MOV R143, R171 ;  /* 0x000000ab008f7202 */ /* 0x020fe40000000f00 */
.L_x_23781:
[----:B------:R-:W-:-:S04]  /*31c0*/  @P0 LEA R180, P2, R182, c[0x0][0x188], 0x4 ;  /* 0x00006200b6b40a11 */ /* 0x000fc800078420ff */
[----:B------:R-:W-:-:S05]  /*31d0*/  @P0 LEA.HI.X R181, R182, c[0x0][0x18c], RZ, 0x4, P2 ;  /* 0x00006300b6b50a11 */ /* 0x000fca00010f24ff */
[----:B------:R1:W-:Y:S04]  /*31e0*/  @P0 STG.E.128 [R180.64], R140 ;  /* 0x0000008cb4000986 */ /* 0x0003e8000c101d04 */
.L_x_23765:
[----:B------:R-:W-:Y:S05]  /*31f0*/  BSYNC B0 ;  /* 0x0000000000007941 */ /* 0x000fea0003800000 */
.L_x_23764:
[----:B-1---5:R-:W-:Y:S01]  /*3200*/  FADD.FTZ R180, RZ, R172 ;  /* 0x000000acffb47221 */ /* 0x022fe20000010000 */
[C---:B------:R-:W-:Y:S02]  /*3210*/  ISETP.GT.U32.AND P3, PT, R2.reuse, 0xff, PT ;  /* 0x000000ff0200780c */ /* 0x040fe40003f64070 */
        /* <DEDUP_REMOVED lines=45> */
[----:B------:R1:W2:Y:S02]  /*34f0*/  SHFL.BFLY PT, R180, R181, 0x1, 0x1f ;  /* 0x0c201f00b5b47f89 */ /* 0x0002a400000e0000 */
.L_x_23802:
[----:B-12---:R-:W-:Y:S01]  /*3500*/  FADD.FTZ R181, R181, R180 ;  /* 0x000000b4b5b57221 */ /* 0x006fe20000010000 */
        /* <DEDUP_REMOVED lines=88> */
.L_x_23803:
[----:B------:R-:W-:Y:S01]  /*3a90*/  LOP3.LUT P2, RZ, R0, 0x1f, RZ, 0xc0, !PT ;  /* 0x0000001f00ff7812 */ /* 0x000fe2000784c0ff */
[----:B-1----:R-:W-:Y:S01]  /*3aa0*/  FADD.FTZ R181, R188, R183 ;  /* 0x000000b7bcb57221 */ /* 0x002fe20000010000 */
[----:B------:R-:W-:Y:S01]  /*3ab0*/  SHF.R.U32.HI R184, RZ, 0x5, R0 ;  /* 0x00000005ffb87819 */ /* 0x000fe20000011600 */
[----:B------:R-:W-:Y:S01]  /*3ac0*/  WARPSYNC 0xffffffff ;  /* 0xffffffff00007948 */ /* 0x000fe20003800000 */
[----:B------:R-:W-:Y:S02]  /*3ad0*/  LOP3.LUT R185, R0, 0x1f, RZ, 0xc0, !PT ;  /* 0x0000001f00b97812 */ /* 0x000fe400078ec0ff */
[----:B0-----:R-:W-:-:S07]  /*3ae0*/  LOP3.LUT R183, R184, 0x3, RZ, 0xc0, !PT ;  /* 0x00000003b8b77812 */ /* 0x001fce00078ec0ff */
[----:B------:R-:W-:-:S05]  /*3af0*/  @!P2 IADD3 R184, R182, R183, RZ ;  /* 0x000000b7b6b8a210 */ /* 0x000fca0007ffe0ff */
[----:B------:R0:W-:Y:S01]  /*3b00*/  @!P2 STS.64 [R184.X8], R180 ;  /* 0x000000b4b800a388 */ /* 0x0001e20000008a00 */
[----:B------:R-:W-:-:S11]  /*3b10*/  ISETP.GT.U32.AND P2, PT, R185, 0x3, PT ;  /* 0x00000003b900780c */ /* 0x000fd60003f44070 */
[----:B------:R-:W-:Y:S01]  /*3b20*/  BAR.SYNC.DEFER_BLOCKING 0x0 ;  /* 0x0000000000007b1d */ /* 0x000fe20000010000 */
[----:B0-----:R-:W-:Y:S01]  /*3b30*/  CS2R R180, SRZ ;  /* 0x0000000000b47805 */ /* 0x001fe2000001ff00 */
[----:B------:R-:W-:Y:S01]  /*3b40*/  @!P2 IMAD.IADD R185, R182, 0x1, R185 ;  /* 0x00000001b6b9a824 */ /* 0x000fe200078e02b9 */
[----:B------:R-:W-:Y:S01]  /*3b50*/  HFMA2.MMA R182, -RZ, RZ, 0, 0 ;  /* 0x00000000ffb67435 */ /* 0x000fe200000001ff */
[----:B------:R-:W-:Y:S02]  /*3b60*/  LOP3.LUT P3, RZ, R183, 0x1f, R0, 0xf8, !PT ;  /* 0x0000001fb7ff7812 */ /* 0x000fe4000786f800 */
[----:B------:R-:W-:Y:S03]  /*3b70*/  BSSY B0, `(.L_x_23784) ;  /* 0x000004b000007945 */ /* 0x000fe60003800000 */
[----:B------:R-:W-:-:S04]  /*3b80*/  @!P2 MOV R182, R178 ;  /* 0x000000b200b6a202 */ /* 0x000fc80000000f00 */
[----:B------:R-:W-:Y:S01]  /*3b90*/  I2F R190, R182 ;  /* 0x000000b600be7306 */ /* 0x000fe20000201400 */
[----:B------:R-:W0:Y:S03]  /*3ba0*/  SHFL.DOWN PT, R187, R182, 0x2, 0x1f ;  /* 0x08401f00b6bb7f89 */ /* 0x000e2600000e0000 */
[----:B------:R-:W-:Y:S01]  /*3bb0*/  @!P3 MOV R183, 0x4 ;  /* 0x0000000400b7b802 */ /* 0x000fe20000000f00 */
[----:B------:R1:W2:Y:S01]  /*3bc0*/  @!P2 LDS.64 R180, [R185.X8] ;  /* 0x00000000b9b4a984 */ /* 0x0002a20000008a00 */
[----:B------:R-:W-:Y:S02]  /*3bd0*/  ISETP.NE.AND P2, PT, RZ, UR6, PT ;  /* 0x00000006ff007c0c */ /* 0x000fe4000bf45270 */
[----:B0-----:R-:W-:Y:S01]  /*3be0*/  IADD3 R186, R187, R182, RZ ;  /* 0x000000b6bbba7210 */ /* 0x001fe20007ffe0ff */
[----:B------:R-:W-:Y:S04]  /*3bf0*/  I2F R192, R187 ;  /* 0x000000bb00c07306 */ /* 0x000fe80000201400 */
[----:B------:R-:W0:Y:S04]  /*3c00*/  SHFL.DOWN PT, R193, R186, 0x1, 0x1f ;  /* 0x08201f00bac17f89 */ /* 0x000e2800000e0000 */
[----:B------:R-:W1:Y:S08]  /*3c10*/  I2F R188, R186 ;  /* 0x000000ba00bc7306 */ /* 0x000e700000201400 */
[----:B-1----:R-:W1:Y:S01]  /*3c20*/  MUFU.RCP R185, R188 ;  /* 0x000000bc00b97308 */ /* 0x002e620000001000 */
[----:B--2---:R-:W2:Y:S01]  /*3c30*/  SHFL.DOWN PT, R189, R180, 0x2, 0x1f ;  /* 0x08401f00b4bd7f89 */ /* 0x004ea200000e0000 */
[----:B0-----:R-:W-:-:S03]  /*3c40*/  IADD3 R182, R186, R193, RZ ;  /* 0x000000c1bab67210 */ /* 0x001fc60007ffe0ff */
[----:B------:R-:W0:Y:S03]  /*3c50*/  SHFL.DOWN PT, R184, R181, 0x2, 0x1f ;  /* 0x08401f00b5b87f89 */ /* 0x000e2600000e0000 */
[----:B------:R-:W-:Y:S08]  /*3c60*/  I2F R193, R193 ;  /* 0x000000c100c17306 */ /* 0x000ff00000201400 */
[----:B------:R-:W3:Y:S01]  /*3c70*/  I2F R182, R182 ;  /* 0x000000b600b67306 */ /* 0x000ee20000201400 */
[----:B--2---:R-:W-:-:S02]  /*3c80*/  FMUL.FTZ R191, R189, R192 ;  /* 0x000000c0bdbf7220 */ /* 0x004fc40000410000 */
[----:B------:R-:W-:Y:S02]  /*3c90*/  FADD.FTZ R189, -R189, R180 ;  /* 0x000000b4bdbd7221 */ /* 0x000fe40000010100 */
[----:B------:R-:W-:Y:S02]  /*3ca0*/  FFMA.FTZ R194, R190, R180, R191 ;  /* 0x000000b4bec27223 */ /* 0x000fe400000100bf */
[----:B------:R-:W-:Y:S02]  /*3cb0*/  FMUL.FTZ R189, R189, R189 ;  /* 0x000000bdbdbd7220 */ /* 0x000fe40000410000 */
[----:B-1----:R-:W-:Y:S02]  /*3cc0*/  FMUL.FTZ R191, R185, R194 ;  /* 0x000000c2b9bf7220 */ /* 0x002fe40000410000 */
[----:B------:R-:W-:Y:S02]  /*3cd0*/  FMUL.FTZ R189, R189, R190 ;  /* 0x000000bebdbd7220 */ /* 0x000fe40000410000 */
[----:B0-----:R-:W-:Y:S01]  /*3ce0*/  FADD.FTZ R184, R184, R181 ;  /* 0x000000b5b8b87221 */ /* 0x001fe20000010000 */
[----:B------:R-:W0:Y:S01]  /*3cf0*/  SHFL.DOWN PT, R180, R191, 0x1, 0x1f ;  /* 0x08201f00bfb47f89 */ /* 0x000e2200000e0000 */
[----:B------:R-:W-:-:S04]  /*3d00*/  FMUL.FTZ R189, R189, R192 ;  /* 0x000000c0bdbd7220 */ /* 0x000fc80000410000 */
[----:B------:R-:W-:Y:S02]  /*3d10*/  FFMA.FTZ R184, R185, R189, R184 ;  /* 0x000000bdb9b87223 */ /* 0x000fe400000100b8 */
[----:B---3--:R-:W1:Y:S03]  /*3d20*/  MUFU.RCP R185, R182 ;  /* 0x000000b600b97308 */ /* 0x008e660000001000 */
[----:B------:R-:W2:Y:S01]  /*3d30*/  SHFL.DOWN PT, R181, R184, 0x1, 0x1f ;  /* 0x08201f00b8b57f89 */ /* 0x000ea200000e0000 */
[----:B0-----:R-:W-:Y:S02]  /*3d40*/  FADD.FTZ R186, R191, -R180 ;  /* 0x800000b4bfba7221 */ /* 0x001fe40000010000 */
[----:B------:R-:W-:Y:S02]  /*3d50*/  FMUL.FTZ R180, R180, R193 ;  /* 0x000000c1b4b47220 */ /* 0x000fe40000410000 */
[----:B------:R-:W-:-:S02]  /*3d60*/  FMUL.FTZ R187, R186, R186 ;  /* 0x000000bababb7220 */ /* 0x000fc40000410000 */
[C---:B------:R-:W-:Y:S02]  /*3d70*/  FFMA.FTZ R180, R188.reuse, R191, R180 ;  /* 0x000000bfbcb47223 */ /* 0x040fe400000100b4 */
[----:B------:R-:W-:Y:S02]  /*3d80*/  FMUL.FTZ R187, R188, R187 ;  /* 0x000000bbbcbb7220 */ /* 0x000fe40000410000 */
[----:B-1----:R-:W-:Y:S02]  /*3d90*/  FMUL.FTZ R180, R185, R180 ;  /* 0x000000b4b9b47220 */ /* 0x002fe40000410000 */
[----:B--2---:R-:W-:Y:S01]  /*3da0*/  FADD.FTZ R186, R184, R181 ;  /* 0x000000b5b8ba7221 */ /* 0x004fe20000010000 */
[----:B------:R-:W-:Y:S01]  /*3db0*/  MOV R184, c[0x0][0x1e0] ;  /* 0x0000780000b87a02 */ /* 0x000fe20000000f00 */
[----:B------:R-:W-:Y:S02]  /*3dc0*/  FMUL.FTZ R187, R187, R193 ;  /* 0x000000c1bbbb7220 */ /* 0x000fe40000410000 */
[----:B------:R-:W0:Y:S02]  /*3dd0*/  SHFL.IDX PT, R180, R180, RZ, 0x1f ;  /* 0x00001fffb4b47589 */ /* 0x000e2400000e0000 */
[----:B------:R-:W-:-:S05]  /*3de0*/  FFMA.FTZ R186, R185, R187, R186 ;  /* 0x000000bbb9ba7223 */ /* 0x000fca00000100ba */
[----:B------:R-:W1:Y:S01]  /*3df0*/  SHFL.IDX PT, R185, R186, RZ, 0x1f ;  /* 0x00001fffbab97589 */ /* 0x000e6200000e0000 */
[----:B0-----:R-:W-:-:S05]  /*3e00*/  FMUL.FTZ R181, R180, R180 ;  /* 0x000000b4b4b57220 */ /* 0x001fca0000410000 */
[----:B------:R-:W-:Y:S01]  /*3e10*/  FSEL R182, R181, RZ, P2 ;  /* 0x000000ffb5b67208 */ /* 0x000fe20001000000 */
[----:B-1----:R-:W-:Y:S02]  /*3e20*/  FFMA.FTZ R181, R185, R184, c[0x0][0x228] ;  /* 0x00008a00b9b57623 */ /* 0x002fe400000100b8 */
[----:B------:R-:W-:Y:S02]  /*3e30*/  @!P3 IMAD.MOV.U32 R185, RZ, RZ, 0x4 ;  /* 0x00000004ffb9b424 */ /* 0x000fe400078e00ff */
[----:B------:R-:W-:Y:S02]  /*3e40*/  FADD.FTZ R181, R181, R182 ;  /* 0x000000b6b5b57221 */ /* 0x000fe40000010000 */
[----:B------:R-:W-:-:S04]  /*3e50*/  @!P3 IMAD.WIDE R182, R176, R183, c[0x0][0x1a0] ;  /* 0x00006800b0b6b625 */ /* 0x000fc800078e02b7 */
[----:B------:R-:W0:Y:S01]  /*3e60*/  MUFU.RSQ R181, R181 ;  /* 0x000000b500b57308 */ /* 0x000e220000001400 */
[----:B------:R-:W-:Y:S01]  /*3e70*/  @!P3 IMAD.WIDE R184, R176, R185, c[0x0][0x1a8] ;  /* 0x00006a00b0b8b625 */ /* 0x000fe200078e02b9 */
[----:B------:R1:W-:Y:S04]  /*3e80*/  @!P3 STG.E [R182.64], R180 ;  /* 0x000000b4b600b986 */ /* 0x0003e8000c101904 */
[----:B0-----:R1:W-:Y:S01]  /*3e90*/  @!P3 STG.E [R184.64], R181 ;  /* 0x000000b5b800b986 */ /* 0x0013e2000c101904 */
[----:B------:R-:W-:Y:S05]  /*3ea0*/  @!P1 BRA `(.L_x_23785) ;  /* 0x0000017000009947 */ /* 0x000fea0003800000 */
[----:B-1----:R-:W-:Y:S02]  /*3eb0*/  FSEL R182, R180, RZ, !P2 ;  /* 0x000000ffb4b67208 */ /* 0x002fe40005000000 */
[----:B------:R-:W-:-:S03]  /*3ec0*/  MOV R184, 0x10 ;  /* 0x0000001000b87802 */ /* 0x000fc60000000f00 */
        /* <DEDUP_REMOVED lines=10> */
[-C--:B------:R-:W-:Y:S02]  /*3f70*/  FFMA.FTZ R189, R13, R188.reuse, R5 ;  /* 0x000000bc0dbd7223 */ /* 0x080fe40000010005 */
[----:B------:R-:W-:-:S02]  /*3f80*/  FFMA.FTZ R193, R17, R188, R9 ;  /* 0x000000bc11c17223 */ /* 0x000fc40000010009 */
[----:B------:R-:W-:-:S04]  /*3f90*/  IMAD.WIDE.U32 R182, R179, R184, c[0x0][0x208] ;  /* 0x00008200b3b67625 */ /* 0x000fc800078e00b8 */
[-C--:B------:R-:W-:Y:S02]  /*3fa0*/  FFMA.FTZ R191, R15, R192.reuse, R7 ;  /* 0x000000c00fbf7223 */ /* 0x080fe40000010007 */
[----:B------:R-:W-:Y:S02]  /*3fb0*/  FFMA.FTZ R195, R19, R192, R11 ;  /* 0x000000c013c37223 */ /* 0x000fe4000001000b */
[-C--:B------:R-:W-:Y:S02]  /*3fc0*/  FFMA.FTZ R188, R12, R187.reuse, R4 ;  /* 0x000000bb0cbc7223 */ /* 0x080fe40000010004 */
[C---:B------:R-:W-:Y:S01]  /*3fd0*/  IMAD.WIDE.U32 R184, R179.reuse, R184, c[0x0][0x210] ;  /* 0x00008400b3b87625 */ /* 0x040fe200078e00b8 */
[----:B------:R-:W-:Y:S02]  /*3fe0*/  IADD3 R179, R179, 0x80, RZ ;  /* 0x00000080b3b37810 */ /* 0x000fe40007ffe0ff */
[----:B------:R0:W-:Y:S01]  /*3ff0*/  STG.E.128 [R182.64], R188 ;  /* 0x000000bcb6007986 */ /* 0x0001e2000c101d04 */
[----:B------:R-:W-:-:S05]  /*4000*/  FFMA.FTZ R192, R16, R187, R8 ;  /* 0x000000bb10c07223 */ /* 0x000fca0000010008 */
[----:B------:R0:W-:Y:S02]  /*4010*/  STG.E.128 [R184.64], R192 ;  /* 0x000000c0b8007986 */ /* 0x0001e4000c101d04 */
.L_x_23785:
[----:B------:R-:W-:Y:S05]  /*4020*/  BSYNC B0 ;  /* 0x0000000000007941 */ /* 0x000fea0003800000 */
.L_x_23784:
[----:B------:R-:W-:Y:S01]  /*4030*/  ISETP.GE.U32.AND P3, PT, R2, 0x100, PT ;  /* 0x000001000200780c */ /* 0x000fe20003f66070 */
[----:B------:R-:W-:-:S12]  /*4040*/  BSSY B0, `(.L_x_23786) ;  /* 0x0000019000007945 */ /* 0x000fd80003800000 */
[----:B------:R-:W-:Y:S05]  /*4050*/  @!P3 BRA `(.L_x_23787) ;  /* 0x000001700000b947 */ /* 0x000fea0003800000 */
[----:B0-----:R-:W-:Y:S01]  /*4060*/  FSEL R190, R180, RZ, !P2 ;  /* 0x000000ffb4be7208 */ /* 0x001fe20005000000 */
[----:B-1----:R-:W-:-:S04]  /*4070*/  HFMA2.MMA R184, -RZ, RZ, 0, 9.5367431640625e-07 ;  /* 0x00000010ffb87435 */ /* 0x002fc800000001ff */
        /* <DEDUP_REMOVED lines=21> */
.L_x_23787:
[----:B------:R-:W-:Y:S05]  /*41d0*/  BSYNC B0 ;  /* 0x0000000000007941 */ /* 0x000fea0003800000 */
.L_x_23786:
[----:B------:R-:W-:Y:S01]  /*41e0*/  ISETP.GE.U32.AND P3, PT, R2, 0x180, PT ;  /* 0x000001800200780c */ /* 0x000fe20003f66070 */
[----:B------:R-:W-:-:S12]  /*41f0*/  BSSY B0, `(.L_x_23788) ;  /* 0x0000019000007945 */ /* 0x000fd80003800000 */
[----:B------:R-:W-:Y:S05]  /*4200*/  @!P3 BRA `(.L_x_23789) ;  /* 0x000001700000b947 */ /* 0x000fea0003800000 */
[----:B0-----:R-:W-:Y:S02]  /*4210*/  FSEL R190, R180, RZ, !P2 ;  /* 0x000000ffb4be7208 */ /* 0x001fe40005000000 */
[----:B-1----:R-:W-:-:S03]  /*4220*/  MOV R184, 0x10 ;  /* 0x0000001000b87802 */ /* 0x002fc60000000f00 */
        /* <DEDUP_REMOVED lines=21> */
.L_x_23789:
[----:B------:R-:W-:Y:S05]  /*4380*/  BSYNC B0 ;  /* 0x0000000000007941 */ /* 0x000fea0003800000 */
.L_x_23788:
        /* <DEDUP_REMOVED lines=26> */
.L_x_23791:
[----:B------:R-:W-:Y:S05]  /*4530*/  BSYNC B0 ;  /* 0x0000000000007941 */ /* 0x000fea0003800000 */
.L_x_23790:
        /* <DEDUP_REMOVED lines=26> */
.L_x_23793:
[----:B------:R-:W-:Y:S05]  /*46e0*/  BSYNC B0 ;  /* 0x0000000000007941 */ /* 0x000fea0003800000 */
.L_x_23792:
        /* <DEDUP_REMOVED lines=26> */
.L_x_23795:
[----:B------:R-:W-:Y:S05]  /*4890*/  BSYNC B0 ;  /* 0x0000000000007941 */ /* 0x000fea0003800000 */
.L_x_23794:
[----:B------:R-:W-:Y:S01]  /*48a0*/  ISETP.GE.U32.AND P3, PT, R2, 0x380, PT ;  /* 0x000003800200780c */ /* 0x000fe20003f66070 */
[----:B------:R-:W-:-:S12]  /*48b0*/  BSSY B0, `(.L_x_23796) ;  /* 0x0000019000007945 */ /* 0x000fd80003800000 */
[----:B------:R-:W-:Y:S05]  /*48c0*/  @!P3 BRA `(.L_x_23797) ;  /* 0x000001700000b947 */ /* 0x000fea0003800000 */
[----:B0-----:R-:W-:Y:S01]  /*48d0*/  FSEL R190, R180, RZ, !P2 ;  /* 0x000000ffb4be7208 */ /* 0x001fe20005000000 */
[----:B-1----:R-:W-:-:S04]  /*48e0*/  IMAD.MOV.U32 R184, RZ, RZ, 0x10 ;  /* 0x00000010ffb87424 */ /* 0x002fc800078e00ff */
        /* <DEDUP_REMOVED lines=21> */
.L_x_23797:
[----:B------:R-:W-:Y:S05]  /*4a40*/  BSYNC B0 ;  /* 0x0000000000007941 */ /* 0x000fea0003800000 */
.L_x_23796:
[----:B------:R-:W-:Y:S01]  /*4a50*/  ISETP.GE.U32.AND P3, PT, R2, 0x400, PT ;  /* 0x000004000200780c */ /* 0x000fe20003f66070 */
[----:B------:R-:W-:-:S12]  /*4a60*/  BSSY B0, `(.L_x_23798) ;  /* 0x0000018000007945 */ /* 0x000fd80003800000 */
[----:B------:R-:W-:Y:S05]  /*4a70*/  @!P3 BRA `(.L_x_23799) ;  /* 0x000001600000b947 */ /* 0x000fea0003800000 */
[----:B------:R-:W-:Y:S02]  /*4a80*/  FSEL R186, R180, RZ, !P2 ;  /* 0x000000ffb4ba7208 */ /* 0x000fe40005000000 */
[----:B0-----:R-:W-:-:S03]  /*4a90*/  MOV R190, 0x10 ;  /* 0x0000001000be7802 */ /* 0x001fc60000000f00 */
        /* <DEDUP_REMOVED lines=9> */
[----:B------:R-:W-:-:S04]  /*4b30*/  IMAD.WIDE.U32 R182, R179, R190, c[0x0][0x210] ;  /* 0x00008400b3b67625 */ /* 0x000fc800078e00be */
[-C--:B------:R-:W-:Y:S02]  /*4b40*/  FFMA.FTZ R191, R127, R188.reuse, R119 ;  /* 0x000000bc7fbf7223 */ /* 0x080fe40000010077 */
[----:B------:R-:W-:Y:S02]  /*4b50*/  FFMA.FTZ R195, R131, R188, R123 ;  /* 0x000000bc83c37223 */ /* 0x000fe4000001007b */
[----:B------:R-:W-:Y:S02]  /*4b60*/  FFMA.FTZ R190, R126, R187, R118 ;  /* 0x000000bb7ebe7223 */ /* 0x000fe40000010076 */
[----:B------:R-:W-:Y:S02]  /*4b70*/  FFMA.FTZ R189, R125, R184, R117 ;  /* 0x000000b87dbd7223 */ /* 0x000fe40000010075 */
[----:B------:R-:W-:Y:S02]  /*4b80*/  FFMA.FTZ R188, R124, R185, R116 ;  /* 0x000000b97cbc7223 */ /* 0x000fe40000010074 */
[----:B------:R-:W-:-:S02]  /*4b90*/  FFMA.FTZ R194, R130, R187, R122 ;  /* 0x000000bb82c27223 */ /* 0x000fc4000001007a */
[----:B------:R-:W-:Y:S01]  /*4ba0*/  FFMA.FTZ R193, R129, R184, R121 ;  /* 0x000000b881c17223 */ /* 0x000fe20000010079 */
[----:B------:R0:W-:Y:S01]  /*4bb0*/  STG.E.128 [R180.64], R188 ;  /* 0x000000bcb4007986 */ /* 0x0001e2000c101d04 */
[----:B------:R-:W-:-:S05]  /*4bc0*/  FFMA.FTZ R192, R128, R185, R120 ;  /* 0x000000b980c07223 */ /* 0x000fca0000010078 */
[----:B------:R0:W-:Y:S02]  /*4bd0*/  STG.E.128 [R182.64], R192 ;  /* 0x000000c0b6007986 */ /* 0x0001e4000c101d04 */
.L_x_23799:
[----:B------:R-:W-:Y:S05]  /*4be0*/  BSYNC B0 ;  /* 0x0000000000007941 */ /* 0x000fea0003800000 */
.L_x_23798:
[----:B------:R-:W-:Y:S02]  /*4bf0*/  LOP3.LUT P2, RZ, R177, 0xff, RZ, 0xc0, !PT ;  /* 0x000000ffb1ff7812 */ /* 0x000fe4000784c0ff */
[----:B------:R-:W-:Y:S02]  /*4c00*/  IADD3 R176, R176, c[0x0][0x160], RZ ;  /* 0x00005800b0b07a10 */ /* 0x000fe40007ffe0ff */
[----:B------:R-:W-:Y:S02]  /*4c10*/  SEL R177, RZ, 0x1, P2 ;  /* 0x00000001ffb17807 */ /* 0x000fe40001000000 */
[----:B------:R-:W-:-:S13]  /*4c20*/  ISETP.GE.AND P2, PT, R176, c[0x0][0x164], PT ;  /* 0x00005900b0007a0c */ /* 0x000fda0003f46270 */
[----:B01----:R-:W-:Y:S01]  /*4c30*/  @P2 CALL.REL.NOINC `(.L_x_23800) ;  /* 0x0000001000002944 */ /* 0x003fe20003c00000 */
[----:B------:R-:W-:Y:S05]  /*4c40*/  BRA `(.L_x_23801) ;  /* 0xffffc3f000007947 */ /* 0x000fea000383ffff */
.L_x_23800:
[----:B------:R-:W-:Y:S05]  /*4c50*/  EXIT ;  /* 0x000000000000794d */ /* 0x000fea0003800000 */
.L_x_23782:
[----:B------:R-:W-:Y:S01]  /*4c60*/  HFMA2.MMA R188, -RZ, RZ, 0, 5.9604644775390625e-08 ;  /* 0x00000001ffbc7435 */ /* 0x000fe200000001ff */
[----:B------:R-:W-:Y:S02]  /*4c70*/  MOV R186, 0x1f ;  /* 0x0000001f00ba7802 */ /* 0x000fe40000000f00 */
[----:B------:R-:W-:Y:S02]  /*4c80*/  MOV R187, 0xffffffff ;  /* 0xffffffff00bb7802 */ /* 0x000fe40000000f00 */
[----:B------:R-:W-:Y:S02]  /*4c90*/  MOV R184, 0x4cb0 ;  /* 0x00004cb000b87802 */ /* 0x000fe40000000f00 */
[----:B0-----:R-:W-:Y:S05]  /*4ca0*/  CALL.REL.NOINC `($__internal_72_$__cuda_sm70_shflsync_bfly_p) ;  /* 0x000007f000007944 */ /* 0x001fea0003c00000 */
[----:B-1----:R-:W-:Y:S01]  /*4cb0*/  MOV R180, R188 ;  /* 0x000000bc00b47202 */ /* 0x002fe20000000f00 */
[----:B0-----:R-:W-:Y:S05]  /*4cc0*/  BRA `(.L_x_23802) ;  /* 0xffffe83000007947 */ /* 0x001fea000383ffff */
.L_x_23783:
[----:B------:R-:W-:Y:S01]  /*4cd0*/  HFMA2.MMA R188, -RZ, RZ, 0, 1.1920928955078125e-07 ;  /* 0x00000002ffbc7435 */ /* 0x000fe200000001ff */
[----:B------:R-:W-:Y:S01]  /*4ce0*/  IMAD.MOV.U32 R186, RZ, RZ, 0x1f ;  /* 0x0000001fffba7424 */ /* 0x000fe200078e00ff */
[----:B------:R-:W-:Y:S02]  /*4cf0*/  MOV R187, 0xffffffff ;  /* 0xffffffff00bb7802 */ /* 0x000fe40000000f00 */
[----:B------:R-:W-:-:S02]  /*4d00*/  MOV R184, 0x4d20 ;  /* 0x00004d2000b87802 */ /* 0x000fc40000000f00 */
[----:B0-----:R-:W-:Y:S05]  /*4d10*/  CALL.REL.NOINC `($__internal_72_$__cuda_sm70_shflsync_bfly_p) ;  /* 0x0000078000007944 */ /* 0x001fea0003c00000 */
[----:B01----:R-:W-:Y:S01]  /*4d20*/  FADD.FTZ R181, R181, R188 ;  /* 0x000000bcb5b57221 */ /* 0x003fe20000010000 */
[----:B------:R-:W-:Y:S01]  /*4d30*/  HFMA2.MMA R188, -RZ, RZ, 0, 2.384185791015625e-07 ;  /* 0x00000004ffbc7435 */ /* 0x000fe200000001ff */
[----:B------:R-:W-:-:S02]  /*4d40*/  MOV R186, 0x1f ;  /* 0x0000001f00ba7802 */ /* 0x000fc40000000f00 */
[----:B------:R-:W-:Y:S02]  /*4d50*/  MOV R187, 0xffffffff ;  /* 0xffffffff00bb7802 */ /* 0x000fe40000000f00 */
[----:B------:R-:W-:Y:S02]  /*4d60*/  MOV R184, 0x4d80 ;  /* 0x00004d8000b87802 */ /* 0x000fe40000000f00 */
[----:B------:R-:W-:Y:S05]  /*4d70*/  CALL.REL.NOINC `($__internal_72_$__cuda_sm70_shflsync_bfly_p) ;  /* 0x0000072000007944 */ /* 0x000fea0003c00000 */
[----:B01----:R-:W-:Y:S01]  /*4d80*/  FADD.FTZ R181, R181, R188 ;  /* 0x000000bcb5b57221 */ /* 0x003fe20000010000 */
[----:B------:R-:W-:Y:S01]  /*4d90*/  HFMA2.MMA R188, -RZ, RZ, 0, 4.76837158203125e-07 ;  /* 0x00000008ffbc7435 */ /* 0x000fe200000001ff */
[----:B------:R-:W-:Y:S01]  /*4da0*/  MOV R186, 0x1f ;  /* 0x0000001f00ba7802 */ /* 0x000fe20000000f00 */
[----:B------:R-:W-:Y:S01]  /*4db0*/  IMAD.MOV.U32 R187, RZ, RZ, -0x1 ;  /* 0xffffffffffbb7424 */ /* 0x000fe200078e00ff */
[----:B------:R-:W-:-:S03]  /*4dc0*/  MOV R184, 0x4de0 ;  /* 0x00004de000b87802 */ /* 0x000fc60000000f00 */
[----:B------:R-:W-:Y:S05]  /*4dd0*/  CALL.REL.NOINC `($__internal_72_$__cuda_sm70_shflsync_bfly_p) ;  /* 0x000006c000007944 */ /* 0x000fea0003c00000 */
[----:B01----:R-:W-:Y:S01]  /*4de0*/  FADD.FTZ R181, R181, R188 ;  /* 0x000000bcb5b57221 */ /* 0x003fe20000010000 */
[----:B------:R-:W-:Y:S01]  /*4df0*/  HFMA2.MMA R188, -RZ, RZ, 0, 9.5367431640625e-07 ;  /* 0x00000010ffbc7435 */ /* 0x000fe200000001ff */
[----:B------:R-:W-:Y:S02]  /*4e00*/  MOV R186, 0x1f ;  /* 0x0000001f00ba7802 */ /* 0x000fe40000000f00 */
[----:B------:R-:W-:-:S02]  /*4e10*/  MOV R187, 0xffffffff ;  /* 0xffffffff00bb7802 */ /* 0x000fc40000000f00 */
[----:B------:R-:W-:Y:S02]  /*4e20*/  MOV R184, 0x4e40 ;  /* 0x00004e4000b87802 */ /* 0x000fe40000000f00 */
[----:B------:R-:W-:Y:S05]  /*4e30*/  CALL.REL.NOINC `($__internal_72_$__cuda_sm70_shflsync_bfly_p) ;  /* 0x0000066000007944 */ /* 0x000fea0003c00000 */
[----:B-1----:R-:W-:Y:S01]  /*4e40*/  FADD.FTZ R180, R181, R188 ;  /* 0x000000bcb5b47221 */ /* 0x002fe20000010000 */
[----:B0-----:R-:W-:Y:S01]  /*4e50*/  P2R R187, PR, RZ, 0x1 ;  /* 0x00000001ffbb7803 */ /* 0x001fe20000000000 */
[----:B------:R-:W-:Y:S01]  /*4e60*/  HFMA2.MMA R188, -RZ, RZ, 0, 5.9604644775390625e-08 ;  /* 0x00000001ffbc7435 */ /* 0x000fe200000001ff */
[----:B------:R-:W-:Y:S01]  /*4e70*/  ISETP.GT.U32.AND P0, PT, R2, 0xff, PT ;  /* 0x000000ff0200780c */ /* 0x000fe20003f04070 */
[----:B------:R-:W-:-:S04]  /*4e80*/  FMUL.FTZ R180, R3, R180 ;  /* 0x000000b403b47220 */ /* 0x000fc80000410000 */
[--C-:B------:R-:W-:Y:S02]  /*4e90*/  FADD.FTZ R181, R172, -R180.reuse ;  /* 0x800000b4acb57221 */ /* 0x100fe40000010000 */
[--C-:B------:R-:W-:Y:S02]  /*4ea0*/  FADD.FTZ R184, R173, -R180.reuse ;  /* 0x800000b4adb87221 */ /* 0x100fe40000010000 */
[----:B------:R-:W-:Y:S02]  /*4eb0*/  FFMA.FTZ R181, R181, R181, RZ ;  /* 0x000000b5b5b57223 */ /* 0x000fe400000100ff */
[--C-:B------:R-:W-:Y:S02]  /*4ec0*/  FADD.FTZ R186, R174, -R180.reuse ;  /* 0x800000b4aeba7221 */ /* 0x100fe40000010000 */
[----:B------:R-:W-:Y:S02]  /*4ed0*/  FFMA.FTZ R181, R184, R184, R181 ;  /* 0x000000b8b8b57223 */ /* 0x000fe400000100b5 */
[----:B------:R-:W-:-:S02]  /*4ee0*/  FADD.FTZ R184, R175, -R180 ;  /* 0x800000b4afb87221 */ /* 0x000fc40000010000 */
[----:B------:R-:W-:Y:S01]  /*4ef0*/  FFMA.FTZ R181, R186, R186, R181 ;  /* 0x000000babab57223 */ /* 0x000fe200000100b5 */
[----:B------:R-:W-:Y:S01]  /*4f00*/  MOV R186, 0x1f ;  /* 0x0000001f00ba7802 */ /* 0x000fe20000000f00 */
        /* <DEDUP_REMOVED lines=21> */
[--C-:B------:R-:W-:Y:S01]  /*5060*/  FADD.FTZ R184, R148, -R180.reuse ;  /* 0x800000b494b87221 */ /* 0x100fe20000010000 */
[----:B------:R-:W-:Y:S01]  /*5070*/  MOV R187, 0xffffffff ;  /* 0xffffffff00bb7802 */ /* 0x000fe20000000f00 */
        /* <DEDUP_REMOVED lines=39> */
[----:B------:R-:W-:Y:S05]  /*52f0*/  CALL.REL.NOINC `($__internal_72_$__cuda_sm70_shflsync_bfly_p) ;  /* 0x000001a000007944 */ /* 0x000fea0003c00000 */
[----:B0-----:R-:W-:Y:S01]  /*5300*/  HFMA2.MMA R186, -RZ, RZ, 0, 1.847743988037109375e-06 ;  /* 0x0000001fffba7435 */ /* 0x001fe200000001ff */
[----:B-1----:R-:W-:Y:S01]  /*5310*/  FADD.FTZ R181, R181, R188 ;  /* 0x000000bcb5b57221 */ /* 0x002fe20000010000 */
[----:B------:R-:W-:Y:S01]  /*5320*/  MOV R187, 0xffffffff ;  /* 0xffffffff00bb7802 */ /* 0x000fe20000000f00 */
[----:B------:R-:W-:Y:S01]  /*5330*/  IMAD.MOV.U32 R188, RZ, RZ, 0x2 ;  /* 0x00000002ffbc7424 */ /* 0x000fe200078e00ff */
[----:B------:R-:W-:Y:S02]  /*5340*/  MOV R184, 0x5360 ;  /* 0x0000536000b87802 */ /* 0x000fe40000000f00 */
[----:B------:R-:W-:Y:S05]  /*5350*/  CALL.REL.NOINC `($__internal_72_$__cuda_sm70_shflsync_bfly_p) ;  /* 0x0000014000007944 */ /* 0x000fea0003c00000 */
[----:B01----:R-:W-:Y:S01]  /*5360*/  FADD.FTZ R181, R181, R188 ;  /* 0x000000bcb5b57221 */ /* 0x003fe20000010000 */
[----:B------:R-:W-:Y:S01]  /*5370*/  HFMA2.MMA R188, -RZ, RZ, 0, 2.384185791015625e-07 ;  /* 0x00000004ffbc7435 */ /* 0x000fe200000001ff */
[----:B------:R-:W-:Y:S02]  /*5380*/  MOV R186, 0x1f ;  /* 0x0000001f00ba7802 */ /* 0x000fe40000000f00 */
[----:B------:R-:W-:Y:S02]  /*5390*/  MOV R187, 0xffffffff ;  /* 0xffffffff00bb7802 */ /* 0x000fe40000000f00 */
[----:B------:R-:W-:-:S02]  /*53a0*/  MOV R184, 0x53c0 ;  /* 0x000053c000b87802 */ /* 0x000fc40000000f00 */
[----:B------:R-:W-:Y:S05]  /*53b0*/  CALL.REL.NOINC `($__internal_72_$__cuda_sm70_shflsync_bfly_p) ;  /* 0x000000e000007944 */ /* 0x000fea0003c00000 */
[----:B01----:R-:W-:Y:S01]  /*53c0*/  FADD.FTZ R181, R181, R188 ;  /* 0x000000bcb5b57221 */ /* 0x003fe20000010000 */
[----:B------:R-:W-:Y:S01]  /*53d0*/  HFMA2.MMA R188, -RZ, RZ, 0, 4.76837158203125e-07 ;  /* 0x00000008ffbc7435 */ /* 0x000fe200000001ff */
[----:B------:R-:W-:Y:S01]  /*53e0*/  IMAD.MOV.U32 R186, RZ, RZ, 0x1f ;  /* 0x0000001fffba7424 */ /* 0x000fe200078e00ff */
[----:B------:R-:W-:-:S02]  /*53f0*/  MOV R187, 0xffffffff ;  /* 0xffffffff00bb7802 */ /* 0x000fc40000000f00 */
[----:B------:R-:W-:Y:S02]  /*5400*/  MOV R184, 0x5420 ;  /* 0x0000542000b87802 */ /* 0x000fe40000000f00 */
[----:B------:R-:W-:Y:S05]  /*5410*/  CALL.REL.NOINC `($__internal_72_$__cuda_sm70_shflsync_bfly_p) ;  /* 0x0000008000007944 */ /* 0x000fea0003c00000 */
[----:B-1----:R-:W-:Y:S01]  /*5420*/  FADD.FTZ R183, R181, R188 ;  /* 0x000000bcb5b77221 */ /* 0x002fe20000010000 */
[----:B------:R-:W-:Y:S01]  /*5430*/  HFMA2.MMA R188, -RZ, RZ, 0, 9.5367431640625e-07 ;  /* 0x00000010ffbc7435 */ /* 0x000fe200000001ff */
[----:B0-----:R-:W-:Y:S02]  /*5440*/  MOV R186, 0x1f ;  /* 0x0000001f00ba7802 */ /* 0x001fe40000000f00 */
[----:B------:R-:W-:Y:S02]  /*5450*/  MOV R187, 0xffffffff ;  /* 0xffffffff00bb7802 */ /* 0x000fe40000000f00 */
[----:B------:R-:W-:Y:S02]  /*5460*/  MOV R181, R183 ;  /* 0x000000b700b57202 */ /* 0x000fe40000000f00 */
[----:B------:R-:W-:Y:S02]  /*5470*/  MOV R184, 0x5490 ;  /* 0x0000549000b87802 */ /* 0x000fe40000000f00 */
[----:B------:R-:W-:Y:S05]  /*5480*/  CALL.REL.NOINC `($__internal_72_$__cuda_sm70_shflsync_bfly_p) ;  /* 0x0000001000007944 */ /* 0x000fea0003c00000 */
[----:B01----:R-:W-:Y:S05]  /*5490*/  BRA `(.L_x_23803) ;  /* 0xffffe5f000007947 */ /* 0x003fea000383ffff */
        .weak           $__internal_72_$__cuda_sm70_shflsync_bfly_p
        .type           $__internal_72_$__cuda_sm70_shflsync_bfly_p,@function
        .size           $__internal_72_$__cuda_sm70_shflsync_bfly_p,(.L_x_26532 - $__internal_72_$__cuda_sm70_shflsync_bfly_p)
$__internal_72_$__cuda_sm70_shflsync_bfly_p:
[----:B------:R-:W-:Y:S01]  /*54a0*/  HFMA2.MMA R185, -RZ, RZ, 0, 0 ;  /* 0x00000000ffb97435 */ /* 0x000fe200000001ff */
[----:B------:R-:W-:Y:S04]  /*54b0*/  WARPSYNC R187 ;  /* 0x000000bb00007348 */ /* 0x000fe80003800000 */
[----:B------:R0:W1:Y:S01]  /*54c0*/  SHFL.BFLY PT, R188, R181, R188, R186 ;  /* 0x0c0000bcb5bc7389 */ /* 0x00006200000e00ba */
[----:B------:R-:W-:Y:S05]  /*54d0*/  RET.REL.NODEC R184 `(_ZN10layer_norm31ln_parallel_residual_fwd_kernelINS_13Kernel_traitsIfffffjLj4096ELj1ELj1ELj4ELj16ENS_18Kernel_traits_baseILj4096EfffffjLj128EEEEELb0ELb0ELb0EEEvNS_9FwdParamsE) ;  /* 0xffffab20b8007950 */ /* 0x000fea0003c3ffff */
.L_x_23804:
        /* <DEDUP_REMOVED lines=10> */
.L_x_26532:


//--------------------- .text._ZN10layer_norm31ln_parallel_residual_fwd_kernelINS_13Kernel_traitsIfffffjLj4096ELj1ELj1ELj4ELj16ENS_18Kernel_traits_baseILj4096EfffffjLj128EEEEELb0ELb0ELb1EEEvNS_9FwdParamsE --------------------------
	.section	.text._ZN10layer_norm31ln_parallel_residual_fwd_kernelINS_13Kernel_traitsIfffffjLj4096ELj1ELj1ELj4ELj16ENS_18Kernel_traits_baseILj4096EfffffjLj128EEEEELb0ELb0ELb1EEEvNS_9FwdParamsE,"ax",@progbits
	.sectioninfo	@"SHI_REGISTERS=216"
	.align	128
        .global         _ZN10layer_norm31ln_parallel_residual_fwd_kernelINS_13Kernel_traitsIfffffjLj4096ELj1ELj1ELj4ELj16ENS_18Kernel_traits_baseILj4096EfffffjLj128EEEEELb0ELb0ELb1EEEvNS_9FwdParamsE
        .type           _ZN10layer_norm31ln_parallel_residual_fwd_kernelINS_13Kernel_traitsIfffffjLj4096ELj1ELj1ELj4ELj16ENS_18Kernel_traits_baseILj4096EfffffjLj128EEEEELb0ELb0ELb1EEEvNS_9FwdParamsE,@function
        .size           _ZN10layer_norm31ln_parallel_residual_fwd_kernelINS_13Kernel_traitsIfffffjLj4096ELj1ELj1ELj4ELj16ENS_18Kernel_traits_baseILj4096EfffffjLj128EEEEELb0ELb0ELb1EEEvNS_9FwdParamsE,(.L_x_26533 - _ZN10layer_norm31ln_parallel_residual_fwd_kernelINS_13Kernel_traitsIfffffjLj4096ELj1ELj1ELj4ELj16ENS_18Kernel_traits_baseILj4096EfffffjLj128EEEEELb0ELb0ELb1EEEvNS_9FwdParamsE)
        .other          _ZN10layer_norm31ln_parallel_residual_fwd_kernelINS_13Kernel_traitsIfffffjLj4096ELj1ELj1ELj4ELj16ENS_18Kernel_traits_baseILj4096EfffffjLj128EEEEELb0ELb0ELb1EEEvNS_9FwdParamsE,@"STO_CUDA_ENTRY STV_DEFAULT"
_ZN10layer_norm31ln_parallel_residual_fwd_kernelINS_13Kernel_traitsIfffffjLj4096ELj1ELj1ELj4ELj16ENS_18Kernel_traits_baseILj4096EfffffjLj128EEEEELb0ELb0ELb1EEEvNS_9FwdParamsE:
.text._ZN10layer_norm31ln_parallel_residual_fwd_kernelINS_13Kernel_traitsIfffffjLj4096ELj1ELj1ELj4ELj16ENS_18Kernel_traits_baseILj4096EfffffjLj128EEEEELb0ELb0ELb1EEEvNS_9FwdParamsE:
[----:B------:R-:W-:Y:S02]  /*0000*/  MOV R1, c[0x0][0x28] ;  /* 0x00000a0000017a02 */ /* 0x000fe40000000f00 */
[----:B------:R-:W0:Y:S01]  /*0010*/  S2R R72, SR_TID.X ;  /* 0x0000000000487919 */ /* 0x000e220000002100 */
[----:B------:R-:W-:Y:S01]  /*0020*/  ISETP.NE.U32.AND P0, PT, RZ, c[0x0][0x218], PT ;  /* 0x00008600ff007a0c */ /* 0x000fe20003f05070 */
[----:B------:R-:W-:Y:S01]  /*0030*/  CS2R R4, SRZ ;  /* 0x0000000000047805 */ /* 0x000fe2000001ff00 */
[----:B------:R-:W-:Y:S01]  /*0040*/  CS2R R6, SRZ ;  /* 0x0000000000067805 */ /* 0x000fe2000001ff00 */
[----:B------:R-:W-:Y:S01]  /*0050*/  ULDC.64 UR4, c[0x0][0x118] ;  /* 0x0000460000047ab9 */ /* 0x000fe20000000a00 */
[----:B------:R-:W-:Y:S01]  /*0060*/  ISETP.NE.AND.EX P0, PT, RZ, c[0x0][0x21c], PT, P0 ;  /* 0x00008700ff007a0c */ /* 0x000fe20003f05300 */
[----:B------:R-:W-:Y:S01]  /*0070*/  CS2R R8, SRZ ;  /* 0x0000000000087805 */ /* 0x000fe2000001ff00 */
[----:B------:R-:W-:Y:S01]  /*0080*/  CS2R R10, SRZ ;  /* 0x00000000000a7805 */ /* 0x000fe2000001ff00 */
[----:B0-----:R-:W-:-:S10]  /*0090*/  LOP3.LUT R0, R72, 0x7f, RZ, 0xc0, !PT ;  /* 0x0000007f48007812 */ /* 0x001fd400078ec0ff */
[C---:B------:R-:W-:Y:S02]  /*00a0*/  @P0 LEA R2, P1, R0.reuse, c[0x0][0x218], 0x4 ;  /* 0x0000860000020a11 */ /* 0x040fe400078220ff */
[C---:B------:R-:W-:Y:S02]  /*00b0*/  LOP3.LUT R84, R0.reuse, 0x100, RZ, 0xfc, !PT ;  /* 0x0000010000547812 */ /* 0x040fe400078efcff */
[----:B------:R-:W-:Y:S02]  /*00c0*/  @P0 IADD3.X R3, RZ, c[0x0][0x21c], RZ, P1, !PT ;  /* 0x00008700ff030a10 */ /* 0x000fe40000ffe4ff */
[----:B------:R-:W-:-:S03]  /*00d0*/  LOP3.LUT R76, R0, 0x80, RZ, 0xfc, !PT ;  /* 0x00000080004c7812 */ /* 0x000fc600078efcff */
[----:B------:R0:W5:Y:S01]  /*00e0*/  @P0 LDG.E.128 R4, [R2.64] ;  /* 0x0000000402040981 */ /* 0x000162000c1e1d00 */
[----:B------:R-:W-:Y:S02]  /*00f0*/  LOP3.LUT R108, R0, 0x280, RZ, 0xfc, !PT ;  /* 0x00000280006c7812 */ /* 0x000fe400078efcff */
[----:B------:R-:W-:Y:S02]  /*0100*/  @P0 LEA R22, P2, R76, c[0x0][0x218], 0x4 ;  /* 0x000086004c160a11 */ /* 0x000fe400078420ff */
[----:B------:R-:W-:Y:S01]  /*0110*/  LOP3.LUT R92, R0, 0x180, RZ, 0xfc, !PT ;  /* 0x00000180005c7812 */ /* 0x000fe200078efcff */
[----:B------:R-:W-:Y:S01]  /*0120*/  CS2R R12, SRZ ;  /* 0x00000000000c7805 */ /* 0x000fe2000001ff00 */
[----:B------:R-:W-:Y:S02]  /*0130*/  @P0 LEA.HI.X R23, R76, c[0x0][0x21c], RZ, 0x4, P2 ;  /* 0x000087004c170a11 */ /* 0x000fe400010f24ff */
[----:B0-----:R-:W-:Y:S01]  /*0140*/  @P0 LEA R2, P1, R84, c[0x0][0x218], 0x4 ;  /* 0x0000860054020a11 */ /* 0x001fe200078220ff */
[----:B------:R-:W-:Y:S01]  /*0150*/  CS2R R14, SRZ ;  /* 0x00000000000e7805 */ /* 0x000fe2000001ff00 */
[----:B------:R-:W-:Y:S01]  /*0160*/  @P0 LEA R30, P2, R92, c[0x0][0x218], 0x4 ;  /* 0x000086005c1e0a11 */ /* 0x000fe200078420ff */
[----:B------:R-:W-:Y:S01]  /*0170*/  CS2R R16, SRZ ;  /* 0x0000000000107805 */ /* 0x000fe2000001ff00 */
[----:B------:R-:W-:Y:S01]  /*0180*/  @P0 LEA.HI.X R3, R84, c[0x0][0x21c], RZ, 0x4, P1 ;  /* 0x0000870054030a11 */ /* 0x000fe200008f24ff */
[----:B------:R-:W-:Y:S01]  /*0190*/  CS2R R18, SRZ ;  /* 0x0000000000127805 */ /* 0x000fe2000001ff00 */
[----:B------:R-:W-:Y:S01]  /*01a0*/  @P0 LEA R40, P1, R108, c[0x0][0x218], 0x4 ;  /* 0x000086006c280a11 */ /* 0x000fe200078220ff */
[----:B------:R-:W-:Y:S01]  /*01b0*/  CS2R R28, SRZ ;  /* 0x00000000001c7805 */ /* 0x000fe2000001ff00 */
[----:B------:R-:W-:Y:S01]  /*01c0*/  LOP3.LUT R116, R0, 0x300, RZ, 0xfc, !PT ;  /* 0x0000030000747812 */ /* 0x000fe200078efcff */
[----:B------:R0:W5:Y:S01]  /*01d0*/  @P0 LDG.E.128 R12, [R2.64] ;  /* 0x00000004020c0981 */ /* 0x000162000c1e1d00 */
[----:B------:R-:W-:-:S02]  /*01e0*/  @P0 LEA.HI.X R41, R108, c[0x0][0x21c], RZ, 0x4, P1 ;  /* 0x000087006c290a11 */ /* 0x000fc400008f24ff */
[----:B------:R-:W-:Y:S01]  /*01f0*/  ISETP.NE.U32.AND P1, PT, RZ, c[0x0][0x220], PT ;  /* 0x00008800ff007a0c */ /* 0x000fe20003f25070 */
[----:B------:R1:W5:Y:S01]  /*0200*/  @P0 LDG.E.128 R8, [R22.64] ;  /* 0x0000000416080981 */ /* 0x000362000c1e1d00 */
[----:B------:R-:W-:Y:S02]  /*0210*/  @P0 LEA.HI.X R31, R92, c[0x0][0x21c], RZ, 0x4, P2 ;  /* 0x000087005c1f0a11 */ /* 0x000fe400010f24ff */
[----:B------:R-:W-:Y:S02]  /*0220*/  ISETP.NE.AND.EX P1, PT, RZ, c[0x0][0x224], PT, P1 ;  /* 0x00008900ff007a0c */ /* 0x000fe40003f25310 */
[----:B------:R-:W-:Y:S01]  /*0230*/  LOP3.LUT R100, R0, 0x200, RZ, 0xfc, !PT ;  /* 0x0000020000647812 */ /* 0x000fe200078efcff */
[----:B------:R2:W5:Y:S01]  /*0240*/  @P0 LDG.E.128 R16, [R30.64] ;  /* 0x000000041e100981 */ /* 0x000562000c1e1d00 */
[----:B0-----:R-:W-:Y:S02]  /*0250*/  @P0 LEA R2, P2, R116, c[0x0][0x218], 0x4 ;  /* 0x0000860074020a11 */ /* 0x001fe400078420ff */
[----:B------:R-:W-:-:S02]  /*0260*/  @P0 LEA R32, P3, R100, c[0x0][0x218], 0x4 ;  /* 0x0000860064200a11 */ /* 0x000fc400078620ff */
[----:B------:R-:W-:Y:S01]  /*0270*/  @P0 LEA.HI.X R3, R116, c[0x0][0x21c], RZ, 0x4, P2 ;  /* 0x0000870074030a11 */ /* 0x000fe200010f24ff */
[----:B------:R-:W-:Y:S01]  /*0280*/  CS2R R20, SRZ ;  /* 0x0000000000147805 */ /* 0x000fe2000001ff00 */
[----:B-1----:R-:W-:Y:S01]  /*0290*/  CS2R R22, SRZ ;  /* 0x0000000000167805 */ /* 0x002fe2000001ff00 */
[----:B--2---:R-:W-:Y:S01]  /*02a0*/  CS2R R30, SRZ ;  /* 0x00000000001e7805 */ /* 0x004fe2000001ff00 */
[C---:B------:R-:W-:Y:S02]  /*02b0*/  LOP3.LUT R124, R0.reuse, 0x380, RZ, 0xfc, !PT ;  /* 0x00000380007c7812 */ /* 0x040fe400078efcff */
[----:B------:R-:W-:Y:S02]  /*02c0*/  SHF.L.U32 R73, R0, 0x4, RZ ;  /* 0x0000000400497819 */ /* 0x000fe400000006ff */
[----:B------:R-:W-:Y:S01]  /*02d0*/  @P0 LEA.HI.X R33, R100, c[0x0][0x21c], RZ, 0x4, P3 ;  /* 0x0000870064210a11 */ /* 0x000fe200018f24ff */
[----:B------:R0:W5:Y:S01]  /*02e0*/  @P0 LDG.E.128 R28, [R2.64] ;  /* 0x00000004021c0981 */ /* 0x000162000c1e1d00 */
[C---:B------:R-:W-:Y:S01]  /*02f0*/  @P0 LEA R54, P3, R124.reuse, c[0x0][0x218], 0x4 ;  /* 0x000086007c360a11 */ /* 0x040fe200078620ff */
[----:B------:R-:W-:Y:S01]  /*0300*/  CS2R R24, SRZ ;  /* 0x0000000000187805 */ /* 0x000fe2000001ff00 */
[----:B------:R-:W-:Y:S01]  /*0310*/  CS2R R26, SRZ ;  /* 0x00000000001a7805 */ /* 0x000fe2000001ff00 */
[----:B------:R1:W5:Y:S01]  /*0320*/  @P0 LDG.E.128 R20, [R32.64] ;  /* 0x0000000420140981 */ /* 0x000362000c1e1d00 */
[----:B------:R-:W-:Y:S01]  /*0330*/  CS2R R34, SRZ ;  /* 0x0000000000227805 */ /* 0x000fe2000001ff00 */
[----:B------:R-:W-:Y:S01]  /*0340*/  CS2R R38, SRZ ;  /* 0x0000000000267805 */ /* 0x000fe2000001ff00 */
[----:B------:R-:W-:Y:S01]  /*0350*/  CS2R R36, SRZ ;  /* 0x0000000000247805 */ /* 0x000fe2000001ff00 */
[----:B0-----:R-:W-:Y:S01]  /*0360*/  @P1 IADD3 R2, P2, R73, c[0x0][0x220], RZ ;  /* 0x0000880049021a10 */ /* 0x001fe20007f5e0ff */
[----:B------:R-:W0:Y:S01]  /*0370*/  S2UR UR6, SR_CTAID.X ;  /* 0x00000000000679c3 */ /* 0x000e220000002500 */
[----:B------:R-:W-:Y:S01]  /*0380*/  @P0 LEA.HI.X R55, R124, c[0x0][0x21c], RZ, 0x4, P3 ;  /* 0x000087007c370a11 */ /* 0x000fe200018f24ff */
[----:B------:R2:W5:Y:S01]  /*0390*/  @P0 LDG.E.128 R24, [R40.64] ;  /* 0x0000000428180981 */ /* 0x000562000c1e1d00 */
[----:B-1----:R-:W-:Y:S01]  /*03a0*/  CS2R R32, SRZ ;  /* 0x0000000000207805 */ /* 0x002fe2000001ff00 */
[----:B------:R-:W-:-:S02]  /*03b0*/  @P1 IADD3.X R3, RZ, c[0x0][0x224], RZ, P2, !PT ;  /* 0x00008900ff031a10 */ /* 0x000fc400017fe4ff */
[----:B------:R-:W-:Y:S02]  /*03c0*/  SHF.L.U32 R88, R84, 0x4, RZ ;  /* 0x0000000454587819 */ /* 0x000fe400000006ff */
[----:B------:R-:W-:Y:S01]  /*03d0*/  SHF.R.U32.HI R79, RZ, 0x1c, R84 ;  /* 0x0000001cff4f7819 */ /* 0x000fe20000011654 */
[----:B------:R1:W5:Y:S04]  /*03e0*/  @P0 LDG.E.128 R32, [R54.64] ;  /* 0x0000000436200981 */ /* 0x000368000c1e1d00 */
[----:B------:R3:W5:Y:S01]  /*03f0*/  @P1 LDG.E.128 R36, [R2.64] ;  /* 0x0000000402241981 */ /* 0x000762000c1e1d00 */
[----:B------:R-:W-:Y:S01]  /*0400*/  CS2R R46, SRZ ;  /* 0x00000000002e7805 */ /* 0x000fe2000001ff00 */
[----:B------:R-:W-:Y:S01]  /*0410*/  CS2R R44, SRZ ;  /* 0x00000000002c7805 */ /* 0x000fe2000001ff00 */
[----:B------:R-:W-:-:S02]  /*0420*/  SHF.L.U32 R112, R108, 0x4, RZ ;  /* 0x000000046c707819 */ /* 0x000fc400000006ff */
[----:B---3--:R-:W-:-:S04]  /*0430*/  @P1 IADD3 R2, P0, R88, c[0x0][0x220], RZ ;  /* 0x0000880058021a10 */ /* 0x008fc80007f1e0ff */
[----:B------:R-:W-:Y:S02]  /*0440*/  @P1 IADD3.X R3, R79, c[0x0][0x224], RZ, P0, !PT ;  /* 0x000089004f031a10 */ /* 0x000fe400007fe4ff */
[----:B------:R-:W-:Y:S02]  /*0450*/  SHF.L.U32 R80, R76, 0x4, RZ ;  /* 0x000000044c507819 */ /* 0x000fe400000006ff */
[----:B------:R-:W-:Y:S01]  /*0460*/  SHF.R.U32.HI R74, RZ, 0x1c, R108 ;  /* 0x0000001cff4a7819 */ /* 0x000fe2000001166c */
[----:B------:R3:W5:Y:S01]  /*0470*/  @P1 LDG.E.128 R44, [R2.64] ;  /* 0x00000004022c1981 */ /* 0x000762000c1e1d00 */
[----:B------:R-:W-:Y:S02]  /*0480*/  SHF.R.U32.HI R78, RZ, 0x1c, R76 ;  /* 0x0000001cff4e7819 */ /* 0x000fe4000001164c */
[----:B------:R-:W-:Y:S01]  /*0490*/  @P1 IADD3 R52, P3, R80, c[0x0][0x220], RZ ;  /* 0x0000880050341a10 */ /* 0x000fe20007f7e0ff */
[----:B------:R-:W-:Y:S01]  /*04a0*/  CS2R R58, SRZ ;  /* 0x00000000003a7805 */ /* 0x000fe2000001ff00 */
[----:B------:R-:W-:Y:S01]  /*04b0*/  CS2R R56, SRZ ;  /* 0x0000000000387805 */ /* 0x000fe2000001ff00 */
[----:B------:R-:W-:Y:S01]  /*04c0*/  CS2R R42, SRZ ;  /* 0x00000000002a7805 */ /* 0x000fe2000001ff00 */
[----:B---3--:R-:W-:Y:S01]  /*04d0*/  @P1 IADD3 R2, P0, R112, c[0x0][0x220], RZ ;  /* 0x0000880070021a10 */ /* 0x008fe20007f1e0ff */
[----:B--2---:R-:W-:Y:S01]  /*04e0*/  CS2R R40, SRZ ;  /* 0x0000000000287805 */ /* 0x004fe2000001ff00 */
[----:B------:R-:W-:-:S02]  /*04f0*/  SHF.L.U32 R96, R92, 0x4, RZ ;  /* 0x000000045c607819 */ /* 0x000fc400000006ff */
[----:B------:R-:W-:Y:S02]  /*0500*/  SHF.L.U32 R104, R100, 0x4, RZ ;  /* 0x0000000464687819 */ /* 0x000fe400000006ff */
[----:B------:R-:W-:Y:S02]  /*0510*/  @P1 IADD3.X R3, R74, c[0x0][0x224], RZ, P0, !PT ;  /* 0x000089004a031a10 */ /* 0x000fe400007fe4ff */
[----:B------:R-:W-:Y:S02]  /*0520*/  @P1 IADD3.X R53, R78, c[0x0][0x224], RZ, P3, !PT ;  /* 0x000089004e351a10 */ /* 0x000fe40001ffe4ff */
[----:B------:R-:W-:Y:S01]  /*0530*/  SHF.L.U32 R128, R124, 0x4, RZ ;  /* 0x000000047c807819 */ /* 0x000fe200000006ff */
[----:B------:R0:W5:Y:S01]  /*0540*/  @P1 LDG.E.128 R56, [R2.64] ;  /* 0x0000000402381981 */ /* 0x000162000c1e1d00 */
[----:B------:R-:W-:Y:S02]  /*0550*/  SHF.R.U32.HI R82, RZ, 0x1c, R92 ;  /* 0x0000001cff527819 */ /* 0x000fe4000001165c */
[----:B------:R-:W-:Y:S01]  /*0560*/  SHF.R.U32.HI R83, RZ, 0x1c, R100 ;  /* 0x0000001cff537819 */ /* 0x000fe20000011664 */
[----:B------:R2:W5:Y:S01]  /*0570*/  @P1 LDG.E.128 R40, [R52.64] ;  /* 0x0000000434281981 */ /* 0x000562000c1e1d00 */
[----:B------:R-:W-:-:S02]  /*0580*/  @P1 IADD3 R60, P2, R96, c[0x0][0x220], RZ ;  /* 0x00008800603c1a10 */ /* 0x000fc40007f5e0ff */
[----:B------:R-:W-:Y:S02]  /*0590*/  @P1 IADD3 R62, P3, R104, c[0x0][0x220], RZ ;  /* 0x00008800683e1a10 */ /* 0x000fe40007f7e0ff */
[----:B------:R-:W-:Y:S02]  /*05a0*/  SHF.R.U32.HI R75, RZ, 0x1c, R124 ;  /* 0x0000001cff4b7819 */ /* 0x000fe4000001167c */
[----:B------:R-:W-:Y:S01]  /*05b0*/  @P1 IADD3 R70, P0, R128, c[0x0][0x220], RZ ;  /* 0x0000880080461a10 */ /* 0x000fe20007f1e0ff */
[----:B------:R-:W-:Y:S01]  /*05c0*/  CS2R R50, SRZ ;  /* 0x0000000000327805 */ /* 0x000fe2000001ff00 */
[----:B0-----:R-:W-:Y:S01]  /*05d0*/  LEA.HI R3, R72, UR6, RZ, 0x19 ;  /* 0x0000000648037c11 */ /* 0x001fe2000f8fc8ff */
[----:B------:R-:W-:Y:S01]  /*05e0*/  CS2R R48, SRZ ;  /* 0x0000000000307805 */ /* 0x000fe2000001ff00 */
[----:B-1----:R-:W-:Y:S01]  /*05f0*/  CS2R R54, SRZ ;  /* 0x0000000000367805 */ /* 0x002fe2000001ff00 */
[----:B--2---:R-:W-:Y:S01]  /*0600*/  CS2R R52, SRZ ;  /* 0x0000000000347805 */ /* 0x004fe2000001ff00 */
[----:B------:R-:W-:-:S02]  /*0610*/  SHF.L.U32 R120, R116, 0x4, RZ ;  /* 0x0000000474787819 */ /* 0x000fc400000006ff */
[----:B------:R-:W-:Y:S02]  /*0620*/  @P1 IADD3.X R61, R82, c[0x0][0x224], RZ, P2, !PT ;  /* 0x00008900523d1a10 */ /* 0x000fe400017fe4ff */
[----:B------:R-:W-:Y:S02]  /*0630*/  @P1 IADD3.X R63, R83, c[0x0][0x224], RZ, P3, !PT ;  /* 0x00008900533f1a10 */ /* 0x000fe40001ffe4ff */
[----:B------:R-:W-:Y:S01]  /*0640*/  @P1 IADD3.X R71, R75, c[0x0][0x224], RZ, P0, !PT ;  /* 0x000089004b471a10 */ /* 0x000fe200007fe4ff */
[----:B------:R0:W5:Y:S01]  /*0650*/  @P1 LDG.E.128 R48, [R60.64] ;  /* 0x000000043c301981 */ /* 0x000162000c1e1d00 */
[----:B------:R-:W-:Y:S02]  /*0660*/  ISETP.GE.AND P0, PT, R3, c[0x0][0x164], PT ;  /* 0x0000590003007a0c */ /* 0x000fe40003f06270 */
[----:B------:R-:W-:Y:S01]  /*0670*/  SHF.R.U32.HI R86, RZ, 0x1c, R116 ;  /* 0x0000001cff567819 */ /* 0x000fe20000011674 */
[----:B------:R1:W5:Y:S01]  /*0680*/  @P1 LDG.E.128 R52, [R62.64] ;  /* 0x000000043e341981 */ /* 0x000362000c1e1d00 */
[----:B------:R-:W-:Y:S01]  /*0690*/  @P1 IADD3 R68, P2, R120, c[0x0][0x220], RZ ;  /* 0x0000880078441a10 */ /* 0x000fe20007f5e0ff */
[----:B------:R-:W-:Y:S01]  /*06a0*/  CS2R R64, SRZ ;  /* 0x0000000000407805 */ /* 0x000fe2000001ff00 */
[----:B------:R-:W-:Y:S01]  /*06b0*/  SHF.L.U32 R2, R72, 0x4, RZ ;  /* 0x0000000448027819 */ /* 0x000fe200000006ff */
[----:B------:R-:W-:Y:S01]  /*06c0*/  CS2R R66, SRZ ;  /* 0x0000000000427805 */ /* 0x000fe2000001ff00 */
[----:B------:R-:W-:Y:S01]  /*06d0*/  HFMA2.MMA R125, -RZ, RZ, 0, 9.5367431640625e-07 ;  /* 0x00000010ff7d7435 */ /* 0x000fe200000001ff */
[----:B0-----:R-:W-:Y:S01]  /*06e0*/  CS2R R60, SRZ ;  /* 0x00000000003c7805 */ /* 0x001fe2000001ff00 */
[----:B------:R-:W-:Y:S01]  /*06f0*/  @P1 IADD3.X R69, R86, c[0x0][0x224], RZ, P2, !PT ;  /* 0x0000890056451a10 */ /* 0x000fe200017fe4ff */
[----:B-1----:R-:W-:Y:S01]  /*0700*/  CS2R R62, SRZ ;  /* 0x00000000003e7805 */ /* 0x002fe2000001ff00 */
[----:B------:R-:W-:Y:S01]  /*0710*/  IADD3 R72, P4, R73, c[0x0][0x1b8], RZ ;  /* 0x00006e0049487a10 */ /* 0x000fe20007f9e0ff */
[----:B------:R0:W5:Y:S01]  /*0720*/  @P1 LDG.E.128 R64, [R70.64] ;  /* 0x0000000446401981 */ /* 0x000162000c1e1d00 */
[----:B------:R-:W-:-:S02]  /*0730*/  IADD3 R80, P5, R80, c[0x0][0x1b8], RZ ;  /* 0x00006e0050507a10 */ /* 0x000fc40007fbe0ff */
[----:B------:R-:W-:Y:S01]  /*0740*/  IADD3 R88, P2, R88, c[0x0][0x1b8], RZ ;  /* 0x00006e0058587a10 */ /* 0x000fe20007f5e0ff */
[----:B------:R1:W5:Y:S01]  /*0750*/  @P1 LDG.E.128 R60, [R68.64] ;  /* 0x00000004443c1981 */ /* 0x000362000c1e1d00 */
[----:B------:R-:W-:Y:S02]  /*0760*/  LOP3.LUT R2, R2, 0x7f0, RZ, 0xc0, !PT ;  /* 0x000007f002027812 */ /* 0x000fe400078ec0ff */
[----:B------:R-:W-:Y:S02]  /*0770*/  IADD3.X R73, RZ, c[0x0][0x1bc], RZ, P4, !PT ;  /* 0x00006f00ff497a10 */ /* 0x000fe400027fe4ff */
[----:B------:R-:W-:Y:S02]  /*0780*/  IADD3.X R81, R78, c[0x0][0x1bc], RZ, P5, !PT ;  /* 0x00006f004e517a10 */ /* 0x000fe40002ffe4ff */
[----:B------:R-:W-:Y:S02]  /*0790*/  IADD3.X R89, R79, c[0x0][0x1bc], RZ, P2, !PT ;  /* 0x00006f004f597a10 */ /* 0x000fe400017fe4ff */
[----:B------:R-:W-:-:S02]  /*07a0*/  IADD3 R96, P3, R96, c[0x0][0x1b8], RZ ;  /* 0x00006e0060607a10 */ /* 0x000fc40007f7e0ff */
[----:B-1----:R-:W-:Y:S02]  /*07b0*/  IADD3 R68, P1, R2, c[0x0][0x1b0], RZ ;  /* 0x00006c0002447a10 */ /* 0x002fe40007f3e0ff */
[----:B------:R-:W-:Y:S02]  /*07c0*/  IADD3 R104, P4, R104, c[0x0][0x1b8], RZ ;  /* 0x00006e0068687a10 */ /* 0x000fe40007f9e0ff */
[----:B------:R-:W-:Y:S02]  /*07d0*/  IADD3 R112, P5, R112, c[0x0][0x1b8], RZ ;  /* 0x00006e0070707a10 */ /* 0x000fe40007fbe0ff */
[----:B------:R-:W-:Y:S02]  /*07e0*/  IADD3 R120, P2, R120, c[0x0][0x1b8], RZ ;  /* 0x00006e0078787a10 */ /* 0x000fe40007f5e0ff */
[----:B------:R-:W-:Y:S01]  /*07f0*/  IADD3 R128, P6, R128, c[0x0][0x1b8], RZ ;  /* 0x00006e0080807a10 */ /* 0x000fe20007fde0ff */
[----:B------:R-:W-:Y:S01]  /*0800*/  IMAD.WIDE.U32 R76, R76, R125, c[0x0][0x1b0] ;  /* 0x00006c004c4c7625 */ /* 0x000fe200078e007d */
[----:B------:R-:W-:-:S02]  /*0810*/  IADD3.X R69, RZ, c[0x0][0x1b4], RZ, P1, !PT ;  /* 0x00006d00ff457a10 */ /* 0x000fc40000ffe4ff */
[----:B------:R-:W-:Y:S01]  /*0820*/  IADD3.X R97, R82, c[0x0][0x1bc], RZ, P3, !PT ;  /* 0x00006f0052617a10 */ /* 0x000fe20001ffe4ff */
[-C--:B------:R-:W-:Y:S01]  /*0830*/  IMAD.WIDE.U32 R84, R84, R125.reuse, c[0x0][0x1b0] ;  /* 0x00006c0054547625 */ /* 0x080fe200078e007d */
[----:B------:R-:W-:Y:S02]  /*0840*/  IADD3.X R105, R83, c[0x0][0x1bc], RZ, P4, !PT ;  /* 0x00006f0053697a10 */ /* 0x000fe400027fe4ff */
[----:B------:R-:W-:Y:S01]  /*0850*/  IADD3.X R113, R74, c[0x0][0x1bc], RZ, P5, !PT ;  /* 0x00006f004a717a10 */ /* 0x000fe20002ffe4ff */
[-C--:B------:R-:W-:Y:S01]  /*0860*/  IMAD.WIDE.U32 R92, R92, R125.reuse, c[0x0][0x1b0] ;  /* 0x00006c005c5c7625 */ /* 0x080fe200078e007d */
[----:B------:R-:W-:Y:S02]  /*0870*/  IADD3.X R121, R86, c[0x0][0x1bc], RZ, P2, !PT ;  /* 0x00006f0056797a10 */ /* 0x000fe400017fe4ff */
[----:B------:R-:W-:Y:S01]  /*0880*/  IADD3.X R129, R75, c[0x0][0x1bc], RZ, P6, !PT ;  /* 0x00006f004b817a10 */ /* 0x000fe200037fe4ff */
[----:B------:R-:W-:-:S04]  /*0890*/  IMAD.WIDE.U32 R100, R100, R125, c[0x0][0x1b0] ;  /* 0x00006c0064647625 */ /* 0x000fc800078e007d */
[----:B------:R-:W-:-:S04]  /*08a0*/  IMAD.WIDE.U32 R108, R108, R125, c[0x0][0x1b0] ;  /* 0x00006c006c6c7625 */ /* 0x000fc800078e007d */
[----:B------:R-:W-:-:S04]  /*08b0*/  IMAD.WIDE.U32 R116, R116, R125, c[0x0][0x1b0] ;  /* 0x00006c0074747625 */ /* 0x000fc800078e007d */
[----:B------:R-:W-:Y:S01]  /*08c0*/  IMAD.WIDE.U32 R124, R124, R125, c[0x0][0x1b0] ;  /* 0x00006c007c7c7625 */ /* 0x000fe200078e007d */
[----:B------:R-:W-:Y:S06]  /*08d0*/  @P0 EXIT ;  /* 0x000000000000094d */ /* 0x000fec0003800000 */
[----:B0-----:R-:W5:Y:S04]  /*08e0*/  LDG.E.128 R68, [R68.64] ;  /* 0x0000000444447981 */ /* 0x001f68000c1e1d00 */
[----:B------:R-:W5:Y:S04]  /*08f0*/  LDG.E.128 R72, [R72.64] ;  /* 0x0000000448487981 */ /* 0x000f68000c1e1d00 */
        /* <DEDUP_REMOVED lines=13> */
[----:B------:R-:W5:Y:S01]  /*09d0*/  LDG.E.128 R128, [R128.64] ;  /* 0x0000000480807981 */ /* 0x000f62000c1e1d00 */
[----:B------:R-:W-:Y:S01]  /*09e0*/  MOV R2, c[0x0][0x180] ;  /* 0x0000600000027a02 */ /* 0x000fe20000000f00 */
[----:B------:R-:W-:-:S03]  /*09f0*/  ULDC.U8 UR6, c[0x0][0x1f0] ;  /* 0x00007c0000067ab9 */ /* 0x000fc60000000000 */
[----:B------:R-:W-:Y:S02]  /*0a00*/  LOP3.LUT P0, RZ, R2, c[0x0][0x178], RZ, 0xfc, !PT ;  /* 0x00005e0002ff7a12 */ /* 0x000fe4000780fcff */
[----:B------:R-:W-:-:S04]  /*0a10*/  MOV R2, c[0x0][0x184] ;  /* 0x0000610000027a02 */ /* 0x000fc80000000f00 */
[----:B------:R-:W-:Y:S02]  /*0a20*/  LOP3.LUT P0, RZ, R2, c[0x0][0x17c], RZ, 0xfc, P0 ;  /* 0x00005f0002ff7a12 */ /* 0x000fe4000000fcff */
[----:B------:R-:W-:Y:S02]  /*0a30*/  MOV R2, 0x1 ;  /* 0x0000000100027802 */ /* 0x000fe40000000f00 */
.L_x_23936:
        /* <DEDUP_REMOVED lines=14> */
[----:B-----5:R-:W5:Y:S04]  /*0b20*/  LDG.E.128 R144, [R144.64] ;  /* 0x0000000490907981 */ /* 0x020f68000c1e1d00 */
        /* <DEDUP_REMOVED lines=10> */
.L_x_23806:
[----:B-----5:R-:W-:Y:S01]  /*0bd0*/  FADD.FTZ R144, R136, R144 ;  /* 0x0000009088907221 */ /* 0x020fe20000010000 */
[----:B------:R-:W-:Y:S05]  /*0be0*/  BRA `(.L_x_23807) ;  /* 0x0000002000007947 */ /* 0x000fea0003800000 */
.L_x_23805:
[----:B0----5:R-:W-:-:S04]  /*0bf0*/  FADD.FTZ R144, R132, R144 ;  /* 0x0000009084907221 */ /* 0x021fc80000010000 */
[----:B------:R-:W-:-:S05]  /*0c00*/  @P2 FADD.FTZ R144, R136, R144 ;  /* 0x0000009088902221 */ /* 0x000fca0000010000 */
.L_x_23807:
[----:B-----5:R-:W-:Y:S02]  /*0c10*/  MOV R140, R144 ;  /* 0x00000090008c7202 */ /* 0x020fe40000000f00 */
.L_x_23808:
[----:B------:R-:W-:Y:S05]  /*0c20*/  @P3 BRA `(.L_x_23809) ;  /* 0x0000007000003947 */ /* 0x000fea0003800000 */
[----:B------:R-:W-:-:S04]  /*0c30*/  ISETP.NE.U32.AND P4, PT, RZ, c[0x0][0x180], PT ;  /* 0x00006000ff007a0c */ /* 0x000fc80003f85070 */
[----:B------:R-:W-:-:S13]  /*0c40*/  ISETP.NE.AND.EX P4, PT, RZ, c[0x0][0x184], PT, P4 ;  /* 0x00006100ff007a0c */ /* 0x000fda0003f85340 */
[----:B------:R-:W-:Y:S05]  /*0c50*/  @P4 BRA `(.L_x_23810) ;  /* 0x0000002000004947 */ /* 0x000fea0003800000 */
[----:B------:R-:W-:Y:S05]  /*0c60*/  @P0 BRA `(.L_x_23811) ;  /* 0x0000005000000947 */ /* 0x000fea0003800000 */
[----:B------:R-:W-:Y:S05]  /*0c70*/  BRA `(.L_x_23812) ;  /* 0x0000005000007947 */ /* 0x000fea0003800000 */
.L_x_23810:
[----:B-----5:R-:W-:Y:S01]  /*0c80*/  FADD.FTZ R145, R137, R145 ;  /* 0x0000009189917221 */ /* 0x020fe20000010000 */
[----:B------:R-:W-:Y:S05]  /*0c90*/  BRA `(.L_x_23811) ;  /* 0x0000002000007947 */ /* 0x000fea0003800000 */
.L_x_23809:
[----:B-----5:R-:W-:-:S04]  /*0ca0*/  FADD.FTZ R145, R133, R145 ;  /* 0x0000009185917221 */ /* 0x020fc80000010000 */
[----:B------:R-:W-:-:S05]  /*0cb0*/  @P2 FADD.FTZ R145, R137, R145 ;  /* 0x0000009189912221 */ /* 0x000fca0000010000 */
.L_x_23811:
[----:B-----5:R-:W-:Y:S02]  /*0cc0*/  MOV R141, R145 ;  /* 0x00000091008d7202 */ /* 0x020fe40000000f00 */
.L_x_23812:
[----:B------:R-:W-:Y:S05]  /*0cd0*/  @P3 BRA `(.L_x_23813) ;  /* 0x0000007000003947 */ /* 0x000fea0003800000 */
[----:B------:R-:W-:-:S04]  /*0ce0*/  ISETP.NE.U32.AND P4, PT, RZ, c[0x0][0x180], PT ;  /* 0x00006000ff007a0c */ /* 0x000fc80003f85070 */
[----:B------:R-:W-:-:S13]  /*0cf0*/  ISETP.NE.AND.EX P4, PT, RZ, c[0x0][0x184], PT, P4 ;  /* 0x00006100ff007a0c */ /* 0x000fda0003f85340 */
[----:B------:R-:W-:Y:S05]  /*0d00*/  @P4 BRA `(.L_x_23814) ;  /* 0x0000002000004947 */ /* 0x000fea0003800000 */
[----:B------:R-:W-:Y:S05]  /*0d10*/  @P0 BRA `(.L_x_23815) ;  /* 0x0000005000000947 */ /* 0x000fea0003800000 */
[----:B------:R-:W-:Y:S05]  /*0d20*/  BRA `(.L_x_23816) ;  /* 0x0000005000007947 */ /* 0x000fea0003800000 */
.L_x_23814:
[----:B-----5:R-:W-:Y:S01]  /*0d30*/  FADD.FTZ R146, R138, R146 ;  /* 0x000000928a927221 */ /* 0x020fe20000010000 */
[----:B------:R-:W-:Y:S05]  /*0d40*/  BRA `(.L_x_23815) ;  /* 0x0000002000007947 */ /* 0x000fea0003800000 */
.L_x_23813:
[----:B-----5:R-:W-:-:S04]  /*0d50*/  FADD.FTZ R146, R134, R146 ;  /* 0x0000009286927221 */ /* 0x020fc80000010000 */
[----:B------:R-:W-:-:S05]  /*0d60*/  @P2 FADD.FTZ R146, R138, R146 ;  /* 0x000000928a922221 */ /* 0x000fca0000010000 */
.L_x_23815:
[----:B-----5:R-:W-:Y:S02]  /*0d70*/  MOV R142, R146 ;  /* 0x00000092008e7202 */ /* 0x020fe40000000f00 */
.L_x_23816:
[----:B------:R-:W-:Y:S05]  /*0d80*/  @P3 BRA `(.L_x_23817) ;  /* 0x0000007000003947 */ /* 0x000fea0003800000 */
[----:B------:R-:W-:-:S04]  /*0d90*/  ISETP.NE.U32.AND P4, PT, RZ, c[0x0][0x180], PT ;  /* 0x00006000ff007a0c */ /* 0x000fc80003f85070 */
[----:B------:R-:W-:-:S13]  /*0da0*/  ISETP.NE.AND.EX P4, PT, RZ, c[0x0][0x184], PT, P4 ;  /* 0x00006100ff007a0c */ /* 0x000fda0003f85340 */
[----:B------:R-:W-:Y:S05]  /*0db0*/  @P4 BRA `(.L_x_23818) ;  /* 0x0000002000004947 */ /* 0x000fea0003800000 */
[----:B------:R-:W-:Y:S05]  /*0dc0*/  @P0 BRA `(.L_x_23819) ;  /* 0x0000005000000947 */ /* 0x000fea0003800000 */
[----:B------:R-:W-:Y:S05]  /*0dd0*/  BRA `(.L_x_23820) ;  /* 0x0000005000007947 */ /* 0x000fea0003800000 */
.L_x_23818:
[----:B-----5:R-:W-:Y:S01]  /*0de0*/  FADD.FTZ R147, R139, R147 ;  /* 0x000000938b937221 */ /* 0x020fe20000010000 */
[----:B------:R-:W-:Y:S05]  /*0df0*/  BRA `(.L_x_23819) ;  /* 0x0000002000007947 */ /* 0x000fea0003800000 */
.L_x_23817:
[----:B-----5:R-:W-:-:S04]  /*0e00*/  FADD.FTZ R147, R135, R147 ;  /* 0x0000009387937221 */ /* 0x020fc80000010000 */
[----:B------:R-:W-:-:S05]  /*0e10*/  @P2 FADD.FTZ R147, R139, R147 ;  /* 0x000000938b932221 */ /* 0x000fca0000010000 */
.L_x_23819:
[----:B-----5:R-:W-:Y:S02]  /*0e20*/  MOV R143, R147 ;  /* 0x00000093008f7202 */ /* 0x020fe40000000f00 */
.L_x_23820:
        /* <DEDUP_REMOVED lines=16> */
.L_x_23822:
[----:B-----5:R-:W-:Y:S01]  /*0f30*/  FADD.FTZ R148, R136, R148 ;  /* 0x0000009488947221 */ /* 0x020fe20000010000 */
[----:B------:R-:W-:Y:S05]  /*0f40*/  BRA `(.L_x_23823) ;  /* 0x0000002000007947 */ /* 0x000fea0003800000 */
.L_x_23821:
[----:B-----5:R-:W-:-:S04]  /*0f50*/  FADD.FTZ R148, R132, R148 ;  /* 0x0000009484947221 */ /* 0x020fc80000010000 */
[----:B------:R-:W-:-:S05]  /*0f60*/  @P2 FADD.FTZ R148, R136, R148 ;  /* 0x0000009488942221 */ /* 0x000fca0000010000 */
.L_x_23823:
[----:B0----5:R-:W-:Y:S02]  /*0f70*/  MOV R140, R148 ;  /* 0x00000094008c7202 */ /* 0x021fe40000000f00 */
.L_x_23824:
[----:B------:R-:W-:Y:S05]  /*0f80*/  @P3 BRA `(.L_x_23825) ;  /* 0x0000007000003947 */ /* 0x000fea0003800000 */
[----:B------:R-:W-:-:S04]  /*0f90*/  ISETP.NE.U32.AND P4, PT, RZ, c[0x0][0x180], PT ;  /* 0x00006000ff007a0c */ /* 0x000fc80003f85070 */
[----:B------:R-:W-:-:S13]  /*0fa0*/  ISETP.NE.AND.EX P4, PT, RZ, c[0x0][0x184], PT, P4 ;  /* 0x00006100ff007a0c */ /* 0x000fda0003f85340 */
[----:B------:R-:W-:Y:S05]  /*0fb0*/  @P4 BRA `(.L_x_23826) ;  /* 0x0000002000004947 */ /* 0x000fea0003800000 */
[----:B------:R-:W-:Y:S05]  /*0fc0*/  @P0 BRA `(.L_x_23827) ;  /* 0x0000005000000947 */ /* 0x000fea0003800000 */
[----:B------:R-:W-:Y:S05]  /*0fd0*/  BRA `(.L_x_23828) ;  /* 0x0000005000007947 */ /* 0x000fea0003800000 */
.L_x_23826:
[----:B-----5:R-:W-:Y:S01]  /*0fe0*/  FADD.FTZ R149, R137, R149 ;  /* 0x0000009589957221 */ /* 0x020fe20000010000 */
[----:B------:R-:W-:Y:S05]  /*0ff0*/  BRA `(.L_x_23827) ;  /* 0x0000002000007947 */ /* 0x000fea0003800000 */
.L_x_23825:
[----:B-----5:R-:W-:-:S04]  /*1000*/  FADD.FTZ R149, R133, R149 ;  /* 0x0000009585957221 */ /* 0x020fc80000010000 */
[----:B------:R-:W-:-:S05]  /*1010*/  @P2 FADD.FTZ R149, R137, R149 ;  /* 0x0000009589952221 */ /* 0x000fca0000010000 */
.L_x_23827:
[----:B0----5:R-:W-:Y:S02]  /*1020*/  MOV R141, R149 ;  /* 0x00000095008d7202 */ /* 0x021fe40000000f00 */
.L_x_23828:
[----:B------:R-:W-:Y:S05]  /*1030*/  @P3 BRA `(.L_x_23829) ;  /* 0x0000007000003947 */ /* 0x000fea0003800000 */
[----:B------:R-:W-:-:S04]  /*1040*/  ISETP.NE.U32.AND P4, PT, RZ, c[0x0][0x180], PT ;  /* 0x00006000ff007a0c */ /* 0x000fc80003f85070 */
[----:B------:R-:W-:-:S13]  /*1050*/  ISETP.NE.AND.EX P4, PT, RZ, c[0x0][0x184], PT, P4 ;  /* 0x00006100ff007a0c */ /* 0x000fda0003f85340 */
[----:B------:R-:W-:Y:S05]  /*1060*/  @P4 BRA `(.L_x_23830) ;  /* 0x0000002000004947 */ /* 0x000fea0003800000 */
[----:B------:R-:W-:Y:S05]  /*1070*/  @P0 BRA `(.L_x_23831) ;  /* 0x0000005000000947 */ /* 0x000fea0003800000 */
[----:B------:R-:W-:Y:S05]  /*1080*/  BRA `(.L_x_23832) ;  /* 0x0000005000007947 */ /* 0x000fea0003800000 */
.L_x_23830:
[----:B-----5:R-:W-:Y:S01]  /*1090*/  FADD.FTZ R150, R138, R150 ;  /* 0x000000968a967221 */ /* 0x020fe20000010000 */
[----:B------:R-:W-:Y:S05]  /*10a0*/  BRA `(.L_x_23831) ;  /* 0x0000002000007947 */ /* 0x000fea0003800000 */
.L_x_23829:
[----:B-----5:R-:W-:-:S04]  /*10b0*/  FADD.FTZ R150, R134, R150 ;  /* 0x0000009686967221 */ /* 0x020fc80000010000 */
[----:B------:R-:W-:-:S05]  /*10c0*/  @P2 FADD.FTZ R150, R138, R150 ;  /* 0x000000968a962221 */ /* 0x000fca0000010000 */
.L_x_23831:
[----:B0----5:R-:W-:Y:S02]  /*10d0*/  MOV R142, R150 ;  /* 0x00000096008e7202 */ /* 0x021fe40000000f00 */
.L_x_23832:
[----:B------:R-:W-:Y:S05]  /*10e0*/  @P3 BRA `(.L_x_23833) ;  /* 0x0000007000003947 */ /* 0x000fea0003800000 */
[----:B------:R-:W-:-:S04]  /*10f0*/  ISETP.NE.U32.AND P4, PT, RZ, c[0x0][0x180], PT ;  /* 0x00006000ff007a0c */ /* 0x000fc80003f85070 */
[----:B------:R-:W-:-:S13]  /*1100*/  ISETP.NE.AND.EX P4, PT, RZ, c[0x0][0x184], PT, P4 ;  /* 0x00006100ff007a0c */ /* 0x000fda0003f85340 */
[----:B------:R-:W-:Y:S05]  /*1110*/  @P4 BRA `(.L_x_23834) ;  /* 0x0000002000004947 */ /* 0x000fea0003800000 */
[----:B------:R-:W-:Y:S05]  /*1120*/  @P0 BRA `(.L_x_23835) ;  /* 0x0000005000000947 */ /* 0x000fea0003800000 */
[----:B------:R-:W-:Y:S05]  /*1130*/  BRA `(.L_x_23836) ;  /* 0x0000005000007947 */ /* 0x000fea0003800000 */
.L_x_23834:
[----:B-----5:R-:W-:Y:S01]  /*1140*/  FADD.FTZ R151, R139, R151 ;  /* 0x000000978b977221 */ /* 0x020fe20000010000 */
[----:B------:R-:W-:Y:S05]  /*1150*/  BRA `(.L_x_23835) ;  /* 0x0000002000007947 */ /* 0x000fea0003800000 */
.L_x_23833:
[----:B-----5:R-:W-:-:S04]  /*1160*/  FADD.FTZ R151, R135, R151 ;  /* 0x0000009787977221 */ /* 0x020fc80000010000 */
[----:B------:R-:W-:-:S05]  /*1170*/  @P2 FADD.FTZ R151, R139, R151 ;  /* 0x000000978b972221 */ /* 0x000fca0000010000 */
.L_x_23835:
[----:B0----5:R-:W-:Y:S02]  /*1180*/  MOV R143, R151 ;  /* 0x00000097008f7202 */ /* 0x021fe40000000f00 */
.L_x_23836:
        /* <DEDUP_REMOVED lines=15> */
.L_x_23838:
[----:B-----5:R-:W-:Y:S01]  /*1280*/  FADD.FTZ R152, R136, R152 ;  /* 0x0000009888987221 */ /* 0x020fe20000010000 */
[----:B------:R-:W-:Y:S05]  /*1290*/  BRA `(.L_x_23839) ;  /* 0x0000002000007947 */ /* 0x000fea0003800000 */
.L_x_23837:
[----:B-----5:R-:W-:-:S04]  /*12a0*/  FADD.FTZ R152, R132, R152 ;  /* 0x0000009884987221 */ /* 0x020fc80000010000 */
[----:B------:R-:W-:-:S05]  /*12b0*/  @P2 FADD.FTZ R152, R136, R152 ;  /* 0x0000009888982221 */ /* 0x000fca0000010000 */
.L_x_23839:
[----:B0-----:R-:W-:Y:S02]  /*12c0*/  MOV R140, R152 ;  /* 0x00000098008c7202 */ /* 0x001fe40000000f00 */
.L_x_23840:
[----:B------:R-:W-:Y:S05]  /*12d0*/  @P3 BRA `(.L_x_23841) ;  /* 0x0000007000003947 */ /* 0x000fea0003800000 */
[----:B------:R-:W-:-:S04]  /*12e0*/  ISETP.NE.U32.AND P4, PT, RZ, c[0x0][0x180], PT ;  /* 0x00006000ff007a0c */ /* 0x000fc80003f85070 */
[----:B------:R-:W-:-:S13]  /*12f0*/  ISETP.NE.AND.EX P4, PT, RZ, c[0x0][0x184], PT, P4 ;  /* 0x00006100ff007a0c */ /* 0x000fda0003f85340 */
[----:B------:R-:W-:Y:S05]  /*1300*/  @P4 BRA `(.L_x_23842) ;  /* 0x0000002000004947 */ /* 0x000fea0003800000 */
[----:B------:R-:W-:Y:S05]  /*1310*/  @P0 BRA `(.L_x_23843) ;  /* 0x0000005000000947 */ /* 0x000fea0003800000 */
[----:B------:R-:W-:Y:S05]  /*1320*/  BRA `(.L_x_23844) ;  /* 0x0000005000007947 */ /* 0x000fea0003800000 */
.L_x_23842:
[----:B-----5:R-:W-:Y:S01]  /*1330*/  FADD.FTZ R153, R137, R153 ;  /* 0x0000009989997221 */ /* 0x020fe20000010000 */
[----:B------:R-:W-:Y:S05]  /*1340*/  BRA `(.L_x_23843) ;  /* 0x0000002000007947 */ /* 0x000fea0003800000 */
.L_x_23841:
[----:B-----5:R-:W-:-:S04]  /*1350*/  FADD.FTZ R153, R133, R153 ;  /* 0x0000009985997221 */ /* 0x020fc80000010000 */
[----:B------:R-:W-:-:S05]  /*1360*/  @P2 FADD.FTZ R153, R137, R153 ;  /* 0x0000009989992221 */ /* 0x000fca0000010000 */
.L_x_23843:
[----:B0-----:R-:W-:Y:S02]  /*1370*/  MOV R141, R153 ;  /* 0x00000099008d7202 */ /* 0x001fe40000000f00 */
.L_x_23844:
[----:B------:R-:W-:Y:S05]  /*1380*/  @P3 BRA `(.L_x_23845) ;  /* 0x0000007000003947 */ /* 0x000fea0003800000 */
[----:B------:R-:W-:-:S04]  /*1390*/  ISETP.NE.U32.AND P4, PT, RZ, c[0x0][0x180], PT ;  /* 0x00006000ff007a0c */ /* 0x000fc80003f85070 */
[----:B------:R-:W-:-:S13]  /*13a0*/  ISETP.NE.AND.EX P4, PT, RZ, c[0x0][0x184], PT, P4 ;  /* 0x00006100ff007a0c */ /* 0x000fda0003f85340 */
[----:B------:R-:W-:Y:S05]  /*13b0*/  @P4 BRA `(.L_x_23846) ;  /* 0x0000002000004947 */ /* 0x000fea0003800000 */
[----:B------:R-:W-:Y:S05]  /*13c0*/  @P0 BRA `(.L_x_23847) ;  /* 0x0000005000000947 */ /* 0x000fea0003800000 */
[----:B------:R-:W-:Y:S05]  /*13d0*/  BRA `(.L_x_23848) ;  /* 0x0000005000007947 */ /* 0x000fea0003800000 */
.L_x_23846:
[----:B-----5:R-:W-:Y:S01]  /*13e0*/  FADD.FTZ R154, R138, R154 ;  /* 0x0000009a8a9a7221 */ /* 0x020fe20000010000 */
[----:B------:R-:W-:Y:S05]  /*13f0*/  BRA `(.L_x_23847) ;  /* 0x0000002000007947 */ /* 0x000fea0003800000 */
.L_x_23845:
[----:B-----5:R-:W-:-:S04]  /*1400*/  FADD.FTZ R154, R134, R154 ;  /* 0x0000009a869a7221 */ /* 0x020fc80000010000 */
[----:B------:R-:W-:-:S05]  /*1410*/  @P2 FADD.FTZ R154, R138, R154 ;  /* 0x0000009a8a9a2221 */ /* 0x000fca0000010000 */
.L_x_23847:
[----:B0-----:R-:W-:Y:S02]  /*1420*/  MOV R142, R154 ;  /* 0x0000009a008e7202 */ /* 0x001fe40000000f00 */
.L_x_23848:
[----:B------:R-:W-:Y:S05]  /*1430*/  @P3 BRA `(.L_x_23849) ;  /* 0x0000007000003947 */ /* 0x000fea0003800000 */
[----:B------:R-:W-:-:S04]  /*1440*/  ISETP.NE.U32.AND P4, PT, RZ, c[0x0][0x180], PT ;  /* 0x00006000ff007a0c */ /* 0x000fc80003f85070 */
[----:B------:R-:W-:-:S13]  /*1450*/  ISETP.NE.AND.EX P4, PT, RZ, c[0x0][0x184], PT, P4 ;  /* 0x00006100ff007a0c */ /* 0x000fda0003f85340 */
[----:B------:R-:W-:Y:S05]  /*1460*/  @P4 BRA `(.L_x_23850) ;  /* 0x0000002000004947 */ /* 0x000fea0003800000 */
[----:B------:R-:W-:Y:S05]  /*1470*/  @P0 BRA `(.L_x_23851) ;  /* 0x0000005000000947 */ /* 0x000fea0003800000 */
[----:B------:R-:W-:Y:S05]  /*1480*/  BRA `(.L_x_23852) ;  /* 0x0000005000007947 */ /* 0x000fea0003800000 */
.L_x_23850:
[----:B-----5:R-:W-:Y:S01]  /*1490*/  FADD.FTZ R155, R139, R155 ;  /* 0x0000009b8b9b7221 */ /* 0x020fe20000010000 */
[----:B------:R-:W-:Y:S05]  /*14a0*/  BRA `(.L_x_23851) ;  /* 0x0000002000007947 */ /* 0x000fea0003800000 */
.L_x_23849:
[----:B-----5:R-:W-:-:S04]  /*14b0*/  FADD.FTZ R155, R135, R155 ;  /* 0x0000009b879b7221 */ /* 0x020fc80000010000 */
[----:B------:R-:W-:-:S05]  /*14c0*/  @P2 FADD.FTZ R155, R139, R155 ;  /* 0x0000009b8b9b2221 */ /* 0x000fca0000010000 */
.L_x_23851:
[----:B0-----:R-:W-:Y:S02]  /*14d0*/  MOV R143, R155 ;  /* 0x0000009b008f7202 */ /* 0x001fe40000000f00 */
.L_x_23852:
        /* <DEDUP_REMOVED lines=15> */
.L_x_23854:
[----:B-----5:R-:W-:Y:S01]  /*15d0*/  FADD.FTZ R156, R136, R156 ;  /* 0x0000009c889c7221 */ /* 0x020fe20000010000 */
[----:B------:R-:W-:Y:S05]  /*15e0*/  BRA `(.L_x_23855) ;  /* 0x0000002000007947 */ /* 0x000fea0003800000 */
.L_x_23853:
[----:B-----5:R-:W-:-:S04]  /*15f0*/  FADD.FTZ R156, R132, R156 ;  /* 0x0000009c849c7221 */ /* 0x020fc80000010000 */
[----:B------:R-:W-:-:S05]  /*1600*/  @P2 FADD.FTZ R156, R136, R156 ;  /* 0x0000009c889c2221 */ /* 0x000fca0000010000 */
.L_x_23855:
[----:B0-----:R-:W-:Y:S02]  /*1610*/  MOV R140, R156 ;  /* 0x0000009c008c7202 */ /* 0x001fe40000000f00 */
.L_x_23856:
[----:B------:R-:W-:Y:S05]  /*1620*/  @P3 BRA `(.L_x_23857) ;  /* 0x0000007000003947 */ /* 0x000fea0003800000 */
[----:B------:R-:W-:-:S04]  /*1630*/  ISETP.NE.U32.AND P4, PT, RZ, c[0x0][0x180], PT ;  /* 0x00006000ff007a0c */ /* 0x000fc80003f85070 */
[----:B------:R-:W-:-:S13]  /*1640*/  ISETP.NE.AND.EX P4, PT, RZ, c[0x0][0x184], PT, P4 ;  /* 0x00006100ff007a0c */ /* 0x000fda0003f85340 */
[----:B------:R-:W-:Y:S05]  /*1650*/  @P4 BRA `(.L_x_23858) ;  /* 0x0000002000004947 */ /* 0x000fea0003800000 */
[----:B------:R-:W-:Y:S05]  /*1660*/  @P0 BRA `(.L_x_23859) ;  /* 0x0000005000000947 */ /* 0x000fea0003800000 */
[----:B------:R-:W-:Y:S05]  /*1670*/  BRA `(.L_x_23860) ;  /* 0x0000005000007947 */ /* 0x000fea0003800000 */
.L_x_23858:
[----:B-----5:R-:W-:Y:S01]  /*1680*/  FADD.FTZ R157, R137, R157 ;  /* 0x0000009d899d7221 */ /* 0x020fe20000010000 */
[----:B------:R-:W-:Y:S05]  /*1690*/  BRA `(.L_x_23859) ;  /* 0x0000002000007947 */ /* 0x000fea0003800000 */
.L_x_23857:
[----:B-----5:R-:W-:-:S04]  /*16a0*/  FADD.FTZ R157, R133, R157 ;  /* 0x0000009d859d7221 */ /* 0x020fc80000010000 */
[----:B------:R-:W-:-:S05]  /*16b0*/  @P2 FADD.FTZ R157, R137, R157 ;  /* 0x0000009d899d2221 */ /* 0x000fca0000010000 */
.L_x_23859:
[----:B0-----:R-:W-:Y:S02]  /*16c0*/  MOV R141, R157 ;  /* 0x0000009d008d7202 */ /* 0x001fe40000000f00 */
.L_x_23860:
[----:B------:R-:W-:Y:S05]  /*16d0*/  @P3 BRA `(.L_x_23861) ;  /* 0x0000007000003947 */ /* 0x000fea0003800000 */
[----:B------:R-:W-:-:S04]  /*16e0*/  ISETP.NE.U32.AND P4, PT, RZ, c[0x0][0x180], PT ;  /* 0x00006000ff007a0c */ /* 0x000fc80003f85070 */
[----:B------:R-:W-:-:S13]  /*16f0*/  ISETP.NE.AND.EX P4, PT, RZ, c[0x0][0x184], PT, P4 ;  /* 0x00006100ff007a0c */ /* 0x000fda0003f85340 */
[----:B------:R-:W-:Y:S05]  /*1700*/  @P4 BRA `(.L_x_23862) ;  /* 0x0000002000004947 */ /* 0x000fea0003800000 */
[----:B------:R-:W-:Y:S05]  /*1710*/  @P0 BRA `(.L_x_23863) ;  /* 0x0000005000000947 */ /* 0x000fea0003800000 */
[----:B------:R-:W-:Y:S05]  /*1720*/  BRA `(.L_x_23864) ;  /* 0x0000005000007947 */ /* 0x000fea0003800000 */
.L_x_23862:
[----:B-----5:R-:W-:Y:S01]  /*1730*/  FADD.FTZ R158, R138, R158 ;  /* 0x0000009e8a9e7221 */ /* 0x020fe20000010000 */
[----:B------:R-:W-:Y:S05]  /*1740*/  BRA `(.L_x_23863) ;  /* 0x0000002000007947 */ /* 0x000fea0003800000 */
.L_x_23861:
[----:B-----5:R-:W-:-:S04]  /*1750*/  FADD.FTZ R158, R134, R158 ;  /* 0x0000009e869e7221 */ /* 0x020fc80000010000 */
[----:B------:R-:W-:-:S05]  /*1760*/  @P2 FADD.FTZ R158, R138, R158 ;  /* 0x0000009e8a9e2221 */ /* 0x000fca0000010000 */
.L_x_23863:
[----:B0-----:R-:W-:Y:S02]  /*1770*/  MOV R142, R158 ;  /* 0x0000009e008e7202 */ /* 0x001fe40000000f00 */
.L_x_23864:
[----:B------:R-:W-:Y:S05]  /*1780*/  @P3 BRA `(.L_x_23865) ;  /* 0x0000007000003947 */ /* 0x000fea0003800000 */
[----:B------:R-:W-:-:S04]  /*1790*/  ISETP.NE.U32.AND P4, PT, RZ, c[0x0][0x180], PT ;  /* 0x00006000ff007a0c */ /* 0x000fc80003f85070 */
[----:B------:R-:W-:-:S13]  /*17a0*/  ISETP.NE.AND.EX P4, PT, RZ, c[0x0][0x184], PT, P4 ;  /* 0x00006100ff007a0c */ /* 0x000fda0003f85340 */
[----:B------:R-:W-:Y:S05]  /*17b0*/  @P4 BRA `(.L_x_23866) ;  /* 0x0000002000004947 */ /* 0x000fea0003800000 */
[----:B------:R-:W-:Y:S05]  /*17c0*/  @P0 BRA `(.L_x_23867) ;  /* 0x0000005000000947 */ /* 0x000fea0003800000 */
[----:B------:R-:W-:Y:S05]  /*17d0*/  BRA `(.L_x_23868) ;  /* 0x0000005000007947 */ /* 0x000fea0003800000 */
.L_x_23866:
[----:B-----5:R-:W-:Y:S01]  /*17e0*/  FADD.FTZ R159, R139, R159 ;  /* 0x0000009f8b9f7221 */ /* 0x020fe20000010000 */
[----:B------:R-:W-:Y:S05]  /*17f0*/  BRA `(.L_x_23867) ;  /* 0x0000002000007947 */ /* 0x000fea0003800000 */
.L_x_23865:
[----:B-----5:R-:W-:-:S04]  /*1800*/  FADD.FTZ R159, R135, R159 ;  /* 0x0000009f879f7221 */ /* 0x020fc80000010000 */
[----:B------:R-:W-:-:S05]  /*1810*/  @P2 FADD.FTZ R159, R139, R159 ;  /* 0x0000009f8b9f2221 */ /* 0x000fca0000010000 */
.L_x_23867:
[----:B0-----:R-:W-:Y:S02]  /*1820*/  MOV R143, R159 ;  /* 0x0000009f008f7202 */ /* 0x001fe40000000f00 */
.L_x_23868:
[----:B0-----:R-:W-:Y:S01]  /*1830*/  IADD3 R168, R162, 0x200, RZ ;  /* 0x00000200a2a87810 */ /* 0x001fe20007ffe0ff */
[----:B------:R-:W-:-:S04]  /*1840*/  @P0 IMAD.WIDE.U32 R164, R167, R163, c[0x0][0x188] ;  /* 0x00006200a7a40625 */ /* 0x000fc800078e00a3 */
        /* <DEDUP_REMOVED lines=13> */
.L_x_23870:
[----:B-----5:R-:W-:Y:S01]  /*1920*/  FADD.FTZ R172, R136, R172 ;  /* 0x000000ac88ac7221 */ /* 0x020fe20000010000 */
[----:B------:R-:W-:Y:S05]  /*1930*/  BRA `(.L_x_23871) ;  /* 0x0000002000007947 */ /* 0x000fea0003800000 */
.L_x_23869:
[----:B-----5:R-:W-:-:S04]  /*1940*/  FADD.FTZ R172, R132, R172 ;  /* 0x000000ac84ac7221 */ /* 0x020fc80000010000 */
[----:B------:R-:W-:-:S05]  /*1950*/  @P2 FADD.FTZ R172, R136, R172 ;  /* 0x000000ac88ac2221 */ /* 0x000fca0000010000 */
.L_x_23871:
[----:B0-----:R-:W-:Y:S02]  /*1960*/  MOV R140, R172 ;  /* 0x000000ac008c7202 */ /* 0x001fe40000000f00 */
.L_x_23872:
[----:B------:R-:W-:Y:S05]  /*1970*/  @P3 BRA `(.L_x_23873) ;  /* 0x0000007000003947 */ /* 0x000fea0003800000 */
[----:B------:R-:W-:-:S04]  /*1980*/  ISETP.NE.U32.AND P4, PT, RZ, c[0x0][0x180], PT ;  /* 0x00006000ff007a0c */ /* 0x000fc80003f85070 */
[----:B------:R-:W-:-:S13]  /*1990*/  ISETP.NE.AND.EX P4, PT, RZ, c[0x0][0x184], PT, P4 ;  /* 0x00006100ff007a0c */ /* 0x000fda0003f85340 */
[----:B------:R-:W-:Y:S05]  /*19a0*/  @P4 BRA `(.L_x_23874) ;  /* 0x0000002000004947 */ /* 0x000fea0003800000 */
[----:B------:R-:W-:Y:S05]  /*19b0*/  @P0 BRA `(.L_x_23875) ;  /* 0x0000005000000947 */ /* 0x000fea0003800000 */
[----:B------:R-:W-:Y:S05]  /*19c0*/  BRA `(.L_x_23876) ;  /* 0x0000005000007947 */ /* 0x000fea0003800000 */
.L_x_23874:
[----:B-----5:R-:W-:Y:S01]  /*19d0*/  FADD.FTZ R173, R137, R173 ;  /* 0x000000ad89ad7221 */ /* 0x020fe20000010000 */
[----:B------:R-:W-:Y:S05]  /*19e0*/  BRA `(.L_x_23875) ;  /* 0x0000002000007947 */ /* 0x000fea0003800000 */
.L_x_23873:
[----:B-----5:R-:W-:-:S04]  /*19f0*/  FADD.FTZ R173, R133, R173 ;  /* 0x000000ad85ad7221 */ /* 0x020fc80000010000 */
[----:B------:R-:W-:-:S05]  /*1a00*/  @P2 FADD.FTZ R173, R137, R173 ;  /* 0x000000ad89ad2221 */ /* 0x000fca0000010000 */
.L_x_23875:
[----:B0-----:R-:W-:Y:S02]  /*1a10*/  MOV R141, R173 ;  /* 0x000000ad008d7202 */ /* 0x001fe40000000f00 */
.L_x_23876:
[----:B------:R-:W-:Y:S05]  /*1a20*/  @P3 BRA `(.L_x_23877) ;  /* 0x0000007000003947 */ /* 0x000fea0003800000 */
[----:B------:R-:W-:-:S04]  /*1a30*/  ISETP.NE.U32.AND P4, PT, RZ, c[0x0][0x180], PT ;  /* 0x00006000ff007a0c */ /* 0x000fc80003f85070 */
[----:B------:R-:W-:-:S13]  /*1a40*/  ISETP.NE.AND.EX P4, PT, RZ, c[0x0][0x184], PT, P4 ;  /* 0x00006100ff007a0c */ /* 0x000fda0003f85340 */
[----:B------:R-:W-:Y:S05]  /*1a50*/  @P4 BRA `(.L_x_23878) ;  /* 0x0000002000004947 */ /* 0x000fea0003800000 */
[----:B------:R-:W-:Y:S05]  /*1a60*/  @P0 BRA `(.L_x_23879) ;  /* 0x0000005000000947 */ /* 0x000fea0003800000 */
[----:B------:R-:W-:Y:S05]  /*1a70*/  BRA `(.L_x_23880) ;  /* 0x0000005000007947 */ /* 0x000fea0003800000 */
.L_x_23878:
[----:B-----5:R-:W-:Y:S01]  /*1a80*/  FADD.FTZ R174, R138, R174 ;  /* 0x000000ae8aae7221 */ /* 0x020fe20000010000 */
[----:B------:R-:W-:Y:S05]  /*1a90*/  BRA `(.L_x_23879) ;  /* 0x0000002000007947 */ /* 0x000fea0003800000 */
.L_x_23877:
[----:B-----5:R-:W-:-:S04]  /*1aa0*/  FADD.FTZ R174, R134, R174 ;  /* 0x000000ae86ae7221 */ /* 0x020fc80000010000 */
[----:B------:R-:W-:-:S05]  /*1ab0*/  @P2 FADD.FTZ R174, R138, R174 ;  /* 0x000000ae8aae2221 */ /* 0x000fca0000010000 */
.L_x_23879:
[----:B0-----:R-:W-:Y:S02]  /*1ac0*/  MOV R142, R174 ;  /* 0x000000ae008e7202 */ /* 0x001fe40000000f00 */
.L_x_23880:
[----:B------:R-:W-:Y:S05]  /*1ad0*/  @P3 BRA `(.L_x_23881) ;  /* 0x0000007000003947 */ /* 0x000fea0003800000 */
[----:B------:R-:W-:-:S04]  /*1ae0*/  ISETP.NE.U32.AND P4, PT, RZ, c[0x0][0x180], PT ;  /* 0x00006000ff007a0c */ /* 0x000fc80003f85070 */
[----:B------:R-:W-:-:S13]  /*1af0*/  ISETP.NE.AND.EX P4, PT, RZ, c[0x0][0x184], PT, P4 ;  /* 0x00006100ff007a0c */ /* 0x000fda0003f85340 */
[----:B------:R-:W-:Y:S05]  /*1b00*/  @P4 BRA `(.L_x_23882) ;  /* 0x0000002000004947 */ /* 0x000fea0003800000 */
[----:B------:R-:W-:Y:S05]  /*1b10*/  @P0 BRA `(.L_x_23883) ;  /* 0x0000005000000947 */ /* 0x000fea0003800000 */
[----:B------:R-:W-:Y:S05]  /*1b20*/  BRA `(.L_x_23884) ;  /* 0x0000005000007947 */ /* 0x000fea0003800000 */
.L_x_23882:
[----:B-----5:R-:W-:Y:S01]  /*1b30*/  FADD.FTZ R175, R139, R175 ;  /* 0x000000af8baf7221 */ /* 0x020fe20000010000 */
[----:B------:R-:W-:Y:S05]  /*1b40*/  BRA `(.L_x_23883) ;  /* 0x0000002000007947 */ /* 0x000fea0003800000 */
.L_x_23881:
[----:B-----5:R-:W-:-:S04]  /*1b50*/  FADD.FTZ R175, R135, R175 ;  /* 0x000000af87af7221 */ /* 0x020fc80000010000 */
[----:B------:R-:W-:-:S05]  /*1b60*/  @P2 FADD.FTZ R175, R139, R175 ;  /* 0x000000af8baf2221 */ /* 0x000fca0000010000 */
.L_x_23883:
[----:B0-----:R-:W-:Y:S02]  /*1b70*/  MOV R143, R175 ;  /* 0x000000af008f7202 */ /* 0x001fe40000000f00 */
.L_x_23884:
        /* <DEDUP_REMOVED lines=15> */
.L_x_23886:
[----:B-----5:R-:W-:Y:S01]  /*1c70*/  FADD.FTZ R176, R136, R176 ;  /* 0x000000b088b07221 */ /* 0x020fe20000010000 */
[----:B------:R-:W-:Y:S05]  /*1c80*/  BRA `(.L_x_23887) ;  /* 0x0000002000007947 */ /* 0x000fea0003800000 */
.L_x_23885:
[----:B-----5:R-:W-:-:S04]  /*1c90*/  FADD.FTZ R176, R132, R176 ;  /* 0x000000b084b07221 */ /* 0x020fc80000010000 */
[----:B------:R-:W-:-:S05]  /*1ca0*/  @P2 FADD.FTZ R176, R136, R176 ;  /* 0x000000b088b02221 */ /* 0x000fca0000010000 */
.L_x_23887:
[----:B0-----:R-:W-:Y:S02]  /*1cb0*/  MOV R140, R176 ;  /* 0x000000b0008c7202 */ /* 0x001fe40000000f00 */
.L_x_23888:
[----:B------:R-:W-:Y:S05]  /*1cc0*/  @P3 BRA `(.L_x_23889) ;  /* 0x0000007000003947 */ /* 0x000fea0003800000 */
[----:B------:R-:W-:-:S04]  /*1cd0*/  ISETP.NE.U32.AND P4, PT, RZ, c[0x0][0x180], PT ;  /* 0x00006000ff007a0c */ /* 0x000fc80003f85070 */
[----:B------:R-:W-:-:S13]  /*1ce0*/  ISETP.NE.AND.EX P4, PT, RZ, c[0x0][0x184], PT, P4 ;  /* 0x00006100ff007a0c */ /* 0x000fda0003f85340 */
[----:B------:R-:W-:Y:S05]  /*1cf0*/  @P4 BRA `(.L_x_23890) ;  /* 0x0000002000004947 */ /* 0x000fea0003800000 */
[----:B------:R-:W-:Y:S05]  /*1d00*/  @P0 BRA `(.L_x_23891) ;  /* 0x0000005000000947 */ /* 0x000fea0003800000 */
[----:B------:R-:W-:Y:S05]  /*1d10*/  BRA `(.L_x_23892) ;  /* 0x0000005000007947 */ /* 0x000fea0003800000 */
.L_x_23890:
[----:B-----5:R-:W-:Y:S01]  /*1d20*/  FADD.FTZ R177, R137, R177 ;  /* 0x000000b189b17221 */ /* 0x020fe20000010000 */
[----:B------:R-:W-:Y:S05]  /*1d30*/  BRA `(.L_x_23891) ;  /* 0x0000002000007947 */ /* 0x000fea0003800000 */
.L_x_23889:
[----:B-----5:R-:W-:-:S04]  /*1d40*/  FADD.FTZ R177, R133, R177 ;  /* 0x000000b185b17221 */ /* 0x020fc80000010000 */
[----:B------:R-:W-:-:S05]  /*1d50*/  @P2 FADD.FTZ R177, R137, R177 ;  /* 0x000000b189b12221 */ /* 0x000fca0000010000 */
.L_x_23891:
[----:B0-----:R-:W-:Y:S02]  /*1d60*/  MOV R141, R177 ;  /* 0x000000b1008d7202 */ /* 0x001fe40000000f00 */
.L_x_23892:
[----:B------:R-:W-:Y:S05]  /*1d70*/  @P3 BRA `(.L_x_23893) ;  /* 0x0000007000003947 */ /* 0x000fea0003800000 */
[----:B------:R-:W-:-:S04]  /*1d80*/  ISETP.NE.U32.AND P4, PT, RZ, c[0x0][0x180], PT ;  /* 0x00006000ff007a0c */ /* 0x000fc80003f85070 */
[----:B------:R-:W-:-:S13]  /*1d90*/  ISETP.NE.AND.EX P4, PT, RZ, c[0x0][0x184], PT, P4 ;  /* 0x00006100ff007a0c */ /* 0x000fda0003f85340 */
[----:B------:R-:W-:Y:S05]  /*1da0*/  @P4 BRA `(.L_x_23894) ;  /* 0x0000002000004947 */ /* 0x000fea0003800000 */
[----:B------:R-:W-:Y:S05]  /*1db0*/  @P0 BRA `(.L_x_23895) ;  /* 0x0000005000000947 */ /* 0x000fea0003800000 */
[----:B------:R-:W-:Y:S05]  /*1dc0*/  BRA `(.L_x_23896) ;  /* 0x0000005000007947 */ /* 0x000fea0003800000 */
.L_x_23894:
[----:B-----5:R-:W-:Y:S01]  /*1dd0*/  FADD.FTZ R178, R138, R178 ;  /* 0x000000b28ab27221 */ /* 0x020fe20000010000 */
[----:B------:R-:W-:Y:S05]  /*1de0*/  BRA `(.L_x_23895) ;  /* 0x0000002000007947 */ /* 0x000fea0003800000 */
.L_x_23893:
[----:B-----5:R-:W-:-:S04]  /*1df0*/  FADD.FTZ R178, R134, R178 ;  /* 0x000000b286b27221 */ /* 0x020fc80000010000 */
[----:B------:R-:W-:-:S05]  /*1e00*/  @P2 FADD.FTZ R178, R138, R178 ;  /* 0x000000b28ab22221 */ /* 0x000fca0000010000 */
.L_x_23895:
[----:B0-----:R-:W-:Y:S02]  /*1e10*/  MOV R142, R178 ;  /* 0x000000b2008e7202 */ /* 0x001fe40000000f00 */
.L_x_23896:
[----:B------:R-:W-:Y:S05]  /*1e20*/  @P3 BRA `(.L_x_23897) ;  /* 0x0000007000003947 */ /* 0x000fea0003800000 */
[----:B------:R-:W-:-:S04]  /*1e30*/  ISETP.NE.U32.AND P4, PT, RZ, c[0x0][0x180], PT ;  /* 0x00006000ff007a0c */ /* 0x000fc80003f85070 */
[----:B------:R-:W-:-:S13]  /*1e40*/  ISETP.NE.AND.EX P4, PT, RZ, c[0x0][0x184], PT, P4 ;  /* 0x00006100ff007a0c */ /* 0x000fda0003f85340 */
[----:B------:R-:W-:Y:S05]  /*1e50*/  @P4 BRA `(.L_x_23898) ;  /* 0x0000002000004947 */ /* 0x000fea0003800000 */
[----:B------:R-:W-:Y:S05]  /*1e60*/  @P0 BRA `(.L_x_23899) ;  /* 0x0000005000000947 */ /* 0x000fea0003800000 */
[----:B------:R-:W-:Y:S05]  /*1e70*/  BRA `(.L_x_23900) ;  /* 0x0000005000007947 */ /* 0x000fea0003800000 */
.L_x_23898:
[----:B-----5:R-:W-:Y:S01]  /*1e80*/  FADD.FTZ R179, R139, R179 ;  /* 0x000000b38bb37221 */ /* 0x020fe20000010000 */
[----:B------:R-:W-:Y:S05]  /*1e90*/  BRA `(.L_x_23899) ;  /* 0x0000002000007947 */ /* 0x000fea0003800000 */
.L_x_23897:
[----:B-----5:R-:W-:-:S04]  /*1ea0*/  FADD.FTZ R179, R135, R179 ;  /* 0x000000b387b37221 */ /* 0x020fc80000010000 */
[----:B------:R-:W-:-:S05]  /*1eb0*/  @P2 FADD.FTZ R179, R139, R179 ;  /* 0x000000b38bb32221 */ /* 0x000fca0000010000 */
.L_x_23899:
[----:B0-----:R-:W-:Y:S02]  /*1ec0*/  MOV R143, R179 ;  /* 0x000000b3008f7202 */ /* 0x001fe40000000f00 */
.L_x_23900:
        /* <DEDUP_REMOVED lines=15> */
.L_x_23902:
[----:B-----5:R-:W-:Y:S01]  /*1fc0*/  FADD.FTZ R180, R136, R180 ;  /* 0x000000b488b47221 */ /* 0x020fe20000010000 */
[----:B------:R-:W-:Y:S05]  /*1fd0*/  BRA `(.L_x_23903) ;  /* 0x0000002000007947 */ /* 0x000fea0003800000 */
.L_x_23901:
[----:B-----5:R-:W-:-:S04]  /*1fe0*/  FADD.FTZ R180, R132, R180 ;  /* 0x000000b484b47221 */ /* 0x020fc80000010000 */
[----:B------:R-:W-:-:S05]  /*1ff0*/  @P2 FADD.FTZ R180, R136, R180 ;  /* 0x000000b488b42221 */ /* 0x000fca0000010000 */
.L_x_23903:
[----:B0-----:R-:W-:Y:S02]  /*2000*/  MOV R140, R180 ;  /* 0x000000b4008c7202 */ /* 0x001fe40000000f00 */
.L_x_23904:
[----:B------:R-:W-:Y:S05]  /*2010*/  @P3 BRA `(.L_x_23905) ;  /* 0x0000007000003947 */ /* 0x000fea0003800000 */
[----:B------:R-:W-:-:S04]  /*2020*/  ISETP.NE.U32.AND P4, PT, RZ, c[0x0][0x180], PT ;  /* 0x00006000ff007a0c */ /* 0x000fc80003f85070 */
[----:B------:R-:W-:-:S13]  /*2030*/  ISETP.NE.AND.EX P4, PT, RZ, c[0x0][0x184], PT, P4 ;  /* 0x00006100ff007a0c */ /* 0x000fda0003f85340 */
[----:B------:R-:W-:Y:S05]  /*2040*/  @P4 BRA `(.L_x_23906) ;  /* 0x0000002000004947 */ /* 0x000fea0003800000 */
[----:B------:R-:W-:Y:S05]  /*2050*/  @P0 BRA `(.L_x_23907) ;  /* 0x0000005000000947 */ /* 0x000fea0003800000 */
[----:B------:R-:W-:Y:S05]  /*2060*/  BRA `(.L_x_23908) ;  /* 0x0000005000007947 */ /* 0x000fea0003800000 */
.L_x_23906:
[----:B-----5:R-:W-:Y:S01]  /*2070*/  FADD.FTZ R181, R137, R181 ;  /* 0x000000b589b57221 */ /* 0x020fe20000010000 */
[----:B------:R-:W-:Y:S05]  /*2080*/  BRA `(.L_x_23907) ;  /* 0x0000002000007947 */ /* 0x000fea0003800000 */
.L_x_23905:
[----:B-----5:R-:W-:-:S04]  /*2090*/  FADD.FTZ R181, R133, R181 ;  /* 0x000000b585b57221 */ /* 0x020fc80000010000 */
[----:B------:R-:W-:-:S05]  /*20a0*/  @P2 FADD.FTZ R181, R137, R181 ;  /* 0x000000b589b52221 */ /* 0x000fca0000010000 */
.L_x_23907:
[----:B0-----:R-:W-:Y:S02]  /*20b0*/  MOV R141, R181 ;  /* 0x000000b5008d7202 */ /* 0x001fe40000000f00 */
.L_x_23908:
[----:B------:R-:W-:Y:S05]  /*20c0*/  @P3 BRA `(.L_x_23909) ;  /* 0x0000007000003947 */ /* 0x000fea0003800000 */
[----:B------:R-:W-:-:S04]  /*20d0*/  ISETP.NE.U32.AND P4, PT, RZ, c[0x0][0x180], PT ;  /* 0x00006000ff007a0c */ /* 0x000fc80003f85070 */
[----:B------:R-:W-:-:S13]  /*20e0*/  ISETP.NE.AND.EX P4, PT, RZ, c[0x0][0x184], PT, P4 ;  /* 0x00006100ff007a0c */ /* 0x000fda0003f85340 */
[----:B------:R-:W-:Y:S05]  /*20f0*/  @P4 BRA `(.L_x_23910) ;  /* 0x0000002000004947 */ /* 0x000fea0003800000 */
[----:B------:R-:W-:Y:S05]  /*2100*/  @P0 BRA `(.L_x_23911) ;  /* 0x0000005000000947 */ /* 0x000fea0003800000 */
[----:B------:R-:W-:Y:S05]  /*2110*/  BRA `(.L_x_23912) ;  /* 0x0000005000007947 */ /* 0x000fea0003800000 */
.L_x_23910:
[----:B-----5:R-:W-:Y:S01]  /*2120*/  FADD.FTZ R182, R138, R182 ;  /* 0x000000b68ab67221 */ /* 0x020fe20000010000 */
[----:B------:R-:W-:Y:S05]  /*2130*/  BRA `(.L_x_23911) ;  /* 0x0000002000007947 */ /* 0x000fea0003800000 */
.L_x_23909:
[----:B-----5:R-:W-:-:S04]  /*2140*/  FADD.FTZ R182, R134, R182 ;  /* 0x000000b686b67221 */ /* 0x020fc80000010000 */
[----:B------:R-:W-:-:S05]  /*2150*/  @P2 FADD.FTZ R182, R138, R182 ;  /* 0x000000b68ab62221 */ /* 0x000fca0000010000 */
.L_x_23911:
[----:B0-----:R-:W-:Y:S02]  /*2160*/  MOV R142, R182 ;  /* 0x000000b6008e7202 */ /* 0x001fe40000000f00 */
.L_x_23912:
[----:B------:R-:W-:Y:S05]  /*2170*/  @P3 BRA `(.L_x_23913) ;  /* 0x0000007000003947 */ /* 0x000fea0003800000 */
[----:B------:R-:W-:-:S04]  /*2180*/  ISETP.NE.U32.AND P4, PT, RZ, c[0x0][0x180], PT ;  /* 0x00006000ff007a0c */ /* 0x000fc80003f85070 */
[----:B------:R-:W-:-:S13]  /*2190*/  ISETP.NE.AND.EX P4, PT, RZ, c[0x0][0x184], PT, P4 ;  /* 0x00006100ff007a0c */ /* 0x000fda0003f85340 */
[----:B------:R-:W-:Y:S05]  /*21a0*/  @P4 BRA `(.L_x_23914) ;  /* 0x0000002000004947 */ /* 0x000fea0003800000 */
[----:B------:R-:W-:Y:S05]  /*21b0*/  @P0 BRA `(.L_x_23915) ;  /* 0x0000005000000947 */ /* 0x000fea0003800000 */
[----:B------:R-:W-:Y:S05]  /*21c0*/  BRA `(.L_x_23916) ;  /* 0x0000005000007947 */ /* 0x000fea0003800000 */
.L_x_23914:
[----:B-----5:R-:W-:Y:S01]  /*21d0*/  FADD.FTZ R183, R139, R183 ;  /* 0x000000b78bb77221 */ /* 0x020fe20000010000 */
[----:B------:R-:W-:Y:S05]  /*21e0*/  BRA `(.L_x_23915) ;  /* 0x0000002000007947 */ /* 0x000fea0003800000 */
.L_x_23913:
[----:B-----5:R-:W-:-:S04]  /*21f0*/  FADD.FTZ R183, R135, R183 ;  /* 0x000000b787b77221 */ /* 0x020fc80000010000 */
[----:B------:R-:W-:-:S05]  /*2200*/  @P2 FADD.FTZ R183, R139, R183 ;  /* 0x000000b78bb72221 */ /* 0x000fca0000010000 */
.L_x_23915:
[----:B0-----:R-:W-:Y:S02]  /*2210*/  MOV R143, R183 ;  /* 0x000000b7008f7202 */ /* 0x001fe40000000f00 */
.L_x_23916:
        /* <DEDUP_REMOVED lines=15> */
.L_x_23918:
[----:B-----5:R-:W-:Y:S01]  /*2310*/  FADD.FTZ R184, R136, R184 ;  /* 0x000000b888b87221 */ /* 0x020fe20000010000 */
[----:B------:R-:W-:Y:S05]  /*2320*/  BRA `(.L_x_23919) ;  /* 0x0000002000007947 */ /* 0x000fea0003800000 */
.L_x_23917:
[----:B-----5:R-:W-:-:S04]  /*2330*/  FADD.FTZ R184, R132, R184 ;  /* 0x000000b884b87221 */ /* 0x020fc80000010000 */
[----:B------:R-:W-:-:S05]  /*2340*/  @P2 FADD.FTZ R184, R136, R184 ;  /* 0x000000b888b82221 */ /* 0x000fca0000010000 */
.L_x_23919:
[----:B0-----:R-:W-:Y:S02]  /*2350*/  MOV R140, R184 ;  /* 0x000000b8008c7202 */ /* 0x001fe40000000f00 */
.L_x_23920:
[----:B------:R-:W-:Y:S05]  /*2360*/  @P3 BRA `(.L_x_23921) ;  /* 0x0000007000003947 */ /* 0x000fea0003800000 */
[----:B------:R-:W-:-:S04]  /*2370*/  ISETP.NE.U32.AND P1, PT, RZ, c[0x0][0x180], PT ;  /* 0x00006000ff007a0c */ /* 0x000fc80003f25070 */
[----:B------:R-:W-:-:S13]  /*2380*/  ISETP.NE.AND.EX P1, PT, RZ, c[0x0][0x184], PT, P1 ;  /* 0x00006100ff007a0c */ /* 0x000fda0003f25310 */
[----:B------:R-:W-:Y:S05]  /*2390*/  @P1 BRA `(.L_x_23922) ;  /* 0x0000002000001947 */ /* 0x000fea0003800000 */
[----:B------:R-:W-:Y:S05]  /*23a0*/  @P0 BRA `(.L_x_23923) ;  /* 0x0000005000000947 */ /* 0x000fea0003800000 */
[----:B------:R-:W-:Y:S05]  /*23b0*/  BRA `(.L_x_23924) ;  /* 0x0000005000007947 */ /* 0x000fea0003800000 */
.L_x_23922:
[----:B-----5:R-:W-:Y:S01]  /*23c0*/  FADD.FTZ R185, R137, R185 ;  /* 0x000000b989b97221 */ /* 0x020fe20000010000 */
[----:B------:R-:W-:Y:S05]  /*23d0*/  BRA `(.L_x_23923) ;  /* 0x0000002000007947 */ /* 0x000fea0003800000 */
.L_x_23921:
[----:B-----5:R-:W-:-:S04]  /*23e0*/  FADD.FTZ R185, R133, R185 ;  /* 0x000000b985b97221 */ /* 0x020fc80000010000 */
[----:B------:R-:W-:-:S05]  /*23f0*/  @P2 FADD.FTZ R185, R137, R185 ;  /* 0x000000b989b92221 */ /* 0x000fca0000010000 */
.L_x_23923:
[----:B0-----:R-:W-:Y:S02]  /*2400*/  MOV R141, R185 ;  /* 0x000000b9008d7202 */ /* 0x001fe40000000f00 */
.L_x_23924:
[----:B------:R-:W-:Y:S05]  /*2410*/  @P3 BRA `(.L_x_23925) ;  /* 0x0000007000003947 */ /* 0x000fea0003800000 */
[----:B------:R-:W-:-:S04]  /*2420*/  ISETP.NE.U32.AND P1, PT, RZ, c[0x0][0x180], PT ;  /* 0x00006000ff007a0c */ /* 0x000fc80003f25070 */
[----:B------:R-:W-:-:S13]  /*2430*/  ISETP.NE.AND.EX P1, PT, RZ, c[0x0][0x184], PT, P1 ;  /* 0x00006100ff007a0c */ /* 0x000fda0003f25310 */
[----:B------:R-:W-:Y:S05]  /*2440*/  @P1 BRA `(.L_x_23926) ;  /* 0x0000002000001947 */ /* 0x000fea0003800000 */
[----:B------:R-:W-:Y:S05]  /*2450*/  @P0 BRA `(.L_x_23927) ;  /* 0x0000005000000947 */ /* 0x000fea0003800000 */
[----:B------:R-:W-:Y:S05]  /*2460*/  BRA `(.L_x_23928) ;  /* 0x0000005000007947 */ /* 0x000fea0003800000 */
.L_x_23926:
[----:B-----5:R-:W-:Y:S01]  /*2470*/  FADD.FTZ R186, R138, R186 ;  /* 0x000000ba8aba7221 */ /* 0x020fe20000010000 */
[----:B------:R-:W-:Y:S05]  /*2480*/  BRA `(.L_x_23927) ;  /* 0x0000002000007947 */ /* 0x000fea0003800000 */
.L_x_23925:
[----:B-----5:R-:W-:-:S04]  /*2490*/  FADD.FTZ R186, R134, R186 ;  /* 0x000000ba86ba7221 */ /* 0x020fc80000010000 */
[----:B------:R-:W-:-:S05]  /*24a0*/  @P2 FADD.FTZ R186, R138, R186 ;  /* 0x000000ba8aba2221 */ /* 0x000fca0000010000 */
.L_x_23927:
[----:B0-----:R-:W-:Y:S02]  /*24b0*/  MOV R142, R186 ;  /* 0x000000ba008e7202 */ /* 0x001fe40000000f00 */
.L_x_23928:
[----:B------:R-:W-:Y:S05]  /*24c0*/  @P3 BRA `(.L_x_23929) ;  /* 0x0000007000003947 */ /* 0x000fea0003800000 */
[----:B------:R-:W-:-:S04]  /*24d0*/  ISETP.NE.U32.AND P1, PT, RZ, c[0x0][0x180], PT ;  /* 0x00006000ff007a0c */ /* 0x000fc80003f25070 */
[----:B------:R-:W-:-:S13]  /*24e0*/  ISETP.NE.AND.EX P1, PT, RZ, c[0x0][0x184], PT, P1 ;  /* 0x00006100ff007a0c */ /* 0x000fda0003f25310 */
[----:B------:R-:W-:Y:S05]  /*24f0*/  @P1 BRA `(.L_x_23930) ;  /* 0x0000002000001947 */ /* 0x000fea0003800000 */
[----:B------:R-:W-:Y:S05]  /*2500*/  @P0 BRA `(.L_x_23931) ;  /* 0x0000005000000947 */ /* 0x000fea0003800000 */
[----:B------:R-:W-:Y:S05]  /*2510*/  BRA `(.L_x_23932) ;  /* 0x0000005000007947 */ /* 0x000fea0003800000 */
.L_x_23930:
[----:B-----5:R-:W-:Y:S01]  /*2520*/  FADD.FTZ R187, R139, R187 ;  /* 0x000000bb8bbb7221 */ /* 0x020fe20000010000 */
[----:B------:R-:W-:Y:S05]  /*2530*/  BRA `(.L_x_23931) ;  /* 0x0000002000007947 */ /* 0x000fea0003800000 */
.L_x_23929:
[----:B-----5:R-:W-:-:S04]  /*2540*/  FADD.FTZ R187, R135, R187 ;  /* 0x000000bb87bb7221 */ /* 0x020fc80000010000 */
[----:B------:R-:W-:-:S05]  /*2550*/  @P2 FADD.FTZ R187, R139, R187 ;  /* 0x000000bb8bbb2221 */ /* 0x000fca0000010000 */
.L_x_23931:
[----:B0-----:R-:W-:Y:S02]  /*2560*/  MOV R143, R187 ;  /* 0x000000bb008f7202 */ /* 0x001fe40000000f00 */
.L_x_23932:
[----:B0-----:R-:W-:Y:S01]  /*2570*/  FADD.FTZ R170, RZ, R144 ;  /* 0x00000090ffaa7221 */ /* 0x001fe20000010000 */
        /* <DEDUP_REMOVED lines=25> */
[----:B------:R-:W-:-:S04]  /*2710*/  FADD.FTZ R170, R171, R180 ;  /* 0x000000b4abaa7221 */ /* 0x000fc80000010000 */
[----:B------:R-:W-:Y:S02]  /*2720*/  FADD.FTZ R189, R170, R181 ;  /* 0x000000b5aabd7221 */ /* 0x000fe40000010000 */
[----:B------:R-:W-:-:S04]  /*2730*/  @P0 IMAD.WIDE.U32 R170, R165, R163, c[0x0][0x188] ;  /* 0x00006200a5aa0625 */ /* 0x000fc800078e00a3 */
[----:B------:R-:W-:Y:S01]  /*2740*/  FADD.FTZ R188, R189, R182 ;  /* 0x000000b6bdbc7221 */ /* 0x000fe20000010000 */
[----:B------:R1:W-:Y:S03]  /*2750*/  @P0 STG.E.128 [R170.64], R140 ;  /* 0x0000008caa000986 */ /* 0x0003e6000c101d04 */
        /* <DEDUP_REMOVED lines=8> */
[----:B------:R-:W-:Y:S01]  /*27e0*/  FADD.FTZ R192, R188, R187 ;  /* 0x000000bbbcc07221 */ /* 0x000fe20000010000 */
[----:B------:R-:W-:Y:S05]  /*27f0*/  BRA.DIV ~URZ, `(.L_x_23933) ;  /* 0x000014427f007947 */ /* 0x000fea000b800000 */
[----:B-1----:R0:W1:Y:S02]  /*2800*/  SHFL.BFLY PT, R170, R192, 0x1, 0x1f ;  /* 0x0c201f00c0aa7f89 */ /* 0x00206400000e0000 */
.L_x_23937:
        /* <DEDUP_REMOVED lines=84> */
.L_x_23938:
[----:B------:R-:W2:Y:S01]  /*2d50*/  S2R R198, SR_TID.X ;  /* 0x0000000000c67919 */ /* 0x000ea20000002100 */
[----:B------:R-:W-:Y:S01]  /*2d60*/  @!P1 SHF.R.U32.HI R188, RZ, 0x5, R169 ;  /* 0x00000005ffbc9819 */ /* 0x000fe200000116a9 */
[----:B-1----:R-:W-:Y:S01]  /*2d70*/  FADD.FTZ R171, R191, R192 ;  /* 0x000000c0bfab7221 */ /* 0x002fe20000010000 */
[----:B------:R-:W-:Y:S01]  /*2d80*/  WARPSYNC 0xffffffff ;  /* 0xffffffff00007948 */ /* 0x000fe20003800000 */
[----:B------:R-:W-:Y:S02]  /*2d90*/  SHF.R.U32.HI R209, RZ, 0x1c, R162 ;  /* 0x0000001cffd17819 */ /* 0x000fe400000116a2 */
[----:B------:R-:W-:-:S04]  /*2da0*/  @!P1 LOP3.LUT R188, R188, 0x3, RZ, 0xc0, !PT ;  /* 0x00000003bcbc9812 */ /* 0x000fc800078ec0ff */
[----:B------:R-:W-:-:S05]  /*2db0*/  @!P1 IADD3 R188, R163, R188, RZ ;  /* 0x000000bca3bc9210 */ /* 0x000fca0007ffe0ff */
[----:B------:R-:W-:Y:S01]  /*2dc0*/  @!P1 STS.64 [R188.X8], R170 ;  /* 0x000000aabc009388 */ /* 0x000fe20000008a00 */
[----:B--2---:R-:W-:-:S03]  /*2dd0*/  LOP3.LUT R190, R198, 0x1f, RZ, 0xc0, !PT ;  /* 0x0000001fc6be7812 */ /* 0x004fc600078ec0ff */
[----:B------:R-:W-:Y:S01]  /*2de0*/  BAR.SYNC.DEFER_BLOCKING 0x0 ;  /* 0x0000000000007b1d */ /* 0x000fe20000010000 */
[----:B------:R-:W-:-:S13]  /*2df0*/  ISETP.GT.U32.AND P2, PT, R190, 0x3, PT ;  /* 0x00000003be00780c */ /* 0x000fda0003f44070 */
[----:B------:R-:W-:Y:S01]  /*2e00*/  @!P2 IADD3 R169, R163, R190, RZ ;  /* 0x000000bea3a9a210 */ /* 0x000fe20007ffe0ff */
[----:B------:R-:W-:Y:S01]  /*2e10*/  HFMA2.MMA R163, -RZ, RZ, 0, 0 ;  /* 0x00000000ffa37435 */ /* 0x000fe200000001ff */
[----:B------:R-:W-:-:S05]  /*2e20*/  CS2R R190, SRZ ;  /* 0x0000000000be7805 */ /* 0x000fca000001ff00 */
        /* <DEDUP_REMOVED lines=14> */
[C---:B--2---:R-:W-:Y:S02]  /*2f10*/  FMUL.FTZ R169, R189.reuse, R192 ;  /* 0x000000c0bda97220 */ /* 0x044fe40000410000 */
[----:B------:R-:W-:Y:S02]  /*2f20*/  FADD.FTZ R189, -R189, R190 ;  /* 0x000000bebdbd7221 */ /* 0x000fe40000010100 */
[----:B------:R-:W-:Y:S02]  /*2f30*/  FFMA.FTZ R188, R195, R190, R169 ;  /* 0x000000bec3bc7223 */ /* 0x000fe400000100a9 */
[----:B------:R-:W-:Y:S01]  /*2f40*/  FMUL.FTZ R189, R189, R189 ;  /* 0x000000bdbdbd7220 */ /* 0x000fe20000410000 */
[----:B------:R-:W0:Y:S01]  /*2f50*/  I2F R197, R197 ;  /* 0x000000c500c57306 */ /* 0x000e220000201400 */
[----:B-1----:R-:W-:Y:S02]  /*2f60*/  FMUL.FTZ R163, R171, R188 ;  /* 0x000000bcaba37220 */ /* 0x002fe40000410000 */
[----:B------:R-:W-:-:S02]  /*2f70*/  FMUL.FTZ R189, R189, R195 ;  /* 0x000000c3bdbd7220 */ /* 0x000fc40000410000 */
[----:B---3--:R-:W-:Y:S01]  /*2f80*/  FADD.FTZ R170, R170, R191 ;  /* 0x000000bfaaaa7221 */ /* 0x008fe20000010000 */
[----:B------:R-:W1:Y:S01]  /*2f90*/  SHFL.DOWN PT, R188, R163, 0x1, 0x1f ;  /* 0x08201f00a3bc7f89 */ /* 0x000e6200000e0000 */
[----:B------:R-:W-:-:S04]  /*2fa0*/  FMUL.FTZ R189, R189, R192 ;  /* 0x000000c0bdbd7220 */ /* 0x000fc80000410000 */
[----:B------:R-:W-:Y:S01]  /*2fb0*/  FFMA.FTZ R170, R171, R189, R170 ;  /* 0x000000bdabaa7223 */ /* 0x000fe200000100aa */
[----:B------:R-:W-:Y:S01]  /*2fc0*/  SHF.R.U32.HI R189, RZ, 0x5, R198 ;  /* 0x00000005ffbd7819 */ /* 0x000fe200000116c6 */
[----:B0-----:R-:W0:Y:S03]  /*2fd0*/  MUFU.RCP R190, R197 ;  /* 0x000000c500be7308 */ /* 0x001e260000001000 */
[----:B------:R-:W2:Y:S01]  /*2fe0*/  SHFL.DOWN PT, R169, R170, 0x1, 0x1f ;  /* 0x08201f00aaa97f89 */ /* 0x000ea200000e0000 */
[----:B------:R-:W-:-:S04]  /*2ff0*/  LOP3.LUT R189, R189, 0x3, RZ, 0xc0, !PT ;  /* 0x00000003bdbd7812 */ /* 0x000fc800078ec0ff */
[----:B------:R-:W-:Y:S01]  /*3000*/  LOP3.LUT P1, RZ, R189, 0x1f, R198, 0xf8, !PT ;  /* 0x0000001fbdff7812 */ /* 0x000fe2000782f8c6 */
[----:B-1----:R-:W-:-:S04]  /*3010*/  FMUL.FTZ R171, R188, R196 ;  /* 0x000000c4bcab7220 */ /* 0x002fc80000410000 */
[----:B------:R-:W-:Y:S02]  /*3020*/  FFMA.FTZ R171, R194, R163, R171 ;  /* 0x000000a3c2ab7223 */ /* 0x000fe400000100ab */
[----:B------:R-:W-:Y:S02]  /*3030*/  FADD.FTZ R163, R163, -R188 ;  /* 0x800000bca3a37221 */ /* 0x000fe40000010000 */
[----:B0-----:R-:W-:Y:S02]  /*3040*/  FMUL.FTZ R171, R190, R171 ;  /* 0x000000abbeab7220 */ /* 0x001fe40000410000 */
[----:B------:R-:W-:Y:S02]  /*3050*/  FMUL.FTZ R163, R163, R163 ;  /* 0x000000a3a3a37220 */ /* 0x000fe40000410000 */
[----:B--2---:R-:W-:Y:S01]  /*3060*/  FADD.FTZ R169, R170, R169 ;  /* 0x000000a9aaa97221 */ /* 0x004fe20000010000 */
[----:B------:R0:W1:Y:S01]  /*3070*/  SHFL.IDX PT, R195, R171, RZ, 0x1f ;  /* 0x00001fffabc37589 */ /* 0x00006200000e0000 */
[----:B------:R-:W-:Y:S01]  /*3080*/  FMUL.FTZ R163, R194, R163 ;  /* 0x000000a3c2a37220 */ /* 0x000fe20000410000 */
[----:B------:R-:W-:-:S03]  /*3090*/  @!P1 MOV R170, 0x4 ;  /* 0x0000000400aa9802 */ /* 0x000fc60000000f00 */
[----:B------:R-:W-:Y:S02]  /*30a0*/  FMUL.FTZ R163, R163, R196 ;  /* 0x000000c4a3a37220 */ /* 0x000fe40000410000 */
[----:B0-----:R-:W-:-:S04]  /*30b0*/  @!P1 IMAD.WIDE R170, R3, R170, c[0x0][0x1a0] ;  /* 0x0000680003aa9625 */ /* 0x001fc800078e02aa */
[----:B------:R-:W-:-:S05]  /*30c0*/  FFMA.FTZ R163, R190, R163, R169 ;  /* 0x000000a3bea37223 */ /* 0x000fca00000100a9 */
[----:B------:R-:W0:Y:S01]  /*30d0*/  SHFL.IDX PT, R197, R163, RZ, 0x1f ;  /* 0x00001fffa3c57589 */ /* 0x000e2200000e0000 */
[----:B-1----:R-:W-:-:S03]  /*30e0*/  FSEL R169, R195, RZ, !P2 ;  /* 0x000000ffc3a97208 */ /* 0x002fc60005000000 */
[----:B------:R1:W-:Y:S02]  /*30f0*/  @!P1 STG.E [R170.64], R195 ;  /* 0x000000c3aa009986 */ /* 0x0003e4000c101904 */
[C---:B------:R-:W-:Y:S02]  /*3100*/  FADD.FTZ R189, -R169.reuse, R145 ;  /* 0x00000091a9bd7221 */ /* 0x040fe40000010100 */
[----:B------:R-:W-:Y:S01]  /*3110*/  FADD.FTZ R188, -R169, R144 ;  /* 0x00000090a9bc7221 */ /* 0x000fe20000010100 */
[----:B------:R-:W-:Y:S01]  /*3120*/  MOV R144, c[0x0][0x1e0] ;  /* 0x0000780000907a02 */ /* 0x000fe20000000f00 */
[----:B------:R-:W-:Y:S02]  /*3130*/  FMUL.FTZ R145, R195, R195 ;  /* 0x000000c3c3917220 */ /* 0x000fe40000410000 */
[C---:B------:R-:W-:Y:S02]  /*3140*/  FADD.FTZ R190, -R169.reuse, R146 ;  /* 0x00000092a9be7221 */ /* 0x040fe40000010100 */
[----:B------:R-:W-:Y:S01]  /*3150*/  FADD.FTZ R147, -R169, R147 ;  /* 0x00000093a9937221 */ /* 0x000fe20000010100 */
[----:B------:R-:W-:Y:S01]  /*3160*/  FSEL R145, R145, RZ, P2 ;  /* 0x000000ff91917208 */ /* 0x000fe20001000000 */
[----:B------:R-:W-:-:S02]  /*3170*/  FADD.FTZ R201, -R169, R174 ;  /* 0x000000aea9c97221 */ /* 0x000fc40000010100 */
[----:B0-----:R-:W-:Y:S02]  /*3180*/  FFMA.FTZ R144, R197, R144, c[0x0][0x228] ;  /* 0x00008a00c5907623 */ /* 0x001fe40000010090 */
[C---:B------:R-:W-:Y:S01]  /*3190*/  FADD.FTZ R197, -R169.reuse, R172 ;  /* 0x000000aca9c57221 */ /* 0x040fe20000010100 */
[----:B------:R-:W-:Y:S01]  /*31a0*/  SHF.L.U32 R172, R162, 0x4, RZ ;  /* 0x00000004a2ac7819 */ /* 0x000fe200000006ff */
[----:B------:R-:W-:Y:S01]  /*31b0*/  FADD.FTZ R146, R144, R145 ;  /* 0x0000009190927221 */ /* 0x000fe20000010000 */
[----:B------:R-:W-:Y:S01]  /*31c0*/  @!P1 MOV R144, 0x4 ;  /* 0x0000000400909802 */ /* 0x000fe20000000f00 */
[C---:B------:R-:W-:Y:S01]  /*31d0*/  FADD.FTZ R191, -R169.reuse, R148 ;  /* 0x00000094a9bf7221 */ /* 0x040fe20000010100 */
[----:B------:R-:W-:Y:S01]  /*31e0*/  IADD3 R148, P2, R172, c[0x0][0x208], RZ ;  /* 0x00008200ac947a10 */ /* 0x000fe20007f5e0ff */
        /* <DEDUP_REMOVED lines=8> */
[----:B------:R-:W-:Y:S01]  /*3270*/  FADD.FTZ R174, -R169, R175 ;  /* 0x000000afa9ae7221 */ /* 0x000fe20000010100 */
[----:B------:R-:W-:Y:S01]  /*3280*/  HFMA2.MMA R175, -RZ, RZ, 0, 9.5367431640625e-07 ;  /* 0x00000010ffaf7435 */ /* 0x000fe200000001ff */
[C---:B------:R-:W-:Y:S01]  /*3290*/  @!P1 IMAD.WIDE R144, R3.reuse, R144, c[0x0][0x1a8] ;  /* 0x00006a0003909625 */ /* 0x040fe200078e0290 */
[----:B------:R-:W-:-:S03]  /*32a0*/  IADD3 R3, R3, c[0x0][0x160], RZ ;  /* 0x0000580003037a10 */ /* 0x000fc60007ffe0ff */
[C---:B0-----:R-:W-:Y:S01]  /*32b0*/  FMUL.FTZ R151, R211.reuse, R188 ;  /* 0x000000bcd3977220 */ /* 0x041fe20000410000 */
[----:B------:R0:W-:Y:S01]  /*32c0*/  @!P1 STG.E [R144.64], R211 ;  /* 0x000000d390009986 */ /* 0x0001e2000c101904 */
[C---:B------:R-:W-:Y:S01]  /*32d0*/  FMUL.FTZ R150, R211.reuse, R189 ;  /* 0x000000bdd3967220 */ /* 0x040fe20000410000 */
[----:B------:R-:W-:Y:S01]  /*32e0*/  IADD3 R172, P1, R172, c[0x0][0x210], RZ ;  /* 0x00008400acac7a10 */ /* 0x000fe20007f3e0ff */
[C---:B------:R-:W-:Y:S02]  /*32f0*/  FMUL.FTZ R157, R211.reuse, R190 ;  /* 0x000000bed39d7220 */ /* 0x040fe40000410000 */
[----:B------:R-:W-:Y:S02]  /*3300*/  FMUL.FTZ R146, R211, R147 ;  /* 0x00000093d3927220 */ /* 0x000fe40000410000 */
[----:B------:R-:W-:Y:S01]  /*3310*/  FADD.FTZ R192, -R169, R149 ;  /* 0x00000095a9c07221 */ /* 0x000fe20000010100 */
[----:B------:R-:W-:Y:S01]  /*3320*/  IADD3.X R149, R209, c[0x0][0x20c], RZ, P2, !PT ;  /* 0x00008300d1957a10 */ /* 0x000fe200017fe4ff */
[C---:B------:R-:W-:Y:S01]  /*3330*/  FADD.FTZ R199, -R169.reuse, R156 ;  /* 0x0000009ca9c77221 */ /* 0x040fe20000010100 */
[----:B------:R-:W-:Y:S01]  /*3340*/  LOP3.LUT P2, RZ, R2, 0xff, RZ, 0xc0, !PT ;  /* 0x000000ff02ff7812 */ /* 0x000fe2000784c0ff */
[----:B------:R-:W-:-:S02]  /*3350*/  FADD.FTZ R194, -R169, R158 ;  /* 0x0000009ea9c27221 */ /* 0x000fc40000010100 */
[C---:B-1----:R-:W-:Y:S01]  /*3360*/  FADD.FTZ R195, -R169.reuse, R159 ;  /* 0x0000009fa9c37221 */ /* 0x042fe20000010100 */
[----:B------:R-:W-:Y:S01]  /*3370*/  SEL R2, RZ, 0x1, P2 ;  /* 0x00000001ff027807 */ /* 0x000fe20001000000 */
        /* <DEDUP_REMOVED lines=17> */
[----:B------:R-:W-:Y:S02]  /*3490*/  FFMA.FTZ R155, R71, R146, R7 ;  /* 0x00000092479b7223 */ /* 0x000fe40000010007 */
        /* <DEDUP_REMOVED lines=8> */
[----:B------:R-:W-:Y:S01]  /*3520*/  FMUL.FTZ R186, R211, R173 ;  /* 0x000000add3ba7220 */ /* 0x000fe20000410000 */
[----:B------:R-:W-:Y:S01]  /*3530*/  IADD3.X R173, R209, c[0x0][0x214], RZ, P1, !PT ;  /* 0x00008500d1ad7a10 */ /* 0x000fe20000ffe4ff */
[----:B------:R-:W-:Y:S01]  /*3540*/  FFMA.FTZ R147, R75, R146, R39 ;  /* 0x000000924b937223 */ /* 0x000fe20000010027 */
[----:B------:R-:W-:Y:S01]  /*3550*/  ISETP.GE.AND P1, PT, R3, c[0x0][0x164], PT ;  /* 0x0000590003007a0c */ /* 0x000fe20003f26270 */
[----:B------:R-:W-:Y:S02]  /*3560*/  FFMA.FTZ R146, R74, R157, R38 ;  /* 0x0000009d4a927223 */ /* 0x000fe40000010026 */
[----:B0-----:R-:W-:Y:S02]  /*3570*/  FFMA.FTZ R145, R73, R150, R37 ;  /* 0x0000009649917223 */ /* 0x001fe40000010025 */
[----:B------:R-:W-:-:S02]  /*3580*/  FFMA.FTZ R144, R72, R151, R36 ;  /* 0x0000009748907223 */ /* 0x000fc40000010024 */
[C---:B------:R-:W-:Y:S02]  /*3590*/  FMUL.FTZ R199, R211.reuse, R199 ;  /* 0x000000c7d3c77220 */ /* 0x040fe40000410000 */
[C---:B------:R-:W-:Y:S01]  /*35a0*/  FMUL.FTZ R196, R211.reuse, R196 ;  /* 0x000000c4d3c47220 */ /* 0x040fe20000410000 */
[----:B------:R0:W-:Y:S01]  /*35b0*/  STG.E.128 [R172.64], R144 ;  /* 0x00000090ac007986 */ /* 0x0001e2000c101d04 */
[C---:B------:R-:W-:Y:S02]  /*35c0*/  FMUL.FTZ R213, R211.reuse, R194 ;  /* 0x000000c2d3d57220 */ /* 0x040fe40000410000 */
[----:B------:R-:W-:Y:S02]  /*35d0*/  FMUL.FTZ R198, R211, R195 ;  /* 0x000000c3d3c67220 */ /* 0x000fe40000410000 */
[----:B------:R-:W-:-:S04]  /*35e0*/  IMAD.WIDE.U32 R188, R160, R175, c[0x0][0x208] ;  /* 0x00008200a0bc7625 */ /* 0x000fc800078e00af */
[----:B------:R-:W-:Y:S02]  /*35f0*/  FFMA.FTZ R151, R79, R158, R11 ;  /* 0x0000009e4f977223 */ /* 0x000fe4000001000b */
[----:B------:R-:W-:Y:S02]  /*3600*/  FFMA.FTZ R150, R78, R163, R10 ;  /* 0x000000a34e967223 */ /* 0x000fe4000001000a */
[----:B-1----:R-:W-:Y:S02]  /*3610*/  FFMA.FTZ R149, R77, R156, R9 ;  /* 0x0000009c4d957223 */ /* 0x002fe40000010009 */
[----:B------:R-:W-:Y:S02]  /*3620*/  FFMA.FTZ R148, R76, R159, R8 ;  /* 0x0000009f4c947223 */ /* 0x000fe40000010008 */
[C---:B------:R-:W-:Y:S02]  /*3630*/  FMUL.FTZ R183, R211.reuse, R182 ;  /* 0x000000b6d3b77220 */ /* 0x040fe40000410000 */
[----:B------:R-:W-:Y:S01]  /*3640*/  FMUL.FTZ R185, R211, R184 ;  /* 0x000000b8d3b97220 */ /* 0x000fe20000410000 */
[----:B------:R1:W-:Y:S01]  /*3650*/  STG.E.128 [R188.64], R148 ;  /* 0x00000094bc007986 */ /* 0x0003e2000c101d04 */
[----:B------:R-:W-:-:S04]  /*3660*/  IMAD.WIDE.U32 R190, R160, R175, c[0x0][0x210] ;  /* 0x00008400a0be7625 */ /* 0x000fc800078e00af */
        /* <DEDUP_REMOVED lines=23> */
[----:B------:R-:W-:Y:S02]  /*37e0*/  FMUL.FTZ R181, R211, R180 ;  /* 0x000000b4d3b57220 */ /* 0x000fe40000410000 */
[----:B------:R-:W-:Y:S02]  /*37f0*/  FFMA.FTZ R162, R90, R171, R46 ;  /* 0x000000ab5aa27223 */ /* 0x000fe4000001002e */
[----:B------:R-:W-:Y:S02]  /*3800*/  FFMA.FTZ R161, R89, R170, R45 ;  /* 0x000000aa59a17223 */ /* 0x000fe4000001002d */
[----:B------:R-:W-:-:S02]  /*3810*/  FFMA.FTZ R160, R88, R169, R44 ;  /* 0x000000a958a07223 */ /* 0x000fc4000001002c */
[----:B------:R-:W-:-:S03]  /*3820*/  IMAD.WIDE.U32 R206, R168, R175, c[0x0][0x208] ;  /* 0x00008200a8ce7625 */ /* 0x000fc600078e00af */
[----:B------:R4:W-:Y:S01]  /*3830*/  STG.E.128 [R194.64], R160 ;  /* 0x000000a0c2007986 */ /* 0x0009e2000c101d04 */
[----:B------:R-:W-:-:S04]  /*3840*/  IMAD.WIDE.U32 R208, R168, R175, c[0x0][0x210] ;  /* 0x00008400a8d07625 */ /* 0x000fc800078e00af */
        /* <DEDUP_REMOVED lines=8> */
[----:B------:R-:W-:Y:S01]  /*38d0*/  STG.E.128 [R202.64], R168 ;  /* 0x000000a8ca007986 */ /* 0x000fe2000c101d04 */
[----:B0-----:R-:W-:Y:S02]  /*38e0*/  FFMA.FTZ R147, R99, R198, R51 ;  /* 0x000000c663937223 */ /* 0x001fe40000010033 */
[----:B------:R-:W-:Y:S02]  /*38f0*/  FFMA.FTZ R146, R98, R213, R50 ;  /* 0x000000d562927223 */ /* 0x000fe40000010032 */
[----:B------:R-:W-:Y:S02]  /*3900*/  FFMA.FTZ R145, R97, R196, R49 ;  /* 0x000000c461917223 */ /* 0x000fe40000010031 */
[----:B------:R-:W-:Y:S02]  /*3910*/  FFMA.FTZ R144, R96, R199, R48 ;  /* 0x000000c760907223 */ /* 0x000fe40000010030 */
[----:B-1----:R-:W-:Y:S02]  /*3920*/  FFMA.FTZ R151, R103, R200, R23 ;  /* 0x000000c867977223 */ /* 0x002fe40000010017 */
[----:B------:R-:W-:Y:S01]  /*3930*/  FFMA.FTZ R150, R102, R201, R22 ;  /* 0x000000c966967223 */ /* 0x000fe20000010016 */
[----:B------:R0:W-:Y:S01]  /*3940*/  STG.E.128 [R204.64], R144 ;  /* 0x00000090cc007986 */ /* 0x0001e2000c101d04 */
[----:B------:R-:W-:-:S02]  /*3950*/  FFMA.FTZ R149, R101, R186, R21 ;  /* 0x000000ba65957223 */ /* 0x000fc40000010015 */
[----:B------:R-:W-:Y:S02]  /*3960*/  FFMA.FTZ R148, R100, R197, R20 ;  /* 0x000000c564947223 */ /* 0x000fe40000010014 */
[----:B--2---:R-:W-:Y:S02]  /*3970*/  FFMA.FTZ R155, R107, R200, R55 ;  /* 0x000000c86b9b7223 */ /* 0x004fe40000010037 */
[----:B------:R-:W-:Y:S01]  /*3980*/  FFMA.FTZ R154, R106, R201, R54 ;  /* 0x000000c96a9a7223 */ /* 0x000fe20000010036 */
[----:B------:R1:W-:Y:S01]  /*3990*/  STG.E.128 [R206.64], R148 ;  /* 0x00000094ce007986 */ /* 0x0003e2000c101d04 */
        /* <DEDUP_REMOVED lines=14> */
[----:B----4-:R-:W-:-:S03]  /*3a80*/  IMAD.WIDE.U32 R160, R164, R175, c[0x0][0x208] ;  /* 0x00008200a4a07625 */ /* 0x010fc600078e00af */
[----:B------:R4:W-:Y:S01]  /*3a90*/  STG.E.128 [R166.64], R188 ;  /* 0x000000bca6007986 */ /* 0x0009e2000c101d04 */
[----:B0-----:R-:W-:Y:S02]  /*3aa0*/  FFMA.FTZ R147, R119, R180, R31 ;  /* 0x000000b477937223 */ /* 0x001fe4000001001f */
        /* <DEDUP_REMOVED lines=22> */
[----:B----45:R-:W-:Y:S01]  /*3c10*/  @P1 CALL.REL.NOINC `(.L_x_23935) ;  /* 0x0000001000001944 */ /* 0x030fe20003c00000 */
[----:B------:R-:W-:Y:S05]  /*3c20*/  BRA `(.L_x_23936) ;  /* 0xffffce1000007947 */ /* 0x000fea000383ffff */
.L_x_23935:
[----:B------:R-:W-:Y:S05]  /*3c30*/  EXIT ;  /* 0x000000000000794d */ /* 0x000fea0003800000 */
.L_x_23933:
[----:B-1----:R-:W-:Y:S01]  /*3c40*/  HFMA2.MMA R171, -RZ, RZ, 0, 1.847743988037109375e-06 ;  /* 0x0000001fffab7435 */ /* 0x002fe200000001ff */
[----:B------:R-:W-:Y:S02]  /*3c50*/  MOV R191, 0x1 ;  /* 0x0000000100bf7802 */ /* 0x000fe40000000f00 */
[----:B------:R-:W-:Y:S02]  /*3c60*/  MOV R190, 0xffffffff ;  /* 0xffffffff00be7802 */ /* 0x000fe40000000f00 */
[----:B------:R-:W-:Y:S02]  /*3c70*/  MOV R188, 0x3c90 ;  /* 0x00003c9000bc7802 */ /* 0x000fe40000000f00 */
[----:B-----5:R-:W-:Y:S05]  /*3c80*/  CALL.REL.NOINC `($__internal_73_$__cuda_sm70_shflsync_bfly_p) ;  /* 0x0000079000007944 */ /* 0x020fea0003c00000 */
[----:B-1----:R-:W-:Y:S01]  /*3c90*/  MOV R170, R191 ;  /* 0x000000bf00aa7202 */ /* 0x002fe20000000f00 */
[----:B0-----:R-:W-:Y:S05]  /*3ca0*/  BRA `(.L_x_23937) ;  /* 0xffffeb6000007947 */ /* 0x001fea000383ffff */
.L_x_23934:
[----:B------:R-:W-:Y:S01]  /*3cb0*/  HFMA2.MMA R191, -RZ, RZ, 0, 1.1920928955078125e-07 ;  /* 0x00000002ffbf7435 */ /* 0x000fe200000001ff */
[----:B------:R-:W-:Y:S02]  /*3cc0*/  MOV R171, 0x1f ;  /* 0x0000001f00ab7802 */ /* 0x000fe40000000f00 */
[----:B------:R-:W-:-:S02]  /*3cd0*/  MOV R190, 0xffffffff ;  /* 0xffffffff00be7802 */ /* 0x000fc40000000f00 */
[----:B------:R-:W-:Y:S02]  /*3ce0*/  MOV R188, 0x3d00 ;  /* 0x00003d0000bc7802 */ /* 0x000fe40000000f00 */
[----:B-----5:R-:W-:Y:S05]  /*3cf0*/  CALL.REL.NOINC `($__internal_73_$__cuda_sm70_shflsync_bfly_p) ;  /* 0x0000072000007944 */ /* 0x020fea0003c00000 */
[----:B01----:R-:W-:Y:S01]  /*3d00*/  FADD.FTZ R192, R192, R191 ;  /* 0x000000bfc0c07221 */ /* 0x003fe20000010000 */
[----:B------:R-:W-:Y:S01]  /*3d10*/  HFMA2.MMA R191, -RZ, RZ, 0, 2.384185791015625e-07 ;  /* 0x00000004ffbf7435 */ /* 0x000fe200000001ff */
[----:B------:R-:W-:Y:S02]  /*3d20*/  MOV R171, 0x1f ;  /* 0x0000001f00ab7802 */ /* 0x000fe40000000f00 */
[----:B------:R-:W-:Y:S02]  /*3d30*/  MOV R190, 0xffffffff ;  /* 0xffffffff00be7802 */ /* 0x000fe40000000f00 */
[----:B------:R-:W-:Y:S02]  /*3d40*/  MOV R188, 0x3d60 ;  /* 0x00003d6000bc7802 */ /* 0x000fe40000000f00 */
[----:B------:R-:W-:Y:S05]  /*3d50*/  CALL.REL.NOINC `($__internal_73_$__cuda_sm70_shflsync_bfly_p) ;  /* 0x000006c000007944 */ /* 0x000fea0003c00000 */
[----:B01----:R-:W-:Y:S01]  /*3d60*/  FADD.FTZ R192, R192, R191 ;  /* 0x000000bfc0c07221 */ /* 0x003fe20000010000 */
[----:B------:R-:W-:Y:S01]  /*3d70*/  HFMA2.MMA R191, -RZ, RZ, 0, 4.76837158203125e-07 ;  /* 0x00000008ffbf7435 */ /* 0x000fe200000001ff */
[----:B------:R-:W-:Y:S02]  /*3d80*/  MOV R171, 0x1f ;  /* 0x0000001f00ab7802 */ /* 0x000fe40000000f00 */
[----:B------:R-:W-:-:S02]  /*3d90*/  MOV R190, 0xffffffff ;  /* 0xffffffff00be7802 */ /* 0x000fc40000000f00 */
[----:B------:R-:W-:Y:S02]  /*3da0*/  MOV R188, 0x3dc0 ;  /* 0x00003dc000bc7802 */ /* 0x000fe40000000f00 */
[----:B------:R-:W-:Y:S05]  /*3db0*/  CALL.REL.NOINC `($__internal_73_$__cuda_sm70_shflsync_bfly_p) ;  /* 0x0000066000007944 */ /* 0x000fea0003c00000 */
[----:B01----:R-:W-:Y:S01]  /*3dc0*/  FADD.FTZ R192, R192, R191 ;  /* 0x000000bfc0c07221 */ /* 0x003fe20000010000 */
[----:B------:R-:W-:Y:S01]  /*3dd0*/  HFMA2.MMA R191, -RZ, RZ, 0, 9.5367431640625e-07 ;  /* 0x00000010ffbf7435 */ /* 0x000fe200000001ff */
[----:B------:R-:W-:Y:S02]  /*3de0*/  MOV R171, 0x1f ;  /* 0x0000001f00ab7802 */ /* 0x000fe40000000f00 */
[----:B------:R-:W-:Y:S02]  /*3df0*/  MOV R190, 0xffffffff ;  /* 0xffffffff00be7802 */ /* 0x000fe40000000f00 */
[----:B------:R-:W-:Y:S02]  /*3e00*/  MOV R188, 0x3e20 ;  /* 0x00003e2000bc7802 */ /* 0x000fe40000000f00 */
[----:B------:R-:W-:Y:S05]  /*3e10*/  CALL.REL.NOINC `($__internal_73_$__cuda_sm70_shflsync_bfly_p) ;  /* 0x0000060000007944 */ /* 0x000fea0003c00000 */
        /* <DEDUP_REMOVED lines=70> */
[----:B------:R-:W-:Y:S05]  /*4280*/  CALL.REL.NOINC `($__internal_73_$__cuda_sm70_shflsync_bfly_p) ;  /* 0x0000019000007944 */ /* 0x000fea0003c00000 */
[----:B01----:R-:W-:Y:S01]  /*4290*/  FADD.FTZ R192, R192, R191 ;  /* 0x000000bfc0c07221 */ /* 0x003fe20000010000 */
[----:B------:R-:W-:Y:S01]  /*42a0*/  HFMA2.MMA R191, -RZ, RZ, 0, 1.1920928955078125e-07 ;  /* 0x00000002ffbf7435 */ /* 0x000fe200000001ff */
[----:B------:R-:W-:Y:S02]  /*42b0*/  MOV R171, 0x1f ;  /* 0x0000001f00ab7802 */ /* 0x000fe40000000f00 */
[----:B------:R-:W-:Y:S02]  /*42c0*/  MOV R190, 0xffffffff ;  /* 0xffffffff00be7802 */ /* 0x000fe40000000f00 */
[----:B------:R-:W-:Y:S02]  /*42d0*/  MOV R188, 0x42f0 ;  /* 0x000042f000bc7802 */ /* 0x000fe40000000f00 */
[----:B------:R-:W-:Y:S05]  /*42e0*/  CALL.REL.NOINC `($__internal_73_$__cuda_sm70_shflsync_bfly_p) ;  /* 0x0000013000007944 */ /* 0x000fea0003c00000 */
[----:B01----:R-:W-:Y:S01]  /*42f0*/  FADD.FTZ R192, R192, R191 ;  /* 0x000000bfc0c07221 */ /* 0x003fe20000010000 */
[----:B------:R-:W-:Y:S01]  /*4300*/  HFMA2.MMA R191, -RZ, RZ, 0, 2.384185791015625e-07 ;  /* 0x00000004ffbf7435 */ /* 0x000fe200000001ff */
[----:B------:R-:W-:-:S02]  /*4310*/  MOV R171, 0x1f ;  /* 0x0000001f00ab7802 */ /* 0x000fc40000000f00 */
[----:B------:R-:W-:Y:S02]  /*4320*/  MOV R190, 0xffffffff ;  /* 0xffffffff00be7802 */ /* 0x000fe40000000f00 */
[----:B------:R-:W-:Y:S02]  /*4330*/  MOV R188, 0x4350 ;  /* 0x0000435000bc7802 */ /* 0x000fe40000000f00 */
[----:B------:R-:W-:Y:S05]  /*4340*/  CALL.REL.NOINC `($__internal_73_$__cuda_sm70_shflsync_bfly_p) ;  /* 0x000000d000007944 */ /* 0x000fea0003c00000 */
[----:B01----:R-:W-:Y:S01]  /*4350*/  FADD.FTZ R192, R192, R191 ;  /* 0x000000bfc0c07221 */ /* 0x003fe20000010000 */
[----:B------:R-:W-:Y:S01]  /*4360*/  HFMA2.MMA R191, -RZ, RZ, 0, 4.76837158203125e-07 ;  /* 0x00000008ffbf7435 */ /* 0x000fe200000001ff */
[----:B------:R-:W-:Y:S02]  /*4370*/  MOV R171, 0x1f ;  /* 0x0000001f00ab7802 */ /* 0x000fe40000000f00 */
[----:B------:R-:W-:Y:S02]  /*4380*/  MOV R190, 0xffffffff ;  /* 0xffffffff00be7802 */ /* 0x000fe40000000f00 */
[----:B------:R-:W-:Y:S02]  /*4390*/  MOV R188, 0x43b0 ;  /* 0x000043b000bc7802 */ /* 0x000fe40000000f00 */
[----:B------:R-:W-:Y:S05]  /*43a0*/  CALL.REL.NOINC `($__internal_73_$__cuda_sm70_shflsync_bfly_p) ;  /* 0x0000007000007944 */ /* 0x000fea0003c00000 */
[----:B01----:R-:W-:Y:S01]  /*43b0*/  FADD.FTZ R192, R192, R191 ;  /* 0x000000bfc0c07221 */ /* 0x003fe20000010000 */
[----:B------:R-:W-:Y:S01]  /*43c0*/  HFMA2.MMA R191, -RZ, RZ, 0, 9.5367431640625e-07 ;  /* 0x00000010ffbf7435 */ /* 0x000fe200000001ff */
[----:B------:R-:W-:-:S02]  /*43d0*/  MOV R171, 0x1f ;  /* 0x0000001f00ab7802 */ /* 0x000fc40000000f00 */
[----:B------:R-:W-:Y:S02]  /*43e0*/  MOV R190, 0xffffffff ;  /* 0xffffffff00be7802 */ /* 0x000fe40000000f00 */
[----:B------:R-:W-:Y:S02]  /*43f0*/  MOV R188, 0x4410 ;  /* 0x0000441000bc7802 */ /* 0x000fe40000000f00 */
[----:B------:R-:W-:Y:S05]  /*4400*/  CALL.REL.NOINC `($__internal_73_$__cuda_sm70_shflsync_bfly_p) ;  /* 0x0000001000007944 */ /* 0x000fea0003c00000 */
[----:B01----:R-:W-:Y:S05]  /*4410*/  BRA `(.L_x_23938) ;  /* 0xffffe93000007947 */ /* 0x003fea000383ffff */
        .weak           $__internal_73_$__cuda_sm70_shflsync_bfly_p
        .type           $__internal_73_$__cuda_sm70_shflsync_bfly_p,@function
        .size           $__internal_73_$__cuda_sm70_shflsync_bfly_p,(.L_x_26533 - $__internal_73_$__cuda_sm70_shflsync_bfly_p)
$__internal_73_$__cuda_sm70_shflsync_bfly_p:
[----:B------:R-:W-:Y:S01]  /*4420*/  HFMA2.MMA R189, -RZ, RZ, 0, 0 ;  /* 0x00000000ffbd7435 */ /* 0x000fe200000001ff */
[----:B------:R-:W-:Y:S04]  /*4430*/  WARPSYNC R190 ;  /* 0x000000be00007348 */ /* 0x000fe80003800000 */
[----:B------:R0:W1:Y:S01]  /*4440*/  SHFL.BFLY PT, R191, R192, R191, R171 ;  /* 0x0c0000bfc0bf7389 */ /* 0x00006200000e00ab */
[----:B------:R-:W-:Y:S05]  /*4450*/  RET.REL.NODEC R188 `(_ZN10layer_norm31ln_parallel_residual_fwd_kernelINS_13Kernel_traitsIfffffjLj4096ELj1ELj1ELj4ELj16ENS_18Kernel_traits_baseILj4096EfffffjLj128EEEEELb0ELb0ELb1EEEvNS_9FwdParamsE) ;  /* 0xffffbba0bc007950 */ /* 0x000fea0003c3ffff */
.L_x_23939:
        /* <DEDUP_REMOVED lines=10> */
.L_x_26533:


//--------------------- .text._ZN10layer_norm31ln_parallel_residual_fwd_kernelINS_13Kernel_traitsIfffffjLj4096ELj1ELj1ELj4ELj16ENS_18Kernel_traits_baseILj4096EfffffjLj128EEEEELb0ELb1ELb0EEEvNS_9FwdParamsE --------------------------
	.section	.text._ZN10layer_norm31ln_parallel_residual_fwd_kernelINS_13Kernel_traitsIfffffjLj4096ELj1ELj1ELj4ELj16ENS_18Kernel_traits_baseILj4096EfffffjLj128EEEEELb0ELb1ELb0EEEvNS_9FwdParamsE,"ax",@progbits
	.sectioninfo	@"SHI_REGISTERS=128"
	.align	128
        .global         _ZN10layer_norm31ln_parallel_residual_fwd_kernelINS_13Kernel_traitsIfffffjLj4096ELj1ELj1ELj4ELj16ENS_18Kernel_traits_baseILj4096EfffffjLj128EEEEELb0ELb1ELb0EEEvNS_9FwdParamsE
        .type           _ZN10layer_norm31ln_parallel_residual_fwd_kernelINS_13Kernel_traitsIfffffjLj4096ELj1ELj1ELj4ELj16ENS_18Kernel_traits_baseILj4096EfffffjLj128EEEEELb0ELb1ELb0EEEvNS_9FwdParamsE,@function
        .size           _ZN10layer_norm31ln_parallel_residual_fwd_kernelINS_13Kernel_traitsIfffffjLj4096ELj1ELj1ELj4ELj16ENS_18Kernel_traits_baseILj4096EfffffjLj128EEEEELb0ELb1ELb0EEEvNS_9FwdParamsE,(.L_x_26534 - _ZN10layer_norm31ln_parallel_residual_fwd_kernelINS_13Kernel_traitsIfffffjLj4096ELj1ELj1ELj4ELj16ENS_18Kernel_traits_baseILj4096EfffffjLj128EEEEELb0ELb1ELb0EEEvNS_9FwdParamsE)
        .other          _ZN10layer_norm31ln_parallel_residual_fwd_kernelINS_13Kernel_traitsIfffffjLj4096ELj1ELj1ELj4ELj16ENS_18Kernel_traits_baseILj4096EfffffjLj128EEEEELb0ELb1ELb0EEEvNS_9FwdParamsE,@"STO_CUDA_ENTRY STV_DEFAULT"
_ZN10layer_norm31ln_parallel_residual_fwd_kernelINS_13Kernel_traitsIfffffjLj4096ELj1ELj1ELj4ELj16ENS_18Kernel_traits_baseILj4096EfffffjLj128EEEEELb0ELb1ELb0EEEvNS_9FwdParamsE:
.text._ZN10layer_norm31ln_parallel_residual_fwd_kernelINS_13Kernel_traitsIfffffjLj4096ELj1ELj1ELj4ELj16ENS_18Kernel_traits_baseILj4096EfffffjLj128EEEEELb0ELb1ELb0EEEvNS_9FwdParamsE:
        /* <DEDUP_REMOVED lines=21> */
[----:B------:R-:W-:Y:S01]  /*0150*/  HFMA2.MMA R9, -RZ, RZ, 0, 9.5367431640625e-07 ;  /* 0x00000010ff097435 */ /* 0x000fe200000001ff */
[----:B------:R-:W-:Y:S01]  /*0160*/  CS2R R6, SRZ ;  /* 0x0000000000067805 */ /* 0x000fe2000001ff00 */
[----:B------:R-:W-:Y:S01]  /*0170*/  CS2R R4, SRZ ;  /* 0x0000000000047805 */ /* 0x000fe2000001ff00 */
[----:B------:R-:W-:-:S07]  /*0180*/  ISETP.NE.AND.EX P0, PT, RZ, c[0x0][0x21c], PT, P0 ;  /* 0x00008700ff007a0c */ /* 0x000fce0003f05300 */
[----:B------:R-:W-:-:S06]  /*0190*/  IMAD.WIDE.U32 R8, R64, R9, c[0x0][0x1b0] ;  /* 0x00006c0040087625 */ /* 0x000fcc00078e0009 */
[C---:B------:R-:W-:Y:S01]  /*01a0*/  @P0 LEA R2, P2, R64.reuse, c[0x0][0x218], 0x4 ;  /* 0x0000860040020a11 */ /* 0x040fe200078420ff */
[----:B------:R-:W5:Y:S03]  /*01b0*/  LDG.E.128 R8, [R8.64] ;  /* 0x0000000408087981 */ /* 0x000f66000c1e1d00 */
[----:B------:R-:W-:-:S05]  /*01c0*/  @P0 LEA.HI.X R3, R64, c[0x0][0x21c], RZ, 0x4, P2 ;  /* 0x0000870040030a11 */ /* 0x000fca00010f24ff */
[----:B------:R0:W5:Y:S01]  /*01d0*/  @P0 LDG.E.128 R4, [R2.64] ;  /* 0x0000000402040981 */ /* 0x000162000c1e1d00 */
[----:B------:R-:W-:-:S03]  /*01e0*/  LOP3.LUT R64, R64, 0x80, RZ, 0xfc, !PT ;  /* 0x0000008040407812 */ /* 0x000fc600078efcff */
.L_x_23941:
[----:B------:R-:W-:Y:S05]  /*01f0*/  BSYNC B0 ;  /* 0x0000000000007941 */ /* 0x000fea0003800000 */
.L_x_23940:
[----:B------:R-:W-:Y:S01]  /*0200*/  BSSY B0, `(.L_x_23942) ;  /* 0x000000d000007945 */ /* 0x000fe20003800000 */
[----:B------:R-:W-:Y:S05]  /*0210*/  @!P6 BRA `(.L_x_23943) ;  /* 0x000000b00000e947 */ /* 0x000fea0003800000 */
[----:B------:R-:W-:Y:S01]  /*0220*/  ISETP.NE.U32.AND P0, PT, RZ, c[0x0][0x218], PT ;  /* 0x00008600ff007a0c */ /* 0x000fe20003f05070 */
[----:B------:R-:W-:Y:S01]  /*0230*/  CS2R R14, SRZ ;  /* 0x00000000000e7805 */ /* 0x000fe2000001ff00 */
[----:B------:R-:W-:Y:S01]  /*0240*/  MOV R17, 0x10 ;  /* 0x0000001000117802 */ /* 0x000fe20000000f00 */
[----:B------:R-:W-:Y:S01]  /*0250*/  CS2R R12, SRZ ;  /* 0x00000000000c7805 */ /* 0x000fe2000001ff00 */
[----:B------:R-:W-:-:S03]  /*0260*/  ISETP.NE.AND.EX P0, PT, RZ, c[0x0][0x21c], PT, P0 ;  /* 0x00008700ff007a0c */ /* 0x000fc60003f05300 */
[----:B------:R-:W-:-:S06]  /*0270*/  IMAD.WIDE.U32 R16, R64, R17, c[0x0][0x1b0] ;  /* 0x00006c0040107625 */ /* 0x000fcc00078e0011 */
[----:B------:R-:W5:Y:S04]  /*0280*/  LDG.E.128 R16, [R16.64] ;  /* 0x0000000410107981 */ /* 0x000f68000c1e1d00 */
[----:B0-----:R-:W-:-:S04]  /*0290*/  @P0 LEA R2, P2, R64, c[0x0][0x218], 0x4 ;  /* 0x0000860040020a11 */ /* 0x001fc800078420ff */
[----:B------:R-:W-:-:S05]  /*02a0*/  @P0 LEA.HI.X R3, R64, c[0x0][0x21c], RZ, 0x4, P2 ;  /* 0x0000870040030a11 */ /* 0x000fca00010f24ff */
[----:B------:R0:W5:Y:S01]  /*02b0*/  @P0 LDG.E.128 R12, [R2.64] ;  /* 0x00000004020c0981 */ /* 0x000162000c1e1d00 */
[----:B------:R-:W-:-:S03]  /*02c0*/  IADD3 R64, R64, 0x80, RZ ;  /* 0x0000008040407810 */ /* 0x000fc60007ffe0ff */
.L_x_23943:
[----:B------:R-:W-:Y:S05]  /*02d0*/  BSYNC B0 ;  /* 0x0000000000007941 */ /* 0x000fea0003800000 */
.L_x_23942:
[----:B------:R-:W-:Y:S01]  /*02e0*/  BSSY B0, `(.L_x_23944) ;  /* 0x000000d000007945 */ /* 0x000fe20003800000 */
[----:B------:R-:W-:Y:S05]  /*02f0*/  @!P5 BRA `(.L_x_23945) ;  /* 0x000000b00000d947 */ /* 0x000fea0003800000 */
[----:B------:R-:W-:Y:S01]  /*0300*/  ISETP.NE.U32.AND P0, PT, RZ, c[0x0][0x218], PT ;  /* 0x00008600ff007a0c */ /* 0x000fe20003f05070 */
[----:B------:R-:W-:Y:S01]  /*0310*/  HFMA2.MMA R25, -RZ, RZ, 0, 9.5367431640625e-07 ;  /* 0x00000010ff197435 */ /* 0x000fe200000001ff */
[----:B------:R-:W-:Y:S01]  /*0320*/  CS2R R22, SRZ ;  /* 0x0000000000167805 */ /* 0x000fe2000001ff00 */
[----:B------:R-:W-:Y:S01]  /*0330*/  CS2R R20, SRZ ;  /* 0x0000000000147805 */ /* 0x000fe2000001ff00 */
[----:B------:R-:W-:-:S07]  /*0340*/  ISETP.NE.AND.EX P0, PT, RZ, c[0x0][0x21c], PT, P0 ;  /* 0x00008700ff007a0c */ /* 0x000fce0003f05300 */
[----:B------:R-:W-:-:S06]  /*0350*/  IMAD.WIDE.U32 R24, R64, R25, c[0x0][0x1b0] ;  /* 0x00006c0040187625 */ /* 0x000fcc00078e0019 */
[C---:B0-----:R-:W-:Y:S01]  /*0360*/  @P0 LEA R2, P2, R64.reuse, c[0x0][0x218], 0x4 ;  /* 0x0000860040020a11 */ /* 0x041fe200078420ff */
[----:B------:R-:W5:Y:S03]  /*0370*/  LDG.E.128 R24, [R24.64] ;  /* 0x0000000418187981 */ /* 0x000f66000c1e1d00 */
[----:B------:R-:W-:-:S05]  /*0380*/  @P0 LEA.HI.X R3, R64, c[0x0][0x21c], RZ, 0x4, P2 ;  /* 0x0000870040030a11 */ /* 0x000fca00010f24ff */
[----:B------:R0:W5:Y:S01]  /*0390*/  @P0 LDG.E.128 R20, [R2.64] ;  /* 0x0000000402140981 */ /* 0x000162000c1e1d00 */
[----:B------:R-:W-:-:S03]  /*03a0*/  IADD3 R64, R64, 0x80, RZ ;  /* 0x0000008040407810 */ /* 0x000fc60007ffe0ff */
.L_x_23945:
[----:B------:R-:W-:Y:S05]  /*03b0*/  BSYNC B0 ;  /* 0x0000000000007941 */ /* 0x000fea0003800000 */
.L_x_23944:
        /* <DEDUP_REMOVED lines=13> */
.L_x_23947:
[----:B------:R-:W-:Y:S05]  /*0490*/  BSYNC B0 ;  /* 0x0000000000007941 */ /* 0x000fea0003800000 */
.L_x_23946:
        /* <DEDUP_REMOVED lines=13> */
.L_x_23949:
[----:B------:R-:W-:Y:S05]  /*0570*/  BSYNC B0 ;  /* 0x0000000000007941 */ /* 0x000fea0003800000 */
.L_x_23948:
[----:B------:R-:W-:Y:S01]  /*0580*/  ISETP.GE.U32.AND P0, PT, R118, 0x300, PT ;  /* 0x000003007600780c */ /* 0x000fe20003f06070 */
[----:B------:R-:W-:Y:S03]  /*0590*/  BSSY B0, `(.L_x_23950) ;  /* 0x000000e000007945 */ /* 0x000fe60003800000 */
[----:B0-----:R-:W-:-:S09]  /*05a0*/  P2R R2, PR, RZ, 0x1 ;  /* 0x00000001ff027803 */ /* 0x001fd20000000000 */
        /* <DEDUP_REMOVED lines=8> */
[----:B------:R-:W-:-:S04]  /*0630*/  @P0 LEA R2, P2, R64, c[0x0][0x218], 0x4 ;  /* 0x0000860040020a11 */ /* 0x000fc800078420ff */
[----:B------:R-:W-:-:S05]  /*0640*/  @P0 LEA.HI.X R3, R64, c[0x0][0x21c], RZ, 0x4, P2 ;  /* 0x0000870040030a11 */ /* 0x000fca00010f24ff */
[----:B------:R0:W5:Y:S01]  /*0650*/  @P0 LDG.E.128 R44, [R2.64] ;  /* 0x00000004022c0981 */ /* 0x000162000c1e1d00 */
[----:B------:R-:W-:-:S03]  /*0660*/  IADD3 R64, R64, 0x80, RZ ;  /* 0x0000008040407810 */ /* 0x000fc60007ffe0ff */
.L_x_23951:
[----:B------:R-:W-:Y:S05]  /*0670*/  BSYNC B0 ;  /* 0x0000000000007941 */ /* 0x000fea0003800000 */
.L_x_23950:
[----:B------:R-:W-:Y:S01]  /*0680*/  ISETP.GE.U32.AND P0, PT, R118, 0x380, PT ;  /* 0x000003807600780c */ /* 0x000fe20003f06070 */
[----:B------:R-:W-:Y:S03]  /*0690*/  BSSY B0, `(.L_x_23952) ;  /* 0x000000e000007945 */ /* 0x000fe60003800000 */
[----:B0-----:R-:W-:-:S09]  /*06a0*/  P2R R2, PR, RZ, 0x1 ;  /* 0x00000001ff027803 */ /* 0x001fd20000000000 */
[----:B------:R-:W-:Y:S05]  /*06b0*/  @!P0 BRA `(.L_x_23953) ;  /* 0x000000b000008947 */ /* 0x000fea0003800000 */
[----:B------:R-:W-:Y:S01]  /*06c0*/  ISETP.NE.U32.AND P0, PT, RZ, c[0x0][0x218], PT ;  /* 0x00008600ff007a0c */ /* 0x000fe20003f05070 */
[----:B------:R-:W-:Y:S01]  /*06d0*/  CS2R R54, SRZ ;  /* 0x0000000000367805 */ /* 0x000fe2000001ff00 */
[----:B------:R-:W-:Y:S02]  /*06e0*/  CS2R R52, SRZ ;  /* 0x0000000000347805 */ /* 0x000fe4000001ff00 */
[----:B------:R-:W-:Y:S01]  /*06f0*/  ISETP.NE.AND.EX P0, PT, RZ, c[0x0][0x21c], PT, P0 ;  /* 0x00008700ff007a0c */ /* 0x000fe20003f05300 */
[----:B------:R-:W-:-:S12]  /*0700*/  HFMA2.MMA R57, -RZ, RZ, 0, 9.5367431640625e-07 ;  /* 0x00000010ff397435 */ /* 0x000fd800000001ff */
[C---:B------:R-:W-:Y:S01]  /*0710*/  @P0 LEA R2, P2, R64.reuse, c[0x0][0x218], 0x4 ;  /* 0x0000860040020a11 */ /* 0x040fe200078420ff */
[----:B------:R-:W-:-:S03]  /*0720*/  IMAD.WIDE.U32 R56, R64, R57, c[0x0][0x1b0] ;  /* 0x00006c0040387625 */ /* 0x000fc600078e0039 */
[----:B------:R-:W-:-:S03]  /*0730*/  @P0 LEA.HI.X R3, R64, c[0x0][0x21c], RZ, 0x4, P2 ;  /* 0x0000870040030a11 */ /* 0x000fc600010f24ff */
[----:B------:R-:W5:Y:S04]  /*0740*/  LDG.E.128 R56, [R56.64] ;  /* 0x0000000438387981 */ /* 0x000f68000c1e1d00 */
[----:B------:R0:W5:Y:S01]  /*0750*/  @P0 LDG.E.128 R52, [R2.64] ;  /* 0x0000000402340981 */ /* 0x000162000c1e1d00 */
[----:B------:R-:W-:-:S03]  /*0760*/  IADD3 R64, R64, 0x80, RZ ;  /* 0x0000008040407810 */ /* 0x000fc60007ffe0ff */
.L_x_23953:
[----:B------:R-:W-:Y:S05]  /*0770*/  BSYNC B0 ;  /* 0x0000000000007941 */ /* 0x000fea0003800000 */
.L_x_23952:
[----:B------:R-:W-:Y:S01]  /*0780*/  ISETP.GE.U32.AND P0, PT, R118, 0x400, PT ;  /* 0x000004007600780c */ /* 0x000fe20003f06070 */
[----:B------:R-:W-:Y:S03]  /*0790*/  BSSY B0, `(.L_x_23954) ;  /* 0x000000d000007945 */ /* 0x000fe60003800000 */
[----:B0-----:R-:W-:-:S09]  /*07a0*/  P2R R2, PR, RZ, 0x1 ;  /* 0x00000001ff027803 */ /* 0x001fd20000000000 */
[----:B------:R-:W-:Y:S05]  /*07b0*/  @!P0 BRA `(.L_x_23955) ;  /* 0x000000a000008947 */ /* 0x000fea0003800000 */
[----:B------:R-:W-:Y:S01]  /*07c0*/  ISETP.NE.U32.AND P0, PT, RZ, c[0x0][0x218], PT ;  /* 0x00008600ff007a0c */ /* 0x000fe20003f05070 */
[----:B------:R-:W-:Y:S01]  /*07d0*/  CS2R R62, SRZ ;  /* 0x00000000003e7805 */ /* 0x000fe2000001ff00 */
[----:B------:R-:W-:Y:S02]  /*07e0*/  CS2R R60, SRZ ;  /* 0x00000000003c7805 */ /* 0x000fe4000001ff00 */
[----:B------:R-:W-:Y:S02]  /*07f0*/  ISETP.NE.AND.EX P0, PT, RZ, c[0x0][0x21c], PT, P0 ;  /* 0x00008700ff007a0c */ /* 0x000fe40003f05300 */
[----:B------:R-:W-:-:S11]  /*0800*/  MOV R65, 0x10 ;  /* 0x0000001000417802 */ /* 0x000fd60000000f00 */
[----:B------:R-:W-:-:S04]  /*0810*/  @P0 LEA R2, P2, R64, c[0x0][0x218], 0x4 ;  /* 0x0000860040020a11 */ /* 0x000fc800078420ff */
[C---:B------:R-:W-:Y:S01]  /*0820*/  @P0 LEA.HI.X R3, R64.reuse, c[0x0][0x21c], RZ, 0x4, P2 ;  /* 0x0000870040030a11 */ /* 0x040fe200010f24ff */
[----:B------:R-:W-:-:S04]  /*0830*/  IMAD.WIDE.U32 R64, R64, R65, c[0x0][0x1b0] ;  /* 0x00006c0040407625 */ /* 0x000fc800078e0041 */
[----:B------:R0:W5:Y:S04]  /*0840*/  @P0 LDG.E.128 R60, [R2.64] ;  /* 0x00000004023c0981 */ /* 0x000168000c1e1d00 */
[----:B------:R-:W5:Y:S02]  /*0850*/  LDG.E.128 R64, [R64.64] ;  /* 0x0000000440407981 */ /* 0x000f64000c1e1d00 */
.L_x_23955:
[----:B------:R-:W-:Y:S05]  /*0860*/  BSYNC B0 ;  /* 0x0000000000007941 */ /* 0x000fea0003800000 */
.L_x_23954:
        /* <DEDUP_REMOVED lines=19> */
[----:B------:R0:W1:Y:S01]  /*09a0*/  I2F.U32 R116, R3 ;  /* 0x0000000300747306 */ /* 0x0000620000201000 */
[----:B------:R-:W-:Y:S02]  /*09b0*/  MOV R2, c[0x0][0x180] ;  /* 0x0000600000027a02 */ /* 0x000fe40000000f00 */
[----:B------:R-:W-:Y:S02]  /*09c0*/  IMNMX R69, R69, 0x20, PT ;  /* 0x0000002045457817 */ /* 0x000fe40003800200 */
[----:B------:R-:W-:Y:S02]  /*09d0*/  MOV R70, c[0x0][0x184] ;  /* 0x0000610000467a02 */ /* 0x000fe40000000f00 */
[----:B------:R-:W-:Y:S01]  /*09e0*/  LOP3.LUT P0, RZ, R2, c[0x0][0x178], RZ, 0xfc, !PT ;  /* 0x00005e0002ff7a12 */ /* 0x000fe2000780fcff */
[----:B------:R-:W-:Y:S01]  /*09f0*/  HFMA2.MMA R2, -RZ, RZ, 0, 5.9604644775390625e-08 ;  /* 0x00000001ff027435 */ /* 0x000fe200000001ff */
[----:B0-----:R-:W-:-:S02]  /*0a00*/  IADD3 R3, R68, R69, RZ ;  /* 0x0000004544037210 */ /* 0x001fc40007ffe0ff */
[----:B------:R-:W-:Y:S02]  /*0a10*/  LOP3.LUT P0, RZ, R70, c[0x0][0x17c], RZ, 0xfc, P0 ;  /* 0x00005f0046ff7a12 */ /* 0x000fe4000000fcff */
[----:B------:R-:W-:Y:S01]  /*0a20*/  SHF.L.U32 R3, R3, 0x2, RZ ;  /* 0x0000000203037819 */ /* 0x000fe200000006ff */
[----:B-1----:R-:W0:Y:S08]  /*0a30*/  MUFU.RCP R116, R116 ;  /* 0x0000007400747308 */ /* 0x002e300000001000 */
.L_x_24119:
        /* <DEDUP_REMOVED lines=29> */
.L_x_23959:
[----:B-----5:R-:W-:Y:S01]  /*0c10*/  FADD.FTZ R76, R72, R76 ;  /* 0x0000004c484c7221 */ /* 0x020fe20000010000 */
[----:B------:R-:W-:Y:S05]  /*0c20*/  BRA `(.L_x_23960) ;  /* 0x0000002000007947 */ /* 0x000fea0003800000 */
.L_x_23958:
[----:B-1---5:R-:W-:-:S04]  /*0c30*/  FADD.FTZ R76, R68, R76 ;  /* 0x0000004c444c7221 */ /* 0x022fc80000010000 */
[----:B------:R-:W-:-:S05]  /*0c40*/  @P2 FADD.FTZ R76, R72, R76 ;  /* 0x0000004c484c2221 */ /* 0x000fca0000010000 */
.L_x_23960:
[----:B-----5:R-:W-:Y:S02]  /*0c50*/  MOV R80, R76 ;  /* 0x0000004c00507202 */ /* 0x020fe40000000f00 */
.L_x_23961:
[----:B------:R-:W-:Y:S05]  /*0c60*/  @P3 BRA `(.L_x_23962) ;  /* 0x0000007000003947 */ /* 0x000fea0003800000 */
[----:B------:R-:W-:-:S04]  /*0c70*/  ISETP.NE.U32.AND P4, PT, RZ, c[0x0][0x180], PT ;  /* 0x00006000ff007a0c */ /* 0x000fc80003f85070 */
[----:B------:R-:W-:-:S13]  /*0c80*/  ISETP.NE.AND.EX P4, PT, RZ, c[0x0][0x184], PT, P4 ;  /* 0x00006100ff007a0c */ /* 0x000fda0003f85340 */
[----:B------:R-:W-:Y:S05]  /*0c90*/  @P4 BRA `(.L_x_23963) ;  /* 0x0000002000004947 */ /* 0x000fea0003800000 */
[----:B------:R-:W-:Y:S05]  /*0ca0*/  @P0 BRA `(.L_x_23964) ;  /* 0x0000005000000947 */ /* 0x000fea0003800000 */
[----:B------:R-:W-:Y:S05]  /*0cb0*/  BRA `(.L_x_23965) ;  /* 0x0000005000007947 */ /* 0x000fea0003800000 */
.L_x_23963:
[----:B-----5:R-:W-:Y:S01]  /*0cc0*/  FADD.FTZ R77, R73, R77 ;  /* 0x0000004d494d7221 */ /* 0x020fe20000010000 */
[----:B------:R-:W-:Y:S05]  /*0cd0*/  BRA `(.L_x_23964) ;  /* 0x0000002000007947 */ /* 0x000fea0003800000 */
.L_x_23962:
[----:B-----5:R-:W-:-:S04]  /*0ce0*/  FADD.FTZ R77, R69, R77 ;  /* 0x0000004d454d7221 */ /* 0x020fc80000010000 */
[----:B------:R-:W-:-:S05]  /*0cf0*/  @P2 FADD.FTZ R77, R73, R77 ;  /* 0x0000004d494d2221 */ /* 0x000fca0000010000 */
.L_x_23964:
[----:B-----5:R-:W-:Y:S02]  /*0d00*/  MOV R81, R77 ;  /* 0x0000004d00517202 */ /* 0x020fe40000000f00 */
.L_x_23965:
[----:B------:R-:W-:Y:S05]  /*0d10*/  @P3 BRA `(.L_x_23966) ;  /* 0x0000007000003947 */ /* 0x000fea0003800000 */
[----:B------:R-:W-:-:S04]  /*0d20*/  ISETP.NE.U32.AND P4, PT, RZ, c[0x0][0x180], PT ;  /* 0x00006000ff007a0c */ /* 0x000fc80003f85070 */
[----:B------:R-:W-:-:S13]  /*0d30*/  ISETP.NE.AND.EX P4, PT, RZ, c[0x0][0x184], PT, P4 ;  /* 0x00006100ff007a0c */ /* 0x000fda0003f85340 */
[----:B------:R-:W-:Y:S05]  /*0d40*/  @P4 BRA `(.L_x_23967) ;  /* 0x0000002000004947 */ /* 0x000fea0003800000 */
[----:B------:R-:W-:Y:S05]  /*0d50*/  @P0 BRA `(.L_x_23968) ;  /* 0x0000005000000947 */ /* 0x000fea0003800000 */
[----:B------:R-:W-:Y:S05]  /*0d60*/  BRA `(.L_x_23969) ;  /* 0x0000005000007947 */ /* 0x000fea0003800000 */
.L_x_23967:
[----:B-----5:R-:W-:Y:S01]  /*0d70*/  FADD.FTZ R78, R74, R78 ;  /* 0x0000004e4a4e7221 */ /* 0x020fe20000010000 */
[----:B------:R-:W-:Y:S05]  /*0d80*/  BRA `(.L_x_23968) ;  /* 0x0000002000007947 */ /* 0x000fea0003800000 */
.L_x_23966:
[----:B-----5:R-:W-:-:S04]  /*0d90*/  FADD.FTZ R78, R70, R78 ;  /* 0x0000004e464e7221 */ /* 0x020fc80000010000 */
[----:B------:R-:W-:-:S05]  /*0da0*/  @P2 FADD.FTZ R78, R74, R78 ;  /* 0x0000004e4a4e2221 */ /* 0x000fca0000010000 */
.L_x_23968:
[----:B-----5:R-:W-:Y:S02]  /*0db0*/  MOV R82, R78 ;  /* 0x0000004e00527202 */ /* 0x020fe40000000f00 */
.L_x_23969:
[----:B------:R-:W-:Y:S05]  /*0dc0*/  @P3 BRA `(.L_x_23970) ;  /* 0x0000007000003947 */ /* 0x000fea0003800000 */
[----:B------:R-:W-:-:S04]  /*0dd0*/  ISETP.NE.U32.AND P2, PT, RZ, c[0x0][0x180], PT ;  /* 0x00006000ff007a0c */ /* 0x000fc80003f45070 */
[----:B------:R-:W-:-:S13]  /*0de0*/  ISETP.NE.AND.EX P2, PT, RZ, c[0x0][0x184], PT, P2 ;  /* 0x00006100ff007a0c */ /* 0x000fda0003f45320 */
[----:B------:R-:W-:Y:S05]  /*0df0*/  @P2 BRA `(.L_x_23971) ;  /* 0x0000002000002947 */ /* 0x000fea0003800000 */
[----:B------:R-:W-:Y:S05]  /*0e00*/  @P0 BRA `(.L_x_23972) ;  /* 0x0000005000000947 */ /* 0x000fea0003800000 */
[----:B------:R-:W-:Y:S05]  /*0e10*/  BRA `(.L_x_23973) ;  /* 0x0000005000007947 */ /* 0x000fea0003800000 */
.L_x_23971:
[----:B-----5:R-:W-:Y:S01]  /*0e20*/  FADD.FTZ R79, R75, R79 ;  /* 0x0000004f4b4f7221 */ /* 0x020fe20000010000 */
[----:B------:R-:W-:Y:S05]  /*0e30*/  BRA `(.L_x_23972) ;  /* 0x0000002000007947 */ /* 0x000fea0003800000 */
.L_x_23970:
[----:B-----5:R-:W-:-:S04]  /*0e40*/  FADD.FTZ R79, R71, R79 ;  /* 0x0000004f474f7221 */ /* 0x020fc80000010000 */
[----:B------:R-:W-:-:S05]  /*0e50*/  @P2 FADD.FTZ R79, R75, R79 ;  /* 0x0000004f4b4f2221 */ /* 0x000fca0000010000 */
.L_x_23972:
[----:B-----5:R-:W-:Y:S02]  /*0e60*/  MOV R83, R79 ;  /* 0x0000004f00537202 */ /* 0x020fe40000000f00 */
.L_x_23973:
[C---:B------:R-:W-:Y:S02]  /*0e70*/  @P0 LEA R112, P2, R121.reuse, c[0x0][0x188], 0x4 ;  /* 0x0000620079700a11 */ /* 0x040fe400078420ff */
[C---:B------:R-:W-:Y:S02]  /*0e80*/  IADD3 R114, R121.reuse, 0x80, RZ ;  /* 0x0000008079727810 */ /* 0x040fe40007ffe0ff */
[----:B------:R-:W-:-:S05]  /*0e90*/  @P0 LEA.HI.X R113, R121, c[0x0][0x18c], RZ, 0x4, P2 ;  /* 0x0000630079710a11 */ /* 0x000fca00010f24ff */
[----:B------:R1:W-:Y:S04]  /*0ea0*/  @P0 STG.E.128 [R112.64], R80 ;  /* 0x0000005070000986 */ /* 0x0003e8000c101d04 */
.L_x_23957:
[----:B------:R-:W-:Y:S05]  /*0eb0*/  BSYNC B0 ;  /* 0x0000000000007941 */ /* 0x000fea0003800000 */
.L_x_23956:
[----:B------:R-:W-:Y:S01]  /*0ec0*/  ISETP.GE.U32.AND P2, PT, R118, 0x100, PT ;  /* 0x000001007600780c */ /* 0x000fe20003f46070 */
[----:B------:R-:W-:-:S12]  /*0ed0*/  BSSY B0, `(.L_x_23974) ;  /* 0x0000041000007945 */ /* 0x000fd80003800000 */
[----:B------:R-:W-:Y:S05]  /*0ee0*/  @!P2 BRA `(.L_x_23975) ;  /* 0x000003f00000a947 */ /* 0x000fea0003800000 */
[----:B------:R-:W-:-:S04]  /*0ef0*/  ISETP.NE.U32.AND P2, PT, RZ, c[0x0][0x178], PT ;  /* 0x00005e00ff007a0c */ /* 0x000fc80003f45070 */
[----:B------:R-:W-:-:S13]  /*0f00*/  ISETP.NE.AND.EX P2, PT, RZ, c[0x0][0x17c], PT, P2 ;  /* 0x00005f00ff007a0c */ /* 0x000fda0003f45320 */
[----:B-1----:R-:W-:-:S04]  /*0f10*/  @P2 LEA R112, P3, R114, c[0x0][0x178], 0x4 ;  /* 0x00005e0072702a11 */ /* 0x002fc800078620ff */
[----:B------:R-:W-:-:S05]  /*0f20*/  @P2 LEA.HI.X R113, R114, c[0x0][0x17c], RZ, 0x4, P3 ;  /* 0x00005f0072712a11 */ /* 0x000fca00018f24ff */
[----:B-----5:R1:W5:Y:S01]  /*0f30*/  @P2 LDG.E.128 R68, [R112.64] ;  /* 0x0000000470442981 */ /* 0x020362000c1e1d00 */
        /* <DEDUP_REMOVED lines=16> */
.L_x_23977:
[----:B-----5:R-:W-:Y:S01]  /*1040*/  FADD.FTZ R84, R72, R84 ;  /* 0x0000005448547221 */ /* 0x020fe20000010000 */
[----:B------:R-:W-:Y:S05]  /*1050*/  BRA `(.L_x_23978) ;  /* 0x0000002000007947 */ /* 0x000fea0003800000 */
.L_x_23976:
[----:B-1---5:R-:W-:-:S04]  /*1060*/  FADD.FTZ R84, R68, R84 ;  /* 0x0000005444547221 */ /* 0x022fc80000010000 */
[----:B------:R-:W-:-:S05]  /*1070*/  @P2 FADD.FTZ R84, R72, R84 ;  /* 0x0000005448542221 */ /* 0x000fca0000010000 */
.L_x_23978:
[----:B-----5:R-:W-:Y:S02]  /*1080*/  MOV R80, R84 ;  /* 0x0000005400507202 */ /* 0x020fe40000000f00 */
.L_x_23979:
[----:B------:R-:W-:Y:S05]  /*1090*/  @P3 BRA `(.L_x_23980) ;  /* 0x0000007000003947 */ /* 0x000fea0003800000 */
[----:B------:R-:W-:-:S04]  /*10a0*/  ISETP.NE.U32.AND P4, PT, RZ, c[0x0][0x180], PT ;  /* 0x00006000ff007a0c */ /* 0x000fc80003f85070 */
[----:B------:R-:W-:-:S13]  /*10b0*/  ISETP.NE.AND.EX P4, PT, RZ, c[0x0][0x184], PT, P4 ;  /* 0x00006100ff007a0c */ /* 0x000fda0003f85340 */
[----:B------:R-:W-:Y:S05]  /*10c0*/  @P4 BRA `(.L_x_23981) ;  /* 0x0000002000004947 */ /* 0x000fea0003800000 */
[----:B------:R-:W-:Y:S05]  /*10d0*/  @P0 BRA `(.L_x_23982) ;  /* 0x0000005000000947 */ /* 0x000fea0003800000 */
[----:B------:R-:W-:Y:S05]  /*10e0*/  BRA `(.L_x_23983) ;  /* 0x0000005000007947 */ /* 0x000fea0003800000 */
.L_x_23981:
[----:B-----5:R-:W-:Y:S01]  /*10f0*/  FADD.FTZ R85, R73, R85 ;  /* 0x0000005549557221 */ /* 0x020fe20000010000 */
[----:B------:R-:W-:Y:S05]  /*1100*/  BRA `(.L_x_23982) ;  /* 0x0000002000007947 */ /* 0x000fea0003800000 */
.L_x_23980:
[----:B-----5:R-:W-:-:S04]  /*1110*/  FADD.FTZ R85, R69, R85 ;  /* 0x0000005545557221 */ /* 0x020fc80000010000 */
[----:B------:R-:W-:-:S05]  /*1120*/  @P2 FADD.FTZ R85, R73, R85 ;  /* 0x0000005549552221 */ /* 0x000fca0000010000 */
.L_x_23982:
[----:B-----5:R-:W-:Y:S02]  /*1130*/  MOV R81, R85 ;  /* 0x0000005500517202 */ /* 0x020fe40000000f00 */
.L_x_23983:
[----:B------:R-:W-:Y:S05]  /*1140*/  @P3 BRA `(.L_x_23984) ;  /* 0x0000007000003947 */ /* 0x000fea0003800000 */
[----:B------:R-:W-:-:S04]  /*1150*/  ISETP.NE.U32.AND P4, PT, RZ, c[0x0][0x180], PT ;  /* 0x00006000ff007a0c */ /* 0x000fc80003f85070 */
[----:B------:R-:W-:-:S13]  /*1160*/  ISETP.NE.AND.EX P4, PT, RZ, c[0x0][0x184], PT, P4 ;  /* 0x00006100ff007a0c */ /* 0x000fda0003f85340 */
[----:B------:R-:W-:Y:S05]  /*1170*/  @P4 BRA `(.L_x_23985) ;  /* 0x0000002000004947 */ /* 0x000fea0003800000 */
[----:B------:R-:W-:Y:S05]  /*1180*/  @P0 BRA `(.L_x_23986) ;  /* 0x0000005000000947 */ /* 0x000fea0003800000 */
[----:B------:R-:W-:Y:S05]  /*1190*/  BRA `(.L_x_23987) ;  /* 0x0000005000007947 */ /* 0x000fea0003800000 */
.L_x_23985:
[----:B-----5:R-:W-:Y:S01]  /*11a0*/  FADD.FTZ R86, R74, R86 ;  /* 0x000000564a567221 */ /* 0x020fe20000010000 */
[----:B------:R-:W-:Y:S05]  /*11b0*/  BRA `(.L_x_23986) ;  /* 0x0000002000007947 */ /* 0x000fea0003800000 */
.L_x_23984:
[----:B-----5:R-:W-:-:S04]  /*11c0*/  FADD.FTZ R86, R70, R86 ;  /* 0x0000005646567221 */ /* 0x020fc80000010000 */
[----:B------:R-:W-:-:S05]  /*11d0*/  @P2 FADD.FTZ R86, R74, R86 ;  /* 0x000000564a562221 */ /* 0x000fca0000010000 */
.L_x_23986:
[----:B-----5:R-:W-:Y:S02]  /*11e0*/  MOV R82, R86 ;  /* 0x0000005600527202 */ /* 0x020fe40000000f00 */
.L_x_23987:
[----:B------:R-:W-:Y:S05]  /*11f0*/  @P3 BRA `(.L_x_23988) ;  /* 0x0000007000003947 */ /* 0x000fea0003800000 */
[----:B------:R-:W-:-:S04]  /*1200*/  ISETP.NE.U32.AND P2, PT, RZ, c[0x0][0x180], PT ;  /* 0x00006000ff007a0c */ /* 0x000fc80003f45070 */
[----:B------:R-:W-:-:S13]  /*1210*/  ISETP.NE.AND.EX P2, PT, RZ, c[0x0][0x184], PT, P2 ;  /* 0x00006100ff007a0c */ /* 0x000fda0003f45320 */
[----:B------:R-:W-:Y:S05]  /*1220*/  @P2 BRA `(.L_x_23989) ;  /* 0x0000002000002947 */ /* 0x000fea0003800000 */
[----:B------:R-:W-:Y:S05]  /*1230*/  @P0 BRA `(.L_x_23990) ;  /* 0x0000005000000947 */ /* 0x000fea0003800000 */
[----:B------:R-:W-:Y:S05]  /*1240*/  BRA `(.L_x_23991) ;  /* 0x0000005000007947 */ /* 0x000fea0003800000 */
.L_x_23989:
[----:B-----5:R-:W-:Y:S01]  /*1250*/  FADD.FTZ R87, R75, R87 ;  /* 0x000000574b577221 */ /* 0x020fe20000010000 */
[----:B------:R-:W-:Y:S05]  /*1260*/  BRA `(.L_x_23990) ;  /* 0x0000002000007947 */ /* 0x000fea0003800000 */
.L_x_23988:
[----:B-----5:R-:W-:-:S04]  /*1270*/  FADD.FTZ R87, R71, R87 ;  /* 0x0000005747577221 */ /* 0x020fc80000010000 */
[----:B------:R-:W-:-:S05]  /*1280*/  @P2 FADD.FTZ R87, R75, R87 ;  /* 0x000000574b572221 */ /* 0x000fca0000010000 */
.L_x_23990:
[----:B-----5:R-:W-:Y:S02]  /*1290*/  MOV R83, R87 ;  /* 0x0000005700537202 */ /* 0x020fe40000000f00 */
.L_x_23991:
[----:B------:R-:W-:-:S04]  /*12a0*/  @P0 LEA R112, P2, R114, c[0x0][0x188], 0x4 ;  /* 0x0000620072700a11 */ /* 0x000fc800078420ff */
[C---:B------:R-:W-:Y:S02]  /*12b0*/  @P0 LEA.HI.X R113, R114.reuse, c[0x0][0x18c], RZ, 0x4, P2 ;  /* 0x0000630072710a11 */ /* 0x040fe400010f24ff */
[----:B------:R-:W-:-:S03]  /*12c0*/  IADD3 R114, R114, 0x80, RZ ;  /* 0x0000008072727810 */ /* 0x000fc60007ffe0ff */
[----:B------:R1:W-:Y:S04]  /*12d0*/  @P0 STG.E.128 [R112.64], R80 ;  /* 0x0000005070000986 */ /* 0x0003e8000c101d04 */
.L_x_23975:
[----:B------:R-:W-:Y:S05]  /*12e0*/  BSYNC B0 ;  /* 0x0000000000007941 */ /* 0x000fea0003800000 */
.L_x_23974:
        /* <DEDUP_REMOVED lines=24> */
.L_x_23995:
[----:B-----5:R-:W-:Y:S01]  /*1470*/  FADD.FTZ R88, R72, R88 ;  /* 0x0000005848587221 */ /* 0x020fe20000010000 */
[----:B------:R-:W-:Y:S05]  /*1480*/  BRA `(.L_x_23996) ;  /* 0x0000002000007947 */ /* 0x000fea0003800000 */
.L_x_23994:
[----:B-1---5:R-:W-:-:S04]  /*1490*/  FADD.FTZ R88, R68, R88 ;  /* 0x0000005844587221 */ /* 0x022fc80000010000 */
[----:B------:R-:W-:-:S05]  /*14a0*/  @P2 FADD.FTZ R88, R72, R88 ;  /* 0x0000005848582221 */ /* 0x000fca0000010000 */
.L_x_23996:
[----:B-----5:R-:W-:Y:S02]  /*14b0*/  MOV R80, R88 ;  /* 0x0000005800507202 */ /* 0x020fe40000000f00 */
.L_x_23997:
[----:B------:R-:W-:Y:S05]  /*14c0*/  @P3 BRA `(.L_x_23998) ;  /* 0x0000007000003947 */ /* 0x000fea0003800000 */
[----:B------:R-:W-:-:S04]  /*14d0*/  ISETP.NE.U32.AND P4, PT, RZ, c[0x0][0x180], PT ;  /* 0x00006000ff007a0c */ /* 0x000fc80003f85070 */
[----:B------:R-:W-:-:S13]  /*14e0*/  ISETP.NE.AND.EX P4, PT, RZ, c[0x0][0x184], PT, P4 ;  /* 0x00006100ff007a0c */ /* 0x000fda0003f85340 */
[----:B------:R-:W-:Y:S05]  /*14f0*/  @P4 BRA `(.L_x_23999) ;  /* 0x0000002000004947 */ /* 0x000fea0003800000 */
[----:B------:R-:W-:Y:S05]  /*1500*/  @P0 BRA `(.L_x_24000) ;  /* 0x0000005000000947 */ /* 0x000fea0003800000 */
[----:B------:R-:W-:Y:S05]  /*1510*/  BRA `(.L_x_24001) ;  /* 0x0000005000007947 */ /* 0x000fea0003800000 */
.L_x_23999:
[----:B-----5:R-:W-:Y:S01]  /*1520*/  FADD.FTZ R89, R73, R89 ;  /* 0x0000005949597221 */ /* 0x020fe20000010000 */
[----:B------:R-:W-:Y:S05]  /*1530*/  BRA `(.L_x_24000) ;  /* 0x0000002000007947 */ /* 0x000fea0003800000 */
.L_x_23998:
[----:B-----5:R-:W-:-:S04]  /*1540*/  FADD.FTZ R89, R69, R89 ;  /* 0x0000005945597221 */ /* 0x020fc80000010000 */
[----:B------:R-:W-:-:S05]  /*1550*/  @P2 FADD.FTZ R89, R73, R89 ;  /* 0x0000005949592221 */ /* 0x000fca0000010000 */
.L_x_24000:
[----:B-----5:R-:W-:Y:S02]  /*1560*/  MOV R81, R89 ;  /* 0x0000005900517202 */ /* 0x020fe40000000f00 */
.L_x_24001:
[----:B------:R-:W-:Y:S05]  /*1570*/  @P3 BRA `(.L_x_24002) ;  /* 0x0000007000003947 */ /* 0x000fea0003800000 */
[----:B------:R-:W-:-:S04]  /*1580*/  ISETP.NE.U32.AND P4, PT, RZ, c[0x0][0x180], PT ;  /* 0x00006000ff007a0c */ /* 0x000fc80003f85070 */
[----:B------:R-:W-:-:S13]  /*1590*/  ISETP.NE.AND.EX P4, PT, RZ, c[0x0][0x184], PT, P4 ;  /* 0x00006100ff007a0c */ /* 0x000fda0003f85340 */
[----:B------:R-:W-:Y:S05]  /*15a0*/  @P4 BRA `(.L_x_24003) ;  /* 0x0000002000004947 */ /* 0x000fea0003800000 */
[----:B------:R-:W-:Y:S05]  /*15b0*/  @P0 BRA `(.L_x_24004) ;  /* 0x0000005000000947 */ /* 0x000fea0003800000 */
[----:B------:R-:W-:Y:S05]  /*15c0*/  BRA `(.L_x_24005) ;  /* 0x0000005000007947 */ /* 0x000fea0003800000 */
.L_x_24003:
[----:B-----5:R-:W-:Y:S01]  /*15d0*/  FADD.FTZ R90, R74, R90 ;  /* 0x0000005a4a5a7221 */ /* 0x020fe20000010000 */
[----:B------:R-:W-:Y:S05]  /*15e0*/  BRA `(.L_x_24004) ;  /* 0x0000002000007947 */ /* 0x000fea0003800000 */
.L_x_24002:
[----:B-----5:R-:W-:-:S04]  /*15f0*/  FADD.FTZ R90, R70, R90 ;  /* 0x0000005a465a7221 */ /* 0x020fc80000010000 */
[----:B------:R-:W-:-:S05]  /*1600*/  @P2 FADD.FTZ R90, R74, R90 ;  /* 0x0000005a4a5a2221 */ /* 0x000fca0000010000 */
.L_x_24004:
[----:B-----5:R-:W-:Y:S02]  /*1610*/  MOV R82, R90 ;  /* 0x0000005a00527202 */ /* 0x020fe40000000f00 */
.L_x_24005:
[----:B------:R-:W-:Y:S05]  /*1620*/  @P3 BRA `(.L_x_24006) ;  /* 0x0000007000003947 */ /* 0x000fea0003800000 */
[----:B------:R-:W-:-:S04]  /*1630*/  ISETP.NE.U32.AND P2, PT, RZ, c[0x0][0x180], PT ;  /* 0x00006000ff007a0c */ /* 0x000fc80003f45070 */
[----:B------:R-:W-:-:S13]  /*1640*/  ISETP.NE.AND.EX P2, PT, RZ, c[0x0][0x184], PT, P2 ;  /* 0x00006100ff007a0c */ /* 0x000fda0003f45320 */
[----:B------:R-:W-:Y:S05]  /*1650*/  @P2 BRA `(.L_x_24007) ;  /* 0x0000002000002947 */ /* 0x000fea0003800000 */
[----:B------:R-:W-:Y:S05]  /*1660*/  @P0 BRA `(.L_x_24008) ;  /* 0x0000005000000947 */ /* 0x000fea0003800000 */
[----:B------:R-:W-:Y:S05]  /*1670*/  BRA `(.L_x_24009) ;  /* 0x0000005000007947 */ /* 0x000fea0003800000 */
.L_x_24007:
[----:B-----5:R-:W-:Y:S01]  /*1680*/  FADD.FTZ R91, R75, R91 ;  /* 0x0000005b4b5b7221 */ /* 0x020fe20000010000 */
[----:B------:R-:W-:Y:S05]  /*1690*/  BRA `(.L_x_24008) ;  /* 0x0000002000007947 */ /* 0x000fea0003800000 */
.L_x_24006:
[----:B-----5:R-:W-:-:S04]  /*16a0*/  FADD.FTZ R91, R71, R91 ;  /* 0x0000005b475b7221 */ /* 0x020fc80000010000 */
[----:B------:R-:W-:-:S05]  /*16b0*/  @P2 FADD.FTZ R91, R75, R91 ;  /* 0x0000005b4b5b2221 */ /* 0x000fca0000010000 */
.L_x_24008:
[----:B-----5:R-:W-:Y:S02]  /*16c0*/  MOV R83, R91 ;  /* 0x0000005b00537202 */ /* 0x020fe40000000f00 */
.L_x_24009:
[----:B------:R-:W-:-:S04]  /*16d0*/  @P0 LEA R112, P2, R114, c[0x0][0x188], 0x4 ;  /* 0x0000620072700a11 */ /* 0x000fc800078420ff */
[C---:B------:R-:W-:Y:S02]  /*16e0*/  @P0 LEA.HI.X R113, R114.reuse, c[0x0][0x18c], RZ, 0x4, P2 ;  /* 0x0000630072710a11 */ /* 0x040fe400010f24ff */
[----:B------:R-:W-:-:S03]  /*16f0*/  IADD3 R114, R114, 0x80, RZ ;  /* 0x0000008072727810 */ /* 0x000fc60007ffe0ff */
[----:B------:R1:W-:Y:S04]  /*1700*/  @P0 STG.E.128 [R112.64], R80 ;  /* 0x0000005070000986 */ /* 0x0003e8000c101d04 */
.L_x_23993:
[----:B------:R-:W-:Y:S05]  /*1710*/  BSYNC B0 ;  /* 0x0000000000007941 */ /* 0x000fea0003800000 */
.L_x_23992:
        /* <DEDUP_REMOVED lines=24> */
.L_x_24013:
[----:B-----5:R-:W-:Y:S01]  /*18a0*/  FADD.FTZ R92, R72, R92 ;  /* 0x0000005c485c7221 */ /* 0x020fe20000010000 */
[----:B------:R-:W-:Y:S05]  /*18b0*/  BRA `(.L_x_24014) ;  /* 0x0000002000007947 */ /* 0x000fea0003800000 */
.L_x_24012:
[----:B-1---5:R-:W-:-:S04]  /*18c0*/  FADD.FTZ R92, R68, R92 ;  /* 0x0000005c445c7221 */ /* 0x022fc80000010000 */
[----:B------:R-:W-:-:S05]  /*18d0*/  @P2 FADD.FTZ R92, R72, R92 ;  /* 0x0000005c485c2221 */ /* 0x000fca0000010000 */
.L_x_24014:
[----:B-----5:R-:W-:Y:S02]  /*18e0*/  MOV R80, R92 ;  /* 0x0000005c00507202 */ /* 0x020fe40000000f00 */
.L_x_24015:
[----:B------:R-:W-:Y:S05]  /*18f0*/  @P3 BRA `(.L_x_24016) ;  /* 0x0000007000003947 */ /* 0x000fea0003800000 */
[----:B------:R-:W-:-:S04]  /*1900*/  ISETP.NE.U32.AND P4, PT, RZ, c[0x0][0x180], PT ;  /* 0x00006000ff007a0c */ /* 0x000fc80003f85070 */
[----:B------:R-:W-:-:S13]  /*1910*/  ISETP.NE.AND.EX P4, PT, RZ, c[0x0][0x184], PT, P4 ;  /* 0x00006100ff007a0c */ /* 0x000fda0003f85340 */
[----:B------:R-:W-:Y:S05]  /*1920*/  @P4 BRA `(.L_x_24017) ;  /* 0x0000002000004947 */ /* 0x000fea0003800000 */
[----:B------:R-:W-:Y:S05]  /*1930*/  @P0 BRA `(.L_x_24018) ;  /* 0x0000005000000947 */ /* 0x000fea0003800000 */
[----:B------:R-:W-:Y:S05]  /*1940*/  BRA `(.L_x_24019) ;  /* 0x0000005000007947 */ /* 0x000fea0003800000 */
.L_x_24017:
[----:B-----5:R-:W-:Y:S01]  /*1950*/  FADD.FTZ R93, R73, R93 ;  /* 0x0000005d495d7221 */ /* 0x020fe20000010000 */
[----:B------:R-:W-:Y:S05]  /*1960*/  BRA `(.L_x_24018) ;  /* 0x0000002000007947 */ /* 0x000fea0003800000 */
.L_x_24016:
[----:B-----5:R-:W-:-:S04]  /*1970*/  FADD.FTZ R93, R69, R93 ;  /* 0x0000005d455d7221 */ /* 0x020fc80000010000 */
[----:B------:R-:W-:-:S05]  /*1980*/  @P2 FADD.FTZ R93, R73, R93 ;  /* 0x0000005d495d2221 */ /* 0x000fca0000010000 */
.L_x_24018:
[----:B-----5:R-:W-:Y:S02]  /*1990*/  MOV R81, R93 ;  /* 0x0000005d00517202 */ /* 0x020fe40000000f00 */
.L_x_24019:
[----:B------:R-:W-:Y:S05]  /*19a0*/  @P3 BRA `(.L_x_24020) ;  /* 0x0000007000003947 */ /* 0x000fea0003800000 */
[----:B------:R-:W-:-:S04]  /*19b0*/  ISETP.NE.U32.AND P4, PT, RZ, c[0x0][0x180], PT ;  /* 0x00006000ff007a0c */ /* 0x000fc80003f85070 */
[----:B------:R-:W-:-:S13]  /*19c0*/  ISETP.NE.AND.EX P4, PT, RZ, c[0x0][0x184], PT, P4 ;  /* 0x00006100ff007a0c */ /* 0x000fda0003f85340 */
[----:B------:R-:W-:Y:S05]  /*19d0*/  @P4 BRA `(.L_x_24021) ;  /* 0x0000002000004947 */ /* 0x000fea0003800000 */
[----:B------:R-:W-:Y:S05]  /*19e0*/  @P0 BRA `(.L_x_24022) ;  /* 0x0000005000000947 */ /* 0x000fea0003800000 */
[----:B------:R-:W-:Y:S05]  /*19f0*/  BRA `(.L_x_24023) ;  /* 0x0000005000007947 */ /* 0x000fea0003800000 */
.L_x_24021:
[----:B-----5:R-:W-:Y:S01]  /*1a00*/  FADD.FTZ R94, R74, R94 ;  /* 0x0000005e4a5e7221 */ /* 0x020fe20000010000 */
[----:B------:R-:W-:Y:S05]  /*1a10*/  BRA `(.L_x_24022) ;  /* 0x0000002000007947 */ /* 0x000fea0003800000 */
.L_x_24020:
[----:B-----5:R-:W-:-:S04]  /*1a20*/  FADD.FTZ R94, R70, R94 ;  /* 0x0000005e465e7221 */ /* 0x020fc80000010000 */
[----:B------:R-:W-:-:S05]  /*1a30*/  @P2 FADD.FTZ R94, R74, R94 ;  /* 0x0000005e4a5e2221 */ /* 0x000fca0000010000 */
.L_x_24022:
[----:B-----5:R-:W-:Y:S02]  /*1a40*/  MOV R82, R94 ;  /* 0x0000005e00527202 */ /* 0x020fe40000000f00 */
.L_x_24023:
[----:B------:R-:W-:Y:S05]  /*1a50*/  @P3 BRA `(.L_x_24024) ;  /* 0x0000007000003947 */ /* 0x000fea0003800000 */
[----:B------:R-:W-:-:S04]  /*1a60*/  ISETP.NE.U32.AND P2, PT, RZ, c[0x0][0x180], PT ;  /* 0x00006000ff007a0c */ /* 0x000fc80003f45070 */
[----:B------:R-:W-:-:S13]  /*1a70*/  ISETP.NE.AND.EX P2, PT, RZ, c[0x0][0x184], PT, P2 ;  /* 0x00006100ff007a0c */ /* 0x000fda0003f45320 */
[----:B------:R-:W-:Y:S05]  /*1a80*/  @P2 BRA `(.L_x_24025) ;  /* 0x0000002000002947 */ /* 0x000fea0003800000 */
[----:B------:R-:W-:Y:S05]  /*1a90*/  @P0 BRA `(.L_x_24026) ;  /* 0x0000005000000947 */ /* 0x000fea0003800000 */
[----:B------:R-:W-:Y:S05]  /*1aa0*/  BRA `(.L_x_24027) ;  /* 0x0000005000007947 */ /* 0x000fea0003800000 */
.L_x_24025:
[----:B-----5:R-:W-:Y:S01]  /*1ab0*/  FADD.FTZ R95, R75, R95 ;  /* 0x0000005f4b5f7221 */ /* 0x020fe20000010000 */
[----:B------:R-:W-:Y:S05]  /*1ac0*/  BRA `(.L_x_24026) ;  /* 0x0000002000007947 */ /* 0x000fea0003800000 */
.L_x_24024:
[----:B-----5:R-:W-:-:S04]  /*1ad0*/  FADD.FTZ R95, R71, R95 ;  /* 0x0000005f475f7221 */ /* 0x020fc80000010000 */
[----:B------:R-:W-:-:S05]  /*1ae0*/  @P2 FADD.FTZ R95, R75, R95 ;  /* 0x0000005f4b5f2221 */ /* 0x000fca0000010000 */
.L_x_24026:
[----:B-----5:R-:W-:Y:S02]  /*1af0*/  MOV R83, R95 ;  /* 0x0000005f00537202 */ /* 0x020fe40000000f00 */
.L_x_24027:
[----:B------:R-:W-:-:S04]  /*1b00*/  @P0 LEA R112, P2, R114, c[0x0][0x188], 0x4 ;  /* 0x0000620072700a11 */ /* 0x000fc800078420ff */
[C---:B------:R-:W-:Y:S02]  /*1b10*/  @P0 LEA.HI.X R113, R114.reuse, c[0x0][0x18c], RZ, 0x4, P2 ;  /* 0x0000630072710a11 */ /* 0x040fe400010f24ff */
[----:B------:R-:W-:-:S03]  /*1b20*/  IADD3 R114, R114, 0x80, RZ ;  /* 0x0000008072727810 */ /* 0x000fc60007ffe0ff */
[----:B------:R1:W-:Y:S04]  /*1b30*/  @P0 STG.E.128 [R112.64], R80 ;  /* 0x0000005070000986 */ /* 0x0003e8000c101d04 */
.L_x_24011:
[----:B------:R-:W-:Y:S05]  /*1b40*/  BSYNC B0 ;  /* 0x0000000000007941 */ /* 0x000fea0003800000 */
.L_x_24010:
        /* <DEDUP_REMOVED lines=24> */
.L_x_24031:
[----:B-----5:R-:W-:Y:S01]  /*1cd0*/  FADD.FTZ R96, R72, R96 ;  /* 0x0000006048607221 */ /* 0x020fe20000010000 */
[----:B------:R-:W-:Y:S05]  /*1ce0*/  BRA `(.L_x_24032) ;  /* 0x0000002000007947 */ /* 0x000fea0003800000 */
.L_x_24030:
[----:B-1---5:R-:W-:-:S04]  /*1cf0*/  FADD.FTZ R96, R68, R96 ;  /* 0x0000006044607221 */ /* 0x022fc80000010000 */
[----:B------:R-:W-:-:S05]  /*1d00*/  @P2 FADD.FTZ R96, R72, R96 ;  /* 0x0000006048602221 */ /* 0x000fca0000010000 */
.L_x_24032:
[----:B-----5:R-:W-:Y:S02]  /*1d10*/  MOV R80, R96 ;  /* 0x0000006000507202 */ /* 0x020fe40000000f00 */
.L_x_24033:
[----:B------:R-:W-:Y:S05]  /*1d20*/  @P3 BRA `(.L_x_24034) ;  /* 0x0000007000003947 */ /* 0x000fea0003800000 */
[----:B------:R-:W-:-:S04]  /*1d30*/  ISETP.NE.U32.AND P4, PT, RZ, c[0x0][0x180], PT ;  /* 0x00006000ff007a0c */ /* 0x000fc80003f85070 */
[----:B------:R-:W-:-:S13]  /*1d40*/  ISETP.NE.AND.EX P4, PT, RZ, c[0x0][0x184], PT, P4 ;  /* 0x00006100ff007a0c */ /* 0x000fda0003f85340 */
[----:B------:R-:W-:Y:S05]  /*1d50*/  @P4 BRA `(.L_x_24035) ;  /* 0x0000002000004947 */ /* 0x000fea0003800000 */
[----:B------:R-:W-:Y:S05]  /*1d60*/  @P0 BRA `(.L_x_24036) ;  /* 0x0000005000000947 */ /* 0x000fea0003800000 */
[----:B------:R-:W-:Y:S05]  /*1d70*/  BRA `(.L_x_24037) ;  /* 0x0000005000007947 */ /* 0x000fea0003800000 */
.L_x_24035:
[----:B-----5:R-:W-:Y:S01]  /*1d80*/  FADD.FTZ R97, R73, R97 ;  /* 0x0000006149617221 */ /* 0x020fe20000010000 */
[----:B------:R-:W-:Y:S05]  /*1d90*/  BRA `(.L_x_24036) ;  /* 0x0000002000007947 */ /* 0x000fea0003800000 */
.L_x_24034:
[----:B-----5:R-:W-:-:S04]  /*1da0*/  FADD.FTZ R97, R69, R97 ;  /* 0x0000006145617221 */ /* 0x020fc80000010000 */
[----:B------:R-:W-:-:S05]  /*1db0*/  @P2 FADD.FTZ R97, R73, R97 ;  /* 0x0000006149612221 */ /* 0x000fca0000010000 */
.L_x_24036:
[----:B-----5:R-:W-:Y:S02]  /*1dc0*/  MOV R81, R97 ;  /* 0x0000006100517202 */ /* 0x020fe40000000f00 */
.L_x_24037:
[----:B------:R-:W-:Y:S05]  /*1dd0*/  @P3 BRA `(.L_x_24038) ;  /* 0x0000007000003947 */ /* 0x000fea0003800000 */
[----:B------:R-:W-:-:S04]  /*1de0*/  ISETP.NE.U32.AND P4, PT, RZ, c[0x0][0x180], PT ;  /* 0x00006000ff007a0c */ /* 0x000fc80003f85070 */
[----:B------:R-:W-:-:S13]  /*1df0*/  ISETP.NE.AND.EX P4, PT, RZ, c[0x0][0x184], PT, P4 ;  /* 0x00006100ff007a0c */ /* 0x000fda0003f85340 */
[----:B------:R-:W-:Y:S05]  /*1e00*/  @P4 BRA `(.L_x_24039) ;  /* 0x0000002000004947 */ /* 0x000fea0003800000 */
[----:B------:R-:W-:Y:S05]  /*1e10*/  @P0 BRA `(.L_x_24040) ;  /* 0x0000005000000947 */ /* 0x000fea0003800000 */
[----:B------:R-:W-:Y:S05]  /*1e20*/  BRA `(.L_x_24041) ;  /* 0x0000005000007947 */ /* 0x000fea0003800000 */
.L_x_24039:
[----:B-----5:R-:W-:Y:S01]  /*1e30*/  FADD.FTZ R98, R74, R98 ;  /* 0x000000624a627221 */ /* 0x020fe20000010000 */
[----:B------:R-:W-:Y:S05]  /*1e40*/  BRA `(.L_x_24040) ;  /* 0x0000002000007947 */ /* 0x000fea0003800000 */
.L_x_24038:
[----:B-----5:R-:W-:-:S04]  /*1e50*/  FADD.FTZ R98, R70, R98 ;  /* 0x0000006246627221 */ /* 0x020fc80000010000 */
[----:B------:R-:W-:-:S05]  /*1e60*/  @P2 FADD.FTZ R98, R74, R98 ;  /* 0x000000624a622221 */ /* 0x000fca0000010000 */
.L_x_24040:
[----:B-----5:R-:W-:Y:S02]  /*1e70*/  MOV R82, R98 ;  /* 0x0000006200527202 */ /* 0x020fe40000000f00 */
.L_x_24041:
[----:B------:R-:W-:Y:S05]  /*1e80*/  @P3 BRA `(.L_x_24042) ;  /* 0x0000007000003947 */ /* 0x000fea0003800000 */
[----:B------:R-:W-:-:S04]  /*1e90*/  ISETP.NE.U32.AND P2, PT, RZ, c[0x0][0x180], PT ;  /* 0x00006000ff007a0c */ /* 0x000fc80003f45070 */
[----:B------:R-:W-:-:S13]  /*1ea0*/  ISETP.NE.AND.EX P2, PT, RZ, c[0x0][0x184], PT, P2 ;  /* 0x00006100ff007a0c */ /* 0x000fda0003f45320 */
[----:B------:R-:W-:Y:S05]  /*1eb0*/  @P2 BRA `(.L_x_24043) ;  /* 0x0000002000002947 */ /* 0x000fea0003800000 */
[----:B------:R-:W-:Y:S05]  /*1ec0*/  @P0 BRA `(.L_x_24044) ;  /* 0x0000005000000947 */ /* 0x000fea0003800000 */
[----:B------:R-:W-:Y:S05]  /*1ed0*/  BRA `(.L_x_24045) ;  /* 0x0000005000007947 */ /* 0x000fea0003800000 */
.L_x_24043:
[----:B-----5:R-:W-:Y:S01]  /*1ee0*/  FADD.FTZ R99, R75, R99 ;  /* 0x000000634b637221 */ /* 0x020fe20000010000 */
[----:B------:R-:W-:Y:S05]  /*1ef0*/  BRA `(.L_x_24044) ;  /* 0x0000002000007947 */ /* 0x000fea0003800000 */
.L_x_24042:
[----:B-----5:R-:W-:-:S04]  /*1f00*/  FADD.FTZ R99, R71, R99 ;  /* 0x0000006347637221 */ /* 0x020fc80000010000 */
[----:B------:R-:W-:-:S05]  /*1f10*/  @P2 FADD.FTZ R99, R75, R99 ;  /* 0x000000634b632221 */ /* 0x000fca0000010000 */
.L_x_24044:
[----:B-----5:R-:W-:Y:S02]  /*1f20*/  MOV R83, R99 ;  /* 0x0000006300537202 */ /* 0x020fe40000000f00 */
.L_x_24045:
[----:B------:R-:W-:-:S04]  /*1f30*/  @P0 LEA R112, P2, R114, c[0x0][0x188], 0x4 ;  /* 0x0000620072700a11 */ /* 0x000fc800078420ff */
[C---:B------:R-:W-:Y:S02]  /*1f40*/  @P0 LEA.HI.X R113, R114.reuse, c[0x0][0x18c], RZ, 0x4, P2 ;  /* 0x0000630072710a11 */ /* 0x040fe400010f24ff */
[----:B------:R-:W-:-:S03]  /*1f50*/  IADD3 R114, R114, 0x80, RZ ;  /* 0x0000008072727810 */ /* 0x000fc60007ffe0ff */
[----:B------:R1:W-:Y:S04]  /*1f60*/  @P0 STG.E.128 [R112.64], R80 ;  /* 0x0000005070000986 */ /* 0x0003e8000c101d04 */
.L_x_24029:
[----:B------:R-:W-:Y:S05]  /*1f70*/  BSYNC B0 ;  /* 0x0000000000007941 */ /* 0x000fea0003800000 */
.L_x_24028:
        /* <DEDUP_REMOVED lines=24> */
.L_x_24049:
[----:B-----5:R-:W-:Y:S01]  /*2100*/  FADD.FTZ R100, R72, R100 ;  /* 0x0000006448647221 */ /* 0x020fe20000010000 */
[----:B------:R-:W-:Y:S05]  /*2110*/  BRA `(.L_x_24050) ;  /* 0x0000002000007947 */ /* 0x000fea0003800000 */
.L_x_24048:
[----:B-1---5:R-:W-:-:S04]  /*2120*/  FADD.FTZ R100, R68, R100 ;  /* 0x0000006444647221 */ /* 0x022fc80000010000 */
[----:B------:R-:W-:-:S05]  /*2130*/  @P2 FADD.FTZ R100, R72, R100 ;  /* 0x0000006448642221 */ /* 0x000fca0000010000 */
.L_x_24050:
[----:B-----5:R-:W-:Y:S02]  /*2140*/  MOV R80, R100 ;  /* 0x0000006400507202 */ /* 0x020fe40000000f00 */
.L_x_24051:
[----:B------:R-:W-:Y:S05]  /*2150*/  @P3 BRA `(.L_x_24052) ;  /* 0x0000007000003947 */ /* 0x000fea0003800000 */
[----:B------:R-:W-:-:S04]  /*2160*/  ISETP.NE.U32.AND P4, PT, RZ, c[0x0][0x180], PT ;  /* 0x00006000ff007a0c */ /* 0x000fc80003f85070 */
[----:B------:R-:W-:-:S13]  /*2170*/  ISETP.NE.AND.EX P4, PT, RZ, c[0x0][0x184], PT, P4 ;  /* 0x00006100ff007a0c */ /* 0x000fda0003f85340 */
[----:B------:R-:W-:Y:S05]  /*2180*/  @P4 BRA `(.L_x_24053) ;  /* 0x0000002000004947 */ /* 0x000fea0003800000 */
[----:B------:R-:W-:Y:S05]  /*2190*/  @P0 BRA `(.L_x_24054) ;  /* 0x0000005000000947 */ /* 0x000fea0003800000 */
[----:B------:R-:W-:Y:S05]  /*21a0*/  BRA `(.L_x_24055) ;  /* 0x0000005000007947 */ /* 0x000fea0003800000 */
.L_x_24053:
[----:B-----5:R-:W-:Y:S01]  /*21b0*/  FADD.FTZ R101, R73, R101 ;  /* 0x0000006549657221 */ /* 0x020fe20000010000 */
[----:B------:R-:W-:Y:S05]  /*21c0*/  BRA `(.L_x_24054) ;  /* 0x0000002000007947 */ /* 0x000fea0003800000 */
.L_x_24052:
[----:B-----5:R-:W-:-:S04]  /*21d0*/  FADD.FTZ R101, R69, R101 ;  /* 0x0000006545657221 */ /* 0x020fc80000010000 */
[----:B------:R-:W-:-:S05]  /*21e0*/  @P2 FADD.FTZ R101, R73, R101 ;  /* 0x0000006549652221 */ /* 0x000fca0000010000 */
.L_x_24054:
[----:B-----5:R-:W-:Y:S02]  /*21f0*/  MOV R81, R101 ;  /* 0x0000006500517202 */ /* 0x020fe40000000f00 */
.L_x_24055:
[----:B------:R-:W-:Y:S05]  /*2200*/  @P3 BRA `(.L_x_24056) ;  /* 0x0000007000003947 */ /* 0x000fea0003800000 */
[----:B------:R-:W-:-:S04]  /*2210*/  ISETP.NE.U32.AND P4, PT, RZ, c[0x0][0x180], PT ;  /* 0x00006000ff007a0c */ /* 0x000fc80003f85070 */
[----:B------:R-:W-:-:S13]  /*2220*/  ISETP.NE.AND.EX P4, PT, RZ, c[0x0][0x184], PT, P4 ;  /* 0x00006100ff007a0c */ /* 0x000fda0003f85340 */
[----:B------:R-:W-:Y:S05]  /*2230*/  @P4 BRA `(.L_x_24057) ;  /* 0x0000002000004947 */ /* 0x000fea0003800000 */
[----:B------:R-:W-:Y:S05]  /*2240*/  @P0 BRA `(.L_x_24058) ;  /* 0x0000005000000947 */ /* 0x000fea0003800000 */
[----:B------:R-:W-:Y:S05]  /*2250*/  BRA `(.L_x_24059) ;  /* 0x0000005000007947 */ /* 0x000fea0003800000 */
.L_x_24057:
[----:B-----5:R-:W-:Y:S01]  /*2260*/  FADD.FTZ R102, R74, R102 ;  /* 0x000000664a667221 */ /* 0x020fe20000010000 */
[----:B------:R-:W-:Y:S05]  /*2270*/  BRA `(.L_x_24058) ;  /* 0x0000002000007947 */ /* 0x000fea0003800000 */
.L_x_24056:
[----:B-----5:R-:W-:-:S04]  /*2280*/  FADD.FTZ R102, R70, R102 ;  /* 0x0000006646667221 */ /* 0x020fc80000010000 */
[----:B------:R-:W-:-:S05]  /*2290*/  @P2 FADD.FTZ R102, R74, R102 ;  /* 0x000000664a662221 */ /* 0x000fca0000010000 */
.L_x_24058:
[----:B-----5:R-:W-:Y:S02]  /*22a0*/  MOV R82, R102 ;  /* 0x0000006600527202 */ /* 0x020fe40000000f00 */
.L_x_24059:
[----:B------:R-:W-:Y:S05]  /*22b0*/  @P3 BRA `(.L_x_24060) ;  /* 0x0000007000003947 */ /* 0x000fea0003800000 */
[----:B------:R-:W-:-:S04]  /*22c0*/  ISETP.NE.U32.AND P2, PT, RZ, c[0x0][0x180], PT ;  /* 0x00006000ff007a0c */ /* 0x000fc80003f45070 */
[----:B------:R-:W-:-:S13]  /*22d0*/  ISETP.NE.AND.EX P2, PT, RZ, c[0x0][0x184], PT, P2 ;  /* 0x00006100ff007a0c */ /* 0x000fda0003f45320 */
[----:B------:R-:W-:Y:S05]  /*22e0*/  @P2 BRA `(.L_x_24061) ;  /* 0x0000002000002947 */ /* 0x000fea0003800000 */
[----:B------:R-:W-:Y:S05]  /*22f0*/  @P0 BRA `(.L_x_24062) ;  /* 0x0000005000000947 */ /* 0x000fea0003800000 */
[----:B------:R-:W-:Y:S05]  /*2300*/  BRA `(.L_x_24063) ;  /* 0x0000005000007947 */ /* 0x000fea0003800000 */
.L_x_24061:
[----:B-----5:R-:W-:Y:S01]  /*2310*/  FADD.FTZ R103, R75, R103 ;  /* 0x000000674b677221 */ /* 0x020fe20000010000 */
[----:B------:R-:W-:Y:S05]  /*2320*/  BRA `(.L_x_24062) ;  /* 0x0000002000007947 */ /* 0x000fea0003800000 */
.L_x_24060:
[----:B-----5:R-:W-:-:S04]  /*2330*/  FADD.FTZ R103, R71, R103 ;  /* 0x0000006747677221 */ /* 0x020fc80000010000 */
[----:B------:R-:W-:-:S05]  /*2340*/  @P2 FADD.FTZ R103, R75, R103 ;  /* 0x000000674b672221 */ /* 0x000fca0000010000 */
.L_x_24062:
[----:B-----5:R-:W-:Y:S02]  /*2350*/  MOV R83, R103 ;  /* 0x0000006700537202 */ /* 0x020fe40000000f00 */
.L_x_24063:
[----:B------:R-:W-:-:S04]  /*2360*/  @P0 LEA R112, P2, R114, c[0x0][0x188], 0x4 ;  /* 0x0000620072700a11 */ /* 0x000fc800078420ff */
[C---:B------:R-:W-:Y:S02]  /*2370*/  @P0 LEA.HI.X R113, R114.reuse, c[0x0][0x18c], RZ, 0x4, P2 ;  /* 0x0000630072710a11 */ /* 0x040fe400010f24ff */
[----:B------:R-:W-:-:S03]  /*2380*/  IADD3 R114, R114, 0x80, RZ ;  /* 0x0000008072727810 */ /* 0x000fc60007ffe0ff */
[----:B------:R1:W-:Y:S04]  /*2390*/  @P0 STG.E.128 [R112.64], R80 ;  /* 0x0000005070000986 */ /* 0x0003e8000c101d04 */
.L_x_24047:
[----:B------:R-:W-:Y:S05]  /*23a0*/  BSYNC B0 ;  /* 0x0000000000007941 */ /* 0x000fea0003800000 */
.L_x_24046:
        /* <DEDUP_REMOVED lines=24> */
.L_x_24067:
[----:B-----5:R-:W-:Y:S01]  /*2530*/  FADD.FTZ R104, R72, R104 ;  /* 0x0000006848687221 */ /* 0x020fe20000010000 */
[----:B------:R-:W-:Y:S05]  /*2540*/  BRA `(.L_x_24068) ;  /* 0x0000002000007947 */ /* 0x000fea0003800000 */
.L_x_24066:
[----:B-1---5:R-:W-:-:S04]  /*2550*/  FADD.FTZ R104, R68, R104 ;  /* 0x0000006844687221 */ /* 0x022fc80000010000 */
[----:B------:R-:W-:-:S05]  /*2560*/  @P2 FADD.FTZ R104, R72, R104 ;  /* 0x0000006848682221 */ /* 0x000fca0000010000 */
.L_x_24068:
[----:B-----5:R-:W-:Y:S02]  /*2570*/  MOV R80, R104 ;  /* 0x0000006800507202 */ /* 0x020fe40000000f00 */
.L_x_24069:
[----:B------:R-:W-:Y:S05]  /*2580*/  @P3 BRA `(.L_x_24070) ;  /* 0x0000007000003947 */ /* 0x000fea0003800000 */
[----:B------:R-:W-:-:S04]  /*2590*/  ISETP.NE.U32.AND P4, PT, RZ, c[0x0][0x180], PT ;  /* 0x00006000ff007a0c */ /* 0x000fc80003f85070 */
[----:B------:R-:W-:-:S13]  /*25a0*/  ISETP.NE.AND.EX P4, PT, RZ, c[0x0][0x184], PT, P4 ;  /* 0x00006100ff007a0c */ /* 0x000fda0003f85340 */
[----:B------:R-:W-:Y:S05]  /*25b0*/  @P4 BRA `(.L_x_24071) ;  /* 0x0000002000004947 */ /* 0x000fea0003800000 */
[----:B------:R-:W-:Y:S05]  /*25c0*/  @P0 BRA `(.L_x_24072) ;  /* 0x0000005000000947 */ /* 0x000fea0003800000 */
[----:B------:R-:W-:Y:S05]  /*25d0*/  BRA `(.L_x_24073) ;  /* 0x0000005000007947 */ /* 0x000fea0003800000 */
.L_x_24071:
[----:B-----5:R-:W-:Y:S01]  /*25e0*/  FADD.FTZ R105, R73, R105 ;  /* 0x0000006949697221 */ /* 0x020fe20000010000 */
[----:B------:R-:W-:Y:S05]  /*25f0*/  BRA `(.L_x_24072) ;  /* 0x0000002000007947 */ /* 0x000fea0003800000 */
.L_x_24070:
[----:B-----5:R-:W-:-:S04]  /*2600*/  FADD.FTZ R105, R69, R105 ;  /* 0x0000006945697221 */ /* 0x020fc80000010000 */
[----:B------:R-:W-:-:S05]  /*2610*/  @P2 FADD.FTZ R105, R73, R105 ;  /* 0x0000006949692221 */ /* 0x000fca0000010000 */
.L_x_24072:
[----:B-----5:R-:W-:Y:S02]  /*2620*/  MOV R81, R105 ;  /* 0x0000006900517202 */ /* 0x020fe40000000f00 */
.L_x_24073:
[----:B------:R-:W-:Y:S05]  /*2630*/  @P3 BRA `(.L_x_24074) ;  /* 0x0000007000003947 */ /* 0x000fea0003800000 */
[----:B------:R-:W-:-:S04]  /*2640*/  ISETP.NE.U32.AND P4, PT, RZ, c[0x0][0x180], PT ;  /* 0x00006000ff007a0c */ /* 0x000fc80003f85070 */
[----:B------:R-:W-:-:S13]  /*2650*/  ISETP.NE.AND.EX P4, PT, RZ, c[0x0][0x184], PT, P4 ;  /* 0x00006100ff007a0c */ /* 0x000fda0003f85340 */
[----:B------:R-:W-:Y:S05]  /*2660*/  @P4 BRA `(.L_x_24075) ;  /* 0x0000002000004947 */ /* 0x000fea0003800000 */
[----:B------:R-:W-:Y:S05]  /*2670*/  @P0 BRA `(.L_x_24076) ;  /* 0x0000005000000947 */ /* 0x000fea0003800000 */
[----:B------:R-:W-:Y:S05]  /*2680*/  BRA `(.L_x_24077) ;  /* 0x0000005000007947 */ /* 0x000fea0003800000 */
.L_x_24075:
[----:B-----5:R-:W-:Y:S01]  /*2690*/  FADD.FTZ R106, R74, R106 ;  /* 0x0000006a4a6a7221 */ /* 0x020fe20000010000 */
[----:B------:R-:W-:Y:S05]  /*26a0*/  BRA `(.L_x_24076) ;  /* 0x0000002000007947 */ /* 0x000fea0003800000 */
.L_x_24074:
[----:B-----5:R-:W-:-:S04]  /*26b0*/  FADD.FTZ R106, R70, R106 ;  /* 0x0000006a466a7221 */ /* 0x020fc80000010000 */
[----:B------:R-:W-:-:S05]  /*26c0*/  @P2 FADD.FTZ R106, R74, R106 ;  /* 0x0000006a4a6a2221 */ /* 0x000fca0000010000 */
.L_x_24076:
[----:B-----5:R-:W-:Y:S02]  /*26d0*/  MOV R82, R106 ;  /* 0x0000006a00527202 */ /* 0x020fe40000000f00 */
.L_x_24077:
[----:B------:R-:W-:Y:S05]  /*26e0*/  @P3 BRA `(.L_x_24078) ;  /* 0x0000007000003947 */ /* 0x000fea0003800000 */
[----:B------:R-:W-:-:S04]  /*26f0*/  ISETP.NE.U32.AND P2, PT, RZ, c[0x0][0x180], PT ;  /* 0x00006000ff007a0c */ /* 0x000fc80003f45070 */
[----:B------:R-:W-:-:S13]  /*2700*/  ISETP.NE.AND.EX P2, PT, RZ, c[0x0][0x184], PT, P2 ;  /* 0x00006100ff007a0c */ /* 0x000fda0003f45320 */
[----:B------:R-:W-:Y:S05]  /*2710*/  @P2 BRA `(.L_x_24079) ;  /* 0x0000002000002947 */ /* 0x000fea0003800000 */
[----:B------:R-:W-:Y:S05]  /*2720*/  @P0 BRA `(.L_x_24080) ;  /* 0x0000005000000947 */ /* 0x000fea0003800000 */
[----:B------:R-:W-:Y:S05]  /*2730*/  BRA `(.L_x_24081) ;  /* 0x0000005000007947 */ /* 0x000fea0003800000 */
.L_x_24079:
[----:B-----5:R-:W-:Y:S01]  /*2740*/  FADD.FTZ R107, R75, R107 ;  /* 0x0000006b4b6b7221 */ /* 0x020fe20000010000 */
[----:B------:R-:W-:Y:S05]  /*2750*/  BRA `(.L_x_24080) ;  /* 0x0000002000007947 */ /* 0x000fea0003800000 */
.L_x_24078:
[----:B-----5:R-:W-:-:S04]  /*2760*/  FADD.FTZ R107, R71, R107 ;  /* 0x0000006b476b7221 */ /* 0x020fc80000010000 */
[----:B------:R-:W-:-:S05]  /*2770*/  @P2 FADD.FTZ R107, R75, R107 ;  /* 0x0000006b4b6b2221 */ /* 0x000fca0000010000 */
.L_x_24080:
[----:B-----5:R-:W-:Y:S02]  /*2780*/  MOV R83, R107 ;  /* 0x0000006b00537202 */ /* 0x020fe40000000f00 */
.L_x_24081:
[----:B------:R-:W-:-:S04]  /*2790*/  @P0 LEA R112, P2, R114, c[0x0][0x188], 0x4 ;  /* 0x0000620072700a11 */ /* 0x000fc800078420ff */
[C---:B------:R-:W-:Y:S02]  /*27a0*/  @P0 LEA.HI.X R113, R114.reuse, c[0x0][0x18c], RZ, 0x4, P2 ;  /* 0x0000630072710a11 */ /* 0x040fe400010f24ff */
[----:B------:R-:W-:-:S03]  /*27b0*/  IADD3 R114, R114, 0x80, RZ ;  /* 0x0000008072727810 */ /* 0x000fc60007ffe0ff */
[----:B------:R1:W-:Y:S04]  /*27c0*/  @P0 STG.E.128 [R112.64], R80 ;  /* 0x0000005070000986 */ /* 0x0003e8000c101d04 */
.L_x_24065:
[----:B------:R-:W-:Y:S05]  /*27d0*/  BSYNC B0 ;  /* 0x0000000000007941 */ /* 0x000fea0003800000 */
.L_x_24064:
        /* <DEDUP_REMOVED lines=24> */
.L_x_24085:
[----:B-----5:R-:W-:Y:S01]  /*2960*/  FADD.FTZ R108, R72, R108 ;  /* 0x0000006c486c7221 */ /* 0x020fe20000010000 */
[----:B------:R-:W-:Y:S05]  /*2970*/  BRA `(.L_x_24086) ;  /* 0x0000002000007947 */ /* 0x000fea0003800000 */
.L_x_24084:
[----:B-1---5:R-:W-:-:S04]  /*2980*/  FADD.FTZ R108, R68, R108 ;  /* 0x0000006c446c7221 */ /* 0x022fc80000010000 */
[----:B------:R-:W-:-:S05]  /*2990*/  @P2 FADD.FTZ R108, R72, R108 ;  /* 0x0000006c486c2221 */ /* 0x000fca0000010000 */
.L_x_24086:
[----:B-----5:R-:W-:Y:S02]  /*29a0*/  MOV R80, R108 ;  /* 0x0000006c00507202 */ /* 0x020fe40000000f00 */
.L_x_24087:
[----:B------:R-:W-:Y:S05]  /*29b0*/  @P3 BRA `(.L_x_24088) ;  /* 0x0000007000003947 */ /* 0x000fea0003800000 */
[----:B------:R-:W-:-:S04]  /*29c0*/  ISETP.NE.U32.AND P4, PT, RZ, c[0x0][0x180], PT ;  /* 0x00006000ff007a0c */ /* 0x000fc80003f85070 */
[----:B------:R-:W-:-:S13]  /*29d0*/  ISETP.NE.AND.EX P4, PT, RZ, c[0x0][0x184], PT, P4 ;  /* 0x00006100ff007a0c */ /* 0x000fda0003f85340 */
[----:B------:R-:W-:Y:S05]  /*29e0*/  @P4 BRA `(.L_x_24089) ;  /* 0x0000002000004947 */ /* 0x000fea0003800000 */
[----:B------:R-:W-:Y:S05]  /*29f0*/  @P0 BRA `(.L_x_24090) ;  /* 0x0000005000000947 */ /* 0x000fea0003800000 */
[----:B------:R-:W-:Y:S05]  /*2a00*/  BRA `(.L_x_24091) ;  /* 0x0000005000007947 */ /* 0x000fea0003800000 */
.L_x_24089:
[----:B-----5:R-:W-:Y:S01]  /*2a10*/  FADD.FTZ R109, R73, R109 ;  /* 0x0000006d496d7221 */ /* 0x020fe20000010000 */
[----:B------:R-:W-:Y:S05]  /*2a20*/  BRA `(.L_x_24090) ;  /* 0x0000002000007947 */ /* 0x000fea0003800000 */
.L_x_24088:
[----:B-----5:R-:W-:-:S04]  /*2a30*/  FADD.FTZ R109, R69, R109 ;  /* 0x0000006d456d7221 */ /* 0x020fc80000010000 */
[----:B------:R-:W-:-:S05]  /*2a40*/  @P2 FADD.FTZ R109, R73, R109 ;  /* 0x0000006d496d2221 */ /* 0x000fca0000010000 */
.L_x_24090:
[----:B-----5:R-:W-:Y:S02]  /*2a50*/  MOV R81, R109 ;  /* 0x0000006d00517202 */ /* 0x020fe40000000f00 */
.L_x_24091:
[----:B------:R-:W-:Y:S05]  /*2a60*/  @P3 BRA `(.L_x_24092) ;  /* 0x0000007000003947 */ /* 0x000fea0003800000 */
[----:B------:R-:W-:-:S04]  /*2a70*/  ISETP.NE.U32.AND P4, PT, RZ, c[0x0][0x180], PT ;  /* 0x00006000ff007a0c */ /* 0x000fc80003f85070 */
[----:B------:R-:W-:-:S13]  /*2a80*/  ISETP.NE.AND.EX P4, PT, RZ, c[0x0][0x184], PT, P4 ;  /* 0x00006100ff007a0c */ /* 0x000fda0003f85340 */
[----:B------:R-:W-:Y:S05]  /*2a90*/  @P4 BRA `(.L_x_24093) ;  /* 0x0000002000004947 */ /* 0x000fea0003800000 */
[----:B------:R-:W-:Y:S05]  /*2aa0*/  @P0 BRA `(.L_x_24094) ;  /* 0x0000005000000947 */ /* 0x000fea0003800000 */
[----:B------:R-:W-:Y:S05]  /*2ab0*/  BRA `(.L_x_24095) ;  /* 0x0000005000007947 */ /* 0x000fea0003800000 */
.L_x_24093:
[----:B-----5:R-:W-:Y:S01]  /*2ac0*/  FADD.FTZ R110, R74, R110 ;  /* 0x0000006e4a6e7221 */ /* 0x020fe20000010000 */
[----:B------:R-:W-:Y:S05]  /*2ad0*/  BRA `(.L_x_24094) ;  /* 0x0000002000007947 */ /* 0x000fea0003800000 */
.L_x_24092:
[----:B-----5:R-:W-:-:S04]  /*2ae0*/  FADD.FTZ R110, R70, R110 ;  /* 0x0000006e466e7221 */ /* 0x020fc80000010000 */
[----:B------:R-:W-:-:S05]  /*2af0*/  @P2 FADD.FTZ R110, R74, R110 ;  /* 0x0000006e4a6e2221 */ /* 0x000fca0000010000 */
.L_x_24094:
[----:B-----5:R-:W-:Y:S02]  /*2b00*/  MOV R82, R110 ;  /* 0x0000006e00527202 */ /* 0x020fe40000000f00 */
.L_x_24095:
[----:B------:R-:W-:Y:S05]  /*2b10*/  @P3 BRA `(.L_x_24096) ;  /* 0x0000007000003947 */ /* 0x000fea0003800000 */
[----:B------:R-:W-:-:S04]  /*2b20*/  ISETP.NE.U32.AND P2, PT, RZ, c[0x0][0x180], PT ;  /* 0x00006000ff007a0c */ /* 0x000fc80003f45070 */
[----:B------:R-:W-:-:S13]  /*2b30*/  ISETP.NE.AND.EX P2, PT, RZ, c[0x0][0x184], PT, P2 ;  /* 0x00006100ff007a0c */ /* 0x000fda0003f45320 */
[----:B------:R-:W-:Y:S05]  /*2b40*/  @P2 BRA `(.L_x_24097) ;  /* 0x0000002000002947 */ /* 0x000fea0003800000 */
[----:B------:R-:W-:Y:S05]  /*2b50*/  @P0 BRA `(.L_x_24098) ;  /* 0x0000005000000947 */ /* 0x000fea0003800000 */
[----:B------:R-:W-:Y:S05]  /*2b60*/  BRA `(.L_x_24099) ;  /* 0x0000005000007947 */ /* 0x000fea0003800000 */
.L_x_24097:
[----:B-----5:R-:W-:Y:S01]  /*2b70*/  FADD.FTZ R111, R75, R111 ;  /* 0x0000006f4b6f7221 */ /* 0x020fe20000010000 */
[----:B------:R-:W-:Y:S05]  /*2b80*/  BRA `(.L_x_24098) ;  /* 0x0000002000007947 */ /* 0x000fea0003800000 */
.L_x_24096:
[----:B-----5:R-:W-:-:S04]  /*2b90*/  FADD.FTZ R111, R71, R111 ;  /* 0x0000006f476f7221 */ /* 0x020fc80000010000 */
[----:B------:R-:W-:-:S05]  /*2ba0*/  @P2 FADD.FTZ R111, R75, R111 ;  /* 0x0000006f4b6f2221 */ /* 0x000fca0000010000 */
.L_x_24098:
[----:B-----5:R-:W-:Y:S02]  /*2bb0*/  MOV R83, R111 ;  /* 0x0000006f00537202 */ /* 0x020fe40000000f00 */
.L_x_24099:
[----:B------:R-:W-:-:S04]  /*2bc0*/  @P0 LEA R112, P2, R114, c[0x0][0x188], 0x4 ;  /* 0x0000620072700a11 */ /* 0x000fc800078420ff */
[----:B------:R-:W-:-:S05]  /*2bd0*/  @P0 LEA.HI.X R113, R114, c[0x0][0x18c], RZ, 0x4, P2 ;  /* 0x0000630072710a11 */ /* 0x000fca00010f24ff */
[----:B------:R1:W-:Y:S04]  /*2be0*/  @P0 STG.E.128 [R112.64], R80 ;  /* 0x0000005070000986 */ /* 0x0003e8000c101d04 */
.L_x_24083:
[----:B------:R-:W-:Y:S05]  /*2bf0*/  BSYNC B0 ;  /* 0x0000000000007941 */ /* 0x000fea0003800000 */
.L_x_24082:
[----:B-1---5:R-:W-:Y:S01]  /*2c00*/  FADD.FTZ R112, RZ, R76 ;  /* 0x0000004cff707221 */ /* 0x022fe20000010000 */
        /* <DEDUP_REMOVED lines=47> */
.L_x_24120:
[----:B--2---:R-:W-:Y:S01]  /*2f00*/  FADD.FTZ R120, R125, R113 ;  /* 0x000000717d787221 */ /* 0x004fe20000010000 */
[----:B------:R-:W-:Y:S05]  /*2f10*/  BRA.DIV ~URZ, `(.L_x_24101) ;  /* 0x000014427f007947 */ /* 0x000fea000b800000 */
[----:B------:R-:W2:Y:S01]  /*2f20*/  SHFL.BFLY PT, R113, R120, 0x2, 0x1f ;  /* 0x0c401f0078717f89 */ /* 0x000ea200000e0000 */
[----:B------:R-:W-:Y:S02]  /*2f30*/  P2R R122, PR, RZ, 0x1 ;  /* 0x00000001ff7a7803 */ /* 0x000fe40000000000 */
[----:B------:R-:W-:Y:S01]  /*2f40*/  ISETP.GT.U32.AND P0, PT, R118, 0xff, PT ;  /* 0x000000ff7600780c */ /* 0x000fe20003f04070 */
[----:B--2---:R-:W-:-:S05]  /*2f50*/  FADD.FTZ R113, R120, R113 ;  /* 0x0000007178717221 */ /* 0x004fca0000010000 */
[----:B------:R-:W2:Y:S02]  /*2f60*/  SHFL.BFLY PT, R112, R113, 0x4, 0x1f ;  /* 0x0c801f0071707f89 */ /* 0x000ea400000e0000 */
[----:B--2---:R-:W-:-:S05]  /*2f70*/  FADD.FTZ R114, R113, R112 ;  /* 0x0000007071727221 */ /* 0x004fca0000010000 */
[----:B------:R-:W2:Y:S02]  /*2f80*/  SHFL.BFLY PT, R115, R114, 0x8, 0x1f ;  /* 0x0d001f0072737f89 */ /* 0x000ea400000e0000 */
[----:B--2---:R-:W-:-:S05]  /*2f90*/  FADD.FTZ R115, R114, R115 ;  /* 0x0000007372737221 */ /* 0x004fca0000010000 */
[----:B------:R-:W2:Y:S02]  /*2fa0*/  SHFL.BFLY PT, R112, R115, 0x10, 0x1f ;  /* 0x0e001f0073707f89 */ /* 0x000ea400000e0000 */
[----:B--2---:R-:W-:-:S04]  /*2fb0*/  FADD.FTZ R123, R115, R112 ;  /* 0x00000070737b7221 */ /* 0x004fc80000010000 */
        /* <DEDUP_REMOVED lines=77> */
.L_x_24121:
[C---:B------:R-:W-:Y:S01]  /*3490*/  LOP3.LUT P2, RZ, R0.reuse, 0x1f, RZ, 0xc0, !PT ;  /* 0x0000001f00ff7812 */ /* 0x040fe2000784c0ff */
[----:B--2---:R-:W-:Y:S01]  /*34a0*/  FADD.FTZ R113, R113, R120 ;  /* 0x0000007871717221 */ /* 0x004fe20000010000 */
        /* <DEDUP_REMOVED lines=11> */
[----:B------:R-:W-:Y:S02]  /*3560*/  LOP3.LUT P3, RZ, R114, 0x1f, R0, 0xf8, !PT ;  /* 0x0000001f72ff7812 */ /* 0x000fe4000786f800 */
[----:B------:R-:W-:Y:S03]  /*3570*/  BSSY B0, `(.L_x_24102) ;  /* 0x0000045000007945 */ /* 0x000fe60003800000 */
[----:B------:R-:W-:-:S04]  /*3580*/  @!P2 MOV R122, R3 ;  /* 0x00000003007aa202 */ /* 0x000fc80000000f00 */
[----:B------:R-:W-:Y:S01]  /*3590*/  I2F R123, R122 ;  /* 0x0000007a007b7306 */ /* 0x000fe20000201400 */
[----:B------:R-:W0:Y:S03]  /*35a0*/  SHFL.DOWN PT, R120, R122, 0x2, 0x1f ;  /* 0x08401f007a787f89 */ /* 0x000e2600000e0000 */
[----:B------:R-:W-:Y:S01]  /*35b0*/  @!P3 MOV R114, 0x4 ;  /* 0x000000040072b802 */ /* 0x000fe20000000f00 */
[----:B------:R-:W2:Y:S01]  /*35c0*/  @!P2 LDS.64 R112, [R119.X8] ;  /* 0x000000007770a984 */ /* 0x000ea20000008a00 */
[----:B------:R-:W-:Y:S02]  /*35d0*/  ISETP.NE.AND P2, PT, RZ, UR6, PT ;  /* 0x00000006ff007c0c */ /* 0x000fe4000bf45270 */
[----:B0-----:R-:W-:Y:S02]  /*35e0*/  IADD3 R115, R120, R122, RZ ;  /* 0x0000007a78737210 */ /* 0x001fe40007ffe0ff */
[----:B------:R-:W0:Y:S01]  /*35f0*/  I2F R120, R120 ;  /* 0x0000007800787306 */ /* 0x000e220000201400 */
[----:B-12---:R-:W1:Y:S02]  /*3600*/  SHFL.DOWN PT, R125, R112, 0x2, 0x1f ;  /* 0x08401f00707d7f89 */ /* 0x006e6400000e0000 */
[----:B-1----:R-:W-:-:S02]  /*3610*/  FADD.FTZ R124, -R125, R112 ;  /* 0x000000707d7c7221 */ /* 0x002fc40000010100 */
[----:B0-----:R-:W-:Y:S02]  /*3620*/  FMUL.FTZ R125, R125, R120 ;  /* 0x000000787d7d7220 */ /* 0x001fe40000410000 */
[----:B------:R-:W-:-:S04]  /*3630*/  FMUL.FTZ R124, R124, R124 ;  /* 0x0000007c7c7c7220 */ /* 0x000fc80000410000 */
[----:B------:R-:W-:Y:S02]  /*3640*/  FMUL.FTZ R124, R124, R123 ;  /* 0x0000007b7c7c7220 */ /* 0x000fe40000410000 */
[----:B------:R-:W-:Y:S02]  /*3650*/  FFMA.FTZ R123, R123, R112, R125 ;  /* 0x000000707b7b7223 */ /* 0x000fe4000001007d */
[----:B------:R-:W0:Y:S01]  /*3660*/  I2F R112, R115 ;  /* 0x0000007300707306 */ /* 0x000e220000201400 */
[----:B------:R-:W-:Y:S02]  /*3670*/  FMUL.FTZ R119, R124, R120 ;  /* 0x000000787c777220 */ /* 0x000fe40000410000 */
[----:B------:R-:W1:Y:S05]  /*3680*/  SHFL.DOWN PT, R124, R113, 0x2, 0x1f ;  /* 0x08401f00717c7f89 */ /* 0x000e6a00000e0000 */
[----:B0-----:R-:W0:Y:S01]  /*3690*/  MUFU.RCP R122, R112 ;  /* 0x00000070007a7308 */ /* 0x001e220000001000 */
[----:B-1----:R-:W-:-:S04]  /*36a0*/  FADD.FTZ R124, R124, R113 ;  /* 0x000000717c7c7221 */ /* 0x002fc80000010000 */
[C---:B0-----:R-:W-:Y:S02]  /*36b0*/  FFMA.FTZ R119, R122.reuse, R119, R124 ;  /* 0x000000777a777223 */ /* 0x041fe4000001007c */
[----:B------:R-:W0:Y:S01]  /*36c0*/  SHFL.DOWN PT, R124, R115, 0x1, 0x1f ;  /* 0x08201f00737c7f89 */ /* 0x000e2200000e0000 */
[----:B------:R-:W-:-:S05]  /*36d0*/  FMUL.FTZ R123, R122, R123 ;  /* 0x0000007b7a7b7220 */ /* 0x000fca0000410000 */
[----:B------:R-:W1:Y:S01]  /*36e0*/  SHFL.DOWN PT, R120, R123, 0x1, 0x1f ;  /* 0x08201f007b787f89 */ /* 0x000e6200000e0000 */
[----:B0-----:R-:W0:Y:S01]  /*36f0*/  I2F R125, R124 ;  /* 0x0000007c007d7306 */ /* 0x001e220000201400 */
[----:B------:R-:W-:Y:S01]  /*3700*/  IADD3 R122, R115, R124, RZ ;  /* 0x0000007c737a7210 */ /* 0x000fe20007ffe0ff */
[----:B-1----:R-:W-:-:S06]  /*3710*/  FADD.FTZ R113, R123, -R120 ;  /* 0x800000787b717221 */ /* 0x002fcc0000010000 */
[----:B------:R-:W1:Y:S01]  /*3720*/  I2F R122, R122 ;  /* 0x0000007a007a7306 */ /* 0x000e620000201400 */
[----:B------:R-:W-:-:S04]  /*3730*/  FMUL.FTZ R113, R113, R113 ;  /* 0x0000007171717220 */ /* 0x000fc80000410000 */
[----:B------:R-:W-:Y:S02]  /*3740*/  FMUL.FTZ R113, R112, R113 ;  /* 0x0000007170717220 */ /* 0x000fe40000410000 */
[-C--:B0-----:R-:W-:Y:S02]  /*3750*/  FMUL.FTZ R120, R120, R125.reuse ;  /* 0x0000007d78787220 */ /* 0x081fe40000410000 */
[----:B------:R-:W-:Y:S02]  /*3760*/  FMUL.FTZ R113, R113, R125 ;  /* 0x0000007d71717220 */ /* 0x000fe40000410000 */
[----:B------:R-:W-:Y:S02]  /*3770*/  FFMA.FTZ R125, R112, R123, R120 ;  /* 0x0000007b707d7223 */ /* 0x000fe40000010078 */
[----:B------:R-:W0:Y:S01]  /*3780*/  SHFL.DOWN PT, R112, R119, 0x1, 0x1f ;  /* 0x08201f0077707f89 */ /* 0x000e2200000e0000 */
[----:B-1----:R-:W1:Y:S02]  /*3790*/  MUFU.RCP R120, R122 ;  /* 0x0000007a00787308 */ /* 0x002e640000001000 */
[----:B-1----:R-:W-:-:S02]  /*37a0*/  FMUL.FTZ R123, R120, R125 ;  /* 0x0000007d787b7220 */ /* 0x002fc40000410000 */
[----:B0-----:R-:W-:-:S04]  /*37b0*/  FADD.FTZ R112, R119, R112 ;  /* 0x0000007077707221 */ /* 0x001fc80000010000 */
[----:B------:R-:W0:Y:S01]  /*37c0*/  SHFL.IDX PT, R123, R123, RZ, 0x1f ;  /* 0x00001fff7b7b7589 */ /* 0x000e2200000e0000 */
[----:B------:R-:W-:Y:S01]  /*37d0*/  FFMA.FTZ R112, R120, R113, R112 ;  /* 0x0000007178707223 */ /* 0x000fe20000010070 */
[----:B------:R-:W-:-:S05]  /*37e0*/  MOV R113, c[0x0][0x1e0] ;  /* 0x0000780000717a02 */ /* 0x000fca0000000f00 */
[----:B------:R-:W1:Y:S01]  /*37f0*/  SHFL.IDX PT, R112, R112, RZ, 0x1f ;  /* 0x00001fff70707589 */ /* 0x000e6200000e0000 */
[C---:B0-----:R-:W-:Y:S01]  /*3800*/  FMUL.FTZ R115, R123.reuse, R123 ;  /* 0x0000007b7b737220 */ /* 0x041fe20000410000 */
[----:B------:R-:W-:-:S04]  /*3810*/  FSEL R119, R123, RZ, !P2 ;  /* 0x000000ff7b777208 */ /* 0x000fc80005000000 */
[----:B------:R-:W-:Y:S01]  /*3820*/  FSEL R120, R115, RZ, P2 ;  /* 0x000000ff73787208 */ /* 0x000fe20001000000 */
[----:B------:R-:W-:-:S04]  /*3830*/  @!P3 IMAD.WIDE R114, R117, R114, c[0x0][0x1a0] ;  /* 0x000068007572b625 */ /* 0x000fc800078e0272 */
[----:B-1----:R-:W-:Y:S01]  /*3840*/  FFMA.FTZ R113, R112, R113, c[0x0][0x228] ;  /* 0x00008a0070717623 */ /* 0x002fe20000010071 */
[----:B------:R-:W-:Y:S01]  /*3850*/  @!P3 MOV R112, 0x4 ;  /* 0x000000040070b802 */ /* 0x000fe20000000f00 */
[----:B------:R0:W-:Y:S02]  /*3860*/  @!P3 STG.E [R114.64], R123 ;  /* 0x0000007b7200b986 */ /* 0x0001e4000c101904 */
[----:B------:R-:W-:Y:S02]  /*3870*/  FADD.FTZ R120, R113, R120 ;  /* 0x0000007871787221 */ /* 0x000fe40000010000 */
[----:B------:R-:W-:-:S04]  /*3880*/  @!P3 IMAD.WIDE R112, R117, R112, c[0x0][0x1a8] ;  /* 0x00006a007570b625 */ /* 0x000fc800078e0270 */
[----:B------:R-:W1:Y:S02]  /*3890*/  MUFU.RSQ R120, R120 ;  /* 0x0000007800787308 */ /* 0x000e640000001400 */
[----:B-1----:R0:W-:Y:S01]  /*38a0*/  @!P3 STG.E [R112.64], R120 ;  /* 0x000000787000b986 */ /* 0x0021e2000c101904 */
[----:B------:R-:W-:Y:S05]  /*38b0*/  @!P1 BRA `(.L_x_24103) ;  /* 0x0000010000009947 */ /* 0x000fea0003800000 */
[--C-:B0-----:R-:W-:Y:S01]  /*38c0*/  FADD.FTZ R113, R76, -R119.reuse ;  /* 0x800000774c717221 */ /* 0x101fe20000010000 */
[----:B------:R-:W-:Y:S01]  /*38d0*/  MOV R124, 0x10 ;  /* 0x00000010007c7802 */ /* 0x000fe20000000f00 */
[--C-:B------:R-:W-:Y:S02]  /*38e0*/  FADD.FTZ R115, R77, -R119.reuse ;  /* 0x800000774d737221 */ /* 0x100fe40000010000 */
[--C-:B------:R-:W-:Y:S02]  /*38f0*/  FADD.FTZ R123, R78, -R119.reuse ;  /* 0x800000774e7b7221 */ /* 0x100fe40000010000 */
[----:B------:R-:W-:Y:S02]  /*3900*/  FADD.FTZ R125, R79, -R119 ;  /* 0x800000774f7d7221 */ /* 0x000fe40000010000 */
[----:B------:R-:W-:-:S02]  /*3910*/  FMUL.FTZ R113, R120, R113 ;  /* 0x0000007178717220 */ /* 0x000fc40000410000 */
[C---:B------:R-:W-:Y:S02]  /*3920*/  FMUL.FTZ R114, R120.reuse, R115 ;  /* 0x0000007378727220 */ /* 0x040fe40000410000 */
[C---:B------:R-:W-:Y:S02]  /*3930*/  FMUL.FTZ R123, R120.reuse, R123 ;  /* 0x0000007b787b7220 */ /* 0x040fe40000410000 */
[----:B------:R-:W-:Y:S02]  /*3940*/  FMUL.FTZ R122, R120, R125 ;  /* 0x0000007d787a7220 */ /* 0x000fe40000410000 */
[----:B------:R-:W-:Y:S02]  /*3950*/  FFMA.FTZ R112, R8, R113, R4 ;  /* 0x0000007108707223 */ /* 0x000fe40000010004 */
[----:B------:R-:W-:Y:S02]  /*3960*/  FFMA.FTZ R113, R9, R114, R5 ;  /* 0x0000007209717223 */ /* 0x000fe40000010005 */
[----:B------:R-:W-:-:S02]  /*3970*/  FFMA.FTZ R114, R10, R123, R6 ;  /* 0x0000007b0a727223 */ /* 0x000fc40000010006 */
[----:B------:R-:W-:Y:S02]  /*3980*/  FFMA.FTZ R115, R11, R122, R7 ;  /* 0x0000007a0b737223 */ /* 0x000fe40000010007 */
[C---:B------:R-:W-:Y:S01]  /*3990*/  IMAD.WIDE.U32 R122, R121.reuse, R124, c[0x0][0x208] ;  /* 0x00008200797a7625 */ /* 0x040fe200078e007c */
[----:B------:R-:W-:-:S04]  /*39a0*/  IADD3 R121, R121, 0x80, RZ ;  /* 0x0000008079797810 */ /* 0x000fc80007ffe0ff */
[----:B------:R0:W-:Y:S03]  /*39b0*/  STG.E.128 [R122.64], R112 ;  /* 0x000000707a007986 */ /* 0x0001e6000c101d04 */
.L_x_24103:
[----:B------:R-:W-:Y:S05]  /*39c0*/  BSYNC B0 ;  /* 0x0000000000007941 */ /* 0x000fea0003800000 */
.L_x_24102:
        /* <DEDUP_REMOVED lines=19> */
.L_x_24105:
[----:B------:R-:W-:Y:S05]  /*3b00*/  BSYNC B0 ;  /* 0x0000000000007941 */ /* 0x000fea0003800000 */
.L_x_24104:
[----:B------:R-:W-:Y:S01]  /*3b10*/  ISETP.GE.U32.AND P2, PT, R118, 0x180, PT ;  /* 0x000001807600780c */ /* 0x000fe20003f46070 */
[----:B------:R-:W-:-:S12]  /*3b20*/  BSSY B0, `(.L_x_24106) ;  /* 0x0000012000007945 */ /* 0x000fd80003800000 */
        /* <DEDUP_REMOVED lines=17> */
.L_x_24107:
[----:B------:R-:W-:Y:S05]  /*3c40*/  BSYNC B0 ;  /* 0x0000000000007941 */ /* 0x000fea0003800000 */
.L_x_24106:
        /* <DEDUP_REMOVED lines=19> */
.L_x_24109:
[----:B------:R-:W-:Y:S05]  /*3d80*/  BSYNC B0 ;  /* 0x0000000000007941 */ /* 0x000fea0003800000 */
.L_x_24108:
        /* <DEDUP_REMOVED lines=19> */
.L_x_24111:
[----:B------:R-:W-:Y:S05]  /*3ec0*/  BSYNC B0 ;  /* 0x0000000000007941 */ /* 0x000fea0003800000 */
.L_x_24110:
        /* <DEDUP_REMOVED lines=19> */
.L_x_24113:
[----:B------:R-:W-:Y:S05]  /*4000*/  BSYNC B0 ;  /* 0x0000000000007941 */ /* 0x000fea0003800000 */
.L_x_24112:
        /* <DEDUP_REMOVED lines=19> */
.L_x_24115:
[----:B------:R-:W-:Y:S05]  /*4140*/  BSYNC B0 ;  /* 0x0000000000007941 */ /* 0x000fea0003800000 */
.L_x_24114:
        /* <DEDUP_REMOVED lines=10> */
[----:B------:R-:W-:Y:S01]  /*41f0*/  FMUL.FTZ R122, R120, R125 ;  /* 0x0000007d787a7220 */ /* 0x000fe20000410000 */
[----:B------:R-:W-:Y:S01]  /*4200*/  HFMA2.MMA R120, -RZ, RZ, 0, 9.5367431640625e-07 ;  /* 0x00000010ff787435 */ /* 0x000fe200000001ff */
[----:B------:R-:W-:Y:S02]  /*4210*/  FFMA.FTZ R112, R64, R113, R60 ;  /* 0x0000007140707223 */ /* 0x000fe4000001003c */
[----:B------:R-:W-:Y:S02]  /*4220*/  FFMA.FTZ R113, R65, R114, R61 ;  /* 0x0000007241717223 */ /* 0x000fe4000001003d */
[----:B------:R-:W-:Y:S02]  /*4230*/  FFMA.FTZ R115, R67, R122, R63 ;  /* 0x0000007a43737223 */ /* 0x000fe4000001003f */
[----:B------:R-:W-:-:S03]  /*4240*/  FFMA.FTZ R114, R66, R119, R62 ;  /* 0x0000007742727223 */ /* 0x000fc6000001003e */
[----:B------:R-:W-:-:S05]  /*4250*/  IMAD.WIDE.U32 R120, R121, R120, c[0x0][0x208] ;  /* 0x0000820079787625 */ /* 0x000fca00078e0078 */
[----:B------:R0:W-:Y:S02]  /*4260*/  STG.E.128 [R120.64], R112 ;  /* 0x0000007078007986 */ /* 0x0001e4000c101d04 */
.L_x_24117:
[----:B------:R-:W-:Y:S05]  /*4270*/  BSYNC B0 ;  /* 0x0000000000007941 */ /* 0x000fea0003800000 */
.L_x_24116:
[----:B------:R-:W-:Y:S02]  /*4280*/  LOP3.LUT P2, RZ, R2, 0xff, RZ, 0xc0, !PT ;  /* 0x000000ff02ff7812 */ /* 0x000fe4000784c0ff */
[----:B------:R-:W-:Y:S02]  /*4290*/  IADD3 R117, R117, c[0x0][0x160], RZ ;  /* 0x0000580075757a10 */ /* 0x000fe40007ffe0ff */
[----:B------:R-:W-:Y:S02]  /*42a0*/  SEL R2, RZ, 0x1, P2 ;  /* 0x00000001ff027807 */ /* 0x000fe40001000000 */
[----:B------:R-:W-:-:S13]  /*42b0*/  ISETP.GE.AND P2, PT, R117, c[0x0][0x164], PT ;  /* 0x0000590075007a0c */ /* 0x000fda0003f46270 */
[----:B0-----:R-:W-:Y:S01]  /*42c0*/  @P2 CALL.REL.NOINC `(.L_x_24118) ;  /* 0x0000001000002944 */ /* 0x001fe20003c00000 */
[----:B------:R-:W-:Y:S05]  /*42d0*/  BRA `(.L_x_24119) ;  /* 0xffffc76000007947 */ /* 0x000fea000383ffff */
.L_x_24118:
[----:B------:R-:W-:Y:S05]  /*42e0*/  EXIT ;  /* 0x000000000000794d */ /* 0x000fea0003800000 */
.L_x_24100:
[----:B------:R-:W-:Y:S01]  /*42f0*/  HFMA2.MMA R123, -RZ, RZ, 0, 5.9604644775390625e-08 ;  /* 0x00000001ff7b7435 */ /* 0x000fe200000001ff */
[----:B------:R-:W-:Y:S02]  /*4300*/  MOV R120, R125 ;  /* 0x0000007d00787202 */ /* 0x000fe40000000f00 */
[----:B------:R-:W-:Y:S02]  /*4310*/  MOV R122, 0x1f ;  /* 0x0000001f007a7802 */ /* 0x000fe40000000f00 */
[----:B------:R-:W-:Y:S02]  /*4320*/  MOV R113, 0xffffffff ;  /* 0xffffffff00717802 */ /* 0x000fe40000000f00 */
[----:B------:R-:W-:Y:S02]  /*4330*/  MOV R114, 0x4350 ;  /* 0x0000435000727802 */ /* 0x000fe40000000f00 */
[----:B0-----:R-:W-:Y:S05]  /*4340*/  CALL.REL.NOINC `($__internal_74_$__cuda_sm70_shflsync_bfly_p) ;  /* 0x000007d000007944 */ /* 0x001fea0003c00000 */
[----:B01----:R-:W-:Y:S05]  /*4350*/  BRA `(.L_x_24120) ;  /* 0xffffeba000007947 */ /* 0x003fea000383ffff */
.L_x_24101:
[----:B------:R-:W-:Y:S01]  /*4360*/  HFMA2.MMA R123, -RZ, RZ, 0, 1.1920928955078125e-07 ;  /* 0x00000002ff7b7435 */ /* 0x000fe200000001ff */
[----:B------:R-:W-:Y:S02]  /*4370*/  MOV R122, 0x1f ;  /* 0x0000001f007a7802 */ /* 0x000fe40000000f00 */
[----:B------:R-:W-:-:S02]  /*4380*/  MOV R113, 0xffffffff ;  /* 0xffffffff00717802 */ /* 0x000fc40000000f00 */
[----:B------:R-:W-:Y:S02]  /*4390*/  MOV R114, 0x43b0 ;  /* 0x000043b000727802 */ /* 0x000fe40000000f00 */
[----:B01----:R-:W-:Y:S05]  /*43a0*/  CALL.REL.NOINC `($__internal_74_$__cuda_sm70_shflsync_bfly_p) ;  /* 0x0000077000007944 */ /* 0x003fea0003c00000 */
[----:B0-----:R-:W-:Y:S01]  /*43b0*/  HFMA2.MMA R123, -RZ, RZ, 0, 2.384185791015625e-07 ;  /* 0x00000004ff7b7435 */ /* 0x001fe200000001ff */
[----:B-1----:R-:W-:Y:S01]  /*43c0*/  FADD.FTZ R120, R120, R113 ;  /* 0x0000007178787221 */ /* 0x002fe20000010000 */
[----:B------:R-:W-:Y:S02]  /*43d0*/  MOV R122, 0x1f ;  /* 0x0000001f007a7802 */ /* 0x000fe40000000f00 */
[----:B------:R-:W-:Y:S02]  /*43e0*/  MOV R113, 0xffffffff ;  /* 0xffffffff00717802 */ /* 0x000fe40000000f00 */
[----:B------:R-:W-:Y:S02]  /*43f0*/  MOV R114, 0x4410 ;  /* 0x0000441000727802 */ /* 0x000fe40000000f00 */
[----:B------:R-:W-:Y:S05]  /*4400*/  CALL.REL.NOINC `($__internal_74_$__cuda_sm70_shflsync_bfly_p) ;  /* 0x0000071000007944 */ /* 0x000fea0003c00000 */
[----:B0-----:R-:W-:Y:S01]  /*4410*/  HFMA2.MMA R123, -RZ, RZ, 0, 4.76837158203125e-07 ;  /* 0x00000008ff7b7435 */ /* 0x001fe200000001ff */
[----:B-1----:R-:W-:Y:S01]  /*4420*/  FADD.FTZ R120, R120, R113 ;  /* 0x0000007178787221 */ /* 0x002fe20000010000 */
[----:B------:R-:W-:Y:S02]  /*4430*/  MOV R122, 0x1f ;  /* 0x0000001f007a7802 */ /* 0x000fe40000000f00 */
[----:B------:R-:W-:-:S02]  /*4440*/  MOV R113, 0xffffffff ;  /* 0xffffffff00717802 */ /* 0x000fc40000000f00 */
[----:B------:R-:W-:Y:S02]  /*4450*/  MOV R114, 0x4470 ;  /* 0x0000447000727802 */ /* 0x000fe40000000f00 */
[----:B------:R-:W-:Y:S05]  /*4460*/  CALL.REL.NOINC `($__internal_74_$__cuda_sm70_shflsync_bfly_p) ;  /* 0x000006b000007944 */ /* 0x000fea0003c00000 */
[----:B0-----:R-:W-:Y:S01]  /*4470*/  HFMA2.MMA R123, -RZ, RZ, 0, 9.5367431640625e-07 ;  /* 0x00000010ff7b7435 */ /* 0x001fe200000001ff */
[----:B-1----:R-:W-:Y:S01]  /*4480*/  FADD.FTZ R120, R120, R113 ;  /* 0x0000007178787221 */ /* 0x002fe20000010000 */
[----:B------:R-:W-:Y:S02]  /*4490*/  MOV R122, 0x1f ;  /* 0x0000001f007a7802 */ /* 0x000fe40000000f00 */
[----:B------:R-:W-:Y:S02]  /*44a0*/  MOV R113, 0xffffffff ;  /* 0xffffffff00717802 */ /* 0x000fe40000000f00 */
[----:B------:R-:W-:Y:S02]  /*44b0*/  MOV R114, 0x44d0 ;  /* 0x000044d000727802 */ /* 0x000fe40000000f00 */
[----:B------:R-:W-:Y:S05]  /*44c0*/  CALL.REL.NOINC `($__internal_74_$__cuda_sm70_shflsync_bfly_p) ;  /* 0x0000065000007944 */ /* 0x000fea0003c00000 */
[----:B-1----:R-:W-:Y:S01]  /*44d0*/  FADD.FTZ R113, R120, R113 ;  /* 0x0000007178717221 */ /* 0x002fe20000010000 */
[----:B------:R-:W-:Y:S01]  /*44e0*/  P2R R115, PR, RZ, 0x1 ;  /* 0x00000001ff737803 */ /* 0x000fe20000000000 */
[----:B0-----:R-:W-:Y:S01]  /*44f0*/  HFMA2.MMA R123, -RZ, RZ, 0, 5.9604644775390625e-08 ;  /* 0x00000001ff7b7435 */ /* 0x001fe200000001ff */
[----:B------:R-:W-:Y:S01]  /*4500*/  ISETP.GT.U32.AND P0, PT, R118, 0xff, PT ;  /* 0x000000ff7600780c */ /* 0x000fe20003f04070 */
[----:B------:R-:W-:Y:S01]  /*4510*/  FMUL.FTZ R112, R116, R113 ;  /* 0x0000007174707220 */ /* 0x000fe20000410000 */
[----:B------:R-:W-:-:S03]  /*4520*/  MOV R122, 0x1f ;  /* 0x0000001f007a7802 */ /* 0x000fc60000000f00 */
        /* <DEDUP_REMOVED lines=69> */
[----:B------:R-:W-:Y:S05]  /*4980*/  CALL.REL.NOINC `($__internal_74_$__cuda_sm70_shflsync_bfly_p) ;  /* 0x0000019000007944 */ /* 0x000fea0003c00000 */
[----:B0-----:R-:W-:Y:S01]  /*4990*/  HFMA2.MMA R123, -RZ, RZ, 0, 1.1920928955078125e-07 ;  /* 0x00000002ff7b7435 */ /* 0x001fe200000001ff */
[----:B-1----:R-:W-:Y:S01]  /*49a0*/  FADD.FTZ R120, R120, R113 ;  /* 0x0000007178787221 */ /* 0x002fe20000010000 */
[----:B------:R-:W-:Y:S02]  /*49b0*/  MOV R122, 0x1f ;  /* 0x0000001f007a7802 */ /* 0x000fe40000000f00 */
[----:B------:R-:W-:Y:S02]  /*49c0*/  MOV R113, 0xffffffff ;  /* 0xffffffff00717802 */ /* 0x000fe40000000f00 */
[----:B------:R-:W-:Y:S02]  /*49d0*/  MOV R114, 0x49f0 ;  /* 0x000049f000727802 */ /* 0x000fe40000000f00 */
[----:B------:R-:W-:Y:S05]  /*49e0*/  CALL.REL.NOINC `($__internal_74_$__cuda_sm70_shflsync_bfly_p) ;  /* 0x0000013000007944 */ /* 0x000fea0003c00000 */
[----:B0-----:R-:W-:Y:S01]  /*49f0*/  HFMA2.MMA R123, -RZ, RZ, 0, 2.384185791015625e-07 ;  /* 0x00000004ff7b7435 */ /* 0x001fe200000001ff */
[----:B-1----:R-:W-:Y:S01]  /*4a00*/  FADD.FTZ R120, R120, R113 ;  /* 0x0000007178787221 */ /* 0x002fe20000010000 */
[----:B------:R-:W-:-:S02]  /*4a10*/  MOV R122, 0x1f ;  /* 0x0000001f007a7802 */ /* 0x000fc40000000f00 */
[----:B------:R-:W-:Y:S02]  /*4a20*/  MOV R113, 0xffffffff ;  /* 0xffffffff00717802 */ /* 0x000fe40000000f00 */
[----:B------:R-:W-:Y:S02]  /*4a30*/  MOV R114, 0x4a50 ;  /* 0x00004a5000727802 */ /* 0x000fe40000000f00 */
[----:B------:R-:W-:Y:S05]  /*4a40*/  CALL.REL.NOINC `($__internal_74_$__cuda_sm70_shflsync_bfly_p) ;  /* 0x000000d000007944 */ /* 0x000fea0003c00000 */
[----:B0-----:R-:W-:Y:S01]  /*4a50*/  HFMA2.MMA R123, -RZ, RZ, 0, 4.76837158203125e-07 ;  /* 0x00000008ff7b7435 */ /* 0x001fe200000001ff */
[----:B-1----:R-:W-:Y:S01]  /*4a60*/  FADD.FTZ R120, R120, R113 ;  /* 0x0000007178787221 */ /* 0x002fe20000010000 */
[----:B------:R-:W-:Y:S02]  /*4a70*/  MOV R122, 0x1f ;  /* 0x0000001f007a7802 */ /* 0x000fe40000000f00 */
[----:B------:R-:W-:Y:S02]  /*4a80*/  MOV R113, 0xffffffff ;  /* 0xffffffff00717802 */ /* 0x000fe40000000f00 */
[----:B------:R-:W-:Y:S02]  /*4a90*/  MOV R114, 0x4ab0 ;  /* 0x00004ab000727802 */ /* 0x000fe40000000f00 */
[----:B------:R-:W-:Y:S05]  /*4aa0*/  CALL.REL.NOINC `($__internal_74_$__cuda_sm70_shflsync_bfly_p) ;  /* 0x0000007000007944 */ /* 0x000fea0003c00000 */
[----:B0-----:R-:W-:Y:S01]  /*4ab0*/  HFMA2.MMA R123, -RZ, RZ, 0, 9.5367431640625e-07 ;  /* 0x00000010ff7b7435 */ /* 0x001fe200000001ff */
[----:B-1----:R-:W-:Y:S01]  /*4ac0*/  FADD.FTZ R120, R120, R113 ;  /* 0x0000007178787221 */ /* 0x002fe20000010000 */
[----:B------:R-:W-:-:S02]  /*4ad0*/  MOV R122, 0x1f ;  /* 0x0000001f007a7802 */ /* 0x000fc40000000f00 */
[----:B------:R-:W-:Y:S02]  /*4ae0*/  MOV R113, 0xffffffff ;  /* 0xffffffff00717802 */ /* 0x000fe40000000f00 */
[----:B------:R-:W-:Y:S02]  /*4af0*/  MOV R114, 0x4b10 ;  /* 0x00004b1000727802 */ /* 0x000fe40000000f00 */
[----:B------:R-:W-:Y:S05]  /*4b00*/  CALL.REL.NOINC `($__internal_74_$__cuda_sm70_shflsync_bfly_p) ;  /* 0x0000001000007944 */ /* 0x000fea0003c00000 */
[----:B01----:R-:W-:Y:S05]  /*4b10*/  BRA `(.L_x_24121) ;  /* 0xffffe97000007947 */ /* 0x003fea000383ffff */
        .weak           $__internal_74_$__cuda_sm70_shflsync_bfly_p
        .type           $__internal_74_$__cuda_sm70_shflsync_bfly_p,@function
        .size           $__internal_74_$__cuda_sm70_shflsync_bfly_p,(.L_x_26534 - $__internal_74_$__cuda_sm70_shflsync_bfly_p)
$__internal_74_$__cuda_sm70_shflsync_bfly_p:
[----:B------:R-:W-:Y:S01]  /*4b20*/  HFMA2.MMA R115, -RZ, RZ, 0, 0 ;  /* 0x00000000ff737435 */ /* 0x000fe200000001ff */
[----:B------:R-:W-:Y:S04]  /*4b30*/  WARPSYNC R113 ;  /* 0x0000007100007348 */ /* 0x000fe80003800000 */
[----:B------:R0:W1:Y:S01]  /*4b40*/  SHFL.BFLY PT, R113, R120, R123, R122 ;  /* 0x0c00007b78717389 */ /* 0x00006200000e007a */
[----:B------:R-:W-:Y:S05]  /*4b50*/  RET.REL.NODEC R114 `(_ZN10layer_norm31ln_parallel_residual_fwd_kernelINS_13Kernel_traitsIfffffjLj4096ELj1ELj1ELj4ELj16ENS_18Kernel_traits_baseILj4096EfffffjLj128EEEEELb0ELb1ELb0EEEvNS_9FwdParamsE) ;  /* 0xffffb4a072007950 */ /* 0x000fea0003c3ffff */
.L_x_24122:
        /* <DEDUP_REMOVED lines=10> */
.L_x_26534:


//--------------------- .text._ZN10layer_norm31ln_parallel_residual_fwd_kernelINS_13Kernel_traitsIfffffjLj4096ELj1ELj1ELj4ELj16ENS_18Kernel_traits_baseILj4096EfffffjLj128EEEEELb0ELb1ELb1EEEvNS_9FwdParamsE --------------------------
	.section	.text._ZN10layer_norm31ln_parallel_residual_fwd_kernelINS_13Kernel_traitsIfffffjLj4096ELj1ELj1ELj4ELj16ENS_18Kernel_traits_baseILj4096EfffffjLj128EEEEELb0ELb1ELb1EEEvNS_9FwdParamsE,"ax",@progbits
	.sectioninfo	@"SHI_REGISTERS=168"
	.align	128
        .global         _ZN10layer_norm31ln_parallel_residual_fwd_kernelINS_13Kernel_traitsIfffffjLj4096ELj1ELj1ELj4ELj16ENS_18Kernel_traits_baseILj4096EfffffjLj128EEEEELb0ELb1ELb1EEEvNS_9FwdParamsE
        .type           _ZN10layer_norm31ln_parallel_residual_fwd_kernelINS_13Kernel_traitsIfffffjLj4096ELj1ELj1ELj4ELj16ENS_18Kernel_traits_baseILj4096EfffffjLj128EEEEELb0ELb1ELb1EEEvNS_9FwdParamsE,@function
        .size           _ZN10layer_norm31ln_parallel_residual_fwd_kernelINS_13Kernel_traitsIfffffjLj4096ELj1ELj1ELj4ELj16ENS_18Kernel_traits_baseILj4096EfffffjLj128EEEEELb0ELb1ELb1EEEvNS_9FwdParamsE,(.L_x_26535 - _ZN10layer_norm31ln_parallel_residual_fwd_kernelINS_13Kernel_traitsIfffffjLj4096ELj1ELj1ELj4ELj16ENS_18Kernel_traits_baseILj4096EfffffjLj128EEEEELb0ELb1ELb1EEEvNS_9FwdParamsE)
        .other          _ZN10layer_norm31ln_parallel_residual_fwd_kernelINS_13Kernel_traitsIfffffjLj4096ELj1ELj1ELj4ELj16ENS_18Kernel_traits_baseILj4096EfffffjLj128EEEEELb0ELb1ELb1EEEvNS_9FwdParamsE,@"STO_CUDA_ENTRY STV_DEFAULT"
_ZN10layer_norm31ln_parallel_residual_fwd_kernelINS_13Kernel_traitsIfffffjLj4096ELj1ELj1ELj4ELj16ENS_18Kernel_traits_baseILj4096EfffffjLj128EEEEELb0ELb1ELb1EEEvNS_9FwdParamsE:
.text._ZN10layer_norm31ln_parallel_residual_fwd_kernelINS_13Kernel_traitsIfffffjLj4096ELj1ELj1ELj4ELj16ENS_18Kernel_traits_baseILj4096EfffffjLj128EEEEELb0ELb1ELb1EEEvNS_9FwdParamsE:
        /* <DEDUP_REMOVED lines=22> */
[----:B0-----:R-:W-:-:S02]  /*0160*/  SHF.L.U32 R2, R0, 0x4, RZ ;  /* 0x0000000400027819 */ /* 0x001fc400000006ff */
[----:B------:R-:W-:Y:S02]  /*0170*/  SHF.R.U32.HI R70, RZ, 0x7, R0 ;  /* 0x00000007ff467819 */ /* 0x000fe40000011600 */
[----:B------:R-:W-:-:S04]  /*0180*/  LOP3.LUT R68, R2, 0x7f0, RZ, 0xc0, !PT ;  /* 0x000007f002447812 */ /* 0x000fc800078ec0ff */
        /* <DEDUP_REMOVED lines=23> */
[----:B0-----:R-:W-:Y:S01]  /*0300*/  MOV R2, c[0x0][0x180] ;  /* 0x0000600000027a02 */ /* 0x001fe20000000f00 */
[----:B------:R-:W-:Y:S01]  /*0310*/  HFMA2.MMA R3, -RZ, RZ, 0, 5.9604644775390625e-08 ;  /* 0x00000001ff037435 */ /* 0x000fe200000001ff */
[----:B------:R-:W-:Y:S01]  /*0320*/  SHF.R.U32.HI R115, RZ, 0x5, R0 ;  /* 0x00000005ff737819 */ /* 0x000fe20000011600 */
[----:B------:R-:W-:Y:S01]  /*0330*/  ULDC.U8 UR6, c[0x0][0x1f0] ;  /* 0x00007c0000067ab9 */ /* 0x000fe20000000000 */
[----:B------:R-:W-:-:S02]  /*0340*/  LOP3.LUT P0, RZ, R2, c[0x0][0x178], RZ, 0xfc, !PT ;  /* 0x00005e0002ff7a12 */ /* 0x000fc4000780fcff */
[----:B------:R-:W-:Y:S02]  /*0350*/  MOV R2, c[0x0][0x184] ;  /* 0x0000610000027a02 */ /* 0x000fe40000000f00 */
[----:B------:R-:W-:Y:S02]  /*0360*/  LOP3.LUT R112, R0, 0x1f, RZ, 0xc0, !PT ;  /* 0x0000001f00707812 */ /* 0x000fe400078ec0ff */
[----:B------:R-:W-:Y:S02]  /*0370*/  LOP3.LUT P0, RZ, R2, c[0x0][0x17c], RZ, 0xfc, P0 ;  /* 0x00005f0002ff7a12 */ /* 0x000fe4000000fcff */
[----:B------:R-:W-:Y:S02]  /*0380*/  SHF.L.U32 R2, R70, 0x2, RZ ;  /* 0x0000000246027819 */ /* 0x000fe400000006ff */
[----:B------:R-:W-:Y:S02]  /*0390*/  LOP3.LUT R113, R0, 0x7f, RZ, 0xc0, !PT ;  /* 0x0000007f00717812 */ /* 0x000fe400078ec0ff */
[----:B------:R-:W-:-:S02]  /*03a0*/  LOP3.LUT R115, R115, 0x3, RZ, 0xc0, !PT ;  /* 0x0000000373737812 */ /* 0x000fc400078ec0ff */
[----:B-1----:R-:W-:Y:S02]  /*03b0*/  IADD3 R117, R2, 0x4, RZ ;  /* 0x0000000402757810 */ /* 0x002fe40007ffe0ff */
.L_x_24254:
[----:B------:R-:W-:Y:S01]  /*03c0*/  ISETP.NE.U32.AND P1, PT, RZ, c[0x0][0x178], PT ;  /* 0x00005e00ff007a0c */ /* 0x000fe20003f25070 */
[----:B------:R-:W-:Y:S01]  /*03d0*/  IMAD R80, R114, c[0x0][0x168], RZ ;  /* 0x00005a0072507a24 */ /* 0x000fe200078e02ff */
        /* <DEDUP_REMOVED lines=23> */
.L_x_24124:
[----:B-----5:R-:W-:Y:S01]  /*0550*/  FADD.FTZ R84, R72, R84 ;  /* 0x0000005448547221 */ /* 0x020fe20000010000 */
[----:B------:R-:W-:Y:S05]  /*0560*/  BRA `(.L_x_24125) ;  /* 0x0000002000007947 */ /* 0x000fea0003800000 */
.L_x_24123:
[----:B0----5:R-:W-:-:S04]  /*0570*/  FADD.FTZ R84, R68, R84 ;  /* 0x0000005444547221 */ /* 0x021fc80000010000 */
[----:B------:R-:W-:-:S05]  /*0580*/  @P2 FADD.FTZ R84, R72, R84 ;  /* 0x0000005448542221 */ /* 0x000fca0000010000 */
.L_x_24125:
[----:B-----5:R-:W-:Y:S02]  /*0590*/  MOV R76, R84 ;  /* 0x00000054004c7202 */ /* 0x020fe40000000f00 */
.L_x_24126:
[----:B------:R-:W-:Y:S05]  /*05a0*/  @P3 BRA `(.L_x_24127) ;  /* 0x0000007000003947 */ /* 0x000fea0003800000 */
[----:B------:R-:W-:-:S04]  /*05b0*/  ISETP.NE.U32.AND P4, PT, RZ, c[0x0][0x180], PT ;  /* 0x00006000ff007a0c */ /* 0x000fc80003f85070 */
[----:B------:R-:W-:-:S13]  /*05c0*/  ISETP.NE.AND.EX P4, PT, RZ, c[0x0][0x184], PT, P4 ;  /* 0x00006100ff007a0c */ /* 0x000fda0003f85340 */
[----:B------:R-:W-:Y:S05]  /*05d0*/  @P4 BRA `(.L_x_24128) ;  /* 0x0000002000004947 */ /* 0x000fea0003800000 */
[----:B------:R-:W-:Y:S05]  /*05e0*/  @P0 BRA `(.L_x_24129) ;  /* 0x0000005000000947 */ /* 0x000fea0003800000 */
[----:B------:R-:W-:Y:S05]  /*05f0*/  BRA `(.L_x_24130) ;  /* 0x0000005000007947 */ /* 0x000fea0003800000 */
.L_x_24128:
[----:B-----5:R-:W-:Y:S01]  /*0600*/  FADD.FTZ R85, R73, R85 ;  /* 0x0000005549557221 */ /* 0x020fe20000010000 */
[----:B------:R-:W-:Y:S05]  /*0610*/  BRA `(.L_x_24129) ;  /* 0x0000002000007947 */ /* 0x000fea0003800000 */
.L_x_24127:
[----:B-----5:R-:W-:-:S04]  /*0620*/  FADD.FTZ R85, R69, R85 ;  /* 0x0000005545557221 */ /* 0x020fc80000010000 */
[----:B------:R-:W-:-:S05]  /*0630*/  @P2 FADD.FTZ R85, R73, R85 ;  /* 0x0000005549552221 */ /* 0x000fca0000010000 */
.L_x_24129:
[----:B-----5:R-:W-:Y:S02]  /*0640*/  MOV R77, R85 ;  /* 0x00000055004d7202 */ /* 0x020fe40000000f00 */
.L_x_24130:
[----:B------:R-:W-:Y:S05]  /*0650*/  @P3 BRA `(.L_x_24131) ;  /* 0x0000007000003947 */ /* 0x000fea0003800000 */
[----:B------:R-:W-:-:S04]  /*0660*/  ISETP.NE.U32.AND P4, PT, RZ, c[0x0][0x180], PT ;  /* 0x00006000ff007a0c */ /* 0x000fc80003f85070 */
[----:B------:R-:W-:-:S13]  /*0670*/  ISETP.NE.AND.EX P4, PT, RZ, c[0x0][0x184], PT, P4 ;  /* 0x00006100ff007a0c */ /* 0x000fda0003f85340 */
[----:B------:R-:W-:Y:S05]  /*0680*/  @P4 BRA `(.L_x_24132) ;  /* 0x0000002000004947 */ /* 0x000fea0003800000 */
[----:B------:R-:W-:Y:S05]  /*0690*/  @P0 BRA `(.L_x_24133) ;  /* 0x0000005000000947 */ /* 0x000fea0003800000 */
[----:B------:R-:W-:Y:S05]  /*06a0*/  BRA `(.L_x_24134) ;  /* 0x0000005000007947 */ /* 0x000fea0003800000 */
.L_x_24132:
[----:B-----5:R-:W-:Y:S01]  /*06b0*/  FADD.FTZ R86, R74, R86 ;  /* 0x000000564a567221 */ /* 0x020fe20000010000 */
[----:B------:R-:W-:Y:S05]  /*06c0*/  BRA `(.L_x_24133) ;  /* 0x0000002000007947 */ /* 0x000fea0003800000 */
.L_x_24131:
[----:B-----5:R-:W-:-:S04]  /*06d0*/  FADD.FTZ R86, R70, R86 ;  /* 0x0000005646567221 */ /* 0x020fc80000010000 */
[----:B------:R-:W-:-:S05]  /*06e0*/  @P2 FADD.FTZ R86, R74, R86 ;  /* 0x000000564a562221 */ /* 0x000fca0000010000 */
.L_x_24133:
[----:B-----5:R-:W-:Y:S02]  /*06f0*/  MOV R78, R86 ;  /* 0x00000056004e7202 */ /* 0x020fe40000000f00 */
.L_x_24134:
[----:B------:R-:W-:Y:S05]  /*0700*/  @P3 BRA `(.L_x_24135) ;  /* 0x0000007000003947 */ /* 0x000fea0003800000 */
[----:B------:R-:W-:-:S04]  /*0710*/  ISETP.NE.U32.AND P4, PT, RZ, c[0x0][0x180], PT ;  /* 0x00006000ff007a0c */ /* 0x000fc80003f85070 */
[----:B------:R-:W-:-:S13]  /*0720*/  ISETP.NE.AND.EX P4, PT, RZ, c[0x0][0x184], PT, P4 ;  /* 0x00006100ff007a0c */ /* 0x000fda0003f85340 */
[----:B------:R-:W-:Y:S05]  /*0730*/  @P4 BRA `(.L_x_24136) ;  /* 0x0000002000004947 */ /* 0x000fea0003800000 */
[----:B------:R-:W-:Y:S05]  /*0740*/  @P0 BRA `(.L_x_24137) ;  /* 0x0000005000000947 */ /* 0x000fea0003800000 */
[----:B------:R-:W-:Y:S05]  /*0750*/  BRA `(.L_x_24138) ;  /* 0x0000005000007947 */ /* 0x000fea0003800000 */
.L_x_24136:
[----:B-----5:R-:W-:Y:S01]  /*0760*/  FADD.FTZ R87, R75, R87 ;  /* 0x000000574b577221 */ /* 0x020fe20000010000 */
[----:B------:R-:W-:Y:S05]  /*0770*/  BRA `(.L_x_24137) ;  /* 0x0000002000007947 */ /* 0x000fea0003800000 */
.L_x_24135:
[----:B-----5:R-:W-:-:S04]  /*0780*/  FADD.FTZ R87, R71, R87 ;  /* 0x0000005747577221 */ /* 0x020fc80000010000 */
[----:B------:R-:W-:-:S05]  /*0790*/  @P2 FADD.FTZ R87, R75, R87 ;  /* 0x000000574b572221 */ /* 0x000fca0000010000 */
.L_x_24137:
[----:B-----5:R-:W-:Y:S02]  /*07a0*/  MOV R79, R87 ;  /* 0x00000057004f7202 */ /* 0x020fe40000000f00 */
.L_x_24138:
[C---:B------:R-:W-:Y:S02]  /*07b0*/  @P0 LEA R88, P4, R124.reuse, c[0x0][0x188], 0x4 ;  /* 0x000062007c580a11 */ /* 0x040fe400078820ff */
[C---:B------:R-:W-:Y:S02]  /*07c0*/  IADD3 R123, R124.reuse, 0x80, RZ ;  /* 0x000000807c7b7810 */ /* 0x040fe40007ffe0ff */
[----:B------:R-:W-:Y:S02]  /*07d0*/  @P0 LEA.HI.X R89, R124, c[0x0][0x18c], RZ, 0x4, P4 ;  /* 0x000063007c590a11 */ /* 0x000fe400020f24ff */
[C---:B------:R-:W-:Y:S01]  /*07e0*/  @P1 LEA R90, P4, R123.reuse, c[0x0][0x178], 0x4 ;  /* 0x00005e007b5a1a11 */ /* 0x040fe200078820ff */
[C---:B------:R-:W-:Y:S01]  /*07f0*/  IMAD.WIDE.U32 R80, R123.reuse, R109, c[0x0][0x170] ;  /* 0x00005c007b507625 */ /* 0x040fe200078e006d */
[C---:B------:R-:W-:Y:S01]  /*0800*/  @P2 LEA R92, P5, R123.reuse, c[0x0][0x180], 0x4 ;  /* 0x000060007b5c2a11 */ /* 0x040fe200078a20ff */
[----:B------:R0:W-:Y:S01]  /*0810*/  @P0 STG.E.128 [R88.64], R76 ;  /* 0x0000004c58000986 */ /* 0x0001e2000c101d04 */
[----:B------:R-:W-:-:S02]  /*0820*/  @P1 LEA.HI.X R91, R123, c[0x0][0x17c], RZ, 0x4, P4 ;  /* 0x00005f007b5b1a11 */ /* 0x000fc400020f24ff */
[----:B------:R-:W-:Y:S01]  /*0830*/  @P2 LEA.HI.X R93, R123, c[0x0][0x184], RZ, 0x4, P5 ;  /* 0x000061007b5d2a11 */ /* 0x000fe200028f24ff */
[----:B------:R-:W5:Y:S04]  /*0840*/  LDG.E.128 R80, [R80.64] ;  /* 0x0000000450507981 */ /* 0x000f68000c1e1d00 */
        /* <DEDUP_REMOVED lines=8> */
.L_x_24140:
[----:B-----5:R-:W-:Y:S01]  /*08d0*/  FADD.FTZ R80, R72, R80 ;  /* 0x0000005048507221 */ /* 0x020fe20000010000 */
[----:B------:R-:W-:Y:S05]  /*08e0*/  BRA `(.L_x_24141) ;  /* 0x0000002000007947 */ /* 0x000fea0003800000 */
.L_x_24139:
[----:B-----5:R-:W-:-:S04]  /*08f0*/  FADD.FTZ R80, R68, R80 ;  /* 0x0000005044507221 */ /* 0x020fc80000010000 */
[----:B------:R-:W-:-:S05]  /*0900*/  @P2 FADD.FTZ R80, R72, R80 ;  /* 0x0000005048502221 */ /* 0x000fca0000010000 */
.L_x_24141:
[----:B0-----:R-:W-:Y:S02]  /*0910*/  MOV R76, R80 ;  /* 0x00000050004c7202 */ /* 0x001fe40000000f00 */
.L_x_24142:
[----:B------:R-:W-:Y:S05]  /*0920*/  @P3 BRA `(.L_x_24143) ;  /* 0x0000007000003947 */ /* 0x000fea0003800000 */
[----:B------:R-:W-:-:S04]  /*0930*/  ISETP.NE.U32.AND P4, PT, RZ, c[0x0][0x180], PT ;  /* 0x00006000ff007a0c */ /* 0x000fc80003f85070 */
[----:B------:R-:W-:-:S13]  /*0940*/  ISETP.NE.AND.EX P4, PT, RZ, c[0x0][0x184], PT, P4 ;  /* 0x00006100ff007a0c */ /* 0x000fda0003f85340 */
[----:B------:R-:W-:Y:S05]  /*0950*/  @P4 BRA `(.L_x_24144) ;  /* 0x0000002000004947 */ /* 0x000fea0003800000 */
[----:B------:R-:W-:Y:S05]  /*0960*/  @P0 BRA `(.L_x_24145) ;  /* 0x0000005000000947 */ /* 0x000fea0003800000 */
[----:B------:R-:W-:Y:S05]  /*0970*/  BRA `(.L_x_24146) ;  /* 0x0000005000007947 */ /* 0x000fea0003800000 */
.L_x_24144:
[----:B-----5:R-:W-:Y:S01]  /*0980*/  FADD.FTZ R81, R73, R81 ;  /* 0x0000005149517221 */ /* 0x020fe20000010000 */
[----:B------:R-:W-:Y:S05]  /*0990*/  BRA `(.L_x_24145) ;  /* 0x0000002000007947 */ /* 0x000fea0003800000 */
.L_x_24143:
[----:B-----5:R-:W-:-:S04]  /*09a0*/  FADD.FTZ R81, R69, R81 ;  /* 0x0000005145517221 */ /* 0x020fc80000010000 */
[----:B------:R-:W-:-:S05]  /*09b0*/  @P2 FADD.FTZ R81, R73, R81 ;  /* 0x0000005149512221 */ /* 0x000fca0000010000 */
.L_x_24145:
[----:B0-----:R-:W-:Y:S02]  /*09c0*/  MOV R77, R81 ;  /* 0x00000051004d7202 */ /* 0x001fe40000000f00 */
.L_x_24146:
[----:B------:R-:W-:Y:S05]  /*09d0*/  @P3 BRA `(.L_x_24147) ;  /* 0x0000007000003947 */ /* 0x000fea0003800000 */
[----:B------:R-:W-:-:S04]  /*09e0*/  ISETP.NE.U32.AND P4, PT, RZ, c[0x0][0x180], PT ;  /* 0x00006000ff007a0c */ /* 0x000fc80003f85070 */
[----:B------:R-:W-:-:S13]  /*09f0*/  ISETP.NE.AND.EX P4, PT, RZ, c[0x0][0x184], PT, P4 ;  /* 0x00006100ff007a0c */ /* 0x000fda0003f85340 */
[----:B------:R-:W-:Y:S05]  /*0a00*/  @P4 BRA `(.L_x_24148) ;  /* 0x0000002000004947 */ /* 0x000fea0003800000 */
[----:B------:R-:W-:Y:S05]  /*0a10*/  @P0 BRA `(.L_x_24149) ;  /* 0x0000005000000947 */ /* 0x000fea0003800000 */
[----:B------:R-:W-:Y:S05]  /*0a20*/  BRA `(.L_x_24150) ;  /* 0x0000005000007947 */ /* 0x000fea0003800000 */
.L_x_24148:
[----:B-----5:R-:W-:Y:S01]  /*0a30*/  FADD.FTZ R82, R74, R82 ;  /* 0x000000524a527221 */ /* 0x020fe20000010000 */
[----:B------:R-:W-:Y:S05]  /*0a40*/  BRA `(.L_x_24149) ;  /* 0x0000002000007947 */ /* 0x000fea0003800000 */
.L_x_24147:
[----:B-----5:R-:W-:-:S04]  /*0a50*/  FADD.FTZ R82, R70, R82 ;  /* 0x0000005246527221 */ /* 0x020fc80000010000 */
[----:B------:R-:W-:-:S05]  /*0a60*/  @P2 FADD.FTZ R82, R74, R82 ;  /* 0x000000524a522221 */ /* 0x000fca0000010000 */
.L_x_24149:
[----:B0-----:R-:W-:Y:S02]  /*0a70*/  MOV R78, R82 ;  /* 0x00000052004e7202 */ /* 0x001fe40000000f00 */
.L_x_24150:
[----:B------:R-:W-:Y:S05]  /*0a80*/  @P3 BRA `(.L_x_24151) ;  /* 0x0000007000003947 */ /* 0x000fea0003800000 */
[----:B------:R-:W-:-:S04]  /*0a90*/  ISETP.NE.U32.AND P4, PT, RZ, c[0x0][0x180], PT ;  /* 0x00006000ff007a0c */ /* 0x000fc80003f85070 */
[----:B------:R-:W-:-:S13]  /*0aa0*/  ISETP.NE.AND.EX P4, PT, RZ, c[0x0][0x184], PT, P4 ;  /* 0x00006100ff007a0c */ /* 0x000fda0003f85340 */
[----:B------:R-:W-:Y:S05]  /*0ab0*/  @P4 BRA `(.L_x_24152) ;  /* 0x0000002000004947 */ /* 0x000fea0003800000 */
[----:B------:R-:W-:Y:S05]  /*0ac0*/  @P0 BRA `(.L_x_24153) ;  /* 0x0000005000000947 */ /* 0x000fea0003800000 */
[----:B------:R-:W-:Y:S05]  /*0ad0*/  BRA `(.L_x_24154) ;  /* 0x0000005000007947 */ /* 0x000fea0003800000 */
.L_x_24152:
[----:B-----5:R-:W-:Y:S01]  /*0ae0*/  FADD.FTZ R83, R75, R83 ;  /* 0x000000534b537221 */ /* 0x020fe20000010000 */
[----:B------:R-:W-:Y:S05]  /*0af0*/  BRA `(.L_x_24153) ;  /* 0x0000002000007947 */ /* 0x000fea0003800000 */
.L_x_24151:
[----:B-----5:R-:W-:-:S04]  /*0b00*/  FADD.FTZ R83, R71, R83 ;  /* 0x0000005347537221 */ /* 0x020fc80000010000 */
[----:B------:R-:W-:-:S05]  /*0b10*/  @P2 FADD.FTZ R83, R75, R83 ;  /* 0x000000534b532221 */ /* 0x000fca0000010000 */
.L_x_24153:
[----:B0-----:R-:W-:Y:S02]  /*0b20*/  MOV R79, R83 ;  /* 0x00000053004f7202 */ /* 0x001fe40000000f00 */
.L_x_24154:
[C---:B0-----:R-:W-:Y:S02]  /*0b30*/  @P0 LEA R92, P4, R123.reuse, c[0x0][0x188], 0x4 ;  /* 0x000062007b5c0a11 */ /* 0x041fe400078820ff */
[----:B------:R-:W-:Y:S02]  /*0b40*/  IADD3 R122, R124, 0x100, RZ ;  /* 0x000001007c7a7810 */ /* 0x000fe40007ffe0ff */
        /* <DEDUP_REMOVED lines=16> */
.L_x_24156:
[----:B-----5:R-:W-:Y:S01]  /*0c50*/  FADD.FTZ R88, R72, R88 ;  /* 0x0000005848587221 */ /* 0x020fe20000010000 */
[----:B------:R-:W-:Y:S05]  /*0c60*/  BRA `(.L_x_24157) ;  /* 0x0000002000007947 */ /* 0x000fea0003800000 */
.L_x_24155:
[----:B-----5:R-:W-:-:S04]  /*0c70*/  FADD.FTZ R88, R68, R88 ;  /* 0x0000005844587221 */ /* 0x020fc80000010000 */
[----:B------:R-:W-:-:S05]  /*0c80*/  @P2 FADD.FTZ R88, R72, R88 ;  /* 0x0000005848582221 */ /* 0x000fca0000010000 */
.L_x_24157:
[----:B0-----:R-:W-:Y:S02]  /*0c90*/  MOV R76, R88 ;  /* 0x00000058004c7202 */ /* 0x001fe40000000f00 */
.L_x_24158:
[----:B------:R-:W-:Y:S05]  /*0ca0*/  @P3 BRA `(.L_x_24159) ;  /* 0x0000007000003947 */ /* 0x000fea0003800000 */
[----:B------:R-:W-:-:S04]  /*0cb0*/  ISETP.NE.U32.AND P4, PT, RZ, c[0x0][0x180], PT ;  /* 0x00006000ff007a0c */ /* 0x000fc80003f85070 */
[----:B------:R-:W-:-:S13]  /*0cc0*/  ISETP.NE.AND.EX P4, PT, RZ, c[0x0][0x184], PT, P4 ;  /* 0x00006100ff007a0c */ /* 0x000fda0003f85340 */
[----:B------:R-:W-:Y:S05]  /*0cd0*/  @P4 BRA `(.L_x_24160) ;  /* 0x0000002000004947 */ /* 0x000fea0003800000 */
[----:B------:R-:W-:Y:S05]  /*0ce0*/  @P0 BRA `(.L_x_24161) ;  /* 0x0000005000000947 */ /* 0x000fea0003800000 */
[----:B------:R-:W-:Y:S05]  /*0cf0*/  BRA `(.L_x_24162) ;  /* 0x0000005000007947 */ /* 0x000fea0003800000 */
.L_x_24160:
[----:B-----5:R-:W-:Y:S01]  /*0d00*/  FADD.FTZ R89, R73, R89 ;  /* 0x0000005949597221 */ /* 0x020fe20000010000 */
[----:B------:R-:W-:Y:S05]  /*0d10*/  BRA `(.L_x_24161) ;  /* 0x0000002000007947 */ /* 0x000fea0003800000 */
.L_x_24159:
[----:B-----5:R-:W-:-:S04]  /*0d20*/  FADD.FTZ R89, R69, R89 ;  /* 0x0000005945597221 */ /* 0x020fc80000010000 */
[----:B------:R-:W-:-:S05]  /*0d30*/  @P2 FADD.FTZ R89, R73, R89 ;  /* 0x0000005949592221 */ /* 0x000fca0000010000 */
.L_x_24161:
[----:B0-----:R-:W-:Y:S02]  /*0d40*/  MOV R77, R89 ;  /* 0x00000059004d7202 */ /* 0x001fe40000000f00 */
.L_x_24162:
[----:B------:R-:W-:Y:S05]  /*0d50*/  @P3 BRA `(.L_x_24163) ;  /* 0x0000007000003947 */ /* 0x000fea0003800000 */
[----:B------:R-:W-:-:S04]  /*0d60*/  ISETP.NE.U32.AND P4, PT, RZ, c[0x0][0x180], PT ;  /* 0x00006000ff007a0c */ /* 0x000fc80003f85070 */
[----:B------:R-:W-:-:S13]  /*0d70*/  ISETP.NE.AND.EX P4, PT, RZ, c[0x0][0x184], PT, P4 ;  /* 0x00006100ff007a0c */ /* 0x000fda0003f85340 */
[----:B------:R-:W-:Y:S05]  /*0d80*/  @P4 BRA `(.L_x_24164) ;  /* 0x0000002000004947 */ /* 0x000fea0003800000 */
[----:B------:R-:W-:Y:S05]  /*0d90*/  @P0 BRA `(.L_x_24165) ;  /* 0x0000005000000947 */ /* 0x000fea0003800000 */
[----:B------:R-:W-:Y:S05]  /*0da0*/  BRA `(.L_x_24166) ;  /* 0x0000005000007947 */ /* 0x000fea0003800000 */
.L_x_24164:
[----:B-----5:R-:W-:Y:S01]  /*0db0*/  FADD.FTZ R90, R74, R90 ;  /* 0x0000005a4a5a7221 */ /* 0x020fe20000010000 */
[----:B------:R-:W-:Y:S05]  /*0dc0*/  BRA `(.L_x_24165) ;  /* 0x0000002000007947 */ /* 0x000fea0003800000 */
.L_x_24163:
[----:B-----5:R-:W-:-:S04]  /*0dd0*/  FADD.FTZ R90, R70, R90 ;  /* 0x0000005a465a7221 */ /* 0x020fc80000010000 */
[----:B------:R-:W-:-:S05]  /*0de0*/  @P2 FADD.FTZ R90, R74, R90 ;  /* 0x0000005a4a5a2221 */ /* 0x000fca0000010000 */
.L_x_24165:
[----:B0-----:R-:W-:Y:S02]  /*0df0*/  MOV R78, R90 ;  /* 0x0000005a004e7202 */ /* 0x001fe40000000f00 */
.L_x_24166:
[----:B------:R-:W-:Y:S05]  /*0e00*/  @P3 BRA `(.L_x_24167) ;  /* 0x0000007000003947 */ /* 0x000fea0003800000 */
[----:B------:R-:W-:-:S04]  /*0e10*/  ISETP.NE.U32.AND P4, PT, RZ, c[0x0][0x180], PT ;  /* 0x00006000ff007a0c */ /* 0x000fc80003f85070 */
[----:B------:R-:W-:-:S13]  /*0e20*/  ISETP.NE.AND.EX P4, PT, RZ, c[0x0][0x184], PT, P4 ;  /* 0x00006100ff007a0c */ /* 0x000fda0003f85340 */
[----:B------:R-:W-:Y:S05]  /*0e30*/  @P4 BRA `(.L_x_24168) ;  /* 0x0000002000004947 */ /* 0x000fea0003800000 */
[----:B------:R-:W-:Y:S05]  /*0e40*/  @P0 BRA `(.L_x_24169) ;  /* 0x0000005000000947 */ /* 0x000fea0003800000 */
[----:B------:R-:W-:Y:S05]  /*0e50*/  BRA `(.L_x_24170) ;  /* 0x0000005000007947 */ /* 0x000fea0003800000 */
.L_x_24168:
[----:B-----5:R-:W-:Y:S01]  /*0e60*/  FADD.FTZ R91, R75, R91 ;  /* 0x0000005b4b5b7221 */ /* 0x020fe20000010000 */
[----:B------:R-:W-:Y:S05]  /*0e70*/  BRA `(.L_x_24169) ;  /* 0x0000002000007947 */ /* 0x000fea0003800000 */
.L_x_24167:
[----:B-----5:R-:W-:-:S04]  /*0e80*/  FADD.FTZ R91, R71, R91 ;  /* 0x0000005b475b7221 */ /* 0x020fc80000010000 */
[----:B------:R-:W-:-:S05]  /*0e90*/  @P2 FADD.FTZ R91, R75, R91 ;  /* 0x0000005b4b5b2221 */ /* 0x000fca0000010000 */
.L_x_24169:
[----:B0-----:R-:W-:Y:S02]  /*0ea0*/  MOV R79, R91 ;  /* 0x0000005b004f7202 */ /* 0x001fe40000000f00 */
.L_x_24170:
[----:B0-----:R-:W-:Y:S02]  /*0eb0*/  @P0 LEA R96, P4, R122, c[0x0][0x188], 0x4 ;  /* 0x000062007a600a11 */ /* 0x001fe400078820ff */
        /* <DEDUP_REMOVED lines=17> */
.L_x_24172:
[----:B-----5:R-:W-:Y:S01]  /*0fd0*/  FADD.FTZ R92, R72, R92 ;  /* 0x0000005c485c7221 */ /* 0x020fe20000010000 */
[----:B------:R-:W-:Y:S05]  /*0fe0*/  BRA `(.L_x_24173) ;  /* 0x0000002000007947 */ /* 0x000fea0003800000 */
.L_x_24171:
[----:B-----5:R-:W-:-:S04]  /*0ff0*/  FADD.FTZ R92, R68, R92 ;  /* 0x0000005c445c7221 */ /* 0x020fc80000010000 */
[----:B------:R-:W-:-:S05]  /*1000*/  @P2 FADD.FTZ R92, R72, R92 ;  /* 0x0000005c485c2221 */ /* 0x000fca0000010000 */
.L_x_24173:
[----:B0-----:R-:W-:Y:S02]  /*1010*/  MOV R76, R92 ;  /* 0x0000005c004c7202 */ /* 0x001fe40000000f00 */
.L_x_24174:
[----:B------:R-:W-:Y:S05]  /*1020*/  @P3 BRA `(.L_x_24175) ;  /* 0x0000007000003947 */ /* 0x000fea0003800000 */
[----:B------:R-:W-:-:S04]  /*1030*/  ISETP.NE.U32.AND P4, PT, RZ, c[0x0][0x180], PT ;  /* 0x00006000ff007a0c */ /* 0x000fc80003f85070 */
[----:B------:R-:W-:-:S13]  /*1040*/  ISETP.NE.AND.EX P4, PT, RZ, c[0x0][0x184], PT, P4 ;  /* 0x00006100ff007a0c */ /* 0x000fda0003f85340 */
[----:B------:R-:W-:Y:S05]  /*1050*/  @P4 BRA `(.L_x_24176) ;  /* 0x0000002000004947 */ /* 0x000fea0003800000 */
[----:B------:R-:W-:Y:S05]  /*1060*/  @P0 BRA `(.L_x_24177) ;  /* 0x0000005000000947 */ /* 0x000fea0003800000 */
[----:B------:R-:W-:Y:S05]  /*1070*/  BRA `(.L_x_24178) ;  /* 0x0000005000007947 */ /* 0x000fea0003800000 */
.L_x_24176:
[----:B-----5:R-:W-:Y:S01]  /*1080*/  FADD.FTZ R93, R73, R93 ;  /* 0x0000005d495d7221 */ /* 0x020fe20000010000 */
[----:B------:R-:W-:Y:S05]  /*1090*/  BRA `(.L_x_24177) ;  /* 0x0000002000007947 */ /* 0x000fea0003800000 */
.L_x_24175:
[----:B-----5:R-:W-:-:S04]  /*10a0*/  FADD.FTZ R93, R69, R93 ;  /* 0x0000005d455d7221 */ /* 0x020fc80000010000 */
[----:B------:R-:W-:-:S05]  /*10b0*/  @P2 FADD.FTZ R93, R73, R93 ;  /* 0x0000005d495d2221 */ /* 0x000fca0000010000 */
.L_x_24177:
[----:B0-----:R-:W-:Y:S02]  /*10c0*/  MOV R77, R93 ;  /* 0x0000005d004d7202 */ /* 0x001fe40000000f00 */
.L_x_24178:
[----:B------:R-:W-:Y:S05]  /*10d0*/  @P3 BRA `(.L_x_24179) ;  /* 0x0000007000003947 */ /* 0x000fea0003800000 */
[----:B------:R-:W-:-:S04]  /*10e0*/  ISETP.NE.U32.AND P4, PT, RZ, c[0x0][0x180], PT ;  /* 0x00006000ff007a0c */ /* 0x000fc80003f85070 */
[----:B------:R-:W-:-:S13]  /*10f0*/  ISETP.NE.AND.EX P4, PT, RZ, c[0x0][0x184], PT, P4 ;  /* 0x00006100ff007a0c */ /* 0x000fda0003f85340 */
[----:B------:R-:W-:Y:S05]  /*1100*/  @P4 BRA `(.L_x_24180) ;  /* 0x0000002000004947 */ /* 0x000fea0003800000 */
[----:B------:R-:W-:Y:S05]  /*1110*/  @P0 BRA `(.L_x_24181) ;  /* 0x0000005000000947 */ /* 0x000fea0003800000 */
[----:B------:R-:W-:Y:S05]  /*1120*/  BRA `(.L_x_24182) ;  /* 0x0000005000007947 */ /* 0x000fea0003800000 */
.L_x_24180:
[----:B-----5:R-:W-:Y:S01]  /*1130*/  FADD.FTZ R94, R74, R94 ;  /* 0x0000005e4a5e7221 */ /* 0x020fe20000010000 */
[----:B------:R-:W-:Y:S05]  /*1140*/  BRA `(.L_x_24181) ;  /* 0x0000002000007947 */ /* 0x000fea0003800000 */
.L_x_24179:
[----:B-----5:R-:W-:-:S04]  /*1150*/  FADD.FTZ R94, R70, R94 ;  /* 0x0000005e465e7221 */ /* 0x020fc80000010000 */
[----:B------:R-:W-:-:S05]  /*1160*/  @P2 FADD.FTZ R94, R74, R94 ;  /* 0x0000005e4a5e2221 */ /* 0x000fca0000010000 */
.L_x_24181:
[----:B0-----:R-:W-:Y:S02]  /*1170*/  MOV R78, R94 ;  /* 0x0000005e004e7202 */ /* 0x001fe40000000f00 */
.L_x_24182:
[----:B------:R-:W-:Y:S05]  /*1180*/  @P3 BRA `(.L_x_24183) ;  /* 0x0000007000003947 */ /* 0x000fea0003800000 */
[----:B------:R-:W-:-:S04]  /*1190*/  ISETP.NE.U32.AND P4, PT, RZ, c[0x0][0x180], PT ;  /* 0x00006000ff007a0c */ /* 0x000fc80003f85070 */
[----:B------:R-:W-:-:S13]  /*11a0*/  ISETP.NE.AND.EX P4, PT, RZ, c[0x0][0x184], PT, P4 ;  /* 0x00006100ff007a0c */ /* 0x000fda0003f85340 */
[----:B------:R-:W-:Y:S05]  /*11b0*/  @P4 BRA `(.L_x_24184) ;  /* 0x0000002000004947 */ /* 0x000fea0003800000 */
[----:B------:R-:W-:Y:S05]  /*11c0*/  @P0 BRA `(.L_x_24185) ;  /* 0x0000005000000947 */ /* 0x000fea0003800000 */
[----:B------:R-:W-:Y:S05]  /*11d0*/  BRA `(.L_x_24186) ;  /* 0x0000005000007947 */ /* 0x000fea0003800000 */
.L_x_24184:
[----:B-----5:R-:W-:Y:S01]  /*11e0*/  FADD.FTZ R95, R75, R95 ;  /* 0x0000005f4b5f7221 */ /* 0x020fe20000010000 */
[----:B------:R-:W-:Y:S05]  /*11f0*/  BRA `(.L_x_24185) ;  /* 0x0000002000007947 */ /* 0x000fea0003800000 */
.L_x_24183:
[----:B-----5:R-:W-:-:S04]  /*1200*/  FADD.FTZ R95, R71, R95 ;  /* 0x0000005f475f7221 */ /* 0x020fc80000010000 */
[----:B------:R-:W-:-:S05]  /*1210*/  @P2 FADD.FTZ R95, R75, R95 ;  /* 0x0000005f4b5f2221 */ /* 0x000fca0000010000 */
.L_x_24185:
[----:B0-----:R-:W-:Y:S02]  /*1220*/  MOV R79, R95 ;  /* 0x0000005f004f7202 */ /* 0x001fe40000000f00 */
.L_x_24186:
        /* <DEDUP_REMOVED lines=18> */
.L_x_24188:
[----:B-----5:R-:W-:Y:S01]  /*1350*/  FADD.FTZ R96, R72, R96 ;  /* 0x0000006048607221 */ /* 0x020fe20000010000 */
[----:B------:R-:W-:Y:S05]  /*1360*/  BRA `(.L_x_24189) ;  /* 0x0000002000007947 */ /* 0x000fea0003800000 */
.L_x_24187:
[----:B-----5:R-:W-:-:S04]  /*1370*/  FADD.FTZ R96, R68, R96 ;  /* 0x0000006044607221 */ /* 0x020fc80000010000 */
[----:B------:R-:W-:-:S05]  /*1380*/  @P2 FADD.FTZ R96, R72, R96 ;  /* 0x0000006048602221 */ /* 0x000fca0000010000 */
.L_x_24189:
[----:B0-----:R-:W-:Y:S02]  /*1390*/  MOV R76, R96 ;  /* 0x00000060004c7202 */ /* 0x001fe40000000f00 */
.L_x_24190:
[----:B------:R-:W-:Y:S05]  /*13a0*/  @P3 BRA `(.L_x_24191) ;  /* 0x0000007000003947 */ /* 0x000fea0003800000 */
[----:B------:R-:W-:-:S04]  /*13b0*/  ISETP.NE.U32.AND P4, PT, RZ, c[0x0][0x180], PT ;  /* 0x00006000ff007a0c */ /* 0x000fc80003f85070 */
[----:B------:R-:W-:-:S13]  /*13c0*/  ISETP.NE.AND.EX P4, PT, RZ, c[0x0][0x184], PT, P4 ;  /* 0x00006100ff007a0c */ /* 0x000fda0003f85340 */
[----:B------:R-:W-:Y:S05]  /*13d0*/  @P4 BRA `(.L_x_24192) ;  /* 0x0000002000004947 */ /* 0x000fea0003800000 */
[----:B------:R-:W-:Y:S05]  /*13e0*/  @P0 BRA `(.L_x_24193) ;  /* 0x0000005000000947 */ /* 0x000fea0003800000 */
[----:B------:R-:W-:Y:S05]  /*13f0*/  BRA `(.L_x_24194) ;  /* 0x0000005000007947 */ /* 0x000fea0003800000 */
.L_x_24192:
[----:B-----5:R-:W-:Y:S01]  /*1400*/  FADD.FTZ R97, R73, R97 ;  /* 0x0000006149617221 */ /* 0x020fe20000010000 */
[----:B------:R-:W-:Y:S05]  /*1410*/  BRA `(.L_x_24193) ;  /* 0x0000002000007947 */ /* 0x000fea0003800000 */
.L_x_24191:
[----:B-----5:R-:W-:-:S04]  /*1420*/  FADD.FTZ R97, R69, R97 ;  /* 0x0000006145617221 */ /* 0x020fc80000010000 */
[----:B------:R-:W-:-:S05]  /*1430*/  @P2 FADD.FTZ R97, R73, R97 ;  /* 0x0000006149612221 */ /* 0x000fca0000010000 */
.L_x_24193:
[----:B0-----:R-:W-:Y:S02]  /*1440*/  MOV R77, R97 ;  /* 0x00000061004d7202 */ /* 0x001fe40000000f00 */
.L_x_24194:
[----:B------:R-:W-:Y:S05]  /*1450*/  @P3 BRA `(.L_x_24195) ;  /* 0x0000007000003947 */ /* 0x000fea0003800000 */
[----:B------:R-:W-:-:S04]  /*1460*/  ISETP.NE.U32.AND P4, PT, RZ, c[0x0][0x180], PT ;  /* 0x00006000ff007a0c */ /* 0x000fc80003f85070 */
[----:B------:R-:W-:-:S13]  /*1470*/  ISETP.NE.AND.EX P4, PT, RZ, c[0x0][0x184], PT, P4 ;  /* 0x00006100ff007a0c */ /* 0x000fda0003f85340 */
[----:B------:R-:W-:Y:S05]  /*1480*/  @P4 BRA `(.L_x_24196) ;  /* 0x0000002000004947 */ /* 0x000fea0003800000 */
[----:B------:R-:W-:Y:S05]  /*1490*/  @P0 BRA `(.L_x_24197) ;  /* 0x0000005000000947 */ /* 0x000fea0003800000 */
[----:B------:R-:W-:Y:S05]  /*14a0*/  BRA `(.L_x_24198) ;  /* 0x0000005000007947 */ /* 0x000fea0003800000 */
.L_x_24196:
[----:B-----5:R-:W-:Y:S01]  /*14b0*/  FADD.FTZ R98, R74, R98 ;  /* 0x000000624a627221 */ /* 0x020fe20000010000 */
[----:B------:R-:W-:Y:S05]  /*14c0*/  BRA `(.L_x_24197) ;  /* 0x0000002000007947 */ /* 0x000fea0003800000 */
.L_x_24195:
[----:B-----5:R-:W-:-:S04]  /*14d0*/  FADD.FTZ R98, R70, R98 ;  /* 0x0000006246627221 */ /* 0x020fc80000010000 */
[----:B------:R-:W-:-:S05]  /*14e0*/  @P2 FADD.FTZ R98, R74, R98 ;  /* 0x000000624a622221 */ /* 0x000fca0000010000 */
.L_x_24197:
[----:B0-----:R-:W-:Y:S02]  /*14f0*/  MOV R78, R98 ;  /* 0x00000062004e7202 */ /* 0x001fe40000000f00 */
.L_x_24198:
[----:B------:R-:W-:Y:S05]  /*1500*/  @P3 BRA `(.L_x_24199) ;  /* 0x0000007000003947 */ /* 0x000fea0003800000 */
[----:B------:R-:W-:-:S04]  /*1510*/  ISETP.NE.U32.AND P4, PT, RZ, c[0x0][0x180], PT ;  /* 0x00006000ff007a0c */ /* 0x000fc80003f85070 */
[----:B------:R-:W-:-:S13]  /*1520*/  ISETP.NE.AND.EX P4, PT, RZ, c[0x0][0x184], PT, P4 ;  /* 0x00006100ff007a0c */ /* 0x000fda0003f85340 */
[----:B------:R-:W-:Y:S05]  /*1530*/  @P4 BRA `(.L_x_24200) ;  /* 0x0000002000004947 */ /* 0x000fea0003800000 */
[----:B------:R-:W-:Y:S05]  /*1540*/  @P0 BRA `(.L_x_24201) ;  /* 0x0000005000000947 */ /* 0x000fea0003800000 */
[----:B------:R-:W-:Y:S05]  /*1550*/  BRA `(.L_x_24202) ;  /* 0x0000005000007947 */ /* 0x000fea0003800000 */
.L_x_24200:
[----:B-----5:R-:W-:Y:S01]  /*1560*/  FADD.FTZ R99, R75, R99 ;  /* 0x000000634b637221 */ /* 0x020fe20000010000 */
[----:B------:R-:W-:Y:S05]  /*1570*/  BRA `(.L_x_24201) ;  /* 0x0000002000007947 */ /* 0x000fea0003800000 */
.L_x_24199:
[----:B-----5:R-:W-:-:S04]  /*1580*/  FADD.FTZ R99, R71, R99 ;  /* 0x0000006347637221 */ /* 0x020fc80000010000 */
[----:B------:R-:W-:-:S05]  /*1590*/  @P2 FADD.FTZ R99, R75, R99 ;  /* 0x000000634b632221 */ /* 0x000fca0000010000 */
.L_x_24201:
[----:B0-----:R-:W-:Y:S02]  /*15a0*/  MOV R79, R99 ;  /* 0x00000063004f7202 */ /* 0x001fe40000000f00 */
.L_x_24202:
        /* <DEDUP_REMOVED lines=18> */
.L_x_24204:
[----:B-----5:R-:W-:Y:S01]  /*16d0*/  FADD.FTZ R100, R72, R100 ;  /* 0x0000006448647221 */ /* 0x020fe20000010000 */
[----:B------:R-:W-:Y:S05]  /*16e0*/  BRA `(.L_x_24205) ;  /* 0x0000002000007947 */ /* 0x000fea0003800000 */
.L_x_24203:
[----:B-----5:R-:W-:-:S04]  /*16f0*/  FADD.FTZ R100, R68, R100 ;  /* 0x0000006444647221 */ /* 0x020fc80000010000 */
[----:B------:R-:W-:-:S05]  /*1700*/  @P2 FADD.FTZ R100, R72, R100 ;  /* 0x0000006448642221 */ /* 0x000fca0000010000 */
.L_x_24205:
[----:B0-----:R-:W-:Y:S02]  /*1710*/  MOV R76, R100 ;  /* 0x00000064004c7202 */ /* 0x001fe40000000f00 */
.L_x_24206:
[----:B------:R-:W-:Y:S05]  /*1720*/  @P3 BRA `(.L_x_24207) ;  /* 0x0000007000003947 */ /* 0x000fea0003800000 */
[----:B------:R-:W-:-:S04]  /*1730*/  ISETP.NE.U32.AND P4, PT, RZ, c[0x0][0x180], PT ;  /* 0x00006000ff007a0c */ /* 0x000fc80003f85070 */
[----:B------:R-:W-:-:S13]  /*1740*/  ISETP.NE.AND.EX P4, PT, RZ, c[0x0][0x184], PT, P4 ;  /* 0x00006100ff007a0c */ /* 0x000fda0003f85340 */
[----:B------:R-:W-:Y:S05]  /*1750*/  @P4 BRA `(.L_x_24208) ;  /* 0x0000002000004947 */ /* 0x000fea0003800000 */
[----:B------:R-:W-:Y:S05]  /*1760*/  @P0 BRA `(.L_x_24209) ;  /* 0x0000005000000947 */ /* 0x000fea0003800000 */
[----:B------:R-:W-:Y:S05]  /*1770*/  BRA `(.L_x_24210) ;  /* 0x0000005000007947 */ /* 0x000fea0003800000 */
.L_x_24208:
[----:B-----5:R-:W-:Y:S01]  /*1780*/  FADD.FTZ R101, R73, R101 ;  /* 0x0000006549657221 */ /* 0x020fe20000010000 */
[----:B------:R-:W-:Y:S05]  /*1790*/  BRA `(.L_x_24209) ;  /* 0x0000002000007947 */ /* 0x000fea0003800000 */
.L_x_24207:
[----:B-----5:R-:W-:-:S04]  /*17a0*/  FADD.FTZ R101, R69, R101 ;  /* 0x0000006545657221 */ /* 0x020fc80000010000 */
[----:B------:R-:W-:-:S05]  /*17b0*/  @P2 FADD.FTZ R101, R73, R101 ;  /* 0x0000006549652221 */ /* 0x000fca0000010000 */
.L_x_24209:
[----:B0-----:R-:W-:Y:S02]  /*17c0*/  MOV R77, R101 ;  /* 0x00000065004d7202 */ /* 0x001fe40000000f00 */
.L_x_24210:
[----:B------:R-:W-:Y:S05]  /*17d0*/  @P3 BRA `(.L_x_24211) ;  /* 0x0000007000003947 */ /* 0x000fea0003800000 */
[----:B------:R-:W-:-:S04]  /*17e0*/  ISETP.NE.U32.AND P4, PT, RZ, c[0x0][0x180], PT ;  /* 0x00006000ff007a0c */ /* 0x000fc80003f85070 */
[----:B------:R-:W-:-:S13]  /*17f0*/  ISETP.NE.AND.EX P4, PT, RZ, c[0x0][0x184], PT, P4 ;  /* 0x00006100ff007a0c */ /* 0x000fda0003f85340 */
[----:B------:R-:W-:Y:S05]  /*1800*/  @P4 BRA `(.L_x_24212) ;  /* 0x0000002000004947 */ /* 0x000fea0003800000 */
[----:B------:R-:W-:Y:S05]  /*1810*/  @P0 BRA `(.L_x_24213) ;  /* 0x0000005000000947 */ /* 0x000fea0003800000 */
[----:B------:R-:W-:Y:S05]  /*1820*/  BRA `(.L_x_24214) ;  /* 0x0000005000007947 */ /* 0x000fea0003800000 */
.L_x_24212:
[----:B-----5:R-:W-:Y:S01]  /*1830*/  FADD.FTZ R102, R74, R102 ;  /* 0x000000664a667221 */ /* 0x020fe20000010000 */
[----:B------:R-:W-:Y:S05]  /*1840*/  BRA `(.L_x_24213) ;  /* 0x0000002000007947 */ /* 0x000fea0003800000 */
.L_x_24211:
[----:B-----5:R-:W-:-:S04]  /*1850*/  FADD.FTZ R102, R70, R102 ;  /* 0x0000006646667221 */ /* 0x020fc80000010000 */
[----:B------:R-:W-:-:S05]  /*1860*/  @P2 FADD.FTZ R102, R74, R102 ;  /* 0x000000664a662221 */ /* 0x000fca0000010000 */
.L_x_24213:
[----:B0-----:R-:W-:Y:S02]  /*1870*/  MOV R78, R102 ;  /* 0x00000066004e7202 */ /* 0x001fe40000000f00 */
.L_x_24214:
[----:B------:R-:W-:Y:S05]  /*1880*/  @P3 BRA `(.L_x_24215) ;  /* 0x0000007000003947 */ /* 0x000fea0003800000 */
[----:B------:R-:W-:-:S04]  /*1890*/  ISETP.NE.U32.AND P4, PT, RZ, c[0x0][0x180], PT ;  /* 0x00006000ff007a0c */ /* 0x000fc80003f85070 */
[----:B------:R-:W-:-:S13]  /*18a0*/  ISETP.NE.AND.EX P4, PT, RZ, c[0x0][0x184], PT, P4 ;  /* 0x00006100ff007a0c */ /* 0x000fda0003f85340 */
[----:B------:R-:W-:Y:S05]  /*18b0*/  @P4 BRA `(.L_x_24216) ;  /* 0x0000002000004947 */ /* 0x000fea0003800000 */
[----:B------:R-:W-:Y:S05]  /*18c0*/  @P0 BRA `(.L_x_24217) ;  /* 0x0000005000000947 */ /* 0x000fea0003800000 */
[----:B------:R-:W-:Y:S05]  /*18d0*/  BRA `(.L_x_24218) ;  /* 0x0000005000007947 */ /* 0x000fea0003800000 */
.L_x_24216:
[----:B-----5:R-:W-:Y:S01]  /*18e0*/  FADD.FTZ R103, R75, R103 ;  /* 0x000000674b677221 */ /* 0x020fe20000010000 */
[----:B------:R-:W-:Y:S05]  /*18f0*/  BRA `(.L_x_24217) ;  /* 0x0000002000007947 */ /* 0x000fea0003800000 */
.L_x_24215:
[----:B-----5:R-:W-:-:S04]  /*1900*/  FADD.FTZ R103, R71, R103 ;  /* 0x0000006747677221 */ /* 0x020fc80000010000 */
[----:B------:R-:W-:-:S05]  /*1910*/  @P2 FADD.FTZ R103, R75, R103 ;  /* 0x000000674b672221 */ /* 0x000fca0000010000 */
.L_x_24217:
[----:B0-----:R-:W-:Y:S02]  /*1920*/  MOV R79, R103 ;  /* 0x00000067004f7202 */ /* 0x001fe40000000f00 */
.L_x_24218:
        /* <DEDUP_REMOVED lines=18> */
.L_x_24220:
[----:B-----5:R-:W-:Y:S01]  /*1a50*/  FADD.FTZ R104, R72, R104 ;  /* 0x0000006848687221 */ /* 0x020fe20000010000 */
[----:B------:R-:W-:Y:S05]  /*1a60*/  BRA `(.L_x_24221) ;  /* 0x0000002000007947 */ /* 0x000fea0003800000 */
.L_x_24219:
[----:B-----5:R-:W-:-:S04]  /*1a70*/  FADD.FTZ R104, R68, R104 ;  /* 0x0000006844687221 */ /* 0x020fc80000010000 */
[----:B------:R-:W-:-:S05]  /*1a80*/  @P2 FADD.FTZ R104, R72, R104 ;  /* 0x0000006848682221 */ /* 0x000fca0000010000 */
.L_x_24221:
[----:B0-----:R-:W-:Y:S02]  /*1a90*/  MOV R76, R104 ;  /* 0x00000068004c7202 */ /* 0x001fe40000000f00 */
.L_x_24222:
[----:B------:R-:W-:Y:S05]  /*1aa0*/  @P3 BRA `(.L_x_24223) ;  /* 0x0000007000003947 */ /* 0x000fea0003800000 */
[----:B------:R-:W-:-:S04]  /*1ab0*/  ISETP.NE.U32.AND P4, PT, RZ, c[0x0][0x180], PT ;  /* 0x00006000ff007a0c */ /* 0x000fc80003f85070 */
[----:B------:R-:W-:-:S13]  /*1ac0*/  ISETP.NE.AND.EX P4, PT, RZ, c[0x0][0x184], PT, P4 ;  /* 0x00006100ff007a0c */ /* 0x000fda0003f85340 */
[----:B------:R-:W-:Y:S05]  /*1ad0*/  @P4 BRA `(.L_x_24224) ;  /* 0x0000002000004947 */ /* 0x000fea0003800000 */
[----:B------:R-:W-:Y:S05]  /*1ae0*/  @P0 BRA `(.L_x_24225) ;  /* 0x0000005000000947 */ /* 0x000fea0003800000 */
[----:B------:R-:W-:Y:S05]  /*1af0*/  BRA `(.L_x_24226) ;  /* 0x0000005000007947 */ /* 0x000fea0003800000 */
.L_x_24224:
[----:B-----5:R-:W-:Y:S01]  /*1b00*/  FADD.FTZ R105, R73, R105 ;  /* 0x0000006949697221 */ /* 0x020fe20000010000 */
[----:B------:R-:W-:Y:S05]  /*1b10*/  BRA `(.L_x_24225) ;  /* 0x0000002000007947 */ /* 0x000fea0003800000 */
.L_x_24223:
[----:B-----5:R-:W-:-:S04]  /*1b20*/  FADD.FTZ R105, R69, R105 ;  /* 0x0000006945697221 */ /* 0x020fc80000010000 */
[----:B------:R-:W-:-:S05]  /*1b30*/  @P2 FADD.FTZ R105, R73, R105 ;  /* 0x0000006949692221 */ /* 0x000fca0000010000 */
.L_x_24225:
[----:B0-----:R-:W-:Y:S02]  /*1b40*/  MOV R77, R105 ;  /* 0x00000069004d7202 */ /* 0x001fe40000000f00 */
.L_x_24226:
[----:B------:R-:W-:Y:S05]  /*1b50*/  @P3 BRA `(.L_x_24227) ;  /* 0x0000007000003947 */ /* 0x000fea0003800000 */
[----:B------:R-:W-:-:S04]  /*1b60*/  ISETP.NE.U32.AND P4, PT, RZ, c[0x0][0x180], PT ;  /* 0x00006000ff007a0c */ /* 0x000fc80003f85070 */
[----:B------:R-:W-:-:S13]  /*1b70*/  ISETP.NE.AND.EX P4, PT, RZ, c[0x0][0x184], PT, P4 ;  /* 0x00006100ff007a0c */ /* 0x000fda0003f85340 */
[----:B------:R-:W-:Y:S05]  /*1b80*/  @P4 BRA `(.L_x_24228) ;  /* 0x0000002000004947 */ /* 0x000fea0003800000 */
[----:B------:R-:W-:Y:S05]  /*1b90*/  @P0 BRA `(.L_x_24229) ;  /* 0x0000005000000947 */ /* 0x000fea0003800000 */
[----:B------:R-:W-:Y:S05]  /*1ba0*/  BRA `(.L_x_24230) ;  /* 0x0000005000007947 */ /* 0x000fea0003800000 */
.L_x_24228:
[----:B-----5:R-:W-:Y:S01]  /*1bb0*/  FADD.FTZ R106, R74, R106 ;  /* 0x0000006a4a6a7221 */ /* 0x020fe20000010000 */
[----:B------:R-:W-:Y:S05]  /*1bc0*/  BRA `(.L_x_24229) ;  /* 0x0000002000007947 */ /* 0x000fea0003800000 */
.L_x_24227:
[----:B-----5:R-:W-:-:S04]  /*1bd0*/  FADD.FTZ R106, R70, R106 ;  /* 0x0000006a466a7221 */ /* 0x020fc80000010000 */
[----:B------:R-:W-:-:S05]  /*1be0*/  @P2 FADD.FTZ R106, R74, R106 ;  /* 0x0000006a4a6a2221 */ /* 0x000fca0000010000 */
.L_x_24229:
[----:B0-----:R-:W-:Y:S02]  /*1bf0*/  MOV R78, R106 ;  /* 0x0000006a004e7202 */ /* 0x001fe40000000f00 */
.L_x_24230:
[----:B------:R-:W-:Y:S05]  /*1c00*/  @P3 BRA `(.L_x_24231) ;  /* 0x0000007000003947 */ /* 0x000fea0003800000 */
[----:B------:R-:W-:-:S04]  /*1c10*/  ISETP.NE.U32.AND P4, PT, RZ, c[0x0][0x180], PT ;  /* 0x00006000ff007a0c */ /* 0x000fc80003f85070 */
[----:B------:R-:W-:-:S13]  /*1c20*/  ISETP.NE.AND.EX P4, PT, RZ, c[0x0][0x184], PT, P4 ;  /* 0x00006100ff007a0c */ /* 0x000fda0003f85340 */
[----:B------:R-:W-:Y:S05]  /*1c30*/  @P4 BRA `(.L_x_24232) ;  /* 0x0000002000004947 */ /* 0x000fea0003800000 */
[----:B------:R-:W-:Y:S05]  /*1c40*/  @P0 BRA `(.L_x_24233) ;  /* 0x0000005000000947 */ /* 0x000fea0003800000 */
[----:B------:R-:W-:Y:S05]  /*1c50*/  BRA `(.L_x_24234) ;  /* 0x0000005000007947 */ /* 0x000fea0003800000 */
.L_x_24232:
[----:B-----5:R-:W-:Y:S01]  /*1c60*/  FADD.FTZ R107, R75, R107 ;  /* 0x0000006b4b6b7221 */ /* 0x020fe20000010000 */
[----:B------:R-:W-:Y:S05]  /*1c70*/  BRA `(.L_x_24233) ;  /* 0x0000002000007947 */ /* 0x000fea0003800000 */
.L_x_24231:
[----:B-----5:R-:W-:-:S04]  /*1c80*/  FADD.FTZ R107, R71, R107 ;  /* 0x0000006b476b7221 */ /* 0x020fc80000010000 */
[----:B------:R-:W-:-:S05]  /*1c90*/  @P2 FADD.FTZ R107, R75, R107 ;  /* 0x0000006b4b6b2221 */ /* 0x000fca0000010000 */
.L_x_24233:
[----:B0-----:R-:W-:Y:S02]  /*1ca0*/  MOV R79, R107 ;  /* 0x0000006b004f7202 */ /* 0x001fe40000000f00 */
.L_x_24234:
        /* <DEDUP_REMOVED lines=18> */
.L_x_24236:
[----:B-----5:R-:W-:Y:S01]  /*1dd0*/  FADD.FTZ R108, R72, R108 ;  /* 0x0000006c486c7221 */ /* 0x020fe20000010000 */
[----:B------:R-:W-:Y:S05]  /*1de0*/  BRA `(.L_x_24237) ;  /* 0x0000002000007947 */ /* 0x000fea0003800000 */
.L_x_24235:
[----:B-----5:R-:W-:-:S04]  /*1df0*/  FADD.FTZ R108, R68, R108 ;  /* 0x0000006c446c7221 */ /* 0x020fc80000010000 */
[----:B------:R-:W-:-:S05]  /*1e00*/  @P2 FADD.FTZ R108, R72, R108 ;  /* 0x0000006c486c2221 */ /* 0x000fca0000010000 */
.L_x_24237:
[----:B0-----:R-:W-:Y:S02]  /*1e10*/  MOV R76, R108 ;  /* 0x0000006c004c7202 */ /* 0x001fe40000000f00 */
.L_x_24238:
[----:B------:R-:W-:Y:S05]  /*1e20*/  @P3 BRA `(.L_x_24239) ;  /* 0x0000007000003947 */ /* 0x000fea0003800000 */
[----:B------:R-:W-:-:S04]  /*1e30*/  ISETP.NE.U32.AND P1, PT, RZ, c[0x0][0x180], PT ;  /* 0x00006000ff007a0c */ /* 0x000fc80003f25070 */
[----:B------:R-:W-:-:S13]  /*1e40*/  ISETP.NE.AND.EX P1, PT, RZ, c[0x0][0x184], PT, P1 ;  /* 0x00006100ff007a0c */ /* 0x000fda0003f25310 */
[----:B------:R-:W-:Y:S05]  /*1e50*/  @P1 BRA `(.L_x_24240) ;  /* 0x0000002000001947 */ /* 0x000fea0003800000 */
[----:B------:R-:W-:Y:S05]  /*1e60*/  @P0 BRA `(.L_x_24241) ;  /* 0x0000005000000947 */ /* 0x000fea0003800000 */
[----:B------:R-:W-:Y:S05]  /*1e70*/  BRA `(.L_x_24242) ;  /* 0x0000005000007947 */ /* 0x000fea0003800000 */
.L_x_24240:
[----:B-----5:R-:W-:Y:S01]  /*1e80*/  FADD.FTZ R109, R73, R109 ;  /* 0x0000006d496d7221 */ /* 0x020fe20000010000 */
[----:B------:R-:W-:Y:S05]  /*1e90*/  BRA `(.L_x_24241) ;  /* 0x0000002000007947 */ /* 0x000fea0003800000 */
.L_x_24239:
[----:B-----5:R-:W-:-:S04]  /*1ea0*/  FADD.FTZ R109, R69, R109 ;  /* 0x0000006d456d7221 */ /* 0x020fc80000010000 */
[----:B------:R-:W-:-:S05]  /*1eb0*/  @P2 FADD.FTZ R109, R73, R109 ;  /* 0x0000006d496d2221 */ /* 0x000fca0000010000 */
.L_x_24241:
[----:B0-----:R-:W-:Y:S02]  /*1ec0*/  MOV R77, R109 ;  /* 0x0000006d004d7202 */ /* 0x001fe40000000f00 */
.L_x_24242:
[----:B------:R-:W-:Y:S05]  /*1ed0*/  @P3 BRA `(.L_x_24243) ;  /* 0x0000007000003947 */ /* 0x000fea0003800000 */
[----:B------:R-:W-:-:S04]  /*1ee0*/  ISETP.NE.U32.AND P1, PT, RZ, c[0x0][0x180], PT ;  /* 0x00006000ff007a0c */ /* 0x000fc80003f25070 */
[----:B------:R-:W-:-:S13]  /*1ef0*/  ISETP.NE.AND.EX P1, PT, RZ, c[0x0][0x184], PT, P1 ;  /* 0x00006100ff007a0c */ /* 0x000fda0003f25310 */
[----:B------:R-:W-:Y:S05]  /*1f00*/  @P1 BRA `(.L_x_24244) ;  /* 0x0000002000001947 */ /* 0x000fea0003800000 */
[----:B------:R-:W-:Y:S05]  /*1f10*/  @P0 BRA `(.L_x_24245) ;  /* 0x0000005000000947 */ /* 0x000fea0003800000 */
[----:B------:R-:W-:Y:S05]  /*1f20*/  BRA `(.L_x_24246) ;  /* 0x0000005000007947 */ /* 0x000fea0003800000 */
.L_x_24244:
[----:B-----5:R-:W-:Y:S01]  /*1f30*/  FADD.FTZ R110, R74, R110 ;  /* 0x0000006e4a6e7221 */ /* 0x020fe20000010000 */
[----:B------:R-:W-:Y:S05]  /*1f40*/  BRA `(.L_x_24245) ;  /* 0x0000002000007947 */ /* 0x000fea0003800000 */
.L_x_24243:
[----:B-----5:R-:W-:-:S04]  /*1f50*/  FADD.FTZ R110, R70, R110 ;  /* 0x0000006e466e7221 */ /* 0x020fc80000010000 */
[----:B------:R-:W-:-:S05]  /*1f60*/  @P2 FADD.FTZ R110, R74, R110 ;  /* 0x0000006e4a6e2221 */ /* 0x000fca0000010000 */
.L_x_24245:
[----:B0-----:R-:W-:Y:S02]  /*1f70*/  MOV R78, R110 ;  /* 0x0000006e004e7202 */ /* 0x001fe40000000f00 */
.L_x_24246:
[----:B------:R-:W-:Y:S05]  /*1f80*/  @P3 BRA `(.L_x_24247) ;  /* 0x0000007000003947 */ /* 0x000fea0003800000 */
[----:B------:R-:W-:-:S04]  /*1f90*/  ISETP.NE.U32.AND P1, PT, RZ, c[0x0][0x180], PT ;  /* 0x00006000ff007a0c */ /* 0x000fc80003f25070 */
[----:B------:R-:W-:-:S13]  /*1fa0*/  ISETP.NE.AND.EX P1, PT, RZ, c[0x0][0x184], PT, P1 ;  /* 0x00006100ff007a0c */ /* 0x000fda0003f25310 */
[----:B------:R-:W-:Y:S05]  /*1fb0*/  @P1 BRA `(.L_x_24248) ;  /* 0x0000002000001947 */ /* 0x000fea0003800000 */
[----:B------:R-:W-:Y:S05]  /*1fc0*/  @P0 BRA `(.L_x_24249) ;  /* 0x0000005000000947 */ /* 0x000fea0003800000 */
[----:B------:R-:W-:Y:S05]  /*1fd0*/  BRA `(.L_x_24250) ;  /* 0x0000005000007947 */ /* 0x000fea0003800000 */
.L_x_24248:
[----:B-----5:R-:W-:Y:S01]  /*1fe0*/  FADD.FTZ R111, R75, R111 ;  /* 0x0000006f4b6f7221 */ /* 0x020fe20000010000 */
[----:B------:R-:W-:Y:S05]  /*1ff0*/  BRA `(.L_x_24249) ;  /* 0x0000002000007947 */ /* 0x000fea0003800000 */
.L_x_24247:
[----:B-----5:R-:W-:-:S04]  /*2000*/  FADD.FTZ R111, R71, R111 ;  /* 0x0000006f476f7221 */ /* 0x020fc80000010000 */
[----:B------:R-:W-:-:S05]  /*2010*/  @P2 FADD.FTZ R111, R75, R111 ;  /* 0x0000006f4b6f2221 */ /* 0x000fca0000010000 */
.L_x_24249:
[----:B0-----:R-:W-:Y:S02]  /*2020*/  MOV R79, R111 ;  /* 0x0000006f004f7202 */ /* 0x001fe40000000f00 */
.L_x_24250:
[----:B0-----:R-:W-:Y:S01]  /*2030*/  FADD.FTZ R126, RZ, R84 ;  /* 0x00000054ff7e7221 */ /* 0x001fe20000010000 */
        /* <DEDUP_REMOVED lines=34> */
[----:B------:R-:W-:Y:S01]  /*2260*/  FADD.FTZ R128, R125, R110 ;  /* 0x0000006e7d807221 */ /* 0x000fe20000010000 */
[----:B------:R-:W-:-:S03]  /*2270*/  SEL R125, R117, R2, !P1 ;  /* 0x00000002757d7207 */ /* 0x000fc60004800000 */
[----:B------:R-:W-:Y:S01]  /*2280*/  FADD.FTZ R132, R128, R111 ;  /* 0x0000006f80847221 */ /* 0x000fe20000010000 */
[----:B------:R-:W-:Y:S05]  /*2290*/  BRA.DIV ~URZ, `(.L_x_24251) ;  /* 0x000011127f007947 */ /* 0x000fea000b800000 */
[----:B0-----:R0:W1:Y:S02]  /*22a0*/  SHFL.BFLY PT, R126, R132, 0x1, 0x1f ;  /* 0x0c201f00847e7f89 */ /* 0x00106400000e0000 */
.L_x_24255:
        /* <DEDUP_REMOVED lines=84> */
.L_x_24256:
        /* <DEDUP_REMOVED lines=8> */
[----:B------:R-:W-:Y:S01]  /*2870*/  @!P1 IADD3 R131, R112, R125, RZ ;  /* 0x0000007d70839210 */ /* 0x000fe20007ffe0ff */
[----:B------:R-:W-:-:S06]  /*2880*/  HFMA2.MMA R125, -RZ, RZ, 0, 0 ;  /* 0x00000000ff7d7435 */ /* 0x000fcc00000001ff */
[----:B------:R-:W-:-:S04]  /*2890*/  @!P1 MOV R125, 0x400 ;  /* 0x00000400007d9802 */ /* 0x000fc80000000f00 */
[----:B------:R-:W-:Y:S01]  /*28a0*/  I2F R137, R125 ;  /* 0x0000007d00897306 */ /* 0x000fe20000201400 */
[----:B0-----:R-:W0:Y:S04]  /*28b0*/  SHFL.DOWN PT, R132, R125, 0x2, 0x1f ;  /* 0x08401f007d847f89 */ /* 0x001e2800000e0000 */
[----:B------:R-:W1:Y:S01]  /*28c0*/  @!P1 LDS.64 R128, [R131.X8] ;  /* 0x0000000083809984 */ /* 0x000e620000008a00 */
[----:B------:R-:W-:Y:S02]  /*28d0*/  LOP3.LUT P1, RZ, R115, 0x1f, R0, 0xf8, !PT ;  /* 0x0000001f73ff7812 */ /* 0x000fe4000782f800 */
        /* <DEDUP_REMOVED lines=18> */
[----:B0-----:R0:W2:Y:S03]  /*2a00*/  MUFU.RCP R129, R131 ;  /* 0x0000008300817308 */ /* 0x0010a60000001000 */
[----:B------:R-:W-:-:S04]  /*2a10*/  FMUL.FTZ R128, R128, R132 ;  /* 0x0000008480807220 */ /* 0x000fc80000410000 */
[----:B------:R-:W-:Y:S01]  /*2a20*/  FFMA.FTZ R126, R127, R128, R126 ;  /* 0x000000807f7e7223 */ /* 0x000fe2000001007e */
[----:B0-----:R-:W-:-:S04]  /*2a30*/  @!P1 MOV R131, 0x4 ;  /* 0x0000000400839802 */ /* 0x001fc80000000f00 */
[----:B------:R-:W0:Y:S01]  /*2a40*/  SHFL.DOWN PT, R127, R126, 0x1, 0x1f ;  /* 0x08201f007e7f7f89 */ /* 0x000e2200000e0000 */
[----:B-1----:R-:W-:Y:S02]  /*2a50*/  FMUL.FTZ R128, R125, R134 ;  /* 0x000000867d807220 */ /* 0x002fe40000410000 */
[----:B------:R-:W-:Y:S02]  /*2a60*/  FADD.FTZ R125, R130, -R125 ;  /* 0x8000007d827d7221 */ /* 0x000fe40000010000 */
[----:B------:R-:W-:Y:S02]  /*2a70*/  FFMA.FTZ R128, R135, R130, R128 ;  /* 0x0000008287807223 */ /* 0x000fe40000010080 */
[----:B------:R-:W-:-:S04]  /*2a80*/  @!P1 IMAD.WIDE R130, R114, R131, c[0x0][0x1a0] ;  /* 0x0000680072829625 */ /* 0x000fc800078e0283 */
[----:B--2---:R-:W-:Y:S02]  /*2a90*/  FMUL.FTZ R132, R129, R128 ;  /* 0x0000008081847220 */ /* 0x004fe40000410000 */
[----:B------:R-:W-:-:S03]  /*2aa0*/  FMUL.FTZ R128, R125, R125 ;  /* 0x0000007d7d807220 */ /* 0x000fc60000410000 */
[----:B------:R-:W1:Y:S01]  /*2ab0*/  SHFL.IDX PT, R143, R132, RZ, 0x1f ;  /* 0x00001fff848f7589 */ /* 0x000e6200000e0000 */
[----:B------:R-:W-:Y:S02]  /*2ac0*/  FMUL.FTZ R135, R135, R128 ;  /* 0x0000008087877220 */ /* 0x000fe40000410000 */
[----:B0-----:R-:W-:Y:S02]  /*2ad0*/  FADD.FTZ R128, R126, R127 ;  /* 0x0000007f7e807221 */ /* 0x001fe40000010000 */
[----:B------:R-:W-:-:S04]  /*2ae0*/  FMUL.FTZ R135, R135, R134 ;  /* 0x0000008687877220 */ /* 0x000fc80000410000 */
        /* <DEDUP_REMOVED lines=11> */
[----:B0-----:R-:W-:-:S02]  /*2ba0*/  FFMA.FTZ R80, R145, R80, c[0x0][0x228] ;  /* 0x00008a0091507623 */ /* 0x001fc40000010050 */
[C---:B------:R-:W-:Y:S02]  /*2bb0*/  FADD.FTZ R133, -R125.reuse, R85 ;  /* 0x000000557d857221 */ /* 0x040fe40000010100 */
[----:B------:R-:W-:Y:S01]  /*2bc0*/  FADD.FTZ R80, R80, R83 ;  /* 0x0000005350507221 */ /* 0x000fe20000010000 */
[----:B------:R-:W-:Y:S01]  /*2bd0*/  @!P1 MOV R83, 0x4 ;  /* 0x0000000400539802 */ /* 0x000fe20000000f00 */
[C---:B------:R-:W-:Y:S02]  /*2be0*/  FADD.FTZ R137, -R125.reuse, R87 ;  /* 0x000000577d897221 */ /* 0x040fe40000010100 */
[----:B------:R-:W-:Y:S02]  /*2bf0*/  FADD.FTZ R141, -R125, R84 ;  /* 0x000000547d8d7221 */ /* 0x000fe40000010100 */
[----:B------:R-:W0:Y:S01]  /*2c00*/  MUFU.RSQ R80, R80 ;  /* 0x0000005000507308 */ /* 0x000e220000001400 */
[C---:B------:R-:W-:Y:S01]  /*2c10*/  @!P1 IMAD.WIDE R82, R114.reuse, R83, c[0x0][0x1a8] ;  /* 0x00006a0072529625 */ /* 0x040fe200078e0253 */
[----:B------:R-:W-:-:S03]  /*2c20*/  IADD3 R114, R114, c[0x0][0x160], RZ ;  /* 0x0000580072727a10 */ /* 0x000fc60007ffe0ff */
[C---:B------:R-:W-:Y:S02]  /*2c30*/  FADD.FTZ R135, -R125.reuse, R86 ;  /* 0x000000567d877221 */ /* 0x040fe40000010100 */
[C---:B------:R-:W-:Y:S02]  /*2c40*/  FADD.FTZ R85, -R125.reuse, R89 ;  /* 0x000000597d557221 */ /* 0x040fe40000010100 */
[C---:B------:R-:W-:Y:S02]  /*2c50*/  FADD.FTZ R87, -R125.reuse, R90 ;  /* 0x0000005a7d577221 */ /* 0x040fe40000010100 */
[C---:B------:R-:W-:Y:S01]  /*2c60*/  FADD.FTZ R145, -R125.reuse, R92 ;  /* 0x0000005c7d917221 */ /* 0x040fe20000010100 */
[----:B------:R-:W-:Y:S01]  /*2c70*/  LEA R92, P2, R124, c[0x0][0x208], 0x4 ;  /* 0x000082007c5c7a11 */ /* 0x000fe200078420ff */
[C---:B------:R-:W-:Y:S02]  /*2c80*/  FADD.FTZ R149, -R125.reuse, R98 ;  /* 0x000000627d957221 */ /* 0x040fe40000010100 */
[C---:B------:R-:W-:Y:S01]  /*2c90*/  FADD.FTZ R89, -R125.reuse, R91 ;  /* 0x0000005b7d597221 */ /* 0x040fe20000010100 */
[----:B0-----:R0:W-:Y:S01]  /*2ca0*/  @!P1 STG.E [R82.64], R80 ;  /* 0x0000005052009986 */ /* 0x0011e2000c101904 */
[----:B------:R-:W-:-:S02]  /*2cb0*/  FADD.FTZ R153, -R125, R100 ;  /* 0x000000647d997221 */ /* 0x000fc40000010100 */
[C---:B------:R-:W-:Y:S02]  /*2cc0*/  FADD.FTZ R163, -R125.reuse, R106 ;  /* 0x0000006a7da37221 */ /* 0x040fe40000010100 */
[C---:B------:R-:W-:Y:S02]  /*2cd0*/  FADD.FTZ R98, -R125.reuse, R108 ;  /* 0x0000006c7d627221 */ /* 0x040fe40000010100 */
[C---:B------:R-:W-:Y:S02]  /*2ce0*/  FMUL.FTZ R84, R80.reuse, R133 ;  /* 0x0000008550547220 */ /* 0x040fe40000410000 */
[----:B------:R-:W-:Y:S02]  /*2cf0*/  FMUL.FTZ R86, R80, R137 ;  /* 0x0000008950567220 */ /* 0x000fe40000410000 */
[C---:B-1----:R-:W-:Y:S02]  /*2d00*/  FADD.FTZ R131, -R125.reuse, R88 ;  /* 0x000000587d837221 */ /* 0x042fe40000010100 */
[C---:B------:R-:W-:Y:S01]  /*2d10*/  FADD.FTZ R91, -R125.reuse, R93 ;  /* 0x0000005d7d5b7221 */ /* 0x040fe20000010100 */
[----:B------:R-:W-:Y:S01]  /*2d20*/  LEA.HI.X R93, R124, c[0x0][0x20c], RZ, 0x4, P2 ;  /* 0x000083007c5d7a11 */ /* 0x000fe200010f24ff */
[----:B------:R-:W-:-:S02]  /*2d30*/  FADD.FTZ R143, -R125, R94 ;  /* 0x0000005e7d8f7221 */ /* 0x000fc40000010100 */
[C---:B------:R-:W-:Y:S02]  /*2d40*/  FADD.FTZ R95, -R125.reuse, R95 ;  /* 0x0000005f7d5f7221 */ /* 0x040fe40000010100 */
[----:B------:R-:W-:Y:S01]  /*2d50*/  FADD.FTZ R147, -R125, R96 ;  /* 0x000000607d937221 */ /* 0x000fe20000010100 */
[----:B------:R-:W-:Y:S01]  /*2d60*/  LEA R96, P1, R123, c[0x0][0x208], 0x4 ;  /* 0x000082007b607a11 */ /* 0x000fe200078220ff */
        /* <DEDUP_REMOVED lines=19> */
[----:B------:R-:W-:Y:S02]  /*2ea0*/  FFMA.FTZ R87, R39, R86, R7 ;  /* 0x0000005627577223 */ /* 0x000fe40000010007 */
[----:B------:R-:W-:Y:S02]  /*2eb0*/  FFMA.FTZ R85, R37, R84, R5 ;  /* 0x0000005425557223 */ /* 0x000fe40000010005 */
[----:B------:R-:W-:-:S02]  /*2ec0*/  FMUL.FTZ R131, R80, R131 ;  /* 0x0000008350837220 */ /* 0x000fc40000410000 */
[C---:B------:R-:W-:Y:S02]  /*2ed0*/  FMUL.FTZ R128, R80.reuse, R89 ;  /* 0x0000005950807220 */ /* 0x040fe40000410000 */
[C---:B------:R-:W-:Y:S02]  /*2ee0*/  FMUL.FTZ R145, R80.reuse, R145 ;  /* 0x0000009150917220 */ /* 0x040fe40000410000 */
[C---:B------:R-:W-:Y:S02]  /*2ef0*/  FMUL.FTZ R130, R80.reuse, R91 ;  /* 0x0000005b50827220 */ /* 0x040fe40000410000 */
[C---:B------:R-:W-:Y:S02]  /*2f00*/  FMUL.FTZ R143, R80.reuse, R143 ;  /* 0x0000008f508f7220 */ /* 0x040fe40000410000 */
[C---:B------:R-:W-:Y:S02]  /*2f10*/  FMUL.FTZ R132, R80.reuse, R95 ;  /* 0x0000005f50847220 */ /* 0x040fe40000410000 */
[----:B------:R-:W-:-:S02]  /*2f20*/  FMUL.FTZ R107, R80, R147 ;  /* 0x00000093506b7220 */ /* 0x000fc40000410000 */
[C---:B------:R-:W-:Y:S01]  /*2f30*/  FMUL.FTZ R110, R80.reuse, R97 ;  /* 0x00000061506e7220 */ /* 0x040fe20000410000 */
[----:B------:R-:W-:Y:S01]  /*2f40*/  LEA.HI.X R97, R123, c[0x0][0x20c], RZ, 0x4, P1 ;  /* 0x000083007b617a11 */ /* 0x000fe200008f24ff */
        /* <DEDUP_REMOVED lines=11> */
[----:B------:R-:W-:Y:S01]  /*3000*/  LEA R98, P2, R121, c[0x0][0x208], 0x4 ;  /* 0x0000820079627a11 */ /* 0x000fe200078420ff */
[----:B------:R-:W-:-:S02]  /*3010*/  FMUL.FTZ R106, R80, R106 ;  /* 0x0000006a506a7220 */ /* 0x000fc40000410000 */
[----:B------:R-:W-:Y:S01]  /*3020*/  FMUL.FTZ R127, R80, R100 ;  /* 0x00000064507f7220 */ /* 0x000fe20000410000 */
[----:B------:R-:W-:Y:S01]  /*3030*/  LEA R100, P1, R122, c[0x0][0x208], 0x4 ;  /* 0x000082007a647a11 */ /* 0x000fe200078220ff */
[----:B------:R-:W-:Y:S02]  /*3040*/  FMUL.FTZ R108, R80, R108 ;  /* 0x0000006c506c7220 */ /* 0x000fe40000410000 */
[----:B------:R-:W-:Y:S01]  /*3050*/  FFMA.FTZ R86, R38, R135, R6 ;  /* 0x0000008726567223 */ /* 0x000fe20000010006 */
[----:B------:R-:W-:Y:S01]  /*3060*/  LEA.HI.X R101, R122, c[0x0][0x20c], RZ, 0x4, P1 ;  /* 0x000083007a657a11 */ /* 0x000fe200008f24ff */
[----:B------:R-:W-:Y:S02]  /*3070*/  FFMA.FTZ R84, R36, R141, R4 ;  /* 0x0000008d24547223 */ /* 0x000fe40000010004 */
[----:B0-----:R-:W-:Y:S02]  /*3080*/  FFMA.FTZ R83, R43, R90, R11 ;  /* 0x0000005a2b537223 */ /* 0x001fe4000001000b */
[----:B------:R-:W-:Y:S01]  /*3090*/  FFMA.FTZ R82, R42, R99, R10 ;  /* 0x000000632a527223 */ /* 0x000fe2000001000a */
[----:B------:R0:W-:Y:S01]  /*30a0*/  STG.E.128 [R92.64], R84 ;  /* 0x000000545c007986 */ /* 0x0001e2000c101d04 */
[----:B------:R-:W-:Y:S01]  /*30b0*/  FFMA.FTZ R81, R41, R88, R9 ;  /* 0x0000005829517223 */ /* 0x000fe20000010009 */
[----:B------:R-:W-:Y:S01]  /*30c0*/  LEA.HI.X R99, R121, c[0x0][0x20c], RZ, 0x4, P2 ;  /* 0x0000830079637a11 */ /* 0x000fe200010f24ff */
[----:B------:R-:W-:Y:S01]  /*30d0*/  FFMA.FTZ R80, R40, R139, R8 ;  /* 0x0000008b28507223 */ /* 0x000fe20000010008 */
[----:B------:R-:W-:Y:S01]  /*30e0*/  LEA R122, P2, R116, c[0x0][0x208], 0x4 ;  /* 0x00008200747a7a11 */ /* 0x000fe200078420ff */
[----:B------:R-:W-:Y:S01]  /*30f0*/  FFMA.FTZ R91, R47, R128, R15 ;  /* 0x000000802f5b7223 */ /* 0x000fe2000001000f */
[----:B------:R-:W-:Y:S01]  /*3100*/  LEA R128, P3, R118, c[0x0][0x208], 0x4 ;  /* 0x0000820076807a11 */ /* 0x000fe200078620ff */
[----:B------:R-:W-:Y:S01]  /*3110*/  FFMA.FTZ R90, R46, R133, R14 ;  /* 0x000000852e5a7223 */ /* 0x000fe2000001000e */
[----:B------:R1:W-:Y:S01]  /*3120*/  STG.E.128 [R96.64], R80 ;  /* 0x0000005060007986 */ /* 0x0003e2000c101d04 */
[----:B------:R-:W-:Y:S01]  /*3130*/  FFMA.FTZ R89, R45, R94, R13 ;  /* 0x0000005e2d597223 */ /* 0x000fe2000001000d */
[----:B------:R-:W-:Y:S01]  /*3140*/  LEA.HI.X R123, R116, c[0x0][0x20c], RZ, 0x4, P2 ;  /* 0x00008300747b7a11 */ /* 0x000fe200010f24ff */
[----:B------:R-:W-:Y:S01]  /*3150*/  FFMA.FTZ R88, R44, R131, R12 ;  /* 0x000000832c587223 */ /* 0x000fe2000001000c */
[----:B------:R-:W-:Y:S01]  /*3160*/  LOP3.LUT P2, RZ, R3, 0xff, RZ, 0xc0, !PT ;  /* 0x000000ff03ff7812 */ /* 0x000fe2000784c0ff */
[----:B------:R-:W-:-:S02]  /*3170*/  FFMA.FTZ R95, R51, R132, R19 ;  /* 0x00000084335f7223 */ /* 0x000fc40000010013 */
[----:B------:R-:W-:Y:S01]  /*3180*/  FFMA.FTZ R94, R50, R143, R18 ;  /* 0x0000008f325e7223 */ /* 0x000fe20000010012 */
[----:B------:R2:W-:Y:S01]  /*3190*/  STG.E.128 [R100.64], R88 ;  /* 0x0000005864007986 */ /* 0x0005e2000c101d04 */
[----:B------:R-:W-:Y:S01]  /*31a0*/  SEL R3, RZ, 0x1, P2 ;  /* 0x00000001ff037807 */ /* 0x000fe20001000000 */
[----:B0-----:R-:W-:Y:S02]  /*31b0*/  FFMA.FTZ R93, R49, R130, R17 ;  /* 0x00000082315d7223 */ /* 0x001fe40000010011 */
[----:B------:R-:W-:Y:S02]  /*31c0*/  FFMA.FTZ R92, R48, R145, R16 ;  /* 0x00000091305c7223 */ /* 0x000fe40000010010 */
[----:B------:R-:W-:Y:S02]  /*31d0*/  FFMA.FTZ R87, R59, R124, R27 ;  /* 0x0000007c3b577223 */ /* 0x000fe4000001001b */
[----:B------:R-:W-:Y:S01]  /*31e0*/  FFMA.FTZ R86, R58, R109, R26 ;  /* 0x0000006d3a567223 */ /* 0x000fe2000001001a */
[----:B------:R-:W-:Y:S01]  /*31f0*/  STG.E.128 [R98.64], R92 ;  /* 0x0000005c62007986 */ /* 0x000fe2000c101d04 */
[----:B-1----:R-:W-:Y:S01]  /*3200*/  LEA R96, P1, R120, c[0x0][0x208], 0x4 ;  /* 0x0000820078607a11 */ /* 0x002fe200078220ff */
[----:B------:R-:W-:-:S02]  /*3210*/  FFMA.FTZ R83, R55, R134, R23 ;  /* 0x0000008637537223 */ /* 0x000fc40000010017 */
[----:B------:R-:W-:Y:S01]  /*3220*/  FFMA.FTZ R82, R54, R129, R22 ;  /* 0x0000008136527223 */ /* 0x000fe20000010016 */
[----:B------:R-:W-:Y:S01]  /*3230*/  LEA.HI.X R97, R120, c[0x0][0x20c], RZ, 0x4, P1 ;  /* 0x0000830078617a11 */ /* 0x000fe200008f24ff */
[----:B------:R-:W-:Y:S01]  /*3240*/  FFMA.FTZ R81, R53, R110, R21 ;  /* 0x0000006e35517223 */ /* 0x000fe20000010015 */
[----:B------:R-:W-:Y:S01]  /*3250*/  LEA R120, P1, R119, c[0x0][0x208], 0x4 ;  /* 0x0000820077787a11 */ /* 0x000fe200078220ff */
[----:B------:R-:W-:Y:S01]  /*3260*/  FFMA.FTZ R80, R52, R107, R20 ;  /* 0x0000006b34507223 */ /* 0x000fe20000010014 */
[----:B------:R-:W-:Y:S01]  /*3270*/  LEA.HI.X R129, R118, c[0x0][0x20c], RZ, 0x4, P3 ;  /* 0x0000830076817a11 */ /* 0x000fe200018f24ff */
[----:B------:R-:W-:Y:S01]  /*3280*/  FFMA.FTZ R85, R57, R102, R25 ;  /* 0x0000006639557223 */ /* 0x000fe20000010019 */
[----:B------:R-:W-:Y:S01]  /*3290*/  LEA.HI.X R121, R119, c[0x0][0x20c], RZ, 0x4, P1 ;  /* 0x0000830077797a11 */ /* 0x000fe200008f24ff */
[----:B------:R-:W-:Y:S01]  /*32a0*/  FFMA.FTZ R84, R56, R103, R24 ;  /* 0x0000006738547223 */ /* 0x000fe20000010018 */
[----:B------:R0:W-:Y:S01]  /*32b0*/  STG.E.128 [R96.64], R80 ;  /* 0x0000005060007986 */ /* 0x0001e2000c101d04 */
[----:B--2---:R-:W-:Y:S01]  /*32c0*/  FFMA.FTZ R91, R63, R126, R31 ;  /* 0x0000007e3f5b7223 */ /* 0x004fe2000001001f */
[----:B------:R-:W-:Y:S01]  /*32d0*/  ISETP.GE.AND P1, PT, R114, c[0x0][0x164], PT ;  /* 0x0000590072007a0c */ /* 0x000fe20003f26270 */
[----:B------:R-:W-:Y:S01]  /*32e0*/  FFMA.FTZ R90, R62, R111, R30 ;  /* 0x0000006f3e5a7223 */ /* 0x000fe2000001001e */
[----:B------:R1:W-:Y:S01]  /*32f0*/  STG.E.128 [R122.64], R84 ;  /* 0x000000547a007986 */ /* 0x0003e2000c101d04 */
[----:B------:R-:W-:-:S02]  /*3300*/  FFMA.FTZ R89, R61, R104, R29 ;  /* 0x000000683d597223 */ /* 0x000fc4000001001d */
[----:B------:R-:W-:-:S05]  /*3310*/  FFMA.FTZ R88, R60, R105, R28 ;  /* 0x000000693c587223 */ /* 0x000fca000001001c */
[----:B------:R1:W-:Y:S01]  /*3320*/  STG.E.128 [R120.64], R88 ;  /* 0x0000005878007986 */ /* 0x0003e2000c101d04 */
[----:B0-----:R-:W-:Y:S02]  /*3330*/  FFMA.FTZ R83, R67, R108, R35 ;  /* 0x0000006c43537223 */ /* 0x001fe40000010023 */
[----:B------:R-:W-:Y:S02]  /*3340*/  FFMA.FTZ R82, R66, R127, R34 ;  /* 0x0000007f42527223 */ /* 0x000fe40000010022 */
[----:B------:R-:W-:Y:S02]  /*3350*/  FFMA.FTZ R81, R65, R106, R33 ;  /* 0x0000006a41517223 */ /* 0x000fe40000010021 */
[----:B------:R-:W-:-:S05]  /*3360*/  FFMA.FTZ R80, R64, R125, R32 ;  /* 0x0000007d40507223 */ /* 0x000fca0000010020 */
[----:B------:R1:W-:Y:S02]  /*3370*/  STG.E.128 [R128.64], R80 ;  /* 0x0000005080007986 */ /* 0x0003e4000c101d04 */
[----:B-1---5:R-:W-:Y:S01]  /*3380*/  @P1 CALL.REL.NOINC `(.L_x_24253) ;  /* 0x0000001000001944 */ /* 0x022fe20003c00000 */
[----:B------:R-:W-:Y:S05]  /*3390*/  BRA `(.L_x_24254) ;  /* 0xffffd02000007947 */ /* 0x000fea000383ffff */
.L_x_24253:
[----:B------:R-:W-:Y:S05]  /*33a0*/  EXIT ;  /* 0x000000000000794d */ /* 0x000fea0003800000 */
.L_x_24251:
[----:B0-----:R-:W-:Y:S01]  /*33b0*/  HFMA2.MMA R131, -RZ, RZ, 0, 5.9604644775390625e-08 ;  /* 0x00000001ff837435 */ /* 0x001fe200000001ff */
[----:B------:R-:W-:Y:S02]  /*33c0*/  MOV R127, 0x1f ;  /* 0x0000001f007f7802 */ /* 0x000fe40000000f00 */
[----:B------:R-:W-:Y:S02]  /*33d0*/  MOV R130, 0xffffffff ;  /* 0xffffffff00827802 */ /* 0x000fe40000000f00 */
[----:B------:R-:W-:Y:S02]  /*33e0*/  MOV R128, 0x3400 ;  /* 0x0000340000807802 */ /* 0x000fe40000000f00 */
[----:B-----5:R-:W-:Y:S05]  /*33f0*/  CALL.REL.NOINC `($__internal_75_$__cuda_sm70_shflsync_bfly_p) ;  /* 0x0000079000007944 */ /* 0x020fea0003c00000 */
[----:B-1----:R-:W-:Y:S01]  /*3400*/  MOV R126, R131 ;  /* 0x00000083007e7202 */ /* 0x002fe20000000f00 */
[----:B0-----:R-:W-:Y:S05]  /*3410*/  BRA `(.L_x_24255) ;  /* 0xffffee9000007947 */ /* 0x001fea000383ffff */
.L_x_24252:
[----:B------:R-:W-:Y:S01]  /*3420*/  HFMA2.MMA R131, -RZ, RZ, 0, 1.1920928955078125e-07 ;  /* 0x00000002ff837435 */ /* 0x000fe200000001ff */
[----:B------:R-:W-:Y:S02]  /*3430*/  MOV R127, 0x1f ;  /* 0x0000001f007f7802 */ /* 0x000fe40000000f00 */
[----:B------:R-:W-:-:S02]  /*3440*/  MOV R130, 0xffffffff ;  /* 0xffffffff00827802 */ /* 0x000fc40000000f00 */
[----:B------:R-:W-:Y:S02]  /*3450*/  MOV R128, 0x3470 ;  /* 0x0000347000807802 */ /* 0x000fe40000000f00 */
[----:B-----5:R-:W-:Y:S05]  /*3460*/  CALL.REL.NOINC `($__internal_75_$__cuda_sm70_shflsync_bfly_p) ;  /* 0x0000072000007944 */ /* 0x020fea0003c00000 */
[----:B01----:R-:W-:Y:S01]  /*3470*/  FADD.FTZ R132, R132, R131 ;  /* 0x0000008384847221 */ /* 0x003fe20000010000 */
[----:B------:R-:W-:Y:S01]  /*3480*/  HFMA2.MMA R131, -RZ, RZ, 0, 2.384185791015625e-07 ;  /* 0x00000004ff837435 */ /* 0x000fe200000001ff */
[----:B------:R-:W-:Y:S02]  /*3490*/  MOV R127, 0x1f ;  /* 0x0000001f007f7802 */ /* 0x000fe40000000f00 */
[----:B------:R-:W-:Y:S02]  /*34a0*/  MOV R130, 0xffffffff ;  /* 0xffffffff00827802 */ /* 0x000fe40000000f00 */
[----:B------:R-:W-:Y:S02]  /*34b0*/  MOV R128, 0x34d0 ;  /* 0x000034d000807802 */ /* 0x000fe40000000f00 */
[----:B------:R-:W-:Y:S05]  /*34c0*/  CALL.REL.NOINC `($__internal_75_$__cuda_sm70_shflsync_bfly_p) ;  /* 0x000006c000007944 */ /* 0x000fea0003c00000 */
[----:B01----:R-:W-:Y:S01]  /*34d0*/  FADD.FTZ R132, R132, R131 ;  /* 0x0000008384847221 */ /* 0x003fe20000010000 */
[----:B------:R-:W-:Y:S01]  /*34e0*/  HFMA2.MMA R131, -RZ, RZ, 0, 4.76837158203125e-07 ;  /* 0x00000008ff837435 */ /* 0x000fe200000001ff */
[----:B------:R-:W-:Y:S02]  /*34f0*/  MOV R127, 0x1f ;  /* 0x0000001f007f7802 */ /* 0x000fe40000000f00 */
[----:B------:R-:W-:-:S02]  /*3500*/  MOV R130, 0xffffffff ;  /* 0xffffffff00827802 */ /* 0x000fc40000000f00 */
[----:B------:R-:W-:Y:S02]  /*3510*/  MOV R128, 0x3530 ;  /* 0x0000353000807802 */ /* 0x000fe40000000f00 */
[----:B------:R-:W-:Y:S05]  /*3520*/  CALL.REL.NOINC `($__internal_75_$__cuda_sm70_shflsync_bfly_p) ;  /* 0x0000066000007944 */ /* 0x000fea0003c00000 */
[----:B01----:R-:W-:Y:S01]  /*3530*/  FADD.FTZ R132, R132, R131 ;  /* 0x0000008384847221 */ /* 0x003fe20000010000 */
[----:B------:R-:W-:Y:S01]  /*3540*/  HFMA2.MMA R131, -RZ, RZ, 0, 9.5367431640625e-07 ;  /* 0x00000010ff837435 */ /* 0x000fe200000001ff */
[----:B------:R-:W-:Y:S02]  /*3550*/  MOV R127, 0x1f ;  /* 0x0000001f007f7802 */ /* 0x000fe40000000f00 */
[----:B------:R-:W-:Y:S02]  /*3560*/  MOV R130, 0xffffffff ;  /* 0xffffffff00827802 */ /* 0x000fe40000000f00 */
[----:B------:R-:W-:Y:S02]  /*3570*/  MOV R128, 0x3590 ;  /* 0x0000359000807802 */ /* 0x000fe40000000f00 */
[----:B------:R-:W-:Y:S05]  /*3580*/  CALL.REL.NOINC `($__internal_75_$__cuda_sm70_shflsync_bfly_p) ;  /* 0x0000060000007944 */ /* 0x000fea0003c00000 */
        /* <DEDUP_REMOVED lines=70> */
[----:B------:R-:W-:Y:S05]  /*39f0*/  CALL.REL.NOINC `($__internal_75_$__cuda_sm70_shflsync_bfly_p) ;  /* 0x0000019000007944 */ /* 0x000fea0003c00000 */
[----:B01----:R-:W-:Y:S01]  /*3a00*/  FADD.FTZ R132, R132, R131 ;  /* 0x0000008384847221 */ /* 0x003fe20000010000 */
[----:B------:R-:W-:Y:S01]  /*3a10*/  HFMA2.MMA R131, -RZ, RZ, 0, 1.1920928955078125e-07 ;  /* 0x00000002ff837435 */ /* 0x000fe200000001ff */
[----:B------:R-:W-:Y:S02]  /*3a20*/  MOV R127, 0x1f ;  /* 0x0000001f007f7802 */ /* 0x000fe40000000f00 */
[----:B------:R-:W-:Y:S02]  /*3a30*/  MOV R130, 0xffffffff ;  /* 0xffffffff00827802 */ /* 0x000fe40000000f00 */
[----:B------:R-:W-:Y:S02]  /*3a40*/  MOV R128, 0x3a60 ;  /* 0x00003a6000807802 */ /* 0x000fe40000000f00 */
[----:B------:R-:W-:Y:S05]  /*3a50*/  CALL.REL.NOINC `($__internal_75_$__cuda_sm70_shflsync_bfly_p) ;  /* 0x0000013000007944 */ /* 0x000fea0003c00000 */
[----:B01----:R-:W-:Y:S01]  /*3a60*/  FADD.FTZ R132, R132, R131 ;  /* 0x0000008384847221 */ /* 0x003fe20000010000 */
[----:B------:R-:W-:Y:S01]  /*3a70*/  HFMA2.MMA R131, -RZ, RZ, 0, 2.384185791015625e-07 ;  /* 0x00000004ff837435 */ /* 0x000fe200000001ff */
[----:B------:R-:W-:-:S02]  /*3a80*/  MOV R127, 0x1f ;  /* 0x0000001f007f7802 */ /* 0x000fc40000000f00 */
[----:B------:R-:W-:Y:S02]  /*3a90*/  MOV R130, 0xffffffff ;  /* 0xffffffff00827802 */ /* 0x000fe40000000f00 */
[----:B------:R-:W-:Y:S02]  /*3aa0*/  MOV R128, 0x3ac0 ;  /* 0x00003ac000807802 */ /* 0x000fe40000000f00 */
[----:B------:R-:W-:Y:S05]  /*3ab0*/  CALL.REL.NOINC `($__internal_75_$__cuda_sm70_shflsync_bfly_p) ;  /* 0x000000d000007944 */ /* 0x000fea0003c00000 */
[----:B01----:R-:W-:Y:S01]  /*3ac0*/  FADD.FTZ R132, R132, R131 ;  /* 0x0000008384847221 */ /* 0x003fe20000010000 */
[----:B------:R-:W-:Y:S01]  /*3ad0*/  HFMA2.MMA R131, -RZ, RZ, 0, 4.76837158203125e-07 ;  /* 0x00000008ff837435 */ /* 0x000fe200000001ff */
[----:B------:R-:W-:Y:S02]  /*3ae0*/  MOV R127, 0x1f ;  /* 0x0000001f007f7802 */ /* 0x000fe40000000f00 */
[----:B------:R-:W-:Y:S02]  /*3af0*/  MOV R130, 0xffffffff ;  /* 0xffffffff00827802 */ /* 0x000fe40000000f00 */
[----:B------:R-:W-:Y:S02]  /*3b00*/  MOV R128, 0x3b20 ;  /* 0x00003b2000807802 */ /* 0x000fe40000000f00 */
[----:B------:R-:W-:Y:S05]  /*3b10*/  CALL.REL.NOINC `($__internal_75_$__cuda_sm70_shflsync_bfly_p) ;  /* 0x0000007000007944 */ /* 0x000fea0003c00000 */
[----:B01----:R-:W-:Y:S01]  /*3b20*/  FADD.FTZ R132, R132, R131 ;  /* 0x0000008384847221 */ /* 0x003fe20000010000 */
[----:B------:R-:W-:Y:S01]  /*3b30*/  HFMA2.MMA R131, -RZ, RZ, 0, 9.5367431640625e-07 ;  /* 0x00000010ff837435 */ /* 0x000fe200000001ff */
[----:B------:R-:W-:-:S02]  /*3b40*/  MOV R127, 0x1f ;  /* 0x0000001f007f7802 */ /* 0x000fc40000000f00 */
[----:B------:R-:W-:Y:S02]  /*3b50*/  MOV R130, 0xffffffff ;  /* 0xffffffff00827802 */ /* 0x000fe40000000f00 */
[----:B------:R-:W-:Y:S02]  /*3b60*/  MOV R128, 0x3b80 ;  /* 0x00003b8000807802 */ /* 0x000fe40000000f00 */
[----:B------:R-:W-:Y:S05]  /*3b70*/  CALL.REL.NOINC `($__internal_75_$__cuda_sm70_shflsync_bfly_p) ;  /* 0x0000001000007944 */ /* 0x000fea0003c00000 */
[----:B01----:R-:W-:Y:S05]  /*3b80*/  BRA `(.L_x_24256) ;  /* 0xffffec6000007947 */ /* 0x003fea000383ffff */
        .weak           $__internal_75_$__cuda_sm70_shflsync_bfly_p
        .type           $__internal_75_$__cuda_sm70_shflsync_bfly_p,@function
        .size           $__internal_75_$__cuda_sm70_shflsync_bfly_p,(.L_x_26535 - $__internal_75_$__cuda_sm70_shflsync_bfly_p)
$__internal_75_$__cuda_sm70_shflsync_bfly_p:
[----:B------:R-:W-:Y:S01]  /*3b90*/  HFMA2.MMA R129, -RZ, RZ, 0, 0 ;  /* 0x00000000ff817435 */ /* 0x000fe200000001ff */
[----:B------:R-:W-:Y:S04]  /*3ba0*/  WARPSYNC R130 ;  /* 0x0000008200007348 */ /* 0x000fe80003800000 */
[----:B------:R0:W1:Y:S01]  /*3bb0*/  SHFL.BFLY PT, R131, R132, R131, R127 ;  /* 0x0c00008384837389 */ /* 0x00006200000e007f */
[----:B------:R-:W-:Y:S05]  /*3bc0*/  RET.REL.NODEC R128 `(_ZN10layer_norm31ln_parallel_residual_fwd_kernelINS_13Kernel_traitsIfffffjLj4096ELj1ELj1ELj4ELj16ENS_18Kernel_traits_baseILj4096EfffffjLj128EEEEELb0ELb1ELb1EEEvNS_9FwdParamsE) ;  /* 0xffffc43080007950 */ /* 0x000fea0003c3ffff */
.L_x_24257:
        /* <DEDUP_REMOVED lines=11> */
.L_x_26535:


//--------------------- .text._ZN10layer_norm31ln_parallel_residual_fwd_kernelINS_13Kernel_traitsIfffffjLj4096ELj1ELj1ELj4ELj16ENS_18Kernel_traits_baseILj4096EfffffjLj128EEEEELb1ELb0ELb0EEEvNS_9FwdParamsE --------------------------
	.section	.text._ZN10layer_norm31ln_parallel_residual_fwd_kernelINS_13Kernel_traitsIfffffjLj4096ELj1ELj1ELj4ELj16ENS_18Kernel_traits_baseILj4096EfffffjLj128EEEEELb1ELb0ELb0EEEvNS_9FwdParamsE,"ax",@progbits
	.sectioninfo	@"SHI_REGISTERS=228"
	.align	128
        .global         _ZN10layer_norm31ln_parallel_residual_fwd_kernelINS_13Kernel_traitsIfffffjLj4096ELj1ELj1ELj4ELj16ENS_18Kernel_traits_baseILj4096EfffffjLj128EEEEELb1ELb0ELb0EEEvNS_9FwdParamsE
        .type           _ZN10layer_norm31ln_parallel_residual_fwd_kernelINS_13Kernel_traitsIfffffjLj4096ELj1ELj1ELj4ELj16ENS_18Kernel_traits_baseILj4096EfffffjLj128EEEEELb1ELb0ELb0EEEvNS_9FwdParamsE,@function
        .size           _ZN10layer_norm31ln_parallel_residual_fwd_kernelINS_13Kernel_traitsIfffffjLj4096ELj1ELj1ELj4ELj16ENS_18Kernel_traits_baseILj4096EfffffjLj128EEEEELb1ELb0ELb0EEEvNS_9FwdParamsE,(.L_x_26536 - _ZN10layer_norm31ln_parallel_residual_fwd_kernelINS_13Kernel_traitsIfffffjLj4096ELj1ELj1ELj4ELj16ENS_18Kernel_traits_baseILj4096EfffffjLj128EEEEELb1ELb0ELb0EEEvNS_9FwdParamsE)
        .other          _ZN10layer_norm31ln_parallel_residual_fwd_kernelINS_13Kernel_traitsIfffffjLj4096ELj1ELj1ELj4ELj16ENS_18Kernel_traits_baseILj4096EfffffjLj128EEEEELb1ELb0ELb0EEEvNS_9FwdParamsE,@"STO_CUDA_ENTRY STV_DEFAULT"
_ZN10layer_norm31ln_parallel_residual_fwd_kernelINS_13Kernel_traitsIfffffjLj4096ELj1ELj1ELj4ELj16ENS_18Kernel_traits_baseILj4096EfffffjLj128EEEEELb1ELb0ELb0EEEvNS_9FwdParamsE:
.text._ZN10layer_norm31ln_parallel_residual_fwd_kernelINS_13Kernel_traitsIfffffjLj4096ELj1ELj1ELj4ELj16ENS_18Kernel_traits_baseILj4096EfffffjLj128EEEEELb1ELb0ELb0EEEvNS_9FwdParamsE:
        /* <DEDUP_REMOVED lines=21> */
[----:B--2---:R-:W-:Y:S02]  /*0150*/  @P0 IADD3 R148, P1, R2, c[0x0][0x240], RZ ;  /* 0x0000900002940a10 */ /* 0x004fe40007f3e0ff */
[----:B------:R-:W-:-:S03]  /*0160*/  LOP3.LUT R2, R196, 0x7f, RZ, 0xc0, !PT ;  /* 0x0000007fc4027812 */ /* 0x000fc600078ec0ff */
[----:B------:R-:W-:Y:S01]  /*0170*/  @P0 IMAD.X R149, RZ, RZ, R3, P1 ;  /* 0x000000ffff950224 */ /* 0x000fe200008e0603 */
[----:B------:R-:W-:Y:S02]  /*0180*/  LOP3.LUT R3, R2, 0x7f, RZ, 0x3c, !PT ;  /* 0x0000007f02037812 */ /* 0x000fe400078e3cff */
[----:B---3--:R-:W-:Y:S02]  /*0190*/  IADD3 R19, R219, -0x4498517b, RZ ;  /* 0xbb67ae85db137810 */ /* 0x008fe40007ffe0ff */
[----:B------:R-:W-:Y:S02]  /*01a0*/  LEA.HI.SX32 R18, R0, R3, 0x1e ;  /* 0x0000000300127211 */ /* 0x000fe400078ff2ff */
[----:B------:R-:W-:Y:S02]  /*01b0*/  SHF.R.U32.HI R210, RZ, 0x2, R149 ;  /* 0x00000002ffd27819 */ /* 0x000fe40000011695 */
[C---:B------:R-:W-:Y:S02]  /*01c0*/  LOP3.LUT P2, RZ, R18.reuse, 0xffffff80, RZ, 0xc0, !PT ;  /* 0xffffff8012ff7812 */ /* 0x040fe4000784c0ff */
[----:B------:R-:W-:-:S02]  /*01d0*/  ISETP.GE.U32.AND P5, PT, R18, 0x100, PT ;  /* 0x000001001200780c */ /* 0x000fc40003fa6070 */
[----:B------:R-:W-:Y:S02]  /*01e0*/  SHF.R.U64 R211, R148, 0x2, R149 ;  /* 0x0000000294d37819 */ /* 0x000fe40000001295 */
[----:B------:R-:W-:Y:S02]  /*01f0*/  LOP3.LUT R8, R7, R210, R218, 0x96, !PT ;  /* 0x000000d207087212 */ /* 0x000fe400078e96da */
[C---:B------:R-:W-:Y:S01]  /*0200*/  ISETP.GE.U32.AND P4, PT, R18.reuse, 0x180, PT ;  /* 0x000001801200780c */ /* 0x040fe20003f86070 */
[----:B------:R-:W-:Y:S01]  /*0210*/  IMAD.WIDE.U32 R4, R211, -0x2daee0ad, RZ ;  /* 0xd2511f53d3047825 */ /* 0x000fe200078e00ff */
[----:B------:R-:W-:Y:S02]  /*0220*/  ISETP.GE.U32.AND P3, PT, R18, 0x200, PT ;  /* 0x000002001200780c */ /* 0x000fe40003f66070 */
[----:B------:R-:W-:Y:S01]  /*0230*/  IADD3 R17, R218, -0x61c88647, RZ ;  /* 0x9e3779b9da117810 */ /* 0x000fe20007ffe0ff */
[----:B------:R-:W-:Y:S01]  /*0240*/  IMAD.WIDE.U32 R8, R8, -0x2daee0ad, RZ ;  /* 0xd2511f5308087825 */ /* 0x000fe200078e00ff */
[----:B------:R-:W-:-:S02]  /*0250*/  @P2 LOP3.LUT R214, R214, 0x2, RZ, 0xfc, !PT ;  /* 0x00000002d6d62812 */ /* 0x000fc400078efcff */
[----:B------:R-:W-:Y:S02]  /*0260*/  LOP3.LUT R5, R5, R219, RZ, 0x3c, !PT ;  /* 0x000000db05057212 */ /* 0x000fe400078e3cff */
[----:B------:R-:W-:Y:S02]  /*0270*/  LOP3.LUT R214, R214, 0xfffffeff, RZ, 0xc0, !PT ;  /* 0xfffffeffd6d67812 */ /* 0x000fe400078ec0ff */
[----:B------:R-:W-:Y:S01]  /*0280*/  LOP3.LUT R10, R9, R4, R19, 0x96, !PT ;  /* 0x00000004090a7212 */ /* 0x000fe200078e9613 */
[----:B------:R-:W-:Y:S01]  /*0290*/  IMAD.WIDE.U32 R4, R5, -0x326172a9, RZ ;  /* 0xcd9e8d5705047825 */ /* 0x000fe200078e00ff */
[----:B------:R-:W-:Y:S02]  /*02a0*/  @P5 LOP3.LUT R214, R214, 0x100, RZ, 0xfc, !PT ;  /* 0x00000100d6d65812 */ /* 0x000fe400078efcff */
[----:B------:R-:W-:Y:S01]  /*02b0*/  IADD3 R16, R219, 0x76cf5d0a, RZ ;  /* 0x76cf5d0adb107810 */ /* 0x000fe20007ffe0ff */
[----:B------:R-:W-:Y:S01]  /*02c0*/  IMAD.WIDE.U32 R10, R10, -0x326172a9, RZ ;  /* 0xcd9e8d570a0a7825 */ /* 0x000fe200078e00ff */
[----:B------:R-:W-:-:S02]  /*02d0*/  LOP3.LUT R214, R214, 0xffffff7f, RZ, 0xc0, !PT ;  /* 0xffffff7fd6d67812 */ /* 0x000fc400078ec0ff */
[----:B------:R-:W-:Y:S02]  /*02e0*/  LOP3.LUT R6, R5, R17, R6, 0x96, !PT ;  /* 0x0000001105067212 */ /* 0x000fe400078e9606 */
[----:B------:R-:W-:Y:S02]  /*02f0*/  @P4 LOP3.LUT R214, R214, 0x80, RZ, 0xfc, !PT ;  /* 0x00000080d6d64812 */ /* 0x000fe400078efcff */
[----:B------:R-:W-:Y:S01]  /*0300*/  IADD3 R15, R218, 0x3c6ef372, RZ ;  /* 0x3c6ef372da0f7810 */ /* 0x000fe20007ffe0ff */
[----:B------:R-:W-:Y:S01]  /*0310*/  IMAD.WIDE.U32 R6, R6, -0x2daee0ad, RZ ;  /* 0xd2511f5306067825 */ /* 0x000fe200078e00ff */
[----:B------:R-:W-:-:S04]  /*0320*/  LOP3.LUT R214, R214, 0xffffffbf, RZ, 0xc0, !PT ;  /* 0xffffffbfd6d67812 */ /* 0x000fc800078ec0ff */
[----:B------:R-:W-:Y:S01]  /*0330*/  @P3 LOP3.LUT R214, R214, 0x40, RZ, 0xfc, !PT ;  /* 0x00000040d6d63812 */ /* 0x000fe200078efcff */
[----:B------:R-:W-:Y:S05]  /*0340*/  @!P2 BRA `(.L_x_24259) ;  /* 0x000001700000a947 */ /* 0x000fea0003800000 */
[----:B------:R-:W-:Y:S01]  /*0350*/  ISETP.NE.U32.AND P0, PT, RZ, c[0x0][0x218], PT ;  /* 0x00008600ff007a0c */ /* 0x000fe20003f05070 */
[----:B------:R-:W-:Y:S01]  /*0360*/  IMAD.MOV.U32 R29, RZ, RZ, 0x10 ;  /* 0x00000010ff1d7424 */ /* 0x000fe200078e00ff */
[----:B------:R-:W-:Y:S01]  /*0370*/  ISETP.NE.U32.AND P1, PT, RZ, c[0x0][0x220], PT ;  /* 0x00008800ff007a0c */ /* 0x000fe20003f25070 */
[----:B------:R-:W-:Y:S01]  /*0380*/  CS2R R22, SRZ ;  /* 0x0000000000167805 */ /* 0x000fe2000001ff00 */
[----:B------:R-:W-:Y:S01]  /*0390*/  ISETP.NE.AND.EX P0, PT, RZ, c[0x0][0x21c], PT, P0 ;  /* 0x00008700ff007a0c */ /* 0x000fe20003f05300 */
[----:B------:R-:W-:Y:S01]  /*03a0*/  CS2R R20, SRZ ;  /* 0x0000000000147805 */ /* 0x000fe2000001ff00 */
[----:B------:R-:W-:Y:S01]  /*03b0*/  ISETP.NE.AND.EX P1, PT, RZ, c[0x0][0x224], PT, P1 ;  /* 0x00008900ff007a0c */ /* 0x000fe20003f25310 */
[----:B------:R-:W-:Y:S01]  /*03c0*/  CS2R R26, SRZ ;  /* 0x00000000001a7805 */ /* 0x000fe2000001ff00 */
[C---:B------:R-:W-:Y:S01]  /*03d0*/  SHF.L.U32 R36, R2.reuse, 0x4, RZ ;  /* 0x0000000402247819 */ /* 0x040fe200000006ff */
[----:B------:R-:W-:Y:S01]  /*03e0*/  CS2R R24, SRZ ;  /* 0x0000000000187805 */ /* 0x000fe2000001ff00 */
        /* <DEDUP_REMOVED lines=10> */
[----:B------:R-:W5:Y:S04]  /*0490*/  LDG.E.128 R32, [R32.64] ;  /* 0x0000000420207981 */ /* 0x000f68000c1e1d00 */
[----:B------:R0:W5:Y:S01]  /*04a0*/  @P1 LDG.E.128 R24, [R36.64] ;  /* 0x0000000424181981 */ /* 0x000162000c1e1d00 */
[----:B------:R-:W-:-:S03]  /*04b0*/  LOP3.LUT R2, R2, 0x80, RZ, 0xfc, !PT ;  /* 0x0000008002027812 */ /* 0x000fc600078efcff */
.L_x_24259:
[----:B------:R-:W-:Y:S05]  /*04c0*/  BSYNC B0 ;  /* 0x0000000000007941 */ /* 0x000fea0003800000 */
.L_x_24258:
[----:B------:R-:W-:Y:S01]  /*04d0*/  BSSY B0, `(.L_x_24260) ;  /* 0x0000019000007945 */ /* 0x000fe20003800000 */
[----:B------:R-:W-:Y:S05]  /*04e0*/  @!P5 BRA `(.L_x_24261) ;  /* 0x000001700000d947 */ /* 0x000fea0003800000 */
[----:B------:R-:W-:Y:S01]  /*04f0*/  ISETP.NE.U32.AND P0, PT, RZ, c[0x0][0x218], PT ;  /* 0x00008600ff007a0c */ /* 0x000fe20003f05070 */
[C---:B------:R-:W-:Y:S01]  /*0500*/  IMAD.SHL.U32 R52, R2.reuse, 0x10, RZ ;  /* 0x0000001002347824 */ /* 0x040fe200078e00ff */
[----:B------:R-:W-:Y:S01]  /*0510*/  ISETP.NE.U32.AND P1, PT, RZ, c[0x0][0x220], PT ;  /* 0x00008800ff007a0c */ /* 0x000fe20003f25070 */
[----:B------:R-:W-:Y:S01]  /*0520*/  IMAD.MOV.U32 R45, RZ, RZ, 0x10 ;  /* 0x00000010ff2d7424 */ /* 0x000fe200078e00ff */
[----:B------:R-:W-:Y:S01]  /*0530*/  ISETP.NE.AND.EX P0, PT, RZ, c[0x0][0x21c], PT, P0 ;  /* 0x00008700ff007a0c */ /* 0x000fe20003f05300 */
[----:B------:R-:W-:Y:S01]  /*0540*/  CS2R R38, SRZ ;  /* 0x0000000000267805 */ /* 0x000fe2000001ff00 */
[----:B------:R-:W-:Y:S01]  /*0550*/  ISETP.NE.AND.EX P1, PT, RZ, c[0x0][0x224], PT, P1 ;  /* 0x00008900ff007a0c */ /* 0x000fe20003f25310 */
[----:B0-----:R-:W-:Y:S01]  /*0560*/  CS2R R36, SRZ ;  /* 0x0000000000247805 */ /* 0x001fe2000001ff00 */
[C---:B------:R-:W-:Y:S01]  /*0570*/  SHF.L.U64.HI R3, R2.reuse, 0x4, RZ ;  /* 0x0000000402037819 */ /* 0x040fe200000102ff */
[----:B------:R-:W-:Y:S01]  /*0580*/  CS2R R42, SRZ ;  /* 0x00000000002a7805 */ /* 0x000fe2000001ff00 */
[----:B------:R-:W-:Y:S01]  /*0590*/  CS2R R40, SRZ ;  /* 0x0000000000287805 */ /* 0x000fe2000001ff00 */
        /* <DEDUP_REMOVED lines=11> */
[----:B------:R-:W-:-:S03]  /*0650*/  IADD3 R2, R2, 0x80, RZ ;  /* 0x0000008002027810 */ /* 0x000fc60007ffe0ff */
.L_x_24261:
[----:B------:R-:W-:Y:S05]  /*0660*/  BSYNC B0 ;  /* 0x0000000000007941 */ /* 0x000fea0003800000 */
.L_x_24260:
        /* <DEDUP_REMOVED lines=25> */
.L_x_24263:
[----:B------:R-:W-:Y:S05]  /*0800*/  BSYNC B0 ;  /* 0x0000000000007941 */ /* 0x000fea0003800000 */
.L_x_24262:
        /* <DEDUP_REMOVED lines=25> */
.L_x_24265:
[----:B------:R-:W-:Y:S05]  /*09a0*/  BSYNC B0 ;  /* 0x0000000000007941 */ /* 0x000fea0003800000 */
.L_x_24264:
[----:B------:R-:W-:Y:S01]  /*09b0*/  ISETP.GE.U32.AND P0, PT, R18, 0x280, PT ;  /* 0x000002801200780c */ /* 0x000fe20003f06070 */
[----:B------:R-:W-:Y:S01]  /*09c0*/  BSSY B0, `(.L_x_24266) ;  /* 0x0000021000007945 */ /* 0x000fe20003800000 */
[----:B------:R-:W-:Y:S02]  /*09d0*/  LOP3.LUT R4, R11, R4, R15, 0x96, !PT ;  /* 0x000000040b047212 */ /* 0x000fe400078e960f */
[----:B------:R-:W-:-:S02]  /*09e0*/  LOP3.LUT R8, R7, R8, R16, 0x96, !PT ;  /* 0x0000000807087212 */ /* 0x000fc400078e9610 */
[----:B------:R-:W-:Y:S01]  /*09f0*/  LOP3.LUT R214, R214, 0xffffffdf, RZ, 0xc0, !PT ;  /* 0xffffffdfd6d67812 */ /* 0x000fe200078ec0ff */
[----:B------:R-:W-:Y:S01]  /*0a00*/  IMAD.WIDE.U32 R4, R4, -0x2daee0ad, RZ ;  /* 0xd2511f5304047825 */ /* 0x000fe200078e00ff */
[----:B------:R-:W-:Y:S02]  /*0a10*/  IADD3 R14, R219, 0x32370b8f, RZ ;  /* 0x32370b8fdb0e7810 */ /* 0x000fe40007ffe0ff */
[----:B0-----:R-:W-:Y:S01]  /*0a20*/  IADD3 R13, R218, -0x255992d5, RZ ;  /* 0xdaa66d2bda0d7810 */ /* 0x001fe20007ffe0ff */
[----:B------:R-:W-:Y:S02]  /*0a30*/  IMAD.WIDE.U32 R8, R8, -0x326172a9, RZ ;  /* 0xcd9e8d5708087825 */ /* 0x000fe400078e00ff */
[----:B------:R-:W-:Y:S01]  /*0a40*/  @P0 LOP3.LUT R214, R214, 0x20, RZ, 0xfc, !PT ;  /* 0x00000020d6d60812 */ /* 0x000fe200078efcff */
[----:B------:R-:W-:Y:S05]  /*0a50*/  @!P0 BRA `(.L_x_24267) ;  /* 0x0000017000008947 */ /* 0x000fea0003800000 */
[----:B------:R-:W-:Y:S01]  /*0a60*/  ISETP.NE.U32.AND P0, PT, RZ, c[0x0][0x218], PT ;  /* 0x00008600ff007a0c */ /* 0x000fe20003f05070 */
[----:B------:R-:W-:Y:S01]  /*0a70*/  CS2R R86, SRZ ;  /* 0x0000000000567805 */ /* 0x000fe2000001ff00 */
[----:B------:R-:W-:Y:S01]  /*0a80*/  CS2R R84, SRZ ;  /* 0x0000000000547805 */ /* 0x000fe2000001ff00 */
[----:B------:R-:W-:Y:S01]  /*0a90*/  IMAD.SHL.U32 R100, R2, 0x10, RZ ;  /* 0x0000001002647824 */ /* 0x000fe200078e00ff */
[----:B------:R-:W-:-:S13]  /*0aa0*/  ISETP.NE.AND.EX P0, PT, RZ, c[0x0][0x21c], PT, P0 ;  /* 0x00008700ff007a0c */ /* 0x000fda0003f05300 */
[----:B------:R-:W-:-:S04]  /*0ab0*/  @P0 LEA R92, P1, R2, c[0x0][0x218], 0x4 ;  /* 0x00008600025c0a11 */ /* 0x000fc800078220ff */
[C---:B------:R-:W-:Y:S02]  /*0ac0*/  @P0 LEA.HI.X R93, R2.reuse, c[0x0][0x21c], RZ, 0x4, P1 ;  /* 0x00008700025d0a11 */ /* 0x040fe400008f24ff */
[----:B------:R-:W-:Y:S02]  /*0ad0*/  ISETP.NE.U32.AND P1, PT, RZ, c[0x0][0x220], PT ;  /* 0x00008800ff007a0c */ /* 0x000fe40003f25070 */
[----:B------:R-:W-:Y:S01]  /*0ae0*/  SHF.L.U64.HI R3, R2, 0x4, RZ ;  /* 0x0000000402037819 */ /* 0x000fe200000102ff */
[----:B------:R0:W5:Y:S01]  /*0af0*/  @P0 LDG.E.128 R84, [R92.64] ;  /* 0x000000045c540981 */ /* 0x000162000c1e1d00 */
[----:B------:R-:W-:Y:S02]  /*0b00*/  ISETP.NE.AND.EX P1, PT, RZ, c[0x0][0x224], PT, P1 ;  /* 0x00008900ff007a0c */ /* 0x000fe40003f25310 */
[----:B------:R-:W-:Y:S01]  /*0b10*/  IADD3 R96, P0, R100, c[0x0][0x1b8], RZ ;  /* 0x00006e0064607a10 */ /* 0x000fe20007f1e0ff */
[----:B------:R-:W-:-:S03]  /*0b20*/  IMAD.MOV.U32 R95, RZ, RZ, 0x10 ;  /* 0x00000010ff5f7424 */ /* 0x000fc600078e00ff */
[----:B------:R-:W-:Y:S01]  /*0b30*/  IADD3.X R97, R3, c[0x0][0x1bc], RZ, P0, !PT ;  /* 0x00006f0003617a10 */ /* 0x000fe200007fe4ff */
[----:B------:R-:W-:Y:S01]  /*0b40*/  CS2R R90, SRZ ;  /* 0x00000000005a7805 */ /* 0x000fe2000001ff00 */
[----:B------:R-:W-:Y:S01]  /*0b50*/  CS2R R88, SRZ ;  /* 0x0000000000587805 */ /* 0x000fe2000001ff00 */
[----:B0-----:R-:W-:-:S03]  /*0b60*/  IMAD.WIDE.U32 R92, R2, R95, c[0x0][0x1b0] ;  /* 0x00006c00025c7625 */ /* 0x001fc600078e005f */
[----:B------:R-:W5:Y:S01]  /*0b70*/  LDG.E.128 R96, [R96.64] ;  /* 0x0000000460607981 */ /* 0x000f62000c1e1d00 */
[----:B------:R-:W-:-:S03]  /*0b80*/  @P1 IADD3 R100, P0, R100, c[0x0][0x220], RZ ;  /* 0x0000880064641a10 */ /* 0x000fc60007f1e0ff */
[----:B------:R-:W5:Y:S01]  /*0b90*/  LDG.E.128 R92, [R92.64] ;  /* 0x000000045c5c7981 */ /* 0x000f62000c1e1d00 */
[----:B------:R-:W-:-:S05]  /*0ba0*/  @P1 IADD3.X R101, R3, c[0x0][0x224], RZ, P0, !PT ;  /* 0x0000890003651a10 */ /* 0x000fca00007fe4ff */
[----:B------:R0:W5:Y:S01]  /*0bb0*/  @P1 LDG.E.128 R88, [R100.64] ;  /* 0x0000000464581981 */ /* 0x000162000c1e1d00 */
[----:B------:R-:W-:-:S03]  /*0bc0*/  IADD3 R2, R2, 0x80, RZ ;  /* 0x0000008002027810 */ /* 0x000fc60007ffe0ff */
.L_x_24267:
[----:B------:R-:W-:Y:S05]  /*0bd0*/  BSYNC B0 ;  /* 0x0000000000007941 */ /* 0x000fea0003800000 */
.L_x_24266:
[----:B------:R-:W-:Y:S01]  /*0be0*/  ISETP.GE.U32.AND P0, PT, R18, 0x300, PT ;  /* 0x000003001200780c */ /* 0x000fe20003f06070 */
[----:B------:R-:W-:Y:S01]  /*0bf0*/  BSSY B0, `(.L_x_24268) ;  /* 0x0000021000007945 */ /* 0x000fe20003800000 */
[----:B------:R-:W-:Y:S02]  /*0c00*/  LOP3.LUT R150, R5, R6, R14, 0x96, !PT ;  /* 0x0000000605967212 */ /* 0x000fe400078e960e */
[----:B------:R-:W-:Y:S02]  /*0c10*/  LOP3.LUT R6, R9, R10, R13, 0x96, !PT ;  /* 0x0000000a09067212 */ /* 0x000fe400078e960d */
[----:B------:R-:W-:Y:S01]  /*0c20*/  LOP3.LUT R214, R214, 0xffffffef, RZ, 0xc0, !PT ;  /* 0xffffffefd6d67812 */ /* 0x000fe200078ec0ff */
[----:B------:R-:W-:Y:S01]  /*0c30*/  IMAD.WIDE.U32 R150, R150, -0x326172a9, RZ ;  /* 0xcd9e8d5796967825 */ /* 0x000fe200078e00ff */
[----:B------:R-:W-:Y:S02]  /*0c40*/  IADD3 R12, R219, -0x126145ec, RZ ;  /* 0xed9eba14db0c7810 */ /* 0x000fe40007ffe0ff */
[----:B------:R-:W-:Y:S01]  /*0c50*/  IADD3 R11, R218, 0x78dde6e4, RZ ;  /* 0x78dde6e4da0b7810 */ /* 0x000fe20007ffe0ff */
[----:B------:R-:W-:-:S02]  /*0c60*/  IMAD.WIDE.U32 R6, R6, -0x2daee0ad, RZ ;  /* 0xd2511f5306067825 */ /* 0x000fc400078e00ff */
[----:B------:R-:W-:Y:S01]  /*0c70*/  @P0 LOP3.LUT R214, R214, 0x10, RZ, 0xfc, !PT ;  /* 0x00000010d6d60812 */ /* 0x000fe200078efcff */
[----:B------:R-:W-:Y:S05]  /*0c80*/  @!P0 BRA `(.L_x_24269) ;  /* 0x0000017000008947 */ /* 0x000fea0003800000 */
[C---:B------:R-:W-:Y:S01]  /*0c90*/  SHF.L.U32 R118, R2.reuse, 0x4, RZ ;  /* 0x0000000402767819 */ /* 0x040fe200000006ff */
[----:B------:R-:W-:Y:S01]  /*0ca0*/  CS2R R102, SRZ ;  /* 0x0000000000667805 */ /* 0x000fe2000001ff00 */
[----:B------:R-:W-:Y:S01]  /*0cb0*/  SHF.L.U64.HI R3, R2, 0x4, RZ ;  /* 0x0000000402037819 */ /* 0x000fe200000102ff */
[----:B0-----:R-:W-:Y:S01]  /*0cc0*/  CS2R R100, SRZ ;  /* 0x0000000000647805 */ /* 0x001fe2000001ff00 */
[----:B------:R-:W-:-:S04]  /*0cd0*/  IADD3 R112, P0, R118, c[0x0][0x1b8], RZ ;  /* 0x00006e0076707a10 */ /* 0x000fc80007f1e0ff */
[----:B------:R-:W-:Y:S02]  /*0ce0*/  IADD3.X R113, R3, c[0x0][0x1bc], RZ, P0, !PT ;  /* 0x00006f0003717a10 */ /* 0x000fe400007fe4ff */
[----:B------:R-:W-:-:S04]  /*0cf0*/  ISETP.NE.U32.AND P0, PT, RZ, c[0x0][0x220], PT ;  /* 0x00008800ff007a0c */ /* 0x000fc80003f05070 */
[----:B------:R-:W-:Y:S01]  /*0d00*/  ISETP.NE.AND.EX P0, PT, RZ, c[0x0][0x224], PT, P0 ;  /* 0x00008900ff007a0c */ /* 0x000fe20003f05300 */
[----:B------:R-:W-:Y:S01]  /*0d10*/  IMAD.MOV.U32 R109, RZ, RZ, 0x10 ;  /* 0x00000010ff6d7424 */ /* 0x000fe200078e00ff */
[----:B------:R-:W-:Y:S01]  /*0d20*/  CS2R R106, SRZ ;  /* 0x00000000006a7805 */ /* 0x000fe2000001ff00 */
[----:B------:R-:W-:Y:S01]  /*0d30*/  CS2R R104, SRZ ;  /* 0x0000000000687805 */ /* 0x000fe2000001ff00 */
[----:B------:R-:W5:Y:S09]  /*0d40*/  LDG.E.128 R112, [R112.64] ;  /* 0x0000000470707981 */ /* 0x000f72000c1e1d00 */
[----:B------:R-:W-:-:S04]  /*0d50*/  @P0 IADD3 R118, P1, R118, c[0x0][0x220], RZ ;  /* 0x0000880076760a10 */ /* 0x000fc80007f3e0ff */
[----:B------:R-:W-:Y:S02]  /*0d60*/  @P0 IADD3.X R119, R3, c[0x0][0x224], RZ, P1, !PT ;  /* 0x0000890003770a10 */ /* 0x000fe40000ffe4ff */
[----:B------:R-:W-:Y:S01]  /*0d70*/  ISETP.NE.U32.AND P1, PT, RZ, c[0x0][0x218], PT ;  /* 0x00008600ff007a0c */ /* 0x000fe20003f25070 */
[----:B------:R-:W-:Y:S02]  /*0d80*/  IMAD.WIDE.U32 R108, R2, R109, c[0x0][0x1b0] ;  /* 0x00006c00026c7625 */ /* 0x000fe400078e006d */
[----:B------:R0:W5:Y:S01]  /*0d90*/  @P0 LDG.E.128 R104, [R118.64] ;  /* 0x0000000476680981 */ /* 0x000162000c1e1d00 */
[----:B------:R-:W-:-:S03]  /*0da0*/  ISETP.NE.AND.EX P1, PT, RZ, c[0x0][0x21c], PT, P1 ;  /* 0x00008700ff007a0c */ /* 0x000fc60003f25310 */
[----:B------:R-:W5:Y:S10]  /*0db0*/  LDG.E.128 R108, [R108.64] ;  /* 0x000000046c6c7981 */ /* 0x000f74000c1e1d00 */
[----:B------:R-:W-:-:S04]  /*0dc0*/  @P1 LEA R116, P2, R2, c[0x0][0x218], 0x4 ;  /* 0x0000860002741a11 */ /* 0x000fc800078420ff */
[----:B------:R-:W-:-:S05]  /*0dd0*/  @P1 LEA.HI.X R117, R2, c[0x0][0x21c], RZ, 0x4, P2 ;  /* 0x0000870002751a11 */ /* 0x000fca00010f24ff */
[----:B------:R0:W5:Y:S01]  /*0de0*/  @P1 LDG.E.128 R100, [R116.64] ;  /* 0x0000000474641981 */ /* 0x000162000c1e1d00 */
[----:B------:R-:W-:-:S03]  /*0df0*/  IADD3 R2, R2, 0x80, RZ ;  /* 0x0000008002027810 */ /* 0x000fc60007ffe0ff */
.L_x_24269:
[----:B------:R-:W-:Y:S05]  /*0e00*/  BSYNC B0 ;  /* 0x0000000000007941 */ /* 0x000fea0003800000 */
.L_x_24268:
[----:B------:R-:W-:Y:S01]  /*0e10*/  ISETP.GE.U32.AND P0, PT, R18, 0x380, PT ;  /* 0x000003801200780c */ /* 0x000fe20003f06070 */
[----:B------:R-:W-:Y:S01]  /*0e20*/  BSSY B0, `(.L_x_24270) ;  /* 0x0000022000007945 */ /* 0x000fe20003800000 */
[----:B------:R-:W-:Y:S02]  /*0e30*/  LOP3.LUT R5, R151, R8, R11, 0x96, !PT ;  /* 0x0000000897057212 */ /* 0x000fe400078e960b */
[----:B------:R-:W-:Y:S02]  /*0e40*/  LOP3.LUT R152, R7, R4, R12, 0x96, !PT ;  /* 0x0000000407987212 */ /* 0x000fe400078e960c */
[----:B------:R-:W-:Y:S01]  /*0e50*/  LOP3.LUT R214, R214, 0xfffffff7, RZ, 0xc0, !PT ;  /* 0xfffffff7d6d67812 */ /* 0x000fe200078ec0ff */
[----:B------:R-:W-:Y:S01]  /*0e60*/  IMAD.WIDE.U32 R4, R5, -0x2daee0ad, RZ ;  /* 0xd2511f5305047825 */ /* 0x000fe200078e00ff */
[----:B------:R-:W-:Y:S02]  /*0e70*/  LEA.HI R213, R196, R213, RZ, 0x19 ;  /* 0x000000d5c4d57211 */ /* 0x000fe400078fc8ff */
[----:B------:R-:W-:Y:S01]  /*0e80*/  IADD3 R10, R219, -0x56f99767, RZ ;  /* 0xa9066899db0a7810 */ /* 0x000fe20007ffe0ff */
[----:B------:R-:W-:Y:S01]  /*0e90*/  IMAD.WIDE.U32 R152, R152, -0x326172a9, RZ ;  /* 0xcd9e8d5798987825 */ /* 0x000fe200078e00ff */
[----:B------:R-:W-:-:S02]  /*0ea0*/  IADD3 R9, R218, 0x1715609d, RZ ;  /* 0x1715609dda097810 */ /* 0x000fc40007ffe0ff */
[----:B------:R-:W-:Y:S01]  /*0eb0*/  @P0 LOP3.LUT R214, R214, 0x8, RZ, 0xfc, !PT ;  /* 0x00000008d6d60812 */ /* 0x000fe200078efcff */
[----:B------:R-:W-:Y:S05]  /*0ec0*/  @!P0 BRA `(.L_x_24271) ;  /* 0x0000017000008947 */ /* 0x000fea0003800000 */
[C---:B------:R-:W-:Y:S01]  /*0ed0*/  IMAD.SHL.U32 R134, R2.reuse, 0x10, RZ ;  /* 0x0000001002867824 */ /* 0x040fe200078e00ff */
[----:B------:R-:W-:Y:S01]  /*0ee0*/  SHF.L.U64.HI R3, R2, 0x4, RZ ;  /* 0x0000000402037819 */ /* 0x000fe200000102ff */
[----:B0-----:R-:W-:Y:S01]  /*0ef0*/  CS2R R118, SRZ ;  /* 0x0000000000767805 */ /* 0x001fe2000001ff00 */
[----:B------:R-:W-:Y:S02]  /*0f00*/  CS2R R116, SRZ ;  /* 0x0000000000747805 */ /* 0x000fe4000001ff00 */
        /* <DEDUP_REMOVED lines=19> */
.L_x_24271:
[----:B------:R-:W-:Y:S05]  /*1040*/  BSYNC B0 ;  /* 0x0000000000007941 */ /* 0x000fea0003800000 */
.L_x_24270:
[----:B------:R-:W-:Y:S01]  /*1050*/  ISETP.GE.U32.AND P0, PT, R18, 0x400, PT ;  /* 0x000004001200780c */ /* 0x000fe20003f06070 */
[----:B------:R-:W-:Y:S01]  /*1060*/  BSSY B0, `(.L_x_24272) ;  /* 0x000001a000007945 */ /* 0x000fe20003800000 */
[----:B------:R-:W-:-:S11]  /*1070*/  LOP3.LUT R214, R214, 0xfffffffb, RZ, 0xc0, !PT ;  /* 0xfffffffbd6d67812 */ /* 0x000fd600078ec0ff */
[----:B------:R-:W-:Y:S01]  /*1080*/  @P0 LOP3.LUT R214, R214, 0x4, RZ, 0xfc, !PT ;  /* 0x00000004d6d60812 */ /* 0x000fe200078efcff */
[----:B------:R-:W-:Y:S05]  /*1090*/  @!P0 BRA `(.L_x_24273) ;  /* 0x0000016000008947 */ /* 0x000fea0003800000 */
[----:B------:R-:W-:Y:S01]  /*10a0*/  IMAD.SHL.U32 R156, R2, 0x10, RZ ;  /* 0x00000010029c7824 */ /* 0x000fe200078e00ff */
[----:B------:R-:W-:Y:S01]  /*10b0*/  SHF.R.U32.HI R3, RZ, 0x1c, R2 ;  /* 0x0000001cff037819 */ /* 0x000fe20000011602 */
        /* <DEDUP_REMOVED lines=19> */
[----:B------:R0:W5:Y:S04]  /*11f0*/  @P1 LDG.E.128 R132, [R154.64] ;  /* 0x000000049a841981 */ /* 0x000168000c1e1d00 */
.L_x_24273:
[----:B------:R-:W-:Y:S05]  /*1200*/  BSYNC B0 ;  /* 0x0000000000007941 */ /* 0x000fea0003800000 */
.L_x_24272:
[----:B------:R-:W-:Y:S02]  /*1210*/  ISETP.GE.AND P0, PT, R213, c[0x0][0x164], PT ;  /* 0x00005900d5007a0c */ /* 0x000fe40003f06270 */
[----:B------:R-:W-:Y:S02]  /*1220*/  LOP3.LUT R151, R5, R6, R10, 0x96, !PT ;  /* 0x0000000605977212 */ /* 0x000fe400078e960a */
[----:B------:R-:W-:-:S09]  /*1230*/  LOP3.LUT R2, R153, R150, R9, 0x96, !PT ;  /* 0x0000009699027212 */ /* 0x000fd200078e9609 */
[----:B------:R-:W-:Y:S05]  /*1240*/  @P0 EXIT ;  /* 0x000000000000094d */ /* 0x000fea0003800000 */
[----:B------:R-:W-:Y:S01]  /*1250*/  SHF.R.S32.HI R0, RZ, 0x2, R0 ;  /* 0x00000002ff007819 */ /* 0x000fe20000011400 */
[----:B------:R-:W-:Y:S01]  /*1260*/  IMAD.WIDE.U32 R150, R151, -0x326172a9, RZ ;  /* 0xcd9e8d5797967825 */ /* 0x000fe200078e00ff */
[----:B------:R-:W-:Y:S01]  /*1270*/  LOP3.LUT R5, R196, 0x60, RZ, 0xc0, !PT ;  /* 0x00000060c4057812 */ /* 0x000fe200078ec0ff */
[----:B------:R-:W-:Y:S01]  /*1280*/  ULDC.U8 UR6, c[0x0][0x1f0] ;  /* 0x00007c0000067ab9 */ /* 0x000fe20000000000 */
[----:B0-----:R-:W-:Y:S01]  /*1290*/  LOP3.LUT R156, R0, 0x7f, RZ, 0xc0, !PT ;  /* 0x0000007f009c7812 */ /* 0x001fe200078ec0ff */
[----:B------:R-:W-:Y:S01]  /*12a0*/  IMAD.WIDE.U32 R2, R2, -0x2daee0ad, RZ ;  /* 0xd2511f5302027825 */ /* 0x000fe200078e00ff */
[----:B------:R-:W-:Y:S02]  /*12b0*/  IADD3 R8, R218, -0x4ab325aa, RZ ;  /* 0xb54cda56da087810 */ /* 0x000fe40007ffe0ff */
[----:B------:R-:W-:Y:S01]  /*12c0*/  IADD3 R7, R219, 0x646e171e, RZ ;  /* 0x646e171edb077810 */ /* 0x000fe20007ffe0ff */
[----:B------:R-:W-:Y:S01]  /*12d0*/  IMAD.IADD R5, R156, 0x1, -R5 ;  /* 0x000000019c057824 */ /* 0x000fe200078e0a05 */
[----:B------:R-:W-:Y:S01]  /*12e0*/  SHF.R.U32.HI R0, RZ, 0x2, R0 ;  /* 0x00000002ff007819 */ /* 0x000fe20000011600 */
[----:B------:R-:W-:Y:S01]  /*12f0*/  IMAD.MOV.U32 R201, RZ, RZ, 0x1 ;  /* 0x00000001ffc97424 */ /* 0x000fe200078e00ff */
[----:B------:R-:W-:Y:S01]  /*1300*/  LOP3.LUT R152, R151, R152, R8, 0x96, !PT ;  /* 0x0000009897987212 */ /* 0x000fe200078e9608 */
[----:B------:R-:W-:Y:S01]  /*1310*/  IMAD.MOV.U32 R204, RZ, RZ, RZ ;  /* 0x000000ffffcc7224 */ /* 0x000fe200078e00ff */
[----:B------:R-:W-:-:S02]  /*1320*/  IMNMX R5, RZ, R5, !PT ;  /* 0x00000005ff057217 */ /* 0x000fc40007800200 */
[----:B------:R-:W-:Y:S01]  /*1330*/  LOP3.LUT R154, R3, R4, R7, 0x96, !PT ;  /* 0x00000004039a7212 */ /* 0x000fe200078e9607 */
[----:B------:R-:W-:Y:S01]  /*1340*/  IMAD.WIDE.U32 R152, R152, -0x2daee0ad, RZ ;  /* 0xd2511f5398987825 */ /* 0x000fe200078e00ff */
[----:B------:R-:W-:Y:S02]  /*1350*/  LOP3.LUT R151, R0, 0x3fffffe0, RZ, 0xc0, !PT ;  /* 0x3fffffe000977812 */ /* 0x000fe400078ec0ff */
[----:B------:R-:W-:Y:S01]  /*1360*/  IMNMX R0, R5, 0x20, PT ;  /* 0x0000002005007817 */ /* 0x000fe20003800200 */
[----:B------:R-:W-:Y:S01]  /*1370*/  IMAD.WIDE.U32 R154, R154, -0x326172a9, RZ ;  /* 0xcd9e8d579a9a7825 */ /* 0x000fe200078e00ff */
[----:B------:R-:W-:Y:S02]  /*1380*/  IADD3 R5, R218, 0x5384540f, RZ ;  /* 0x5384540fda057810 */ /* 0x000fe40007ffe0ff */
[----:B------:R-:W-:Y:S01]  /*1390*/  IADD3 R6, R219, 0x1fd5c5a3, RZ ;  /* 0x1fd5c5a3db067810 */ /* 0x000fe20007ffe0ff */
[----:B------:R-:W-:Y:S01]  /*13a0*/  IMAD.IADD R0, R0, 0x1, R151 ;  /* 0x0000000100007824 */ /* 0x000fe200078e0297 */
[----:B------:R-:W-:-:S02]  /*13b0*/  LOP3.LUT R203, R155, R150, R5, 0x96, !PT ;  /* 0x000000969bcb7212 */ /* 0x000fc400078e9605 */
[----:B------:R-:W-:Y:S01]  /*13c0*/  LOP3.LUT R157, R153, R2, R6, 0x96, !PT ;  /* 0x00000002999d7212 */ /* 0x000fe200078e9606 */
[----:B------:R-:W-:Y:S01]  /*13d0*/  IMAD.SHL.U32 R150, R0, 0x4, RZ ;  /* 0x0000000400967824 */ /* 0x000fe200078e00ff */
[----:B------:R-:W-:Y:S01]  /*13e0*/  IADD3 R4, R218, -0xe443238, RZ ;  /* 0xf1bbcdc8da047810 */ /* 0x000fe20007ffe0ff */
[----:B------:R-:W-:Y:S01]  /*13f0*/  IMAD.SHL.U32 R2, R196, 0x20, RZ ;  /* 0x00000020c4027824 */ /* 0x000fe200078e00ff */
[----:B------:R-:W-:Y:S01]  /*1400*/  IADD3 R3, R219, -0x24c28bd8, RZ ;  /* 0xdb3d7428db037810 */ /* 0x000fe20007ffe0ff */
[----:B------:R-:W-:Y:S01]  /*1410*/  IMAD.HI.U32 R149, R157, -0x326172a9, RZ ;  /* 0xcd9e8d579d957827 */ /* 0x000fe200078e00ff */
[----:B------:R-:W-:Y:S01]  /*1420*/  LOP3.LUT R205, R148, 0x3, RZ, 0xc0, !PT ;  /* 0x0000000394cd7812 */ /* 0x000fe200078ec0ff */
[----:B------:R-:W0:Y:S01]  /*1430*/  I2F.U32 R150, R150 ;  /* 0x0000009600967306 */ /* 0x000e220000201000 */
[----:B------:R-:W-:Y:S01]  /*1440*/  LOP3.LUT R153, R2, 0x3e0, RZ, 0xc0, !PT ;  /* 0x000003e002997812 */ /* 0x000fe200078ec0ff */
[----:B------:R-:W-:Y:S01]  /*1450*/  IMAD.HI.U32 R0, R203, -0x2daee0ad, RZ ;  /* 0xd2511f53cb007827 */ /* 0x000fe200078e00ff */
[----:B------:R-:W-:-:S02]  /*1460*/  LOP3.LUT R154, R149, R154, R4, 0x96, !PT ;  /* 0x0000009a959a7212 */ /* 0x000fc400078e9604 */
[----:B------:R-:W-:Y:S01]  /*1470*/  IADD3 R153, R156, -R153, RZ ;  /* 0x800000999c997210 */ /* 0x000fe20007ffe0ff */
[----:B------:R-:W-:Y:S01]  /*1480*/  IMAD R203, R203, -0x2daee0ad, RZ ;  /* 0xd2511f53cbcb7824 */ /* 0x000fe200078e02ff */
[----:B------:R-:W-:Y:S01]  /*1490*/  LOP3.LUT R208, R0, R152, R3, 0x96, !PT ;  /* 0x0000009800d07212 */ /* 0x000fe200078e9603 */
[----:B------:R-:W-:Y:S01]  /*14a0*/  IMAD.HI.U32 R149, R154, -0x2daee0ad, RZ ;  /* 0xd2511f539a957827 */ /* 0x000fe200078e00ff */
[----:B------:R-:W-:Y:S02]  /*14b0*/  IMNMX R153, RZ, R153, !PT ;  /* 0x00000099ff997217 */ /* 0x000fe40007800200 */
[----:B------:R-:W-:Y:S01]  /*14c0*/  IADD3 R2, R219, -0x695add53, RZ ;  /* 0x96a522addb027810 */ /* 0x000fe20007ffe0ff */
[----:B------:R-:W-:Y:S01]  /*14d0*/  IMAD R155, R157, -0x326172a9, RZ ;  /* 0xcd9e8d579d9b7824 */ /* 0x000fe200078e02ff */
[----:B------:R-:W-:Y:S01]  /*14e0*/  IMNMX R152, R153, 0x20, PT ;  /* 0x0000002099987817 */ /* 0x000fe20003800200 */
[----:B------:R-:W-:Y:S01]  /*14f0*/  IMAD.HI.U32 R202, R208, -0x326172a9, RZ ;  /* 0xcd9e8d57d0ca7827 */ /* 0x000fe200078e00ff */
[----:B------:R-:W-:Y:S01]  /*1500*/  IADD3 R0, R218, -0x700cb87f, RZ ;  /* 0x8ff34781da007810 */ /* 0x000fe20007ffe0ff */
[----:B0-----:R0:W1:Y:S01]  /*1510*/  MUFU.RCP R209, R150 ;  /* 0x0000009600d17308 */ /* 0x0010620000001000 */
[----:B------:R-:W-:Y:S01]  /*1520*/  LOP3.LUT R203, R149, R203, R2, 0x96, !PT ;  /* 0x000000cb95cb7212 */ /* 0x000fe200078e9602 */
[----:B------:R-:W-:Y:S01]  /*1530*/  IMAD.IADD R152, R151, 0x1, R152 ;  /* 0x0000000197987824 */ /* 0x000fe200078e0298 */
[----:B------:R-:W-:Y:S01]  /*1540*/  LOP3.LUT R202, R202, R155, R0, 0x96, !PT ;  /* 0x0000009bcaca7212 */ /* 0x000fe200078e9600 */
[----:B------:R-:W-:-:S02]  /*1550*/  IMAD R206, R154, -0x2daee0ad, RZ ;  /* 0xd2511f539ace7824 */ /* 0x000fc400078e02ff */
[----:B------:R-:W-:Y:S02]  /*1560*/  IMAD R208, R208, -0x326172a9, RZ ;  /* 0xcd9e8d57d0d07824 */ /* 0x000fe400078e02ff */
[----:B------:R-:W-:Y:S02]  /*1570*/  IMAD.SHL.U32 R207, R152, 0x4, RZ ;  /* 0x0000000498cf7824 */ /* 0x000fe400078e00ff */
.L_x_24828:
        /* <DEDUP_REMOVED lines=20> */
[----:B0-----:R0:W5:Y:S01]  /*16c0*/  @P2 LDG.E.128 R148, [R190.64] ;  /* 0x00000004be942981 */ /* 0x001162000c1e1d00 */
        /* <DEDUP_REMOVED lines=15> */
.L_x_24277:
[----:B0-----:R-:W-:Y:S02]  /*17c0*/  MOV R217, R208 ;  /* 0x000000d000d97202 */ /* 0x001fe40000000f00 */
.L_x_24278:
[----:B------:R-:W-:Y:S05]  /*17d0*/  BSYNC B1 ;  /* 0x0000000000017941 */ /* 0x000fea0003800000 */
.L_x_24276:
        /* <DEDUP_REMOVED lines=16> */
.L_x_24282:
[----:B------:R-:W-:Y:S05]  /*18e0*/  BSYNC B2 ;  /* 0x0000000000027941 */ /* 0x000fea0003800000 */
.L_x_24281:
        /* <DEDUP_REMOVED lines=44> */
.L_x_24280:
[----:B------:R-:W-:Y:S05]  /*1bb0*/  BSYNC B1 ;  /* 0x0000000000017941 */ /* 0x000fea0003800000 */
.L_x_24279:
        /* <DEDUP_REMOVED lines=14> */
.L_x_24283:
        /* <DEDUP_REMOVED lines=12> */
.L_x_24286:
[----:B------:R-:W-:Y:S02]  /*1d60*/  IMAD.MOV.U32 R205, RZ, RZ, R208 ;  /* 0x000000ffffcd7224 */ /* 0x000fe400078e00d0 */
.L_x_24287:
[----:B------:R-:W-:Y:S05]  /*1d70*/  BSYNC B1 ;  /* 0x0000000000017941 */ /* 0x000fea0003800000 */
.L_x_24285:
        /* <DEDUP_REMOVED lines=16> */
.L_x_24291:
[----:B------:R-:W-:Y:S05]  /*1e80*/  BSYNC B2 ;  /* 0x0000000000027941 */ /* 0x000fea0003800000 */
.L_x_24290:
        /* <DEDUP_REMOVED lines=44> */
.L_x_24289:
[----:B------:R-:W-:Y:S05]  /*2150*/  BSYNC B1 ;  /* 0x0000000000017941 */ /* 0x000fea0003800000 */
.L_x_24288:
        /* <DEDUP_REMOVED lines=8> */
.L_x_24284:
        /* <DEDUP_REMOVED lines=12> */
.L_x_24293:
[----:B------:R-:W-:Y:S02]  /*22a0*/  IMAD.MOV.U32 R205, RZ, RZ, R208 ;  /* 0x000000ffffcd7224 */ /* 0x000fe400078e00d0 */
.L_x_24294:
[----:B------:R-:W-:Y:S05]  /*22b0*/  BSYNC B1 ;  /* 0x0000000000017941 */ /* 0x000fea0003800000 */
.L_x_24292:
        /* <DEDUP_REMOVED lines=16> */
.L_x_24298:
[----:B------:R-:W-:Y:S05]  /*23c0*/  BSYNC B2 ;  /* 0x0000000000027941 */ /* 0x000fea0003800000 */
.L_x_24297:
        /* <DEDUP_REMOVED lines=44> */
.L_x_24296:
[----:B------:R-:W-:Y:S05]  /*2690*/  BSYNC B1 ;  /* 0x0000000000017941 */ /* 0x000fea0003800000 */
.L_x_24295:
        /* <DEDUP_REMOVED lines=11> */
.L_x_24299:
        /* <DEDUP_REMOVED lines=12> */
.L_x_24302:
[----:B------:R-:W-:Y:S02]  /*2810*/  IMAD.MOV.U32 R205, RZ, RZ, R208 ;  /* 0x000000ffffcd7224 */ /* 0x000fe400078e00d0 */
.L_x_24303:
[----:B------:R-:W-:Y:S05]  /*2820*/  BSYNC B1 ;  /* 0x0000000000017941 */ /* 0x000fea0003800000 */
.L_x_24301:
        /* <DEDUP_REMOVED lines=16> */
.L_x_24307:
[----:B------:R-:W-:Y:S05]  /*2930*/  BSYNC B2 ;  /* 0x0000000000027941 */ /* 0x000fea0003800000 */
.L_x_24306:
        /* <DEDUP_REMOVED lines=44> */
.L_x_24305:
[----:B------:R-:W-:Y:S05]  /*2c00*/  BSYNC B1 ;  /* 0x0000000000017941 */ /* 0x000fea0003800000 */
.L_x_24304:
        /* <DEDUP_REMOVED lines=8> */
.L_x_24300:
        /* <DEDUP_REMOVED lines=12> */
.L_x_24309:
[----:B------:R-:W-:Y:S02]  /*2d50*/  IMAD.MOV.U32 R205, RZ, RZ, R208 ;  /* 0x000000ffffcd7224 */ /* 0x000fe400078e00d0 */
.L_x_24310:
[----:B------:R-:W-:Y:S05]  /*2d60*/  BSYNC B1 ;  /* 0x0000000000017941 */ /* 0x000fea0003800000 */
.L_x_24308:
        /* <DEDUP_REMOVED lines=16> */
.L_x_24314:
[----:B------:R-:W-:Y:S05]  /*2e70*/  BSYNC B2 ;  /* 0x0000000000027941 */ /* 0x000fea0003800000 */
.L_x_24313:
        /* <DEDUP_REMOVED lines=43> */
[----:B------:R-:W-:Y:S02]  /*3130*/  MOV R206, R190 ;  /* 0x000000be00ce7202 */ /* 0x000fe40000000f00 */
.L_x_24312:
[----:B------:R-:W-:Y:S05]  /*3140*/  BSYNC B1 ;  /* 0x0000000000017941 */ /* 0x000fea0003800000 */
.L_x_24311:
        /* <DEDUP_REMOVED lines=11> */
.L_x_24315:
        /* <DEDUP_REMOVED lines=12> */
.L_x_24318:
[----:B------:R-:W-:Y:S02]  /*32c0*/  IMAD.MOV.U32 R205, RZ, RZ, R208 ;  /* 0x000000ffffcd7224 */ /* 0x000fe400078e00d0 */
.L_x_24319:
[----:B------:R-:W-:Y:S05]  /*32d0*/  BSYNC B1 ;  /* 0x0000000000017941 */ /* 0x000fea0003800000 */
.L_x_24317:
        /* <DEDUP_REMOVED lines=16> */
.L_x_24323:
[----:B------:R-:W-:Y:S05]  /*33e0*/  BSYNC B2 ;  /* 0x0000000000027941 */ /* 0x000fea0003800000 */
.L_x_24322:
        /* <DEDUP_REMOVED lines=44> */
.L_x_24321:
[----:B------:R-:W-:Y:S05]  /*36b0*/  BSYNC B1 ;  /* 0x0000000000017941 */ /* 0x000fea0003800000 */
.L_x_24320:
        /* <DEDUP_REMOVED lines=8> */
.L_x_24316:
        /* <DEDUP_REMOVED lines=12> */
.L_x_24325:
[----:B------:R-:W-:Y:S02]  /*3800*/  IMAD.MOV.U32 R205, RZ, RZ, R208 ;  /* 0x000000ffffcd7224 */ /* 0x000fe400078e00d0 */
.L_x_24326:
[----:B------:R-:W-:Y:S05]  /*3810*/  BSYNC B1 ;  /* 0x0000000000017941 */ /* 0x000fea0003800000 */
.L_x_24324:
        /* <DEDUP_REMOVED lines=16> */
.L_x_24330:
[----:B------:R-:W-:Y:S05]  /*3920*/  BSYNC B2 ;  /* 0x0000000000027941 */ /* 0x000fea0003800000 */
.L_x_24329:
        /* <DEDUP_REMOVED lines=44> */
.L_x_24328:
[----:B------:R-:W-:Y:S05]  /*3bf0*/  BSYNC B1 ;  /* 0x0000000000017941 */ /* 0x000fea0003800000 */
.L_x_24327:
        /* <DEDUP_REMOVED lines=11> */
.L_x_24331:
        /* <DEDUP_REMOVED lines=12> */
.L_x_24334:
[----:B------:R-:W-:Y:S02]  /*3d70*/  IMAD.MOV.U32 R217, RZ, RZ, R208 ;  /* 0x000000ffffd97224 */ /* 0x000fe400078e00d0 */
.L_x_24335:
[----:B------:R-:W-:Y:S05]  /*3d80*/  BSYNC B1 ;  /* 0x0000000000017941 */ /* 0x000fea0003800000 */
.L_x_24333:
        /* <DEDUP_REMOVED lines=16> */
.L_x_24339:
[----:B------:R-:W-:Y:S05]  /*3e90*/  BSYNC B2 ;  /* 0x0000000000027941 */ /* 0x000fea0003800000 */
.L_x_24338:
        /* <DEDUP_REMOVED lines=44> */
.L_x_24337:
[----:B------:R-:W-:Y:S05]  /*4160*/  BSYNC B1 ;  /* 0x0000000000017941 */ /* 0x000fea0003800000 */
.L_x_24336:
        /* <DEDUP_REMOVED lines=8> */
.L_x_24332:
        /* <DEDUP_REMOVED lines=23> */
[----:B------:R-:W-:Y:S02]  /*4360*/  IADD3.X R189, R217, c[0x0][0x19c], RZ, P0, !PT ;  /* 0x00006700d9bd7a10 */ /* 0x000fe400007fe4ff */
[----:B------:R-:W-:-:S05]  /*4370*/  LEA R190, R193, R190, 0x8 ;  /* 0x000000bec1be7211 */ /* 0x000fca00078e40ff */
[----:B------:R-:W-:-:S05]  /*4380*/  IMAD.IADD R191, R190, 0x1, R191 ;  /* 0x00000001bebf7824 */ /* 0x000fca00078e02bf */
[----:B------:R0:W-:Y:S02]  /*4390*/  STG.E [R188.64], R191 ;  /* 0x000000bfbc007986 */ /* 0x0001e4000c101904 */
.L_x_24340:
[----:B------:R-:W-:Y:S02]  /*43a0*/  IADD3 R192, R215, 0x80, RZ ;  /* 0x00000080d7c07810 */ /* 0x000fe40007ffe0ff */
.L_x_24275:
[----:B------:R-:W-:Y:S05]  /*43b0*/  BSYNC B0 ;  /* 0x0000000000007941 */ /* 0x000fea0003800000 */
.L_x_24274:
        /* <DEDUP_REMOVED lines=30> */
.L_x_24344:
[----:B0-----:R-:W-:Y:S02]  /*45a0*/  IMAD.MOV.U32 R220, RZ, RZ, R208 ;  /* 0x000000ffffdc7224 */ /* 0x001fe400078e00d0 */
.L_x_24345:
[----:B------:R-:W-:Y:S05]  /*45b0*/  BSYNC B1 ;  /* 0x0000000000017941 */ /* 0x000fea0003800000 */
.L_x_24343:
        /* <DEDUP_REMOVED lines=16> */
.L_x_24349:
[----:B------:R-:W-:Y:S05]  /*46c0*/  BSYNC B2 ;  /* 0x0000000000027941 */ /* 0x000fea0003800000 */
.L_x_24348:
        /* <DEDUP_REMOVED lines=44> */
.L_x_24347:
[----:B------:R-:W-:Y:S05]  /*4990*/  BSYNC B1 ;  /* 0x0000000000017941 */ /* 0x000fea0003800000 */
.L_x_24346:
        /* <DEDUP_REMOVED lines=14> */
.L_x_24350:
        /* <DEDUP_REMOVED lines=12> */
.L_x_24353:
[----:B------:R-:W-:Y:S02]  /*4b40*/  IMAD.MOV.U32 R205, RZ, RZ, R208 ;  /* 0x000000ffffcd7224 */ /* 0x000fe400078e00d0 */
.L_x_24354:
[----:B------:R-:W-:Y:S05]  /*4b50*/  BSYNC B1 ;  /* 0x0000000000017941 */ /* 0x000fea0003800000 */
.L_x_24352:
        /* <DEDUP_REMOVED lines=16> */
.L_x_24358:
[----:B------:R-:W-:Y:S05]  /*4c60*/  BSYNC B2 ;  /* 0x0000000000027941 */ /* 0x000fea0003800000 */
.L_x_24357:
        /* <DEDUP_REMOVED lines=44> */
.L_x_24356:
[----:B------:R-:W-:Y:S05]  /*4f30*/  BSYNC B1 ;  /* 0x0000000000017941 */ /* 0x000fea0003800000 */
.L_x_24355:
        /* <DEDUP_REMOVED lines=8> */
.L_x_24351:
        /* <DEDUP_REMOVED lines=12> */
.L_x_24360:
[----:B------:R-:W-:Y:S02]  /*5080*/  IMAD.MOV.U32 R205, RZ, RZ, R208 ;  /* 0x000000ffffcd7224 */ /* 0x000fe400078e00d0 */
.L_x_24361:
[----:B------:R-:W-:Y:S05]  /*5090*/  BSYNC B1 ;  /* 0x0000000000017941 */ /* 0x000fea0003800000 */
.L_x_24359:
        /* <DEDUP_REMOVED lines=16> */
.L_x_24365:
[----:B------:R-:W-:Y:S05]  /*51a0*/  BSYNC B2 ;  /* 0x0000000000027941 */ /* 0x000fea0003800000 */
.L_x_24364:
        /* <DEDUP_REMOVED lines=44> */
.L_x_24363:
[----:B------:R-:W-:Y:S05]  /*5470*/  BSYNC B1 ;  /* 0x0000000000017941 */ /* 0x000fea0003800000 */
.L_x_24362:
        /* <DEDUP_REMOVED lines=11> */
.L_x_24366:
        /* <DEDUP_REMOVED lines=12> */
.L_x_24369:
[----:B------:R-:W-:Y:S02]  /*55f0*/  IMAD.MOV.U32 R205, RZ, RZ, R208 ;  /* 0x000000ffffcd7224 */ /* 0x000fe400078e00d0 */
.L_x_24370:
[----:B------:R-:W-:Y:S05]  /*5600*/  BSYNC B1 ;  /* 0x0000000000017941 */ /* 0x000fea0003800000 */
.L_x_24368:
        /* <DEDUP_REMOVED lines=16> */
.L_x_24374:
[----:B------:R-:W-:Y:S05]  /*5710*/  BSYNC B2 ;  /* 0x0000000000027941 */ /* 0x000fea0003800000 */
.L_x_24373:
        /* <DEDUP_REMOVED lines=44> */
.L_x_24372:
[----:B------:R-:W-:Y:S05]  /*59e0*/  BSYNC B1 ;  /* 0x0000000000017941 */ /* 0x000fea0003800000 */
.L_x_24371:
        /* <DEDUP_REMOVED lines=8> */
.L_x_24367:
        /* <DEDUP_REMOVED lines=12> */
.L_x_24376:
[----:B------:R-:W-:Y:S02]  /*5b30*/  IMAD.MOV.U32 R205, RZ, RZ, R208 ;  /* 0x000000ffffcd7224 */ /* 0x000fe400078e00d0 */
.L_x_24377:
[----:B------:R-:W-:Y:S05]  /*5b40*/  BSYNC B1 ;  /* 0x0000000000017941 */ /* 0x000fea0003800000 */
.L_x_24375:
        /* <DEDUP_REMOVED lines=16> */
.L_x_24381:
[----:B------:R-:W-:Y:S05]  /*5c50*/  BSYNC B2 ;  /* 0x0000000000027941 */ /* 0x000fea0003800000 */
.L_x_24380:
        /* <DEDUP_REMOVED lines=44> */
.L_x_24379:
[----:B------:R-:W-:Y:S05]  /*5f20*/  BSYNC B1 ;  /* 0x0000000000017941 */ /* 0x000fea0003800000 */
.L_x_24378:
        /* <DEDUP_REMOVED lines=11> */
.L_x_24382:
        /* <DEDUP_REMOVED lines=12> */
.L_x_24385:
[----:B------:R-:W-:Y:S02]  /*60a0*/  IMAD.MOV.U32 R205, RZ, RZ, R208 ;  /* 0x000000ffffcd7224 */ /* 0x000fe400078e00d0 */
.L_x_24386:
[----:B------:R-:W-:Y:S05]  /*60b0*/  BSYNC B1 ;  /* 0x0000000000017941 */ /* 0x000fea0003800000 */
.L_x_24384:
        /* <DEDUP_REMOVED lines=16> */
.L_x_24390:
[----:B------:R-:W-:Y:S05]  /*61c0*/  BSYNC B2 ;  /* 0x0000000000027941 */ /* 0x000fea0003800000 */
.L_x_24389:
        /* <DEDUP_REMOVED lines=44> */
.L_x_24388:
[----:B------:R-:W-:Y:S05]  /*6490*/  BSYNC B1 ;  /* 0x0000000000017941 */ /* 0x000fea0003800000 */
.L_x_24387:
        /* <DEDUP_REMOVED lines=8> */
.L_x_24383:
        /* <DEDUP_REMOVED lines=12> */
.L_x_24392:
[----:B------:R-:W-:Y:S02]  /*65e0*/  IMAD.MOV.U32 R205, RZ, RZ, R208 ;  /* 0x000000ffffcd7224 */ /* 0x000fe400078e00d0 */
.L_x_24393:
[----:B------:R-:W-:Y:S05]  /*65f0*/  BSYNC B1 ;  /* 0x0000000000017941 */ /* 0x000fea0003800000 */
.L_x_24391:
        /* <DEDUP_REMOVED lines=16> */
.L_x_24397:
[----:B------:R-:W-:Y:S05]  /*6700*/  BSYNC B2 ;  /* 0x0000000000027941 */ /* 0x000fea0003800000 */
.L_x_24396:
        /* <DEDUP_REMOVED lines=44> */
.L_x_24395:
[----:B------:R-:W-:Y:S05]  /*69d0*/  BSYNC B1 ;  /* 0x0000000000017941 */ /* 0x000fea0003800000 */
.L_x_24394:
        /* <DEDUP_REMOVED lines=11> */
.L_x_24398:
        /* <DEDUP_REMOVED lines=12> */
.L_x_24401:
[----:B------:R-:W-:Y:S02]  /*6b50*/  IMAD.MOV.U32 R220, RZ, RZ, R208 ;  /* 0x000000ffffdc7224 */ /* 0x000fe400078e00d0 */
.L_x_24402:
[----:B------:R-:W-:Y:S05]  /*6b60*/  BSYNC B1 ;  /* 0x0000000000017941 */ /* 0x000fea0003800000 */
.L_x_24400:
        /* <DEDUP_REMOVED lines=16> */
.L_x_24406:
[----:B------:R-:W-:Y:S05]  /*6c70*/  BSYNC B2 ;  /* 0x0000000000027941 */ /* 0x000fea0003800000 */
.L_x_24405:
        /* <DEDUP_REMOVED lines=44> */
.L_x_24404:
[----:B------:R-:W-:Y:S05]  /*6f40*/  BSYNC B1 ;  /* 0x0000000000017941 */ /* 0x000fea0003800000 */
.L_x_24403:
        /* <DEDUP_REMOVED lines=8> */
.L_x_24399:
        /* <DEDUP_REMOVED lines=27> */
.L_x_24407:
[----:B------:R-:W-:Y:S02]  /*7180*/  IADD3 R192, R192, 0x80, RZ ;  /* 0x00000080c0c07810 */ /* 0x000fe40007ffe0ff */
.L_x_24342:
[----:B------:R-:W-:Y:S05]  /*7190*/  BSYNC B0 ;  /* 0x0000000000007941 */ /* 0x000fea0003800000 */
.L_x_24341:
        /* <DEDUP_REMOVED lines=25> */
[----:B------:R-:W-:Y:S02]  /*7330*/  ISETP.NE.AND P1, PT, R205, 0x3, PT ;  /* 0x00000003cd00780c */ /* 0x000fe40003f25270 */
[----:B------:R-:W-:-:S11]  /*7340*/  MOV R220, R202 ;  /* 0x000000ca00dc7202 */ /* 0x000fd60000000f00 */
[----:B------:R-:W-:Y:S05]  /*7350*/  @P1 BRA `(.L_x_24412) ;  /* 0x0000003000001947 */ /* 0x000fea0003800000 */
[----:B------:R-:W-:Y:S01]  /*7360*/  IMAD.MOV.U32 R220, RZ, RZ, R206 ;  /* 0x000000ffffdc7224 */ /* 0x000fe200078e00ce */
[----:B------:R-:W-:Y:S05]  /*7370*/  BRA `(.L_x_24412) ;  /* 0x0000001000007947 */ /* 0x000fea0003800000 */
.L_x_24411:
[----:B0-----:R-:W-:Y:S02]  /*7380*/  IMAD.MOV.U32 R220, RZ, RZ, R208 ;  /* 0x000000ffffdc7224 */ /* 0x001fe400078e00d0 */
.L_x_24412:
[----:B------:R-:W-:Y:S05]  /*7390*/  BSYNC B1 ;  /* 0x0000000000017941 */ /* 0x000fea0003800000 */
.L_x_24410:
        /* <DEDUP_REMOVED lines=16> */
.L_x_24416:
[----:B------:R-:W-:Y:S05]  /*74a0*/  BSYNC B2 ;  /* 0x0000000000027941 */ /* 0x000fea0003800000 */
.L_x_24415:
        /* <DEDUP_REMOVED lines=44> */
.L_x_24414:
[----:B------:R-:W-:Y:S05]  /*7770*/  BSYNC B1 ;  /* 0x0000000000017941 */ /* 0x000fea0003800000 */
.L_x_24413:
        /* <DEDUP_REMOVED lines=9> */
[----:B------:R-:W-:Y:S01]  /*7810*/  MOV R188, R194 ;  /* 0x000000c200bc7202 */ /* 0x000fe20000000f00 */
[----:B------:R-:W-:Y:S05]  /*7820*/  @!P0 BRA `(.L_x_24418) ;  /* 0x0000057000008947 */ /* 0x000fea0003800000 */
[----:B------:R-:W-:Y:S02]  /*7830*/  IMAD.MOV.U32 R188, RZ, RZ, R194 ;  /* 0x000000ffffbc7224 */ /* 0x000fe400078e00c2 */
[----:B------:R-:W-:Y:S01]  /*7840*/  FADD.FTZ R164, R152, R164 ;  /* 0x000000a498a47221 */ /* 0x000fe20000010000 */
[----:B------:R-:W-:Y:S05]  /*7850*/  BRA `(.L_x_24418) ;  /* 0x0000054000007947 */ /* 0x000fea0003800000 */
.L_x_24417:
        /* <DEDUP_REMOVED lines=12> */
.L_x_24420:
[----:B------:R-:W-:Y:S02]  /*7920*/  IMAD.MOV.U32 R205, RZ, RZ, R208 ;  /* 0x000000ffffcd7224 */ /* 0x000fe400078e00d0 */
.L_x_24421:
[----:B------:R-:W-:Y:S05]  /*7930*/  BSYNC B1 ;  /* 0x0000000000017941 */ /* 0x000fea0003800000 */
.L_x_24419:
        /* <DEDUP_REMOVED lines=16> */
.L_x_24425:
[----:B------:R-:W-:Y:S05]  /*7a40*/  BSYNC B2 ;  /* 0x0000000000027941 */ /* 0x000fea0003800000 */
.L_x_24424:
        /* <DEDUP_REMOVED lines=44> */
.L_x_24423:
[----:B------:R-:W-:Y:S05]  /*7d10*/  BSYNC B1 ;  /* 0x0000000000017941 */ /* 0x000fea0003800000 */
.L_x_24422:
        /* <DEDUP_REMOVED lines=8> */
.L_x_24418:
        /* <DEDUP_REMOVED lines=12> */
.L_x_24427:
[----:B------:R-:W-:Y:S02]  /*7e60*/  IMAD.MOV.U32 R205, RZ, RZ, R208 ;  /* 0x000000ffffcd7224 */ /* 0x000fe400078e00d0 */
.L_x_24428:
[----:B------:R-:W-:Y:S05]  /*7e70*/  BSYNC B1 ;  /* 0x0000000000017941 */ /* 0x000fea0003800000 */
.L_x_24426:
        /* <DEDUP_REMOVED lines=16> */
.L_x_24432:
[----:B------:R-:W-:Y:S05]  /*7f80*/  BSYNC B2 ;  /* 0x0000000000027941 */ /* 0x000fea0003800000 */
.L_x_24431:
        /* <DEDUP_REMOVED lines=44> */
.L_x_24430:
[----:B------:R-:W-:Y:S05]  /*8250*/  BSYNC B1 ;  /* 0x0000000000017941 */ /* 0x000fea0003800000 */
.L_x_24429:
        /* <DEDUP_REMOVED lines=11> */
.L_x_24433:
        /* <DEDUP_REMOVED lines=12> */
.L_x_24436:
[----:B------:R-:W-:Y:S02]  /*83d0*/  IMAD.MOV.U32 R205, RZ, RZ, R208 ;  /* 0x000000ffffcd7224 */ /* 0x000fe400078e00d0 */
.L_x_24437:
[----:B------:R-:W-:Y:S05]  /*83e0*/  BSYNC B1 ;  /* 0x0000000000017941 */ /* 0x000fea0003800000 */
.L_x_24435:
        /* <DEDUP_REMOVED lines=16> */
.L_x_24441:
[----:B------:R-:W-:Y:S05]  /*84f0*/  BSYNC B2 ;  /* 0x0000000000027941 */ /* 0x000fea0003800000 */
.L_x_24440:
        /* <DEDUP_REMOVED lines=44> */
.L_x_24439:
[----:B------:R-:W-:Y:S05]  /*87c0*/  BSYNC B1 ;  /* 0x0000000000017941 */ /* 0x000fea0003800000 */
.L_x_24438:
        /* <DEDUP_REMOVED lines=8> */
.L_x_24434:
        /* <DEDUP_REMOVED lines=12> */
.L_x_24443:
[----:B------:R-:W-:Y:S02]  /*8910*/  IMAD.MOV.U32 R205, RZ, RZ, R208 ;  /* 0x000000ffffcd7224 */ /* 0x000fe400078e00d0 */
.L_x_24444:
[----:B------:R-:W-:Y:S05]  /*8920*/  BSYNC B1 ;  /* 0x0000000000017941 */ /* 0x000fea0003800000 */
.L_x_24442:
        /* <DEDUP_REMOVED lines=16> */
.L_x_24448:
[----:B------:R-:W-:Y:S05]  /*8a30*/  BSYNC B2 ;  /* 0x0000000000027941 */ /* 0x000fea0003800000 */
.L_x_24447:
        /* <DEDUP_REMOVED lines=44> */
.L_x_24446:
[----:B------:R-:W-:Y:S05]  /*8d00*/  BSYNC B1 ;  /* 0x0000000000017941 */ /* 0x000fea0003800000 */
.L_x_24445:
        /* <DEDUP_REMOVED lines=11> */
.L_x_24449:
        /* <DEDUP_REMOVED lines=12> */
.L_x_24452:
[----:B------:R-:W-:Y:S02]  /*8e80*/  IMAD.MOV.U32 R205, RZ, RZ, R208 ;  /* 0x000000ffffcd7224 */ /* 0x000fe400078e00d0 */
.L_x_24453:
[----:B------:R-:W-:Y:S05]  /*8e90*/  BSYNC B1 ;  /* 0x0000000000017941 */ /* 0x000fea0003800000 */
.L_x_24451:
        /* <DEDUP_REMOVED lines=16> */
.L_x_24457:
[----:B------:R-:W-:Y:S05]  /*8fa0*/  BSYNC B2 ;  /* 0x0000000000027941 */ /* 0x000fea0003800000 */
.L_x_24456:
        /* <DEDUP_REMOVED lines=44> */
.L_x_24455:
[----:B------:R-:W-:Y:S05]  /*9270*/  BSYNC B1 ;  /* 0x0000000000017941 */ /* 0x000fea0003800000 */
.L_x_24454:
        /* <DEDUP_REMOVED lines=8> */
.L_x_24450:
        /* <DEDUP_REMOVED lines=12> */
.L_x_24459:
[----:B------:R-:W-:Y:S02]  /*93c0*/  IMAD.MOV.U32 R205, RZ, RZ, R208 ;  /* 0x000000ffffcd7224 */ /* 0x000fe400078e00d0 */
.L_x_24460:
[----:B------:R-:W-:Y:S05]  /*93d0*/  BSYNC B1 ;  /* 0x0000000000017941 */ /* 0x000fea0003800000 */
.L_x_24458:
        /* <DEDUP_REMOVED lines=16> */
.L_x_24464:
[----:B------:R-:W-:Y:S05]  /*94e0*/  BSYNC B2 ;  /* 0x0000000000027941 */ /* 0x000fea0003800000 */
.L_x_24463:
        /* <DEDUP_REMOVED lines=44> */
.L_x_24462:
[----:B------:R-:W-:Y:S05]  /*97b0*/  BSYNC B1 ;  /* 0x0000000000017941 */ /* 0x000fea0003800000 */
.L_x_24461:
        /* <DEDUP_REMOVED lines=11> */
.L_x_24465:
        /* <DEDUP_REMOVED lines=12> */
.L_x_24468:
[----:B------:R-:W-:Y:S02]  /*9930*/  IMAD.MOV.U32 R220, RZ, RZ, R208 ;  /* 0x000000ffffdc7224 */ /* 0x000fe400078e00d0 */
.L_x_24469:
[----:B------:R-:W-:Y:S05]  /*9940*/  BSYNC B1 ;  /* 0x0000000000017941 */ /* 0x000fea0003800000 */
.L_x_24467:
        /* <DEDUP_REMOVED lines=16> */
.L_x_24473:
[----:B------:R-:W-:Y:S05]  /*9a50*/  BSYNC B2 ;  /* 0x0000000000027941 */ /* 0x000fea0003800000 */
.L_x_24472:
        /* <DEDUP_REMOVED lines=44> */
.L_x_24471:
[----:B------:R-:W-:Y:S05]  /*9d20*/  BSYNC B1 ;  /* 0x0000000000017941 */ /* 0x000fea0003800000 */
.L_x_24470:
        /* <DEDUP_REMOVED lines=8> */
.L_x_24466:
        /* <DEDUP_REMOVED lines=16> */
[----:B0-----:R-:W-:Y:S02]  /*9eb0*/  SHF.L.U32 R191, R198, 0x10, RZ ;  /* 0x00000010c6bf7819 */ /* 0x001fe400000006ff */
[----:B------:R-:W-:Y:S02]  /*9ec0*/  LOP3.LUT R190, R197, 0xffff, RZ, 0xc0, !PT ;  /* 0x0000ffffc5be7812 */ /* 0x000fe400078ec0ff */
[----:B------:R-:W-:-:S02]  /*9ed0*/  LOP3.LUT R191, R191, 0xff0000, RZ, 0xc0, !PT ;  /* 0x00ff0000bfbf7812 */ /* 0x000fc400078ec0ff */
[----:B------:R-:W-:Y:S02]  /*9ee0*/  LOP3.LUT R193, R199, 0xff, RZ, 0xc0, !PT ;  /* 0x000000ffc7c17812 */ /* 0x000fe400078ec0ff */
[----:B------:R-:W-:Y:S01]  /*9ef0*/  IADD3 R188, P0, R217, c[0x0][0x198], RZ ;  /* 0x00006600d9bc7a10 */ /* 0x000fe20007f1e0ff */
[----:B------:R-:W-:Y:S01]  /*9f00*/  IMAD R190, R190, 0x1000000, R191 ;  /* 0x01000000bebe7824 */ /* 0x000fe200078e02bf */
[----:B------:R-:W-:Y:S02]  /*9f10*/  LOP3.LUT R191, R200, 0xff, RZ, 0xc0, !PT ;  /* 0x000000ffc8bf7812 */ /* 0x000fe400078ec0ff */
[----:B------:R-:W-:Y:S01]  /*9f20*/  IADD3.X R189, R220, c[0x0][0x19c], RZ, P0, !PT ;  /* 0x00006700dcbd7a10 */ /* 0x000fe200007fe4ff */
[----:B------:R-:W-:-:S04]  /*9f30*/  IMAD R190, R193, 0x100, R190 ;  /* 0x00000100c1be7824 */ /* 0x000fc800078e02be */
[----:B------:R-:W-:-:S05]  /*9f40*/  IMAD.IADD R191, R190, 0x1, R191 ;  /* 0x00000001bebf7824 */ /* 0x000fca00078e02bf */
[----:B------:R0:W-:Y:S02]  /*9f50*/  STG.E [R188.64], R191 ;  /* 0x000000bfbc007986 */ /* 0x0001e4000c101904 */
.L_x_24474:
[----:B------:R-:W-:Y:S02]  /*9f60*/  IADD3 R192, R192, 0x80, RZ ;  /* 0x00000080c0c07810 */ /* 0x000fe40007ffe0ff */
.L_x_24409:
[----:B------:R-:W-:Y:S05]  /*9f70*/  BSYNC B0 ;  /* 0x0000000000007941 */ /* 0x000fea0003800000 */
.L_x_24408:
        /* <DEDUP_REMOVED lines=30> */
.L_x_24478:
[----:B0-----:R-:W-:Y:S02]  /*a160*/  IMAD.MOV.U32 R220, RZ, RZ, R208 ;  /* 0x000000ffffdc7224 */ /* 0x001fe400078e00d0 */
.L_x_24479:
[----:B------:R-:W-:Y:S05]  /*a170*/  BSYNC B1 ;  /* 0x0000000000017941 */ /* 0x000fea0003800000 */
.L_x_24477:
        /* <DEDUP_REMOVED lines=16> */
.L_x_24483:
[----:B------:R-:W-:Y:S05]  /*a280*/  BSYNC B2 ;  /* 0x0000000000027941 */ /* 0x000fea0003800000 */
.L_x_24482:
        /* <DEDUP_REMOVED lines=44> */
.L_x_24481:
[----:B------:R-:W-:Y:S05]  /*a550*/  BSYNC B1 ;  /* 0x0000000000017941 */ /* 0x000fea0003800000 */
.L_x_24480:
        /* <DEDUP_REMOVED lines=14> */
.L_x_24484:
        /* <DEDUP_REMOVED lines=12> */
.L_x_24487:
[----:B------:R-:W-:Y:S02]  /*a700*/  IMAD.MOV.U32 R205, RZ, RZ, R208 ;  /* 0x000000ffffcd7224 */ /* 0x000fe400078e00d0 */
.L_x_24488:
[----:B------:R-:W-:Y:S05]  /*a710*/  BSYNC B1 ;  /* 0x0000000000017941 */ /* 0x000fea0003800000 */
.L_x_24486:
        /* <DEDUP_REMOVED lines=16> */
.L_x_24492:
[----:B------:R-:W-:Y:S05]  /*a820*/  BSYNC B2 ;  /* 0x0000000000027941 */ /* 0x000fea0003800000 */
.L_x_24491:
        /* <DEDUP_REMOVED lines=44> */
.L_x_24490:
[----:B------:R-:W-:Y:S05]  /*aaf0*/  BSYNC B1 ;  /* 0x0000000000017941 */ /* 0x000fea0003800000 */
.L_x_24489:
        /* <DEDUP_REMOVED lines=8> */
.L_x_24485:
        /* <DEDUP_REMOVED lines=12> */
.L_x_24494:
[----:B------:R-:W-:Y:S02]  /*ac40*/  IMAD.MOV.U32 R205, RZ, RZ, R208 ;  /* 0x000000ffffcd7224 */ /* 0x000fe400078e00d0 */
.L_x_24495:
[----:B------:R-:W-:Y:S05]  /*ac50*/  BSYNC B1 ;  /* 0x0000000000017941 */ /* 0x000fea0003800000 */
.L_x_24493:
        /* <DEDUP_REMOVED lines=16> */
.L_x_24499:
[----:B------:R-:W-:Y:S05]  /*ad60*/  BSYNC B2 ;  /* 0x0000000000027941 */ /* 0x000fea0003800000 */
.L_x_24498:
        /* <DEDUP_REMOVED lines=44> */
.L_x_24497:
[----:B------:R-:W-:Y:S05]  /*b030*/  BSYNC B1 ;  /* 0x0000000000017941 */ /* 0x000fea0003800000 */
.L_x_24496:
        /* <DEDUP_REMOVED lines=11> */
.L_x_24500:
        /* <DEDUP_REMOVED lines=12> */
.L_x_24503:
[----:B------:R-:W-:Y:S02]  /*b1b0*/  IMAD.MOV.U32 R205, RZ, RZ, R208 ;  /* 0x000000ffffcd7224 */ /* 0x000fe400078e00d0 */
.L_x_24504:
[----:B------:R-:W-:Y:S05]  /*b1c0*/  BSYNC B1 ;  /* 0x0000000000017941 */ /* 0x000fea0003800000 */
.L_x_24502:
        /* <DEDUP_REMOVED lines=16> */
.L_x_24508:
[----:B------:R-:W-:Y:S05]  /*b2d0*/  BSYNC B2 ;  /* 0x0000000000027941 */ /* 0x000fea0003800000 */
.L_x_24507:
        /* <DEDUP_REMOVED lines=44> */
.L_x_24506:
[----:B------:R-:W-:Y:S05]  /*b5a0*/  BSYNC B1 ;  /* 0x0000000000017941 */ /* 0x000fea0003800000 */
.L_x_24505:
        /* <DEDUP_REMOVED lines=8> */
.L_x_24501:
        /* <DEDUP_REMOVED lines=12> */
.L_x_24510:
[----:B------:R-:W-:Y:S02]  /*b6f0*/  IMAD.MOV.U32 R205, RZ, RZ, R208 ;  /* 0x000000ffffcd7224 */ /* 0x000fe400078e00d0 */
.L_x_24511:
[----:B------:R-:W-:Y:S05]  /*b700*/  BSYNC B1 ;  /* 0x0000000000017941 */ /* 0x000fea0003800000 */
.L_x_24509:
        /* <DEDUP_REMOVED lines=16> */
.L_x_24515:
[----:B------:R-:W-:Y:S05]  /*b810*/  BSYNC B2 ;  /* 0x0000000000027941 */ /* 0x000fea0003800000 */
.L_x_24514:
        /* <DEDUP_REMOVED lines=44> */
.L_x_24513:
[----:B------:R-:W-:Y:S05]  /*bae0*/  BSYNC B1 ;  /* 0x0000000000017941 */ /* 0x000fea0003800000 */
.L_x_24512:
        /* <DEDUP_REMOVED lines=11> */
.L_x_24516:
        /* <DEDUP_REMOVED lines=12> */
.L_x_24519:
[----:B------:R-:W-:Y:S02]  /*bc60*/  IMAD.MOV.U32 R205, RZ, RZ, R208 ;  /* 0x000000ffffcd7224 */ /* 0x000fe400078e00d0 */
.L_x_24520:
[----:B------:R-:W-:Y:S05]  /*bc70*/  BSYNC B1 ;  /* 0x0000000000017941 */ /* 0x000fea0003800000 */
.L_x_24518:
        /* <DEDUP_REMOVED lines=16> */
.L_x_24524:
[----:B------:R-:W-:Y:S05]  /*bd80*/  BSYNC B2 ;  /* 0x0000000000027941 */ /* 0x000fea0003800000 */
.L_x_24523:
        /* <DEDUP_REMOVED lines=44> */
.L_x_24522:
[----:B------:R-:W-:Y:S05]  /*c050*/  BSYNC B1 ;  /* 0x0000000000017941 */ /* 0x000fea0003800000 */
.L_x_24521:
        /* <DEDUP_REMOVED lines=8> */
.L_x_24517:
        /* <DEDUP_REMOVED lines=12> */
.L_x_24526:
[----:B------:R-:W-:Y:S02]  /*c1a0*/  IMAD.MOV.U32 R205, RZ, RZ, R208 ;  /* 0x000000ffffcd7224 */ /* 0x000fe400078e00d0 */
.L_x_24527:
[----:B------:R-:W-:Y:S05]  /*c1b0*/  BSYNC B1 ;  /* 0x0000000000017941 */ /* 0x000fea0003800000 */
.L_x_24525:
        /* <DEDUP_REMOVED lines=16> */
.L_x_24531:
[----:B------:R-:W-:Y:S05]  /*c2c0*/  BSYNC B2 ;  /* 0x0000000000027941 */ /* 0x000fea0003800000 */
.L_x_24530:
        /* <DEDUP_REMOVED lines=44> */
.L_x_24529:
[----:B------:R-:W-:Y:S05]  /*c590*/  BSYNC B1 ;  /* 0x0000000000017941 */ /* 0x000fea0003800000 */
.L_x_24528:
        /* <DEDUP_REMOVED lines=11> */
.L_x_24532:
        /* <DEDUP_REMOVED lines=12> */
.L_x_24535:
[----:B------:R-:W-:Y:S02]  /*c710*/  IMAD.MOV.U32 R220, RZ, RZ, R208 ;  /* 0x000000ffffdc7224 */ /* 0x000fe400078e00d0 */
.L_x_24536:
[----:B------:R-:W-:Y:S05]  /*c720*/  BSYNC B1 ;  /* 0x0000000000017941 */ /* 0x000fea0003800000 */
.L_x_24534:
        /* <DEDUP_REMOVED lines=16> */
.L_x_24540:
[----:B------:R-:W-:Y:S05]  /*c830*/  BSYNC B2 ;  /* 0x0000000000027941 */ /* 0x000fea0003800000 */
.L_x_24539:
        /* <DEDUP_REMOVED lines=44> */
.L_x_24538:
[----:B------:R-:W-:Y:S05]  /*cb00*/  BSYNC B1 ;  /* 0x0000000000017941 */ /* 0x000fea0003800000 */
.L_x_24537:
        /* <DEDUP_REMOVED lines=8> */
.L_x_24533:
        /* <DEDUP_REMOVED lines=27> */
.L_x_24541:
[----:B------:R-:W-:Y:S02]  /*cd40*/  IADD3 R192, R192, 0x80, RZ ;  /* 0x00000080c0c07810 */ /* 0x000fe40007ffe0ff */
.L_x_24476:
[----:B------:R-:W-:Y:S05]  /*cd50*/  BSYNC B0 ;  /* 0x0000000000007941 */ /* 0x000fea0003800000 */
.L_x_24475:
        /* <DEDUP_REMOVED lines=30> */
.L_x_24545:
[----:B0-----:R-:W-:Y:S02]  /*cf40*/  IMAD.MOV.U32 R220, RZ, RZ, R208 ;  /* 0x000000ffffdc7224 */ /* 0x001fe400078e00d0 */
.L_x_24546:
[----:B------:R-:W-:Y:S05]  /*cf50*/  BSYNC B1 ;  /* 0x0000000000017941 */ /* 0x000fea0003800000 */
.L_x_24544:
        /* <DEDUP_REMOVED lines=16> */
.L_x_24550:
[----:B------:R-:W-:Y:S05]  /*d060*/  BSYNC B2 ;  /* 0x0000000000027941 */ /* 0x000fea0003800000 */
.L_x_24549:
        /* <DEDUP_REMOVED lines=44> */
.L_x_24548:
[----:B------:R-:W-:Y:S05]  /*d330*/  BSYNC B1 ;  /* 0x0000000000017941 */ /* 0x000fea0003800000 */
.L_x_24547:
        /* <DEDUP_REMOVED lines=14> */
.L_x_24551:
        /* <DEDUP_REMOVED lines=12> */
.L_x_24554:
[----:B------:R-:W-:Y:S02]  /*d4e0*/  IMAD.MOV.U32 R205, RZ, RZ, R208 ;  /* 0x000000ffffcd7224 */ /* 0x000fe400078e00d0 */
.L_x_24555:
[----:B------:R-:W-:Y:S05]  /*d4f0*/  BSYNC B1 ;  /* 0x0000000000017941 */ /* 0x000fea0003800000 */
.L_x_24553:
        /* <DEDUP_REMOVED lines=16> */
.L_x_24559:
[----:B------:R-:W-:Y:S05]  /*d600*/  BSYNC B2 ;  /* 0x0000000000027941 */ /* 0x000fea0003800000 */
.L_x_24558:
        /* <DEDUP_REMOVED lines=44> */
.L_x_24557:
[----:B------:R-:W-:Y:S05]  /*d8d0*/  BSYNC B1 ;  /* 0x0000000000017941 */ /* 0x000fea0003800000 */
.L_x_24556:
        /* <DEDUP_REMOVED lines=8> */
.L_x_24552:
        /* <DEDUP_REMOVED lines=12> */
.L_x_24561:
[----:B------:R-:W-:Y:S02]  /*da20*/  IMAD.MOV.U32 R205, RZ, RZ, R208 ;  /* 0x000000ffffcd7224 */ /* 0x000fe400078e00d0 */
.L_x_24562:
[----:B------:R-:W-:Y:S05]  /*da30*/  BSYNC B1 ;  /* 0x0000000000017941 */ /* 0x000fea0003800000 */
.L_x_24560:
        /* <DEDUP_REMOVED lines=16> */
.L_x_24566:
[----:B------:R-:W-:Y:S05]  /*db40*/  BSYNC B2 ;  /* 0x0000000000027941 */ /* 0x000fea0003800000 */
.L_x_24565:
        /* <DEDUP_REMOVED lines=44> */
.L_x_24564:
[----:B------:R-:W-:Y:S05]  /*de10*/  BSYNC B1 ;  /* 0x0000000000017941 */ /* 0x000fea0003800000 */
.L_x_24563:
        /* <DEDUP_REMOVED lines=11> */
.L_x_24567:
        /* <DEDUP_REMOVED lines=12> */
.L_x_24570:
[----:B------:R-:W-:Y:S02]  /*df90*/  IMAD.MOV.U32 R205, RZ, RZ, R208 ;  /* 0x000000ffffcd7224 */ /* 0x000fe400078e00d0 */
.L_x_24571:
[----:B------:R-:W-:Y:S05]  /*dfa0*/  BSYNC B1 ;  /* 0x0000000000017941 */ /* 0x000fea0003800000 */
.L_x_24569:
        /* <DEDUP_REMOVED lines=16> */
.L_x_24575:
[----:B------:R-:W-:Y:S05]  /*e0b0*/  BSYNC B2 ;  /* 0x0000000000027941 */ /* 0x000fea0003800000 */
.L_x_24574:
        /* <DEDUP_REMOVED lines=44> */
.L_x_24573:
[----:B------:R-:W-:Y:S05]  /*e380*/  BSYNC B1 ;  /* 0x0000000000017941 */ /* 0x000fea0003800000 */
.L_x_24572:
        /* <DEDUP_REMOVED lines=8> */
.L_x_24568:
        /* <DEDUP_REMOVED lines=12> */
.L_x_24577:
[----:B------:R-:W-:Y:S02]  /*e4d0*/  IMAD.MOV.U32 R205, RZ, RZ, R208 ;  /* 0x000000ffffcd7224 */ /* 0x000fe400078e00d0 */
.L_x_24578:
[----:B------:R-:W-:Y:S05]  /*e4e0*/  BSYNC B1 ;  /* 0x0000000000017941 */ /* 0x000fea0003800000 */
.L_x_24576:
        /* <DEDUP_REMOVED lines=16> */
.L_x_24582:
[----:B------:R-:W-:Y:S05]  /*e5f0*/  BSYNC B2 ;  /* 0x0000000000027941 */ /* 0x000fea0003800000 */
.L_x_24581:
        /* <DEDUP_REMOVED lines=44> */
.L_x_24580:
[----:B------:R-:W-:Y:S05]  /*e8c0*/  BSYNC B1 ;  /* 0x0000000000017941 */ /* 0x000fea0003800000 */
.L_x_24579:
        /* <DEDUP_REMOVED lines=11> */
.L_x_24583:
        /* <DEDUP_REMOVED lines=12> */
.L_x_24586:
[----:B------:R-:W-:Y:S02]  /*ea40*/  IMAD.MOV.U32 R205, RZ, RZ, R208 ;  /* 0x000000ffffcd7224 */ /* 0x000fe400078e00d0 */
.L_x_24587:
[----:B------:R-:W-:Y:S05]  /*ea50*/  BSYNC B1 ;  /* 0x0000000000017941 */ /* 0x000fea0003800000 */
.L_x_24585:
        /* <DEDUP_REMOVED lines=16> */
.L_x_24591:
[----:B------:R-:W-:Y:S05]  /*eb60*/  BSYNC B2 ;  /* 0x0000000000027941 */ /* 0x000fea0003800000 */
.L_x_24590:
        /* <DEDUP_REMOVED lines=44> */
.L_x_24589:
[----:B------:R-:W-:Y:S05]  /*ee30*/  BSYNC B1 ;  /* 0x0000000000017941 */ /* 0x000fea0003800000 */
.L_x_24588:
        /* <DEDUP_REMOVED lines=8> */
.L_x_24584:
        /* <DEDUP_REMOVED lines=12> */
.L_x_24593:
[----:B------:R-:W-:Y:S02]  /*ef80*/  IMAD.MOV.U32 R205, RZ, RZ, R208 ;  /* 0x000000ffffcd7224 */ /* 0x000fe400078e00d0 */
.L_x_24594:
[----:B------:R-:W-:Y:S05]  /*ef90*/  BSYNC B1 ;  /* 0x0000000000017941 */ /* 0x000fea0003800000 */
.L_x_24592:
        /* <DEDUP_REMOVED lines=16> */
.L_x_24598:
[----:B------:R-:W-:Y:S05]  /*f0a0*/  BSYNC B2 ;  /* 0x0000000000027941 */ /* 0x000fea0003800000 */
.L_x_24597:
        /* <DEDUP_REMOVED lines=44> */
.L_x_24596:
[----:B------:R-:W-:Y:S05]  /*f370*/  BSYNC B1 ;  /* 0x0000000000017941 */ /* 0x000fea0003800000 */
.L_x_24595:
        /* <DEDUP_REMOVED lines=11> */
.L_x_24599:
        /* <DEDUP_REMOVED lines=12> */
.L_x_24602:
[----:B------:R-:W-:Y:S02]  /*f4f0*/  IMAD.MOV.U32 R220, RZ, RZ, R208 ;  /* 0x000000ffffdc7224 */ /* 0x000fe400078e00d0 */
.L_x_24603:
[----:B------:R-:W-:Y:S05]  /*f500*/  BSYNC B1 ;  /* 0x0000000000017941 */ /* 0x000fea0003800000 */
.L_x_24601:
        /* <DEDUP_REMOVED lines=16> */
.L_x_24607:
[----:B------:R-:W-:Y:S05]  /*f610*/  BSYNC B2 ;  /* 0x0000000000027941 */ /* 0x000fea0003800000 */
.L_x_24606:
        /* <DEDUP_REMOVED lines=44> */
.L_x_24605:
[----:B------:R-:W-:Y:S05]  /*f8e0*/  BSYNC B1 ;  /* 0x0000000000017941 */ /* 0x000fea0003800000 */
.L_x_24604:
        /* <DEDUP_REMOVED lines=8> */
.L_x_24600:
[----:B------:R-:W-:Y:S02]  /*f970*/  SEL R193, RZ, 0x1000000, P5 ;  /* 0x01000000ffc17807 */ /* 0x000fe40002800000 */
[----:B------:R-:W-:Y:S02]  /*f980*/  SEL R194, RZ, 0x10000, P4 ;  /* 0x00010000ffc27807 */ /* 0x000fe40002000000 */
[----:B------:R-:W-:Y:S02]  /*f990*/  SEL R195, RZ, 0x100, P3 ;  /* 0x00000100ffc37807 */ /* 0x000fe40001800000 */
[C---:B------:R-:W-:Y:S02]  /*f9a0*/  LEA R190, P0, R192.reuse, c[0x0][0x188], 0x4 ;  /* 0x00006200c0be7a11 */ /* 0x040fe400078020ff */
[----:B------:R-:W-:Y:S02]  /*f9b0*/  SHF.L.U32 R217, R192, 0x2, RZ ;  /* 0x00000002c0d97819 */ /* 0x000fe400000006ff */
[----:B------:R-:W-:-:S02]  /*f9c0*/  SEL R216, RZ, 0x1, P2 ;  /* 0x00000001ffd87807 */ /* 0x000fc40001000000 */
[C---:B------:R-:W-:Y:S02]  /*f9d0*/  LEA.HI.X R191, R192.reuse, c[0x0][0x18c], RZ, 0x4, P0 ;  /* 0x00006300c0bf7a11 */ /* 0x040fe400000f24ff */
        /* <DEDUP_REMOVED lines=20> */
.L_x_24608:
[----:B------:R-:W-:Y:S02]  /*fb20*/  IADD3 R192, R192, 0x80, RZ ;  /* 0x00000080c0c07810 */ /* 0x000fe40007ffe0ff */
.L_x_24543:
[----:B------:R-:W-:Y:S05]  /*fb30*/  BSYNC B0 ;  /* 0x0000000000007941 */ /* 0x000fea0003800000 */
.L_x_24542:
        /* <DEDUP_REMOVED lines=30> */
.L_x_24612:
[----:B0-----:R-:W-:Y:S02]  /*fd20*/  MOV R220, R208 ;  /* 0x000000d000dc7202 */ /* 0x001fe40000000f00 */
.L_x_24613:
[----:B------:R-:W-:Y:S05]  /*fd30*/  BSYNC B1 ;  /* 0x0000000000017941 */ /* 0x000fea0003800000 */
.L_x_24611:
        /* <DEDUP_REMOVED lines=16> */
.L_x_24617:
[----:B------:R-:W-:Y:S05]  /*fe40*/  BSYNC B2 ;  /* 0x0000000000027941 */ /* 0x000fea0003800000 */
.L_x_24616:
        /* <DEDUP_REMOVED lines=44> */
.L_x_24615:
[----:B------:R-:W-:Y:S05]  /*10110*/  BSYNC B1 ;  /* 0x0000000000017941 */ /* 0x000fea0003800000 */
.L_x_24614:
        /* <DEDUP_REMOVED lines=14> */
.L_x_24618:
        /* <DEDUP_REMOVED lines=12> */
.L_x_24621:
[----:B------:R-:W-:Y:S02]  /*102c0*/  IMAD.MOV.U32 R205, RZ, RZ, R208 ;  /* 0x000000ffffcd7224 */ /* 0x000fe400078e00d0 */
.L_x_24622:
[----:B------:R-:W-:Y:S05]  /*102d0*/  BSYNC B1 ;  /* 0x0000000000017941 */ /* 0x000fea0003800000 */
.L_x_24620:
        /* <DEDUP_REMOVED lines=16> */
.L_x_24626:
[----:B------:R-:W-:Y:S05]  /*103e0*/  BSYNC B2 ;  /* 0x0000000000027941 */ /* 0x000fea0003800000 */
.L_x_24625:
        /* <DEDUP_REMOVED lines=44> */
.L_x_24624:
[----:B------:R-:W-:Y:S05]  /*106b0*/  BSYNC B1 ;  /* 0x0000000000017941 */ /* 0x000fea0003800000 */
.L_x_24623:
        /* <DEDUP_REMOVED lines=8> */
.L_x_24619:
        /* <DEDUP_REMOVED lines=12> */
.L_x_24628:
[----:B------:R-:W-:Y:S02]  /*10800*/  IMAD.MOV.U32 R205, RZ, RZ, R208 ;  /* 0x000000ffffcd7224 */ /* 0x000fe400078e00d0 */
.L_x_24629:
[----:B------:R-:W-:Y:S05]  /*10810*/  BSYNC B1 ;  /* 0x0000000000017941 */ /* 0x000fea0003800000 */
.L_x_24627:
        /* <DEDUP_REMOVED lines=16> */
.L_x_24633:
[----:B------:R-:W-:Y:S05]  /*10920*/  BSYNC B2 ;  /* 0x0000000000027941 */ /* 0x000fea0003800000 */
.L_x_24632:
        /* <DEDUP_REMOVED lines=44> */
.L_x_24631:
[----:B------:R-:W-:Y:S05]  /*10bf0*/  BSYNC B1 ;  /* 0x0000000000017941 */ /* 0x000fea0003800000 */
.L_x_24630:
        /* <DEDUP_REMOVED lines=11> */
.L_x_24634:
        /* <DEDUP_REMOVED lines=12> */
.L_x_24637:
[----:B------:R-:W-:Y:S02]  /*10d70*/  IMAD.MOV.U32 R205, RZ, RZ, R208 ;  /* 0x000000ffffcd7224 */ /* 0x000fe400078e00d0 */
.L_x_24638:
[----:B------:R-:W-:Y:S05]  /*10d80*/  BSYNC B1 ;  /* 0x0000000000017941 */ /* 0x000fea0003800000 */
.L_x_24636:
        /* <DEDUP_REMOVED lines=16> */
.L_x_24642:
[----:B------:R-:W-:Y:S05]  /*10e90*/  BSYNC B2 ;  /* 0x0000000000027941 */ /* 0x000fea0003800000 */
.L_x_24641:
        /* <DEDUP_REMOVED lines=44> */
.L_x_24640:
[----:B------:R-:W-:Y:S05]  /*11160*/  BSYNC B1 ;  /* 0x0000000000017941 */ /* 0x000fea0003800000 */
.L_x_24639:
        /* <DEDUP_REMOVED lines=8> */
.L_x_24635:
        /* <DEDUP_REMOVED lines=12> */
.L_x_24644:
[----:B------:R-:W-:Y:S02]  /*112b0*/  IMAD.MOV.U32 R205, RZ, RZ, R208 ;  /* 0x000000ffffcd7224 */ /* 0x000fe400078e00d0 */
.L_x_24645:
[----:B------:R-:W-:Y:S05]  /*112c0*/  BSYNC B1 ;  /* 0x0000000000017941 */ /* 0x000fea0003800000 */
.L_x_24643:
        /* <DEDUP_REMOVED lines=16> */
.L_x_24649:
[----:B------:R-:W-:Y:S05]  /*113d0*/  BSYNC B2 ;  /* 0x0000000000027941 */ /* 0x000fea0003800000 */
.L_x_24648:
        /* <DEDUP_REMOVED lines=44> */
.L_x_24647:
[----:B------:R-:W-:Y:S05]  /*116a0*/  BSYNC B1 ;  /* 0x0000000000017941 */ /* 0x000fea0003800000 */
.L_x_24646:
        /* <DEDUP_REMOVED lines=11> */
.L_x_24650:
        /* <DEDUP_REMOVED lines=12> */
.L_x_24653:
[----:B------:R-:W-:Y:S02]  /*11820*/  IMAD.MOV.U32 R205, RZ, RZ, R208 ;  /* 0x000000ffffcd7224 */ /* 0x000fe400078e00d0 */
.L_x_24654:
[----:B------:R-:W-:Y:S05]  /*11830*/  BSYNC B1 ;  /* 0x0000000000017941 */ /* 0x000fea0003800000 */
.L_x_24652:
        /* <DEDUP_REMOVED lines=16> */
.L_x_24658:
[----:B------:R-:W-:Y:S05]  /*11940*/  BSYNC B2 ;  /* 0x0000000000027941 */ /* 0x000fea0003800000 */
.L_x_24657:
        /* <DEDUP_REMOVED lines=44> */
.L_x_24656:
[----:B------:R-:W-:Y:S05]  /*11c10*/  BSYNC B1 ;  /* 0x0000000000017941 */ /* 0x000fea0003800000 */
.L_x_24655:
        /* <DEDUP_REMOVED lines=8> */
.L_x_24651:
        /* <DEDUP_REMOVED lines=12> */
.L_x_24660:
[----:B------:R-:W-:Y:S02]  /*11d60*/  IMAD.MOV.U32 R205, RZ, RZ, R208 ;  /* 0x000000ffffcd7224 */ /* 0x000fe400078e00d0 */
.L_x_24661:
[----:B------:R-:W-:Y:S05]  /*11d70*/  BSYNC B1 ;  /* 0x0000000000017941 */ /* 0x000fea0003800000 */
.L_x_24659:
        /* <DEDUP_REMOVED lines=16> */
.L_x_24665:
[----:B------:R-:W-:Y:S05]  /*11e80*/  BSYNC B2 ;  /* 0x0000000000027941 */ /* 0x000fea0003800000 */
.L_x_24664:
        /* <DEDUP_REMOVED lines=44> */
.L_x_24663:
[----:B------:R-:W-:Y:S05]  /*12150*/  BSYNC B1 ;  /* 0x0000000000017941 */ /* 0x000fea0003800000 */
.L_x_24662:
        /* <DEDUP_REMOVED lines=11> */
.L_x_24666:
        /* <DEDUP_REMOVED lines=12> */
.L_x_24669:
[----:B------:R-:W-:Y:S02]  /*122d0*/  IMAD.MOV.U32 R220, RZ, RZ, R208 ;  /* 0x000000ffffdc7224 */ /* 0x000fe400078e00d0 */
.L_x_24670:
[----:B------:R-:W-:Y:S05]  /*122e0*/  BSYNC B1 ;  /* 0x0000000000017941 */ /* 0x000fea0003800000 */
.L_x_24668:
        /* <DEDUP_REMOVED lines=16> */
.L_x_24674:
[----:B------:R-:W-:Y:S05]  /*123f0*/  BSYNC B2 ;  /* 0x0000000000027941 */ /* 0x000fea0003800000 */
.L_x_24673:
        /* <DEDUP_REMOVED lines=44> */
.L_x_24672:
[----:B------:R-:W-:Y:S05]  /*126c0*/  BSYNC B1 ;  /* 0x0000000000017941 */ /* 0x000fea0003800000 */
.L_x_24671:
        /* <DEDUP_REMOVED lines=8> */
.L_x_24667:
        /* <DEDUP_REMOVED lines=27> */
.L_x_24675:
[----:B------:R-:W-:Y:S02]  /*12900*/  IADD3 R192, R192, 0x80, RZ ;  /* 0x00000080c0c07810 */ /* 0x000fe40007ffe0ff */
.L_x_24610:
[----:B------:R-:W-:Y:S05]  /*12910*/  BSYNC B0 ;  /* 0x0000000000007941 */ /* 0x000fea0003800000 */
.L_x_24609:
        /* <DEDUP_REMOVED lines=30> */
.L_x_24679:
[----:B0-----:R-:W-:Y:S02]  /*12b00*/  IMAD.MOV.U32 R220, RZ, RZ, R208 ;  /* 0x000000ffffdc7224 */ /* 0x001fe400078e00d0 */
.L_x_24680:
[----:B------:R-:W-:Y:S05]  /*12b10*/  BSYNC B1 ;  /* 0x0000000000017941 */ /* 0x000fea0003800000 */
.L_x_24678:
        /* <DEDUP_REMOVED lines=16> */
.L_x_24684:
[----:B------:R-:W-:Y:S05]  /*12c20*/  BSYNC B2 ;  /* 0x0000000000027941 */ /* 0x000fea0003800000 */
.L_x_24683:
        /* <DEDUP_REMOVED lines=44> */
.L_x_24682:
[----:B------:R-:W-:Y:S05]  /*12ef0*/  BSYNC B1 ;  /* 0x0000000000017941 */ /* 0x000fea0003800000 */
.L_x_24681:
        /* <DEDUP_REMOVED lines=14> */
.L_x_24685:
        /* <DEDUP_REMOVED lines=12> */
.L_x_24688:
[----:B------:R-:W-:Y:S02]  /*130a0*/  IMAD.MOV.U32 R205, RZ, RZ, R208 ;  /* 0x000000ffffcd7224 */ /* 0x000fe400078e00d0 */
.L_x_24689:
[----:B------:R-:W-:Y:S05]  /*130b0*/  BSYNC B1 ;  /* 0x0000000000017941 */ /* 0x000fea0003800000 */
.L_x_24687:
        /* <DEDUP_REMOVED lines=16> */
.L_x_24693:
[----:B------:R-:W-:Y:S05]  /*131c0*/  BSYNC B2 ;  /* 0x0000000000027941 */ /* 0x000fea0003800000 */
.L_x_24692:
        /* <DEDUP_REMOVED lines=44> */
.L_x_24691:
[----:B------:R-:W-:Y:S05]  /*13490*/  BSYNC B1 ;  /* 0x0000000000017941 */ /* 0x000fea0003800000 */
.L_x_24690:
        /* <DEDUP_REMOVED lines=8> */
.L_x_24686:
        /* <DEDUP_REMOVED lines=12> */
.L_x_24695:
[----:B------:R-:W-:Y:S02]  /*135e0*/  IMAD.MOV.U32 R205, RZ, RZ, R208 ;  /* 0x000000ffffcd7224 */ /* 0x000fe400078e00d0 */
.L_x_24696:
[----:B------:R-:W-:Y:S05]  /*135f0*/  BSYNC B1 ;  /* 0x0000000000017941 */ /* 0x000fea0003800000 */
.L_x_24694:
        /* <DEDUP_REMOVED lines=16> */
.L_x_24700:
[----:B------:R-:W-:Y:S05]  /*13700*/  BSYNC B2 ;  /* 0x0000000000027941 */ /* 0x000fea0003800000 */
.L_x_24699:
        /* <DEDUP_REMOVED lines=44> */
.L_x_24698:
[----:B------:R-:W-:Y:S05]  /*139d0*/  BSYNC B1 ;  /* 0x0000000000017941 */ /* 0x000fea0003800000 */
.L_x_24697:
        /* <DEDUP_REMOVED lines=11> */
.L_x_24701:
        /* <DEDUP_REMOVED lines=12> */
.L_x_24704:
[----:B------:R-:W-:Y:S02]  /*13b50*/  IMAD.MOV.U32 R205, RZ, RZ, R208 ;  /* 0x000000ffffcd7224 */ /* 0x000fe400078e00d0 */
.L_x_24705:
[----:B------:R-:W-:Y:S05]  /*13b60*/  BSYNC B1 ;  /* 0x0000000000017941 */ /* 0x000fea0003800000 */
.L_x_24703:
        /* <DEDUP_REMOVED lines=16> */
.L_x_24709:
[----:B------:R-:W-:Y:S05]  /*13c70*/  BSYNC B2 ;  /* 0x0000000000027941 */ /* 0x000fea0003800000 */
.L_x_24708:
        /* <DEDUP_REMOVED lines=44> */
.L_x_24707:
[----:B------:R-:W-:Y:S05]  /*13f40*/  BSYNC B1 ;  /* 0x0000000000017941 */ /* 0x000fea0003800000 */
.L_x_24706:
        /* <DEDUP_REMOVED lines=8> */
.L_x_24702:
        /* <DEDUP_REMOVED lines=12> */
.L_x_24711:
[----:B------:R-:W-:Y:S02]  /*14090*/  IMAD.MOV.U32 R205, RZ, RZ, R208 ;  /* 0x000000ffffcd7224 */ /* 0x000fe400078e00d0 */
.L_x_24712:
[----:B------:R-:W-:Y:S05]  /*140a0*/  BSYNC B1 ;  /* 0x0000000000017941 */ /* 0x000fea0003800000 */
.L_x_24710:
        /* <DEDUP_REMOVED lines=16> */
.L_x_24716:
[----:B------:R-:W-:Y:S05]  /*141b0*/  BSYNC B2 ;  /* 0x0000000000027941 */ /* 0x000fea0003800000 */
.L_x_24715:
        /* <DEDUP_REMOVED lines=44> */
.L_x_24714:
[----:B------:R-:W-:Y:S05]  /*14480*/  BSYNC B1 ;  /* 0x0000000000017941 */ /* 0x000fea0003800000 */
.L_x_24713:
        /* <DEDUP_REMOVED lines=11> */
.L_x_24717:
        /* <DEDUP_REMOVED lines=12> */
.L_x_24720:
[----:B------:R-:W-:Y:S02]  /*14600*/  IMAD.MOV.U32 R205, RZ, RZ, R208 ;  /* 0x000000ffffcd7224 */ /* 0x000fe400078e00d0 */
.L_x_24721:
[----:B------:R-:W-:Y:S05]  /*14610*/  BSYNC B1 ;  /* 0x0000000000017941 */ /* 0x000fea0003800000 */
.L_x_24719:
        /* <DEDUP_REMOVED lines=16> */
.L_x_24725:
[----:B------:R-:W-:Y:S05]  /*14720*/  BSYNC B2 ;  /* 0x0000000000027941 */ /* 0x000fea0003800000 */
.L_x_24724:
        /* <DEDUP_REMOVED lines=44> */
.L_x_24723:
[----:B------:R-:W-:Y:S05]  /*149f0*/  BSYNC B1 ;  /* 0x0000000000017941 */ /* 0x000fea0003800000 */
.L_x_24722:
        /* <DEDUP_REMOVED lines=8> */
.L_x_24718:
        /* <DEDUP_REMOVED lines=12> */
.L_x_24727:
[----:B------:R-:W-:Y:S02]  /*14b40*/  IMAD.MOV.U32 R205, RZ, RZ, R208 ;  /* 0x000000ffffcd7224 */ /* 0x000fe400078e00d0 */
.L_x_24728:
[----:B------:R-:W-:Y:S05]  /*14b50*/  BSYNC B1 ;  /* 0x0000000000017941 */ /* 0x000fea0003800000 */
.L_x_24726:
        /* <DEDUP_REMOVED lines=16> */
.L_x_24732:
[----:B------:R-:W-:Y:S05]  /*14c60*/  BSYNC B2 ;  /* 0x0000000000027941 */ /* 0x000fea0003800000 */
.L_x_24731:
        /* <DEDUP_REMOVED lines=44> */
.L_x_24730:
[----:B------:R-:W-:Y:S05]  /*14f30*/  BSYNC B1 ;  /* 0x0000000000017941 */ /* 0x000fea0003800000 */
.L_x_24729:
        /* <DEDUP_REMOVED lines=11> */
.L_x_24733:
        /* <DEDUP_REMOVED lines=12> */
.L_x_24736:
[----:B------:R-:W-:Y:S02]  /*150b0*/  IMAD.MOV.U32 R220, RZ, RZ, R208 ;  /* 0x000000ffffdc7224 */ /* 0x000fe400078e00d0 */
.L_x_24737:
[----:B------:R-:W-:Y:S05]  /*150c0*/  BSYNC B1 ;  /* 0x0000000000017941 */ /* 0x000fea0003800000 */
.L_x_24735:
        /* <DEDUP_REMOVED lines=16> */
.L_x_24741:
[----:B------:R-:W-:Y:S05]  /*151d0*/  BSYNC B2 ;  /* 0x0000000000027941 */ /* 0x000fea0003800000 */
.L_x_24740:
        /* <DEDUP_REMOVED lines=44> */
.L_x_24739:
[----:B------:R-:W-:Y:S05]  /*154a0*/  BSYNC B1 ;  /* 0x0000000000017941 */ /* 0x000fea0003800000 */
.L_x_24738:
        /* <DEDUP_REMOVED lines=8> */
.L_x_24734:
        /* <DEDUP_REMOVED lines=27> */
.L_x_24742:
[----:B------:R-:W-:Y:S02]  /*156e0*/  IADD3 R192, R192, 0x80, RZ ;  /* 0x00000080c0c07810 */ /* 0x000fe40007ffe0ff */
.L_x_24677:
[----:B------:R-:W-:Y:S05]  /*156f0*/  BSYNC B0 ;  /* 0x0000000000007941 */ /* 0x000fea0003800000 */
.L_x_24676:
        /* <DEDUP_REMOVED lines=30> */
.L_x_24746:
[----:B0-----:R-:W-:Y:S02]  /*158e0*/  IMAD.MOV.U32 R220, RZ, RZ, R208 ;  /* 0x000000ffffdc7224 */ /* 0x001fe400078e00d0 */
.L_x_24747:
[----:B------:R-:W-:Y:S05]  /*158f0*/  BSYNC B1 ;  /* 0x0000000000017941 */ /* 0x000fea0003800000 */
.L_x_24745:
        /* <DEDUP_REMOVED lines=16> */
.L_x_24751:
[----:B------:R-:W-:Y:S05]  /*15a00*/  BSYNC B2 ;  /* 0x0000000000027941 */ /* 0x000fea0003800000 */
.L_x_24750:
        /* <DEDUP_REMOVED lines=44> */
.L_x_24749:
[----:B------:R-:W-:Y:S05]  /*15cd0*/  BSYNC B1 ;  /* 0x0000000000017941 */ /* 0x000fea0003800000 */
.L_x_24748:
        /* <DEDUP_REMOVED lines=14> */
.L_x_24752:
        /* <DEDUP_REMOVED lines=12> */
.L_x_24755:
[----:B------:R-:W-:Y:S02]  /*15e80*/  IMAD.MOV.U32 R205, RZ, RZ, R208 ;  /* 0x000000ffffcd7224 */ /* 0x000fe400078e00d0 */
.L_x_24756:
[----:B------:R-:W-:Y:S05]  /*15e90*/  BSYNC B1 ;  /* 0x0000000000017941 */ /* 0x000fea0003800000 */
.L_x_24754:
        /* <DEDUP_REMOVED lines=16> */
.L_x_24760:
[----:B------:R-:W-:Y:S05]  /*15fa0*/  BSYNC B2 ;  /* 0x0000000000027941 */ /* 0x000fea0003800000 */
.L_x_24759:
        /* <DEDUP_REMOVED lines=44> */
.L_x_24758:
[----:B------:R-:W-:Y:S05]  /*16270*/  BSYNC B1 ;  /* 0x0000000000017941 */ /* 0x000fea0003800000 */
.L_x_24757:
        /* <DEDUP_REMOVED lines=8> */
.L_x_24753:
        /* <DEDUP_REMOVED lines=12> */
.L_x_24762:
[----:B------:R-:W-:Y:S02]  /*163c0*/  IMAD.MOV.U32 R205, RZ, RZ, R208 ;  /* 0x000000ffffcd7224 */ /* 0x000fe400078e00d0 */
.L_x_24763:
[----:B------:R-:W-:Y:S05]  /*163d0*/  BSYNC B1 ;  /* 0x0000000000017941 */ /* 0x000fea0003800000 */
.L_x_24761:
        /* <DEDUP_REMOVED lines=16> */
.L_x_24767:
[----:B------:R-:W-:Y:S05]  /*164e0*/  BSYNC B2 ;  /* 0x0000000000027941 */ /* 0x000fea0003800000 */
.L_x_24766:
        /* <DEDUP_REMOVED lines=44> */
.L_x_24765:
[----:B------:R-:W-:Y:S05]  /*167b0*/  BSYNC B1 ;  /* 0x0000000000017941 */ /* 0x000fea0003800000 */
.L_x_24764:
        /* <DEDUP_REMOVED lines=11> */
.L_x_24768:
        /* <DEDUP_REMOVED lines=12> */
.L_x_24771:
[----:B------:R-:W-:Y:S02]  /*16930*/  MOV R205, R208 ;  /* 0x000000d000cd7202 */ /* 0x000fe40000000f00 */
.L_x_24772:
[----:B------:R-:W-:Y:S05]  /*16940*/  BSYNC B1 ;  /* 0x0000000000017941 */ /* 0x000fea0003800000 */
.L_x_24770:
        /* <DEDUP_REMOVED lines=16> */
.L_x_24776:
[----:B------:R-:W-:Y:S05]  /*16a50*/  BSYNC B2 ;  /* 0x0000000000027941 */ /* 0x000fea0003800000 */
.L_x_24775:
        /* <DEDUP_REMOVED lines=44> */
.L_x_24774:
[----:B------:R-:W-:Y:S05]  /*16d20*/  BSYNC B1 ;  /* 0x0000000000017941 */ /* 0x000fea0003800000 */
.L_x_24773:
        /* <DEDUP_REMOVED lines=8> */
.L_x_24769:
        /* <DEDUP_REMOVED lines=12> */
.L_x_24778:
[----:B------:R-:W-:Y:S02]  /*16e70*/  IMAD.MOV.U32 R205, RZ, RZ, R208 ;  /* 0x000000ffffcd7224 */ /* 0x000fe400078e00d0 */
.L_x_24779:
[----:B------:R-:W-:Y:S05]  /*16e80*/  BSYNC B1 ;  /* 0x0000000000017941 */ /* 0x000fea0003800000 */
.L_x_24777:
        /* <DEDUP_REMOVED lines=16> */
.L_x_24783:
[----:B------:R-:W-:Y:S05]  /*16f90*/  BSYNC B2 ;  /* 0x0000000000027941 */ /* 0x000fea0003800000 */
.L_x_24782:
        /* <DEDUP_REMOVED lines=44> */
.L_x_24781:
[----:B------:R-:W-:Y:S05]  /*17260*/  BSYNC B1 ;  /* 0x0000000000017941 */ /* 0x000fea0003800000 */
.L_x_24780:
        /* <DEDUP_REMOVED lines=11> */
.L_x_24784:
        /* <DEDUP_REMOVED lines=12> */
.L_x_24787:
[----:B------:R-:W-:Y:S02]  /*173e0*/  IMAD.MOV.U32 R205, RZ, RZ, R208 ;  /* 0x000000ffffcd7224 */ /* 0x000fe400078e00d0 */
.L_x_24788:
[----:B------:R-:W-:Y:S05]  /*173f0*/  BSYNC B1 ;  /* 0x0000000000017941 */ /* 0x000fea0003800000 */
.L_x_24786:
        /* <DEDUP_REMOVED lines=16> */
.L_x_24792:
[----:B------:R-:W-:Y:S05]  /*17500*/  BSYNC B2 ;  /* 0x0000000000027941 */ /* 0x000fea0003800000 */
.L_x_24791:
        /* <DEDUP_REMOVED lines=44> */
.L_x_24790:
[----:B------:R-:W-:Y:S05]  /*177d0*/  BSYNC B1 ;  /* 0x0000000000017941 */ /* 0x000fea0003800000 */
.L_x_24789:
        /* <DEDUP_REMOVED lines=8> */
.L_x_24785:
        /* <DEDUP_REMOVED lines=12> */
.L_x_24794:
[----:B------:R-:W-:Y:S02]  /*17920*/  IMAD.MOV.U32 R205, RZ, RZ, R208 ;  /* 0x000000ffffcd7224 */ /* 0x000fe400078e00d0 */
.L_x_24795:
[----:B------:R-:W-:Y:S05]  /*17930*/  BSYNC B1 ;  /* 0x0000000000017941 */ /* 0x000fea0003800000 */
.L_x_24793:
        /* <DEDUP_REMOVED lines=16> */
.L_x_24799:
[----:B------:R-:W-:Y:S05]  /*17a40*/  BSYNC B2 ;  /* 0x0000000000027941 */ /* 0x000fea0003800000 */
.L_x_24798:
        /* <DEDUP_REMOVED lines=44> */
.L_x_24797:
[----:B------:R-:W-:Y:S05]  /*17d10*/  BSYNC B1 ;  /* 0x0000000000017941 */ /* 0x000fea0003800000 */
.L_x_24796:
        /* <DEDUP_REMOVED lines=11> */
.L_x_24800:
        /* <DEDUP_REMOVED lines=12> */
.L_x_24803:
[----:B------:R-:W-:Y:S02]  /*17e90*/  IMAD.MOV.U32 R220, RZ, RZ, R208 ;  /* 0x000000ffffdc7224 */ /* 0x000fe400078e00d0 */
.L_x_24804:
[----:B------:R-:W-:Y:S05]  /*17ea0*/  BSYNC B1 ;  /* 0x0000000000017941 */ /* 0x000fea0003800000 */
.L_x_24802:
        /* <DEDUP_REMOVED lines=16> */
.L_x_24808:
[----:B------:R-:W-:Y:S05]  /*17fb0*/  BSYNC B2 ;  /* 0x0000000000027941 */ /* 0x000fea0003800000 */
.L_x_24807:
        /* <DEDUP_REMOVED lines=44> */
.L_x_24806:
[----:B------:R-:W-:Y:S05]  /*18280*/  BSYNC B1 ;  /* 0x0000000000017941 */ /* 0x000fea0003800000 */
.L_x_24805:
        /* <DEDUP_REMOVED lines=8> */
.L_x_24801:
        /* <DEDUP_REMOVED lines=20> */
[----:B------:R-:W-:Y:S02]  /*18450*/  IADD3 R188, P0, R217, c[0x0][0x198], RZ ;  /* 0x00006600d9bc7a10 */ /* 0x000fe40007f1e0ff */
[----:B------:R-:W-:Y:S02]  /*18460*/  LEA R190, R190, R191, 0x18 ;  /* 0x000000bfbebe7211 */ /* 0x000fe400078ec0ff */
[----:B------:R-:W-:Y:S02]  /*18470*/  LOP3.LUT R191, R200, 0xff, RZ, 0xc0, !PT ;  /* 0x000000ffc8bf7812 */ /* 0x000fe400078ec0ff */
[----:B------:R-:W-:Y:S01]  /*18480*/  IADD3.X R189, R192, c[0x0][0x19c], RZ, P0, !PT ;  /* 0x00006700c0bd7a10 */ /* 0x000fe200007fe4ff */
[----:B------:R-:W-:-:S04]  /*18490*/  IMAD R190, R193, 0x100, R190 ;  /* 0x00000100c1be7824 */ /* 0x000fc800078e02be */
[----:B------:R-:W-:-:S05]  /*184a0*/  IMAD.IADD R191, R190, 0x1, R191 ;  /* 0x00000001bebf7824 */ /* 0x000fca00078e02bf */
[----:B------:R0:W-:Y:S02]  /*184b0*/  STG.E [R188.64], R191 ;  /* 0x000000bfbc007986 */ /* 0x0001e4000c101904 */
.L_x_24744:
[----:B------:R-:W-:Y:S05]  /*184c0*/  BSYNC B0 ;  /* 0x0000000000007941 */ /* 0x000fea0003800000 */
.L_x_24743:
        /* <DEDUP_REMOVED lines=47> */
.L_x_24829:
[----:B0-2---:R-:W-:Y:S01]  /*187c0*/  FADD.FTZ R189, R189, R188 ;  /* 0x000000bcbdbd7221 */ /* 0x005fe20000010000 */
        /* <DEDUP_REMOVED lines=87> */
.L_x_24830:
        /* <DEDUP_REMOVED lines=14> */
[----:B------:R-:W-:Y:S01]  /*18e20*/  LOP3.LUT P2, RZ, R214, 0x2, RZ, 0xc0, !PT ;  /* 0x00000002d6ff7812 */ /* 0x000fe2000784c0ff */
[----:B------:R-:W-:Y:S01]  /*18e30*/  @!P0 IMAD.MOV.U32 R190, RZ, RZ, R207 ;  /* 0x000000ffffbe8224 */ /* 0x000fe200078e00cf */
[----:B------:R-:W-:Y:S03]  /*18e40*/  BSSY B0, `(.L_x_24811) ;  /* 0x000004a000007945 */ /* 0x000fe60003800000 */
        /* <DEDUP_REMOVED lines=60> */
[-C--:B-----5:R-:W-:Y:S02]  /*19210*/  FFMA.FTZ R191, R31, R190.reuse, R23 ;  /* 0x000000be1fbf7223 */ /* 0x0a0fe40000010017 */
[----:B------:R-:W-:Y:S02]  /*19220*/  FFMA.FTZ R195, R35, R190, R27 ;  /* 0x000000be23c37223 */ /* 0x000fe4000001001b */
[-C--:B------:R-:W-:Y:S02]  /*19230*/  FFMA.FTZ R190, R30, R193.reuse, R22 ;  /* 0x000000c11ebe7223 */ /* 0x080fe40000010016 */
[----:B------:R-:W-:-:S02]  /*19240*/  FFMA.FTZ R194, R34, R193, R26 ;  /* 0x000000c122c27223 */ /* 0x000fc4000001001a */
[-C--:B------:R-:W-:Y:S02]  /*19250*/  FFMA.FTZ R189, R29, R188.reuse, R21 ;  /* 0x000000bc1dbd7223 */ /* 0x080fe40000010015 */
[----:B------:R-:W-:Y:S02]  /*19260*/  FFMA.FTZ R193, R33, R188, R25 ;  /* 0x000000bc21c17223 */ /* 0x000fe40000010019 */
[----:B------:R-:W-:-:S04]  /*19270*/  IMAD.WIDE.U32 R222, R215, R220, c[0x0][0x208] ;  /* 0x00008200d7de7625 */ /* 0x000fc800078e00dc */
[-C--:B------:R-:W-:Y:S02]  /*19280*/  FFMA.FTZ R188, R28, R225.reuse, R20 ;  /* 0x000000e11cbc7223 */ /* 0x080fe40000010014 */
[C---:B------:R-:W-:Y:S01]  /*19290*/  IMAD.WIDE.U32 R220, R215.reuse, R220, c[0x0][0x210] ;  /* 0x00008400d7dc7625 */ /* 0x040fe200078e00dc */
[----:B------:R-:W-:Y:S02]  /*192a0*/  IADD3 R215, R215, 0x80, RZ ;  /* 0x00000080d7d77810 */ /* 0x000fe40007ffe0ff */
[----:B------:R0:W-:Y:S01]  /*192b0*/  STG.E.128 [R222.64], R188 ;  /* 0x000000bcde007986 */ /* 0x0001e2000c101d04 */
[----:B------:R-:W-:-:S05]  /*192c0*/  FFMA.FTZ R192, R32, R225, R24 ;  /* 0x000000e120c07223 */ /* 0x000fca0000010018 */
[----:B------:R0:W-:Y:S02]  /*192d0*/  STG.E.128 [R220.64], R192 ;  /* 0x000000c0dc007986 */ /* 0x0001e4000c101d04 */
.L_x_24812:
[----:B------:R-:W-:Y:S05]  /*192e0*/  BSYNC B0 ;  /* 0x0000000000007941 */ /* 0x000fea0003800000 */
.L_x_24811:
        /* <DEDUP_REMOVED lines=26> */
.L_x_24814:
[----:B------:R-:W-:Y:S05]  /*19490*/  BSYNC B0 ;  /* 0x0000000000007941 */ /* 0x000fea0003800000 */
.L_x_24813:
        /* <DEDUP_REMOVED lines=26> */
.L_x_24816:
[----:B------:R-:W-:Y:S05]  /*19640*/  BSYNC B0 ;  /* 0x0000000000007941 */ /* 0x000fea0003800000 */
.L_x_24815:
        /* <DEDUP_REMOVED lines=26> */
.L_x_24818:
[----:B------:R-:W-:Y:S05]  /*197f0*/  BSYNC B0 ;  /* 0x0000000000007941 */ /* 0x000fea0003800000 */
.L_x_24817:
        /* <DEDUP_REMOVED lines=26> */
.L_x_24820:
[----:B------:R-:W-:Y:S05]  /*199a0*/  BSYNC B0 ;  /* 0x0000000000007941 */ /* 0x000fea0003800000 */
.L_x_24819:
        /* <DEDUP_REMOVED lines=26> */
.L_x_24822:
[----:B------:R-:W-:Y:S05]  /*19b50*/  BSYNC B0 ;  /* 0x0000000000007941 */ /* 0x000fea0003800000 */
.L_x_24821:
        /* <DEDUP_REMOVED lines=26> */
.L_x_24824:
[----:B------:R-:W-:Y:S05]  /*19d00*/  BSYNC B0 ;  /* 0x0000000000007941 */ /* 0x000fea0003800000 */
.L_x_24823:
        /* <DEDUP_REMOVED lines=20> */
[----:B------:R-:W-:Y:S02]  /*19e50*/  FFMA.FTZ R188, R140, R223, R132 ;  /* 0x000000df8cbc7223 */ /* 0x000fe40000010084 */
[----:B------:R-:W-:-:S03]  /*19e60*/  IMAD.WIDE.U32 R220, R215, R220, c[0x0][0x210] ;  /* 0x00008400d7dc7625 */ /* 0x000fc600078e00dc */
[----:B------:R0:W-:Y:S01]  /*19e70*/  STG.E.128 [R216.64], R188 ;  /* 0x000000bcd8007986 */ /* 0x0001e2000c101d04 */
[----:B------:R-:W-:-:S05]  /*19e80*/  FFMA.FTZ R192, R144, R223, R136 ;  /* 0x000000df90c07223 */ /* 0x000fca0000010088 */
[----:B------:R0:W-:Y:S02]  /*19e90*/  STG.E.128 [R220.64], R192 ;  /* 0x000000c0dc007986 */ /* 0x0001e4000c101d04 */
.L_x_24826:
[----:B------:R-:W-:Y:S05]  /*19ea0*/  BSYNC B0 ;  /* 0x0000000000007941 */ /* 0x000fea0003800000 */
.L_x_24825:
[----:B------:R-:W-:Y:S02]  /*19eb0*/  LOP3.LUT P0, RZ, R201, 0xff, RZ, 0xc0, !PT ;  /* 0x000000ffc9ff7812 */ /* 0x000fe4000780c0ff */
[----:B------:R-:W-:Y:S02]  /*19ec0*/  IADD3 R213, R213, c[0x0][0x160], RZ ;  /* 0x00005800d5d57a10 */ /* 0x000fe40007ffe0ff */
[----:B------:R-:W-:Y:S02]  /*19ed0*/  SEL R201, RZ, 0x1, P0 ;  /* 0x00000001ffc97807 */ /* 0x000fe40000000000 */
[----:B------:R-:W-:-:S13]  /*19ee0*/  ISETP.GE.AND P0, PT, R213, c[0x0][0x164], PT ;  /* 0x00005900d5007a0c */ /* 0x000fda0003f06270 */
[----:B01---5:R-:W-:Y:S01]  /*19ef0*/  @P0 CALL.REL.NOINC `(.L_x_24827) ;  /* 0x0000001000000944 */ /* 0x023fe20003c00000 */
[----:B------:R-:W-:Y:S05]  /*19f00*/  BRA `(.L_x_24828) ;  /* 0xfffe767000007947 */ /* 0x000fea000383ffff */
.L_x_24827:
[----:B------:R-:W-:Y:S05]  /*19f10*/  EXIT ;  /* 0x000000000000794d */ /* 0x000fea0003800000 */
.L_x_24809:
[----:B------:R-:W-:Y:S01]  /*19f20*/  IMAD.MOV.U32 R216, RZ, RZ, 0x1 ;  /* 0x00000001ffd87424 */ /* 0x000fe200078e00ff */
[----:B------:R-:W-:Y:S01]  /*19f30*/  MOV R190, 0x19f70 ;  /* 0x00019f7000be7802 */ /* 0x000fe20000000f00 */
[----:B------:R-:W-:Y:S02]  /*19f40*/  IMAD.MOV.U32 R194, RZ, RZ, 0x1f ;  /* 0x0000001fffc27424 */ /* 0x000fe400078e00ff */
[----:B------:R-:W-:Y:S02]  /*19f50*/  IMAD.MOV.U32 R195, RZ, RZ, -0x1 ;  /* 0xffffffffffc37424 */ /* 0x000fe400078e00ff */
[----:B-1---5:R-:W-:Y:S05]  /*19f60*/  CALL.REL.NOINC `($__internal_76_$__cuda_sm70_shflsync_bfly_p) ;  /* 0x000007e000007944 */ /* 0x022fea0003c00000 */
[----:B-1----:R-:W-:Y:S01]  /*19f70*/  IMAD.MOV.U32 R188, RZ, RZ, R216 ;  /* 0x000000ffffbc7224 */ /* 0x002fe200078e00d8 */
[----:B0-----:R-:W-:Y:S05]  /*19f80*/  BRA `(.L_x_24829) ;  /* 0xffffe83000007947 */ /* 0x001fea000383ffff */
.L_x_24810:
[----:B------:R-:W-:Y:S01]  /*19f90*/  IMAD.MOV.U32 R216, RZ, RZ, 0x2 ;  /* 0x00000002ffd87424 */ /* 0x000fe200078e00ff */
[----:B------:R-:W-:Y:S01]  /*19fa0*/  MOV R190, 0x19fe0 ;  /* 0x00019fe000be7802 */ /* 0x000fe20000000f00 */
[----:B------:R-:W-:Y:S02]  /*19fb0*/  IMAD.MOV.U32 R194, RZ, RZ, 0x1f ;  /* 0x0000001fffc27424 */ /* 0x000fe400078e00ff */
[----:B------:R-:W-:Y:S02]  /*19fc0*/  IMAD.MOV.U32 R195, RZ, RZ, -0x1 ;  /* 0xffffffffffc37424 */ /* 0x000fe400078e00ff */
[----:B-1---5:R-:W-:Y:S05]  /*19fd0*/  CALL.REL.NOINC `($__internal_76_$__cuda_sm70_shflsync_bfly_p) ;  /* 0x0000077000007944 */ /* 0x022fea0003c00000 */
[----:B01----:R-:W-:Y:S01]  /*19fe0*/  FADD.FTZ R189, R189, R216 ;  /* 0x000000d8bdbd7221 */ /* 0x003fe20000010000 */
[----:B------:R-:W-:Y:S01]  /*19ff0*/  MOV R216, 0x4 ;  /* 0x0000000400d87802 */ /* 0x000fe20000000f00 */
[----:B------:R-:W-:Y:S01]  /*1a000*/  IMAD.MOV.U32 R194, RZ, RZ, 0x1f ;  /* 0x0000001fffc27424 */ /* 0x000fe200078e00ff */
[----:B------:R-:W-:Y:S01]  /*1a010*/  MOV R190, 0x1a040 ;  /* 0x0001a04000be7802 */ /* 0x000fe20000000f00 */
[----:B------:R-:W-:-:S02]  /*1a020*/  IMAD.MOV.U32 R195, RZ, RZ, -0x1 ;  /* 0xffffffffffc37424 */ /* 0x000fc400078e00ff */
[----:B------:R-:W-:Y:S05]  /*1a030*/  CALL.REL.NOINC `($__internal_76_$__cuda_sm70_shflsync_bfly_p) ;  /* 0x0000071000007944 */ /* 0x000fea0003c00000 */
[----:B01----:R-:W-:Y:S01]  /*1a040*/  FADD.FTZ R189, R189, R216 ;  /* 0x000000d8bdbd7221 */ /* 0x003fe20000010000 */
[----:B------:R-:W-:Y:S01]  /*1a050*/  MOV R190, 0x1a0a0 ;  /* 0x0001a0a000be7802 */ /* 0x000fe20000000f00 */
[----:B------:R-:W-:-:S02]  /*1a060*/  IMAD.MOV.U32 R216, RZ, RZ, 0x8 ;  /* 0x00000008ffd87424 */ /* 0x000fc400078e00ff */
[----:B------:R-:W-:Y:S02]  /*1a070*/  IMAD.MOV.U32 R194, RZ, RZ, 0x1f ;  /* 0x0000001fffc27424 */ /* 0x000fe400078e00ff */
[----:B------:R-:W-:Y:S02]  /*1a080*/  IMAD.MOV.U32 R195, RZ, RZ, -0x1 ;  /* 0xffffffffffc37424 */ /* 0x000fe400078e00ff */
[----:B------:R-:W-:Y:S05]  /*1a090*/  CALL.REL.NOINC `($__internal_76_$__cuda_sm70_shflsync_bfly_p) ;  /* 0x000006b000007944 */ /* 0x000fea0003c00000 */
[----:B01----:R-:W-:Y:S01]  /*1a0a0*/  FADD.FTZ R189, R189, R216 ;  /* 0x000000d8bdbd7221 */ /* 0x003fe20000010000 */
[----:B------:R-:W-:Y:S01]  /*1a0b0*/  MOV R190, 0x1a100 ;  /* 0x0001a10000be7802 */ /* 0x000fe20000000f00 */
[----:B------:R-:W-:Y:S02]  /*1a0c0*/  IMAD.MOV.U32 R216, RZ, RZ, 0x10 ;  /* 0x00000010ffd87424 */ /* 0x000fe400078e00ff */
[----:B------:R-:W-:Y:S02]  /*1a0d0*/  IMAD.MOV.U32 R194, RZ, RZ, 0x1f ;  /* 0x0000001fffc27424 */ /* 0x000fe400078e00ff */
[----:B------:R-:W-:Y:S02]  /*1a0e0*/  IMAD.MOV.U32 R195, RZ, RZ, -0x1 ;  /* 0xffffffffffc37424 */ /* 0x000fe400078e00ff */
[----:B------:R-:W-:Y:S05]  /*1a0f0*/  CALL.REL.NOINC `($__internal_76_$__cuda_sm70_shflsync_bfly_p) ;  /* 0x0000065000007944 */ /* 0x000fea0003c00000 */
[----:B-1----:R-:W-:Y:S01]  /*1a100*/  FADD.FTZ R188, R189, R216 ;  /* 0x000000d8bdbc7221 */ /* 0x002fe20000010000 */
[----:B------:R-:W-:Y:S01]  /*1a110*/  P2R R191, PR, RZ, 0x40 ;  /* 0x00000040ffbf7803 */ /* 0x000fe20000000000 */
[----:B------:R-:W-:Y:S01]  /*1a120*/  HFMA2.MMA R216, -RZ, RZ, 0, 5.9604644775390625e-08 ;  /* 0x00000001ffd87435 */ /* 0x000fe200000001ff */
[----:B------:R-:W-:Y:S01]  /*1a130*/  LOP3.LUT P6, RZ, R214, 0x2, RZ, 0xc0, !PT ;  /* 0x00000002d6ff7812 */ /* 0x000fe200078cc0ff */
[----:B------:R-:W-:-:S02]  /*1a140*/  FMUL.FTZ R188, R209, R188 ;  /* 0x000000bcd1bc7220 */ /* 0x000fc40000410000 */
[----:B0-----:R-:W-:Y:S02]  /*1a150*/  IMAD.MOV.U32 R195, RZ, RZ, -0x1 ;  /* 0xffffffffffc37424 */ /* 0x001fe400078e00ff */
[--C-:B------:R-:W-:Y:S02]  /*1a160*/  FADD.FTZ R189, R156, -R188.reuse ;  /* 0x800000bc9cbd7221 */ /* 0x100fe40000010000 */
[--C-:B------:R-:W-:Y:S02]  /*1a170*/  FADD.FTZ R190, R157, -R188.reuse ;  /* 0x800000bc9dbe7221 */ /* 0x100fe40000010000 */
[----:B------:R-:W-:Y:S02]  /*1a180*/  FFMA.FTZ R189, R189, R189, RZ ;  /* 0x000000bdbdbd7223 */ /* 0x000fe400000100ff */
[----:B------:R-:W-:Y:S02]  /*1a190*/  FADD.FTZ R194, R158, -R188 ;  /* 0x800000bc9ec27221 */ /* 0x000fe40000010000 */
[----:B------:R-:W-:-:S02]  /*1a1a0*/  FFMA.FTZ R189, R190, R190, R189 ;  /* 0x000000bebebd7223 */ /* 0x000fc400000100bd */
[--C-:B------:R-:W-:Y:S02]  /*1a1b0*/  FADD.FTZ R190, R159, -R188.reuse ;  /* 0x800000bc9fbe7221 */ /* 0x100fe40000010000 */
[----:B------:R-:W-:Y:S02]  /*1a1c0*/  FFMA.FTZ R189, R194, R194, R189 ;  /* 0x000000c2c2bd7223 */ /* 0x000fe400000100bd */
[--C-:B------:R-:W-:Y:S02]  /*1a1d0*/  FADD.FTZ R193, R162, -R188.reuse ;  /* 0x800000bca2c17221 */ /* 0x100fe40000010000 */
[----:B------:R-:W-:Y:S02]  /*1a1e0*/  FFMA.FTZ R189, R190, R190, R189 ;  /* 0x000000bebebd7223 */ /* 0x000fe400000100bd */
[----:B------:R-:W-:Y:S02]  /*1a1f0*/  FADD.FTZ R190, R160, -R188 ;  /* 0x800000bca0be7221 */ /* 0x000fe40000010000 */
[----:B------:R-:W-:Y:S01]  /*1a200*/  IMAD.MOV.U32 R194, RZ, RZ, 0x1f ;  /* 0x0000001fffc27424 */ /* 0x000fe200078e00ff */
[----:B------:R-:W-:-:S02]  /*1a210*/  FSEL R189, R189, RZ, P6 ;  /* 0x000000ffbdbd7208 */ /* 0x000fc40003000000 */
        /* <DEDUP_REMOVED lines=56> */
[----:B------:R-:W-:Y:S05]  /*1a5a0*/  CALL.REL.NOINC `($__internal_76_$__cuda_sm70_shflsync_bfly_p) ;  /* 0x000001a000007944 */ /* 0x000fea0003c00000 */
[----:B01----:R-:W-:Y:S01]  /*1a5b0*/  FADD.FTZ R189, R189, R216 ;  /* 0x000000d8bdbd7221 */ /* 0x003fe20000010000 */
[----:B------:R-:W-:Y:S01]  /*1a5c0*/  MOV R190, 0x1a610 ;  /* 0x0001a61000be7802 */ /* 0x000fe20000000f00 */
[----:B------:R-:W-:Y:S02]  /*1a5d0*/  IMAD.MOV.U32 R216, RZ, RZ, 0x2 ;  /* 0x00000002ffd87424 */ /* 0x000fe400078e00ff */
[----:B------:R-:W-:Y:S02]  /*1a5e0*/  IMAD.MOV.U32 R194, RZ, RZ, 0x1f ;  /* 0x0000001fffc27424 */ /* 0x000fe400078e00ff */
[----:B------:R-:W-:Y:S02]  /*1a5f0*/  IMAD.MOV.U32 R195, RZ, RZ, -0x1 ;  /* 0xffffffffffc37424 */ /* 0x000fe400078e00ff */
[----:B------:R-:W-:Y:S05]  /*1a600*/  CALL.REL.NOINC `($__internal_76_$__cuda_sm70_shflsync_bfly_p) ;  /* 0x0000014000007944 */ /* 0x000fea0003c00000 */
[----:B01----:R-:W-:Y:S01]  /*1a610*/  FADD.FTZ R189, R189, R216 ;  /* 0x000000d8bdbd7221 */ /* 0x003fe20000010000 */
[----:B------:R-:W-:Y:S01]  /*1a620*/  MOV R190, 0x1a670 ;  /* 0x0001a67000be7802 */ /* 0x000fe20000000f00 */
[----:B------:R-:W-:Y:S02]  /*1a630*/  IMAD.MOV.U32 R216, RZ, RZ, 0x4 ;  /* 0x00000004ffd87424 */ /* 0x000fe400078e00ff */
[----:B------:R-:W-:-:S02]  /*1a640*/  IMAD.MOV.U32 R194, RZ, RZ, 0x1f ;  /* 0x0000001fffc27424 */ /* 0x000fc400078e00ff */
[----:B------:R-:W-:Y:S02]  /*1a650*/  IMAD.MOV.U32 R195, RZ, RZ, -0x1 ;  /* 0xffffffffffc37424 */ /* 0x000fe400078e00ff */
[----:B------:R-:W-:Y:S05]  /*1a660*/  CALL.REL.NOINC `($__internal_76_$__cuda_sm70_shflsync_bfly_p) ;  /* 0x000000e000007944 */ /* 0x000fea0003c00000 */
[----:B01----:R-:W-:Y:S01]  /*1a670*/  FADD.FTZ R189, R189, R216 ;  /* 0x000000d8bdbd7221 */ /* 0x003fe20000010000 */
[----:B------:R-:W-:Y:S01]  /*1a680*/  MOV R216, 0x8 ;  /* 0x0000000800d87802 */ /* 0x000fe20000000f00 */
[----:B------:R-:W-:Y:S01]  /*1a690*/  IMAD.MOV.U32 R194, RZ, RZ, 0x1f ;  /* 0x0000001fffc27424 */ /* 0x000fe200078e00ff */
[----:B------:R-:W-:Y:S01]  /*1a6a0*/  MOV R190, 0x1a6d0 ;  /* 0x0001a6d000be7802 */ /* 0x000fe20000000f00 */
[----:B------:R-:W-:Y:S02]  /*1a6b0*/  IMAD.MOV.U32 R195, RZ, RZ, -0x1 ;  /* 0xffffffffffc37424 */ /* 0x000fe400078e00ff */
[----:B------:R-:W-:Y:S05]  /*1a6c0*/  CALL.REL.NOINC `($__internal_76_$__cuda_sm70_shflsync_bfly_p) ;  /* 0x0000008000007944 */ /* 0x000fea0003c00000 */
[----:B-1----:R-:W-:Y:S01]  /*1a6d0*/  FADD.FTZ R193, R189, R216 ;  /* 0x000000d8bdc17221 */ /* 0x002fe20000010000 */
[----:B------:R-:W-:Y:S01]  /*1a6e0*/  MOV R190, 0x1a740 ;  /* 0x0001a74000be7802 */ /* 0x000fe20000000f00 */
[----:B------:R-:W-:Y:S02]  /*1a6f0*/  IMAD.MOV.U32 R216, RZ, RZ, 0x10 ;  /* 0x00000010ffd87424 */ /* 0x000fe400078e00ff */
[----:B0-----:R-:W-:Y:S02]  /*1a700*/  IMAD.MOV.U32 R194, RZ, RZ, 0x1f ;  /* 0x0000001fffc27424 */ /* 0x001fe400078e00ff */
[----:B------:R-:W-:-:S02]  /*1a710*/  IMAD.MOV.U32 R195, RZ, RZ, -0x1 ;  /* 0xffffffffffc37424 */ /* 0x000fc400078e00ff */
[----:B------:R-:W-:Y:S02]  /*1a720*/  IMAD.MOV.U32 R189, RZ, RZ, R193 ;  /* 0x000000ffffbd7224 */ /* 0x000fe400078e00c1 */
[----:B------:R-:W-:Y:S05]  /*1a730*/  CALL.REL.NOINC `($__internal_76_$__cuda_sm70_shflsync_bfly_p) ;  /* 0x0000001000007944 */ /* 0x000fea0003c00000 */
[----:B01----:R-:W-:Y:S05]  /*1a740*/  BRA `(.L_x_24830) ;  /* 0xffffe5f000007947 */ /* 0x003fea000383ffff */
        .weak           $__internal_76_$__cuda_sm70_shflsync_bfly_p
        .type           $__internal_76_$__cuda_sm70_shflsync_bfly_p,@function
        .size           $__internal_76_$__cuda_sm70_shflsync_bfly_p,(.L_x_26536 - $__internal_76_$__cuda_sm70_shflsync_bfly_p)
$__internal_76_$__cuda_sm70_shflsync_bfly_p:
[----:B------:R-:W-:Y:S01]  /*1a750*/  IMAD.MOV.U32 R191, RZ, RZ, 0x0 ;  /* 0x00000000ffbf7424 */ /* 0x000fe200078e00ff */
[----:B------:R-:W-:Y:S04]  /*1a760*/  WARPSYNC R195 ;  /* 0x000000c300007348 */ /* 0x000fe80003800000 */
[----:B------:R0:W1:Y:S01]  /*1a770*/  SHFL.BFLY PT, R216, R189, R216, R194 ;  /* 0x0c0000d8bdd87389 */ /* 0x00006200000e00c2 */
[----:B------:R-:W-:Y:S05]  /*1a780*/  RET.REL.NODEC R190 `(_ZN10layer_norm31ln_parallel_residual_fwd_kernelINS_13Kernel_traitsIfffffjLj4096ELj1ELj1ELj4ELj16ENS_18Kernel_traits_baseILj4096EfffffjLj128EEEEELb1ELb0ELb0EEEvNS_9FwdParamsE) ;  /* 0xfffe5870be007950 */ /* 0x000fea0003c3ffff */
.L_x_24831:
        /* <DEDUP_REMOVED lines=15> */
.L_x_26536:


//--------------------- .text._ZN10layer_norm31ln_parallel_residual_fwd_kernelINS_13Kernel_traitsIfffffjLj4096ELj1ELj1ELj4ELj16ENS_18Kernel_traits_baseILj4096EfffffjLj128EEEEELb1ELb0ELb1EEEvNS_9FwdParamsE --------------------------
	.section	.text._ZN10layer_norm31ln_parallel_residual_fwd_kernelINS_13Kernel_traitsIfffffjLj4096ELj1ELj1ELj4ELj16ENS_18Kernel_traits_baseILj4096EfffffjLj128EEEEELb1ELb0ELb1EEEvNS_9FwdParamsE,"ax",@progbits
	.sectioninfo	@"SHI_REGISTERS=255"
	.align	128
        .global         _ZN10layer_norm31ln_parallel_residual_fwd_kernelINS_13Kernel_traitsIfffffjLj4096ELj1ELj1ELj4ELj16ENS_18Kernel_traits_baseILj4096EfffffjLj128EEEEELb1ELb0ELb1EEEvNS_9FwdParamsE
        .type           _ZN10layer_norm31ln_parallel_residual_fwd_kernelINS_13Kernel_traitsIfffffjLj4096ELj1ELj1ELj4ELj16ENS_18Kernel_traits_baseILj4096EfffffjLj128EEEEELb1ELb0ELb1EEEvNS_9FwdParamsE,@function
        .size           _ZN10layer_norm31ln_parallel_residual_fwd_kernelINS_13Kernel_traitsIfffffjLj4096ELj1ELj1ELj4ELj16ENS_18Kernel_traits_baseILj4096EfffffjLj128EEEEELb1ELb0ELb1EEEvNS_9FwdParamsE,(.L_x_26537 - _ZN10layer_norm31ln_parallel_residual_fwd_kernelINS_13Kernel_traitsIfffffjLj4096ELj1ELj1ELj4ELj16ENS_18Kernel_traits_baseILj4096EfffffjLj128EEEEELb1ELb0ELb1EEEvNS_9FwdParamsE)
        .other          _ZN10layer_norm31ln_parallel_residual_fwd_kernelINS_13Kernel_traitsIfffffjLj4096ELj1ELj1ELj4ELj16ENS_18Kernel_traits_baseILj4096EfffffjLj128EEEEELb1ELb0ELb1EEEvNS_9FwdParamsE,@"STO_CUDA_ENTRY STV_DEFAULT"
_ZN10layer_norm31ln_parallel_residual_fwd_kernelINS_13Kernel_traitsIfffffjLj4096ELj1ELj1ELj4ELj16ENS_18Kernel_traits_baseILj4096EfffffjLj128EEEEELb1ELb0ELb1EEEvNS_9FwdParamsE:
.text._ZN10layer_norm31ln_parallel_residual_fwd_kernelINS_13Kernel_traitsIfffffjLj4096ELj1ELj1ELj4ELj16ENS_18Kernel_traits_baseILj4096EfffffjLj128EEEEELb1ELb0ELb1EEEvNS_9FwdParamsE:
[----:B------:R-:W-:Y:S02]  /*0000*/  IMAD.MOV.U32 R1, RZ, RZ, c[0x0][0x28] ;  /* 0x00000a00ff017624 */ /* 0x000fe400078e00ff */
        /* <DEDUP_REMOVED lines=8> */
[----:B0-----:R-:W-:-:S04]  /*0090*/  LOP3.LUT R48, R199, 0x7f, RZ, 0xc0, !PT ;  /* 0x0000007fc7307812 */ /* 0x001fc800078ec0ff */
[----:B------:R-:W-:-:S06]  /*00a0*/  LOP3.LUT R116, R48, 0x80, RZ, 0xfc, !PT ;  /* 0x0000008030747812 */ /* 0x000fcc00078efcff */
[----:B------:R-:W-:Y:S02]  /*00b0*/  @P0 LEA R2, P1, R48, c[0x0][0x218], 0x4 ;  /* 0x0000860030020a11 */ /* 0x000fe400078220ff */
[----:B------:R-:W-:-:S03]  /*00c0*/  @P0 LEA R4, P2, R116, c[0x0][0x218], 0x4 ;  /* 0x0000860074040a11 */ /* 0x000fc600078420ff */
[----:B------:R-:W-:Y:S01]  /*00d0*/  @P0 IMAD.X R3, RZ, RZ, c[0x0][0x21c], P1 ;  /* 0x00008700ff030624 */ /* 0x000fe200008e06ff */
[C---:B------:R-:W-:Y:S01]  /*00e0*/  LOP3.LUT R108, R48.reuse, 0x100, RZ, 0xfc, !PT ;  /* 0x00000100306c7812 */ /* 0x040fe200078efcff */
[----:B------:R-:W-:Y:S01]  /*00f0*/  @P0 IMAD.X R5, RZ, RZ, c[0x0][0x21c], P2 ;  /* 0x00008700ff050624 */ /* 0x000fe200010e06ff */
[C---:B------:R-:W-:Y:S02]  /*0100*/  LOP3.LUT R100, R48.reuse, 0x180, RZ, 0xfc, !PT ;  /* 0x0000018030647812 */ /* 0x040fe400078efcff */
[----:B------:R0:W5:Y:S01]  /*0110*/  @P0 LDG.E.128 R184, [R2.64] ;  /* 0x0000000402b80981 */ /* 0x000162000c1e1d00 */
[----:B------:R-:W-:Y:S01]  /*0120*/  CS2R R176, SRZ ;  /* 0x0000000000b07805 */ /* 0x000fe2000001ff00 */
[----:B------:R-:W-:Y:S02]  /*0130*/  CS2R R178, SRZ ;  /* 0x0000000000b27805 */ /* 0x000fe4000001ff00 */
[----:B------:R1:W5:Y:S01]  /*0140*/  @P0 LDG.E.128 R180, [R4.64] ;  /* 0x0000000404b40981 */ /* 0x000362000c1e1d00 */
[----:B------:R-:W-:Y:S01]  /*0150*/  LOP3.LUT R76, R48, 0x300, RZ, 0xfc, !PT ;  /* 0x00000300304c7812 */ /* 0x000fe200078efcff */
[----:B------:R-:W-:Y:S01]  /*0160*/  ULDC.U8 UR6, c[0x0][0x244] ;  /* 0x0000910000067ab9 */ /* 0x000fe20000000000 */
[----:B------:R-:W-:Y:S01]  /*0170*/  CS2R R160, SRZ ;  /* 0x0000000000a07805 */ /* 0x000fe2000001ff00 */
[----:B------:R-:W-:Y:S01]  /*0180*/  CS2R R162, SRZ ;  /* 0x0000000000a27805 */ /* 0x000fe2000001ff00 */
[----:B------:R-:W-:Y:S01]  /*0190*/  IMAD.MOV.U32 R206, RZ, RZ, c[0x0][0x230] ;  /* 0x00008c00ffce7624 */ /* 0x000fe200078e00ff */
[----:B0-----:R-:W-:Y:S01]  /*01a0*/  @P0 LEA R2, P1, R108, c[0x0][0x218], 0x4 ;  /* 0x000086006c020a11 */ /* 0x001fe200078220ff */
[----:B------:R-:W-:Y:S01]  /*01b0*/  IMAD.MOV.U32 R207, RZ, RZ, c[0x0][0x234] ;  /* 0x00008d00ffcf7624 */ /* 0x000fe200078e00ff */
[----:B------:R-:W-:Y:S01]  /*01c0*/  CS2R R168, SRZ ;  /* 0x0000000000a87805 */ /* 0x000fe2000001ff00 */
[----:B------:R-:W-:Y:S01]  /*01d0*/  IMAD.MOV.U32 R20, RZ, RZ, c[0x0][0x238] ;  /* 0x00008e00ff147624 */ /* 0x000fe200078e00ff */
[----:B-1----:R-:W-:Y:S01]  /*01e0*/  @P0 LEA R4, P2, R100, c[0x0][0x218], 0x4 ;  /* 0x0000860064040a11 */ /* 0x002fe200078420ff */
[----:B------:R-:W-:Y:S01]  /*01f0*/  CS2R R170, SRZ ;  /* 0x0000000000aa7805 */ /* 0x000fe2000001ff00 */
[----:B------:R-:W-:Y:S01]  /*0200*/  @P0 IADD3.X R3, RZ, c[0x0][0x21c], RZ, P1, !PT ;  /* 0x00008700ff030a10 */ /* 0x000fe20000ffe4ff */
[----:B------:R-:W-:Y:S01]  /*0210*/  IMAD.MOV.U32 R21, RZ, RZ, c[0x0][0x23c] ;  /* 0x00008f00ff157624 */ /* 0x000fe200078e00ff */
[C---:B------:R-:W-:Y:S01]  /*0220*/  LOP3.LUT R84, R48.reuse, 0x280, RZ, 0xfc, !PT ;  /* 0x0000028030547812 */ /* 0x040fe200078efcff */
[----:B------:R-:W-:Y:S01]  /*0230*/  @P0 IMAD.X R5, RZ, RZ, c[0x0][0x21c], P2 ;  /* 0x00008700ff050624 */ /* 0x000fe200010e06ff */
[----:B------:R-:W-:Y:S01]  /*0240*/  LOP3.LUT R92, R48, 0x200, RZ, 0xfc, !PT ;  /* 0x00000200305c7812 */ /* 0x000fe200078efcff */
[----:B------:R0:W5:Y:S01]  /*0250*/  @P0 LDG.E.128 R176, [R2.64] ;  /* 0x0000000402b00981 */ /* 0x000162000c1e1d00 */
[----:B------:R-:W-:Y:S01]  /*0260*/  @P0 LEA R8, P1, R84, c[0x0][0x218], 0x4 ;  /* 0x0000860054080a11 */ /* 0x000fe200078220ff */
[----:B------:R-:W-:Y:S01]  /*0270*/  CS2R R172, SRZ ;  /* 0x0000000000ac7805 */ /* 0x000fe2000001ff00 */
[----:B------:R-:W-:Y:S01]  /*0280*/  @P0 LEA R6, P3, R92, c[0x0][0x218], 0x4 ;  /* 0x000086005c060a11 */ /* 0x000fe200078620ff */
[----:B------:R-:W-:Y:S01]  /*0290*/  CS2R R174, SRZ ;  /* 0x0000000000ae7805 */ /* 0x000fe2000001ff00 */
[----:B0-----:R-:W-:Y:S01]  /*02a0*/  @P0 LEA R2, P2, R76, c[0x0][0x218], 0x4 ;  /* 0x000086004c020a11 */ /* 0x001fe200078420ff */
[----:B------:R-:W-:Y:S01]  /*02b0*/  @P0 IMAD.X R9, RZ, RZ, c[0x0][0x21c], P1 ;  /* 0x00008700ff090624 */ /* 0x000fe200008e06ff */
[C---:B------:R-:W-:Y:S01]  /*02c0*/  LOP3.LUT R68, R48.reuse, 0x380, RZ, 0xfc, !PT ;  /* 0x0000038030447812 */ /* 0x040fe200078efcff */
[----:B------:R-:W-:Y:S01]  /*02d0*/  @P0 IMAD.X R7, RZ, RZ, c[0x0][0x21c], P3 ;  /* 0x00008700ff070624 */ /* 0x000fe200018e06ff */
[----:B------:R-:W-:Y:S01]  /*02e0*/  @P0 IADD3.X R3, RZ, c[0x0][0x21c], RZ, P2, !PT ;  /* 0x00008700ff030a10 */ /* 0x000fe200017fe4ff */
[----:B------:R-:W-:Y:S01]  /*02f0*/  IMAD.SHL.U32 R120, R48, 0x10, RZ ;  /* 0x0000001030787824 */ /* 0x000fe200078e00ff */
[----:B------:R-:W-:Y:S01]  /*0300*/  ISETP.NE.AND P2, PT, RZ, UR6, PT ;  /* 0x00000006ff007c0c */ /* 0x000fe2000bf45270 */
[----:B------:R-:W-:Y:S01]  /*0310*/  CS2R R164, SRZ ;  /* 0x0000000000a47805 */ /* 0x000fe2000001ff00 */
[----:B------:R-:W-:Y:S01]  /*0320*/  ISETP.NE.U32.AND P1, PT, RZ, c[0x0][0x220], PT ;  /* 0x00008800ff007a0c */ /* 0x000fe20003f25070 */
[----:B------:R0:W5:Y:S04]  /*0330*/  @P0 LDG.E.128 R160, [R2.64] ;  /* 0x0000000402a00981 */ /* 0x000168000c1e1d00 */
[----:B------:R1:W5:Y:S01]  /*0340*/  @P0 LDG.E.128 R168, [R6.64] ;  /* 0x0000000406a80981 */ /* 0x000362000c1e1d00 */
[----:B------:R-:W-:Y:S01]  /*0350*/  CS2R R166, SRZ ;  /* 0x0000000000a67805 */ /* 0x000fe2000001ff00 */
[----:B------:R-:W-:Y:S01]  /*0360*/  CS2R R156, SRZ ;  /* 0x00000000009c7805 */ /* 0x000fe2000001ff00 */
[----:B------:R-:W-:Y:S01]  /*0370*/  CS2R R158, SRZ ;  /* 0x00000000009e7805 */ /* 0x000fe2000001ff00 */
[----:B------:R2:W5:Y:S04]  /*0380*/  @P0 LDG.E.128 R172, [R4.64] ;  /* 0x0000000404ac0981 */ /* 0x000568000c1e1d00 */
[----:B0-----:R0:W5:Y:S04]  /*0390*/  @P2 LDG.E.64 R2, [R20.64] ;  /* 0x0000000414022981 */ /* 0x001168000c1e1b00 */
[----:B------:R-:W5:Y:S01]  /*03a0*/  @P2 LDG.E.64 R206, [R206.64] ;  /* 0x00000004cece2981 */ /* 0x000f62000c1e1b00 */
[----:B------:R-:W-:-:S02]  /*03b0*/  ISETP.NE.AND.EX P1, PT, RZ, c[0x0][0x224], PT, P1 ;  /* 0x00008900ff007a0c */ /* 0x000fc40003f25310 */
[----:B-1----:R-:W-:Y:S01]  /*03c0*/  @P0 LEA R6, P4, R68, c[0x0][0x218], 0x4 ;  /* 0x0000860044060a11 */ /* 0x002fe200078820ff */
[----:B------:R-:W1:Y:S01]  /*03d0*/  S2R R0, SR_CTAID.X ;  /* 0x0000000000007919 */ /* 0x000e620000002500 */
[----:B------:R-:W-:Y:S02]  /*03e0*/  SHF.L.U32 R112, R116, 0x4, RZ ;  /* 0x0000000474707819 */ /* 0x000fe400000006ff */
[----:B------:R-:W-:Y:S01]  /*03f0*/  @P0 IADD3.X R7, RZ, c[0x0][0x21c], RZ, P4, !PT ;  /* 0x00008700ff070a10 */ /* 0x000fe200027fe4ff */
[----:B------:R3:W5:Y:S01]  /*0400*/  @P0 LDG.E.128 R164, [R8.64] ;  /* 0x0000000408a40981 */ /* 0x000762000c1e1d00 */
[----:B------:R-:W-:Y:S01]  /*0410*/  CS2R R154, SRZ ;  /* 0x00000000009a7805 */ /* 0x000fe2000001ff00 */
[----:B------:R-:W-:Y:S02]  /*0420*/  CS2R R152, SRZ ;  /* 0x0000000000987805 */ /* 0x000fe4000001ff00 */
[----:B------:R4:W5:Y:S02]  /*0430*/  @P0 LDG.E.128 R156, [R6.64] ;  /* 0x00000004069c0981 */ /* 0x000964000c1e1d00 */
[----:B--2---:R-:W-:Y:S01]  /*0440*/  @P1 IADD3 R4, P3, R120, c[0x0][0x220], RZ ;  /* 0x0000880078041a10 */ /* 0x004fe20007f7e0ff */
[----:B------:R-:W-:Y:S01]  /*0450*/  IMAD.SHL.U32 R104, R108, 0x10, RZ ;  /* 0x000000106c687824 */ /* 0x000fe200078e00ff */
[----:B------:R-:W-:-:S03]  /*0460*/  SHF.L.U32 R96, R100, 0x4, RZ ;  /* 0x0000000464607819 */ /* 0x000fc600000006ff */
[----:B------:R-:W-:Y:S01]  /*0470*/  @P1 IMAD.X R5, RZ, RZ, c[0x0][0x224], P3 ;  /* 0x00008900ff051624 */ /* 0x000fe200018e06ff */
[----:B----4-:R-:W-:Y:S01]  /*0480*/  @P1 IADD3 R6, P0, R112, c[0x0][0x220], RZ ;  /* 0x0000880070061a10 */ /* 0x010fe20007f1e0ff */
[----:B------:R-:W-:-:S03]  /*0490*/  CS2R R150, SRZ ;  /* 0x0000000000967805 */ /* 0x000fc6000001ff00 */
[----:B------:R2:W5:Y:S01]  /*04a0*/  @P1 LDG.E.128 R152, [R4.64] ;  /* 0x0000000404981981 */ /* 0x000562000c1e1d00 */
[----:B------:R-:W-:Y:S01]  /*04b0*/  CS2R R148, SRZ ;  /* 0x0000000000947805 */ /* 0x000fe2000001ff00 */
[----:B---3--:R-:W-:Y:S01]  /*04c0*/  @P1 IADD3 R8, P3, R104, c[0x0][0x220], RZ ;  /* 0x0000880068081a10 */ /* 0x008fe20007f7e0ff */
[----:B------:R-:W-:Y:S02]  /*04d0*/  @P1 IMAD.X R7, RZ, RZ, c[0x0][0x224], P0 ;  /* 0x00008900ff071624 */ /* 0x000fe400000e06ff */
[----:B------:R-:W-:Y:S01]  /*04e0*/  IMAD.SHL.U32 R88, R92, 0x10, RZ ;  /* 0x000000105c587824 */ /* 0x000fe200078e00ff */
[----:B------:R-:W-:Y:S01]  /*04f0*/  CS2R R146, SRZ ;  /* 0x0000000000927805 */ /* 0x000fe2000001ff00 */
[----:B------:R-:W-:Y:S01]  /*0500*/  CS2R R144, SRZ ;  /* 0x0000000000907805 */ /* 0x000fe2000001ff00 */
[----:B------:R-:W-:Y:S01]  /*0510*/  CS2R R142, SRZ ;  /* 0x00000000008e7805 */ /* 0x000fe2000001ff00 */
[----:B------:R-:W-:Y:S01]  /*0520*/  CS2R R140, SRZ ;  /* 0x00000000008c7805 */ /* 0x000fe2000001ff00 */
[----:B--2---:R-:W-:Y:S01]  /*0530*/  @P1 IADD3 R4, P0, R96, c[0x0][0x220], RZ ;  /* 0x0000880060041a10 */ /* 0x004fe20007f1e0ff */
[----:B------:R-:W-:Y:S01]  /*0540*/  @P1 IMAD.X R9, RZ, RZ, c[0x0][0x224], P3 ;  /* 0x00008900ff091624 */ /* 0x000fe200018e06ff */
[----:B------:R2:W5:Y:S01]  /*0550*/  @P1 LDG.E.128 R148, [R6.64] ;  /* 0x0000000406941981 */ /* 0x000562000c1e1d00 */
[----:B------:R-:W-:-:S02]  /*0560*/  IMAD.SHL.U32 R80, R84, 0x10, RZ ;  /* 0x0000001054507824 */ /* 0x000fc400078e00ff */
[----:B------:R-:W-:Y:S01]  /*0570*/  @P1 IMAD.X R5, RZ, RZ, c[0x0][0x224], P0 ;  /* 0x00008900ff051624 */ /* 0x000fe200000e06ff */
[----:B------:R3:W5:Y:S01]  /*0580*/  @P1 LDG.E.128 R144, [R8.64] ;  /* 0x0000000408901981 */ /* 0x000762000c1e1d00 */
[----:B------:R-:W-:Y:S02]  /*0590*/  IMAD.SHL.U32 R64, R68, 0x10, RZ ;  /* 0x0000001044407824 */ /* 0x000fe400078e00ff */
[----:B------:R-:W-:Y:S01]  /*05a0*/  IMAD.SHL.U32 R72, R76, 0x10, RZ ;  /* 0x000000104c487824 */ /* 0x000fe200078e00ff */
[----:B------:R4:W5:Y:S01]  /*05b0*/  @P1 LDG.E.128 R140, [R4.64] ;  /* 0x00000004048c1981 */ /* 0x000962000c1e1d00 */
[----:B--2---:R-:W-:-:S03]  /*05c0*/  @P1 IADD3 R6, P3, R88, c[0x0][0x220], RZ ;  /* 0x0000880058061a10 */ /* 0x004fc60007f7e0ff */
[----:B------:R-:W-:Y:S02]  /*05d0*/  @P1 IADD3 R10, P0, R72, c[0x0][0x220], RZ ;  /* 0x00008800480a1a10 */ /* 0x000fe40007f1e0ff */
[----:B------:R-:W-:Y:S02]  /*05e0*/  @P1 IADD3.X R7, RZ, c[0x0][0x224], RZ, P3, !PT ;  /* 0x00008900ff071a10 */ /* 0x000fe40001ffe4ff */
[----:B---3--:R-:W-:Y:S02]  /*05f0*/  @P1 IADD3 R8, P4, R80, c[0x0][0x220], RZ ;  /* 0x0000880050081a10 */ /* 0x008fe40007f9e0ff */
[----:B----4-:R-:W-:Y:S01]  /*0600*/  @P1 IADD3 R4, P3, R64, c[0x0][0x220], RZ ;  /* 0x0000880040041a10 */ /* 0x010fe20007f7e0ff */
[----:B------:R-:W-:Y:S01]  /*0610*/  CS2R R138, SRZ ;  /* 0x00000000008a7805 */ /* 0x000fe2000001ff00 */
[----:B-1----:R-:W-:Y:S01]  /*0620*/  LEA.HI R200, R199, R0, RZ, 0x19 ;  /* 0x00000000c7c87211 */ /* 0x002fe200078fc8ff */
[----:B------:R-:W-:Y:S01]  /*0630*/  CS2R R136, SRZ ;  /* 0x0000000000887805 */ /* 0x000fe2000001ff00 */
[----:B------:R-:W-:Y:S01]  /*0640*/  CS2R R134, SRZ ;  /* 0x0000000000867805 */ /* 0x000fe2000001ff00 */
[----:B------:R-:W-:Y:S01]  /*0650*/  CS2R R132, SRZ ;  /* 0x0000000000847805 */ /* 0x000fe2000001ff00 */
[----:B------:R-:W-:Y:S01]  /*0660*/  CS2R R128, SRZ ;  /* 0x0000000000807805 */ /* 0x000fe2000001ff00 */
[----:B------:R-:W-:Y:S01]  /*0670*/  CS2R R130, SRZ ;  /* 0x0000000000827805 */ /* 0x000fe2000001ff00 */
[----:B------:R-:W-:Y:S01]  /*0680*/  CS2R R124, SRZ ;  /* 0x00000000007c7805 */ /* 0x000fe2000001ff00 */
[----:B------:R-:W-:Y:S01]  /*0690*/  CS2R R126, SRZ ;  /* 0x00000000007e7805 */ /* 0x000fe2000001ff00 */
[----:B------:R-:W-:Y:S01]  /*06a0*/  @P1 IMAD.X R9, RZ, RZ, c[0x0][0x224], P4 ;  /* 0x00008900ff091624 */ /* 0x000fe200020e06ff */
[----:B------:R-:W-:Y:S01]  /*06b0*/  @P1 IADD3.X R11, RZ, c[0x0][0x224], RZ, P0, !PT ;  /* 0x00008900ff0b1a10 */ /* 0x000fe200007fe4ff */
[----:B------:R-:W-:Y:S01]  /*06c0*/  @P1 IMAD.X R5, RZ, RZ, c[0x0][0x224], P3 ;  /* 0x00008900ff051624 */ /* 0x000fe200018e06ff */
[----:B------:R-:W-:Y:S01]  /*06d0*/  ISETP.GE.AND P0, PT, R200, c[0x0][0x164], PT ;  /* 0x00005900c8007a0c */ /* 0x000fe20003f06270 */
[----:B------:R0:W5:Y:S01]  /*06e0*/  @P1 LDG.E.128 R136, [R6.64] ;  /* 0x0000000406881981 */ /* 0x000162000c1e1d00 */
[----:B------:R-:W-:-:S02]  /*06f0*/  IADD3 R120, P4, R120, c[0x0][0x1b8], RZ ;  /* 0x00006e0078787a10 */ /* 0x000fc40007f9e0ff */
[----:B------:R-:W-:Y:S01]  /*0700*/  IADD3 R96, P3, R96, c[0x0][0x1b8], RZ ;  /* 0x00006e0060607a10 */ /* 0x000fe20007f7e0ff */
[----:B------:R0:W5:Y:S01]  /*0710*/  @P1 LDG.E.128 R132, [R8.64] ;  /* 0x0000000408841981 */ /* 0x000162000c1e1d00 */
[----:B------:R-:W-:-:S03]  /*0720*/  IADD3 R112, P5, R112, c[0x0][0x1b8], RZ ;  /* 0x00006e0070707a10 */ /* 0x000fc60007fbe0ff */
[----:B------:R0:W5:Y:S04]  /*0730*/  @P1 LDG.E.128 R128, [R10.64] ;  /* 0x000000040a801981 */ /* 0x000168000c1e1d00 */
[----:B------:R0:W5:Y:S01]  /*0740*/  @P1 LDG.E.128 R124, [R4.64] ;  /* 0x00000004047c1981 */ /* 0x000162000c1e1d00 */
[----:B------:R-:W-:Y:S01]  /*0750*/  IADD3 R104, P1, R104, c[0x0][0x1b8], RZ ;  /* 0x00006e0068687a10 */ /* 0x000fe20007f3e0ff */
[----:B------:R-:W-:Y:S01]  /*0760*/  IMAD.X R121, RZ, RZ, c[0x0][0x1bc], P4 ;  /* 0x00006f00ff797624 */ /* 0x000fe200020e06ff */
[----:B------:R-:W-:Y:S01]  /*0770*/  IADD3 R88, P4, R88, c[0x0][0x1b8], RZ ;  /* 0x00006e0058587a10 */ /* 0x000fe20007f9e0ff */
[----:B------:R-:W-:Y:S01]  /*0780*/  IMAD.X R97, RZ, RZ, c[0x0][0x1bc], P3 ;  /* 0x00006f00ff617624 */ /* 0x000fe200018e06ff */
[----:B------:R-:W-:Y:S01]  /*0790*/  IADD3.X R113, RZ, c[0x0][0x1bc], RZ, P5, !PT ;  /* 0x00006f00ff717a10 */ /* 0x000fe20002ffe4ff */
[----:B------:R-:W-:Y:S01]  /*07a0*/  IMAD.X R105, RZ, RZ, c[0x0][0x1bc], P1 ;  /* 0x00006f00ff697624 */ /* 0x000fe200008e06ff */
[----:B------:R-:W-:Y:S01]  /*07b0*/  IADD3 R72, P1, R72, c[0x0][0x1b8], RZ ;  /* 0x00006e0048487a10 */ /* 0x000fe20007f3e0ff */
[----:B------:R-:W-:Y:S01]  /*07c0*/  IMAD.MOV.U32 R61, RZ, RZ, 0x10 ;  /* 0x00000010ff3d7424 */ /* 0x000fe200078e00ff */
[----:B------:R-:W-:-:S02]  /*07d0*/  IADD3 R64, P3, R64, c[0x0][0x1b8], RZ ;  /* 0x00006e0040407a10 */ /* 0x000fc40007f7e0ff */
[----:B------:R-:W-:Y:S01]  /*07e0*/  IADD3 R80, P5, R80, c[0x0][0x1b8], RZ ;  /* 0x00006e0050507a10 */ /* 0x000fe20007fbe0ff */
[----:B------:R-:W-:-:S03]  /*07f0*/  IMAD.WIDE.U32 R116, R116, R61, c[0x0][0x1b0] ;  /* 0x00006c0074747625 */ /* 0x000fc600078e003d */
[----:B------:R-:W-:Y:S01]  /*0800*/  IADD3.X R81, RZ, c[0x0][0x1bc], RZ, P5, !PT ;  /* 0x00006f00ff517a10 */ /* 0x000fe20002ffe4ff */
[----:B------:R-:W-:-:S04]  /*0810*/  IMAD.WIDE.U32 R108, R108, R61, c[0x0][0x1b0] ;  /* 0x00006c006c6c7625 */ /* 0x000fc800078e003d */
[----:B------:R-:W-:-:S04]  /*0820*/  IMAD.WIDE.U32 R100, R100, R61, c[0x0][0x1b0] ;  /* 0x00006c0064647625 */ /* 0x000fc800078e003d */
[----:B------:R-:W-:-:S04]  /*0830*/  IMAD.WIDE.U32 R92, R92, R61, c[0x0][0x1b0] ;  /* 0x00006c005c5c7625 */ /* 0x000fc800078e003d */
[----:B------:R-:W-:-:S04]  /*0840*/  IMAD.WIDE.U32 R84, R84, R61, c[0x0][0x1b0] ;  /* 0x00006c0054547625 */ /* 0x000fc800078e003d */
[----:B------:R-:W-:-:S04]  /*0850*/  IMAD.WIDE.U32 R76, R76, R61, c[0x0][0x1b0] ;  /* 0x00006c004c4c7625 */ /* 0x000fc800078e003d */
[----:B------:R-:W-:-:S04]  /*0860*/  IMAD.WIDE.U32 R68, R68, R61, c[0x0][0x1b0] ;  /* 0x00006c0044447625 */ /* 0x000fc800078e003d */
[----:B------:R-:W-:Y:S02]  /*0870*/  IMAD.X R89, RZ, RZ, c[0x0][0x1bc], P4 ;  /* 0x00006f00ff597624 */ /* 0x000fe400020e06ff */
[----:B------:R-:W-:Y:S02]  /*0880*/  IMAD.X R73, RZ, RZ, c[0x0][0x1bc], P1 ;  /* 0x00006f00ff497624 */ /* 0x000fe400008e06ff */
[----:B------:R-:W-:Y:S01]  /*0890*/  IMAD.X R65, RZ, RZ, c[0x0][0x1bc], P3 ;  /* 0x00006f00ff417624 */ /* 0x000fe200018e06ff */
[----:B------:R-:W-:Y:S06]  /*08a0*/  @P0 EXIT ;  /* 0x000000000000094d */ /* 0x000fec0003800000 */
[----:B0-----:R-:W-:Y:S01]  /*08b0*/  IMAD.WIDE.U32 R60, R48, R61, c[0x0][0x1b0] ;  /* 0x00006c00303c7625 */ /* 0x001fe200078e003d */
        /* <DEDUP_REMOVED lines=15> */
[----:B------:R-:W5:Y:S02]  /*09b0*/  LDG.E.128 R60, [R60.64] ;  /* 0x000000043c3c7981 */ /* 0x000f64000c1e1d00 */
[----:B-----5:R-:W-:Y:S01]  /*09c0*/  @P2 IADD3 R20, P0, R2, c[0x0][0x240], RZ ;  /* 0x0000900002142a10 */ /* 0x020fe20007f1e0ff */
[----:B------:R-:W-:Y:S01]  /*09d0*/  IMAD R199, R0, c[0x0][0x0], R199 ;  /* 0x0000000000c77a24 */ /* 0x000fe200078e02c7 */
[----:B------:R-:W-:Y:S01]  /*09e0*/  IADD3 R0, R207, -0x4498517b, RZ ;  /* 0xbb67ae85cf007810 */ /* 0x000fe20007ffe0ff */
[----:B------:R-:W-:Y:S01]  /*09f0*/  HFMA2.MMA R192, -RZ, RZ, 0, 5.9604644775390625e-08 ;  /* 0x00000001ffc07435 */ /* 0x000fe200000001ff */
[C---:B------:R-:W-:Y:S01]  /*0a00*/  IADD3 R2, R206.reuse, -0x61c88647, RZ ;  /* 0x9e3779b9ce027810 */ /* 0x040fe20007ffe0ff */
[----:B------:R-:W-:Y:S01]  /*0a10*/  @P2 IMAD.X R21, RZ, RZ, R3, P0 ;  /* 0x000000ffff152224 */ /* 0x000fe200000e0603 */
[----:B------:R-:W-:Y:S01]  /*0a20*/  IADD3 R3, R206, 0x3c6ef372, RZ ;  /* 0x3c6ef372ce037810 */ /* 0x000fe20007ffe0ff */
[----:B------:R-:W-:Y:S01]  /*0a30*/  IMAD.WIDE.U32 R6, R199, -0x326172a9, RZ ;  /* 0xcd9e8d57c7067825 */ /* 0x000fe200078e00ff */
[C---:B------:R-:W-:Y:S01]  /*0a40*/  LOP3.LUT R201, R20.reuse, 0x3, RZ, 0xc0, !PT ;  /* 0x0000000314c97812 */ /* 0x040fe200078ec0ff */
[----:B------:R-:W-:Y:S01]  /*0a50*/  ULDC.U8 UR6, c[0x0][0x1f0] ;  /* 0x00007c0000067ab9 */ /* 0x000fe20000000000 */
[----:B------:R-:W-:-:S02]  /*0a60*/  SHF.R.U64 R197, R20, 0x2, R21 ;  /* 0x0000000214c57819 */ /* 0x000fc40000001215 */
[----:B------:R-:W-:-:S03]  /*0a70*/  SHF.R.U32.HI R195, RZ, 0x2, R21 ;  /* 0x00000002ffc37819 */ /* 0x000fc60000011615 */
[----:B------:R-:W-:Y:S01]  /*0a80*/  IMAD.WIDE.U32 R4, R197, -0x2daee0ad, RZ ;  /* 0xd2511f53c5047825 */ /* 0x000fe200078e00ff */
[----:B------:R-:W-:Y:S02]  /*0a90*/  LOP3.LUT R8, R7, R195, R206, 0x96, !PT ;  /* 0x000000c307087212 */ /* 0x000fe400078e96ce */
[----:B------:R-:W-:Y:S02]  /*0aa0*/  IADD3 R7, R206, 0x78dde6e4, RZ ;  /* 0x78dde6e4ce077810 */ /* 0x000fe40007ffe0ff */
[----:B------:R-:W-:Y:S01]  /*0ab0*/  LOP3.LUT R10, R5, R207, RZ, 0x3c, !PT ;  /* 0x000000cf050a7212 */ /* 0x000fe200078e3cff */
[----:B------:R-:W-:Y:S01]  /*0ac0*/  IMAD.WIDE.U32 R8, R8, -0x2daee0ad, RZ ;  /* 0xd2511f5308087825 */ /* 0x000fe200078e00ff */
[----:B------:R-:W-:-:S03]  /*0ad0*/  IADD3 R5, R207, 0x32370b8f, RZ ;  /* 0x32370b8fcf057810 */ /* 0x000fc60007ffe0ff */
[----:B------:R-:W-:Y:S01]  /*0ae0*/  IMAD.WIDE.U32 R10, R10, -0x326172a9, RZ ;  /* 0xcd9e8d570a0a7825 */ /* 0x000fe200078e00ff */
[----:B------:R-:W-:Y:S02]  /*0af0*/  LOP3.LUT R14, R9, R4, R0, 0x96, !PT ;  /* 0x00000004090e7212 */ /* 0x000fe400078e9600 */
[----:B------:R-:W-:Y:S02]  /*0b00*/  IADD3 R4, R207, 0x76cf5d0a, RZ ;  /* 0x76cf5d0acf047810 */ /* 0x000fe40007ffe0ff */
[----:B------:R-:W-:Y:S01]  /*0b10*/  LOP3.LUT R12, R11, R2, R6, 0x96, !PT ;  /* 0x000000020b0c7212 */ /* 0x000fe200078e9606 */
[----:B------:R-:W-:Y:S01]  /*0b20*/  IMAD.WIDE.U32 R14, R14, -0x326172a9, RZ ;  /* 0xcd9e8d570e0e7825 */ /* 0x000fe200078e00ff */
[----:B------:R-:W-:Y:S02]  /*0b30*/  IADD3 R6, R206, -0x255992d5, RZ ;  /* 0xdaa66d2bce067810 */ /* 0x000fe40007ffe0ff */
[----:B------:R-:W-:Y:S01]  /*0b40*/  IADD3 R9, R207, -0x56f99767, RZ ;  /* 0xa9066899cf097810 */ /* 0x000fe20007ffe0ff */
[----:B------:R-:W-:Y:S01]  /*0b50*/  IMAD.WIDE.U32 R12, R12, -0x2daee0ad, RZ ;  /* 0xd2511f530c0c7825 */ /* 0x000fe200078e00ff */
[----:B------:R-:W-:-:S04]  /*0b60*/  LOP3.LUT R10, R15, R10, R3, 0x96, !PT ;  /* 0x0000000a0f0a7212 */ /* 0x000fc800078e9603 */
[----:B------:R-:W-:Y:S01]  /*0b70*/  LOP3.LUT R16, R13, R8, R4, 0x96, !PT ;  /* 0x000000080d107212 */ /* 0x000fe200078e9604 */
[----:B------:R-:W-:Y:S01]  /*0b80*/  IMAD.WIDE.U32 R10, R10, -0x2daee0ad, RZ ;  /* 0xd2511f530a0a7825 */ /* 0x000fe200078e00ff */
[----:B------:R-:W-:-:S03]  /*0b90*/  IADD3 R8, R207, -0x126145ec, RZ ;  /* 0xed9eba14cf087810 */ /* 0x000fc60007ffe0ff */
[----:B------:R-:W-:Y:S01]  /*0ba0*/  IMAD.WIDE.U32 R16, R16, -0x326172a9, RZ ;  /* 0xcd9e8d5710107825 */ /* 0x000fe200078e00ff */
[----:B------:R-:W-:Y:S02]  /*0bb0*/  LOP3.LUT R15, R11, R12, R5, 0x96, !PT ;  /* 0x0000000c0b0f7212 */ /* 0x000fe400078e9605 */
[----:B------:R-:W-:Y:S02]  /*0bc0*/  IADD3 R11, R206, -0x4ab325aa, RZ ;  /* 0xb54cda56ce0b7810 */ /* 0x000fe40007ffe0ff */
[----:B------:R-:W-:Y:S01]  /*0bd0*/  LOP3.LUT R12, R17, R14, R6, 0x96, !PT ;  /* 0x0000000e110c7212 */ /* 0x000fe200078e9606 */
[----:B------:R-:W-:-:S04]  /*0be0*/  IMAD.WIDE.U32 R14, R15, -0x326172a9, RZ ;  /* 0xcd9e8d570f0e7825 */ /* 0x000fc800078e00ff */
[----:B------:R-:W-:Y:S01]  /*0bf0*/  IMAD.WIDE.U32 R12, R12, -0x2daee0ad, RZ ;  /* 0xd2511f530c0c7825 */ /* 0x000fe200078e00ff */
[----:B------:R-:W-:Y:S02]  /*0c00*/  LOP3.LUT R16, R15, R16, R7, 0x96, !PT ;  /* 0x000000100f107212 */ /* 0x000fe400078e9607 */
[----:B------:R-:W-:Y:S02]  /*0c10*/  IADD3 R15, R206, -0xe443238, RZ ;  /* 0xf1bbcdc8ce0f7810 */ /* 0x000fe40007ffe0ff */
[----:B------:R-:W-:Y:S01]  /*0c20*/  LOP3.LUT R18, R13, R10, R8, 0x96, !PT ;  /* 0x0000000a0d127212 */ /* 0x000fe200078e9608 */
[----:B------:R-:W-:Y:S01]  /*0c30*/  IMAD.WIDE.U32 R16, R16, -0x2daee0ad, RZ ;  /* 0xd2511f5310107825 */ /* 0x000fe200078e00ff */
[----:B------:R-:W-:Y:S02]  /*0c40*/  IADD3 R10, R206, 0x1715609d, RZ ;  /* 0x1715609dce0a7810 */ /* 0x000fe40007ffe0ff */
[----:B------:R-:W-:Y:S01]  /*0c50*/  IADD3 R13, R207, 0x1fd5c5a3, RZ ;  /* 0x1fd5c5a3cf0d7810 */ /* 0x000fe20007ffe0ff */
[----:B------:R-:W-:Y:S01]  /*0c60*/  IMAD.WIDE.U32 R18, R18, -0x326172a9, RZ ;  /* 0xcd9e8d5712127825 */ /* 0x000fe200078e00ff */
[----:B------:R-:W-:-:S02]  /*0c70*/  LOP3.LUT R24, R17, R12, R9, 0x96, !PT ;  /* 0x0000000c11187212 */ /* 0x000fc400078e9609 */
[----:B------:R-:W-:Y:S02]  /*0c80*/  IADD3 R12, R207, 0x646e171e, RZ ;  /* 0x646e171ecf0c7810 */ /* 0x000fe40007ffe0ff */
[----:B------:R-:W-:Y:S01]  /*0c90*/  LOP3.LUT R22, R19, R14, R10, 0x96, !PT ;  /* 0x0000000e13167212 */ /* 0x000fe200078e960a */
[----:B------:R-:W-:Y:S01]  /*0ca0*/  IMAD.WIDE.U32 R24, R24, -0x326172a9, RZ ;  /* 0xcd9e8d5718187825 */ /* 0x000fe200078e00ff */
[----:B------:R-:W-:-:S03]  /*0cb0*/  IADD3 R14, R206, 0x5384540f, RZ ;  /* 0x5384540fce0e7810 */ /* 0x000fc60007ffe0ff */
[----:B------:R-:W-:Y:S01]  /*0cc0*/  IMAD.WIDE.U32 R22, R22, -0x2daee0ad, RZ ;  /* 0xd2511f5316167825 */ /* 0x000fe200078e00ff */
[----:B------:R-:W-:-:S04]  /*0cd0*/  LOP3.LUT R18, R25, R18, R11, 0x96, !PT ;  /* 0x0000001219127212 */ /* 0x000fc800078e960b */
[----:B------:R-:W-:Y:S01]  /*0ce0*/  LOP3.LUT R26, R23, R16, R12, 0x96, !PT ;  /* 0x00000010171a7212 */ /* 0x000fe200078e960c */
[----:B------:R-:W-:Y:S01]  /*0cf0*/  IMAD.WIDE.U32 R18, R18, -0x2daee0ad, RZ ;  /* 0xd2511f5312127825 */ /* 0x000fe200078e00ff */
[----:B------:R-:W-:-:S03]  /*0d00*/  IADD3 R16, R207, -0x24c28bd8, RZ ;  /* 0xdb3d7428cf107810 */ /* 0x000fc60007ffe0ff */
        /* <DEDUP_REMOVED lines=8> */
[----:B------:R-:W-:Y:S01]  /*0d90*/  IMAD.HI.U32 R19, R26, -0x2daee0ad, RZ ;  /* 0xd2511f531a137827 */ /* 0x000fe200078e00ff */
[----:B------:R-:W-:Y:S02]  /*0da0*/  IADD3 R17, R207, -0x695add53, RZ ;  /* 0x96a522adcf117810 */ /* 0x000fe40007ffe0ff */
[----:B------:R-:W-:Y:S01]  /*0db0*/  IADD3 R18, R206, -0x700cb87f, RZ ;  /* 0x8ff34781ce127810 */ /* 0x000fe20007ffe0ff */
[----:B------:R-:W-:Y:S01]  /*0dc0*/  IMAD R193, R22, -0x326172a9, RZ ;  /* 0xcd9e8d5716c17824 */ /* 0x000fe200078e02ff */
[----:B------:R-:W-:Y:S01]  /*0dd0*/  LOP3.LUT R194, R19, R194, R17, 0x96, !PT ;  /* 0x000000c213c27212 */ /* 0x000fe200078e9611 */
[----:B------:R-:W-:-:S04]  /*0de0*/  IMAD.HI.U32 R21, R198, -0x326172a9, RZ ;  /* 0xcd9e8d57c6157827 */ /* 0x000fc800078e00ff */
[----:B------:R-:W-:Y:S01]  /*0df0*/  IMAD.MOV.U32 R19, RZ, RZ, RZ ;  /* 0x000000ffff137224 */ /* 0x000fe200078e00ff */
[----:B------:R-:W-:Y:S01]  /*0e00*/  LOP3.LUT R193, R21, R193, R18, 0x96, !PT ;  /* 0x000000c115c17212 */ /* 0x000fe200078e9612 */
[----:B------:R-:W-:Y:S02]  /*0e10*/  IMAD R196, R26, -0x2daee0ad, RZ ;  /* 0xd2511f531ac47824 */ /* 0x000fe400078e02ff */
[----:B------:R-:W-:Y:S02]  /*0e20*/  IMAD R198, R198, -0x326172a9, RZ ;  /* 0xcd9e8d57c6c67824 */ /* 0x000fe400078e02ff */
.L_x_25355:
[----:B------:R-:W-:Y:S01]  /*0e30*/  ISETP.NE.U32.AND P0, PT, RZ, c[0x0][0x178], PT ;  /* 0x00005e00ff007a0c */ /* 0x000fe20003f05070 */
[----:B------:R-:W-:Y:S01]  /*0e40*/  IMAD R24, R200, c[0x0][0x168], RZ ;  /* 0x00005a00c8187a24 */ /* 0x000fe200078e02ff */
[----:B------:R-:W-:Y:S01]  /*0e50*/  ISETP.NE.U32.AND P1, PT, RZ, c[0x0][0x180], PT ;  /* 0x00006000ff007a0c */ /* 0x000fe20003f25070 */
[----:B------:R-:W-:Y:S01]  /*0e60*/  IMAD.MOV.U32 R217, RZ, RZ, 0x10 ;  /* 0x00000010ffd97424 */ /* 0x000fe200078e00ff */
[----:B------:R-:W-:Y:S02]  /*0e70*/  ISETP.NE.AND.EX P3, PT, RZ, c[0x0][0x17c], PT, P0 ;  /* 0x00005f00ff007a0c */ /* 0x000fe40003f65300 */
[----:B------:R-:W-:-:S02]  /*0e80*/  ISETP.NE.AND.EX P0, PT, RZ, c[0x0][0x184], PT, P1 ;  /* 0x00006100ff007a0c */ /* 0x000fc40003f05310 */
        /* <DEDUP_REMOVED lines=24> */
.L_x_24833:
[----:B0-----:R-:W-:Y:S02]  /*1010*/  IMAD.MOV.U32 R36, RZ, RZ, R198 ;  /* 0x000000ffff247224 */ /* 0x001fe400078e00c6 */
.L_x_24834:
[----:B------:R-:W-:Y:S05]  /*1020*/  BSYNC B0 ;  /* 0x0000000000007941 */ /* 0x000fea0003800000 */
.L_x_24832:
        /* <DEDUP_REMOVED lines=16> */
.L_x_24838:
[----:B------:R-:W-:Y:S05]  /*1130*/  BSYNC B1 ;  /* 0x0000000000017941 */ /* 0x000fea0003800000 */
.L_x_24837:
        /* <DEDUP_REMOVED lines=44> */
.L_x_24836:
[----:B------:R-:W-:Y:S05]  /*1400*/  BSYNC B0 ;  /* 0x0000000000007941 */ /* 0x000fea0003800000 */
.L_x_24835:
[----:B------:R-:W0:Y:S01]  /*1410*/  I2F.U32 R29, R36 ;  /* 0x00000024001d7306 */ /* 0x000e220000201000 */
[----:B------:R-:W-:Y:S01]  /*1420*/  ISETP.NE.U32.AND P1, PT, RZ, c[0x0][0x178], PT ;  /* 0x00005e00ff007a0c */ /* 0x000fe20003f25070 */
[----:B------:R-:W-:Y:S02]  /*1430*/  IMAD.MOV.U32 R216, RZ, RZ, 0x2f800000 ;  /* 0x2f800000ffd87424 */ /* 0x000fe400078e00ff */
[----:B-----5:R-:W-:Y:S01]  /*1440*/  FMUL.FTZ R24, R24, c[0x0][0x1e8] ;  /* 0x00007a0018187a20 */ /* 0x020fe20000410000 */
        /* <DEDUP_REMOVED lines=11> */
.L_x_24839:
        /* <DEDUP_REMOVED lines=12> */
.L_x_24842:
[----:B------:R-:W-:Y:S02]  /*15c0*/  IMAD.MOV.U32 R36, RZ, RZ, R198 ;  /* 0x000000ffff247224 */ /* 0x000fe400078e00c6 */
.L_x_24843:
[----:B------:R-:W-:Y:S05]  /*15d0*/  BSYNC B0 ;  /* 0x0000000000007941 */ /* 0x000fea0003800000 */
.L_x_24841:
        /* <DEDUP_REMOVED lines=16> */
.L_x_24847:
[----:B------:R-:W-:Y:S05]  /*16e0*/  BSYNC B1 ;  /* 0x0000000000017941 */ /* 0x000fea0003800000 */
.L_x_24846:
        /* <DEDUP_REMOVED lines=44> */
.L_x_24845:
[----:B------:R-:W-:Y:S05]  /*19b0*/  BSYNC B0 ;  /* 0x0000000000007941 */ /* 0x000fea0003800000 */
.L_x_24844:
        /* <DEDUP_REMOVED lines=8> */
.L_x_24840:
        /* <DEDUP_REMOVED lines=12> */
.L_x_24849:
[----:B------:R-:W-:Y:S02]  /*1b00*/  IMAD.MOV.U32 R36, RZ, RZ, R198 ;  /* 0x000000ffff247224 */ /* 0x000fe400078e00c6 */
.L_x_24850:
[----:B------:R-:W-:Y:S05]  /*1b10*/  BSYNC B0 ;  /* 0x0000000000007941 */ /* 0x000fea0003800000 */
.L_x_24848:
        /* <DEDUP_REMOVED lines=16> */
.L_x_24854:
[----:B------:R-:W-:Y:S05]  /*1c20*/  BSYNC B1 ;  /* 0x0000000000017941 */ /* 0x000fea0003800000 */
.L_x_24853:
        /* <DEDUP_REMOVED lines=44> */
.L_x_24852:
[----:B------:R-:W-:Y:S05]  /*1ef0*/  BSYNC B0 ;  /* 0x0000000000007941 */ /* 0x000fea0003800000 */
.L_x_24851:
        /* <DEDUP_REMOVED lines=11> */
.L_x_24855:
        /* <DEDUP_REMOVED lines=12> */
.L_x_24858:
[----:B------:R-:W-:Y:S02]  /*2070*/  IMAD.MOV.U32 R34, RZ, RZ, R198 ;  /* 0x000000ffff227224 */ /* 0x000fe400078e00c6 */
.L_x_24859:
[----:B------:R-:W-:Y:S05]  /*2080*/  BSYNC B0 ;  /* 0x0000000000007941 */ /* 0x000fea0003800000 */
.L_x_24857:
        /* <DEDUP_REMOVED lines=16> */
.L_x_24863:
[----:B------:R-:W-:Y:S05]  /*2190*/  BSYNC B1 ;  /* 0x0000000000017941 */ /* 0x000fea0003800000 */
.L_x_24862:
        /* <DEDUP_REMOVED lines=44> */
.L_x_24861:
[----:B------:R-:W-:Y:S05]  /*2460*/  BSYNC B0 ;  /* 0x0000000000007941 */ /* 0x000fea0003800000 */
.L_x_24860:
        /* <DEDUP_REMOVED lines=8> */
.L_x_24856:
        /* <DEDUP_REMOVED lines=12> */
.L_x_24865:
[----:B------:R-:W-:Y:S02]  /*25b0*/  IMAD.MOV.U32 R34, RZ, RZ, R198 ;  /* 0x000000ffff227224 */ /* 0x000fe400078e00c6 */
.L_x_24866:
[----:B------:R-:W-:Y:S05]  /*25c0*/  BSYNC B0 ;  /* 0x0000000000007941 */ /* 0x000fea0003800000 */
.L_x_24864:
        /* <DEDUP_REMOVED lines=16> */
.L_x_24870:
[----:B------:R-:W-:Y:S05]  /*26d0*/  BSYNC B1 ;  /* 0x0000000000017941 */ /* 0x000fea0003800000 */
.L_x_24869:
        /* <DEDUP_REMOVED lines=44> */
.L_x_24868:
[----:B------:R-:W-:Y:S05]  /*29a0*/  BSYNC B0 ;  /* 0x0000000000007941 */ /* 0x000fea0003800000 */
.L_x_24867:
        /* <DEDUP_REMOVED lines=11> */
.L_x_24871:
        /* <DEDUP_REMOVED lines=12> */
.L_x_24874:
[----:B------:R-:W-:Y:S02]  /*2b20*/  IMAD.MOV.U32 R26, RZ, RZ, R198 ;  /* 0x000000ffff1a7224 */ /* 0x000fe400078e00c6 */
.L_x_24875:
[----:B------:R-:W-:Y:S05]  /*2b30*/  BSYNC B0 ;  /* 0x0000000000007941 */ /* 0x000fea0003800000 */
.L_x_24873:
        /* <DEDUP_REMOVED lines=16> */
.L_x_24879:
[----:B------:R-:W-:Y:S05]  /*2c40*/  BSYNC B1 ;  /* 0x0000000000017941 */ /* 0x000fea0003800000 */
.L_x_24878:
        /* <DEDUP_REMOVED lines=44> */
.L_x_24877:
[----:B------:R-:W-:Y:S05]  /*2f10*/  BSYNC B0 ;  /* 0x0000000000007941 */ /* 0x000fea0003800000 */
.L_x_24876:
        /* <DEDUP_REMOVED lines=8> */
.L_x_24872:
        /* <DEDUP_REMOVED lines=12> */
.L_x_24881:
[----:B------:R-:W-:Y:S02]  /*3060*/  IMAD.MOV.U32 R26, RZ, RZ, R198 ;  /* 0x000000ffff1a7224 */ /* 0x000fe400078e00c6 */
.L_x_24882:
[----:B------:R-:W-:Y:S05]  /*3070*/  BSYNC B0 ;  /* 0x0000000000007941 */ /* 0x000fea0003800000 */
.L_x_24880:
        /* <DEDUP_REMOVED lines=16> */
.L_x_24886:
[----:B------:R-:W-:Y:S05]  /*3180*/  BSYNC B1 ;  /* 0x0000000000017941 */ /* 0x000fea0003800000 */
.L_x_24885:
        /* <DEDUP_REMOVED lines=44> */
.L_x_24884:
[----:B------:R-:W-:Y:S05]  /*3450*/  BSYNC B0 ;  /* 0x0000000000007941 */ /* 0x000fea0003800000 */
.L_x_24883:
        /* <DEDUP_REMOVED lines=11> */
.L_x_24887:
        /* <DEDUP_REMOVED lines=12> */
.L_x_24890:
[----:B------:R-:W-:Y:S02]  /*35d0*/  IMAD.MOV.U32 R32, RZ, RZ, R198 ;  /* 0x000000ffff207224 */ /* 0x000fe400078e00c6 */
.L_x_24891:
[----:B------:R-:W-:Y:S05]  /*35e0*/  BSYNC B0 ;  /* 0x0000000000007941 */ /* 0x000fea0003800000 */
.L_x_24889:
        /* <DEDUP_REMOVED lines=16> */
.L_x_24895:
[----:B------:R-:W-:Y:S05]  /*36f0*/  BSYNC B1 ;  /* 0x0000000000017941 */ /* 0x000fea0003800000 */
.L_x_24894:
        /* <DEDUP_REMOVED lines=44> */
.L_x_24893:
[----:B------:R-:W-:Y:S05]  /*39c0*/  BSYNC B0 ;  /* 0x0000000000007941 */ /* 0x000fea0003800000 */
.L_x_24892:
        /* <DEDUP_REMOVED lines=8> */
.L_x_24888:
[----:B------:R-:W-:Y:S02]  /*3a50*/  SEL R24, RZ, 0x1000000, P4 ;  /* 0x01000000ff187807 */ /* 0x000fe40002000000 */
[----:B------:R-:W-:Y:S02]  /*3a60*/  SEL R25, RZ, 0x10000, P3 ;  /* 0x00010000ff197807 */ /* 0x000fe40001800000 */
[----:B------:R-:W-:Y:S02]  /*3a70*/  SEL R27, RZ, 0x100, P2 ;  /* 0x00000100ff1b7807 */ /* 0x000fe40001000000 */
[C---:B------:R-:W-:Y:S02]  /*3a80*/  SHF.L.U32 R36, R204.reuse, 0x2, RZ ;  /* 0x00000002cc247819 */ /* 0x040fe400000006ff */
[----:B------:R-:W-:Y:S02]  /*3a90*/  IADD3 R24, R27, R24, R25 ;  /* 0x000000181b187210 */ /* 0x000fe40007ffe019 */
[----:B------:R-:W-:-:S02]  /*3aa0*/  LEA R26, P2, R204, c[0x0][0x188], 0x4 ;  /* 0x00006200cc1a7a11 */ /* 0x000fc400078420ff */
[----:B------:R-:W-:Y:S02]  /*3ab0*/  SEL R25, RZ, 0x1, P1 ;  /* 0x00000001ff197807 */ /* 0x000fe40000800000 */
        /* <DEDUP_REMOVED lines=19> */
[----:B------:R-:W-:-:S04]  /*3bf0*/  IADD3 R26, P1, R36, c[0x0][0x198], RZ ;  /* 0x00006600241a7a10 */ /* 0x000fc80007f3e0ff */
[----:B------:R-:W-:Y:S02]  /*3c00*/  LEA R32, R32, R27, 0x8 ;  /* 0x0000001b20207211 */ /* 0x000fe400078e40ff */
[----:B------:R-:W-:-:S03]  /*3c10*/  IADD3.X R27, R37, c[0x0][0x19c], RZ, P1, !PT ;  /* 0x00006700251b7a10 */ /* 0x000fc60000ffe4ff */
[----:B------:R-:W-:-:S05]  /*3c20*/  IMAD.IADD R33, R32, 0x1, R33 ;  /* 0x0000000120217824 */ /* 0x000fca00078e0221 */
[----:B------:R0:W-:Y:S02]  /*3c30*/  STG.E [R26.64], R33 ;  /* 0x000000211a007986 */ /* 0x0001e4000c101904 */
.L_x_24896:
        /* <DEDUP_REMOVED lines=16> */
.L_x_24898:
[----:B-1----:R-:W-:Y:S02]  /*3d40*/  IMAD.MOV.U32 R36, RZ, RZ, R198 ;  /* 0x000000ffff247224 */ /* 0x002fe400078e00c6 */
.L_x_24899:
[----:B------:R-:W-:Y:S05]  /*3d50*/  BSYNC B0 ;  /* 0x0000000000007941 */ /* 0x000fea0003800000 */
.L_x_24897:
        /* <DEDUP_REMOVED lines=16> */
.L_x_24903:
[----:B------:R-:W-:Y:S05]  /*3e60*/  BSYNC B1 ;  /* 0x0000000000017941 */ /* 0x000fea0003800000 */
.L_x_24902:
        /* <DEDUP_REMOVED lines=44> */
.L_x_24901:
[----:B------:R-:W-:Y:S05]  /*4130*/  BSYNC B0 ;  /* 0x0000000000007941 */ /* 0x000fea0003800000 */
.L_x_24900:
        /* <DEDUP_REMOVED lines=12> */
.L_x_24904:
        /* <DEDUP_REMOVED lines=12> */
.L_x_24907:
[----:B------:R-:W-:Y:S02]  /*42c0*/  IMAD.MOV.U32 R36, RZ, RZ, R198 ;  /* 0x000000ffff247224 */ /* 0x000fe400078e00c6 */
.L_x_24908:
[----:B------:R-:W-:Y:S05]  /*42d0*/  BSYNC B0 ;  /* 0x0000000000007941 */ /* 0x000fea0003800000 */
.L_x_24906:
        /* <DEDUP_REMOVED lines=16> */
.L_x_24912:
[----:B------:R-:W-:Y:S05]  /*43e0*/  BSYNC B1 ;  /* 0x0000000000017941 */ /* 0x000fea0003800000 */
.L_x_24911:
        /* <DEDUP_REMOVED lines=44> */
.L_x_24910:
[----:B------:R-:W-:Y:S05]  /*46b0*/  BSYNC B0 ;  /* 0x0000000000007941 */ /* 0x000fea0003800000 */
.L_x_24909:
        /* <DEDUP_REMOVED lines=8> */
.L_x_24905:
        /* <DEDUP_REMOVED lines=12> */
.L_x_24914:
[----:B------:R-:W-:Y:S02]  /*4800*/  IMAD.MOV.U32 R36, RZ, RZ, R198 ;  /* 0x000000ffff247224 */ /* 0x000fe400078e00c6 */
.L_x_24915:
[----:B------:R-:W-:Y:S05]  /*4810*/  BSYNC B0 ;  /* 0x0000000000007941 */ /* 0x000fea0003800000 */
.L_x_24913:
        /* <DEDUP_REMOVED lines=16> */
.L_x_24919:
[----:B------:R-:W-:Y:S05]  /*4920*/  BSYNC B1 ;  /* 0x0000000000017941 */ /* 0x000fea0003800000 */
.L_x_24918:
        /* <DEDUP_REMOVED lines=44> */
.L_x_24917:
[----:B------:R-:W-:Y:S05]  /*4bf0*/  BSYNC B0 ;  /* 0x0000000000007941 */ /* 0x000fea0003800000 */
.L_x_24916:
        /* <DEDUP_REMOVED lines=11> */
.L_x_24920:
        /* <DEDUP_REMOVED lines=12> */
.L_x_24923:
[----:B------:R-:W-:Y:S02]  /*4d70*/  IMAD.MOV.U32 R34, RZ, RZ, R198 ;  /* 0x000000ffff227224 */ /* 0x000fe400078e00c6 */
.L_x_24924:
[----:B------:R-:W-:Y:S05]  /*4d80*/  BSYNC B0 ;  /* 0x0000000000007941 */ /* 0x000fea0003800000 */
.L_x_24922:
        /* <DEDUP_REMOVED lines=16> */
.L_x_24928:
[----:B------:R-:W-:Y:S05]  /*4e90*/  BSYNC B1 ;  /* 0x0000000000017941 */ /* 0x000fea0003800000 */
.L_x_24927:
        /* <DEDUP_REMOVED lines=44> */
.L_x_24926:
[----:B------:R-:W-:Y:S05]  /*5160*/  BSYNC B0 ;  /* 0x0000000000007941 */ /* 0x000fea0003800000 */
.L_x_24925:
        /* <DEDUP_REMOVED lines=8> */
.L_x_24921:
        /* <DEDUP_REMOVED lines=12> */
.L_x_24930:
[----:B------:R-:W-:Y:S02]  /*52b0*/  IMAD.MOV.U32 R34, RZ, RZ, R198 ;  /* 0x000000ffff227224 */ /* 0x000fe400078e00c6 */
.L_x_24931:
[----:B------:R-:W-:Y:S05]  /*52c0*/  BSYNC B0 ;  /* 0x0000000000007941 */ /* 0x000fea0003800000 */
.L_x_24929:
        /* <DEDUP_REMOVED lines=16> */
.L_x_24935:
[----:B------:R-:W-:Y:S05]  /*53d0*/  BSYNC B1 ;  /* 0x0000000000017941 */ /* 0x000fea0003800000 */
.L_x_24934:
        /* <DEDUP_REMOVED lines=44> */
.L_x_24933:
[----:B------:R-:W-:Y:S05]  /*56a0*/  BSYNC B0 ;  /* 0x0000000000007941 */ /* 0x000fea0003800000 */
.L_x_24932:
        /* <DEDUP_REMOVED lines=11> */
.L_x_24936:
        /* <DEDUP_REMOVED lines=12> */
.L_x_24939:
[----:B------:R-:W-:Y:S02]  /*5820*/  IMAD.MOV.U32 R26, RZ, RZ, R198 ;  /* 0x000000ffff1a7224 */ /* 0x000fe400078e00c6 */
.L_x_24940:
[----:B------:R-:W-:Y:S05]  /*5830*/  BSYNC B0 ;  /* 0x0000000000007941 */ /* 0x000fea0003800000 */
.L_x_24938:
        /* <DEDUP_REMOVED lines=16> */
.L_x_24944:
[----:B------:R-:W-:Y:S05]  /*5940*/  BSYNC B1 ;  /* 0x0000000000017941 */ /* 0x000fea0003800000 */
.L_x_24943:
        /* <DEDUP_REMOVED lines=44> */
.L_x_24942:
[----:B------:R-:W-:Y:S05]  /*5c10*/  BSYNC B0 ;  /* 0x0000000000007941 */ /* 0x000fea0003800000 */
.L_x_24941:
        /* <DEDUP_REMOVED lines=8> */
.L_x_24937:
        /* <DEDUP_REMOVED lines=12> */
.L_x_24946:
[----:B------:R-:W-:Y:S02]  /*5d60*/  IMAD.MOV.U32 R26, RZ, RZ, R198 ;  /* 0x000000ffff1a7224 */ /* 0x000fe400078e00c6 */
.L_x_24947:
[----:B------:R-:W-:Y:S05]  /*5d70*/  BSYNC B0 ;  /* 0x0000000000007941 */ /* 0x000fea0003800000 */
.L_x_24945:
        /* <DEDUP_REMOVED lines=16> */
.L_x_24951:
[----:B------:R-:W-:Y:S05]  /*5e80*/  BSYNC B1 ;  /* 0x0000000000017941 */ /* 0x000fea0003800000 */
.L_x_24950:
        /* <DEDUP_REMOVED lines=44> */
.L_x_24949:
[----:B------:R-:W-:Y:S05]  /*6150*/  BSYNC B0 ;  /* 0x0000000000007941 */ /* 0x000fea0003800000 */
.L_x_24948:
        /* <DEDUP_REMOVED lines=11> */
.L_x_24952:
        /* <DEDUP_REMOVED lines=12> */
.L_x_24955:
[----:B------:R-:W-:Y:S02]  /*62d0*/  IMAD.MOV.U32 R32, RZ, RZ, R198 ;  /* 0x000000ffff207224 */ /* 0x000fe400078e00c6 */
.L_x_24956:
[----:B------:R-:W-:Y:S05]  /*62e0*/  BSYNC B0 ;  /* 0x0000000000007941 */ /* 0x000fea0003800000 */
.L_x_24954:
        /* <DEDUP_REMOVED lines=16> */
.L_x_24960:
[----:B------:R-:W-:Y:S05]  /*63f0*/  BSYNC B1 ;  /* 0x0000000000017941 */ /* 0x000fea0003800000 */
.L_x_24959:
        /* <DEDUP_REMOVED lines=44> */
.L_x_24958:
[----:B------:R-:W-:Y:S05]  /*66c0*/  BSYNC B0 ;  /* 0x0000000000007941 */ /* 0x000fea0003800000 */
.L_x_24957:
        /* <DEDUP_REMOVED lines=8> */
.L_x_24953:
[----:B------:R-:W-:Y:S01]  /*6750*/  SEL R24, RZ, 0x1000000, P4 ;  /* 0x01000000ff187807 */ /* 0x000fe20002000000 */
[----:B------:R-:W-:Y:S01]  /*6760*/  IMAD.MOV.U32 R219, RZ, RZ, 0x4 ;  /* 0x00000004ffdb7424 */ /* 0x000fe200078e00ff */
[----:B------:R-:W-:Y:S02]  /*6770*/  SEL R25, RZ, 0x10000, P3 ;  /* 0x00010000ff197807 */ /* 0x000fe40001800000 */
[----:B------:R-:W-:Y:S01]  /*6780*/  SEL R26, RZ, 0x100, P2 ;  /* 0x00000100ff1a7807 */ /* 0x000fe20001000000 */
[C---:B------:R-:W-:Y:S01]  /*6790*/  IMAD.WIDE.U32 R32, R209.reuse, R219, c[0x0][0x190] ;  /* 0x00006400d1207625 */ /* 0x040fe200078e00db */
[----:B------:R-:W-:Y:S02]  /*67a0*/  SEL R29, RZ, 0x1, P1 ;  /* 0x00000001ff1d7807 */ /* 0x000fe40000800000 */
[----:B------:R-:W-:Y:S01]  /*67b0*/  IADD3 R24, R26, R24, R25 ;  /* 0x000000181a187210 */ /* 0x000fe20007ffe019 */
[----:B------:R-:W-:Y:S01]  /*67c0*/  IMAD.WIDE.U32 R26, R209, R217, c[0x0][0x188] ;  /* 0x00006200d11a7625 */ /* 0x000fe200078e00d9 */
[----:B------:R-:W-:-:S02]  /*67d0*/  ISETP.NE.AND P5, PT, R215, RZ, PT ;  /* 0x000000ffd700720c */ /* 0x000fc40003fa5270 */
[----:B------:R-:W-:Y:S01]  /*67e0*/  IADD3 R214, R204, 0x100, RZ ;  /* 0x00000100ccd67810 */ /* 0x000fe20007ffe0ff */
[----:B------:R-:W-:Y:S01]  /*67f0*/  IMAD.IADD R35, R24, 0x1, R29 ;  /* 0x0000000118237824 */ /* 0x000fe200078e021d */
[----:B------:R1:W-:Y:S03]  /*6800*/  STG.E.128 [R26.64], R44 ;  /* 0x0000002c1a007986 */ /* 0x0003e6000c101d04 */
[CC--:B------:R-:W-:Y:S01]  /*6810*/  @P0 IMAD.WIDE.U32 R30, R214.reuse, R217.reuse, c[0x0][0x180] ;  /* 0x00006000d61e0625 */ /* 0x0c0fe200078e00d9 */
[----:B------:R1:W-:Y:S03]  /*6820*/  STG.E [R32.64], R35 ;  /* 0x0000002320007986 */ /* 0x0003e6000c101904 */
[----:B------:R-:W-:-:S04]  /*6830*/  IMAD.WIDE.U32 R24, R214, R217, c[0x0][0x170] ;  /* 0x00005c00d6187625 */ /* 0x000fc800078e00d9 */
[----:B------:R-:W-:Y:S01]  /*6840*/  @P5 IMAD.WIDE.U32 R28, R214, R217, c[0x0][0x178] ;  /* 0x00005e00d61c5625 */ /* 0x000fe200078e00d9 */
        /* <DEDUP_REMOVED lines=11> */
.L_x_24961:
        /* <DEDUP_REMOVED lines=15> */
.L_x_24963:
[----:B--2---:R-:W-:Y:S02]  /*69f0*/  IMAD.MOV.U32 R28, RZ, RZ, R198 ;  /* 0x000000ffff1c7224 */ /* 0x004fe400078e00c6 */
.L_x_24964:
[----:B------:R-:W-:Y:S05]  /*6a00*/  BSYNC B0 ;  /* 0x0000000000007941 */ /* 0x000fea0003800000 */
.L_x_24962:
        /* <DEDUP_REMOVED lines=16> */
.L_x_24968:
[----:B------:R-:W-:Y:S05]  /*6b10*/  BSYNC B1 ;  /* 0x0000000000017941 */ /* 0x000fea0003800000 */
.L_x_24967:
        /* <DEDUP_REMOVED lines=44> */
.L_x_24966:
[----:B------:R-:W-:Y:S05]  /*6de0*/  BSYNC B0 ;  /* 0x0000000000007941 */ /* 0x000fea0003800000 */
.L_x_24965:
        /* <DEDUP_REMOVED lines=12> */
.L_x_24969:
        /* <DEDUP_REMOVED lines=12> */
.L_x_24972:
[----:B------:R-:W-:Y:S02]  /*6f70*/  IMAD.MOV.U32 R24, RZ, RZ, R198 ;  /* 0x000000ffff187224 */ /* 0x000fe400078e00c6 */
.L_x_24973:
[----:B------:R-:W-:Y:S05]  /*6f80*/  BSYNC B0 ;  /* 0x0000000000007941 */ /* 0x000fea0003800000 */
.L_x_24971:
        /* <DEDUP_REMOVED lines=16> */
.L_x_24977:
[----:B------:R-:W-:Y:S05]  /*7090*/  BSYNC B1 ;  /* 0x0000000000017941 */ /* 0x000fea0003800000 */
.L_x_24976:
        /* <DEDUP_REMOVED lines=44> */
.L_x_24975:
[----:B------:R-:W-:Y:S05]  /*7360*/  BSYNC B0 ;  /* 0x0000000000007941 */ /* 0x000fea0003800000 */
.L_x_24974:
        /* <DEDUP_REMOVED lines=8> */
.L_x_24970:
        /* <DEDUP_REMOVED lines=12> */
.L_x_24979:
[----:B------:R-:W-:Y:S02]  /*74b0*/  IMAD.MOV.U32 R24, RZ, RZ, R198 ;  /* 0x000000ffff187224 */ /* 0x000fe400078e00c6 */
.L_x_24980:
[----:B------:R-:W-:Y:S05]  /*74c0*/  BSYNC B0 ;  /* 0x0000000000007941 */ /* 0x000fea0003800000 */
.L_x_24978:
        /* <DEDUP_REMOVED lines=16> */
.L_x_24984:
[----:B------:R-:W-:Y:S05]  /*75d0*/  BSYNC B1 ;  /* 0x0000000000017941 */ /* 0x000fea0003800000 */
.L_x_24983:
        /* <DEDUP_REMOVED lines=44> */
.L_x_24982:
[----:B------:R-:W-:Y:S05]  /*78a0*/  BSYNC B0 ;  /* 0x0000000000007941 */ /* 0x000fea0003800000 */
.L_x_24981:
        /* <DEDUP_REMOVED lines=11> */
.L_x_24985:
        /* <DEDUP_REMOVED lines=12> */
.L_x_24988:
[----:B------:R-:W-:Y:S02]  /*7a20*/  IMAD.MOV.U32 R34, RZ, RZ, R198 ;  /* 0x000000ffff227224 */ /* 0x000fe400078e00c6 */
.L_x_24989:
[----:B------:R-:W-:Y:S05]  /*7a30*/  BSYNC B0 ;  /* 0x0000000000007941 */ /* 0x000fea0003800000 */
.L_x_24987:
        /* <DEDUP_REMOVED lines=16> */
.L_x_24993:
[----:B------:R-:W-:Y:S05]  /*7b40*/  BSYNC B1 ;  /* 0x0000000000017941 */ /* 0x000fea0003800000 */
.L_x_24992:
        /* <DEDUP_REMOVED lines=44> */
.L_x_24991:
[----:B------:R-:W-:Y:S05]  /*7e10*/  BSYNC B0 ;  /* 0x0000000000007941 */ /* 0x000fea0003800000 */
.L_x_24990:
        /* <DEDUP_REMOVED lines=8> */
.L_x_24986:
        /* <DEDUP_REMOVED lines=12> */
.L_x_24995:
[----:B------:R-:W-:Y:S02]  /*7f60*/  IMAD.MOV.U32 R24, RZ, RZ, R198 ;  /* 0x000000ffff187224 */ /* 0x000fe400078e00c6 */
.L_x_24996:
[----:B------:R-:W-:Y:S05]  /*7f70*/  BSYNC B0 ;  /* 0x0000000000007941 */ /* 0x000fea0003800000 */
.L_x_24994:
        /* <DEDUP_REMOVED lines=16> */
.L_x_25000:
[----:B------:R-:W-:Y:S05]  /*8080*/  BSYNC B1 ;  /* 0x0000000000017941 */ /* 0x000fea0003800000 */
.L_x_24999:
        /* <DEDUP_REMOVED lines=44> */
.L_x_24998:
[----:B------:R-:W-:Y:S05]  /*8350*/  BSYNC B0 ;  /* 0x0000000000007941 */ /* 0x000fea0003800000 */
.L_x_24997:
        /* <DEDUP_REMOVED lines=11> */
.L_x_25001:
        /* <DEDUP_REMOVED lines=12> */
.L_x_25004:
[----:B------:R-:W-:Y:S02]  /*84d0*/  IMAD.MOV.U32 R26, RZ, RZ, R198 ;  /* 0x000000ffff1a7224 */ /* 0x000fe400078e00c6 */
.L_x_25005:
[----:B------:R-:W-:Y:S05]  /*84e0*/  BSYNC B0 ;  /* 0x0000000000007941 */ /* 0x000fea0003800000 */
.L_x_25003:
        /* <DEDUP_REMOVED lines=16> */
.L_x_25009:
[----:B------:R-:W-:Y:S05]  /*85f0*/  BSYNC B1 ;  /* 0x0000000000017941 */ /* 0x000fea0003800000 */
.L_x_25008:
        /* <DEDUP_REMOVED lines=44> */
.L_x_25007:
[----:B------:R-:W-:Y:S05]  /*88c0*/  BSYNC B0 ;  /* 0x0000000000007941 */ /* 0x000fea0003800000 */
.L_x_25006:
        /* <DEDUP_REMOVED lines=8> */
.L_x_25002:
        /* <DEDUP_REMOVED lines=12> */
.L_x_25011:
[----:B------:R-:W-:Y:S02]  /*8a10*/  IMAD.MOV.U32 R24, RZ, RZ, R198 ;  /* 0x000000ffff187224 */ /* 0x000fe400078e00c6 */
.L_x_25012:
[----:B------:R-:W-:Y:S05]  /*8a20*/  BSYNC B0 ;  /* 0x0000000000007941 */ /* 0x000fea0003800000 */
.L_x_25010:
        /* <DEDUP_REMOVED lines=16> */
.L_x_25016:
[----:B------:R-:W-:Y:S05]  /*8b30*/  BSYNC B1 ;  /* 0x0000000000017941 */ /* 0x000fea0003800000 */
.L_x_25015:
        /* <DEDUP_REMOVED lines=44> */
.L_x_25014:
[----:B------:R-:W-:Y:S05]  /*8e00*/  BSYNC B0 ;  /* 0x0000000000007941 */ /* 0x000fea0003800000 */
.L_x_25013:
        /* <DEDUP_REMOVED lines=11> */
.L_x_25017:
        /* <DEDUP_REMOVED lines=12> */
.L_x_25020:
[----:B------:R-:W-:Y:S02]  /*8f80*/  IMAD.MOV.U32 R32, RZ, RZ, R198 ;  /* 0x000000ffff207224 */ /* 0x000fe400078e00c6 */
.L_x_25021:
[----:B------:R-:W-:Y:S05]  /*8f90*/  BSYNC B0 ;  /* 0x0000000000007941 */ /* 0x000fea0003800000 */
.L_x_25019:
        /* <DEDUP_REMOVED lines=16> */
.L_x_25025:
[----:B------:R-:W-:Y:S05]  /*90a0*/  BSYNC B1 ;  /* 0x0000000000017941 */ /* 0x000fea0003800000 */
.L_x_25024:
        /* <DEDUP_REMOVED lines=44> */
.L_x_25023:
[----:B------:R-:W-:Y:S05]  /*9370*/  BSYNC B0 ;  /* 0x0000000000007941 */ /* 0x000fea0003800000 */
.L_x_25022:
        /* <DEDUP_REMOVED lines=8> */
.L_x_25018:
[----:B------:R-:W-:Y:S01]  /*9400*/  SEL R24, RZ, 0x1000000, P4 ;  /* 0x01000000ff187807 */ /* 0x000fe20002000000 */
[----:B------:R-:W-:Y:S01]  /*9410*/  IMAD.WIDE.U32 R32, R214, R219, c[0x0][0x190] ;  /* 0x00006400d6207625 */ /* 0x000fe200078e00db */
[----:B------:R-:W-:Y:S02]  /*9420*/  SEL R25, RZ, 0x10000, P3 ;  /* 0x00010000ff197807 */ /* 0x000fe40001800000 */
[----:B------:R-:W-:Y:S02]  /*9430*/  SEL R26, RZ, 0x100, P2 ;  /* 0x00000100ff1a7807 */ /* 0x000fe40001000000 */
[----:B------:R-:W-:Y:S02]  /*9440*/  SEL R29, RZ, 0x1, P1 ;  /* 0x00000001ff1d7807 */ /* 0x000fe40000800000 */
[----:B------:R-:W-:Y:S01]  /*9450*/  IADD3 R24, R26, R24, R25 ;  /* 0x000000181a187210 */ /* 0x000fe20007ffe019 */
[----:B------:R-:W-:Y:S01]  /*9460*/  IMAD.WIDE.U32 R26, R214, R217, c[0x0][0x188] ;  /* 0x00006200d61a7625 */ /* 0x000fe200078e00d9 */
[----:B------:R-:W-:-:S02]  /*9470*/  ISETP.NE.AND P5, PT, R215, RZ, PT ;  /* 0x000000ffd700720c */ /* 0x000fc40003fa5270 */
[----:B------:R-:W-:Y:S02]  /*9480*/  IADD3 R35, R24, R29, RZ ;  /* 0x0000001d18237210 */ /* 0x000fe40007ffe0ff */
[----:B------:R1:W-:Y:S01]  /*9490*/  STG.E.128 [R26.64], R40 ;  /* 0x000000281a007986 */ /* 0x0003e2000c101d04 */
[----:B------:R-:W-:-:S03]  /*94a0*/  IADD3 R205, R204, 0x180, RZ ;  /* 0x00000180cccd7810 */ /* 0x000fc60007ffe0ff */
[----:B------:R1:W-:Y:S02]  /*94b0*/  STG.E [R32.64], R35 ;  /* 0x0000002320007986 */ /* 0x0003e4000c101904 */
        /* <DEDUP_REMOVED lines=14> */
.L_x_25026:
        /* <DEDUP_REMOVED lines=15> */
.L_x_25028:
[----:B--2---:R-:W-:Y:S02]  /*9690*/  MOV R32, R198 ;  /* 0x000000c600207202 */ /* 0x004fe40000000f00 */
.L_x_25029:
[----:B------:R-:W-:Y:S05]  /*96a0*/  BSYNC B0 ;  /* 0x0000000000007941 */ /* 0x000fea0003800000 */
.L_x_25027:
        /* <DEDUP_REMOVED lines=16> */
.L_x_25033:
[----:B------:R-:W-:Y:S05]  /*97b0*/  BSYNC B1 ;  /* 0x0000000000017941 */ /* 0x000fea0003800000 */
.L_x_25032:
        /* <DEDUP_REMOVED lines=44> */
.L_x_25031:
[----:B------:R-:W-:Y:S05]  /*9a80*/  BSYNC B0 ;  /* 0x0000000000007941 */ /* 0x000fea0003800000 */
.L_x_25030:
        /* <DEDUP_REMOVED lines=12> */
.L_x_25034:
        /* <DEDUP_REMOVED lines=12> */
.L_x_25037:
[----:B------:R-:W-:Y:S02]  /*9c10*/  MOV R24, R198 ;  /* 0x000000c600187202 */ /* 0x000fe40000000f00 */
.L_x_25038:
[----:B------:R-:W-:Y:S05]  /*9c20*/  BSYNC B0 ;  /* 0x0000000000007941 */ /* 0x000fea0003800000 */
.L_x_25036:
        /* <DEDUP_REMOVED lines=16> */
.L_x_25042:
[----:B------:R-:W-:Y:S05]  /*9d30*/  BSYNC B1 ;  /* 0x0000000000017941 */ /* 0x000fea0003800000 */
.L_x_25041:
        /* <DEDUP_REMOVED lines=44> */
.L_x_25040:
[----:B------:R-:W-:Y:S05]  /*a000*/  BSYNC B0 ;  /* 0x0000000000007941 */ /* 0x000fea0003800000 */
.L_x_25039:
        /* <DEDUP_REMOVED lines=8> */
.L_x_25035:
        /* <DEDUP_REMOVED lines=12> */
.L_x_25044:
[----:B------:R-:W-:Y:S02]  /*a150*/  IMAD.MOV.U32 R24, RZ, RZ, R198 ;  /* 0x000000ffff187224 */ /* 0x000fe400078e00c6 */
.L_x_25045:
[----:B------:R-:W-:Y:S05]  /*a160*/  BSYNC B0 ;  /* 0x0000000000007941 */ /* 0x000fea0003800000 */
.L_x_25043:
        /* <DEDUP_REMOVED lines=16> */
.L_x_25049:
[----:B------:R-:W-:Y:S05]  /*a270*/  BSYNC B1 ;  /* 0x0000000000017941 */ /* 0x000fea0003800000 */
.L_x_25048:
        /* <DEDUP_REMOVED lines=44> */
.L_x_25047:
[----:B------:R-:W-:Y:S05]  /*a540*/  BSYNC B0 ;  /* 0x0000000000007941 */ /* 0x000fea0003800000 */
.L_x_25046:
        /* <DEDUP_REMOVED lines=11> */
.L_x_25050:
        /* <DEDUP_REMOVED lines=12> */
.L_x_25053:
[----:B------:R-:W-:Y:S02]  /*a6c0*/  IMAD.MOV.U32 R24, RZ, RZ, R198 ;  /* 0x000000ffff187224 */ /* 0x000fe400078e00c6 */
.L_x_25054:
[----:B------:R-:W-:Y:S05]  /*a6d0*/  BSYNC B0 ;  /* 0x0000000000007941 */ /* 0x000fea0003800000 */
.L_x_25052:
        /* <DEDUP_REMOVED lines=16> */
.L_x_25058:
[----:B------:R-:W-:Y:S05]  /*a7e0*/  BSYNC B1 ;  /* 0x0000000000017941 */ /* 0x000fea0003800000 */
.L_x_25057:
        /* <DEDUP_REMOVED lines=44> */
.L_x_25056:
[----:B------:R-:W-:Y:S05]  /*aab0*/  BSYNC B0 ;  /* 0x0000000000007941 */ /* 0x000fea0003800000 */
.L_x_25055:
        /* <DEDUP_REMOVED lines=8> */
.L_x_25051:
        /* <DEDUP_REMOVED lines=12> */
.L_x_25060:
[----:B------:R-:W-:Y:S02]  /*ac00*/  MOV R30, R198 ;  /* 0x000000c6001e7202 */ /* 0x000fe40000000f00 */
.L_x_25061:
[----:B------:R-:W-:Y:S05]  /*ac10*/  BSYNC B0 ;  /* 0x0000000000007941 */ /* 0x000fea0003800000 */
.L_x_25059:
        /* <DEDUP_REMOVED lines=16> */
.L_x_25065:
[----:B------:R-:W-:Y:S05]  /*ad20*/  BSYNC B1 ;  /* 0x0000000000017941 */ /* 0x000fea0003800000 */
.L_x_25064:
        /* <DEDUP_REMOVED lines=44> */
.L_x_25063:
[----:B------:R-:W-:Y:S05]  /*aff0*/  BSYNC B0 ;  /* 0x0000000000007941 */ /* 0x000fea0003800000 */
.L_x_25062:
        /* <DEDUP_REMOVED lines=11> */
.L_x_25066:
        /* <DEDUP_REMOVED lines=12> */
.L_x_25069:
[----:B------:R-:W-:Y:S02]  /*b170*/  MOV R26, R198 ;  /* 0x000000c6001a7202 */ /* 0x000fe40000000f00 */
.L_x_25070:
[----:B------:R-:W-:Y:S05]  /*b180*/  BSYNC B0 ;  /* 0x0000000000007941 */ /* 0x000fea0003800000 */
.L_x_25068:
        /* <DEDUP_REMOVED lines=16> */
.L_x_25074:
[----:B------:R-:W-:Y:S05]  /*b290*/  BSYNC B1 ;  /* 0x0000000000017941 */ /* 0x000fea0003800000 */
.L_x_25073:
        /* <DEDUP_REMOVED lines=44> */
.L_x_25072:
[----:B------:R-:W-:Y:S05]  /*b560*/  BSYNC B0 ;  /* 0x0000000000007941 */ /* 0x000fea0003800000 */
.L_x_25071:
        /* <DEDUP_REMOVED lines=8> */
.L_x_25067:
        /* <DEDUP_REMOVED lines=12> */
.L_x_25076:
[----:B------:R-:W-:Y:S02]  /*b6b0*/  IMAD.MOV.U32 R26, RZ, RZ, R198 ;  /* 0x000000ffff1a7224 */ /* 0x000fe400078e00c6 */
.L_x_25077:
[----:B------:R-:W-:Y:S05]  /*b6c0*/  BSYNC B0 ;  /* 0x0000000000007941 */ /* 0x000fea0003800000 */
.L_x_25075:
        /* <DEDUP_REMOVED lines=16> */
.L_x_25081:
[----:B------:R-:W-:Y:S05]  /*b7d0*/  BSYNC B1 ;  /* 0x0000000000017941 */ /* 0x000fea0003800000 */
.L_x_25080:
        /* <DEDUP_REMOVED lines=44> */
.L_x_25079:
[----:B------:R-:W-:Y:S05]  /*baa0*/  BSYNC B0 ;  /* 0x0000000000007941 */ /* 0x000fea0003800000 */
.L_x_25078:
        /* <DEDUP_REMOVED lines=11> */
.L_x_25082:
        /* <DEDUP_REMOVED lines=12> */
.L_x_25085:
[----:B------:R-:W-:Y:S02]  /*bc20*/  IMAD.MOV.U32 R24, RZ, RZ, R198 ;  /* 0x000000ffff187224 */ /* 0x000fe400078e00c6 */
.L_x_25086:
[----:B------:R-:W-:Y:S05]  /*bc30*/  BSYNC B0 ;  /* 0x0000000000007941 */ /* 0x000fea0003800000 */
.L_x_25084:
        /* <DEDUP_REMOVED lines=16> */
.L_x_25090:
[----:B------:R-:W-:Y:S05]  /*bd40*/  BSYNC B1 ;  /* 0x0000000000017941 */ /* 0x000fea0003800000 */
.L_x_25089:
        /* <DEDUP_REMOVED lines=37> */
[----:B------:R-:W-:Y:S01]  /*bfa0*/  IMAD.WIDE.U32 R32, R32, -0x326172a9, RZ ;  /* 0xcd9e8d5720207825 */ /* 0x000fe200078e00ff */
[----:B------:R-:W-:-:S03]  /*bfb0*/  HFMA2.MMA R34, -RZ, RZ, 0, 0 ;  /* 0x00000000ff227435 */ /* 0x000fc600000001ff */
[----:B------:R-:W-:Y:S01]  /*bfc0*/  IMAD.WIDE.U32 R28, R28, -0x2daee0ad, RZ ;  /* 0xd2511f531c1c7825 */ /* 0x000fe200078e00ff */
[----:B------:R-:W-:-:S03]  /*bfd0*/  LOP3.LUT R193, R33, R30, R18, 0x96, !PT ;  /* 0x0000001e21c17212 */ /* 0x000fc600078e9612 */
[----:B------:R-:W-:Y:S01]  /*bfe0*/  IMAD.MOV.U32 R198, RZ, RZ, R32 ;  /* 0x000000ffffc67224 */ /* 0x000fe200078e0020 */
[----:B------:R-:W-:Y:S01]  /*bff0*/  LOP3.LUT R194, R29, R26, R17, 0x96, !PT ;  /* 0x0000001a1dc27212 */ /* 0x000fe200078e9611 */
[----:B------:R-:W-:Y:S02]  /*c000*/  IMAD.MOV.U32 R196, RZ, RZ, R28 ;  /* 0x000000ffffc47224 */ /* 0x000fe400078e001c */
.L_x_25088:
[----:B------:R-:W-:Y:S05]  /*c010*/  BSYNC B0 ;  /* 0x0000000000007941 */ /* 0x000fea0003800000 */
.L_x_25087:
        /* <DEDUP_REMOVED lines=8> */
.L_x_25083:
        /* <DEDUP_REMOVED lines=26> */
.L_x_25091:
        /* <DEDUP_REMOVED lines=15> */
.L_x_25093:
[----:B--2---:R-:W-:Y:S02]  /*c330*/  IMAD.MOV.U32 R188, RZ, RZ, R198 ;  /* 0x000000ffffbc7224 */ /* 0x004fe400078e00c6 */
.L_x_25094:
[----:B------:R-:W-:Y:S05]  /*c340*/  BSYNC B0 ;  /* 0x0000000000007941 */ /* 0x000fea0003800000 */
.L_x_25092:
        /* <DEDUP_REMOVED lines=16> */
.L_x_25098:
[----:B------:R-:W-:Y:S05]  /*c450*/  BSYNC B1 ;  /* 0x0000000000017941 */ /* 0x000fea0003800000 */
.L_x_25097:
        /* <DEDUP_REMOVED lines=44> */
.L_x_25096:
[----:B------:R-:W-:Y:S05]  /*c720*/  BSYNC B0 ;  /* 0x0000000000007941 */ /* 0x000fea0003800000 */
.L_x_25095:
        /* <DEDUP_REMOVED lines=12> */
.L_x_25099:
        /* <DEDUP_REMOVED lines=12> */
.L_x_25102:
[----:B------:R-:W-:Y:S02]  /*c8b0*/  IMAD.MOV.U32 R24, RZ, RZ, R198 ;  /* 0x000000ffff187224 */ /* 0x000fe400078e00c6 */
.L_x_25103:
[----:B------:R-:W-:Y:S05]  /*c8c0*/  BSYNC B0 ;  /* 0x0000000000007941 */ /* 0x000fea0003800000 */
.L_x_25101:
        /* <DEDUP_REMOVED lines=16> */
.L_x_25107:
[----:B------:R-:W-:Y:S05]  /*c9d0*/  BSYNC B1 ;  /* 0x0000000000017941 */ /* 0x000fea0003800000 */
.L_x_25106:
        /* <DEDUP_REMOVED lines=44> */
.L_x_25105:
[----:B------:R-:W-:Y:S05]  /*cca0*/  BSYNC B0 ;  /* 0x0000000000007941 */ /* 0x000fea0003800000 */
.L_x_25104:
        /* <DEDUP_REMOVED lines=8> */
.L_x_25100:
        /* <DEDUP_REMOVED lines=12> */
.L_x_25109:
[----:B------:R-:W-:Y:S02]  /*cdf0*/  IMAD.MOV.U32 R24, RZ, RZ, R198 ;  /* 0x000000ffff187224 */ /* 0x000fe400078e00c6 */
.L_x_25110:
[----:B------:R-:W-:Y:S05]  /*ce00*/  BSYNC B0 ;  /* 0x0000000000007941 */ /* 0x000fea0003800000 */
.L_x_25108:
        /* <DEDUP_REMOVED lines=16> */
.L_x_25114:
[----:B------:R-:W-:Y:S05]  /*cf10*/  BSYNC B1 ;  /* 0x0000000000017941 */ /* 0x000fea0003800000 */
.L_x_25113:
[----:B------:R-:W-:Y:S01]  /*cf20*/  IMAD.HI.U32 R28, R199, -0x326172a9, RZ ;  /* 0xcd9e8d57c71c7827 */ /* 0x000fe200078e00ff */
[----:B------:R-:W-:-:S03]  /*cf30*/  LOP3.LUT R29, R29, R19, R207, 0x96, !PT ;  /* 0x000000131d1d7212 */ /* 0x000fc600078e96cf */
[----:B------:R-:W-:Y:S01]  /*cf40*/  IMAD R31, R199, -0x326172a9, RZ ;  /* 0xcd9e8d57c71f7824 */ /* 0x000fe200078e02ff */
[----:B------:R-:W-:Y:S01]  /*cf50*/  LOP3.LUT R28, R28, R195, R206, 0x96, !PT ;  /* 0x000000c31c1c7212 */ /* 0x000fe200078e96ce */
[----:B------:R-:W-:-:S04]  /*cf60*/  IMAD.WIDE.U32 R34, R29, -0x326172a9, RZ ;  /* 0xcd9e8d571d227825 */ /* 0x000fc800078e00ff */
[----:B------:R-:W-:Y:S02]  /*cf70*/  IMAD R29, R197, -0x2daee0ad, RZ ;  /* 0xd2511f53c51d7824 */ /* 0x000fe400078e02ff */
        /* <DEDUP_REMOVED lines=38> */
.L_x_25112:
[----:B------:R-:W-:Y:S05]  /*d1e0*/  BSYNC B0 ;  /* 0x0000000000007941 */ /* 0x000fea0003800000 */
.L_x_25111:
        /* <DEDUP_REMOVED lines=11> */
.L_x_25115:
        /* <DEDUP_REMOVED lines=12> */
.L_x_25118:
[----:B------:R-:W-:Y:S02]  /*d360*/  IMAD.MOV.U32 R188, RZ, RZ, R198 ;  /* 0x000000ffffbc7224 */ /* 0x000fe400078e00c6 */
.L_x_25119:
[----:B------:R-:W-:Y:S05]  /*d370*/  BSYNC B0 ;  /* 0x0000000000007941 */ /* 0x000fea0003800000 */
.L_x_25117:
        /* <DEDUP_REMOVED lines=16> */
.L_x_25123:
[----:B------:R-:W-:Y:S05]  /*d480*/  BSYNC B1 ;  /* 0x0000000000017941 */ /* 0x000fea0003800000 */
.L_x_25122:
        /* <DEDUP_REMOVED lines=44> */
.L_x_25121:
[----:B------:R-:W-:Y:S05]  /*d750*/  BSYNC B0 ;  /* 0x0000000000007941 */ /* 0x000fea0003800000 */
.L_x_25120:
        /* <DEDUP_REMOVED lines=8> */
.L_x_25116:
        /* <DEDUP_REMOVED lines=12> */
.L_x_25125:
[----:B------:R-:W-:Y:S02]  /*d8a0*/  IMAD.MOV.U32 R188, RZ, RZ, R198 ;  /* 0x000000ffffbc7224 */ /* 0x000fe400078e00c6 */
.L_x_25126:
[----:B------:R-:W-:Y:S05]  /*d8b0*/  BSYNC B0 ;  /* 0x0000000000007941 */ /* 0x000fea0003800000 */
.L_x_25124:
        /* <DEDUP_REMOVED lines=16> */
.L_x_25130:
[----:B------:R-:W-:Y:S05]  /*d9c0*/  BSYNC B1 ;  /* 0x0000000000017941 */ /* 0x000fea0003800000 */
.L_x_25129:
        /* <DEDUP_REMOVED lines=44> */
.L_x_25128:
[----:B------:R-:W-:Y:S05]  /*dc90*/  BSYNC B0 ;  /* 0x0000000000007941 */ /* 0x000fea0003800000 */
.L_x_25127:
        /* <DEDUP_REMOVED lines=11> */
.L_x_25131:
        /* <DEDUP_REMOVED lines=12> */
.L_x_25134:
[----:B------:R-:W-:Y:S02]  /*de10*/  IMAD.MOV.U32 R26, RZ, RZ, R198 ;  /* 0x000000ffff1a7224 */ /* 0x000fe400078e00c6 */
.L_x_25135:
[----:B------:R-:W-:Y:S05]  /*de20*/  BSYNC B0 ;  /* 0x0000000000007941 */ /* 0x000fea0003800000 */
.L_x_25133:
        /* <DEDUP_REMOVED lines=16> */
.L_x_25139:
[----:B------:R-:W-:Y:S05]  /*df30*/  BSYNC B1 ;  /* 0x0000000000017941 */ /* 0x000fea0003800000 */
.L_x_25138:
        /* <DEDUP_REMOVED lines=44> */
.L_x_25137:
[----:B------:R-:W-:Y:S05]  /*e200*/  BSYNC B0 ;  /* 0x0000000000007941 */ /* 0x000fea0003800000 */
.L_x_25136:
        /* <DEDUP_REMOVED lines=8> */
.L_x_25132:
        /* <DEDUP_REMOVED lines=12> */
.L_x_25141:
[----:B------:R-:W-:Y:S02]  /*e350*/  IMAD.MOV.U32 R26, RZ, RZ, R198 ;  /* 0x000000ffff1a7224 */ /* 0x000fe400078e00c6 */
.L_x_25142:
[----:B------:R-:W-:Y:S05]  /*e360*/  BSYNC B0 ;  /* 0x0000000000007941 */ /* 0x000fea0003800000 */
.L_x_25140:
        /* <DEDUP_REMOVED lines=16> */
.L_x_25146:
[----:B------:R-:W-:Y:S05]  /*e470*/  BSYNC B1 ;  /* 0x0000000000017941 */ /* 0x000fea0003800000 */
.L_x_25145:
        /* <DEDUP_REMOVED lines=44> */
.L_x_25144:
[----:B------:R-:W-:Y:S05]  /*e740*/  BSYNC B0 ;  /* 0x0000000000007941 */ /* 0x000fea0003800000 */
.L_x_25143:
        /* <DEDUP_REMOVED lines=11> */
.L_x_25147:
        /* <DEDUP_REMOVED lines=12> */
.L_x_25150:
[----:B------:R-:W-:Y:S02]  /*e8c0*/  IMAD.MOV.U32 R188, RZ, RZ, R198 ;  /* 0x000000ffffbc7224 */ /* 0x000fe400078e00c6 */
.L_x_25151:
[----:B------:R-:W-:Y:S05]  /*e8d0*/  BSYNC B0 ;  /* 0x0000000000007941 */ /* 0x000fea0003800000 */
.L_x_25149:
        /* <DEDUP_REMOVED lines=16> */
.L_x_25155:
[----:B------:R-:W-:Y:S05]  /*e9e0*/  BSYNC B1 ;  /* 0x0000000000017941 */ /* 0x000fea0003800000 */
.L_x_25154:
        /* <DEDUP_REMOVED lines=44> */
.L_x_25153:
[----:B------:R-:W-:Y:S05]  /*ecb0*/  BSYNC B0 ;  /* 0x0000000000007941 */ /* 0x000fea0003800000 */
.L_x_25152:
        /* <DEDUP_REMOVED lines=8> */
.L_x_25148:
        /* <DEDUP_REMOVED lines=26> */
.L_x_25156:
        /* <DEDUP_REMOVED lines=15> */
.L_x_25158:
[----:B--2---:R-:W-:Y:S02]  /*efd0*/  IMAD.MOV.U32 R203, RZ, RZ, R198 ;  /* 0x000000ffffcb7224 */ /* 0x004fe400078e00c6 */
.L_x_25159:
[----:B------:R-:W-:Y:S05]  /*efe0*/  BSYNC B0 ;  /* 0x0000000000007941 */ /* 0x000fea0003800000 */
.L_x_25157:
        /* <DEDUP_REMOVED lines=16> */
.L_x_25163:
[----:B------:R-:W-:Y:S05]  /*f0f0*/  BSYNC B1 ;  /* 0x0000000000017941 */ /* 0x000fea0003800000 */
.L_x_25162:
        /* <DEDUP_REMOVED lines=44> */
.L_x_25161:
[----:B------:R-:W-:Y:S05]  /*f3c0*/  BSYNC B0 ;  /* 0x0000000000007941 */ /* 0x000fea0003800000 */
.L_x_25160:
        /* <DEDUP_REMOVED lines=12> */
.L_x_25164:
        /* <DEDUP_REMOVED lines=12> */
.L_x_25167:
[----:B------:R-:W-:Y:S02]  /*f550*/  IMAD.MOV.U32 R24, RZ, RZ, R198 ;  /* 0x000000ffff187224 */ /* 0x000fe400078e00c6 */
.L_x_25168:
[----:B------:R-:W-:Y:S05]  /*f560*/  BSYNC B0 ;  /* 0x0000000000007941 */ /* 0x000fea0003800000 */
.L_x_25166:
        /* <DEDUP_REMOVED lines=16> */
.L_x_25172:
[----:B------:R-:W-:Y:S05]  /*f670*/  BSYNC B1 ;  /* 0x0000000000017941 */ /* 0x000fea0003800000 */
.L_x_25171:
        /* <DEDUP_REMOVED lines=44> */
.L_x_25170:
[----:B------:R-:W-:Y:S05]  /*f940*/  BSYNC B0 ;  /* 0x0000000000007941 */ /* 0x000fea0003800000 */
.L_x_25169:
        /* <DEDUP_REMOVED lines=8> */
.L_x_25165:
        /* <DEDUP_REMOVED lines=12> */
.L_x_25174:
[----:B------:R-:W-:Y:S02]  /*fa90*/  MOV R24, R198 ;  /* 0x000000c600187202 */ /* 0x000fe40000000f00 */
.L_x_25175:
[----:B------:R-:W-:Y:S05]  /*faa0*/  BSYNC B0 ;  /* 0x0000000000007941 */ /* 0x000fea0003800000 */
.L_x_25173:
        /* <DEDUP_REMOVED lines=16> */
.L_x_25179:
[----:B------:R-:W-:Y:S05]  /*fbb0*/  BSYNC B1 ;  /* 0x0000000000017941 */ /* 0x000fea0003800000 */
.L_x_25178:
        /* <DEDUP_REMOVED lines=44> */
.L_x_25177:
[----:B------:R-:W-:Y:S05]  /*fe80*/  BSYNC B0 ;  /* 0x0000000000007941 */ /* 0x000fea0003800000 */
.L_x_25176:
        /* <DEDUP_REMOVED lines=11> */
.L_x_25180:
        /* <DEDUP_REMOVED lines=12> */
.L_x_25183:
[----:B------:R-:W-:Y:S02]  /*10000*/  MOV R203, R198 ;  /* 0x000000c600cb7202 */ /* 0x000fe40000000f00 */
.L_x_25184:
[----:B------:R-:W-:Y:S05]  /*10010*/  BSYNC B0 ;  /* 0x0000000000007941 */ /* 0x000fea0003800000 */
.L_x_25182:
        /* <DEDUP_REMOVED lines=16> */
.L_x_25188:
[----:B------:R-:W-:Y:S05]  /*10120*/  BSYNC B1 ;  /* 0x0000000000017941 */ /* 0x000fea0003800000 */
.L_x_25187:
        /* <DEDUP_REMOVED lines=44> */
.L_x_25186:
[----:B------:R-:W-:Y:S05]  /*103f0*/  BSYNC B0 ;  /* 0x0000000000007941 */ /* 0x000fea0003800000 */
.L_x_25185:
        /* <DEDUP_REMOVED lines=8> */
.L_x_25181:
        /* <DEDUP_REMOVED lines=12> */
.L_x_25190:
[----:B------:R-:W-:Y:S02]  /*10540*/  IMAD.MOV.U32 R203, RZ, RZ, R198 ;  /* 0x000000ffffcb7224 */ /* 0x000fe400078e00c6 */
.L_x_25191:
[----:B------:R-:W-:Y:S05]  /*10550*/  BSYNC B0 ;  /* 0x0000000000007941 */ /* 0x000fea0003800000 */
.L_x_25189:
        /* <DEDUP_REMOVED lines=16> */
.L_x_25195:
[----:B------:R-:W-:Y:S05]  /*10660*/  BSYNC B1 ;  /* 0x0000000000017941 */ /* 0x000fea0003800000 */
.L_x_25194:
        /* <DEDUP_REMOVED lines=44> */
.L_x_25193:
[----:B------:R-:W-:Y:S05]  /*10930*/  BSYNC B0 ;  /* 0x0000000000007941 */ /* 0x000fea0003800000 */
.L_x_25192:
        /* <DEDUP_REMOVED lines=11> */
.L_x_25196:
        /* <DEDUP_REMOVED lines=12> */
.L_x_25199:
[----:B------:R-:W-:Y:S02]  /*10ab0*/  IMAD.MOV.U32 R26, RZ, RZ, R198 ;  /* 0x000000ffff1a7224 */ /* 0x000fe400078e00c6 */
.L_x_25200:
[----:B------:R-:W-:Y:S05]  /*10ac0*/  BSYNC B0 ;  /* 0x0000000000007941 */ /* 0x000fea0003800000 */
.L_x_25198:
        /* <DEDUP_REMOVED lines=16> */
.L_x_25204:
[----:B------:R-:W-:Y:S05]  /*10bd0*/  BSYNC B1 ;  /* 0x0000000000017941 */ /* 0x000fea0003800000 */
.L_x_25203:
        /* <DEDUP_REMOVED lines=44> */
.L_x_25202:
[----:B------:R-:W-:Y:S05]  /*10ea0*/  BSYNC B0 ;  /* 0x0000000000007941 */ /* 0x000fea0003800000 */
.L_x_25201:
        /* <DEDUP_REMOVED lines=8> */
.L_x_25197:
        /* <DEDUP_REMOVED lines=12> */
.L_x_25206:
[----:B------:R-:W-:Y:S02]  /*10ff0*/  MOV R26, R198 ;  /* 0x000000c6001a7202 */ /* 0x000fe40000000f00 */
.L_x_25207:
[----:B------:R-:W-:Y:S05]  /*11000*/  BSYNC B0 ;  /* 0x0000000000007941 */ /* 0x000fea0003800000 */
.L_x_25205:
        /* <DEDUP_REMOVED lines=16> */
.L_x_25211:
[----:B------:R-:W-:Y:S05]  /*11110*/  BSYNC B1 ;  /* 0x0000000000017941 */ /* 0x000fea0003800000 */
.L_x_25210:
        /* <DEDUP_REMOVED lines=44> */
.L_x_25209:
[----:B------:R-:W-:Y:S05]  /*113e0*/  BSYNC B0 ;  /* 0x0000000000007941 */ /* 0x000fea0003800000 */
.L_x_25208:
        /* <DEDUP_REMOVED lines=11> */
.L_x_25212:
        /* <DEDUP_REMOVED lines=12> */
.L_x_25215:
[----:B------:R-:W-:Y:S02]  /*11560*/  MOV R203, R198 ;  /* 0x000000c600cb7202 */ /* 0x000fe40000000f00 */
.L_x_25216:
[----:B------:R-:W-:Y:S05]  /*11570*/  BSYNC B0 ;  /* 0x0000000000007941 */ /* 0x000fea0003800000 */
.L_x_25214:
        /* <DEDUP_REMOVED lines=16> */
.L_x_25220:
[----:B------:R-:W-:Y:S05]  /*11680*/  BSYNC B1 ;  /* 0x0000000000017941 */ /* 0x000fea0003800000 */
.L_x_25219:
        /* <DEDUP_REMOVED lines=44> */
.L_x_25218:
[----:B------:R-:W-:Y:S05]  /*11950*/  BSYNC B0 ;  /* 0x0000000000007941 */ /* 0x000fea0003800000 */
.L_x_25217:
        /* <DEDUP_REMOVED lines=8> */
.L_x_25213:
        /* <DEDUP_REMOVED lines=26> */
.L_x_25221:
        /* <DEDUP_REMOVED lines=15> */
.L_x_25223:
[----:B--2---:R-:W-:Y:S02]  /*11c70*/  IMAD.MOV.U32 R220, RZ, RZ, R198 ;  /* 0x000000ffffdc7224 */ /* 0x004fe400078e00c6 */
.L_x_25224:
[----:B------:R-:W-:Y:S05]  /*11c80*/  BSYNC B0 ;  /* 0x0000000000007941 */ /* 0x000fea0003800000 */
.L_x_25222:
        /* <DEDUP_REMOVED lines=16> */
.L_x_25228:
[----:B------:R-:W-:Y:S05]  /*11d90*/  BSYNC B1 ;  /* 0x0000000000017941 */ /* 0x000fea0003800000 */
.L_x_25227:
        /* <DEDUP_REMOVED lines=44> */
.L_x_25226:
[----:B------:R-:W-:Y:S05]  /*12060*/  BSYNC B0 ;  /* 0x0000000000007941 */ /* 0x000fea0003800000 */
.L_x_25225:
        /* <DEDUP_REMOVED lines=12> */
.L_x_25229:
        /* <DEDUP_REMOVED lines=12> */
.L_x_25232:
[----:B------:R-:W-:Y:S02]  /*121f0*/  IMAD.MOV.U32 R220, RZ, RZ, R198 ;  /* 0x000000ffffdc7224 */ /* 0x000fe400078e00c6 */
.L_x_25233:
[----:B------:R-:W-:Y:S05]  /*12200*/  BSYNC B0 ;  /* 0x0000000000007941 */ /* 0x000fea0003800000 */
.L_x_25231:
        /* <DEDUP_REMOVED lines=16> */
.L_x_25237:
[----:B------:R-:W-:Y:S05]  /*12310*/  BSYNC B1 ;  /* 0x0000000000017941 */ /* 0x000fea0003800000 */
.L_x_25236:
        /* <DEDUP_REMOVED lines=44> */
.L_x_25235:
[----:B------:R-:W-:Y:S05]  /*125e0*/  BSYNC B0 ;  /* 0x0000000000007941 */ /* 0x000fea0003800000 */
.L_x_25234:
        /* <DEDUP_REMOVED lines=8> */
.L_x_25230:
        /* <DEDUP_REMOVED lines=12> */
.L_x_25239:
[----:B------:R-:W-:Y:S02]  /*12730*/  IMAD.MOV.U32 R220, RZ, RZ, R198 ;  /* 0x000000ffffdc7224 */ /* 0x000fe400078e00c6 */
.L_x_25240:
[----:B------:R-:W-:Y:S05]  /*12740*/  BSYNC B0 ;  /* 0x0000000000007941 */ /* 0x000fea0003800000 */
.L_x_25238:
        /* <DEDUP_REMOVED lines=16> */
.L_x_25244:
[----:B------:R-:W-:Y:S05]  /*12850*/  BSYNC B1 ;  /* 0x0000000000017941 */ /* 0x000fea0003800000 */
.L_x_25243:
        /* <DEDUP_REMOVED lines=44> */
.L_x_25242:
[----:B------:R-:W-:Y:S05]  /*12b20*/  BSYNC B0 ;  /* 0x0000000000007941 */ /* 0x000fea0003800000 */
.L_x_25241:
        /* <DEDUP_REMOVED lines=11> */
.L_x_25245:
        /* <DEDUP_REMOVED lines=12> */
.L_x_25248:
[----:B------:R-:W-:Y:S02]  /*12ca0*/  IMAD.MOV.U32 R220, RZ, RZ, R198 ;  /* 0x000000ffffdc7224 */ /* 0x000fe400078e00c6 */
.L_x_25249:
[----:B------:R-:W-:Y:S05]  /*12cb0*/  BSYNC B0 ;  /* 0x0000000000007941 */ /* 0x000fea0003800000 */
.L_x_25247:
        /* <DEDUP_REMOVED lines=16> */
.L_x_25253:
[----:B------:R-:W-:Y:S05]  /*12dc0*/  BSYNC B1 ;  /* 0x0000000000017941 */ /* 0x000fea0003800000 */
.L_x_25252:
        /* <DEDUP_REMOVED lines=44> */
.L_x_25251:
[----:B------:R-:W-:Y:S05]  /*13090*/  BSYNC B0 ;  /* 0x0000000000007941 */ /* 0x000fea0003800000 */
.L_x_25250:
        /* <DEDUP_REMOVED lines=8> */
.L_x_25246:
        /* <DEDUP_REMOVED lines=12> */
.L_x_25255:
[----:B------:R-:W-:Y:S02]  /*131e0*/  MOV R220, R198 ;  /* 0x000000c600dc7202 */ /* 0x000fe40000000f00 */
.L_x_25256:
[----:B------:R-:W-:Y:S05]  /*131f0*/  BSYNC B0 ;  /* 0x0000000000007941 */ /* 0x000fea0003800000 */
.L_x_25254:
        /* <DEDUP_REMOVED lines=16> */
.L_x_25260:
[----:B------:R-:W-:Y:S05]  /*13300*/  BSYNC B1 ;  /* 0x0000000000017941 */ /* 0x000fea0003800000 */
.L_x_25259:
        /* <DEDUP_REMOVED lines=44> */
.L_x_25258:
[----:B------:R-:W-:Y:S05]  /*135d0*/  BSYNC B0 ;  /* 0x0000000000007941 */ /* 0x000fea0003800000 */
.L_x_25257:
        /* <DEDUP_REMOVED lines=11> */
.L_x_25261:
        /* <DEDUP_REMOVED lines=12> */
.L_x_25264:
[----:B------:R-:W-:Y:S02]  /*13750*/  MOV R220, R198 ;  /* 0x000000c600dc7202 */ /* 0x000fe40000000f00 */
.L_x_25265:
[----:B------:R-:W-:Y:S05]  /*13760*/  BSYNC B0 ;  /* 0x0000000000007941 */ /* 0x000fea0003800000 */
.L_x_25263:
        /* <DEDUP_REMOVED lines=16> */
.L_x_25269:
[----:B------:R-:W-:Y:S05]  /*13870*/  BSYNC B1 ;  /* 0x0000000000017941 */ /* 0x000fea0003800000 */
.L_x_25268:
        /* <DEDUP_REMOVED lines=44> */
.L_x_25267:
[----:B------:R-:W-:Y:S05]  /*13b40*/  BSYNC B0 ;  /* 0x0000000000007941 */ /* 0x000fea0003800000 */
.L_x_25266:
        /* <DEDUP_REMOVED lines=8> */
.L_x_25262:
        /* <DEDUP_REMOVED lines=12> */
.L_x_25271:
[----:B------:R-:W-:Y:S02]  /*13c90*/  IMAD.MOV.U32 R220, RZ, RZ, R198 ;  /* 0x000000ffffdc7224 */ /* 0x000fe400078e00c6 */
.L_x_25272:
[----:B------:R-:W-:Y:S05]  /*13ca0*/  BSYNC B0 ;  /* 0x0000000000007941 */ /* 0x000fea0003800000 */
.L_x_25270:
        /* <DEDUP_REMOVED lines=16> */
.L_x_25276:
[----:B------:R-:W-:Y:S05]  /*13db0*/  BSYNC B1 ;  /* 0x0000000000017941 */ /* 0x000fea0003800000 */
.L_x_25275:
        /* <DEDUP_REMOVED lines=44> */
.L_x_25274:
[----:B------:R-:W-:Y:S05]  /*14080*/  BSYNC B0 ;  /* 0x0000000000007941 */ /* 0x000fea0003800000 */
.L_x_25273:
        /* <DEDUP_REMOVED lines=11> */
.L_x_25277:
        /* <DEDUP_REMOVED lines=12> */
.L_x_25280:
[----:B------:R-:W-:Y:S02]  /*14200*/  IMAD.MOV.U32 R220, RZ, RZ, R198 ;  /* 0x000000ffffdc7224 */ /* 0x000fe400078e00c6 */
.L_x_25281:
[----:B------:R-:W-:Y:S05]  /*14210*/  BSYNC B0 ;  /* 0x0000000000007941 */ /* 0x000fea0003800000 */
.L_x_25279:
        /* <DEDUP_REMOVED lines=16> */
.L_x_25285:
[----:B------:R-:W-:Y:S05]  /*14320*/  BSYNC B1 ;  /* 0x0000000000017941 */ /* 0x000fea0003800000 */
.L_x_25284:
        /* <DEDUP_REMOVED lines=44> */
.L_x_25283:
[----:B------:R-:W-:Y:S05]  /*145f0*/  BSYNC B0 ;  /* 0x0000000000007941 */ /* 0x000fea0003800000 */
.L_x_25282:
        /* <DEDUP_REMOVED lines=8> */
.L_x_25278:
        /* <DEDUP_REMOVED lines=23> */
[----:B------:R-:W-:-:S03]  /*147f0*/  IMAD.WIDE.U32 R190, R203, R219, c[0x0][0x198] ;  /* 0x00006600cbbe7625 */ /* 0x000fc600078e00db */
[----:B------:R-:W-:-:S05]  /*14800*/  IADD3 R221, R221, R220, RZ ;  /* 0x000000dcdddd7210 */ /* 0x000fca0007ffe0ff */
[----:B------:R1:W-:Y:S02]  /*14810*/  STG.E [R190.64], R221 ;  /* 0x000000ddbe007986 */ /* 0x0003e4000c101904 */
.L_x_25286:
        /* <DEDUP_REMOVED lines=15> */
.L_x_25288:
[----:B--2---:R-:W-:Y:S02]  /*14910*/  IMAD.MOV.U32 R224, RZ, RZ, R198 ;  /* 0x000000ffffe07224 */ /* 0x004fe400078e00c6 */
.L_x_25289:
[----:B------:R-:W-:Y:S05]  /*14920*/  BSYNC B0 ;  /* 0x0000000000007941 */ /* 0x000fea0003800000 */
.L_x_25287:
        /* <DEDUP_REMOVED lines=16> */
.L_x_25293:
[----:B------:R-:W-:Y:S05]  /*14a30*/  BSYNC B1 ;  /* 0x0000000000017941 */ /* 0x000fea0003800000 */
.L_x_25292:
        /* <DEDUP_REMOVED lines=44> */
.L_x_25291:
[----:B------:R-:W-:Y:S05]  /*14d00*/  BSYNC B0 ;  /* 0x0000000000007941 */ /* 0x000fea0003800000 */
.L_x_25290:
[----:B------:R-:W-:Y:S01]  /*14d10*/  ISETP.NE.AND P6, PT, R201, RZ, PT ;  /* 0x000000ffc900720c */ /* 0x000fe20003fc5270 */
[----:B-----5:R-:W-:Y:S01]  /*14d20*/  FMUL.FTZ R188, R188, c[0x0][0x1e8] ;  /* 0x00007a00bcbc7a20 */ /* 0x020fe20000410000 */
[----:B------:R-:W1:Y:S02]  /*14d30*/  I2F.U32 R201, R224 ;  /* 0x000000e000c97306 */ /* 0x000e640000201000 */
        /* <DEDUP_REMOVED lines=9> */
.L_x_25294:
        /* <DEDUP_REMOVED lines=12> */
.L_x_25297:
[----:B------:R-:W-:Y:S02]  /*14e90*/  IMAD.MOV.U32 R201, RZ, RZ, R198 ;  /* 0x000000ffffc97224 */ /* 0x000fe400078e00c6 */
.L_x_25298:
[----:B------:R-:W-:Y:S05]  /*14ea0*/  BSYNC B0 ;  /* 0x0000000000007941 */ /* 0x000fea0003800000 */
.L_x_25296:
        /* <DEDUP_REMOVED lines=16> */
.L_x_25302:
[----:B------:R-:W-:Y:S05]  /*14fb0*/  BSYNC B1 ;  /* 0x0000000000017941 */ /* 0x000fea0003800000 */
.L_x_25301:
        /* <DEDUP_REMOVED lines=44> */
.L_x_25300:
[----:B------:R-:W-:Y:S05]  /*15280*/  BSYNC B0 ;  /* 0x0000000000007941 */ /* 0x000fea0003800000 */
.L_x_25299:
        /* <DEDUP_REMOVED lines=8> */
.L_x_25295:
        /* <DEDUP_REMOVED lines=12> */
.L_x_25304:
[----:B------:R-:W-:Y:S02]  /*153d0*/  IMAD.MOV.U32 R201, RZ, RZ, R198 ;  /* 0x000000ffffc97224 */ /* 0x000fe400078e00c6 */
.L_x_25305:
[----:B------:R-:W-:Y:S05]  /*153e0*/  BSYNC B0 ;  /* 0x0000000000007941 */ /* 0x000fea0003800000 */
.L_x_25303:
        /* <DEDUP_REMOVED lines=16> */
.L_x_25309:
[----:B------:R-:W-:Y:S05]  /*154f0*/  BSYNC B1 ;  /* 0x0000000000017941 */ /* 0x000fea0003800000 */
.L_x_25308:
        /* <DEDUP_REMOVED lines=44> */
.L_x_25307:
[----:B------:R-:W-:Y:S05]  /*157c0*/  BSYNC B0 ;  /* 0x0000000000007941 */ /* 0x000fea0003800000 */
.L_x_25306:
        /* <DEDUP_REMOVED lines=11> */
.L_x_25310:
        /* <DEDUP_REMOVED lines=12> */
.L_x_25313:
[----:B------:R-:W-:Y:S02]  /*15940*/  IMAD.MOV.U32 R201, RZ, RZ, R198 ;  /* 0x000000ffffc97224 */ /* 0x000fe400078e00c6 */
.L_x_25314:
[----:B------:R-:W-:Y:S05]  /*15950*/  BSYNC B0 ;  /* 0x0000000000007941 */ /* 0x000fea0003800000 */
.L_x_25312:
        /* <DEDUP_REMOVED lines=16> */
.L_x_25318:
[----:B------:R-:W-:Y:S05]  /*15a60*/  BSYNC B1 ;  /* 0x0000000000017941 */ /* 0x000fea0003800000 */
.L_x_25317:
        /* <DEDUP_REMOVED lines=44> */
.L_x_25316:
[----:B------:R-:W-:Y:S05]  /*15d30*/  BSYNC B0 ;  /* 0x0000000000007941 */ /* 0x000fea0003800000 */
.L_x_25315:
        /* <DEDUP_REMOVED lines=8> */
.L_x_25311:
        /* <DEDUP_REMOVED lines=12> */
.L_x_25320:
[----:B------:R-:W-:Y:S02]  /*15e80*/  MOV R201, R198 ;  /* 0x000000c600c97202 */ /* 0x000fe40000000f00 */
.L_x_25321:
[----:B------:R-:W-:Y:S05]  /*15e90*/  BSYNC B0 ;  /* 0x0000000000007941 */ /* 0x000fea0003800000 */
.L_x_25319:
        /* <DEDUP_REMOVED lines=16> */
.L_x_25325:
[----:B------:R-:W-:Y:S05]  /*15fa0*/  BSYNC B1 ;  /* 0x0000000000017941 */ /* 0x000fea0003800000 */
.L_x_25324:
        /* <DEDUP_REMOVED lines=44> */
.L_x_25323:
[----:B------:R-:W-:Y:S05]  /*16270*/  BSYNC B0 ;  /* 0x0000000000007941 */ /* 0x000fea0003800000 */
.L_x_25322:
        /* <DEDUP_REMOVED lines=11> */
.L_x_25326:
        /* <DEDUP_REMOVED lines=12> */
.L_x_25329:
[----:B------:R-:W-:Y:S02]  /*163f0*/  MOV R201, R198 ;  /* 0x000000c600c97202 */ /* 0x000fe40000000f00 */
.L_x_25330:
[----:B------:R-:W-:Y:S05]  /*16400*/  BSYNC B0 ;  /* 0x0000000000007941 */ /* 0x000fea0003800000 */
.L_x_25328:
        /* <DEDUP_REMOVED lines=16> */
.L_x_25334:
[----:B------:R-:W-:Y:S05]  /*16510*/  BSYNC B1 ;  /* 0x0000000000017941 */ /* 0x000fea0003800000 */
.L_x_25333:
        /* <DEDUP_REMOVED lines=44> */
.L_x_25332:
[----:B------:R-:W-:Y:S05]  /*167e0*/  BSYNC B0 ;  /* 0x0000000000007941 */ /* 0x000fea0003800000 */
.L_x_25331:
        /* <DEDUP_REMOVED lines=8> */
.L_x_25327:
        /* <DEDUP_REMOVED lines=12> */
.L_x_25336:
[----:B------:R-:W-:Y:S02]  /*16930*/  IMAD.MOV.U32 R201, RZ, RZ, R198 ;  /* 0x000000ffffc97224 */ /* 0x000fe400078e00c6 */
.L_x_25337:
[----:B------:R-:W-:Y:S05]  /*16940*/  BSYNC B0 ;  /* 0x0000000000007941 */ /* 0x000fea0003800000 */
.L_x_25335:
        /* <DEDUP_REMOVED lines=16> */
.L_x_25341:
[----:B------:R-:W-:Y:S05]  /*16a50*/  BSYNC B1 ;  /* 0x0000000000017941 */ /* 0x000fea0003800000 */
.L_x_25340:
        /* <DEDUP_REMOVED lines=44> */
.L_x_25339:
[----:B------:R-:W-:Y:S05]  /*16d20*/  BSYNC B0 ;  /* 0x0000000000007941 */ /* 0x000fea0003800000 */
.L_x_25338:
        /* <DEDUP_REMOVED lines=11> */
.L_x_25342:
        /* <DEDUP_REMOVED lines=12> */
.L_x_25345:
[----:B------:R-:W-:Y:S02]  /*16ea0*/  IMAD.MOV.U32 R224, RZ, RZ, R198 ;  /* 0x000000ffffe07224 */ /* 0x000fe400078e00c6 */
.L_x_25346:
[----:B------:R-:W-:Y:S05]  /*16eb0*/  BSYNC B0 ;  /* 0x0000000000007941 */ /* 0x000fea0003800000 */
.L_x_25344:
        /* <DEDUP_REMOVED lines=16> */
.L_x_25350:
[----:B------:R-:W-:Y:S05]  /*16fc0*/  BSYNC B1 ;  /* 0x0000000000017941 */ /* 0x000fea0003800000 */
.L_x_25349:
        /* <DEDUP_REMOVED lines=44> */
.L_x_25348:
[----:B------:R-:W-:Y:S05]  /*17290*/  BSYNC B0 ;  /* 0x0000000000007941 */ /* 0x000fea0003800000 */
.L_x_25347:
        /* <DEDUP_REMOVED lines=8> */
.L_x_25343:
        /* <DEDUP_REMOVED lines=57> */
.L_x_25351:
[----:B0-----:R-:W-:Y:S01]  /*176b0*/  @!P1 IADD3 R215, R215, 0x4, RZ ;  /* 0x00000004d7d79810 */ /* 0x001fe20007ffe0ff */
[----:B------:R-:W-:Y:S01]  /*176c0*/  FADD.FTZ R220, R216, R191 ;  /* 0x000000bfd8dc7221 */ /* 0x000fe20000010000 */
[----:B------:R-:W-:Y:S05]  /*176d0*/  BRA.DIV ~URZ, `(.L_x_25352) ;  /* 0x000014927f007947 */ /* 0x000fea000b800000 */
[----:B------:R0:W1:Y:S02]  /*176e0*/  SHFL.BFLY PT, R210, R220, 0x1, 0x1f ;  /* 0x0c201f00dcd27f89 */ /* 0x00006400000e0000 */
.L_x_25356:
        /* <DEDUP_REMOVED lines=84> */
.L_x_25357:
[----:B------:R-:W2:Y:S01]  /*17c30*/  S2R R217, SR_TID.X ;  /* 0x0000000000d97919 */ /* 0x000ea20000002100 */
[----:B------:R-:W-:Y:S01]  /*17c40*/  @!P0 SHF.R.U32.HI R212, RZ, 0x5, R218 ;  /* 0x00000005ffd48819 */ /* 0x000fe200000116da */
[----:B-1----:R-:W-:Y:S01]  /*17c50*/  FADD.FTZ R211, R219, R220 ;  /* 0x000000dcdbd37221 */ /* 0x002fe20000010000 */
[----:B------:R-:W-:Y:S01]  /*17c60*/  WARPSYNC 0xffffffff ;  /* 0xffffffff00007948 */ /* 0x000fe20003800000 */
[----:B------:R-:W-:Y:S01]  /*17c70*/  IMAD.MOV.U32 R229, RZ, RZ, 0x10 ;  /* 0x00000010ffe57424 */ /* 0x000fe200078e00ff */
[----:B------:R-:W-:-:S05]  /*17c80*/  @!P0 LOP3.LUT R212, R212, 0x3, RZ, 0xc0, !PT ;  /* 0x00000003d4d48812 */ /* 0x000fca00078ec0ff */
[----:B------:R-:W-:Y:S02]  /*17c90*/  @!P0 IMAD.IADD R216, R215, 0x1, R212 ;  /* 0x00000001d7d88824 */ /* 0x000fe400078e02d4 */
[----:B------:R-:W-:-:S03]  /*17ca0*/  CS2R R212, SRZ ;  /* 0x0000000000d47805 */ /* 0x000fc6000001ff00 */
[----:B------:R-:W-:Y:S01]  /*17cb0*/  @!P0 STS.64 [R216.X8], R210 ;  /* 0x000000d2d8008388 */ /* 0x000fe20000008a00 */
[----:B--2---:R-:W-:-:S03]  /*17cc0*/  LOP3.LUT R222, R217, 0x1f, RZ, 0xc0, !PT ;  /* 0x0000001fd9de7812 */ /* 0x004fc600078ec0ff */
[----:B------:R-:W-:Y:S01]  /*17cd0*/  BAR.SYNC.DEFER_BLOCKING 0x0 ;  /* 0x0000000000007b1d */ /* 0x000fe20000010000 */
[----:B------:R-:W-:-:S13]  /*17ce0*/  ISETP.GT.U32.AND P1, PT, R222, 0x3, PT ;  /* 0x00000003de00780c */ /* 0x000fda0003f24070 */
[----:B------:R-:W-:Y:S01]  /*17cf0*/  @!P1 IMAD.IADD R222, R215, 0x1, R222 ;  /* 0x00000001d7de9824 */ /* 0x000fe200078e02de */
[----:B------:R-:W-:-:S06]  /*17d00*/  HFMA2.MMA R215, -RZ, RZ, 0, 0 ;  /* 0x00000000ffd77435 */ /* 0x000fcc00000001ff */
[----:B------:R-:W-:Y:S01]  /*17d10*/  @!P1 IMAD.MOV.U32 R215, RZ, RZ, 0x400 ;  /* 0x00000400ffd79424 */ /* 0x000fe200078e00ff */
[----:B------:R-:W-:Y:S01]  /*17d20*/  @!P1 LDS.64 R212, [R222.X8] ;  /* 0x00000000ded49984 */ /* 0x000fe20000008a00 */
[----:B------:R-:W-:Y:S02]  /*17d30*/  ISETP.NE.AND P1, PT, RZ, UR6, PT ;  /* 0x00000006ff007c0c */ /* 0x000fe4000bf25270 */
[----:B------:R-:W-:Y:S01]  /*17d40*/  I2F R223, R215 ;  /* 0x000000d700df7306 */ /* 0x000fe20000201400 */
[----:B------:R-:W1:Y:S02]  /*17d50*/  SHFL.DOWN PT, R218, R215, 0x2, 0x1f ;  /* 0x08401f00d7da7f89 */ /* 0x000e6400000e0000 */
[----:B01----:R-:W-:-:S05]  /*17d60*/  IMAD.IADD R220, R218, 0x1, R215 ;  /* 0x00000001dadc7824 */ /* 0x003fca00078e02d7 */
        /* <DEDUP_REMOVED lines=9> */
[----:B------:R-:W-:-:S03]  /*17e00*/  FFMA.FTZ R216, R223, R212, R216 ;  /* 0x000000d4dfd87223 */ /* 0x000fc600000100d8 */
[----:B------:R-:W0:Y:S01]  /*17e10*/  I2F R222, R222 ;  /* 0x000000de00de7306 */ /* 0x000e220000201400 */
[----:B------:R-:W-:Y:S01]  /*17e20*/  FADD.FTZ R212, -R219, R212 ;  /* 0x000000d4dbd47221 */ /* 0x000fe20000010100 */
[----:B------:R-:W-:Y:S01]  /*17e30*/  SHF.R.U32.HI R219, RZ, 0x5, R217 ;  /* 0x00000005ffdb7819 */ /* 0x000fe200000116d9 */
[----:B-1----:R-:W-:Y:S02]  /*17e40*/  FMUL.FTZ R216, R211, R216 ;  /* 0x000000d8d3d87220 */ /* 0x002fe40000410000 */
[----:B------:R-:W-:Y:S02]  /*17e50*/  FMUL.FTZ R212, R212, R212 ;  /* 0x000000d4d4d47220 */ /* 0x000fe40000410000 */
[----:B---3--:R-:W-:Y:S01]  /*17e60*/  FADD.FTZ R210, R210, R213 ;  /* 0x000000d5d2d27221 */ /* 0x008fe20000010000 */
[----:B------:R-:W1:Y:S01]  /*17e70*/  SHFL.DOWN PT, R215, R216, 0x1, 0x1f ;  /* 0x08201f00d8d77f89 */ /* 0x000e6200000e0000 */
[----:B------:R-:W-:-:S04]  /*17e80*/  FMUL.FTZ R212, R212, R223 ;  /* 0x000000dfd4d47220 */ /* 0x000fc80000410000 */
[----:B------:R-:W-:Y:S01]  /*17e90*/  FMUL.FTZ R212, R212, R218 ;  /* 0x000000dad4d47220 */ /* 0x000fe20000410000 */
[----:B0-----:R-:W0:Y:S03]  /*17ea0*/  MUFU.RCP R213, R222 ;  /* 0x000000de00d57308 */ /* 0x001e260000001000 */
[----:B------:R-:W-:-:S05]  /*17eb0*/  FFMA.FTZ R210, R211, R212, R210 ;  /* 0x000000d4d3d27223 */ /* 0x000fca00000100d2 */
[----:B------:R-:W2:Y:S01]  /*17ec0*/  SHFL.DOWN PT, R211, R210, 0x1, 0x1f ;  /* 0x08201f00d2d37f89 */ /* 0x000ea200000e0000 */
[----:B-1----:R-:W-:Y:S02]  /*17ed0*/  FMUL.FTZ R212, R215, R220 ;  /* 0x000000dcd7d47220 */ /* 0x002fe40000410000 */
[----:B------:R-:W-:Y:S02]  /*17ee0*/  FADD.FTZ R215, R216, -R215 ;  /* 0x800000d7d8d77221 */ /* 0x000fe40000010000 */
[----:B------:R-:W-:-:S04]  /*17ef0*/  FFMA.FTZ R212, R221, R216, R212 ;  /* 0x000000d8ddd47223 */ /* 0x000fc800000100d4 */
[----:B0-----:R-:W-:Y:S01]  /*17f00*/  FMUL.FTZ R218, R213, R212 ;  /* 0x000000d4d5da7220 */ /* 0x001fe20000410000 */
[----:B------:R-:W-:-:S04]  /*17f10*/  LOP3.LUT R212, R219, 0x3, RZ, 0xc0, !PT ;  /* 0x00000003dbd47812 */ /* 0x000fc800078ec0ff */
[----:B------:R-:W-:Y:S01]  /*17f20*/  LOP3.LUT P0, RZ, R212, 0x1f, R217, 0xf8, !PT ;  /* 0x0000001fd4ff7812 */ /* 0x000fe2000780f8d9 */
[----:B------:R-:W-:Y:S01]  /*17f30*/  FMUL.FTZ R212, R215, R215 ;  /* 0x000000d7d7d47220 */ /* 0x000fe20000410000 */
[----:B------:R-:W0:Y:S01]  /*17f40*/  SHFL.IDX PT, R219, R218, RZ, 0x1f ;  /* 0x00001fffdadb7589 */ /* 0x000e2200000e0000 */
[----:B------:R-:W-:Y:S02]  /*17f50*/  IMAD R215, R200, c[0x0][0x168], RZ ;  /* 0x00005a00c8d77a24 */ /* 0x000fe400078e02ff */
[----:B------:R-:W-:Y:S02]  /*17f60*/  FMUL.FTZ R221, R221, R212 ;  /* 0x000000d4dddd7220 */ /* 0x000fe40000410000 */
[----:B--2---:R-:W-:Y:S01]  /*17f70*/  FADD.FTZ R212, R210, R211 ;  /* 0x000000d3d2d47221 */ /* 0x004fe20000010000 */
[----:B------:R-:W-:Y:S01]  /*17f80*/  SHF.R.S32.HI R216, RZ, 0x1f, R215 ;  /* 0x0000001fffd87819 */ /* 0x000fe200000114d7 */
[----:B------:R-:W-:-:S03]  /*17f90*/  FMUL.FTZ R221, R221, R220 ;  /* 0x000000dcdddd7220 */ /* 0x000fc60000410000 */
[----:B------:R-:W-:Y:S01]  /*17fa0*/  LEA.HI R215, R216, R215, RZ, 0x2 ;  /* 0x000000d7d8d77211 */ /* 0x000fe200078f10ff */
[----:B------:R-:W-:Y:S02]  /*17fb0*/  FFMA.FTZ R221, R213, R221, R212 ;  /* 0x000000ddd5dd7223 */ /* 0x000fe400000100d4 */
[----:B------:R-:W-:-:S03]  /*17fc0*/  @!P0 IMAD.MOV.U32 R211, RZ, RZ, 0x4 ;  /* 0x00000004ffd38424 */ /* 0x000fc600078e00ff */
[----:B------:R-:W1:Y:S01]  /*17fd0*/  SHFL.IDX PT, R232, R221, RZ, 0x1f ;  /* 0x00001fffdde87589 */ /* 0x000e6200000e0000 */
[----:B------:R-:W-:Y:S01]  /*17fe0*/  @!P0 IMAD.WIDE R210, R200, R211, c[0x0][0x1a0] ;  /* 0x00006800c8d28625 */ /* 0x000fe200078e02d3 */
[----:B0-----:R-:W-:-:S04]  /*17ff0*/  FSEL R212, R219, RZ, !P1 ;  /* 0x000000ffdbd47208 */ /* 0x001fc80004800000 */
[----:B------:R0:W-:Y:S01]  /*18000*/  @!P0 STG.E [R210.64], R219 ;  /* 0x000000dbd2008986 */ /* 0x0001e2000c101904 */
[C---:B------:R-:W-:Y:S02]  /*18010*/  FADD.FTZ R242, -R212.reuse, R40 ;  /* 0x00000028d4f27221 */ /* 0x040fe40000010100 */
[----:B------:R-:W-:Y:S02]  /*18020*/  FMUL.FTZ R40, R219, R219 ;  /* 0x000000dbdb287220 */ /* 0x000fe40000410000 */
[C---:B------:R-:W-:Y:S02]  /*18030*/  FADD.FTZ R226, -R212.reuse, R41 ;  /* 0x00000029d4e27221 */ /* 0x040fe40000010100 */
[----:B------:R-:W-:Y:S02]  /*18040*/  IMAD.MOV.U32 R41, RZ, RZ, c[0x0][0x1e0] ;  /* 0x00007800ff297624 */ /* 0x000fe400078e00ff */
[----:B------:R-:W-:Y:S01]  /*18050*/  FADD.FTZ R236, -R212, R37 ;  /* 0x00000025d4ec7221 */ /* 0x000fe20000010100 */
[----:B------:R-:W-:Y:S01]  /*18060*/  FSEL R37, R40, RZ, P1 ;  /* 0x000000ff28257208 */ /* 0x000fe20000800000 */
[----:B------:R-:W-:-:S02]  /*18070*/  FADD.FTZ R238, -R212, R36 ;  /* 0x00000024d4ee7221 */ /* 0x000fc40000010100 */
[----:B-1----:R-:W-:Y:S02]  /*18080*/  FFMA.FTZ R36, R232, R41, c[0x0][0x228] ;  /* 0x00008a00e8247623 */ /* 0x002fe40000010029 */
[----:B------:R-:W-:Y:S01]  /*18090*/  FADD.FTZ R216, -R212, R48 ;  /* 0x00000030d4d87221 */ /* 0x000fe20000010100 */
[----:B------:R-:W-:Y:S01]  /*180a0*/  LOP3.LUT R48, R217, 0x7f, RZ, 0xc0, !PT ;  /* 0x0000007fd9307812 */ /* 0x000fe200078ec0ff */
[----:B------:R-:W-:Y:S02]  /*180b0*/  FADD.FTZ R36, R36, R37 ;  /* 0x0000002524247221 */ /* 0x000fe40000010000 */
[C---:B------:R-:W-:Y:S01]  /*180c0*/  FADD.FTZ R250, -R212.reuse, R29 ;  /* 0x0000001dd4fa7221 */ /* 0x040fe20000010100 */
[----:B------:R-:W-:Y:S01]  /*180d0*/  LEA.HI.SX32 R215, R215, R48, 0x1e ;  /* 0x00000030d7d77211 */ /* 0x000fe200078ff2ff */
[----:B------:R-:W1:Y:S01]  /*180e0*/  MUFU.RSQ R41, R36 ;  /* 0x0000002400297308 */ /* 0x000e620000001400 */
[----:B------:R-:W-:Y:S01]  /*180f0*/  @!P0 MOV R29, 0x4 ;  /* 0x00000004001d8802 */ /* 0x000fe20000000f00 */
[----:B------:R-:W-:-:S02]  /*18100*/  FADD.FTZ R224, -R212, R44 ;  /* 0x0000002cd4e07221 */ /* 0x000fc40000010100 */
[C---:B------:R-:W-:Y:S02]  /*18110*/  FADD.FTZ R232, -R212.reuse, R33 ;  /* 0x00000021d4e87221 */ /* 0x040fe40000010100 */
[----:B------:R-:W-:Y:S02]  /*18120*/  IMAD.SHL.U32 R44, R215, 0x10, RZ ;  /* 0x00000010d72c7824 */ /* 0x000fe400078e00ff */
        /* <DEDUP_REMOVED lines=9> */
[C---:B------:R-:W-:Y:S02]  /*181c0*/  FADD.FTZ R228, -R212.reuse, R42 ;  /* 0x0000002ad4e47221 */ /* 0x040fe40000010100 */
[C---:B------:R-:W-:Y:S02]  /*181d0*/  FADD.FTZ R234, -R212.reuse, R35 ;  /* 0x00000023d4ea7221 */ /* 0x040fe40000010100 */
[C---:B------:R-:W-:Y:S02]  /*181e0*/  FADD.FTZ R32, -R212.reuse, R32 ;  /* 0x00000020d4207221 */ /* 0x040fe40000010100 */
[C---:B------:R-:W-:Y:S02]  /*181f0*/  FADD.FTZ R34, -R212.reuse, R34 ;  /* 0x00000022d4227221 */ /* 0x040fe40000010100 */
[----:B------:R-:W-:Y:S01]  /*18200*/  FADD.FTZ R248, -R212, R28 ;  /* 0x0000001cd4f87221 */ /* 0x000fe20000010100 */
[----:B------:R-:W-:Y:S01]  /*18210*/  IADD3 R28, P1, R44, c[0x0][0x208], RZ ;  /* 0x000082002c1c7a10 */ /* 0x000fe20007f3e0ff */
[----:B------:R-:W-:Y:S01]  /*18220*/  FADD.FTZ R252, -R212, R30 ;  /* 0x0000001ed4fc7221 */ /* 0x000fe20000010100 */
[----:B------:R-:W-:Y:S01]  /*18230*/  IADD3 R44, P0, R44, c[0x0][0x210], RZ ;  /* 0x000084002c2c7a10 */ /* 0x000fe20007f1e0ff */
[----:B------:R-:W-:-:S02]  /*18240*/  FADD.FTZ R35, -R212, R31 ;  /* 0x0000001fd4237221 */ /* 0x000fc40000010100 */
[C---:B------:R-:W-:Y:S02]  /*18250*/  FADD.FTZ R217, -R212.reuse, R26 ;  /* 0x0000001ad4d97221 */ /* 0x040fe40000010100 */
[----:B------:R-:W-:Y:S01]  /*18260*/  FADD.FTZ R45, -R212, R27 ;  /* 0x0000001bd42d7221 */ /* 0x000fe20000010100 */
[----:B------:R-:W-:Y:S01]  /*18270*/  SHF.R.U32.HI R27, RZ, 0x1c, R215 ;  /* 0x0000001cff1b7819 */ /* 0x000fe200000116d7 */
[C---:B------:R-:W-:Y:S02]  /*18280*/  FMUL.FTZ R31, R41.reuse, R216 ;  /* 0x000000d8291f7220 */ /* 0x040fe40000410000 */
[----:B------:R-:W-:Y:S01]  /*18290*/  FMUL.FTZ R30, R41, R222 ;  /* 0x000000de291e7220 */ /* 0x000fe20000410000 */
[----:B------:R-:W-:Y:S01]  /*182a0*/  IADD3.X R29, R27, c[0x0][0x20c], RZ, P1, !PT ;  /* 0x000083001b1d7a10 */ /* 0x000fe20000ffe4ff */
[C---:B0-----:R-:W-:Y:S01]  /*182b0*/  FMUL.FTZ R219, R41.reuse, R220 ;  /* 0x000000dc29db7220 */ /* 0x041fe20000410000 */
[----:B------:R-:W-:Y:S01]  /*182c0*/  LOP3.LUT P1, RZ, R192, 0xff, RZ, 0xc0, !PT ;  /* 0x000000ffc0ff7812 */ /* 0x000fe2000782c0ff */
[----:B------:R-:W-:-:S02]  /*182d0*/  FMUL.FTZ R26, R41, R218 ;  /* 0x000000da291a7220 */ /* 0x000fc40000410000 */
[C---:B------:R-:W-:Y:S01]  /*182e0*/  FADD.FTZ R240, -R212.reuse, R46 ;  /* 0x0000002ed4f07221 */ /* 0x040fe20000010100 */
[----:B------:R-:W-:Y:S01]  /*182f0*/  SEL R192, RZ, 0x1, P1 ;  /* 0x00000001ffc07807 */ /* 0x000fe20000800000 */
[C---:B------:R-:W-:Y:S02]  /*18300*/  FMUL.FTZ R37, R41.reuse, R228 ;  /* 0x000000e429257220 */ /* 0x040fe40000410000 */
[C---:B------:R-:W-:Y:S02]  /*18310*/  FADD.FTZ R244, -R212.reuse, R47 ;  /* 0x0000002fd4f47221 */ /* 0x040fe40000010100 */
[----:B------:R-:W-:Y:S02]  /*18320*/  FADD.FTZ R230, -R212, R43 ;  /* 0x0000002bd4e67221 */ /* 0x000fe40000010100 */
[C---:B------:R-:W-:Y:S02]  /*18330*/  FMUL.FTZ R233, R41.reuse, R32 ;  /* 0x0000002029e97220 */ /* 0x040fe40000410000 */
[----:B------:R-:W-:-:S02]  /*18340*/  FMUL.FTZ R235, R41, R34 ;  /* 0x0000002229eb7220 */ /* 0x000fc40000410000 */
[C---:B------:R-:W-:Y:S02]  /*18350*/  FMUL.FTZ R228, R41.reuse, R35 ;  /* 0x0000002329e47220 */ /* 0x040fe40000410000 */
[----:B------:R-:W-:Y:S02]  /*18360*/  FMUL.FTZ R216, R41, R33 ;  /* 0x0000002129d87220 */ /* 0x000fe40000410000 */
[----:B------:R-:W-:Y:S02]  /*18370*/  FADD.FTZ R46, -R212, R39 ;  /* 0x00000027d42e7221 */ /* 0x000fe40000010100 */
[----:B------:R-:W-:Y:S02]  /*18380*/  FFMA.FTZ R35, R63, R26, R187 ;  /* 0x0000001a3f237223 */ /* 0x000fe400000100bb */
[----:B------:R-:W-:Y:S02]  /*18390*/  FFMA.FTZ R34, R62, R219, R186 ;  /* 0x000000db3e227223 */ /* 0x000fe400000100ba */
[----:B------:R-:W-:-:S02]  /*183a0*/  FFMA.FTZ R33, R61, R30, R185 ;  /* 0x0000001e3d217223 */ /* 0x000fc400000100b9 */
[----:B------:R-:W-:Y:S02]  /*183b0*/  FFMA.FTZ R32, R60, R31, R184 ;  /* 0x0000001f3c207223 */ /* 0x000fe400000100b8 */
[C---:B------:R-:W-:Y:S02]  /*183c0*/  FMUL.FTZ R39, R41.reuse, R224 ;  /* 0x000000e029277220 */ /* 0x040fe40000410000 */
[C---:B------:R-:W-:Y:S01]  /*183d0*/  FADD.FTZ R210, -R212.reuse, R38 ;  /* 0x00000026d4d27221 */ /* 0x040fe20000010100 */
[----:B------:R0:W-:Y:S01]  /*183e0*/  STG.E.128 [R28.64], R32 ;  /* 0x000000201c007986 */ /* 0x0001e2000c101d04 */
[C---:B------:R-:W-:Y:S02]  /*183f0*/  FMUL.FTZ R43, R41.reuse, R240 ;  /* 0x000000f0292b7220 */ /* 0x040fe40000410000 */
[----:B------:R-:W-:Y:S01]  /*18400*/  FMUL.FTZ R224, R41, R45 ;  /* 0x0000002d29e07220 */ /* 0x000fe20000410000 */
[----:B------:R-:W-:Y:S01]  /*18410*/  IADD3.X R45, R27, c[0x0][0x214], RZ, P0, !PT ;  /* 0x000085001b2d7a10 */ /* 0x000fe200007fe4ff */
[----:B------:R-:W-:Y:S01]  /*18420*/  FADD.FTZ R188, -R212, R188 ;  /* 0x000000bcd4bc7221 */ /* 0x000fe20000010100 */
[----:B------:R-:W-:Y:S01]  /*18430*/  ISETP.GE.AND P0, PT, R200, c[0x0][0x164], PT ;  /* 0x00005900c8007a0c */ /* 0x000fe20003f06270 */
[----:B------:R-:W-:-:S02]  /*18440*/  FADD.FTZ R50, -R212, R189 ;  /* 0x000000bdd4327221 */ /* 0x000fc40000010100 */
[C---:B------:R-:W-:Y:S02]  /*18450*/  FADD.FTZ R190, -R212.reuse, R190 ;  /* 0x000000bed4be7221 */ /* 0x040fe40000010100 */
[C---:B------:R-:W-:Y:S02]  /*18460*/  FMUL.FTZ R42, R41.reuse, R244 ;  /* 0x000000f4292a7220 */ /* 0x040fe40000410000 */
[C---:B------:R-:W-:Y:S02]  /*18470*/  FMUL.FTZ R38, R41.reuse, R230 ;  /* 0x000000e629267220 */ /* 0x040fe40000410000 */
[----:B------:R-:W-:Y:S02]  /*18480*/  FADD.FTZ R212, -R212, R191 ;  /* 0x000000bfd4d47221 */ /* 0x000fe40000010100 */
[----:B------:R-:W-:Y:S02]  /*18490*/  FMUL.FTZ R40, R41, R246 ;  /* 0x000000f629287220 */ /* 0x000fe40000410000 */
[----:B------:R-:W-:-:S02]  /*184a0*/  FFMA.FTZ R27, R123, R26, R155 ;  /* 0x0000001a7b1b7223 */ /* 0x000fc4000001009b */
[----:B------:R-:W-:Y:S02]  /*184b0*/  FMUL.FTZ R36, R41, R226 ;  /* 0x000000e229247220 */ /* 0x000fe40000410000 */
[----:B------:R-:W-:Y:S02]  /*184c0*/  FFMA.FTZ R26, R122, R219, R154 ;  /* 0x000000db7a1a7223 */ /* 0x000fe4000001009a */
[----:B-1----:R-:W-:Y:S02]  /*184d0*/  FFMA.FTZ R25, R121, R30, R153 ;  /* 0x0000001e79197223 */ /* 0x002fe40000010099 */
[----:B------:R-:W-:Y:S02]  /*184e0*/  FFMA.FTZ R24, R120, R31, R152 ;  /* 0x0000001f78187223 */ /* 0x000fe40000010098 */
[----:B------:R-:W-:Y:S02]  /*184f0*/  FMUL.FTZ R47, R41, R242 ;  /* 0x000000f2292f7220 */ /* 0x000fe40000410000 */
[-C--:B------:R-:W-:Y:S01]  /*18500*/  FFMA.FTZ R30, R118, R43.reuse, R182 ;  /* 0x0000002b761e7223 */ /* 0x080fe200000100b6 */
[----:B------:R1:W-:Y:S01]  /*18510*/  STG.E.128 [R44.64], R24 ;  /* 0x000000182c007986 */ /* 0x0003e2000c101d04 */
[----:B0-----:R-:W-:-:S02]  /*18520*/  FFMA.FTZ R34, R114, R43, R150 ;  /* 0x0000002b72227223 */ /* 0x001fc40000010096 */
[-C--:B------:R-:W-:Y:S02]  /*18530*/  FFMA.FTZ R28, R116, R39.reuse, R180 ;  /* 0x00000027741c7223 */ /* 0x080fe400000100b4 */
[----:B------:R-:W-:Y:S02]  /*18540*/  FFMA.FTZ R32, R112, R39, R148 ;  /* 0x0000002770207223 */ /* 0x000fe40000010094 */
[C---:B------:R-:W-:Y:S02]  /*18550*/  FMUL.FTZ R46, R41.reuse, R46 ;  /* 0x0000002e292e7220 */ /* 0x040fe40000410000 */
[----:B------:R-:W-:Y:S02]  /*18560*/  FMUL.FTZ R49, R41, R188 ;  /* 0x000000bc29317220 */ /* 0x000fe40000410000 */
[-C--:B------:R-:W-:Y:S02]  /*18570*/  FFMA.FTZ R31, R119, R42.reuse, R183 ;  /* 0x0000002a771f7223 */ /* 0x080fe400000100b7 */
[----:B------:R-:W-:-:S02]  /*18580*/  FFMA.FTZ R35, R115, R42, R151 ;  /* 0x0000002a73237223 */ /* 0x000fc40000010097 */
[-C--:B------:R-:W-:Y:S02]  /*18590*/  FFMA.FTZ R39, R111, R38.reuse, R179 ;  /* 0x000000266f277223 */ /* 0x080fe400000100b3 */
[----:B------:R-:W-:Y:S02]  /*185a0*/  FFMA.FTZ R43, R107, R38, R147 ;  /* 0x000000266b2b7223 */ /* 0x000fe40000010093 */
        /* <DEDUP_REMOVED lines=13> */
[----:B------:R-:W-:-:S04]  /*18680*/  IMAD.WIDE.U32 R188, R209, R229, c[0x0][0x208] ;  /* 0x00008200d1bc7625 */ /* 0x000fc800078e00e5 */
[----:B------:R-:W-:Y:S02]  /*18690*/  FFMA.FTZ R29, R117, R40, R181 ;  /* 0x00000028751d7223 */ /* 0x000fe400000100b5 */
[-C--:B------:R-:W-:Y:S02]  /*186a0*/  FFMA.FTZ R38, R110, R37.reuse, R178 ;  /* 0x000000256e267223 */ /* 0x080fe400000100b2 */
[----:B------:R-:W-:Y:S01]  /*186b0*/  FFMA.FTZ R42, R106, R37, R146 ;  /* 0x000000256a2a7223 */ /* 0x000fe20000010092 */
[----:B------:R0:W-:Y:S01]  /*186c0*/  STG.E.128 [R188.64], R28 ;  /* 0x0000001cbc007986 */ /* 0x0001e2000c101d04 */
[----:B------:R-:W-:-:S04]  /*186d0*/  IMAD.WIDE.U32 R210, R209, R229, c[0x0][0x210] ;  /* 0x00008400d1d27625 */ /* 0x000fc800078e00e5 */
[----:B------:R-:W-:Y:S02]  /*186e0*/  FFMA.FTZ R33, R113, R40, R149 ;  /* 0x0000002871217223 */ /* 0x000fe40000010095 */
[-C--:B------:R-:W-:Y:S02]  /*186f0*/  FFMA.FTZ R37, R109, R36.reuse, R177 ;  /* 0x000000246d257223 */ /* 0x080fe400000100b1 */
[----:B------:R-:W-:Y:S01]  /*18700*/  FFMA.FTZ R41, R105, R36, R145 ;  /* 0x0000002469297223 */ /* 0x000fe20000010091 */
[----:B------:R2:W-:Y:S01]  /*18710*/  STG.E.128 [R210.64], R32 ;  /* 0x00000020d2007986 */ /* 0x0005e2000c101d04 */
[----:B------:R-:W-:-:S04]  /*18720*/  IMAD.WIDE.U32 R190, R214, R229, c[0x0][0x208] ;  /* 0x00008200d6be7625 */ /* 0x000fc800078e00e5 */
[-C--:B------:R-:W-:Y:S02]  /*18730*/  FFMA.FTZ R36, R108, R47.reuse, R176 ;  /* 0x0000002f6c247223 */ /* 0x080fe400000100b0 */
[----:B------:R-:W-:Y:S02]  /*18740*/  FFMA.FTZ R40, R104, R47, R144 ;  /* 0x0000002f68287223 */ /* 0x000fe40000010090 */
[----:B------:R-:W-:Y:S01]  /*18750*/  IMAD.WIDE.U32 R214, R214, R229, c[0x0][0x210] ;  /* 0x00008400d6d67625 */ /* 0x000fe200078e00e5 */
[----:B------:R3:W-:Y:S03]  /*18760*/  STG.E.128 [R190.64], R36 ;  /* 0x00000024be007986 */ /* 0x0007e6000c101d04 */
[-C--:B------:R-:W-:Y:S01]  /*18770*/  FFMA.FTZ R47, R103, R46.reuse, R175 ;  /* 0x0000002e672f7223 */ /* 0x080fe200000100af */
[----:B------:R4:W-:Y:S01]  /*18780*/  STG.E.128 [R214.64], R40 ;  /* 0x00000028d6007986 */ /* 0x0009e2000c101d04 */
[----:B-1----:R-:W-:-:S02]  /*18790*/  FFMA.FTZ R27, R99, R46, R143 ;  /* 0x0000002e631b7223 */ /* 0x002fc4000001008f */
        /* <DEDUP_REMOVED lines=58> */
[----:B----4-:R-:W-:Y:S01]  /*18b40*/  @P0 CALL.REL.NOINC `(.L_x_25354) ;  /* 0x0000001000000944 */ /* 0x010fe20003c00000 */
[----:B------:R-:W-:Y:S05]  /*18b50*/  BRA `(.L_x_25355) ;  /* 0xfffe82d000007947 */ /* 0x000fea000383ffff */
.L_x_25354:
[----:B------:R-:W-:Y:S05]  /*18b60*/  EXIT ;  /* 0x000000000000794d */ /* 0x000fea0003800000 */
.L_x_25352:
[----:B------:R-:W-:Y:S01]  /*18b70*/  HFMA2.MMA R219, -RZ, RZ, 0, 5.9604644775390625e-08 ;  /* 0x00000001ffdb7435 */ /* 0x000fe200000001ff */
[----:B------:R-:W-:Y:S01]  /*18b80*/  IMAD.MOV.U32 R211, RZ, RZ, 0x1f ;  /* 0x0000001fffd37424 */ /* 0x000fe200078e00ff */
[----:B------:R-:W-:Y:S01]  /*18b90*/  MOV R212, 0x18bc0 ;  /* 0x00018bc000d47802 */ /* 0x000fe20000000f00 */
[----:B------:R-:W-:-:S03]  /*18ba0*/  IMAD.MOV.U32 R216, RZ, RZ, -0x1 ;  /* 0xffffffffffd87424 */ /* 0x000fc600078e00ff */
[----:B------:R-:W-:Y:S05]  /*18bb0*/  CALL.REL.NOINC `($__internal_77_$__cuda_sm70_shflsync_bfly_p) ;  /* 0x0000079000007944 */ /* 0x000fea0003c00000 */
[----:B-1----:R-:W-:Y:S01]  /*18bc0*/  MOV R210, R219 ;  /* 0x000000db00d27202 */ /* 0x002fe20000000f00 */
[----:B0-----:R-:W-:Y:S05]  /*18bd0*/  BRA `(.L_x_25356) ;  /* 0xffffeb1000007947 */ /* 0x001fea000383ffff */
.L_x_25353:
[----:B------:R-:W-:Y:S01]  /*18be0*/  IMAD.MOV.U32 R219, RZ, RZ, 0x2 ;  /* 0x00000002ffdb7424 */ /* 0x000fe200078e00ff */
[----:B------:R-:W-:Y:S01]  /*18bf0*/  MOV R216, 0xffffffff ;  /* 0xffffffff00d87802 */ /* 0x000fe20000000f00 */
[----:B------:R-:W-:Y:S01]  /*18c00*/  IMAD.MOV.U32 R211, RZ, RZ, 0x1f ;  /* 0x0000001fffd37424 */ /* 0x000fe200078e00ff */
[----:B------:R-:W-:Y:S02]  /*18c10*/  MOV R212, 0x18c30 ;  /* 0x00018c3000d47802 */ /* 0x000fe40000000f00 */
[----:B------:R-:W-:Y:S05]  /*18c20*/  CALL.REL.NOINC `($__internal_77_$__cuda_sm70_shflsync_bfly_p) ;  /* 0x0000072000007944 */ /* 0x000fea0003c00000 */
[----:B01----:R-:W-:Y:S01]  /*18c30*/  FADD.FTZ R220, R220, R219 ;  /* 0x000000dbdcdc7221 */ /* 0x003fe20000010000 */
[----:B------:R-:W-:Y:S01]  /*18c40*/  MOV R216, 0xffffffff ;  /* 0xffffffff00d87802 */ /* 0x000fe20000000f00 */
[----:B------:R-:W-:Y:S01]  /*18c50*/  IMAD.MOV.U32 R219, RZ, RZ, 0x4 ;  /* 0x00000004ffdb7424 */ /* 0x000fe200078e00ff */
[----:B------:R-:W-:Y:S01]  /*18c60*/  MOV R212, 0x18c90 ;  /* 0x00018c9000d47802 */ /* 0x000fe20000000f00 */
[----:B------:R-:W-:-:S02]  /*18c70*/  IMAD.MOV.U32 R211, RZ, RZ, 0x1f ;  /* 0x0000001fffd37424 */ /* 0x000fc400078e00ff */
        /* <DEDUP_REMOVED lines=83> */
[----:B------:R-:W-:Y:S05]  /*191b0*/  CALL.REL.NOINC `($__internal_77_$__cuda_sm70_shflsync_bfly_p) ;  /* 0x0000019000007944 */ /* 0x000fea0003c00000 */
[----:B01----:R-:W-:Y:S01]  /*191c0*/  FADD.FTZ R220, R220, R219 ;  /* 0x000000dbdcdc7221 */ /* 0x003fe20000010000 */
[----:B------:R-:W-:Y:S01]  /*191d0*/  MOV R216, 0xffffffff ;  /* 0xffffffff00d87802 */ /* 0x000fe20000000f00 */
[----:B------:R-:W-:Y:S01]  /*191e0*/  IMAD.MOV.U32 R219, RZ, RZ, 0x2 ;  /* 0x00000002ffdb7424 */ /* 0x000fe200078e00ff */
[----:B------:R-:W-:Y:S01]  /*191f0*/  MOV R212, 0x19220 ;  /* 0x0001922000d47802 */ /* 0x000fe20000000f00 */
[----:B------:R-:W-:Y:S02]  /*19200*/  IMAD.MOV.U32 R211, RZ, RZ, 0x1f ;  /* 0x0000001fffd37424 */ /* 0x000fe400078e00ff */
        /* <DEDUP_REMOVED lines=19> */
[----:B01----:R-:W-:Y:S05]  /*19340*/  BRA `(.L_x_25357) ;  /* 0xffffe8e000007947 */ /* 0x003fea000383ffff */
        .weak           $__internal_77_$__cuda_sm70_shflsync_bfly_p
        .type           $__internal_77_$__cuda_sm70_shflsync_bfly_p,@function
        .size           $__internal_77_$__cuda_sm70_shflsync_bfly_p,(.L_x_26537 - $__internal_77_$__cuda_sm70_shflsync_bfly_p)
$__internal_77_$__cuda_sm70_shflsync_bfly_p:
[----:B------:R-:W-:Y:S01]  /*19350*/  IMAD.MOV.U32 R213, RZ, RZ, 0x0 ;  /* 0x00000000ffd57424 */ /* 0x000fe200078e00ff */
[----:B------:R-:W-:Y:S04]  /*19360*/  WARPSYNC R216 ;  /* 0x000000d800007348 */ /* 0x000fe80003800000 */
[----:B------:R0:W1:Y:S01]  /*19370*/  SHFL.BFLY PT, R219, R220, R219, R211 ;  /* 0x0c0000dbdcdb7389 */ /* 0x00006200000e00d3 */
[----:B------:R-:W-:Y:S05]  /*19380*/  RET.REL.NODEC R212 `(_ZN10layer_norm31ln_parallel_residual_fwd_kernelINS_13Kernel_traitsIfffffjLj4096ELj1ELj1ELj4ELj16ENS_18Kernel_traits_baseILj4096EfffffjLj128EEEEELb1ELb0ELb1EEEvNS_9FwdParamsE) ;  /* 0xfffe6c70d4007950 */ /* 0x000fea0003c3ffff */
.L_x_25358:
        /* <DEDUP_REMOVED lines=15> */
.L_x_26537:


//--------------------- .text._ZN10layer_norm31ln_parallel_residual_fwd_kernelINS_13Kernel_traitsIfffffjLj4096ELj1ELj1ELj4ELj16ENS_18Kernel_traits_baseILj4096EfffffjLj128EEEEELb1ELb1ELb0EEEvNS_9FwdParamsE --------------------------
	.section	.text._ZN10layer_norm31ln_parallel_residual_fwd_kernelINS_13Kernel_traitsIfffffjLj4096ELj1ELj1ELj4ELj16ENS_18Kernel_traits_baseILj4096EfffffjLj128EEEEELb1ELb1ELb0EEEvNS_9FwdParamsE,"ax",@progbits
	.sectioninfo	@"SHI_REGISTERS=153"
	.align	128
        .global         _ZN10layer_norm31ln_parallel_residual_fwd_kernelINS_13Kernel_traitsIfffffjLj4096ELj1ELj1ELj4ELj16ENS_18Kernel_traits_baseILj4096EfffffjLj128EEEEELb1ELb1ELb0EEEvNS_9FwdParamsE
        .type           _ZN10layer_norm31ln_parallel_residual_fwd_kernelINS_13Kernel_traitsIfffffjLj4096ELj1ELj1ELj4ELj16ENS_18Kernel_traits_baseILj4096EfffffjLj128EEEEELb1ELb1ELb0EEEvNS_9FwdParamsE,@function
        .size           _ZN10layer_norm31ln_parallel_residual_fwd_kernelINS_13Kernel_traitsIfffffjLj4096ELj1ELj1ELj4ELj16ENS_18Kernel_traits_baseILj4096EfffffjLj128EEEEELb1ELb1ELb0EEEvNS_9FwdParamsE,(.L_x_26538 - _ZN10layer_norm31ln_parallel_residual_fwd_kernelINS_13Kernel_traitsIfffffjLj4096ELj1ELj1ELj4ELj16ENS_18Kernel_traits_baseILj4096EfffffjLj128EEEEELb1ELb1ELb0EEEvNS_9FwdParamsE)
        .other          _ZN10layer_norm31ln_parallel_residual_fwd_kernelINS_13Kernel_traitsIfffffjLj4096ELj1ELj1ELj4ELj16ENS_18Kernel_traits_baseILj4096EfffffjLj128EEEEELb1ELb1ELb0EEEvNS_9FwdParamsE,@"STO_CUDA_ENTRY STV_DEFAULT"
_ZN10layer_norm31ln_parallel_residual_fwd_kernelINS_13Kernel_traitsIfffffjLj4096ELj1ELj1ELj4ELj16ENS_18Kernel_traits_baseILj4096EfffffjLj128EEEEELb1ELb1ELb0EEEvNS_9FwdParamsE:
.text._ZN10layer_norm31ln_parallel_residual_fwd_kernelINS_13Kernel_traitsIfffffjLj4096ELj1ELj1ELj4ELj16ENS_18Kernel_traits_baseILj4096EfffffjLj128EEEEELb1ELb1ELb0EEEvNS_9FwdParamsE:
        /* <DEDUP_REMOVED lines=10> */
[----:B------:R-:W-:-:S05]  /*00a0*/  @P0 IMAD.MOV.U32 R8, RZ, RZ, R0 ;  /* 0x000000ffff080224 */ /* 0x000fca00078e0000 */
[----:B------:R-:W3:Y:S01]  /*00b0*/  @P0 LDG.E.64 R4, [R8.64] ;  /* 0x0000000608040981 */ /* 0x000ee2000c1e1b00 */
[----:B------:R-:W-:Y:S03]  /*00c0*/  BSSY B0, `(.L_x_25359) ;  /* 0x000004d000007945 */ /* 0x000fe60003800000 */
[----:B------:R-:W0:Y:S04]  /*00d0*/  S2R R14, SR_TID.X ;  /* 0x00000000000e7919 */ /* 0x000e280000002100 */
[----:B------:R-:W1:Y:S01]  /*00e0*/  S2R R127, SR_CTAID.X ;  /* 0x00000000007f7919 */ /* 0x000e620000002500 */
[----:B0-----:R-:W-:Y:S01]  /*00f0*/  LOP3.LUT R76, R14, 0x7f, RZ, 0xc0, !PT ;  /* 0x0000007f0e4c7812 */ /* 0x001fe200078ec0ff */
[----:B-1----:R-:W-:-:S03]  /*0100*/  IMAD R126, R127, c[0x0][0x0], R14 ;  /* 0x000000007f7e7a24 */ /* 0x002fc600078e020e */
[----:B------:R-:W-:Y:S01]  /*0110*/  LOP3.LUT R13, R76, 0x7f, RZ, 0x3c, !PT ;  /* 0x0000007f4c0d7812 */ /* 0x000fe200078e3cff */
        /* <DEDUP_REMOVED lines=23> */
[----:B------:R-:W-:Y:S02]  /*0290*/  UIADD3 UR17, UR4, 0x1715609d, URZ ;  /* 0x1715609d04117890 */ /* 0x000fe4000fffe03f */
[----:B------:R-:W-:Y:S01]  /*02a0*/  UIADD3 UR18, UR5, -0x56f99767, URZ ;  /* 0xa906689905127890 */ /* 0x000fe2000fffe03f */
[----:B------:R-:W-:Y:S01]  /*02b0*/  IMAD.WIDE.U32 R4, R4, -0x2daee0ad, RZ ;  /* 0xd2511f5304047825 */ /* 0x000fe200078e00ff */
[----:B------:R-:W-:Y:S01]  /*02c0*/  LOP3.LUT R3, R7, UR11, R8, 0x96, !PT ;  /* 0x0000000b07037c12 */ /* 0x000fe2000f8e9608 */
[----:B------:R-:W-:-:S02]  /*02d0*/  UIADD3 UR19, UR4, -0x4ab325aa, URZ ;  /* 0xb54cda5604137890 */ /* 0x000fc4000fffe03f */
[----:B------:R-:W-:Y:S01]  /*02e0*/  UIADD3 UR20, UR5, 0x646e171e, URZ ;  /* 0x646e171e05147890 */ /* 0x000fe2000fffe03f */
[----:B------:R-:W-:Y:S01]  /*02f0*/  LOP3.LUT R8, R5, UR12, R2, 0x96, !PT ;  /* 0x0000000c05087c12 */ /* 0x000fe2000f8e9602 */
[----:B------:R-:W-:Y:S01]  /*0300*/  IMAD.MOV.U32 R5, RZ, RZ, c[0x0][0x168] ;  /* 0x00005a00ff057624 */ /* 0x000fe200078e00ff */
[----:B------:R-:W-:Y:S01]  /*0310*/  UIADD3 UR21, UR4, 0x5384540f, URZ ;  /* 0x5384540f04157890 */ /* 0x000fe2000fffe03f */
[----:B------:R-:W-:Y:S01]  /*0320*/  IMAD.WIDE.U32 R2, R3, -0x2daee0ad, RZ ;  /* 0xd2511f5303027825 */ /* 0x000fe200078e00ff */
[----:B------:R-:W-:Y:S02]  /*0330*/  UIADD3 UR22, UR5, 0x1fd5c5a3, URZ ;  /* 0x1fd5c5a305167890 */ /* 0x000fe4000fffe03f */
[----:B------:R-:W-:Y:S01]  /*0340*/  SHF.R.S32.HI R5, RZ, 0x1f, R5 ;  /* 0x0000001fff057819 */ /* 0x000fe20000011405 */
[----:B------:R-:W-:Y:S01]  /*0350*/  IMAD.WIDE.U32 R8, R8, -0x326172a9, RZ ;  /* 0xcd9e8d5708087825 */ /* 0x000fe200078e00ff */
[----:B------:R-:W-:Y:S01]  /*0360*/  LOP3.LUT R7, R3, UR14, R4, 0x96, !PT ;  /* 0x0000000e03077c12 */ /* 0x000fe2000f8e9604 */
[----:B------:R-:W-:Y:S01]  /*0370*/  UIADD3 UR23, UR4, -0xe443238, URZ ;  /* 0xf1bbcdc804177890 */ /* 0x000fe2000fffe03f */
[----:B------:R-:W-:-:S02]  /*0380*/  LEA.HI R12, R5, c[0x0][0x168], RZ, 0x2 ;  /* 0x00005a00050c7a11 */ /* 0x000fc400078f10ff */
[----:B------:R-:W-:Y:S01]  /*0390*/  LOP3.LUT R4, R9, UR13, R6, 0x96, !PT ;  /* 0x0000000d09047c12 */ /* 0x000fe2000f8e9606 */
[----:B------:R-:W-:Y:S01]  /*03a0*/  IMAD.WIDE.U32 R6, R7, -0x326172a9, RZ ;  /* 0xcd9e8d5707067825 */ /* 0x000fe200078e00ff */
[----:B------:R-:W-:-:S03]  /*03b0*/  LEA.HI.SX32 R13, R12, R13, 0x1e ;  /* 0x0000000d0c0d7211 */ /* 0x000fc600078ff2ff */
[----:B------:R-:W-:Y:S01]  /*03c0*/  IMAD.WIDE.U32 R4, R4, -0x2daee0ad, RZ ;  /* 0xd2511f5304047825 */ /* 0x000fe200078e00ff */
[----:B------:R-:W-:Y:S02]  /*03d0*/  LOP3.LUT P6, RZ, R13, 0xffffff80, RZ, 0xc0, !PT ;  /* 0xffffff800dff7812 */ /* 0x000fe400078cc0ff */
[----:B------:R-:W-:Y:S02]  /*03e0*/  LOP3.LUT R3, R7, UR15, R8, 0x96, !PT ;  /* 0x0000000f07037c12 */ /* 0x000fe4000f8e9608 */
[----:B------:R-:W-:Y:S02]  /*03f0*/  LOP3.LUT R8, R5, UR16, R2, 0x96, !PT ;  /* 0x0000001005087c12 */ /* 0x000fe4000f8e9602 */
[----:B------:R-:W-:Y:S01]  /*0400*/  ISETP.GE.U32.AND P5, PT, R13, 0x100, PT ;  /* 0x000001000d00780c */ /* 0x000fe20003fa6070 */
[----:B------:R-:W-:Y:S01]  /*0410*/  IMAD.WIDE.U32 R2, R3, -0x2daee0ad, RZ ;  /* 0xd2511f5303027825 */ /* 0x000fe200078e00ff */
[C---:B------:R-:W-:Y:S02]  /*0420*/  ISETP.GE.U32.AND P4, PT, R13.reuse, 0x180, PT ;  /* 0x000001800d00780c */ /* 0x040fe40003f86070 */
[C---:B------:R-:W-:Y:S01]  /*0430*/  ISETP.GE.U32.AND P3, PT, R13.reuse, 0x200, PT ;  /* 0x000002000d00780c */ /* 0x040fe20003f66070 */
        /* <DEDUP_REMOVED lines=11> */
[----:B------:R-:W-:Y:S01]  /*04f0*/  IMAD.MOV.U32 R21, RZ, RZ, 0x10 ;  /* 0x00000010ff157424 */ /* 0x000fe200078e00ff */
[----:B------:R-:W-:Y:S01]  /*0500*/  CS2R R18, SRZ ;  /* 0x0000000000127805 */ /* 0x000fe2000001ff00 */
[----:B------:R-:W-:Y:S01]  /*0510*/  CS2R R16, SRZ ;  /* 0x0000000000107805 */ /* 0x000fe2000001ff00 */
[----:B------:R-:W-:Y:S01]  /*0520*/  ISETP.NE.AND.EX P0, PT, RZ, c[0x0][0x21c], PT, P0 ;  /* 0x00008700ff007a0c */ /* 0x000fe20003f05300 */
[----:B------:R-:W-:-:S06]  /*0530*/  IMAD.WIDE.U32 R20, R76, R21, c[0x0][0x1b0] ;  /* 0x00006c004c147625 */ /* 0x000fcc00078e0015 */
[----:B------:R-:W5:Y:S06]  /*0540*/  LDG.E.128 R20, [R20.64] ;  /* 0x0000000614147981 */ /* 0x000f6c000c1e1d00 */
[----:B------:R-:W-:-:S04]  /*0550*/  @P0 LEA R4, P1, R76, c[0x0][0x218], 0x4 ;  /* 0x000086004c040a11 */ /* 0x000fc800078220ff */
[----:B------:R-:W-:-:S05]  /*0560*/  @P0 LEA.HI.X R5, R76, c[0x0][0x21c], RZ, 0x4, P1 ;  /* 0x000087004c050a11 */ /* 0x000fca00008f24ff */
[----:B------:R0:W5:Y:S01]  /*0570*/  @P0 LDG.E.128 R16, [R4.64] ;  /* 0x0000000604100981 */ /* 0x000162000c1e1d00 */
[----:B------:R-:W-:-:S03]  /*0580*/  LOP3.LUT R76, R76, 0x80, RZ, 0xfc, !PT ;  /* 0x000000804c4c7812 */ /* 0x000fc600078efcff */
.L_x_25360:
[----:B------:R-:W-:Y:S05]  /*0590*/  BSYNC B0 ;  /* 0x0000000000007941 */ /* 0x000fea0003800000 */
.L_x_25359:
[----:B------:R-:W-:Y:S01]  /*05a0*/  BSSY B0, `(.L_x_25361) ;  /* 0x000000d000007945 */ /* 0x000fe20003800000 */
        /* <DEDUP_REMOVED lines=8> */
[----:B0-----:R-:W-:-:S04]  /*0630*/  @P0 LEA R4, P1, R76, c[0x0][0x218], 0x4 ;  /* 0x000086004c040a11 */ /* 0x001fc800078220ff */
[----:B------:R-:W-:-:S05]  /*0640*/  @P0 LEA.HI.X R5, R76, c[0x0][0x21c], RZ, 0x4, P1 ;  /* 0x000087004c050a11 */ /* 0x000fca00008f24ff */
[----:B------:R0:W5:Y:S01]  /*0650*/  @P0 LDG.E.128 R24, [R4.64] ;  /* 0x0000000604180981 */ /* 0x000162000c1e1d00 */
[----:B------:R-:W-:-:S03]  /*0660*/  IADD3 R76, R76, 0x80, RZ ;  /* 0x000000804c4c7810 */ /* 0x000fc60007ffe0ff */
.L_x_25362:
[----:B------:R-:W-:Y:S05]  /*0670*/  BSYNC B0 ;  /* 0x0000000000007941 */ /* 0x000fea0003800000 */
.L_x_25361:
        /* <DEDUP_REMOVED lines=13> */
.L_x_25364:
[----:B------:R-:W-:Y:S05]  /*0750*/  BSYNC B0 ;  /* 0x0000000000007941 */ /* 0x000fea0003800000 */
.L_x_25363:
        /* <DEDUP_REMOVED lines=13> */
.L_x_25366:
[----:B------:R-:W-:Y:S05]  /*0830*/  BSYNC B0 ;  /* 0x0000000000007941 */ /* 0x000fea0003800000 */
.L_x_25365:
        /* <DEDUP_REMOVED lines=13> */
.L_x_25368:
[----:B------:R-:W-:Y:S05]  /*0910*/  BSYNC B0 ;  /* 0x0000000000007941 */ /* 0x000fea0003800000 */
.L_x_25367:
[----:B------:R-:W-:Y:S01]  /*0920*/  ISETP.GE.U32.AND P0, PT, R13, 0x300, PT ;  /* 0x000003000d00780c */ /* 0x000fe20003f06070 */
[----:B------:R-:W-:Y:S01]  /*0930*/  IMAD.WIDE.U32 R6, R7, -0x326172a9, RZ ;  /* 0xcd9e8d5707067825 */ /* 0x000fe200078e00ff */
[----:B------:R-:W-:Y:S01]  /*0940*/  UIADD3 UR24, UR5, -0x24c28bd8, URZ ;  /* 0xdb3d742805187890 */ /* 0x000fe2000fffe03f */
[----:B------:R-:W-:Y:S01]  /*0950*/  BSSY B0, `(.L_x_25369) ;  /* 0x0000011000007945 */ /* 0x000fe20003800000 */
[----:B------:R-:W-:Y:S01]  /*0960*/  P2R R130, PR, RZ, 0x1 ;  /* 0x00000001ff827803 */ /* 0x000fe20000000000 */
[----:B0-----:R-:W-:Y:S01]  /*0970*/  IMAD.WIDE.U32 R4, R10, -0x2daee0ad, RZ ;  /* 0xd2511f530a047825 */ /* 0x001fe200078e00ff */
[----:B------:R-:W-:-:S04]  /*0980*/  LOP3.LUT R8, R7, UR19, R8, 0x96, !PT ;  /* 0x0000001307087c12 */ /* 0x000fc8000f8e9608 */
[----:B------:R-:W-:-:S03]  /*0990*/  LOP3.LUT R9, R5, UR20, R2, 0x96, !PT ;  /* 0x0000001405097c12 */ /* 0x000fc6000f8e9602 */
        /* <DEDUP_REMOVED lines=11> */
[----:B------:R-:W-:-:S03]  /*0a50*/  IADD3 R76, R76, 0x80, RZ ;  /* 0x000000804c4c7810 */ /* 0x000fc60007ffe0ff */
.L_x_25370:
[----:B------:R-:W-:Y:S05]  /*0a60*/  BSYNC B0 ;  /* 0x0000000000007941 */ /* 0x000fea0003800000 */
.L_x_25369:
[----:B------:R-:W-:Y:S01]  /*0a70*/  ISETP.GE.U32.AND P0, PT, R13, 0x380, PT ;  /* 0x000003800d00780c */ /* 0x000fe20003f06070 */
[----:B0-----:R-:W-:Y:S01]  /*0a80*/  IMAD.WIDE.U32 R2, R8, -0x2daee0ad, RZ ;  /* 0xd2511f5308027825 */ /* 0x001fe200078e00ff */
[----:B------:R-:W-:Y:S01]  /*0a90*/  UIADD3 UR25, UR4, -0x700cb87f, URZ ;  /* 0x8ff3478104197890 */ /* 0x000fe2000fffe03f */
[----:B------:R-:W-:Y:S01]  /*0aa0*/  BSSY B0, `(.L_x_25371) ;  /* 0x0000013000007945 */ /* 0x000fe20003800000 */
[----:B------:R-:W-:Y:S01]  /*0ab0*/  UIADD3 UR26, UR5, -0x695add53, URZ ;  /* 0x96a522ad051a7890 */ /* 0x000fe2000fffe03f */
[----:B------:R-:W-:Y:S01]  /*0ac0*/  IMAD.WIDE.U32 R8, R9, -0x326172a9, RZ ;  /* 0xcd9e8d5709087825 */ /* 0x000fe200078e00ff */
[----:B------:R-:W-:Y:S02]  /*0ad0*/  P2R R129, PR, RZ, 0x1 ;  /* 0x00000001ff817803 */ /* 0x000fe40000000000 */
[----:B------:R-:W-:Y:S02]  /*0ae0*/  LOP3.LUT R10, R3, UR22, R4, 0x96, !PT ;  /* 0x00000016030a7c12 */ /* 0x000fe4000f8e9604 */
[----:B------:R-:W-:-:S02]  /*0af0*/  LOP3.LUT R6, R9, UR21, R6, 0x96, !PT ;  /* 0x0000001509067c12 */ /* 0x000fc4000f8e9606 */
[----:B------:R-:W-:Y:S01]  /*0b00*/  LEA.HI R127, R14, R127, RZ, 0x19 ;  /* 0x0000007f0e7f7211 */ /* 0x000fe200078fc8ff */
[----:B------:R-:W-:Y:S05]  /*0b10*/  @!P0 BRA `(.L_x_25372) ;  /* 0x000000b000008947 */ /* 0x000fea0003800000 */
[----:B------:R-:W-:Y:S01]  /*0b20*/  ISETP.NE.U32.AND P0, PT, RZ, c[0x0][0x218], PT ;  /* 0x00008600ff007a0c */ /* 0x000fe20003f05070 */
[----:B------:R-:W-:Y:S01]  /*0b30*/  CS2R R66, SRZ ;  /* 0x0000000000427805 */ /* 0x000fe2000001ff00 */
[----:B------:R-:W-:Y:S02]  /*0b40*/  CS2R R64, SRZ ;  /* 0x0000000000407805 */ /* 0x000fe4000001ff00 */
[----:B------:R-:W-:Y:S01]  /*0b50*/  ISETP.NE.AND.EX P0, PT, RZ, c[0x0][0x21c], PT, P0 ;  /* 0x00008700ff007a0c */ /* 0x000fe20003f05300 */
[----:B------:R-:W-:-:S04]  /*0b60*/  IMAD.MOV.U32 R69, RZ, RZ, 0x10 ;  /* 0x00000010ff457424 */ /* 0x000fc800078e00ff */
[----:B------:R-:W-:-:S06]  /*0b70*/  IMAD.WIDE.U32 R68, R76, R69, c[0x0][0x1b0] ;  /* 0x00006c004c447625 */ /* 0x000fcc00078e0045 */
[----:B------:R-:W5:Y:S02]  /*0b80*/  LDG.E.128 R68, [R68.64] ;  /* 0x0000000644447981 */ /* 0x000f64000c1e1d00 */
[----:B------:R-:W-:-:S04]  /*0b90*/  @P0 LEA R4, P1, R76, c[0x0][0x218], 0x4 ;  /* 0x000086004c040a11 */ /* 0x000fc800078220ff */
[----:B------:R-:W-:-:S05]  /*0ba0*/  @P0 LEA.HI.X R5, R76, c[0x0][0x21c], RZ, 0x4, P1 ;  /* 0x000087004c050a11 */ /* 0x000fca00008f24ff */
[----:B------:R0:W5:Y:S01]  /*0bb0*/  @P0 LDG.E.128 R64, [R4.64] ;  /* 0x0000000604400981 */ /* 0x000162000c1e1d00 */
[----:B------:R-:W-:-:S03]  /*0bc0*/  IADD3 R76, R76, 0x80, RZ ;  /* 0x000000804c4c7810 */ /* 0x000fc60007ffe0ff */
.L_x_25372:
[----:B------:R-:W-:Y:S05]  /*0bd0*/  BSYNC B0 ;  /* 0x0000000000007941 */ /* 0x000fea0003800000 */
.L_x_25371:
[----:B------:R-:W-:Y:S01]  /*0be0*/  ISETP.GE.U32.AND P0, PT, R13, 0x400, PT ;  /* 0x000004000d00780c */ /* 0x000fe20003f06070 */
[----:B------:R-:W-:Y:S01]  /*0bf0*/  BSSY B0, `(.L_x_25373) ;  /* 0x000000f000007945 */ /* 0x000fe20003800000 */
[----:B------:R-:W-:Y:S02]  /*0c00*/  IMAD.HI.U32 R11, R10, -0x326172a9, RZ ;  /* 0xcd9e8d570a0b7827 */ /* 0x000fe400078e00ff */
[----:B------:R-:W-:Y:S02]  /*0c10*/  P2R R128, PR, RZ, 0x1 ;  /* 0x00000001ff807803 */ /* 0x000fe40000000000 */
[----:B------:R-:W-:-:S07]  /*0c20*/  IMAD.HI.U32 R7, R6, -0x2daee0ad, RZ ;  /* 0xd2511f5306077827 */ /* 0x000fce00078e00ff */
[----:B------:R-:W-:Y:S05]  /*0c30*/  @!P0 BRA `(.L_x_25374) ;  /* 0x000000a000008947 */ /* 0x000fea0003800000 */
[----:B------:R-:W-:Y:S01]  /*0c40*/  ISETP.NE.U32.AND P0, PT, RZ, c[0x0][0x218], PT ;  /* 0x00008600ff007a0c */ /* 0x000fe20003f05070 */
[----:B------:R-:W-:Y:S01]  /*0c50*/  CS2R R74, SRZ ;  /* 0x00000000004a7805 */ /* 0x000fe2000001ff00 */
[----:B------:R-:W-:Y:S02]  /*0c60*/  CS2R R72, SRZ ;  /* 0x0000000000487805 */ /* 0x000fe4000001ff00 */
[----:B------:R-:W-:Y:S01]  /*0c70*/  ISETP.NE.AND.EX P0, PT, RZ, c[0x0][0x21c], PT, P0 ;  /* 0x00008700ff007a0c */ /* 0x000fe20003f05300 */
[----:B------:R-:W-:-:S12]  /*0c80*/  IMAD.MOV.U32 R77, RZ, RZ, 0x10 ;  /* 0x00000010ff4d7424 */ /* 0x000fd800078e00ff */
[----:B0-----:R-:W-:-:S04]  /*0c90*/  @P0 LEA R4, P1, R76, c[0x0][0x218], 0x4 ;  /* 0x000086004c040a11 */ /* 0x001fc800078220ff */
[C---:B------:R-:W-:Y:S01]  /*0ca0*/  @P0 LEA.HI.X R5, R76.reuse, c[0x0][0x21c], RZ, 0x4, P1 ;  /* 0x000087004c050a11 */ /* 0x040fe200008f24ff */
[----:B------:R-:W-:-:S04]  /*0cb0*/  IMAD.WIDE.U32 R76, R76, R77, c[0x0][0x1b0] ;  /* 0x00006c004c4c7625 */ /* 0x000fc800078e004d */
[----:B------:R0:W5:Y:S04]  /*0cc0*/  @P0 LDG.E.128 R72, [R4.64] ;  /* 0x0000000604480981 */ /* 0x000168000c1e1d00 */
[----:B------:R-:W5:Y:S02]  /*0cd0*/  LDG.E.128 R76, [R76.64] ;  /* 0x000000064c4c7981 */ /* 0x000f64000c1e1d00 */
.L_x_25374:
[----:B------:R-:W-:Y:S05]  /*0ce0*/  BSYNC B0 ;  /* 0x0000000000007941 */ /* 0x000fea0003800000 */
.L_x_25373:
[----:B------:R-:W-:Y:S02]  /*0cf0*/  ISETP.GE.AND P0, PT, R127, c[0x0][0x164], PT ;  /* 0x000059007f007a0c */ /* 0x000fe40003f06270 */
[----:B------:R-:W-:Y:S02]  /*0d00*/  LOP3.LUT R8, R11, UR23, R8, 0x96, !PT ;  /* 0x000000170b087c12 */ /* 0x000fe4000f8e9608 */
[----:B------:R-:W-:-:S09]  /*0d10*/  LOP3.LUT R80, R7, UR24, R2, 0x96, !PT ;  /* 0x0000001807507c12 */ /* 0x000fd2000f8e9602 */
[----:B------:R-:W-:Y:S05]  /*0d20*/  @P0 EXIT ;  /* 0x000000000000094d */ /* 0x000fea0003800000 */
[----:B------:R-:W-:Y:S01]  /*0d30*/  SHF.R.S32.HI R12, RZ, 0x2, R12 ;  /* 0x00000002ff0c7819 */ /* 0x000fe2000001140c */
[C---:B0-----:R-:W-:Y:S01]  /*0d40*/  IMAD.SHL.U32 R5, R14.reuse, 0x20, RZ ;  /* 0x000000200e057824 */ /* 0x041fe200078e00ff */
[----:B------:R-:W-:Y:S01]  /*0d50*/  LOP3.LUT R3, R14, 0x60, RZ, 0xc0, !PT ;  /* 0x000000600e037812 */ /* 0x000fe200078ec0ff */
[----:B------:R-:W-:Y:S01]  /*0d60*/  IMAD.HI.U32 R7, R80, -0x326172a9, RZ ;  /* 0xcd9e8d5750077827 */ /* 0x000fe200078e00ff */
[----:B------:R-:W-:Y:S01]  /*0d70*/  LOP3.LUT R2, R12, 0x7f, RZ, 0xc0, !PT ;  /* 0x0000007f0c027812 */ /* 0x000fe200078ec0ff */
[----:B------:R-:W-:Y:S01]  /*0d80*/  ULDC.U8 UR8, c[0x0][0x1f0] ;  /* 0x00007c0000087ab9 */ /* 0x000fe20000000000 */
[----:B------:R-:W-:Y:S01]  /*0d90*/  SHF.R.U32.HI R12, RZ, 0x2, R12 ;  /* 0x00000002ff0c7819 */ /* 0x000fe2000001160c */
[----:B------:R-:W-:Y:S01]  /*0da0*/  IMAD R11, R6, -0x2daee0ad, RZ ;  /* 0xd2511f53060b7824 */ /* 0x000fe200078e02ff */
[----:B------:R-:W-:Y:S01]  /*0db0*/  LOP3.LUT R5, R5, 0x3e0, RZ, 0xc0, !PT ;  /* 0x000003e005057812 */ /* 0x000fe200078ec0ff */
[----:B------:R-:W-:Y:S01]  /*0dc0*/  IMAD.IADD R3, R2, 0x1, -R3 ;  /* 0x0000000102037824 */ /* 0x000fe200078e0a03 */
[----:B------:R-:W-:Y:S01]  /*0dd0*/  LOP3.LUT R4, R12, 0x3fffffe0, RZ, 0xc0, !PT ;  /* 0x3fffffe00c047812 */ /* 0x000fe200078ec0ff */
[----:B------:R-:W-:Y:S01]  /*0de0*/  IMAD R12, R10, -0x326172a9, RZ ;  /* 0xcd9e8d570a0c7824 */ /* 0x000fe200078e02ff */
[----:B------:R-:W-:Y:S01]  /*0df0*/  LOP3.LUT R9, R0, 0x3, RZ, 0xc0, !PT ;  /* 0x0000000300097812 */ /* 0x000fe200078ec0ff */
[----:B------:R-:W-:Y:S01]  /*0e00*/  IMAD.IADD R5, R2, 0x1, -R5 ;  /* 0x0000000102057824 */ /* 0x000fe200078e0a05 */
[----:B------:R-:W-:Y:S01]  /*0e10*/  IMNMX R3, RZ, R3, !PT ;  /* 0x00000003ff037217 */ /* 0x000fe20007800200 */
[----:B------:R-:W-:Y:S01]  /*0e20*/  IMAD.HI.U32 R2, R8, -0x2daee0ad, RZ ;  /* 0xd2511f5308027827 */ /* 0x000fe200078e00ff */
[----:B------:R-:W-:-:S02]  /*0e30*/  LOP3.LUT R12, R7, UR25, R12, 0x96, !PT ;  /* 0x00000019070c7c12 */ /* 0x000fc4000f8e960c */
        /* <DEDUP_REMOVED lines=8> */
[----:B------:R-:W-:Y:S01]  /*0ec0*/  IMAD.SHL.U32 R3, R3, 0x4, RZ ;  /* 0x0000000403037824 */ /* 0x000fe200078e00ff */
[----:B------:R-:W-:Y:S01]  /*0ed0*/  IADD3 R5, R4, R5, RZ ;  /* 0x0000000504057210 */ /* 0x000fe20007ffe0ff */
[----:B------:R-:W-:-:S04]  /*0ee0*/  IMAD.MOV.U32 R7, RZ, RZ, RZ ;  /* 0x000000ffff077224 */ /* 0x000fc800078e00ff */
[----:B------:R-:W0:Y:S01]  /*0ef0*/  I2F.U32 R3, R3 ;  /* 0x0000000300037306 */ /* 0x000e220000201000 */
[----:B------:R-:W-:-:S07]  /*0f00*/  IMAD.SHL.U32 R5, R5, 0x4, RZ ;  /* 0x0000000405057824 */ /* 0x000fce00078e00ff */
[----:B0-----:R0:W1:Y:S02]  /*0f10*/  MUFU.RCP R15, R3 ;  /* 0x00000003000f7308 */ /* 0x0010640000001000 */
.L_x_25929:
        /* <DEDUP_REMOVED lines=35> */
.L_x_25378:
[----:B--2---:R-:W-:Y:S02]  /*1150*/  IMAD.MOV.U32 R137, RZ, RZ, R10 ;  /* 0x000000ffff897224 */ /* 0x004fe400078e000a */
.L_x_25379:
[----:B------:R-:W-:Y:S05]  /*1160*/  BSYNC B1 ;  /* 0x0000000000017941 */ /* 0x000fea0003800000 */
.L_x_25377:
        /* <DEDUP_REMOVED lines=16> */
.L_x_25383:
[----:B------:R-:W-:Y:S05]  /*1270*/  BSYNC B2 ;  /* 0x0000000000027941 */ /* 0x000fea0003800000 */
.L_x_25382:
        /* <DEDUP_REMOVED lines=44> */
.L_x_25381:
[----:B------:R-:W-:Y:S05]  /*1540*/  BSYNC B1 ;  /* 0x0000000000017941 */ /* 0x000fea0003800000 */
.L_x_25380:
[----:B------:R-:W2:Y:S01]  /*1550*/  I2F.U32 R9, R137 ;  /* 0x0000008900097306 */ /* 0x000ea20000201000 */
[----:B------:R-:W-:Y:S01]  /*1560*/  ISETP.NE.U32.AND P1, PT, RZ, c[0x0][0x178], PT ;  /* 0x00005e00ff007a0c */ /* 0x000fe20003f25070 */
[----:B------:R-:W-:Y:S02]  /*1570*/  IMAD.MOV.U32 R120, RZ, RZ, 0x2f800000 ;  /* 0x2f800000ff787424 */ /* 0x000fe400078e00ff */
[----:B-----5:R-:W-:Y:S01]  /*1580*/  FMUL.FTZ R88, R88, c[0x0][0x1e8] ;  /* 0x00007a0058587a20 */ /* 0x020fe20000410000 */
[----:B------:R-:W-:Y:S01]  /*1590*/  ISETP.NE.AND.EX P1, PT, RZ, c[0x0][0x17c], PT, P1 ;  /* 0x00005f00ff007a0c */ /* 0x000fe20003f25310 */
[----:B--2---:R-:W-:-:S05]  /*15a0*/  FFMA.FTZ R9, R9, R120, 1.1641532182693481445e-10 ;  /* 0x2f00000009097423 */ /* 0x004fca0000010078 */
        /* <DEDUP_REMOVED lines=8> */
.L_x_25384:
        /* <DEDUP_REMOVED lines=12> */
.L_x_25387:
[----:B------:R-:W-:Y:S02]  /*16f0*/  MOV R137, R10 ;  /* 0x0000000a00897202 */ /* 0x000fe40000000f00 */
.L_x_25388:
[----:B------:R-:W-:Y:S05]  /*1700*/  BSYNC B1 ;  /* 0x0000000000017941 */ /* 0x000fea0003800000 */
.L_x_25386:
        /* <DEDUP_REMOVED lines=16> */
.L_x_25392:
[----:B------:R-:W-:Y:S05]  /*1810*/  BSYNC B2 ;  /* 0x0000000000027941 */ /* 0x000fea0003800000 */
.L_x_25391:
        /* <DEDUP_REMOVED lines=44> */
.L_x_25390:
[----:B------:R-:W-:Y:S05]  /*1ae0*/  BSYNC B1 ;  /* 0x0000000000017941 */ /* 0x000fea0003800000 */
.L_x_25389:
[----:B------:R-:W2:Y:S01]  /*1af0*/  I2F.U32 R123, R137 ;  /* 0x00000089007b7306 */ /* 0x000ea20000201000 */
[----:B------:R-:W-:Y:S02]  /*1b00*/  FMUL.FTZ R4, R80, c[0x0][0x1e8] ;  /* 0x00007a0050047a20 */ /* 0x000fe40000410000 */
[----:B--2---:R-:W-:-:S05]  /*1b10*/  FFMA.FTZ R123, R123, R120, 1.1641532182693481445e-10 ;  /* 0x2f0000007b7b7423 */ /* 0x004fca0000010078 */
[----:B------:R-:W-:-:S04]  /*1b20*/  FSETP.GTU.FTZ.AND P3, PT, R123, c[0x0][0x1e4], PT ;  /* 0x000079007b007a0b */ /* 0x000fc80003f7c000 */
[----:B------:R-:W-:Y:S02]  /*1b30*/  FSEL R123, R4, RZ, !P3 ;  /* 0x000000ff047b7208 */ /* 0x000fe40005800000 */
[----:B------:R-:W-:-:S03]  /*1b40*/  SEL R4, RZ, 0x1, P3 ;  /* 0x00000001ff047807 */ /* 0x000fc60001800000 */
[----:B------:R-:W-:-:S04]  /*1b50*/  FADD.FTZ R88, R123, R88 ;  /* 0x000000587b587221 */ /* 0x000fc80000010000 */
[----:B------:R-:W-:Y:S02]  /*1b60*/  @P0 FADD.FTZ R88, R84, R88 ;  /* 0x0000005854580221 */ /* 0x000fe40000010000 */
.L_x_25385:
        /* <DEDUP_REMOVED lines=12> */
.L_x_25394:
[----:B------:R-:W-:Y:S02]  /*1c30*/  IMAD.MOV.U32 R137, RZ, RZ, R10 ;  /* 0x000000ffff897224 */ /* 0x000fe400078e000a */
.L_x_25395:
[----:B------:R-:W-:Y:S05]  /*1c40*/  BSYNC B1 ;  /* 0x0000000000017941 */ /* 0x000fea0003800000 */
.L_x_25393:
        /* <DEDUP_REMOVED lines=16> */
.L_x_25399:
[----:B------:R-:W-:Y:S05]  /*1d50*/  BSYNC B2 ;  /* 0x0000000000027941 */ /* 0x000fea0003800000 */
.L_x_25398:
        /* <DEDUP_REMOVED lines=42> */
.L_x_25397:
[----:B------:R-:W-:Y:S05]  /*2000*/  BSYNC B1 ;  /* 0x0000000000017941 */ /* 0x000fea0003800000 */
.L_x_25396:
[----:B------:R-:W2:Y:S01]  /*2010*/  I2F.U32 R9, R137 ;  /* 0x0000008900097306 */ /* 0x000ea20000201000 */
        /* <DEDUP_REMOVED lines=10> */
.L_x_25400:
        /* <DEDUP_REMOVED lines=12> */
.L_x_25403:
[----:B------:R-:W-:Y:S02]  /*2180*/  IMAD.MOV.U32 R137, RZ, RZ, R10 ;  /* 0x000000ffff897224 */ /* 0x000fe400078e000a */
.L_x_25404:
[----:B------:R-:W-:Y:S05]  /*2190*/  BSYNC B1 ;  /* 0x0000000000017941 */ /* 0x000fea0003800000 */
.L_x_25402:
        /* <DEDUP_REMOVED lines=11> */
[----:B0-----:R-:W-:Y:S02]  /*2250*/  @!P4 IADD3 R3, R7, 0x1, RZ ;  /* 0x000000010703c810 */ /* 0x001fe40007ffe0ff */
[----:B------:R-:W-:Y:S02]  /*2260*/  ISETP.NE.AND P5, PT, R126, RZ, !P4 ;  /* 0x000000ff7e00720c */ /* 0x000fe400067a5270 */
[----:B------:R-:W-:-:S11]  /*2270*/  @!P4 MOV R124, RZ ;  /* 0x000000ff007cc202 */ /* 0x000fd60000000f00 */
[----:B------:R-:W-:-:S04]  /*2280*/  @P5 IMAD.MOV R3, RZ, RZ, R7 ;  /* 0x000000ffff035224 */ /* 0x000fc800078e0207 */
[----:B------:R-:W-:Y:S02]  /*2290*/  @!P4 IMAD.MOV.U32 R7, RZ, RZ, R3 ;  /* 0x000000ffff07c224 */ /* 0x000fe400078e0003 */
.L_x_25408:
[----:B------:R-:W-:Y:S05]  /*22a0*/  BSYNC B2 ;  /* 0x0000000000027941 */ /* 0x000fea0003800000 */
.L_x_25407:
        /* <DEDUP_REMOVED lines=44> */
.L_x_25406:
[----:B------:R-:W-:Y:S05]  /*2570*/  BSYNC B1 ;  /* 0x0000000000017941 */ /* 0x000fea0003800000 */
.L_x_25405:
[----:B0-----:R-:W0:Y:S01]  /*2580*/  I2F.U32 R3, R137 ;  /* 0x0000008900037306 */ /* 0x001e220000201000 */
[----:B------:R-:W-:Y:S02]  /*2590*/  FMUL.FTZ R122, R81, c[0x0][0x1e8] ;  /* 0x00007a00517a7a20 */ /* 0x000fe40000410000 */
[----:B0-----:R-:W-:-:S05]  /*25a0*/  FFMA.FTZ R3, R3, R120, 1.1641532182693481445e-10 ;  /* 0x2f00000003037423 */ /* 0x001fca0000010078 */
[----:B------:R-:W-:-:S04]  /*25b0*/  FSETP.GTU.FTZ.AND P4, PT, R3, c[0x0][0x1e4], PT ;  /* 0x0000790003007a0b */ /* 0x000fc80003f9c000 */
[----:B------:R-:W-:Y:S02]  /*25c0*/  FSEL R122, R122, RZ, !P4 ;  /* 0x000000ff7a7a7208 */ /* 0x000fe40006000000 */
[----:B------:R-:W-:-:S03]  /*25d0*/  SEL R3, RZ, 0x1, P4 ;  /* 0x00000001ff037807 */ /* 0x000fc60002000000 */
[----:B------:R-:W-:-:S04]  /*25e0*/  FADD.FTZ R89, R122, R89 ;  /* 0x000000597a597221 */ /* 0x000fc80000010000 */
[----:B------:R-:W-:Y:S02]  /*25f0*/  @P0 FADD.FTZ R89, R85, R89 ;  /* 0x0000005955590221 */ /* 0x000fe40000010000 */
.L_x_25401:
        /* <DEDUP_REMOVED lines=12> */
.L_x_25410:
[----:B------:R-:W-:Y:S02]  /*26c0*/  IMAD.MOV.U32 R137, RZ, RZ, R10 ;  /* 0x000000ffff897224 */ /* 0x000fe400078e000a */
.L_x_25411:
[----:B------:R-:W-:Y:S05]  /*26d0*/  BSYNC B1 ;  /* 0x0000000000017941 */ /* 0x000fea0003800000 */
.L_x_25409:
        /* <DEDUP_REMOVED lines=16> */
.L_x_25415:
[----:B------:R-:W-:Y:S05]  /*27e0*/  BSYNC B2 ;  /* 0x0000000000027941 */ /* 0x000fea0003800000 */
.L_x_25414:
        /* <DEDUP_REMOVED lines=44> */
.L_x_25413:
[----:B------:R-:W-:Y:S05]  /*2ab0*/  BSYNC B1 ;  /* 0x0000000000017941 */ /* 0x000fea0003800000 */
.L_x_25412:
        /* <DEDUP_REMOVED lines=11> */
.L_x_25416:
        /* <DEDUP_REMOVED lines=12> */
.L_x_25419:
[----:B------:R-:W-:Y:S02]  /*2c30*/  IMAD.MOV.U32 R137, RZ, RZ, R10 ;  /* 0x000000ffff897224 */ /* 0x000fe400078e000a */
.L_x_25420:
[----:B------:R-:W-:Y:S05]  /*2c40*/  BSYNC B1 ;  /* 0x0000000000017941 */ /* 0x000fea0003800000 */
.L_x_25418:
        /* <DEDUP_REMOVED lines=16> */
.L_x_25424:
[----:B------:R-:W-:Y:S05]  /*2d50*/  BSYNC B2 ;  /* 0x0000000000027941 */ /* 0x000fea0003800000 */
.L_x_25423:
        /* <DEDUP_REMOVED lines=44> */
.L_x_25422:
[----:B------:R-:W-:Y:S05]  /*3020*/  BSYNC B1 ;  /* 0x0000000000017941 */ /* 0x000fea0003800000 */
.L_x_25421:
        /* <DEDUP_REMOVED lines=8> */
.L_x_25417:
        /* <DEDUP_REMOVED lines=12> */
.L_x_25426:
[----:B------:R-:W-:Y:S02]  /*3170*/  IMAD.MOV.U32 R137, RZ, RZ, R10 ;  /* 0x000000ffff897224 */ /* 0x000fe400078e000a */
.L_x_25427:
[----:B------:R-:W-:Y:S05]  /*3180*/  BSYNC B1 ;  /* 0x0000000000017941 */ /* 0x000fea0003800000 */
.L_x_25425:
        /* <DEDUP_REMOVED lines=16> */
.L_x_25431:
[----:B------:R-:W-:Y:S05]  /*3290*/  BSYNC B2 ;  /* 0x0000000000027941 */ /* 0x000fea0003800000 */
.L_x_25430:
        /* <DEDUP_REMOVED lines=42> */
.L_x_25429:
[----:B------:R-:W-:Y:S05]  /*3540*/  BSYNC B1 ;  /* 0x0000000000017941 */ /* 0x000fea0003800000 */
.L_x_25428:
        /* <DEDUP_REMOVED lines=11> */
.L_x_25432:
        /* <DEDUP_REMOVED lines=12> */
.L_x_25435:
[----:B------:R-:W-:Y:S02]  /*36c0*/  IMAD.MOV.U32 R137, RZ, RZ, R10 ;  /* 0x000000ffff897224 */ /* 0x000fe400078e000a */
.L_x_25436:
[----:B------:R-:W-:Y:S05]  /*36d0*/  BSYNC B1 ;  /* 0x0000000000017941 */ /* 0x000fea0003800000 */
.L_x_25434:
        /* <DEDUP_REMOVED lines=16> */
.L_x_25440:
[----:B------:R-:W-:Y:S05]  /*37e0*/  BSYNC B2 ;  /* 0x0000000000027941 */ /* 0x000fea0003800000 */
.L_x_25439:
        /* <DEDUP_REMOVED lines=44> */
.L_x_25438:
[----:B------:R-:W-:Y:S05]  /*3ab0*/  BSYNC B1 ;  /* 0x0000000000017941 */ /* 0x000fea0003800000 */
.L_x_25437:
        /* <DEDUP_REMOVED lines=8> */
.L_x_25433:
        /* <DEDUP_REMOVED lines=16> */
[----:B--2---:R-:W-:Y:S01]  /*3c40*/  IMAD.U32 R123, R2, 0x10000, RZ ;  /* 0x00010000027b7824 */ /* 0x004fe200078e00ff */
        /* <DEDUP_REMOVED lines=10> */
.L_x_25441:
[----:B--2---:R-:W-:Y:S02]  /*3cf0*/  IADD3 R120, R136, 0x80, RZ ;  /* 0x0000008088787810 */ /* 0x004fe40007ffe0ff */
.L_x_25376:
[----:B------:R-:W-:Y:S05]  /*3d00*/  BSYNC B0 ;  /* 0x0000000000007941 */ /* 0x000fea0003800000 */
.L_x_25375:
[----:B------:R-:W-:Y:S01]  /*3d10*/  ISETP.NE.AND P0, PT, R134, RZ, PT ;  /* 0x000000ff8600720c */ /* 0x000fe20003f05270 */
[----:B------:R-:W-:-:S12]  /*3d20*/  BSSY B0, `(.L_x_25442) ;  /* 0x00002d1000007945 */ /* 0x000fd80003800000 */
        /* <DEDUP_REMOVED lines=27> */
.L_x_25445:
[----:B--2---:R-:W-:Y:S02]  /*3ee0*/  IMAD.MOV.U32 R140, RZ, RZ, R10 ;  /* 0x000000ffff8c7224 */ /* 0x004fe400078e000a */
.L_x_25446:
[----:B------:R-:W-:Y:S05]  /*3ef0*/  BSYNC B1 ;  /* 0x0000000000017941 */ /* 0x000fea0003800000 */
.L_x_25444:
        /* <DEDUP_REMOVED lines=16> */
.L_x_25450:
[----:B------:R-:W-:Y:S05]  /*4000*/  BSYNC B2 ;  /* 0x0000000000027941 */ /* 0x000fea0003800000 */
.L_x_25449:
        /* <DEDUP_REMOVED lines=44> */
.L_x_25448:
[----:B------:R-:W-:Y:S05]  /*42d0*/  BSYNC B1 ;  /* 0x0000000000017941 */ /* 0x000fea0003800000 */
.L_x_25447:
        /* <DEDUP_REMOVED lines=14> */
.L_x_25451:
        /* <DEDUP_REMOVED lines=12> */
.L_x_25454:
[----:B------:R-:W-:Y:S02]  /*4480*/  IMAD.MOV.U32 R140, RZ, RZ, R10 ;  /* 0x000000ffff8c7224 */ /* 0x000fe400078e000a */
.L_x_25455:
[----:B------:R-:W-:Y:S05]  /*4490*/  BSYNC B1 ;  /* 0x0000000000017941 */ /* 0x000fea0003800000 */
.L_x_25453:
        /* <DEDUP_REMOVED lines=16> */
.L_x_25459:
[----:B------:R-:W-:Y:S05]  /*45a0*/  BSYNC B2 ;  /* 0x0000000000027941 */ /* 0x000fea0003800000 */
.L_x_25458:
        /* <DEDUP_REMOVED lines=42> */
.L_x_25457:
[----:B------:R-:W-:Y:S05]  /*4850*/  BSYNC B1 ;  /* 0x0000000000017941 */ /* 0x000fea0003800000 */
.L_x_25456:
        /* <DEDUP_REMOVED lines=8> */
.L_x_25452:
        /* <DEDUP_REMOVED lines=12> */
.L_x_25461:
[----:B------:R-:W-:Y:S02]  /*49a0*/  IMAD.MOV.U32 R140, RZ, RZ, R10 ;  /* 0x000000ffff8c7224 */ /* 0x000fe400078e000a */
.L_x_25462:
[----:B------:R-:W-:Y:S05]  /*49b0*/  BSYNC B1 ;  /* 0x0000000000017941 */ /* 0x000fea0003800000 */
.L_x_25460:
        /* <DEDUP_REMOVED lines=16> */
.L_x_25466:
[----:B------:R-:W-:Y:S05]  /*4ac0*/  BSYNC B2 ;  /* 0x0000000000027941 */ /* 0x000fea0003800000 */
.L_x_25465:
        /* <DEDUP_REMOVED lines=42> */
.L_x_25464:
[----:B------:R-:W-:Y:S05]  /*4d70*/  BSYNC B1 ;  /* 0x0000000000017941 */ /* 0x000fea0003800000 */
.L_x_25463:
        /* <DEDUP_REMOVED lines=11> */
.L_x_25467:
        /* <DEDUP_REMOVED lines=12> */
.L_x_25470:
[----:B------:R-:W-:Y:S02]  /*4ef0*/  MOV R140, R10 ;  /* 0x0000000a008c7202 */ /* 0x000fe40000000f00 */
.L_x_25471:
[----:B------:R-:W-:Y:S05]  /*4f00*/  BSYNC B1 ;  /* 0x0000000000017941 */ /* 0x000fea0003800000 */
.L_x_25469:
        /* <DEDUP_REMOVED lines=16> */
.L_x_25475:
[----:B------:R-:W-:Y:S05]  /*5010*/  BSYNC B2 ;  /* 0x0000000000027941 */ /* 0x000fea0003800000 */
.L_x_25474:
        /* <DEDUP_REMOVED lines=44> */
.L_x_25473:
[----:B------:R-:W-:Y:S05]  /*52e0*/  BSYNC B1 ;  /* 0x0000000000017941 */ /* 0x000fea0003800000 */
.L_x_25472:
[----:B------:R-:W2:Y:S01]  /*52f0*/  I2F.U32 R122, R140 ;  /* 0x0000008c007a7306 */ /* 0x000ea20000201000 */
[----:B0-----:R-:W-:Y:S02]  /*5300*/  FMUL.FTZ R3, R81, c[0x0][0x1e8] ;  /* 0x00007a0051037a20 */ /* 0x001fe40000410000 */
[----:B--2---:R-:W-:-:S05]  /*5310*/  FFMA.FTZ R122, R122, R121, 1.1641532182693481445e-10 ;  /* 0x2f0000007a7a7423 */ /* 0x004fca0000010079 */
[----:B------:R-:W-:-:S04]  /*5320*/  FSETP.GTU.FTZ.AND P4, PT, R122, c[0x0][0x1e4], PT ;  /* 0x000079007a007a0b */ /* 0x000fc80003f9c000 */
[----:B------:R-:W-:Y:S02]  /*5330*/  FSEL R122, R3, RZ, !P4 ;  /* 0x000000ff037a7208 */ /* 0x000fe40006000000 */
[----:B------:R-:W-:-:S03]  /*5340*/  SEL R3, RZ, 0x1, P4 ;  /* 0x00000001ff037807 */ /* 0x000fc60002000000 */
[----:B------:R-:W-:-:S04]  /*5350*/  FADD.FTZ R93, R122, R93 ;  /* 0x0000005d7a5d7221 */ /* 0x000fc80000010000 */
[----:B------:R-:W-:Y:S02]  /*5360*/  @P0 FADD.FTZ R93, R85, R93 ;  /* 0x0000005d555d0221 */ /* 0x000fe40000010000 */
.L_x_25468:
        /* <DEDUP_REMOVED lines=12> */
.L_x_25477:
[----:B------:R-:W-:Y:S02]  /*5430*/  IMAD.MOV.U32 R140, RZ, RZ, R10 ;  /* 0x000000ffff8c7224 */ /* 0x000fe400078e000a */
.L_x_25478:
[----:B------:R-:W-:Y:S05]  /*5440*/  BSYNC B1 ;  /* 0x0000000000017941 */ /* 0x000fea0003800000 */
.L_x_25476:
        /* <DEDUP_REMOVED lines=16> */
.L_x_25482:
[----:B------:R-:W-:Y:S05]  /*5550*/  BSYNC B2 ;  /* 0x0000000000027941 */ /* 0x000fea0003800000 */
.L_x_25481:
        /* <DEDUP_REMOVED lines=42> */
.L_x_25480:
[----:B------:R-:W-:Y:S05]  /*5800*/  BSYNC B1 ;  /* 0x0000000000017941 */ /* 0x000fea0003800000 */
.L_x_25479:
        /* <DEDUP_REMOVED lines=11> */
.L_x_25483:
        /* <DEDUP_REMOVED lines=12> */
.L_x_25486:
[----:B------:R-:W-:Y:S02]  /*5980*/  IMAD.MOV.U32 R140, RZ, RZ, R10 ;  /* 0x000000ffff8c7224 */ /* 0x000fe400078e000a */
.L_x_25487:
[----:B------:R-:W-:Y:S05]  /*5990*/  BSYNC B1 ;  /* 0x0000000000017941 */ /* 0x000fea0003800000 */
.L_x_25485:
        /* <DEDUP_REMOVED lines=16> */
.L_x_25491:
[----:B------:R-:W-:Y:S05]  /*5aa0*/  BSYNC B2 ;  /* 0x0000000000027941 */ /* 0x000fea0003800000 */
.L_x_25490:
        /* <DEDUP_REMOVED lines=42> */
.L_x_25489:
[----:B------:R-:W-:Y:S05]  /*5d50*/  BSYNC B1 ;  /* 0x0000000000017941 */ /* 0x000fea0003800000 */
.L_x_25488:
        /* <DEDUP_REMOVED lines=8> */
.L_x_25484:
        /* <DEDUP_REMOVED lines=12> */
.L_x_25493:
[----:B------:R-:W-:Y:S02]  /*5ea0*/  IMAD.MOV.U32 R140, RZ, RZ, R10 ;  /* 0x000000ffff8c7224 */ /* 0x000fe400078e000a */
.L_x_25494:
[----:B------:R-:W-:Y:S05]  /*5eb0*/  BSYNC B1 ;  /* 0x0000000000017941 */ /* 0x000fea0003800000 */
.L_x_25492:
        /* <DEDUP_REMOVED lines=16> */
.L_x_25498:
[----:B------:R-:W-:Y:S05]  /*5fc0*/  BSYNC B2 ;  /* 0x0000000000027941 */ /* 0x000fea0003800000 */
.L_x_25497:
        /* <DEDUP_REMOVED lines=42> */
.L_x_25496:
[----:B------:R-:W-:Y:S05]  /*6270*/  BSYNC B1 ;  /* 0x0000000000017941 */ /* 0x000fea0003800000 */
.L_x_25495:
[----:B------:R-:W2:Y:S01]  /*6280*/  I2F.U32 R138, R140 ;  /* 0x0000008c008a7306 */ /* 0x000ea20000201000 */
        /* <DEDUP_REMOVED lines=10> */
.L_x_25499:
        /* <DEDUP_REMOVED lines=12> */
.L_x_25502:
[----:B------:R-:W-:Y:S02]  /*63f0*/  IMAD.MOV.U32 R140, RZ, RZ, R10 ;  /* 0x000000ffff8c7224 */ /* 0x000fe400078e000a */
.L_x_25503:
[----:B------:R-:W-:Y:S05]  /*6400*/  BSYNC B1 ;  /* 0x0000000000017941 */ /* 0x000fea0003800000 */
.L_x_25501:
        /* <DEDUP_REMOVED lines=16> */
.L_x_25507:
[----:B------:R-:W-:Y:S05]  /*6510*/  BSYNC B2 ;  /* 0x0000000000027941 */ /* 0x000fea0003800000 */
.L_x_25506:
        /* <DEDUP_REMOVED lines=44> */
.L_x_25505:
[----:B------:R-:W-:Y:S05]  /*67e0*/  BSYNC B1 ;  /* 0x0000000000017941 */ /* 0x000fea0003800000 */
.L_x_25504:
        /* <DEDUP_REMOVED lines=8> */
.L_x_25500:
[----:B------:R-:W-:Y:S01]  /*6870*/  ISETP.NE.AND P1, PT, R137, RZ, PT ;  /* 0x000000ff8900720c */ /* 0x000fe20003f25270 */
[C---:B------:R-:W-:Y:S01]  /*6880*/  IMAD.SHL.U32 R141, R120.reuse, 0x4, RZ ;  /* 0x00000004788d7824 */ /* 0x040fe200078e00ff */
[----:B------:R-:W-:Y:S02]  /*6890*/  SEL R121, RZ, 0x1000000, P5 ;  /* 0x01000000ff797807 */ /* 0x000fe40002800000 */
[----:B------:R-:W-:Y:S02]  /*68a0*/  SEL R140, RZ, 0x10000, P4 ;  /* 0x00010000ff8c7807 */ /* 0x000fe40002000000 */
[----:B------:R-:W-:Y:S02]  /*68b0*/  SEL R137, RZ, 0x100, P3 ;  /* 0x00000100ff897807 */ /* 0x000fe40001800000 */
[----:B------:R-:W-:Y:S02]  /*68c0*/  LEA R138, P0, R120, c[0x0][0x188], 0x4 ;  /* 0x00006200788a7a11 */ /* 0x000fe400078020ff */
        /* <DEDUP_REMOVED lines=10> */
[----:B------:R-:W-:Y:S01]  /*6970*/  IMAD.U32 R137, R2, 0x10000, RZ ;  /* 0x0001000002897824 */ /* 0x000fe200078e00ff */
[----:B--2---:R-:W-:Y:S02]  /*6980*/  LOP3.LUT R121, R0, 0xffff, RZ, 0xc0, !PT ;  /* 0x0000ffff00797812 */ /* 0x004fe400078ec0ff */
        /* <DEDUP_REMOVED lines=9> */
.L_x_25508:
[----:B------:R-:W-:Y:S02]  /*6a20*/  IADD3 R120, R120, 0x80, RZ ;  /* 0x0000008078787810 */ /* 0x000fe40007ffe0ff */
.L_x_25443:
[----:B------:R-:W-:Y:S05]  /*6a30*/  BSYNC B0 ;  /* 0x0000000000007941 */ /* 0x000fea0003800000 */
.L_x_25442:
        /* <DEDUP_REMOVED lines=11> */
[----:B--2---:R-:W-:-:S04]  /*6af0*/  @P2 LEA R138, P0, R120, c[0x0][0x178], 0x4 ;  /* 0x00005e00788a2a11 */ /* 0x004fc800078020ff */
        /* <DEDUP_REMOVED lines=17> */
.L_x_25512:
[----:B--2---:R-:W-:Y:S02]  /*6c10*/  MOV R140, R10 ;  /* 0x0000000a008c7202 */ /* 0x004fe40000000f00 */
.L_x_25513:
[----:B------:R-:W-:Y:S05]  /*6c20*/  BSYNC B1 ;  /* 0x0000000000017941 */ /* 0x000fea0003800000 */
.L_x_25511:
        /* <DEDUP_REMOVED lines=16> */
.L_x_25517:
[----:B------:R-:W-:Y:S05]  /*6d30*/  BSYNC B2 ;  /* 0x0000000000027941 */ /* 0x000fea0003800000 */
.L_x_25516:
        /* <DEDUP_REMOVED lines=44> */
.L_x_25515:
[----:B------:R-:W-:Y:S05]  /*7000*/  BSYNC B1 ;  /* 0x0000000000017941 */ /* 0x000fea0003800000 */
.L_x_25514:
        /* <DEDUP_REMOVED lines=14> */
.L_x_25518:
        /* <DEDUP_REMOVED lines=12> */
.L_x_25521:
[----:B------:R-:W-:Y:S02]  /*71b0*/  IMAD.MOV.U32 R140, RZ, RZ, R10 ;  /* 0x000000ffff8c7224 */ /* 0x000fe400078e000a */
.L_x_25522:
[----:B------:R-:W-:Y:S05]  /*71c0*/  BSYNC B1 ;  /* 0x0000000000017941 */ /* 0x000fea0003800000 */
.L_x_25520:
        /* <DEDUP_REMOVED lines=16> */
.L_x_25526:
[----:B------:R-:W-:Y:S05]  /*72d0*/  BSYNC B2 ;  /* 0x0000000000027941 */ /* 0x000fea0003800000 */
.L_x_25525:
        /* <DEDUP_REMOVED lines=42> */
.L_x_25524:
[----:B------:R-:W-:Y:S05]  /*7580*/  BSYNC B1 ;  /* 0x0000000000017941 */ /* 0x000fea0003800000 */
.L_x_25523:
        /* <DEDUP_REMOVED lines=8> */
.L_x_25519:
        /* <DEDUP_REMOVED lines=12> */
.L_x_25528:
[----:B------:R-:W-:Y:S02]  /*76d0*/  IMAD.MOV.U32 R140, RZ, RZ, R10 ;  /* 0x000000ffff8c7224 */ /* 0x000fe400078e000a */
.L_x_25529:
[----:B------:R-:W-:Y:S05]  /*76e0*/  BSYNC B1 ;  /* 0x0000000000017941 */ /* 0x000fea0003800000 */
.L_x_25527:
        /* <DEDUP_REMOVED lines=16> */
.L_x_25533:
[----:B------:R-:W-:Y:S05]  /*77f0*/  BSYNC B2 ;  /* 0x0000000000027941 */ /* 0x000fea0003800000 */
.L_x_25532:
        /* <DEDUP_REMOVED lines=42> */
.L_x_25531:
[----:B------:R-:W-:Y:S05]  /*7aa0*/  BSYNC B1 ;  /* 0x0000000000017941 */ /* 0x000fea0003800000 */
.L_x_25530:
        /* <DEDUP_REMOVED lines=11> */
.L_x_25534:
        /* <DEDUP_REMOVED lines=12> */
.L_x_25537:
[----:B------:R-:W-:Y:S02]  /*7c20*/  IMAD.MOV.U32 R140, RZ, RZ, R10 ;  /* 0x000000ffff8c7224 */ /* 0x000fe400078e000a */
.L_x_25538:
[----:B------:R-:W-:Y:S05]  /*7c30*/  BSYNC B1 ;  /* 0x0000000000017941 */ /* 0x000fea0003800000 */
.L_x_25536:
        /* <DEDUP_REMOVED lines=16> */
.L_x_25542:
[----:B------:R-:W-:Y:S05]  /*7d40*/  BSYNC B2 ;  /* 0x0000000000027941 */ /* 0x000fea0003800000 */
.L_x_25541:
        /* <DEDUP_REMOVED lines=44> */
.L_x_25540:
[----:B------:R-:W-:Y:S05]  /*8010*/  BSYNC B1 ;  /* 0x0000000000017941 */ /* 0x000fea0003800000 */
.L_x_25539:
        /* <DEDUP_REMOVED lines=8> */
.L_x_25535:
        /* <DEDUP_REMOVED lines=12> */
.L_x_25544:
[----:B------:R-:W-:Y:S02]  /*8160*/  IMAD.MOV.U32 R140, RZ, RZ, R10 ;  /* 0x000000ffff8c7224 */ /* 0x000fe400078e000a */
.L_x_25545:
[----:B------:R-:W-:Y:S05]  /*8170*/  BSYNC B1 ;  /* 0x0000000000017941 */ /* 0x000fea0003800000 */
.L_x_25543:
        /* <DEDUP_REMOVED lines=16> */
.L_x_25549:
[----:B------:R-:W-:Y:S05]  /*8280*/  BSYNC B2 ;  /* 0x0000000000027941 */ /* 0x000fea0003800000 */
.L_x_25548:
        /* <DEDUP_REMOVED lines=42> */
.L_x_25547:
[----:B------:R-:W-:Y:S05]  /*8530*/  BSYNC B1 ;  /* 0x0000000000017941 */ /* 0x000fea0003800000 */
.L_x_25546:
        /* <DEDUP_REMOVED lines=11> */
.L_x_25550:
        /* <DEDUP_REMOVED lines=12> */
.L_x_25553:
[----:B------:R-:W-:Y:S02]  /*86b0*/  IMAD.MOV.U32 R140, RZ, RZ, R10 ;  /* 0x000000ffff8c7224 */ /* 0x000fe400078e000a */
.L_x_25554:
[----:B------:R-:W-:Y:S05]  /*86c0*/  BSYNC B1 ;  /* 0x0000000000017941 */ /* 0x000fea0003800000 */
.L_x_25552:
        /* <DEDUP_REMOVED lines=16> */
.L_x_25558:
[----:B------:R-:W-:Y:S05]  /*87d0*/  BSYNC B2 ;  /* 0x0000000000027941 */ /* 0x000fea0003800000 */
.L_x_25557:
        /* <DEDUP_REMOVED lines=42> */
.L_x_25556:
[----:B------:R-:W-:Y:S05]  /*8a80*/  BSYNC B1 ;  /* 0x0000000000017941 */ /* 0x000fea0003800000 */
.L_x_25555:
        /* <DEDUP_REMOVED lines=8> */
.L_x_25551:
        /* <DEDUP_REMOVED lines=12> */
.L_x_25560:
[----:B------:R-:W-:Y:S02]  /*8bd0*/  IMAD.MOV.U32 R140, RZ, RZ, R10 ;  /* 0x000000ffff8c7224 */ /* 0x000fe400078e000a */
.L_x_25561:
[----:B------:R-:W-:Y:S05]  /*8be0*/  BSYNC B1 ;  /* 0x0000000000017941 */ /* 0x000fea0003800000 */
.L_x_25559:
        /* <DEDUP_REMOVED lines=16> */
.L_x_25565:
[----:B------:R-:W-:Y:S05]  /*8cf0*/  BSYNC B2 ;  /* 0x0000000000027941 */ /* 0x000fea0003800000 */
.L_x_25564:
        /* <DEDUP_REMOVED lines=42> */
.L_x_25563:
[----:B------:R-:W-:Y:S05]  /*8fa0*/  BSYNC B1 ;  /* 0x0000000000017941 */ /* 0x000fea0003800000 */
.L_x_25562:
        /* <DEDUP_REMOVED lines=11> */
.L_x_25566:
        /* <DEDUP_REMOVED lines=12> */
.L_x_25569:
[----:B------:R-:W-:Y:S02]  /*9120*/  IMAD.MOV.U32 R140, RZ, RZ, R10 ;  /* 0x000000ffff8c7224 */ /* 0x000fe400078e000a */
.L_x_25570:
[----:B------:R-:W-:Y:S05]  /*9130*/  BSYNC B1 ;  /* 0x0000000000017941 */ /* 0x000fea0003800000 */
.L_x_25568:
        /* <DEDUP_REMOVED lines=16> */
.L_x_25574:
[----:B------:R-:W-:Y:S05]  /*9240*/  BSYNC B2 ;  /* 0x0000000000027941 */ /* 0x000fea0003800000 */
.L_x_25573:
        /* <DEDUP_REMOVED lines=44> */
.L_x_25572:
[----:B------:R-:W-:Y:S05]  /*9510*/  BSYNC B1 ;  /* 0x0000000000017941 */ /* 0x000fea0003800000 */
.L_x_25571:
        /* <DEDUP_REMOVED lines=8> */
.L_x_25567:
[----:B------:R-:W-:Y:S01]  /*95a0*/  ISETP.NE.AND P1, PT, R137, RZ, PT ;  /* 0x000000ff8900720c */ /* 0x000fe20003f25270 */
[C---:B------:R-:W-:Y:S01]  /*95b0*/  IMAD.SHL.U32 R141, R120.reuse, 0x4, RZ ;  /* 0x00000004788d7824 */ /* 0x040fe200078e00ff */
[C---:B------:R-:W-:Y:S02]  /*95c0*/  LEA R138, P0, R120.reuse, c[0x0][0x188], 0x4 ;  /* 0x00006200788a7a11 */ /* 0x040fe400078020ff */
[----:B------:R-:W-:Y:S02]  /*95d0*/  SEL R121, RZ, 0x1000000, P5 ;  /* 0x01000000ff797807 */ /* 0x000fe40002800000 */
[----:B------:R-:W-:Y:S02]  /*95e0*/  SEL R140, RZ, 0x10000, P4 ;  /* 0x00010000ff8c7807 */ /* 0x000fe40002000000 */
[----:B------:R-:W-:Y:S02]  /*95f0*/  SEL R137, RZ, 0x100, P3 ;  /* 0x00000100ff897807 */ /* 0x000fe40001800000 */
        /* <DEDUP_REMOVED lines=21> */
.L_x_25575:
[----:B------:R-:W-:Y:S02]  /*9750*/  IADD3 R120, R120, 0x80, RZ ;  /* 0x0000008078787810 */ /* 0x000fe40007ffe0ff */
.L_x_25510:
[----:B------:R-:W-:Y:S05]  /*9760*/  BSYNC B0 ;  /* 0x0000000000007941 */ /* 0x000fea0003800000 */
.L_x_25509:
        /* <DEDUP_REMOVED lines=29> */
.L_x_25579:
[----:B--2---:R-:W-:Y:S02]  /*9940*/  IMAD.MOV.U32 R140, RZ, RZ, R10 ;  /* 0x000000ffff8c7224 */ /* 0x004fe400078e000a */
.L_x_25580:
[----:B------:R-:W-:Y:S05]  /*9950*/  BSYNC B1 ;  /* 0x0000000000017941 */ /* 0x000fea0003800000 */
.L_x_25578:
        /* <DEDUP_REMOVED lines=16> */
.L_x_25584:
[----:B------:R-:W-:Y:S05]  /*9a60*/  BSYNC B2 ;  /* 0x0000000000027941 */ /* 0x000fea0003800000 */
.L_x_25583:
        /* <DEDUP_REMOVED lines=44> */
.L_x_25582:
[----:B------:R-:W-:Y:S05]  /*9d30*/  BSYNC B1 ;  /* 0x0000000000017941 */ /* 0x000fea0003800000 */
.L_x_25581:
        /* <DEDUP_REMOVED lines=14> */
.L_x_25585:
        /* <DEDUP_REMOVED lines=12> */
.L_x_25588:
[----:B------:R-:W-:Y:S02]  /*9ee0*/  MOV R140, R10 ;  /* 0x0000000a008c7202 */ /* 0x000fe40000000f00 */
.L_x_25589:
[----:B------:R-:W-:Y:S05]  /*9ef0*/  BSYNC B1 ;  /* 0x0000000000017941 */ /* 0x000fea0003800000 */
.L_x_25587:
        /* <DEDUP_REMOVED lines=16> */
.L_x_25593:
[----:B------:R-:W-:Y:S05]  /*a000*/  BSYNC B2 ;  /* 0x0000000000027941 */ /* 0x000fea0003800000 */
.L_x_25592:
        /* <DEDUP_REMOVED lines=42> */
.L_x_25591:
[----:B------:R-:W-:Y:S05]  /*a2b0*/  BSYNC B1 ;  /* 0x0000000000017941 */ /* 0x000fea0003800000 */
.L_x_25590:
        /* <DEDUP_REMOVED lines=8> */
.L_x_25586:
        /* <DEDUP_REMOVED lines=12> */
.L_x_25595:
[----:B------:R-:W-:Y:S02]  /*a400*/  IMAD.MOV.U32 R140, RZ, RZ, R10 ;  /* 0x000000ffff8c7224 */ /* 0x000fe400078e000a */
.L_x_25596:
[----:B------:R-:W-:Y:S05]  /*a410*/  BSYNC B1 ;  /* 0x0000000000017941 */ /* 0x000fea0003800000 */
.L_x_25594:
        /* <DEDUP_REMOVED lines=16> */
.L_x_25600:
[----:B------:R-:W-:Y:S05]  /*a520*/  BSYNC B2 ;  /* 0x0000000000027941 */ /* 0x000fea0003800000 */
.L_x_25599:
        /* <DEDUP_REMOVED lines=42> */
.L_x_25598:
[----:B------:R-:W-:Y:S05]  /*a7d0*/  BSYNC B1 ;  /* 0x0000000000017941 */ /* 0x000fea0003800000 */
.L_x_25597:
        /* <DEDUP_REMOVED lines=11> */
.L_x_25601:
        /* <DEDUP_REMOVED lines=12> */
.L_x_25604:
[----:B------:R-:W-:Y:S02]  /*a950*/  IMAD.MOV.U32 R140, RZ, RZ, R10 ;  /* 0x000000ffff8c7224 */ /* 0x000fe400078e000a */
.L_x_25605:
[----:B------:R-:W-:Y:S05]  /*a960*/  BSYNC B1 ;  /* 0x0000000000017941 */ /* 0x000fea0003800000 */
.L_x_25603:
        /* <DEDUP_REMOVED lines=16> */
.L_x_25609:
[----:B------:R-:W-:Y:S05]  /*aa70*/  BSYNC B2 ;  /* 0x0000000000027941 */ /* 0x000fea0003800000 */
.L_x_25608:
        /* <DEDUP_REMOVED lines=44> */
.L_x_25607:
[----:B------:R-:W-:Y:S05]  /*ad40*/  BSYNC B1 ;  /* 0x0000000000017941 */ /* 0x000fea0003800000 */
.L_x_25606:
        /* <DEDUP_REMOVED lines=8> */
.L_x_25602:
        /* <DEDUP_REMOVED lines=12> */
.L_x_25611:
[----:B------:R-:W-:Y:S02]  /*ae90*/  IMAD.MOV.U32 R140, RZ, RZ, R10 ;  /* 0x000000ffff8c7224 */ /* 0x000fe400078e000a */
.L_x_25612:
[----:B------:R-:W-:Y:S05]  /*aea0*/  BSYNC B1 ;  /* 0x0000000000017941 */ /* 0x000fea0003800000 */
.L_x_25610:
        /* <DEDUP_REMOVED lines=16> */
.L_x_25616:
[----:B------:R-:W-:Y:S05]  /*afb0*/  BSYNC B2 ;  /* 0x0000000000027941 */ /* 0x000fea0003800000 */
.L_x_25615:
        /* <DEDUP_REMOVED lines=42> */
.L_x_25614:
[----:B------:R-:W-:Y:S05]  /*b260*/  BSYNC B1 ;  /* 0x0000000000017941 */ /* 0x000fea0003800000 */
.L_x_25613:
        /* <DEDUP_REMOVED lines=11> */
.L_x_25617:
        /* <DEDUP_REMOVED lines=12> */
.L_x_25620:
[----:B------:R-:W-:Y:S02]  /*b3e0*/  IMAD.MOV.U32 R140, RZ, RZ, R10 ;  /* 0x000000ffff8c7224 */ /* 0x000fe400078e000a */
.L_x_25621:
[----:B------:R-:W-:Y:S05]  /*b3f0*/  BSYNC B1 ;  /* 0x0000000000017941 */ /* 0x000fea0003800000 */
.L_x_25619:
        /* <DEDUP_REMOVED lines=16> */
.L_x_25625:
[----:B------:R-:W-:Y:S05]  /*b500*/  BSYNC B2 ;  /* 0x0000000000027941 */ /* 0x000fea0003800000 */
.L_x_25624:
        /* <DEDUP_REMOVED lines=42> */
.L_x_25623:
[----:B------:R-:W-:Y:S05]  /*b7b0*/  BSYNC B1 ;  /* 0x0000000000017941 */ /* 0x000fea0003800000 */
.L_x_25622:
        /* <DEDUP_REMOVED lines=8> */
.L_x_25618:
        /* <DEDUP_REMOVED lines=12> */
.L_x_25627:
[----:B------:R-:W-:Y:S02]  /*b900*/  IMAD.MOV.U32 R140, RZ, RZ, R10 ;  /* 0x000000ffff8c7224 */ /* 0x000fe400078e000a */
.L_x_25628:
[----:B------:R-:W-:Y:S05]  /*b910*/  BSYNC B1 ;  /* 0x0000000000017941 */ /* 0x000fea0003800000 */
.L_x_25626:
        /* <DEDUP_REMOVED lines=16> */
.L_x_25632:
[----:B------:R-:W-:Y:S05]  /*ba20*/  BSYNC B2 ;  /* 0x0000000000027941 */ /* 0x000fea0003800000 */
.L_x_25631:
        /* <DEDUP_REMOVED lines=42> */
.L_x_25630:
[----:B------:R-:W-:Y:S05]  /*bcd0*/  BSYNC B1 ;  /* 0x0000000000017941 */ /* 0x000fea0003800000 */
.L_x_25629:
        /* <DEDUP_REMOVED lines=11> */
.L_x_25633:
        /* <DEDUP_REMOVED lines=12> */
.L_x_25636:
[----:B------:R-:W-:Y:S02]  /*be50*/  IMAD.MOV.U32 R140, RZ, RZ, R10 ;  /* 0x000000ffff8c7224 */ /* 0x000fe400078e000a */
.L_x_25637:
[----:B------:R-:W-:Y:S05]  /*be60*/  BSYNC B1 ;  /* 0x0000000000017941 */ /* 0x000fea0003800000 */
.L_x_25635:
        /* <DEDUP_REMOVED lines=16> */
.L_x_25641:
[----:B------:R-:W-:Y:S05]  /*bf70*/  BSYNC B2 ;  /* 0x0000000000027941 */ /* 0x000fea0003800000 */
.L_x_25640:
        /* <DEDUP_REMOVED lines=44> */
.L_x_25639:
[----:B------:R-:W-:Y:S05]  /*c240*/  BSYNC B1 ;  /* 0x0000000000017941 */ /* 0x000fea0003800000 */
.L_x_25638:
        /* <DEDUP_REMOVED lines=8> */
.L_x_25634:
        /* <DEDUP_REMOVED lines=27> */
.L_x_25642:
[----:B------:R-:W-:Y:S02]  /*c480*/  IADD3 R120, R120, 0x80, RZ ;  /* 0x0000008078787810 */ /* 0x000fe40007ffe0ff */
.L_x_25577:
[----:B------:R-:W-:Y:S05]  /*c490*/  BSYNC B0 ;  /* 0x0000000000007941 */ /* 0x000fea0003800000 */
.L_x_25576:
        /* <DEDUP_REMOVED lines=29> */
.L_x_25646:
[----:B--2---:R-:W-:Y:S02]  /*c670*/  IMAD.MOV.U32 R140, RZ, RZ, R10 ;  /* 0x000000ffff8c7224 */ /* 0x004fe400078e000a */
.L_x_25647:
[----:B------:R-:W-:Y:S05]  /*c680*/  BSYNC B1 ;  /* 0x0000000000017941 */ /* 0x000fea0003800000 */
.L_x_25645:
        /* <DEDUP_REMOVED lines=16> */
.L_x_25651:
[----:B------:R-:W-:Y:S05]  /*c790*/  BSYNC B2 ;  /* 0x0000000000027941 */ /* 0x000fea0003800000 */
.L_x_25650:
        /* <DEDUP_REMOVED lines=44> */
.L_x_25649:
[----:B------:R-:W-:Y:S05]  /*ca60*/  BSYNC B1 ;  /* 0x0000000000017941 */ /* 0x000fea0003800000 */
.L_x_25648:
        /* <DEDUP_REMOVED lines=14> */
.L_x_25652:
        /* <DEDUP_REMOVED lines=12> */
.L_x_25655:
[----:B------:R-:W-:Y:S02]  /*cc10*/  IMAD.MOV.U32 R140, RZ, RZ, R10 ;  /* 0x000000ffff8c7224 */ /* 0x000fe400078e000a */
.L_x_25656:
[----:B------:R-:W-:Y:S05]  /*cc20*/  BSYNC B1 ;  /* 0x0000000000017941 */ /* 0x000fea0003800000 */
.L_x_25654:
        /* <DEDUP_REMOVED lines=16> */
.L_x_25660:
[----:B------:R-:W-:Y:S05]  /*cd30*/  BSYNC B2 ;  /* 0x0000000000027941 */ /* 0x000fea0003800000 */
.L_x_25659:
        /* <DEDUP_REMOVED lines=42> */
.L_x_25658:
[----:B------:R-:W-:Y:S05]  /*cfe0*/  BSYNC B1 ;  /* 0x0000000000017941 */ /* 0x000fea0003800000 */
.L_x_25657:
        /* <DEDUP_REMOVED lines=8> */
.L_x_25653:
        /* <DEDUP_REMOVED lines=12> */
.L_x_25662:
[----:B------:R-:W-:Y:S02]  /*d130*/  MOV R140, R10 ;  /* 0x0000000a008c7202 */ /* 0x000fe40000000f00 */
.L_x_25663:
[----:B------:R-:W-:Y:S05]  /*d140*/  BSYNC B1 ;  /* 0x0000000000017941 */ /* 0x000fea0003800000 */
.L_x_25661:
        /* <DEDUP_REMOVED lines=16> */
.L_x_25667:
[----:B------:R-:W-:Y:S05]  /*d250*/  BSYNC B2 ;  /* 0x0000000000027941 */ /* 0x000fea0003800000 */
.L_x_25666:
        /* <DEDUP_REMOVED lines=42> */
.L_x_25665:
[----:B------:R-:W-:Y:S05]  /*d500*/  BSYNC B1 ;  /* 0x0000000000017941 */ /* 0x000fea0003800000 */
.L_x_25664:
        /* <DEDUP_REMOVED lines=11> */
.L_x_25668:
        /* <DEDUP_REMOVED lines=12> */
.L_x_25671:
[----:B------:R-:W-:Y:S02]  /*d680*/  MOV R140, R10 ;  /* 0x0000000a008c7202 */ /* 0x000fe40000000f00 */
.L_x_25672:
[----:B------:R-:W-:Y:S05]  /*d690*/  BSYNC B1 ;  /* 0x0000000000017941 */ /* 0x000fea0003800000 */
.L_x_25670:
        /* <DEDUP_REMOVED lines=16> */
.L_x_25676:
[----:B------:R-:W-:Y:S05]  /*d7a0*/  BSYNC B2 ;  /* 0x0000000000027941 */ /* 0x000fea0003800000 */
.L_x_25675:
        /* <DEDUP_REMOVED lines=44> */
.L_x_25674:
[----:B------:R-:W-:Y:S05]  /*da70*/  BSYNC B1 ;  /* 0x0000000000017941 */ /* 0x000fea0003800000 */
.L_x_25673:
        /* <DEDUP_REMOVED lines=8> */
.L_x_25669:
        /* <DEDUP_REMOVED lines=12> */
.L_x_25678:
[----:B------:R-:W-:Y:S02]  /*dbc0*/  MOV R140, R10 ;  /* 0x0000000a008c7202 */ /* 0x000fe40000000f00 */
.L_x_25679:
[----:B------:R-:W-:Y:S05]  /*dbd0*/  BSYNC B1 ;  /* 0x0000000000017941 */ /* 0x000fea0003800000 */
.L_x_25677:
        /* <DEDUP_REMOVED lines=16> */
.L_x_25683:
[----:B------:R-:W-:Y:S05]  /*dce0*/  BSYNC B2 ;  /* 0x0000000000027941 */ /* 0x000fea0003800000 */
.L_x_25682:
        /* <DEDUP_REMOVED lines=42> */
.L_x_25681:
[----:B------:R-:W-:Y:S05]  /*df90*/  BSYNC B1 ;  /* 0x0000000000017941 */ /* 0x000fea0003800000 */
.L_x_25680:
        /* <DEDUP_REMOVED lines=11> */
.L_x_25684:
        /* <DEDUP_REMOVED lines=12> */
.L_x_25687:
[----:B------:R-:W-:Y:S02]  /*e110*/  MOV R140, R10 ;  /* 0x0000000a008c7202 */ /* 0x000fe40000000f00 */
.L_x_25688:
[----:B------:R-:W-:Y:S05]  /*e120*/  BSYNC B1 ;  /* 0x0000000000017941 */ /* 0x000fea0003800000 */
.L_x_25686:
        /* <DEDUP_REMOVED lines=16> */
.L_x_25692:
[----:B------:R-:W-:Y:S05]  /*e230*/  BSYNC B2 ;  /* 0x0000000000027941 */ /* 0x000fea0003800000 */
.L_x_25691:
        /* <DEDUP_REMOVED lines=42> */
.L_x_25690:
[----:B------:R-:W-:Y:S05]  /*e4e0*/  BSYNC B1 ;  /* 0x0000000000017941 */ /* 0x000fea0003800000 */
.L_x_25689:
        /* <DEDUP_REMOVED lines=8> */
.L_x_25685:
        /* <DEDUP_REMOVED lines=12> */
.L_x_25694:
[----:B------:R-:W-:Y:S02]  /*e630*/  IMAD.MOV.U32 R140, RZ, RZ, R10 ;  /* 0x000000ffff8c7224 */ /* 0x000fe400078e000a */
.L_x_25695:
[----:B------:R-:W-:Y:S05]  /*e640*/  BSYNC B1 ;  /* 0x0000000000017941 */ /* 0x000fea0003800000 */
.L_x_25693:
        /* <DEDUP_REMOVED lines=16> */
.L_x_25699:
[----:B------:R-:W-:Y:S05]  /*e750*/  BSYNC B2 ;  /* 0x0000000000027941 */ /* 0x000fea0003800000 */
.L_x_25698:
        /* <DEDUP_REMOVED lines=42> */
.L_x_25697:
[----:B------:R-:W-:Y:S05]  /*ea00*/  BSYNC B1 ;  /* 0x0000000000017941 */ /* 0x000fea0003800000 */
.L_x_25696:
        /* <DEDUP_REMOVED lines=11> */
.L_x_25700:
        /* <DEDUP_REMOVED lines=12> */
.L_x_25703:
[----:B------:R-:W-:Y:S02]  /*eb80*/  IMAD.MOV.U32 R140, RZ, RZ, R10 ;  /* 0x000000ffff8c7224 */ /* 0x000fe400078e000a */
.L_x_25704:
[----:B------:R-:W-:Y:S05]  /*eb90*/  BSYNC B1 ;  /* 0x0000000000017941 */ /* 0x000fea0003800000 */
.L_x_25702:
        /* <DEDUP_REMOVED lines=16> */
.L_x_25708:
[----:B------:R-:W-:Y:S05]  /*eca0*/  BSYNC B2 ;  /* 0x0000000000027941 */ /* 0x000fea0003800000 */
.L_x_25707:
        /* <DEDUP_REMOVED lines=44> */
.L_x_25706:
[----:B------:R-:W-:Y:S05]  /*ef70*/  BSYNC B1 ;  /* 0x0000000000017941 */ /* 0x000fea0003800000 */
.L_x_25705:
        /* <DEDUP_REMOVED lines=8> */
.L_x_25701:
        /* <DEDUP_REMOVED lines=24> */
[----:B------:R-:W-:-:S05]  /*f180*/  IMAD R121, R140, 0x100, R121 ;  /* 0x000001008c797824 */ /* 0x000fca00078e0279 */
[----:B------:R-:W-:-:S05]  /*f190*/  IADD3 R121, R121, R138, RZ ;  /* 0x0000008a79797210 */ /* 0x000fca0007ffe0ff */
[----:B------:R2:W-:Y:S02]  /*f1a0*/  STG.E [R122.64], R121 ;  /* 0x000000797a007986 */ /* 0x0005e4000c101906 */
.L_x_25709:
[----:B------:R-:W-:Y:S02]  /*f1b0*/  IADD3 R120, R120, 0x80, RZ ;  /* 0x0000008078787810 */ /* 0x000fe40007ffe0ff */
.L_x_25644:
[----:B------:R-:W-:Y:S05]  /*f1c0*/  BSYNC B0 ;  /* 0x0000000000007941 */ /* 0x000fea0003800000 */
.L_x_25643:
        /* <DEDUP_REMOVED lines=29> */
.L_x_25713:
[----:B--2---:R-:W-:Y:S02]  /*f3a0*/  IMAD.MOV.U32 R140, RZ, RZ, R10 ;  /* 0x000000ffff8c7224 */ /* 0x004fe400078e000a */
.L_x_25714:
[----:B------:R-:W-:Y:S05]  /*f3b0*/  BSYNC B1 ;  /* 0x0000000000017941 */ /* 0x000fea0003800000 */
.L_x_25712:
        /* <DEDUP_REMOVED lines=16> */
.L_x_25718:
[----:B------:R-:W-:Y:S05]  /*f4c0*/  BSYNC B2 ;  /* 0x0000000000027941 */ /* 0x000fea0003800000 */
.L_x_25717:
        /* <DEDUP_REMOVED lines=44> */
.L_x_25716:
[----:B------:R-:W-:Y:S05]  /*f790*/  BSYNC B1 ;  /* 0x0000000000017941 */ /* 0x000fea0003800000 */
.L_x_25715:
        /* <DEDUP_REMOVED lines=14> */
.L_x_25719:
        /* <DEDUP_REMOVED lines=12> */
.L_x_25722:
[----:B------:R-:W-:Y:S02]  /*f940*/  IMAD.MOV.U32 R140, RZ, RZ, R10 ;  /* 0x000000ffff8c7224 */ /* 0x000fe400078e000a */
.L_x_25723:
[----:B------:R-:W-:Y:S05]  /*f950*/  BSYNC B1 ;  /* 0x0000000000017941 */ /* 0x000fea0003800000 */
.L_x_25721:
        /* <DEDUP_REMOVED lines=16> */
.L_x_25727:
[----:B------:R-:W-:Y:S05]  /*fa60*/  BSYNC B2 ;  /* 0x0000000000027941 */ /* 0x000fea0003800000 */
.L_x_25726:
        /* <DEDUP_REMOVED lines=42> */
.L_x_25725:
[----:B------:R-:W-:Y:S05]  /*fd10*/  BSYNC B1 ;  /* 0x0000000000017941 */ /* 0x000fea0003800000 */
.L_x_25724:
        /* <DEDUP_REMOVED lines=8> */
.L_x_25720:
        /* <DEDUP_REMOVED lines=12> */
.L_x_25729:
[----:B------:R-:W-:Y:S02]  /*fe60*/  IMAD.MOV.U32 R140, RZ, RZ, R10 ;  /* 0x000000ffff8c7224 */ /* 0x000fe400078e000a */
.L_x_25730:
[----:B------:R-:W-:Y:S05]  /*fe70*/  BSYNC B1 ;  /* 0x0000000000017941 */ /* 0x000fea0003800000 */
.L_x_25728:
        /* <DEDUP_REMOVED lines=16> */
.L_x_25734:
[----:B------:R-:W-:Y:S05]  /*ff80*/  BSYNC B2 ;  /* 0x0000000000027941 */ /* 0x000fea0003800000 */
.L_x_25733:
        /* <DEDUP_REMOVED lines=42> */
.L_x_25732:
[----:B------:R-:W-:Y:S05]  /*10230*/  BSYNC B1 ;  /* 0x0000000000017941 */ /* 0x000fea0003800000 */
.L_x_25731:
        /* <DEDUP_REMOVED lines=11> */
.L_x_25735:
        /* <DEDUP_REMOVED lines=12> */
.L_x_25738:
[----:B------:R-:W-:Y:S02]  /*103b0*/  IMAD.MOV.U32 R140, RZ, RZ, R10 ;  /* 0x000000ffff8c7224 */ /* 0x000fe400078e000a */
.L_x_25739:
[----:B------:R-:W-:Y:S05]  /*103c0*/  BSYNC B1 ;  /* 0x0000000000017941 */ /* 0x000fea0003800000 */
.L_x_25737:
        /* <DEDUP_REMOVED lines=16> */
.L_x_25743:
[----:B------:R-:W-:Y:S05]  /*104d0*/  BSYNC B2 ;  /* 0x0000000000027941 */ /* 0x000fea0003800000 */
.L_x_25742:
        /* <DEDUP_REMOVED lines=44> */
.L_x_25741:
[----:B------:R-:W-:Y:S05]  /*107a0*/  BSYNC B1 ;  /* 0x0000000000017941 */ /* 0x000fea0003800000 */
.L_x_25740:
        /* <DEDUP_REMOVED lines=8> */
.L_x_25736:
        /* <DEDUP_REMOVED lines=12> */
.L_x_25745:
[----:B------:R-:W-:Y:S02]  /*108f0*/  IMAD.MOV.U32 R140, RZ, RZ, R10 ;  /* 0x000000ffff8c7224 */ /* 0x000fe400078e000a */
.L_x_25746:
[----:B------:R-:W-:Y:S05]  /*10900*/  BSYNC B1 ;  /* 0x0000000000017941 */ /* 0x000fea0003800000 */
.L_x_25744:
        /* <DEDUP_REMOVED lines=16> */
.L_x_25750:
[----:B------:R-:W-:Y:S05]  /*10a10*/  BSYNC B2 ;  /* 0x0000000000027941 */ /* 0x000fea0003800000 */
.L_x_25749:
        /* <DEDUP_REMOVED lines=42> */
.L_x_25748:
[----:B------:R-:W-:Y:S05]  /*10cc0*/  BSYNC B1 ;  /* 0x0000000000017941 */ /* 0x000fea0003800000 */
.L_x_25747:
        /* <DEDUP_REMOVED lines=11> */
.L_x_25751:
        /* <DEDUP_REMOVED lines=12> */
.L_x_25754:
[----:B------:R-:W-:Y:S02]  /*10e40*/  IMAD.MOV.U32 R140, RZ, RZ, R10 ;  /* 0x000000ffff8c7224 */ /* 0x000fe400078e000a */
.L_x_25755:
[----:B------:R-:W-:Y:S05]  /*10e50*/  BSYNC B1 ;  /* 0x0000000000017941 */ /* 0x000fea0003800000 */
.L_x_25753:
        /* <DEDUP_REMOVED lines=16> */
.L_x_25759:
[----:B------:R-:W-:Y:S05]  /*10f60*/  BSYNC B2 ;  /* 0x0000000000027941 */ /* 0x000fea0003800000 */
.L_x_25758:
        /* <DEDUP_REMOVED lines=41> */
[----:B------:R-:W-:Y:S02]  /*11200*/  MOV R9, RZ ;  /* 0x000000ff00097202 */ /* 0x000fe40000000f00 */
.L_x_25757:
[----:B------:R-:W-:Y:S05]  /*11210*/  BSYNC B1 ;  /* 0x0000000000017941 */ /* 0x000fea0003800000 */
.L_x_25756:
        /* <DEDUP_REMOVED lines=8> */
.L_x_25752:
        /* <DEDUP_REMOVED lines=12> */
.L_x_25761:
[----:B------:R-:W-:Y:S02]  /*11360*/  IMAD.MOV.U32 R140, RZ, RZ, R10 ;  /* 0x000000ffff8c7224 */ /* 0x000fe400078e000a */
.L_x_25762:
[----:B------:R-:W-:Y:S05]  /*11370*/  BSYNC B1 ;  /* 0x0000000000017941 */ /* 0x000fea0003800000 */
.L_x_25760:
        /* <DEDUP_REMOVED lines=16> */
.L_x_25766:
[----:B------:R-:W-:Y:S05]  /*11480*/  BSYNC B2 ;  /* 0x0000000000027941 */ /* 0x000fea0003800000 */
.L_x_25765:
        /* <DEDUP_REMOVED lines=42> */
.L_x_25764:
[----:B------:R-:W-:Y:S05]  /*11730*/  BSYNC B1 ;  /* 0x0000000000017941 */ /* 0x000fea0003800000 */
.L_x_25763:
        /* <DEDUP_REMOVED lines=11> */
.L_x_25767:
        /* <DEDUP_REMOVED lines=12> */
.L_x_25770:
[----:B------:R-:W-:Y:S02]  /*118b0*/  IMAD.MOV.U32 R140, RZ, RZ, R10 ;  /* 0x000000ffff8c7224 */ /* 0x000fe400078e000a */
.L_x_25771:
[----:B------:R-:W-:Y:S05]  /*118c0*/  BSYNC B1 ;  /* 0x0000000000017941 */ /* 0x000fea0003800000 */
.L_x_25769:
        /* <DEDUP_REMOVED lines=16> */
.L_x_25775:
[----:B------:R-:W-:Y:S05]  /*119d0*/  BSYNC B2 ;  /* 0x0000000000027941 */ /* 0x000fea0003800000 */
.L_x_25774:
        /* <DEDUP_REMOVED lines=44> */
.L_x_25773:
[----:B------:R-:W-:Y:S05]  /*11ca0*/  BSYNC B1 ;  /* 0x0000000000017941 */ /* 0x000fea0003800000 */
.L_x_25772:
        /* <DEDUP_REMOVED lines=8> */
.L_x_25768:
        /* <DEDUP_REMOVED lines=27> */
.L_x_25776:
[----:B------:R-:W-:Y:S02]  /*11ee0*/  IADD3 R120, R120, 0x80, RZ ;  /* 0x0000008078787810 */ /* 0x000fe40007ffe0ff */
.L_x_25711:
[----:B------:R-:W-:Y:S05]  /*11ef0*/  BSYNC B0 ;  /* 0x0000000000007941 */ /* 0x000fea0003800000 */
.L_x_25710:
        /* <DEDUP_REMOVED lines=29> */
.L_x_25780:
[----:B--2---:R-:W-:Y:S02]  /*120d0*/  IMAD.MOV.U32 R140, RZ, RZ, R10 ;  /* 0x000000ffff8c7224 */ /* 0x004fe400078e000a */
.L_x_25781:
[----:B------:R-:W-:Y:S05]  /*120e0*/  BSYNC B1 ;  /* 0x0000000000017941 */ /* 0x000fea0003800000 */
.L_x_25779:
        /* <DEDUP_REMOVED lines=16> */
.L_x_25785:
[----:B------:R-:W-:Y:S05]  /*121f0*/  BSYNC B2 ;  /* 0x0000000000027941 */ /* 0x000fea0003800000 */
.L_x_25784:
        /* <DEDUP_REMOVED lines=44> */
.L_x_25783:
[----:B------:R-:W-:Y:S05]  /*124c0*/  BSYNC B1 ;  /* 0x0000000000017941 */ /* 0x000fea0003800000 */
.L_x_25782:
        /* <DEDUP_REMOVED lines=14> */
.L_x_25786:
        /* <DEDUP_REMOVED lines=12> */
.L_x_25789:
[----:B------:R-:W-:Y:S02]  /*12670*/  IMAD.MOV.U32 R140, RZ, RZ, R10 ;  /* 0x000000ffff8c7224 */ /* 0x000fe400078e000a */
.L_x_25790:
[----:B------:R-:W-:Y:S05]  /*12680*/  BSYNC B1 ;  /* 0x0000000000017941 */ /* 0x000fea0003800000 */
.L_x_25788:
        /* <DEDUP_REMOVED lines=16> */
.L_x_25794:
[----:B------:R-:W-:Y:S05]  /*12790*/  BSYNC B2 ;  /* 0x0000000000027941 */ /* 0x000fea0003800000 */
.L_x_25793:
        /* <DEDUP_REMOVED lines=42> */
.L_x_25792:
[----:B------:R-:W-:Y:S05]  /*12a40*/  BSYNC B1 ;  /* 0x0000000000017941 */ /* 0x000fea0003800000 */
.L_x_25791:
        /* <DEDUP_REMOVED lines=8> */
.L_x_25787:
        /* <DEDUP_REMOVED lines=12> */
.L_x_25796:
[----:B------:R-:W-:Y:S02]  /*12b90*/  IMAD.MOV.U32 R140, RZ, RZ, R10 ;  /* 0x000000ffff8c7224 */ /* 0x000fe400078e000a */
.L_x_25797:
[----:B------:R-:W-:Y:S05]  /*12ba0*/  BSYNC B1 ;  /* 0x0000000000017941 */ /* 0x000fea0003800000 */
.L_x_25795:
        /* <DEDUP_REMOVED lines=16> */
.L_x_25801:
[----:B------:R-:W-:Y:S05]  /*12cb0*/  BSYNC B2 ;  /* 0x0000000000027941 */ /* 0x000fea0003800000 */
.L_x_25800:
        /* <DEDUP_REMOVED lines=42> */
.L_x_25799:
[----:B------:R-:W-:Y:S05]  /*12f60*/  BSYNC B1 ;  /* 0x0000000000017941 */ /* 0x000fea0003800000 */
.L_x_25798:
        /* <DEDUP_REMOVED lines=11> */
.L_x_25802:
        /* <DEDUP_REMOVED lines=12> */
.L_x_25805:
[----:B------:R-:W-:Y:S02]  /*130e0*/  IMAD.MOV.U32 R140, RZ, RZ, R10 ;  /* 0x000000ffff8c7224 */ /* 0x000fe400078e000a */
.L_x_25806:
[----:B------:R-:W-:Y:S05]  /*130f0*/  BSYNC B1 ;  /* 0x0000000000017941 */ /* 0x000fea0003800000 */
.L_x_25804:
        /* <DEDUP_REMOVED lines=16> */
.L_x_25810:
[----:B------:R-:W-:Y:S05]  /*13200*/  BSYNC B2 ;  /* 0x0000000000027941 */ /* 0x000fea0003800000 */
.L_x_25809:
        /* <DEDUP_REMOVED lines=44> */
.L_x_25808:
[----:B------:R-:W-:Y:S05]  /*134d0*/  BSYNC B1 ;  /* 0x0000000000017941 */ /* 0x000fea0003800000 */
.L_x_25807:
        /* <DEDUP_REMOVED lines=8> */
.L_x_25803:
        /* <DEDUP_REMOVED lines=12> */
.L_x_25812:
[----:B------:R-:W-:Y:S02]  /*13620*/  IMAD.MOV.U32 R140, RZ, RZ, R10 ;  /* 0x000000ffff8c7224 */ /* 0x000fe400078e000a */
.L_x_25813:
[----:B------:R-:W-:Y:S05]  /*13630*/  BSYNC B1 ;  /* 0x0000000000017941 */ /* 0x000fea0003800000 */
.L_x_25811:
        /* <DEDUP_REMOVED lines=16> */
.L_x_25817:
[----:B------:R-:W-:Y:S05]  /*13740*/  BSYNC B2 ;  /* 0x0000000000027941 */ /* 0x000fea0003800000 */
.L_x_25816:
        /* <DEDUP_REMOVED lines=42> */
.L_x_25815:
[----:B------:R-:W-:Y:S05]  /*139f0*/  BSYNC B1 ;  /* 0x0000000000017941 */ /* 0x000fea0003800000 */
.L_x_25814:
        /* <DEDUP_REMOVED lines=11> */
.L_x_25818:
        /* <DEDUP_REMOVED lines=12> */
.L_x_25821:
[----:B------:R-:W-:Y:S02]  /*13b70*/  IMAD.MOV.U32 R140, RZ, RZ, R10 ;  /* 0x000000ffff8c7224 */ /* 0x000fe400078e000a */
.L_x_25822:
[----:B------:R-:W-:Y:S05]  /*13b80*/  BSYNC B1 ;  /* 0x0000000000017941 */ /* 0x000fea0003800000 */
.L_x_25820:
        /* <DEDUP_REMOVED lines=16> */
.L_x_25826:
[----:B------:R-:W-:Y:S05]  /*13c90*/  BSYNC B2 ;  /* 0x0000000000027941 */ /* 0x000fea0003800000 */
.L_x_25825:
        /* <DEDUP_REMOVED lines=42> */
.L_x_25824:
[----:B------:R-:W-:Y:S05]  /*13f40*/  BSYNC B1 ;  /* 0x0000000000017941 */ /* 0x000fea0003800000 */
.L_x_25823:
        /* <DEDUP_REMOVED lines=8> */
.L_x_25819:
        /* <DEDUP_REMOVED lines=12> */
.L_x_25828:
[----:B------:R-:W-:Y:S02]  /*14090*/  MOV R140, R10 ;  /* 0x0000000a008c7202 */ /* 0x000fe40000000f00 */
.L_x_25829:
[----:B------:R-:W-:Y:S05]  /*140a0*/  BSYNC B1 ;  /* 0x0000000000017941 */ /* 0x000fea0003800000 */
.L_x_25827:
        /* <DEDUP_REMOVED lines=16> */
.L_x_25833:
[----:B------:R-:W-:Y:S05]  /*141b0*/  BSYNC B2 ;  /* 0x0000000000027941 */ /* 0x000fea0003800000 */
.L_x_25832:
        /* <DEDUP_REMOVED lines=42> */
.L_x_25831:
[----:B------:R-:W-:Y:S05]  /*14460*/  BSYNC B1 ;  /* 0x0000000000017941 */ /* 0x000fea0003800000 */
.L_x_25830:
        /* <DEDUP_REMOVED lines=11> */
.L_x_25834:
        /* <DEDUP_REMOVED lines=12> */
.L_x_25837:
[----:B------:R-:W-:Y:S02]  /*145e0*/  MOV R140, R10 ;  /* 0x0000000a008c7202 */ /* 0x000fe40000000f00 */
.L_x_25838:
[----:B------:R-:W-:Y:S05]  /*145f0*/  BSYNC B1 ;  /* 0x0000000000017941 */ /* 0x000fea0003800000 */
.L_x_25836:
        /* <DEDUP_REMOVED lines=16> */
.L_x_25842:
[----:B------:R-:W-:Y:S05]  /*14700*/  BSYNC B2 ;  /* 0x0000000000027941 */ /* 0x000fea0003800000 */
.L_x_25841:
        /* <DEDUP_REMOVED lines=44> */
.L_x_25840:
[----:B------:R-:W-:Y:S05]  /*149d0*/  BSYNC B1 ;  /* 0x0000000000017941 */ /* 0x000fea0003800000 */
.L_x_25839:
        /* <DEDUP_REMOVED lines=8> */
.L_x_25835:
        /* <DEDUP_REMOVED lines=20> */
[----:B------:R-:W-:Y:S02]  /*14ba0*/  IADD3 R122, P0, R141, c[0x0][0x198], RZ ;  /* 0x000066008d7a7a10 */ /* 0x000fe40007f1e0ff */
[----:B------:R-:W-:-:S02]  /*14bb0*/  LEA R121, R121, R138, 0x18 ;  /* 0x0000008a79797211 */ /* 0x000fc400078ec0ff */
[----:B------:R-:W-:Y:S02]  /*14bc0*/  LOP3.LUT R138, R4, 0xff, RZ, 0xc0, !PT ;  /* 0x000000ff048a7812 */ /* 0x000fe400078ec0ff */
[----:B------:R-:W-:Y:S01]  /*14bd0*/  IADD3.X R123, R143, c[0x0][0x19c], RZ, P0, !PT ;  /* 0x000067008f7b7a10 */ /* 0x000fe200007fe4ff */
[----:B------:R-:W-:-:S04]  /*14be0*/  IMAD R121, R140, 0x100, R121 ;  /* 0x000001008c797824 */ /* 0x000fc800078e0279 */
[----:B------:R-:W-:-:S05]  /*14bf0*/  IMAD.IADD R121, R121, 0x1, R138 ;  /* 0x0000000179797824 */ /* 0x000fca00078e028a */
[----:B------:R2:W-:Y:S02]  /*14c00*/  STG.E [R122.64], R121 ;  /* 0x000000797a007986 */ /* 0x0005e4000c101906 */
.L_x_25843:
[----:B------:R-:W-:Y:S02]  /*14c10*/  IADD3 R120, R120, 0x80, RZ ;  /* 0x0000008078787810 */ /* 0x000fe40007ffe0ff */
.L_x_25778:
[----:B------:R-:W-:Y:S05]  /*14c20*/  BSYNC B0 ;  /* 0x0000000000007941 */ /* 0x000fea0003800000 */
.L_x_25777:
        /* <DEDUP_REMOVED lines=29> */
.L_x_25847:
[----:B--2---:R-:W-:Y:S02]  /*14e00*/  IMAD.MOV.U32 R140, RZ, RZ, R10 ;  /* 0x000000ffff8c7224 */ /* 0x004fe400078e000a */
.L_x_25848:
[----:B------:R-:W-:Y:S05]  /*14e10*/  BSYNC B1 ;  /* 0x0000000000017941 */ /* 0x000fea0003800000 */
.L_x_25846:
        /* <DEDUP_REMOVED lines=16> */
.L_x_25852:
[----:B------:R-:W-:Y:S05]  /*14f20*/  BSYNC B2 ;  /* 0x0000000000027941 */ /* 0x000fea0003800000 */
.L_x_25851:
        /* <DEDUP_REMOVED lines=44> */
.L_x_25850:
[----:B------:R-:W-:Y:S05]  /*151f0*/  BSYNC B1 ;  /* 0x0000000000017941 */ /* 0x000fea0003800000 */
.L_x_25849:
        /* <DEDUP_REMOVED lines=14> */
.L_x_25853:
        /* <DEDUP_REMOVED lines=12> */
.L_x_25856:
[----:B------:R-:W-:Y:S02]  /*153a0*/  MOV R140, R10 ;  /* 0x0000000a008c7202 */ /* 0x000fe40000000f00 */
.L_x_25857:
[----:B------:R-:W-:Y:S05]  /*153b0*/  BSYNC B1 ;  /* 0x0000000000017941 */ /* 0x000fea0003800000 */
.L_x_25855:
        /* <DEDUP_REMOVED lines=16> */
.L_x_25861:
[----:B------:R-:W-:Y:S05]  /*154c0*/  BSYNC B2 ;  /* 0x0000000000027941 */ /* 0x000fea0003800000 */
.L_x_25860:
        /* <DEDUP_REMOVED lines=42> */
.L_x_25859:
[----:B------:R-:W-:Y:S05]  /*15770*/  BSYNC B1 ;  /* 0x0000000000017941 */ /* 0x000fea0003800000 */
.L_x_25858:
        /* <DEDUP_REMOVED lines=8> */
.L_x_25854:
        /* <DEDUP_REMOVED lines=12> */
.L_x_25863:
[----:B------:R-:W-:Y:S02]  /*158c0*/  IMAD.MOV.U32 R140, RZ, RZ, R10 ;  /* 0x000000ffff8c7224 */ /* 0x000fe400078e000a */
.L_x_25864:
[----:B------:R-:W-:Y:S05]  /*158d0*/  BSYNC B1 ;  /* 0x0000000000017941 */ /* 0x000fea0003800000 */
.L_x_25862:
        /* <DEDUP_REMOVED lines=16> */
.L_x_25868:
[----:B------:R-:W-:Y:S05]  /*159e0*/  BSYNC B2 ;  /* 0x0000000000027941 */ /* 0x000fea0003800000 */
.L_x_25867:
        /* <DEDUP_REMOVED lines=42> */
.L_x_25866:
[----:B------:R-:W-:Y:S05]  /*15c90*/  BSYNC B1 ;  /* 0x0000000000017941 */ /* 0x000fea0003800000 */
.L_x_25865:
        /* <DEDUP_REMOVED lines=11> */
.L_x_25869:
        /* <DEDUP_REMOVED lines=12> */
.L_x_25872:
[----:B------:R-:W-:Y:S02]  /*15e10*/  IMAD.MOV.U32 R140, RZ, RZ, R10 ;  /* 0x000000ffff8c7224 */ /* 0x000fe400078e000a */
.L_x_25873:
[----:B------:R-:W-:Y:S05]  /*15e20*/  BSYNC B1 ;  /* 0x0000000000017941 */ /* 0x000fea0003800000 */
.L_x_25871:
        /* <DEDUP_REMOVED lines=16> */
.L_x_25877:
[----:B------:R-:W-:Y:S05]  /*15f30*/  BSYNC B2 ;  /* 0x0000000000027941 */ /* 0x000fea0003800000 */
.L_x_25876:
        /* <DEDUP_REMOVED lines=44> */
.L_x_25875:
[----:B------:R-:W-:Y:S05]  /*16200*/  BSYNC B1 ;  /* 0x0000000000017941 */ /* 0x000fea0003800000 */
.L_x_25874:
        /* <DEDUP_REMOVED lines=8> */
.L_x_25870:
        /* <DEDUP_REMOVED lines=12> */
.L_x_25879:
[----:B------:R-:W-:Y:S02]  /*16350*/  IMAD.MOV.U32 R140, RZ, RZ, R10 ;  /* 0x000000ffff8c7224 */ /* 0x000fe400078e000a */
.L_x_25880:
[----:B------:R-:W-:Y:S05]  /*16360*/  BSYNC B1 ;  /* 0x0000000000017941 */ /* 0x000fea0003800000 */
.L_x_25878:
        /* <DEDUP_REMOVED lines=16> */
.L_x_25884:
[----:B------:R-:W-:Y:S05]  /*16470*/  BSYNC B2 ;  /* 0x0000000000027941 */ /* 0x000fea0003800000 */
.L_x_25883:
        /* <DEDUP_REMOVED lines=42> */
.L_x_25882:
[----:B------:R-:W-:Y:S05]  /*16720*/  BSYNC B1 ;  /* 0x0000000000017941 */ /* 0x000fea0003800000 */
.L_x_25881:
        /* <DEDUP_REMOVED lines=11> */
.L_x_25885:
        /* <DEDUP_REMOVED lines=12> */
.L_x_25888:
[----:B------:R-:W-:Y:S02]  /*168a0*/  IMAD.MOV.U32 R140, RZ, RZ, R10 ;  /* 0x000000ffff8c7224 */ /* 0x000fe400078e000a */
.L_x_25889:
[----:B------:R-:W-:Y:S05]  /*168b0*/  BSYNC B1 ;  /* 0x0000000000017941 */ /* 0x000fea0003800000 */
.L_x_25887:
        /* <DEDUP_REMOVED lines=16> */
.L_x_25893:
[----:B------:R-:W-:Y:S05]  /*169c0*/  BSYNC B2 ;  /* 0x0000000000027941 */ /* 0x000fea0003800000 */
.L_x_25892:
        /* <DEDUP_REMOVED lines=42> */
.L_x_25891:
[----:B------:R-:W-:Y:S05]  /*16c70*/  BSYNC B1 ;  /* 0x0000000000017941 */ /* 0x000fea0003800000 */
.L_x_25890:
        /* <DEDUP_REMOVED lines=8> */
.L_x_25886:
        /* <DEDUP_REMOVED lines=12> */
.L_x_25895:
[----:B------:R-:W-:Y:S02]  /*16dc0*/  IMAD.MOV.U32 R140, RZ, RZ, R10 ;  /* 0x000000ffff8c7224 */ /* 0x000fe400078e000a */
.L_x_25896:
[----:B------:R-:W-:Y:S05]  /*16dd0*/  BSYNC B1 ;  /* 0x0000000000017941 */ /* 0x000fea0003800000 */
.L_x_25894:
        /* <DEDUP_REMOVED lines=16> */
.L_x_25900:
[----:B------:R-:W-:Y:S05]  /*16ee0*/  BSYNC B2 ;  /* 0x0000000000027941 */ /* 0x000fea0003800000 */
.L_x_25899:
        /* <DEDUP_REMOVED lines=42> */
.L_x_25898:
[----:B------:R-:W-:Y:S05]  /*17190*/  BSYNC B1 ;  /* 0x0000000000017941 */ /* 0x000fea0003800000 */
.L_x_25897:
        /* <DEDUP_REMOVED lines=11> */
.L_x_25901:
        /* <DEDUP_REMOVED lines=12> */
.L_x_25904:
[----:B------:R-:W-:Y:S02]  /*17310*/  IMAD.MOV.U32 R140, RZ, RZ, R10 ;  /* 0x000000ffff8c7224 */ /* 0x000fe400078e000a */
.L_x_25905:
[----:B------:R-:W-:Y:S05]  /*17320*/  BSYNC B1 ;  /* 0x0000000000017941 */ /* 0x000fea0003800000 */
.L_x_25903:
        /* <DEDUP_REMOVED lines=16> */
.L_x_25909:
[----:B------:R-:W-:Y:S05]  /*17430*/  BSYNC B2 ;  /* 0x0000000000027941 */ /* 0x000fea0003800000 */
.L_x_25908:
        /* <DEDUP_REMOVED lines=44> */
.L_x_25907:
[----:B------:R-:W-:Y:S05]  /*17700*/  BSYNC B1 ;  /* 0x0000000000017941 */ /* 0x000fea0003800000 */
.L_x_25906:
        /* <DEDUP_REMOVED lines=8> */
.L_x_25902:
[----:B------:R-:W-:Y:S01]  /*17790*/  ISETP.NE.AND P1, PT, R137, RZ, PT ;  /* 0x000000ff8900720c */ /* 0x000fe20003f25270 */
[C---:B------:R-:W-:Y:S01]  /*177a0*/  IMAD.SHL.U32 R141, R120.reuse, 0x4, RZ ;  /* 0x00000004788d7824 */ /* 0x040fe200078e00ff */
[----:B------:R-:W-:Y:S02]  /*177b0*/  SEL R137, RZ, 0x1000000, P5 ;  /* 0x01000000ff897807 */ /* 0x000fe40002800000 */
[----:B------:R-:W-:Y:S02]  /*177c0*/  SEL R138, RZ, 0x10000, P4 ;  /* 0x00010000ff8a7807 */ /* 0x000fe40002000000 */
[----:B------:R-:W-:Y:S02]  /*177d0*/  SEL R139, RZ, 0x100, P3 ;  /* 0x00000100ff8b7807 */ /* 0x000fe40001800000 */
[----:B------:R-:W-:Y:S02]  /*177e0*/  LEA R122, P0, R120, c[0x0][0x188], 0x4 ;  /* 0x00006200787a7a11 */ /* 0x000fe400078020ff */
[----:B------:R-:W-:-:S02]  /*177f0*/  SEL R140, RZ, 0x1, P2 ;  /* 0x00000001ff8c7807 */ /* 0x000fc40001000000 */
[----:B------:R-:W-:Y:S02]  /*17800*/  LEA.HI.X R123, R120, c[0x0][0x18c], RZ, 0x4, P0 ;  /* 0x00006300787b7a11 */ /* 0x000fe400000f24ff */
[----:B------:R-:W-:Y:S02]  /*17810*/  SHF.R.U32.HI R142, RZ, 0x1e, R120 ;  /* 0x0000001eff8e7819 */ /* 0x000fe40000011678 */
[----:B------:R-:W-:Y:S01]  /*17820*/  IADD3 R137, R139, R137, R138 ;  /* 0x000000898b897210 */ /* 0x000fe20007ffe08a */
[----:B------:R2:W-:Y:S01]  /*17830*/  STG.E.128 [R122.64], R116 ;  /* 0x000000747a007986 */ /* 0x0005e2000c101d06 */
[----:B------:R-:W-:-:S03]  /*17840*/  IADD3 R120, P0, R141, c[0x0][0x190], RZ ;  /* 0x000064008d787a10 */ /* 0x000fc60007f1e0ff */
[----:B------:R-:W-:Y:S01]  /*17850*/  IMAD.IADD R137, R137, 0x1, R140 ;  /* 0x0000000189897824 */ /* 0x000fe200078e028c */
        /* <DEDUP_REMOVED lines=14> */
.L_x_25845:
[----:B------:R-:W-:Y:S05]  /*17940*/  BSYNC B0 ;  /* 0x0000000000007941 */ /* 0x000fea0003800000 */
.L_x_25844:
[----:B--2---:R-:W-:Y:S01]  /*17950*/  FADD.FTZ R120, RZ, R88 ;  /* 0x00000058ff787221 */ /* 0x004fe20000010000 */
[----:B------:R-:W-:Y:S02]  /*17960*/  LOP3.LUT P0, RZ, R6, 0xff, RZ, 0xc0, !PT ;  /* 0x000000ff06ff7812 */ /* 0x000fe4000780c0ff */
[----:B------:R-:W-:Y:S01]  /*17970*/  SHF.R.U32.HI R137, RZ, 0x5, R14 ;  /* 0x00000005ff897819 */ /* 0x000fe2000001160e */
[----:B------:R-:W-:Y:S01]  /*17980*/  FADD.FTZ R121, R89, R120 ;  /* 0x0000007859797221 */ /* 0x000fe20000010000 */
[----:B------:R-:W-:Y:S02]  /*17990*/  ISETP.NE.AND P1, PT, R135, RZ, PT ;  /* 0x000000ff8700720c */ /* 0x000fe40003f25270 */
[----:B------:R-:W-:Y:S01]  /*179a0*/  LOP3.LUT R137, R137, 0x7fffffc, RZ, 0xc0, !PT ;  /* 0x07fffffc89897812 */ /* 0x000fe200078ec0ff */
[----:B------:R-:W-:Y:S01]  /*179b0*/  FADD.FTZ R120, R90, R121 ;  /* 0x000000795a787221 */ /* 0x000fe20000010000 */
[C---:B------:R-:W-:Y:S02]  /*179c0*/  ISETP.GT.U32.AND P2, PT, R13.reuse, 0x1ff, PT ;  /* 0x000001ff0d00780c */ /* 0x040fe40003f44070 */
[----:B------:R-:W-:Y:S01]  /*179d0*/  ISETP.GT.U32.AND P3, PT, R13, 0x27f, PT ;  /* 0x0000027f0d00780c */ /* 0x000fe20003f64070 */
[----:B------:R-:W-:Y:S01]  /*179e0*/  FADD.FTZ R120, R91, R120 ;  /* 0x000000785b787221 */ /* 0x000fe20000010000 */
[----:B------:R-:W-:-:S02]  /*179f0*/  ISETP.GT.U32.AND P4, PT, R13, 0x2ff, PT ;  /* 0x000002ff0d00780c */ /* 0x000fc40003f84070 */
[----:B------:R-:W-:Y:S02]  /*17a00*/  @!P0 IADD3 R137, R137, 0x4, RZ ;  /* 0x0000000489898810 */ /* 0x000fe40007ffe0ff */
[----:B------:R-:W-:Y:S02]  /*17a10*/  FSEL R121, R120, RZ, P1 ;  /* 0x000000ff78797208 */ /* 0x000fe40000800000 */
[C---:B------:R-:W-:Y:S02]  /*17a20*/  ISETP.GT.U32.AND P0, PT, R13.reuse, 0xff, PT ;  /* 0x000000ff0d00780c */ /* 0x040fe40003f04070 */
[C---:B------:R-:W-:Y:S01]  /*17a30*/  ISETP.GT.U32.AND P1, PT, R13.reuse, 0x17f, PT ;  /* 0x0000017f0d00780c */ /* 0x040fe20003f24070 */
        /* <DEDUP_REMOVED lines=31> */
[----:B------:R2:W3:Y:S02]  /*17c30*/  SHFL.BFLY PT, R120, R121, 0x1, 0x1f ;  /* 0x0c201f0079787f89 */ /* 0x0004e400000e0000 */
.L_x_25930:
[----:B--23--:R-:W-:Y:S01]  /*17c40*/  FADD.FTZ R121, R121, R120 ;  /* 0x0000007879797221 */ /* 0x00cfe20000010000 */
[----:B------:R-:W-:Y:S05]  /*17c50*/  BRA.DIV ~URZ, `(.L_x_25911) ;  /* 0x000014427f007947 */ /* 0x000fea000b800000 */
[----:B------:R-:W2:Y:S01]  /*17c60*/  SHFL.BFLY PT, R120, R121, 0x2, 0x1f ;  /* 0x0c401f0079787f89 */ /* 0x000ea200000e0000 */
[----:B------:R-:W-:Y:S02]  /*17c70*/  P2R R140, PR, RZ, 0x40 ;  /* 0x00000040ff8c7803 */ /* 0x000fe40000000000 */
[----:B------:R-:W-:Y:S01]  /*17c80*/  ISETP.NE.AND P6, PT, R135, RZ, PT ;  /* 0x000000ff8700720c */ /* 0x000fe20003fc5270 */
        /* <DEDUP_REMOVED lines=83> */
.L_x_25931:
[----:B------:R-:W-:Y:S01]  /*181c0*/  LOP3.LUT P0, RZ, R14, 0x1f, RZ, 0xc0, !PT ;  /* 0x0000001f0eff7812 */ /* 0x000fe2000780c0ff */
[----:B--2---:R-:W-:Y:S01]  /*181d0*/  FADD.FTZ R121, R140, R139 ;  /* 0x0000008b8c797221 */ /* 0x004fe20000010000 */
        /* <DEDUP_REMOVED lines=8> */
[----:B--2---:R-:W-:Y:S01]  /*18260*/  CS2R R120, SRZ ;  /* 0x0000000000787805 */ /* 0x004fe2000001ff00 */
[----:B------:R-:W-:Y:S01]  /*18270*/  @!P0 IADD3 R138, R137, R138, RZ ;  /* 0x0000008a898a8210 */ /* 0x000fe20007ffe0ff */
[----:B------:R-:W-:Y:S01]  /*18280*/  IMAD.MOV.U32 R137, RZ, RZ, RZ ;  /* 0x000000ffff897224 */ /* 0x000fe200078e00ff */
[----:B------:R-:W-:Y:S01]  /*18290*/  ISETP.NE.AND P1, PT, R135, RZ, PT ;  /* 0x000000ff8700720c */ /* 0x000fe20003f25270 */
[----:B------:R-:W-:Y:S01]  /*182a0*/  @!P0 IMAD.MOV.U32 R137, RZ, RZ, R5 ;  /* 0x000000ffff898224 */ /* 0x000fe200078e0005 */
[----:B------:R-:W-:Y:S03]  /*182b0*/  BSSY B0, `(.L_x_25912) ;  /* 0x0000045000007945 */ /* 0x000fe60003800000 */
[----:B------:R-:W-:Y:S01]  /*182c0*/  I2F R143, R137 ;  /* 0x00000089008f7306 */ /* 0x000fe20000201400 */
[----:B------:R-:W2:Y:S04]  /*182d0*/  SHFL.DOWN PT, R140, R137, 0x2, 0x1f ;  /* 0x08401f00898c7f89 */ /* 0x000ea800000e0000 */
[----:B------:R-:W3:Y:S01]  /*182e0*/  @!P0 LDS.64 R120, [R138.X8] ;  /* 0x000000008a788984 */ /* 0x000ee20000008a00 */
[----:B------:R-:W-:Y:S01]  /*182f0*/  ISETP.NE.AND P0, PT, RZ, UR8, PT ;  /* 0x00000008ff007c0c */ /* 0x000fe2000bf05270 */
[----:B-12---:R-:W-:Y:S01]  /*18300*/  IMAD.IADD R139, R140, 0x1, R137 ;  /* 0x000000018c8b7824 */ /* 0x006fe200078e0289 */
[----:B------:R-:W-:Y:S04]  /*18310*/  I2F R144, R140 ;  /* 0x0000008c00907306 */ /* 0x000fe80000201400 */
[----:B------:R-:W-:Y:S04]  /*18320*/  SHFL.DOWN PT, R148, R139, 0x1, 0x1f ;  /* 0x08201f008b947f89 */ /* 0x000fe800000e0000 */
[----:B------:R-:W1:Y:S08]  /*18330*/  I2F R123, R139 ;  /* 0x0000008b007b7306 */ /* 0x000e700000201400 */
[----:B-1----:R-:W1:Y:S01]  /*18340*/  MUFU.RCP R142, R123 ;  /* 0x0000007b008e7308 */ /* 0x002e620000001000 */
[----:B---3--:R-:W2:Y:S02]  /*18350*/  SHFL.DOWN PT, R141, R120, 0x2, 0x1f ;  /* 0x08401f00788d7f89 */ /* 0x008ea400000e0000 */
[----:B--2---:R-:W-:-:S04]  /*18360*/  FMUL.FTZ R138, R141, R144 ;  /* 0x000000908d8a7220 */ /* 0x004fc80000410000 */
[----:B------:R-:W-:Y:S02]  /*18370*/  FFMA.FTZ R145, R143, R120, R138 ;  /* 0x000000788f917223 */ /* 0x000fe4000001008a */
[----:B------:R-:W-:Y:S02]  /*18380*/  IMAD.IADD R138, R139, 0x1, R148 ;  /* 0x000000018b8a7824 */ /* 0x000fe400078e0294 */
[----:B------:R-:W-:Y:S01]  /*18390*/  FADD.FTZ R120, -R141, R120 ;  /* 0x000000788d787221 */ /* 0x000fe20000010100 */
[----:B------:R-:W-:Y:S01]  /*183a0*/  I2F R148, R148 ;  /* 0x0000009400947306 */ /* 0x000fe20000201400 */
[----:B-1----:R-:W-:Y:S02]  /*183b0*/  FMUL.FTZ R146, R142, R145 ;  /* 0x000000918e927220 */ /* 0x002fe40000410000 */
[----:B------:R-:W-:-:S03]  /*183c0*/  FMUL.FTZ R120, R120, R120 ;  /* 0x0000007878787220 */ /* 0x000fc60000410000 */
[----:B------:R-:W1:Y:S01]  /*183d0*/  SHFL.DOWN PT, R145, R146, 0x1, 0x1f ;  /* 0x08201f0092917f89 */ /* 0x000e6200000e0000 */
[----:B------:R-:W-:Y:S01]  /*183e0*/  FMUL.FTZ R120, R120, R143 ;  /* 0x0000008f78787220 */ /* 0x000fe20000410000 */
[----:B------:R2:W3:Y:S03]  /*183f0*/  I2F R137, R138 ;  /* 0x0000008a00897306 */ /* 0x0004e60000201400 */
[----:B------:R-:W-:Y:S01]  /*18400*/  FMUL.FTZ R120, R120, R144 ;  /* 0x0000009078787220 */ /* 0x000fe20000410000 */
[----:B--2---:R-:W2:Y:S04]  /*18410*/  SHFL.DOWN PT, R138, R121, 0x2, 0x1f ;  /* 0x08401f00798a7f89 */ /* 0x004ea800000e0000 */
[----:B---3--:R-:W3:Y:S01]  /*18420*/  MUFU.RCP R147, R137 ;  /* 0x0000008900937308 */ /* 0x008ee20000001000 */
[----:B-1----:R-:W-:-:S02]  /*18430*/  FMUL.FTZ R139, R145, R148 ;  /* 0x00000094918b7220 */ /* 0x002fc40000410000 */
[----:B------:R-:W-:Y:S02]  /*18440*/  FADD.FTZ R145, R146, -R145 ;  /* 0x8000009192917221 */ /* 0x000fe40000010000 */
[----:B------:R-:W-:-:S04]  /*18450*/  FFMA.FTZ R140, R123, R146, R139 ;  /* 0x000000927b8c7223 */ /* 0x000fc8000001008b */
[----:B---3--:R-:W-:Y:S02]  /*18460*/  FMUL.FTZ R139, R147, R140 ;  /* 0x0000008c938b7220 */ /* 0x008fe40000410000 */
[----:B--2---:R-:W-:Y:S02]  /*18470*/  FADD.FTZ R137, R138, R121 ;  /* 0x000000798a897221 */ /* 0x004fe40000010000 */
[----:B------:R-:W-:Y:S02]  /*18480*/  FMUL.FTZ R138, R145, R145 ;  /* 0x00000091918a7220 */ /* 0x000fe40000410000 */
[----:B------:R-:W-:Y:S01]  /*18490*/  FFMA.FTZ R120, R142, R120, R137 ;  /* 0x000000788e787223 */ /* 0x000fe20000010089 */
[----:B------:R-:W1:Y:S01]  /*184a0*/  SHFL.IDX PT, R139, R139, RZ, 0x1f ;  /* 0x00001fff8b8b7589 */ /* 0x000e6200000e0000 */
[----:B------:R-:W-:Y:S02]  /*184b0*/  FMUL.FTZ R123, R123, R138 ;  /* 0x0000008a7b7b7220 */ /* 0x000fe40000410000 */
[----:B------:R-:W-:Y:S01]  /*184c0*/  IMAD.MOV.U32 R121, RZ, RZ, c[0x0][0x1e0] ;  /* 0x00007800ff797624 */ /* 0x000fe200078e00ff */
[----:B------:R-:W2:Y:S01]  /*184d0*/  SHFL.DOWN PT, R137, R120, 0x1, 0x1f ;  /* 0x08201f0078897f89 */ /* 0x000ea200000e0000 */
[----:B------:R-:W-:-:S02]  /*184e0*/  FMUL.FTZ R123, R123, R148 ;  /* 0x000000947b7b7220 */ /* 0x000fc40000410000 */
[C---:B-1----:R-:W-:Y:S01]  /*184f0*/  FMUL.FTZ R149, R139.reuse, R139 ;  /* 0x0000008b8b957220 */ /* 0x042fe20000410000 */
[----:B------:R-:W-:Y:S01]  /*18500*/  FSEL R140, R139, RZ, !P0 ;  /* 0x000000ff8b8c7208 */ /* 0x000fe20004000000 */
[----:B--2---:R-:W-:-:S03]  /*18510*/  FADD.FTZ R138, R120, R137 ;  /* 0x00000089788a7221 */ /* 0x004fc60000010000 */
[----:B------:R-:W-:Y:S02]  /*18520*/  FSEL R150, R149, RZ, P0 ;  /* 0x000000ff95967208 */ /* 0x000fe40000000000 */
[----:B------:R-:W-:Y:S01]  /*18530*/  LOP3.LUT P0, RZ, R122, 0x1f, R14, 0xf8, !PT ;  /* 0x0000001f7aff7812 */ /* 0x000fe2000780f80e */
[----:B------:R-:W-:-:S06]  /*18540*/  FFMA.FTZ R138, R147, R123, R138 ;  /* 0x0000007b938a7223 */ /* 0x000fcc000001008a */
[----:B------:R-:W1:Y:S06]  /*18550*/  SHFL.IDX PT, R138, R138, RZ, 0x1f ;  /* 0x00001fff8a8a7589 */ /* 0x000e6c00000e0000 */
[----:B------:R-:W-:Y:S02]  /*18560*/  @!P0 IMAD.MOV.U32 R122, RZ, RZ, 0x4 ;  /* 0x00000004ff7a8424 */ /* 0x000fe400078e00ff */
[----:B------:R-:W-:Y:S02]  /*18570*/  @!P0 IMAD.MOV.U32 R120, RZ, RZ, 0x4 ;  /* 0x00000004ff788424 */ /* 0x000fe400078e00ff */
[----:B------:R-:W-:-:S05]  /*18580*/  @!P0 IMAD.WIDE R122, R127, R122, c[0x0][0x1a0] ;  /* 0x000068007f7a8625 */ /* 0x000fca00078e027a */
[----:B------:R2:W-:Y:S01]  /*18590*/  @!P0 STG.E [R122.64], R139 ;  /* 0x0000008b7a008986 */ /* 0x0005e2000c101906 */
[----:B-1----:R-:W-:-:S04]  /*185a0*/  FFMA.FTZ R121, R138, R121, c[0x0][0x228] ;  /* 0x00008a008a797623 */ /* 0x002fc80000010079 */
[----:B------:R-:W-:Y:S02]  /*185b0*/  FADD.FTZ R137, R121, R150 ;  /* 0x0000009679897221 */ /* 0x000fe40000010000 */
[----:B------:R-:W-:-:S04]  /*185c0*/  @!P0 IMAD.WIDE R120, R127, R120, c[0x0][0x1a8] ;  /* 0x00006a007f788625 */ /* 0x000fc800078e0278 */
[----:B------:R-:W1:Y:S02]  /*185d0*/  MUFU.RSQ R137, R137 ;  /* 0x0000008900897308 */ /* 0x000e640000001400 */
[----:B-1----:R2:W-:Y:S01]  /*185e0*/  @!P0 STG.E [R120.64], R137 ;  /* 0x0000008978008986 */ /* 0x0025e2000c101906 */
[----:B------:R-:W-:Y:S05]  /*185f0*/  @!P1 BRA `(.L_x_25913) ;  /* 0x0000010000009947 */ /* 0x000fea0003800000 */
[--C-:B--2---:R-:W-:Y:S02]  /*18600*/  FADD.FTZ R120, R88, -R140.reuse ;  /* 0x8000008c58787221 */ /* 0x104fe40000010000 */
[--C-:B------:R-:W-:Y:S02]  /*18610*/  FADD.FTZ R122, R89, -R140.reuse ;  /* 0x8000008c597a7221 */ /* 0x100fe40000010000 */
[--C-:B------:R-:W-:Y:S02]  /*18620*/  FADD.FTZ R138, R90, -R140.reuse ;  /* 0x8000008c5a8a7221 */ /* 0x100fe40000010000 */
[----:B------:R-:W-:Y:S02]  /*18630*/  FADD.FTZ R142, R91, -R140 ;  /* 0x8000008c5b8e7221 */ /* 0x000fe40000010000 */
[----:B------:R-:W-:-:S02]  /*18640*/  FMUL.FTZ R121, R137, R120 ;  /* 0x0000007889797220 */ /* 0x000fc40000410000 */
[C---:B------:R-:W-:Y:S02]  /*18650*/  FMUL.FTZ R122, R137.reuse, R122 ;  /* 0x0000007a897a7220 */ /* 0x040fe40000410000 */
[C---:B------:R-:W-:Y:S02]  /*18660*/  FMUL.FTZ R123, R137.reuse, R138 ;  /* 0x0000008a897b7220 */ /* 0x040fe40000410000 */
[----:B------:R-:W-:Y:S02]  /*18670*/  IMAD.MOV.U32 R139, RZ, RZ, 0x10 ;  /* 0x00000010ff8b7424 */ /* 0x000fe400078e00ff */
[----:B------:R-:W-:Y:S02]  /*18680*/  FMUL.FTZ R142, R137, R142 ;  /* 0x0000008e898e7220 */ /* 0x000fe40000410000 */
[----:B-----5:R-:W-:Y:S02]  /*18690*/  FFMA.FTZ R120, R20, R121, R16 ;  /* 0x0000007914787223 */ /* 0x020fe40000010010 */
[----:B------:R-:W-:-:S02]  /*186a0*/  FFMA.FTZ R121, R21, R122, R17 ;  /* 0x0000007a15797223 */ /* 0x000fc40000010011 */
[----:B------:R-:W-:Y:S02]  /*186b0*/  FFMA.FTZ R122, R22, R123, R18 ;  /* 0x0000007b167a7223 */ /* 0x000fe40000010012 */
[C---:B------:R-:W-:Y:S01]  /*186c0*/  IMAD.WIDE.U32 R138, R136.reuse, R139, c[0x0][0x208] ;  /* 0x00008200888a7625 */ /* 0x040fe200078e008b */
[----:B------:R-:W-:-:S03]  /*186d0*/  IADD3 R136, R136, 0x80, RZ ;  /* 0x0000008088887810 */ /* 0x000fc60007ffe0ff */
[----:B------:R-:W-:-:S05]  /*186e0*/  FFMA.FTZ R123, R23, R142, R19 ;  /* 0x0000008e177b7223 */ /* 0x000fca0000010013 */
[----:B------:R1:W-:Y:S02]  /*186f0*/  STG.E.128 [R138.64], R120 ;  /* 0x000000788a007986 */ /* 0x0003e4000c101d06 */
.L_x_25913:
[----:B------:R-:W-:Y:S05]  /*18700*/  BSYNC B0 ;  /* 0x0000000000007941 */ /* 0x000fea0003800000 */
.L_x_25912:
[----:B------:R-:W-:Y:S01]  /*18710*/  ISETP.NE.AND P0, PT, R134, RZ, PT ;  /* 0x000000ff8600720c */ /* 0x000fe20003f05270 */
[----:B------:R-:W-:-:S12]  /*18720*/  BSSY B0, `(.L_x_25914) ;  /* 0x0000012000007945 */ /* 0x000fd80003800000 */
[----:B------:R-:W-:Y:S05]  /*18730*/  @!P0 BRA `(.L_x_25915) ;  /* 0x0000010000008947 */ /* 0x000fea0003800000 */
[--C-:B-12---:R-:W-:Y:S02]  /*18740*/  FADD.FTZ R120, R92, -R140.reuse ;  /* 0x8000008c5c787221 */ /* 0x106fe40000010000 */
[--C-:B------:R-:W-:Y:S02]  /*18750*/  FADD.FTZ R122, R93, -R140.reuse ;  /* 0x8000008c5d7a7221 */ /* 0x100fe40000010000 */
[--C-:B------:R-:W-:Y:S02]  /*18760*/  FADD.FTZ R138, R94, -R140.reuse ;  /* 0x8000008c5e8a7221 */ /* 0x100fe40000010000 */
[----:B------:R-:W-:Y:S02]  /*18770*/  FADD.FTZ R142, R95, -R140 ;  /* 0x8000008c5f8e7221 */ /* 0x000fe40000010000 */
[C---:B------:R-:W-:Y:S02]  /*18780*/  FMUL.FTZ R121, R137.reuse, R120 ;  /* 0x0000007889797220 */ /* 0x040fe40000410000 */
[----:B------:R-:W-:-:S02]  /*18790*/  FMUL.FTZ R122, R137, R122 ;  /* 0x0000007a897a7220 */ /* 0x000fc40000410000 */
[C---:B------:R-:W-:Y:S02]  /*187a0*/  FMUL.FTZ R123, R137.reuse, R138 ;  /* 0x0000008a897b7220 */ /* 0x040fe40000410000 */
[----:B------:R-:W-:Y:S02]  /*187b0*/  IMAD.MOV.U32 R139, RZ, RZ, 0x10 ;  /* 0x00000010ff8b7424 */ /* 0x000fe400078e00ff */
[----:B------:R-:W-:Y:S02]  /*187c0*/  FMUL.FTZ R142, R137, R142 ;  /* 0x0000008e898e7220 */ /* 0x000fe40000410000 */
[----:B-----5:R-:W-:Y:S02]  /*187d0*/  FFMA.FTZ R120, R28, R121, R24 ;  /* 0x000000791c787223 */ /* 0x020fe40000010018 */
[----:B------:R-:W-:Y:S02]  /*187e0*/  FFMA.FTZ R121, R29, R122, R25 ;  /* 0x0000007a1d797223 */ /* 0x000fe40000010019 */
[----:B------:R-:W-:-:S02]  /*187f0*/  FFMA.FTZ R122, R30, R123, R26 ;  /* 0x0000007b1e7a7223 */ /* 0x000fc4000001001a */
[C---:B------:R-:W-:Y:S01]  /*18800*/  IMAD.WIDE.U32 R138, R136.reuse, R139, c[0x0][0x208] ;  /* 0x00008200888a7625 */ /* 0x040fe200078e008b */
[----:B------:R-:W-:-:S03]  /*18810*/  IADD3 R136, R136, 0x80, RZ ;  /* 0x0000008088887810 */ /* 0x000fc60007ffe0ff */
[----:B------:R-:W-:-:S05]  /*18820*/  FFMA.FTZ R123, R31, R142, R27 ;  /* 0x0000008e1f7b7223 */ /* 0x000fca000001001b */
[----:B------:R1:W-:Y:S02]  /*18830*/  STG.E.128 [R138.64], R120 ;  /* 0x000000788a007986 */ /* 0x0003e4000c101d06 */
.L_x_25915:
[----:B------:R-:W-:Y:S05]  /*18840*/  BSYNC B0 ;  /* 0x0000000000007941 */ /* 0x000fea0003800000 */
.L_x_25914:
[----:B------:R-:W-:Y:S01]  /*18850*/  ISETP.NE.AND P0, PT, R133, RZ, PT ;  /* 0x000000ff8500720c */ /* 0x000fe20003f05270 */
[----:B------:R-:W-:-:S12]  /*18860*/  BSSY B0, `(.L_x_25916) ;  /* 0x0000012000007945 */ /* 0x000fd80003800000 */
[----:B------:R-:W-:Y:S05]  /*18870*/  @!P0 BRA `(.L_x_25917) ;  /* 0x0000010000008947 */ /* 0x000fea0003800000 */
[--C-:B-12---:R-:W-:Y:S01]  /*18880*/  FADD.FTZ R120, R96, -R140.reuse ;  /* 0x8000008c60787221 */ /* 0x106fe20000010000 */
        /* <DEDUP_REMOVED lines=10> */
[----:B------:R-:W-:Y:S02]  /*18930*/  FFMA.FTZ R122, R38, R123, R34 ;  /* 0x0000007b267a7223 */ /* 0x000fe40000010022 */
[C---:B------:R-:W-:Y:S01]  /*18940*/  IMAD.WIDE.U32 R138, R136.reuse, R139, c[0x0][0x208] ;  /* 0x00008200888a7625 */ /* 0x040fe200078e008b */
[----:B------:R-:W-:-:S03]  /*18950*/  IADD3 R136, R136, 0x80, RZ ;  /* 0x0000008088887810 */ /* 0x000fc60007ffe0ff */
[----:B------:R-:W-:-:S05]  /*18960*/  FFMA.FTZ R123, R39, R142, R35 ;  /* 0x0000008e277b7223 */ /* 0x000fca0000010023 */
[----:B------:R1:W-:Y:S02]  /*18970*/  STG.E.128 [R138.64], R120 ;  /* 0x000000788a007986 */ /* 0x0003e4000c101d06 */
.L_x_25917:
[----:B------:R-:W-:Y:S05]  /*18980*/  BSYNC B0 ;  /* 0x0000000000007941 */ /* 0x000fea0003800000 */
.L_x_25916:
        /* <DEDUP_REMOVED lines=19> */
.L_x_25919:
[----:B------:R-:W-:Y:S05]  /*18ac0*/  BSYNC B0 ;  /* 0x0000000000007941 */ /* 0x000fea0003800000 */
.L_x_25918:
        /* <DEDUP_REMOVED lines=19> */
.L_x_25921:
[----:B------:R-:W-:Y:S05]  /*18c00*/  BSYNC B0 ;  /* 0x0000000000007941 */ /* 0x000fea0003800000 */
.L_x_25920:
        /* <DEDUP_REMOVED lines=19> */
.L_x_25923:
[----:B------:R-:W-:Y:S05]  /*18d40*/  BSYNC B0 ;  /* 0x0000000000007941 */ /* 0x000fea0003800000 */
.L_x_25922:
        /* <DEDUP_REMOVED lines=19> */
.L_x_25925:
[----:B------:R-:W-:Y:S05]  /*18e80*/  BSYNC B0 ;  /* 0x0000000000007941 */ /* 0x000fea0003800000 */
.L_x_25924:
[----:B------:R-:W-:Y:S01]  /*18e90*/  ISETP.NE.AND P0, PT, R128, RZ, PT ;  /* 0x000000ff8000720c */ /* 0x000fe20003f05270 */
[----:B------:R-:W-:-:S12]  /*18ea0*/  BSSY B0, `(.L_x_25926) ;  /* 0x0000011000007945 */ /* 0x000fd80003800000 */
[----:B------:R-:W-:Y:S05]  /*18eb0*/  @!P0 BRA `(.L_x_25927) ;  /* 0x000000f000008947 */ /* 0x000fea0003800000 */
[--C-:B-12---:R-:W-:Y:S02]  /*18ec0*/  FADD.FTZ R120, R116, -R140.reuse ;  /* 0x8000008c74787221 */ /* 0x106fe40000010000 */
[--C-:B------:R-:W-:Y:S02]  /*18ed0*/  FADD.FTZ R122, R117, -R140.reuse ;  /* 0x8000008c757a7221 */ /* 0x100fe40000010000 */
[--C-:B------:R-:W-:Y:S02]  /*18ee0*/  FADD.FTZ R138, R118, -R140.reuse ;  /* 0x8000008c768a7221 */ /* 0x100fe40000010000 */
[----:B------:R-:W-:Y:S02]  /*18ef0*/  FADD.FTZ R140, R119, -R140 ;  /* 0x8000008c778c7221 */ /* 0x000fe40000010000 */
[----:B------:R-:W-:Y:S02]  /*18f00*/  FMUL.FTZ R121, R137, R120 ;  /* 0x0000007889797220 */ /* 0x000fe40000410000 */
[----:B------:R-:W-:-:S02]  /*18f10*/  IMAD.MOV.U32 R123, RZ, RZ, 0x10 ;  /* 0x00000010ff7b7424 */ /* 0x000fc400078e00ff */
[C---:B------:R-:W-:Y:S02]  /*18f20*/  FMUL.FTZ R122, R137.reuse, R122 ;  /* 0x0000007a897a7220 */ /* 0x040fe40000410000 */
[C---:B------:R-:W-:Y:S02]  /*18f30*/  FMUL.FTZ R139, R137.reuse, R138 ;  /* 0x0000008a898b7220 */ /* 0x040fe40000410000 */
[----:B------:R-:W-:Y:S02]  /*18f40*/  FMUL.FTZ R140, R137, R140 ;  /* 0x0000008c898c7220 */ /* 0x000fe40000410000 */
[----:B-----5:R-:W-:Y:S02]  /*18f50*/  FFMA.FTZ R120, R76, R121, R72 ;  /* 0x000000794c787223 */ /* 0x020fe40000010048 */
[----:B------:R-:W-:-:S04]  /*18f60*/  IMAD.WIDE.U32 R136, R136, R123, c[0x0][0x208] ;  /* 0x0000820088887625 */ /* 0x000fc800078e007b */
[----:B------:R-:W-:Y:S02]  /*18f70*/  FFMA.FTZ R121, R77, R122, R73 ;  /* 0x0000007a4d797223 */ /* 0x000fe40000010049 */
[----:B------:R-:W-:Y:S02]  /*18f80*/  FFMA.FTZ R123, R79, R140, R75 ;  /* 0x0000008c4f7b7223 */ /* 0x000fe4000001004b */
[----:B------:R-:W-:-:S05]  /*18f90*/  FFMA.FTZ R122, R78, R139, R74 ;  /* 0x0000008b4e7a7223 */ /* 0x000fca000001004a */
[----:B------:R1:W-:Y:S02]  /*18fa0*/  STG.E.128 [R136.64], R120 ;  /* 0x0000007888007986 */ /* 0x0003e4000c101d06 */
.L_x_25927:
[----:B------:R-:W-:Y:S05]  /*18fb0*/  BSYNC B0 ;  /* 0x0000000000007941 */ /* 0x000fea0003800000 */
.L_x_25926:
[----:B------:R-:W-:Y:S02]  /*18fc0*/  LOP3.LUT P0, RZ, R6, 0xff, RZ, 0xc0, !PT ;  /* 0x000000ff06ff7812 */ /* 0x000fe4000780c0ff */
[----:B------:R-:W-:Y:S02]  /*18fd0*/  IADD3 R127, R127, c[0x0][0x160], RZ ;  /* 0x000058007f7f7a10 */ /* 0x000fe40007ffe0ff */
[----:B------:R-:W-:Y:S02]  /*18fe0*/  SEL R6, RZ, 0x1, P0 ;  /* 0x00000001ff067807 */ /* 0x000fe40000000000 */
[----:B------:R-:W-:-:S13]  /*18ff0*/  ISETP.GE.AND P0, PT, R127, c[0x0][0x164], PT ;  /* 0x000059007f007a0c */ /* 0x000fda0003f06270 */
[----:B012--5:R-:W-:Y:S01]  /*19000*/  @P0 CALL.REL.NOINC `(.L_x_25928) ;  /* 0x0000001000000944 */ /* 0x027fe20003c00000 */
[----:B------:R-:W-:Y:S05]  /*19010*/  BRA `(.L_x_25929) ;  /* 0xfffe7f0000007947 */ /* 0x000fea000383ffff */
.L_x_25928:
[----:B------:R-:W-:Y:S05]  /*19020*/  EXIT ;  /* 0x000000000000794d */ /* 0x000fea0003800000 */
.L_x_25910:
[----:B------:R-:W-:Y:S01]  /*19030*/  IMAD.MOV.U32 R140, RZ, RZ, 0x1 ;  /* 0x00000001ff8c7424 */ /* 0x000fe200078e00ff */
[----:B------:R-:W-:Y:S01]  /*19040*/  MOV R122, 0x19080 ;  /* 0x00019080007a7802 */ /* 0x000fe20000000f00 */
[----:B------:R-:W-:Y:S02]  /*19050*/  IMAD.MOV.U32 R138, RZ, RZ, 0x1f ;  /* 0x0000001fff8a7424 */ /* 0x000fe400078e00ff */
[----:B------:R-:W-:Y:S02]  /*19060*/  IMAD.MOV.U32 R141, RZ, RZ, -0x1 ;  /* 0xffffffffff8d7424 */ /* 0x000fe400078e00ff */
[----:B01---5:R-:W-:Y:S05]  /*19070*/  CALL.REL.NOINC `($__internal_78_$__cuda_sm70_shflsync_bfly_p) ;  /* 0x000007e000007944 */ /* 0x023fea0003c00000 */
[----:B-1----:R-:W-:Y:S01]  /*19080*/  IMAD.MOV.U32 R120, RZ, RZ, R140 ;  /* 0x000000ffff787224 */ /* 0x002fe200078e008c */
[----:B0-----:R-:W-:Y:S05]  /*19090*/  BRA `(.L_x_25930) ;  /* 0xffffeba000007947 */ /* 0x001fea000383ffff */
.L_x_25911:
[----:B------:R-:W-:Y:S01]  /*190a0*/  MOV R140, 0x2 ;  /* 0x00000002008c7802 */ /* 0x000fe20000000f00 */
[----:B------:R-:W-:Y:S01]  /*190b0*/  IMAD.MOV.U32 R138, RZ, RZ, 0x1f ;  /* 0x0000001fff8a7424 */ /* 0x000fe200078e00ff */
[----:B------:R-:W-:Y:S01]  /*190c0*/  MOV R122, 0x190f0 ;  /* 0x000190f0007a7802 */ /* 0x000fe20000000f00 */
[----:B------:R-:W-:Y:S02]  /*190d0*/  IMAD.MOV.U32 R141, RZ, RZ, -0x1 ;  /* 0xffffffffff8d7424 */ /* 0x000fe400078e00ff */
[----:B01---5:R-:W-:Y:S05]  /*190e0*/  CALL.REL.NOINC `($__internal_78_$__cuda_sm70_shflsync_bfly_p) ;  /* 0x0000077000007944 */ /* 0x023fea0003c00000 */
[----:B01----:R-:W-:Y:S01]  /*190f0*/  FADD.FTZ R121, R121, R140 ;  /* 0x0000008c79797221 */ /* 0x003fe20000010000 */
[----:B------:R-:W-:Y:S01]  /*19100*/  MOV R122, 0x19150 ;  /* 0x00019150007a7802 */ /* 0x000fe20000000f00 */
[----:B------:R-:W-:-:S02]  /*19110*/  IMAD.MOV.U32 R140, RZ, RZ, 0x4 ;  /* 0x00000004ff8c7424 */ /* 0x000fc400078e00ff */
[----:B------:R-:W-:Y:S02]  /*19120*/  IMAD.MOV.U32 R138, RZ, RZ, 0x1f ;  /* 0x0000001fff8a7424 */ /* 0x000fe400078e00ff */
[----:B------:R-:W-:Y:S02]  /*19130*/  IMAD.MOV.U32 R141, RZ, RZ, -0x1 ;  /* 0xffffffffff8d7424 */ /* 0x000fe400078e00ff */
[----:B------:R-:W-:Y:S05]  /*19140*/  CALL.REL.NOINC `($__internal_78_$__cuda_sm70_shflsync_bfly_p) ;  /* 0x0000071000007944 */ /* 0x000fea0003c00000 */
[----:B01----:R-:W-:Y:S01]  /*19150*/  FADD.FTZ R121, R121, R140 ;  /* 0x0000008c79797221 */ /* 0x003fe20000010000 */
[----:B------:R-:W-:Y:S01]  /*19160*/  MOV R122, 0x191b0 ;  /* 0x000191b0007a7802 */ /* 0x000fe20000000f00 */
[----:B------:R-:W-:Y:S02]  /*19170*/  IMAD.MOV.U32 R140, RZ, RZ, 0x8 ;  /* 0x00000008ff8c7424 */ /* 0x000fe400078e00ff */
[----:B------:R-:W-:Y:S02]  /*19180*/  IMAD.MOV.U32 R138, RZ, RZ, 0x1f ;  /* 0x0000001fff8a7424 */ /* 0x000fe400078e00ff */
[----:B------:R-:W-:Y:S02]  /*19190*/  IMAD.MOV.U32 R141, RZ, RZ, -0x1 ;  /* 0xffffffffff8d7424 */ /* 0x000fe400078e00ff */
[----:B------:R-:W-:Y:S05]  /*191a0*/  CALL.REL.NOINC `($__internal_78_$__cuda_sm70_shflsync_bfly_p) ;  /* 0x000006b000007944 */ /* 0x000fea0003c00000 */
[----:B0-----:R-:W-:Y:S01]  /*191b0*/  HFMA2.MMA R138, -RZ, RZ, 0, 1.847743988037109375e-06 ;  /* 0x0000001fff8a7435 */ /* 0x001fe200000001ff */
[----:B-1----:R-:W-:Y:S01]  /*191c0*/  FADD.FTZ R121, R121, R140 ;  /* 0x0000008c79797221 */ /* 0x002fe20000010000 */
[----:B------:R-:W-:Y:S01]  /*191d0*/  MOV R122, 0x19210 ;  /* 0x00019210007a7802 */ /* 0x000fe20000000f00 */
[----:B------:R-:W-:-:S02]  /*191e0*/  IMAD.MOV.U32 R140, RZ, RZ, 0x10 ;  /* 0x00000010ff8c7424 */ /* 0x000fc400078e00ff */
[----:B------:R-:W-:Y:S02]  /*191f0*/  IMAD.MOV.U32 R141, RZ, RZ, -0x1 ;  /* 0xffffffffff8d7424 */ /* 0x000fe400078e00ff */
[----:B------:R-:W-:Y:S05]  /*19200*/  CALL.REL.NOINC `($__internal_78_$__cuda_sm70_shflsync_bfly_p) ;  /* 0x0000065000007944 */ /* 0x000fea0003c00000 */
[----:B-1----:R-:W-:Y:S01]  /*19210*/  FADD.FTZ R120, R121, R140 ;  /* 0x0000008c79787221 */ /* 0x002fe20000010000 */
[----:B------:R-:W-:Y:S01]  /*19220*/  P2R R123, PR, RZ, 0x40 ;  /* 0x00000040ff7b7803 */ /* 0x000fe20000000000 */
[----:B------:R-:W-:Y:S01]  /*19230*/  IMAD.MOV.U32 R140, RZ, RZ, 0x1 ;  /* 0x00000001ff8c7424 */ /* 0x000fe200078e00ff */
[----:B------:R-:W-:Y:S01]  /*19240*/  ISETP.NE.AND P6, PT, R135, RZ, PT ;  /* 0x000000ff8700720c */ /* 0x000fe20003fc5270 */
        /* <DEDUP_REMOVED lines=70> */
[----:B------:R-:W-:Y:S05]  /*196b0*/  CALL.REL.NOINC `($__internal_78_$__cuda_sm70_shflsync_bfly_p) ;  /* 0x000001a000007944 */ /* 0x000fea0003c00000 */
[----:B01----:R-:W-:Y:S01]  /*196c0*/  FADD.FTZ R121, R121, R140 ;  /* 0x0000008c79797221 */ /* 0x003fe20000010000 */
[----:B------:R-:W-:Y:S01]  /*196d0*/  MOV R122, 0x19720 ;  /* 0x00019720007a7802 */ /* 0x000fe20000000f00 */
[----:B------:R-:W-:Y:S02]  /*196e0*/  IMAD.MOV.U32 R140, RZ, RZ, 0x2 ;  /* 0x00000002ff8c7424 */ /* 0x000fe400078e00ff */
[----:B------:R-:W-:Y:S02]  /*196f0*/  IMAD.MOV.U32 R138, RZ, RZ, 0x1f ;  /* 0x0000001fff8a7424 */ /* 0x000fe400078e00ff */
[----:B------:R-:W-:Y:S02]  /*19700*/  IMAD.MOV.U32 R141, RZ, RZ, -0x1 ;  /* 0xffffffffff8d7424 */ /* 0x000fe400078e00ff */
[----:B------:R-:W-:Y:S05]  /*19710*/  CALL.REL.NOINC `($__internal_78_$__cuda_sm70_shflsync_bfly_p) ;  /* 0x0000014000007944 */ /* 0x000fea0003c00000 */
[----:B01----:R-:W-:Y:S01]  /*19720*/  FADD.FTZ R121, R121, R140 ;  /* 0x0000008c79797221 */ /* 0x003fe20000010000 */
[----:B------:R-:W-:Y:S01]  /*19730*/  MOV R141, 0xffffffff ;  /* 0xffffffff008d7802 */ /* 0x000fe20000000f00 */
[----:B------:R-:W-:Y:S01]  /*19740*/  IMAD.MOV.U32 R140, RZ, RZ, 0x4 ;  /* 0x00000004ff8c7424 */ /* 0x000fe200078e00ff */
[----:B------:R-:W-:Y:S01]  /*19750*/  MOV R122, 0x19780 ;  /* 0x00019780007a7802 */ /* 0x000fe20000000f00 */
[----:B------:R-:W-:-:S02]  /*19760*/  IMAD.MOV.U32 R138, RZ, RZ, 0x1f ;  /* 0x0000001fff8a7424 */ /* 0x000fc400078e00ff */
[----:B------:R-:W-:Y:S05]  /*19770*/  CALL.REL.NOINC `($__internal_78_$__cuda_sm70_shflsync_bfly_p) ;  /* 0x000000e000007944 */ /* 0x000fea0003c00000 */
[----:B01----:R-:W-:Y:S01]  /*19780*/  FADD.FTZ R121, R121, R140 ;  /* 0x0000008c79797221 */ /* 0x003fe20000010000 */
[----:B------:R-:W-:Y:S01]  /*19790*/  MOV R122, 0x197e0 ;  /* 0x000197e0007a7802 */ /* 0x000fe20000000f00 */
[----:B------:R-:W-:-:S02]  /*197a0*/  IMAD.MOV.U32 R140, RZ, RZ, 0x8 ;  /* 0x00000008ff8c7424 */ /* 0x000fc400078e00ff */
[----:B------:R-:W-:Y:S02]  /*197b0*/  IMAD.MOV.U32 R138, RZ, RZ, 0x1f ;  /* 0x0000001fff8a7424 */ /* 0x000fe400078e00ff */
[----:B------:R-:W-:Y:S02]  /*197c0*/  IMAD.MOV.U32 R141, RZ, RZ, -0x1 ;  /* 0xffffffffff8d7424 */ /* 0x000fe400078e00ff */
[----:B------:R-:W-:Y:S05]  /*197d0*/  CALL.REL.NOINC `($__internal_78_$__cuda_sm70_shflsync_bfly_p) ;  /* 0x0000008000007944 */ /* 0x000fea0003c00000 */
[----:B-1----:R-:W-:Y:S01]  /*197e0*/  FADD.FTZ R139, R121, R140 ;  /* 0x0000008c798b7221 */ /* 0x002fe20000010000 */
[----:B------:R-:W-:Y:S01]  /*197f0*/  MOV R122, 0x19850 ;  /* 0x00019850007a7802 */ /* 0x000fe20000000f00 */
[----:B------:R-:W-:Y:S02]  /*19800*/  IMAD.MOV.U32 R140, RZ, RZ, 0x10 ;  /* 0x00000010ff8c7424 */ /* 0x000fe400078e00ff */
[----:B0-----:R-:W-:Y:S02]  /*19810*/  IMAD.MOV.U32 R138, RZ, RZ, 0x1f ;  /* 0x0000001fff8a7424 */ /* 0x001fe400078e00ff */
[----:B------:R-:W-:Y:S02]  /*19820*/  IMAD.MOV.U32 R141, RZ, RZ, -0x1 ;  /* 0xffffffffff8d7424 */ /* 0x000fe400078e00ff */
[----:B------:R-:W-:-:S02]  /*19830*/  IMAD.MOV.U32 R121, RZ, RZ, R139 ;  /* 0x000000ffff797224 */ /* 0x000fc400078e008b */
[----:B------:R-:W-:Y:S05]  /*19840*/  CALL.REL.NOINC `($__internal_78_$__cuda_sm70_shflsync_bfly_p) ;  /* 0x0000001000007944 */ /* 0x000fea0003c00000 */
[----:B01----:R-:W-:Y:S05]  /*19850*/  BRA `(.L_x_25931) ;  /* 0xffffe96000007947 */ /* 0x003fea000383ffff */
        .weak           $__internal_78_$__cuda_sm70_shflsync_bfly_p
        .type           $__internal_78_$__cuda_sm70_shflsync_bfly_p,@function
        .size           $__internal_78_$__cuda_sm70_shflsync_bfly_p,(.L_x_26538 - $__internal_78_$__cuda_sm70_shflsync_bfly_p)
$__internal_78_$__cuda_sm70_shflsync_bfly_p:
[----:B------:R-:W-:Y:S01]  /*19860*/  IMAD.MOV.U32 R123, RZ, RZ, 0x0 ;  /* 0x00000000ff7b7424 */ /* 0x000fe200078e00ff */
[----:B------:R-:W-:Y:S04]  /*19870*/  WARPSYNC R141 ;  /* 0x0000008d00007348 */ /* 0x000fe80003800000 */
[----:B------:R0:W1:Y:S01]  /*19880*/  SHFL.BFLY PT, R140, R121, R140, R138 ;  /* 0x0c00008c798c7389 */ /* 0x00006200000e008a */
[----:B------:R-:W-:Y:S05]  /*19890*/  RET.REL.NODEC R122 `(_ZN10layer_norm31ln_parallel_residual_fwd_kernelINS_13Kernel_traitsIfffffjLj4096ELj1ELj1ELj4ELj16ENS_18Kernel_traits_baseILj4096EfffffjLj128EEEEELb1ELb1ELb0EEEvNS_9FwdParamsE) ;  /* 0xfffe67607a007950 */ /* 0x000fea0003c3ffff */
.L_x_25932:
        /* <DEDUP_REMOVED lines=14> */
.L_x_26538:


//--------------------- .text._ZN10layer_norm31ln_parallel_residual_fwd_kernelINS_13Kernel_traitsIfffffjLj4096ELj1ELj1ELj4ELj16ENS_18Kernel_traits_baseILj4096EfffffjLj128EEEEELb1ELb1ELb1EEEvNS_9FwdParamsE --------------------------
	.section	.text._ZN10layer_norm31ln_parallel_residual_fwd_kernelINS_13Kernel_traitsIfffffjLj4096ELj1ELj1ELj4ELj16ENS_18Kernel_traits_baseILj4096EfffffjLj128EEEEELb1ELb1ELb1EEEvNS_9FwdParamsE,"ax",@progbits
	.sectioninfo	@"SHI_REGISTERS=167"
	.align	128
        .global         _ZN10layer_norm31ln_parallel_residual_fwd_kernelINS_13Kernel_traitsIfffffjLj4096ELj1ELj1ELj4ELj16ENS_18Kernel_traits_baseILj4096EfffffjLj128EEEEELb1ELb1ELb1EEEvNS_9FwdParamsE
        .type           _ZN10layer_norm31ln_parallel_residual_fwd_kernelINS_13Kernel_traitsIfffffjLj4096ELj1ELj1ELj4ELj16ENS_18Kernel_traits_baseILj4096EfffffjLj128EEEEELb1ELb1ELb1EEEvNS_9FwdParamsE,@function
        .size           _ZN10layer_norm31ln_parallel_residual_fwd_kernelINS_13Kernel_traitsIfffffjLj4096ELj1ELj1ELj4ELj16ENS_18Kernel_traits_baseILj4096EfffffjLj128EEEEELb1ELb1ELb1EEEvNS_9FwdParamsE,(.L_x_26539 - _ZN10layer_norm31ln_parallel_residual_fwd_kernelINS_13Kernel_traitsIfffffjLj4096ELj1ELj1ELj4ELj16ENS_18Kernel_traits_baseILj4096EfffffjLj128EEEEELb1ELb1ELb1EEEvNS_9FwdParamsE)
        .other          _ZN10layer_norm31ln_parallel_residual_fwd_kernelINS_13Kernel_traitsIfffffjLj4096ELj1ELj1ELj4ELj16ENS_18Kernel_traits_baseILj4096EfffffjLj128EEEEELb1ELb1ELb1EEEvNS_9FwdParamsE,@"STO_CUDA_ENTRY STV_DEFAULT"
_ZN10layer_norm31ln_parallel_residual_fwd_kernelINS_13Kernel_traitsIfffffjLj4096ELj1ELj1ELj4ELj16ENS_18Kernel_traits_baseILj4096EfffffjLj128EEEEELb1ELb1ELb1EEEvNS_9FwdParamsE:
.text._ZN10layer_norm31ln_parallel_residual_fwd_kernelINS_13Kernel_traitsIfffffjLj4096ELj1ELj1ELj4ELj16ENS_18Kernel_traits_baseILj4096EfffffjLj128EEEEELb1ELb1ELb1EEEvNS_9FwdParamsE:
        /* <DEDUP_REMOVED lines=33> */
[----:B---3--:R-:W-:-:S04]  /*0210*/  @P0 IADD3 R120, P1, R4, c[0x0][0x240], RZ ;  /* 0x0000900004780a10 */ /* 0x008fc80007f3e0ff */
[----:B------:R-:W-:Y:S02]  /*0220*/  @P0 IADD3.X R121, RZ, R5, RZ, P1, !PT ;  /* 0x00000005ff790210 */ /* 0x000fe40000ffe4ff */
[----:B------:R-:W-:Y:S02]  /*0230*/  ISETP.NE.U32.AND P0, PT, RZ, c[0x0][0x218], PT ;  /* 0x00008600ff007a0c */ /* 0x000fe40003f05070 */
[--C-:B------:R-:W-:Y:S02]  /*0240*/  SHF.R.U64 R110, R120, 0x2, R121.reuse ;  /* 0x00000002786e7819 */ /* 0x100fe40000001279 */
[----:B------:R-:W-:Y:S02]  /*0250*/  SHF.R.U32.HI R111, RZ, 0x2, R121 ;  /* 0x00000002ff6f7819 */ /* 0x000fe40000011679 */
[----:B------:R-:W-:Y:S01]  /*0260*/  ISETP.NE.AND.EX P0, PT, RZ, c[0x0][0x21c], PT, P0 ;  /* 0x00008700ff007a0c */ /* 0x000fe20003f05300 */
[----:B------:R-:W-:Y:S01]  /*0270*/  IMAD.WIDE.U32 R4, R110, -0x2daee0ad, RZ ;  /* 0xd2511f536e047825 */ /* 0x000fe200078e00ff */
[----:B0-----:R-:W-:Y:S01]  /*0280*/  LOP3.LUT R7, R7, UR4, R111, 0x96, !PT ;  /* 0x0000000407077c12 */ /* 0x001fe2000f8e966f */
[----:B------:R-:W-:-:S02]  /*0290*/  UIADD3 UR9, UR4, -0x61c88647, URZ ;  /* 0x9e3779b904097890 */ /* 0x000fc4000fffe03f */
[----:B------:R-:W-:Y:S02]  /*02a0*/  UIADD3 UR11, UR4, 0x3c6ef372, URZ ;  /* 0x3c6ef372040b7890 */ /* 0x000fe4000fffe03f */
[----:B-1----:R-:W-:Y:S01]  /*02b0*/  IMAD.WIDE.U32 R2, R7, -0x2daee0ad, RZ ;  /* 0xd2511f5307027825 */ /* 0x002fe200078e00ff */
[----:B------:R-:W-:Y:S01]  /*02c0*/  UIADD3 UR13, UR4, -0x255992d5, URZ ;  /* 0xdaa66d2b040d7890 */ /* 0x000fe2000fffe03f */
[----:B--2---:R-:W-:Y:S01]  /*02d0*/  LOP3.LUT R8, R5, UR5, RZ, 0x3c, !PT ;  /* 0x0000000505087c12 */ /* 0x004fe2000f8e3cff */
[----:B------:R-:W-:Y:S02]  /*02e0*/  UIADD3 UR10, UR5, -0x4498517b, URZ ;  /* 0xbb67ae85050a7890 */ /* 0x000fe4000fffe03f */
[----:B------:R-:W-:Y:S02]  /*02f0*/  UIADD3 UR12, UR5, 0x76cf5d0a, URZ ;  /* 0x76cf5d0a050c7890 */ /* 0x000fe4000fffe03f */
[----:B------:R-:W-:Y:S01]  /*0300*/  IMAD.WIDE.U32 R8, R8, -0x326172a9, RZ ;  /* 0xcd9e8d5708087825 */ /* 0x000fe200078e00ff */
[----:B------:R-:W-:Y:S01]  /*0310*/  UIADD3 UR14, UR5, 0x32370b8f, URZ ;  /* 0x32370b8f050e7890 */ /* 0x000fe2000fffe03f */
[----:B------:R-:W-:Y:S01]  /*0320*/  LOP3.LUT R7, R3, UR10, R4, 0x96, !PT ;  /* 0x0000000a03077c12 */ /* 0x000fe2000f8e9604 */
[----:B------:R-:W-:-:S02]  /*0330*/  UIADD3 UR15, UR4, 0x78dde6e4, URZ ;  /* 0x78dde6e4040f7890 */ /* 0x000fc4000fffe03f */
[----:B------:R-:W-:Y:S01]  /*0340*/  LOP3.LUT R4, R9, UR9, R6, 0x96, !PT ;  /* 0x0000000909047c12 */ /* 0x000fe2000f8e9606 */
[----:B------:R-:W-:Y:S01]  /*0350*/  UIADD3 UR16, UR5, -0x126145ec, URZ ;  /* 0xed9eba1405107890 */ /* 0x000fe2000fffe03f */
[----:B------:R-:W-:Y:S01]  /*0360*/  IMAD.WIDE.U32 R6, R7, -0x326172a9, RZ ;  /* 0xcd9e8d5707067825 */ /* 0x000fe200078e00ff */
[----:B------:R-:W-:Y:S02]  /*0370*/  UIADD3 UR18, UR5, -0x56f99767, URZ ;  /* 0xa906689905127890 */ /* 0x000fe4000fffe03f */
[----:B------:R-:W-:Y:S01]  /*0380*/  UIADD3 UR17, UR4, 0x1715609d, URZ ;  /* 0x1715609d04117890 */ /* 0x000fe2000fffe03f */
[----:B------:R-:W-:Y:S01]  /*0390*/  IMAD.WIDE.U32 R4, R4, -0x2daee0ad, RZ ;  /* 0xd2511f5304047825 */ /* 0x000fe200078e00ff */
[----:B------:R-:W-:Y:S01]  /*03a0*/  LOP3.LUT R3, R7, UR11, R8, 0x96, !PT ;  /* 0x0000000b07037c12 */ /* 0x000fe2000f8e9608 */
[----:B------:R-:W-:Y:S02]  /*03b0*/  UIADD3 UR19, UR4, -0x4ab325aa, URZ ;  /* 0xb54cda5604137890 */ /* 0x000fe4000fffe03f */
[----:B------:R-:W-:Y:S01]  /*03c0*/  UIADD3 UR20, UR5, 0x646e171e, URZ ;  /* 0x646e171e05147890 */ /* 0x000fe2000fffe03f */
[----:B------:R-:W-:Y:S01]  /*03d0*/  LOP3.LUT R8, R5, UR12, R2, 0x96, !PT ;  /* 0x0000000c05087c12 */ /* 0x000fe2000f8e9602 */
[----:B------:R-:W-:Y:S01]  /*03e0*/  IMAD.WIDE.U32 R2, R3, -0x2daee0ad, RZ ;  /* 0xd2511f5303027825 */ /* 0x000fe200078e00ff */
[----:B------:R-:W-:-:S02]  /*03f0*/  UIADD3 UR21, UR4, 0x5384540f, URZ ;  /* 0x5384540f04157890 */ /* 0x000fc4000fffe03f */
        /* <DEDUP_REMOVED lines=23> */
[----:B------:R-:W-:-:S03]  /*0570*/  CS2R R6, SRZ ;  /* 0x0000000000067805 */ /* 0x000fc6000001ff00 */
[----:B------:R-:W-:Y:S01]  /*0580*/  IMAD.HI.U32 R3, R108, -0x2daee0ad, RZ ;  /* 0xd2511f536c037827 */ /* 0x000fe200078e00ff */
[----:B------:R-:W-:Y:S02]  /*0590*/  LOP3.LUT R114, R5, UR23, R8, 0x96, !PT ;  /* 0x0000001705727c12 */ /* 0x000fe4000f8e9608 */
[----:B------:R-:W-:Y:S01]  /*05a0*/  CS2R R4, SRZ ;  /* 0x0000000000047805 */ /* 0x000fe2000001ff00 */
[----:B------:R-:W-:Y:S01]  /*05b0*/  CS2R R8, SRZ ;  /* 0x0000000000087805 */ /* 0x000fe2000001ff00 */
[----:B------:R-:W-:Y:S01]  /*05c0*/  LOP3.LUT R112, R3, UR24, R2, 0x96, !PT ;  /* 0x0000001803707c12 */ /* 0x000fe2000f8e9602 */
[----:B------:R-:W-:-:S05]  /*05d0*/  IMAD.SHL.U32 R2, R0, 0x10, RZ ;  /* 0x0000001000027824 */ /* 0x000fca00078e00ff */
[----:B------:R-:W-:-:S04]  /*05e0*/  LOP3.LUT R68, R2, 0x7f0, RZ, 0xc0, !PT ;  /* 0x000007f002447812 */ /* 0x000fc800078ec0ff */
[C---:B------:R-:W-:Y:S02]  /*05f0*/  IADD3 R2, P1, R68.reuse, c[0x0][0x218], RZ ;  /* 0x0000860044027a10 */ /* 0x040fe40007f3e0ff */
[----:B------:R-:W-:-:S03]  /*0600*/  IADD3 R68, P2, R68, c[0x0][0x1b0], RZ ;  /* 0x00006c0044447a10 */ /* 0x000fc60007f5e0ff */
[----:B------:R-:W-:Y:S01]  /*0610*/  IMAD.X R3, RZ, RZ, c[0x0][0x21c], P1 ;  /* 0x00008700ff037624 */ /* 0x000fe200008e06ff */
[----:B------:R-:W-:Y:S01]  /*0620*/  ISETP.GE.AND P1, PT, R119, c[0x0][0x164], PT ;  /* 0x0000590077007a0c */ /* 0x000fe20003f26270 */
[----:B------:R-:W-:-:S03]  /*0630*/  IMAD.X R69, RZ, RZ, c[0x0][0x1b4], P2 ;  /* 0x00006d00ff457624 */ /* 0x000fc600010e06ff */
        /* <DEDUP_REMOVED lines=18> */
[----:B0-----:R-:W-:Y:S01]  /*0760*/  IMAD R3, R70, -0x326172a9, RZ ;  /* 0xcd9e8d5746037824 */ /* 0x001fe200078e02ff */
[----:B------:R-:W-:Y:S01]  /*0770*/  UIADD3 UR26, UR5, -0x695add53, URZ ;  /* 0x96a522ad051a7890 */ /* 0x000fe2000fffe03f */
[----:B------:R-:W-:Y:S01]  /*0780*/  IMAD.HI.U32 R2, R112, -0x326172a9, RZ ;  /* 0xcd9e8d5770027827 */ /* 0x000fe200078e00ff */
[----:B------:R-:W-:Y:S01]  /*0790*/  LOP3.LUT R120, R120, 0x3, RZ, 0xc0, !PT ;  /* 0x0000000378787812 */ /* 0x000fe200078ec0ff */
[----:B------:R-:W-:-:S02]  /*07a0*/  ULDC.U8 UR8, c[0x0][0x1f0] ;  /* 0x00007c0000087ab9 */ /* 0x000fc40000000000 */
[----:B------:R-:W-:Y:S01]  /*07b0*/  IMAD R108, R108, -0x2daee0ad, RZ ;  /* 0xd2511f536c6c7824 */ /* 0x000fe200078e02ff */
[----:B------:R-:W-:Y:S01]  /*07c0*/  LOP3.LUT R3, R2, UR25, R3, 0x96, !PT ;  /* 0x0000001902037c12 */ /* 0x000fe2000f8e9603 */
[----:B------:R-:W-:Y:S01]  /*07d0*/  IMAD.HI.U32 R71, R114, -0x2daee0ad, RZ ;  /* 0xd2511f5372477827 */ /* 0x000fe200078e00ff */
[----:B------:R-:W-:-:S03]  /*07e0*/  HFMA2.MMA R2, -RZ, RZ, 0, 5.9604644775390625e-08 ;  /* 0x00000001ff027435 */ /* 0x000fc600000001ff */
[----:B------:R-:W-:Y:S01]  /*07f0*/  IMAD R112, R112, -0x326172a9, RZ ;  /* 0xcd9e8d5770707824 */ /* 0x000fe200078e02ff */
[----:B------:R-:W-:Y:S01]  /*0800*/  LOP3.LUT R108, R71, UR26, R108, 0x96, !PT ;  /* 0x0000001a476c7c12 */ /* 0x000fe2000f8e966c */
[----:B------:R-:W-:Y:S02]  /*0810*/  IMAD R114, R114, -0x2daee0ad, RZ ;  /* 0xd2511f5372727824 */ /* 0x000fe400078e02ff */
[----:B-1----:R-:W-:Y:S02]  /*0820*/  IMAD.MOV.U32 R113, RZ, RZ, RZ ;  /* 0x000000ffff717224 */ /* 0x002fe400078e00ff */
.L_x_26456:
        /* <DEDUP_REMOVED lines=8> */
[----:B------:R-:W-:Y:S01]  /*08b0*/  LOP3.LUT R76, R0, 0x7f, RZ, 0xc0, !PT ;  /* 0x0000007f004c7812 */ /* 0x000fe200078ec0ff */
        /* <DEDUP_REMOVED lines=22> */
.L_x_25934:
[----:B0-----:R-:W-:Y:S02]  /*0a20*/  IMAD.MOV.U32 R88, RZ, RZ, R112 ;  /* 0x000000ffff587224 */ /* 0x001fe400078e0070 */
.L_x_25935:
[----:B------:R-:W-:Y:S05]  /*0a30*/  BSYNC B0 ;  /* 0x0000000000007941 */ /* 0x000fea0003800000 */
.L_x_25933:
        /* <DEDUP_REMOVED lines=16> */
.L_x_25939:
[----:B------:R-:W-:Y:S05]  /*0b40*/  BSYNC B1 ;  /* 0x0000000000017941 */ /* 0x000fea0003800000 */
.L_x_25938:
        /* <DEDUP_REMOVED lines=44> */
.L_x_25937:
[----:B------:R-:W-:Y:S05]  /*0e10*/  BSYNC B0 ;  /* 0x0000000000007941 */ /* 0x000fea0003800000 */
.L_x_25936:
        /* <DEDUP_REMOVED lines=15> */
.L_x_25940:
        /* <DEDUP_REMOVED lines=12> */
.L_x_25943:
[----:B------:R-:W-:Y:S02]  /*0fd0*/  IMAD.MOV.U32 R88, RZ, RZ, R112 ;  /* 0x000000ffff587224 */ /* 0x000fe400078e0070 */
.L_x_25944:
[----:B------:R-:W-:Y:S05]  /*0fe0*/  BSYNC B0 ;  /* 0x0000000000007941 */ /* 0x000fea0003800000 */
.L_x_25942:
        /* <DEDUP_REMOVED lines=16> */
.L_x_25948:
[----:B------:R-:W-:Y:S05]  /*10f0*/  BSYNC B1 ;  /* 0x0000000000017941 */ /* 0x000fea0003800000 */
.L_x_25947:
        /* <DEDUP_REMOVED lines=44> */
.L_x_25946:
[----:B------:R-:W-:Y:S05]  /*13c0*/  BSYNC B0 ;  /* 0x0000000000007941 */ /* 0x000fea0003800000 */
.L_x_25945:
        /* <DEDUP_REMOVED lines=8> */
.L_x_25941:
        /* <DEDUP_REMOVED lines=12> */
.L_x_25950:
[----:B------:R-:W-:Y:S02]  /*1510*/  IMAD.MOV.U32 R88, RZ, RZ, R112 ;  /* 0x000000ffff587224 */ /* 0x000fe400078e0070 */
.L_x_25951:
[----:B------:R-:W-:Y:S05]  /*1520*/  BSYNC B0 ;  /* 0x0000000000007941 */ /* 0x000fea0003800000 */
.L_x_25949:
        /* <DEDUP_REMOVED lines=16> */
.L_x_25955:
[----:B------:R-:W-:Y:S05]  /*1630*/  BSYNC B1 ;  /* 0x0000000000017941 */ /* 0x000fea0003800000 */
.L_x_25954:
        /* <DEDUP_REMOVED lines=44> */
.L_x_25953:
[----:B------:R-:W-:Y:S05]  /*1900*/  BSYNC B0 ;  /* 0x0000000000007941 */ /* 0x000fea0003800000 */
.L_x_25952:
        /* <DEDUP_REMOVED lines=11> */
.L_x_25956:
        /* <DEDUP_REMOVED lines=12> */
.L_x_25959:
[----:B------:R-:W-:Y:S02]  /*1a80*/  IMAD.MOV.U32 R88, RZ, RZ, R112 ;  /* 0x000000ffff587224 */ /* 0x000fe400078e0070 */
.L_x_25960:
[----:B------:R-:W-:Y:S05]  /*1a90*/  BSYNC B0 ;  /* 0x0000000000007941 */ /* 0x000fea0003800000 */
.L_x_25958:
        /* <DEDUP_REMOVED lines=16> */
.L_x_25964:
[----:B------:R-:W-:Y:S05]  /*1ba0*/  BSYNC B1 ;  /* 0x0000000000017941 */ /* 0x000fea0003800000 */
.L_x_25963:
        /* <DEDUP_REMOVED lines=44> */
.L_x_25962:
[----:B------:R-:W-:Y:S05]  /*1e70*/  BSYNC B0 ;  /* 0x0000000000007941 */ /* 0x000fea0003800000 */
.L_x_25961:
        /* <DEDUP_REMOVED lines=8> */
.L_x_25957:
        /* <DEDUP_REMOVED lines=12> */
.L_x_25966:
[----:B------:R-:W-:Y:S02]  /*1fc0*/  IMAD.MOV.U32 R88, RZ, RZ, R112 ;  /* 0x000000ffff587224 */ /* 0x000fe400078e0070 */
.L_x_25967:
[----:B------:R-:W-:Y:S05]  /*1fd0*/  BSYNC B0 ;  /* 0x0000000000007941 */ /* 0x000fea0003800000 */
.L_x_25965:
        /* <DEDUP_REMOVED lines=16> */
.L_x_25971:
[----:B------:R-:W-:Y:S05]  /*20e0*/  BSYNC B1 ;  /* 0x0000000000017941 */ /* 0x000fea0003800000 */
.L_x_25970:
        /* <DEDUP_REMOVED lines=44> */
.L_x_25969:
[----:B------:R-:W-:Y:S05]  /*23b0*/  BSYNC B0 ;  /* 0x0000000000007941 */ /* 0x000fea0003800000 */
.L_x_25968:
        /* <DEDUP_REMOVED lines=11> */
.L_x_25972:
        /* <DEDUP_REMOVED lines=12> */
.L_x_25975:
[----:B------:R-:W-:Y:S02]  /*2530*/  IMAD.MOV.U32 R88, RZ, RZ, R112 ;  /* 0x000000ffff587224 */ /* 0x000fe400078e0070 */
.L_x_25976:
[----:B------:R-:W-:Y:S05]  /*2540*/  BSYNC B0 ;  /* 0x0000000000007941 */ /* 0x000fea0003800000 */
.L_x_25974:
        /* <DEDUP_REMOVED lines=16> */
.L_x_25980:
[----:B------:R-:W-:Y:S05]  /*2650*/  BSYNC B1 ;  /* 0x0000000000017941 */ /* 0x000fea0003800000 */
.L_x_25979:
        /* <DEDUP_REMOVED lines=44> */
.L_x_25978:
[----:B------:R-:W-:Y:S05]  /*2920*/  BSYNC B0 ;  /* 0x0000000000007941 */ /* 0x000fea0003800000 */
.L_x_25977:
        /* <DEDUP_REMOVED lines=8> */
.L_x_25973:
        /* <DEDUP_REMOVED lines=12> */
.L_x_25982:
[----:B------:R-:W-:Y:S02]  /*2a70*/  IMAD.MOV.U32 R88, RZ, RZ, R112 ;  /* 0x000000ffff587224 */ /* 0x000fe400078e0070 */
.L_x_25983:
[----:B------:R-:W-:Y:S05]  /*2a80*/  BSYNC B0 ;  /* 0x0000000000007941 */ /* 0x000fea0003800000 */
.L_x_25981:
        /* <DEDUP_REMOVED lines=16> */
.L_x_25987:
[----:B------:R-:W-:Y:S05]  /*2b90*/  BSYNC B1 ;  /* 0x0000000000017941 */ /* 0x000fea0003800000 */
.L_x_25986:
        /* <DEDUP_REMOVED lines=44> */
.L_x_25985:
[----:B------:R-:W-:Y:S05]  /*2e60*/  BSYNC B0 ;  /* 0x0000000000007941 */ /* 0x000fea0003800000 */
.L_x_25984:
        /* <DEDUP_REMOVED lines=11> */
.L_x_25988:
        /* <DEDUP_REMOVED lines=12> */
.L_x_25991:
[----:B------:R-:W-:Y:S02]  /*2fe0*/  IMAD.MOV.U32 R88, RZ, RZ, R112 ;  /* 0x000000ffff587224 */ /* 0x000fe400078e0070 */
.L_x_25992:
[----:B------:R-:W-:Y:S05]  /*2ff0*/  BSYNC B0 ;  /* 0x0000000000007941 */ /* 0x000fea0003800000 */
.L_x_25990:
        /* <DEDUP_REMOVED lines=16> */
.L_x_25996:
[----:B------:R-:W-:Y:S05]  /*3100*/  BSYNC B1 ;  /* 0x0000000000017941 */ /* 0x000fea0003800000 */
.L_x_25995:
        /* <DEDUP_REMOVED lines=43> */
.L_x_25994:
[----:B------:R-:W-:Y:S05]  /*33c0*/  BSYNC B0 ;  /* 0x0000000000007941 */ /* 0x000fea0003800000 */
.L_x_25993:
        /* <DEDUP_REMOVED lines=8> */
.L_x_25989:
        /* <DEDUP_REMOVED lines=31> */
.L_x_25997:
        /* <DEDUP_REMOVED lines=15> */
.L_x_25999:
[----:B-1----:R-:W-:Y:S02]  /*3730*/  MOV R92, R112 ;  /* 0x00000070005c7202 */ /* 0x002fe40000000f00 */
.L_x_26000:
[----:B------:R-:W-:Y:S05]  /*3740*/  BSYNC B0 ;  /* 0x0000000000007941 */ /* 0x000fea0003800000 */
.L_x_25998:
        /* <DEDUP_REMOVED lines=16> */
.L_x_26004:
[----:B------:R-:W-:Y:S05]  /*3850*/  BSYNC B1 ;  /* 0x0000000000017941 */ /* 0x000fea0003800000 */
.L_x_26003:
        /* <DEDUP_REMOVED lines=44> */
.L_x_26002:
[----:B------:R-:W-:Y:S05]  /*3b20*/  BSYNC B0 ;  /* 0x0000000000007941 */ /* 0x000fea0003800000 */
.L_x_26001:
        /* <DEDUP_REMOVED lines=12> */
.L_x_26005:
        /* <DEDUP_REMOVED lines=12> */
.L_x_26008:
[----:B------:R-:W-:Y:S02]  /*3cb0*/  MOV R92, R112 ;  /* 0x00000070005c7202 */ /* 0x000fe40000000f00 */
.L_x_26009:
[----:B------:R-:W-:Y:S05]  /*3cc0*/  BSYNC B0 ;  /* 0x0000000000007941 */ /* 0x000fea0003800000 */
.L_x_26007:
        /* <DEDUP_REMOVED lines=16> */
.L_x_26013:
[----:B------:R-:W-:Y:S05]  /*3dd0*/  BSYNC B1 ;  /* 0x0000000000017941 */ /* 0x000fea0003800000 */
.L_x_26012:
        /* <DEDUP_REMOVED lines=44> */
.L_x_26011:
[----:B------:R-:W-:Y:S05]  /*40a0*/  BSYNC B0 ;  /* 0x0000000000007941 */ /* 0x000fea0003800000 */
.L_x_26010:
        /* <DEDUP_REMOVED lines=8> */
.L_x_26006:
        /* <DEDUP_REMOVED lines=12> */
.L_x_26015:
[----:B------:R-:W-:Y:S02]  /*41f0*/  IMAD.MOV.U32 R92, RZ, RZ, R112 ;  /* 0x000000ffff5c7224 */ /* 0x000fe400078e0070 */
.L_x_26016:
[----:B------:R-:W-:Y:S05]  /*4200*/  BSYNC B0 ;  /* 0x0000000000007941 */ /* 0x000fea0003800000 */
.L_x_26014:
        /* <DEDUP_REMOVED lines=16> */
.L_x_26020:
[----:B------:R-:W-:Y:S05]  /*4310*/  BSYNC B1 ;  /* 0x0000000000017941 */ /* 0x000fea0003800000 */
.L_x_26019:
        /* <DEDUP_REMOVED lines=44> */
.L_x_26018:
[----:B------:R-:W-:Y:S05]  /*45e0*/  BSYNC B0 ;  /* 0x0000000000007941 */ /* 0x000fea0003800000 */
.L_x_26017:
        /* <DEDUP_REMOVED lines=11> */
.L_x_26021:
        /* <DEDUP_REMOVED lines=12> */
.L_x_26024:
[----:B------:R-:W-:Y:S02]  /*4760*/  IMAD.MOV.U32 R92, RZ, RZ, R112 ;  /* 0x000000ffff5c7224 */ /* 0x000fe400078e0070 */
.L_x_26025:
[----:B------:R-:W-:Y:S05]  /*4770*/  BSYNC B0 ;  /* 0x0000000000007941 */ /* 0x000fea0003800000 */
.L_x_26023:
        /* <DEDUP_REMOVED lines=16> */
.L_x_26029:
[----:B------:R-:W-:Y:S05]  /*4880*/  BSYNC B1 ;  /* 0x0000000000017941 */ /* 0x000fea0003800000 */
.L_x_26028:
        /* <DEDUP_REMOVED lines=44> */
.L_x_26027:
[----:B------:R-:W-:Y:S05]  /*4b50*/  BSYNC B0 ;  /* 0x0000000000007941 */ /* 0x000fea0003800000 */
.L_x_26026:
        /* <DEDUP_REMOVED lines=8> */
.L_x_26022:
        /* <DEDUP_REMOVED lines=12> */
.L_x_26031:
[----:B------:R-:W-:Y:S02]  /*4ca0*/  MOV R92, R112 ;  /* 0x00000070005c7202 */ /* 0x000fe40000000f00 */
.L_x_26032:
[----:B------:R-:W-:Y:S05]  /*4cb0*/  BSYNC B0 ;  /* 0x0000000000007941 */ /* 0x000fea0003800000 */
.L_x_26030:
        /* <DEDUP_REMOVED lines=16> */
.L_x_26036:
[----:B------:R-:W-:Y:S05]  /*4dc0*/  BSYNC B1 ;  /* 0x0000000000017941 */ /* 0x000fea0003800000 */
.L_x_26035:
        /* <DEDUP_REMOVED lines=44> */
.L_x_26034:
[----:B------:R-:W-:Y:S05]  /*5090*/  BSYNC B0 ;  /* 0x0000000000007941 */ /* 0x000fea0003800000 */
.L_x_26033:
        /* <DEDUP_REMOVED lines=11> */
.L_x_26037:
        /* <DEDUP_REMOVED lines=12> */
.L_x_26040:
[----:B------:R-:W-:Y:S02]  /*5210*/  MOV R92, R112 ;  /* 0x00000070005c7202 */ /* 0x000fe40000000f00 */
.L_x_26041:
[----:B------:R-:W-:Y:S05]  /*5220*/  BSYNC B0 ;  /* 0x0000000000007941 */ /* 0x000fea0003800000 */
.L_x_26039:
        /* <DEDUP_REMOVED lines=16> */
.L_x_26045:
[----:B------:R-:W-:Y:S05]  /*5330*/  BSYNC B1 ;  /* 0x0000000000017941 */ /* 0x000fea0003800000 */
.L_x_26044:
        /* <DEDUP_REMOVED lines=44> */
.L_x_26043:
[----:B------:R-:W-:Y:S05]  /*5600*/  BSYNC B0 ;  /* 0x0000000000007941 */ /* 0x000fea0003800000 */
.L_x_26042:
        /* <DEDUP_REMOVED lines=8> */
.L_x_26038:
        /* <DEDUP_REMOVED lines=12> */
.L_x_26047:
[----:B------:R-:W-:Y:S02]  /*5750*/  IMAD.MOV.U32 R92, RZ, RZ, R112 ;  /* 0x000000ffff5c7224 */ /* 0x000fe400078e0070 */
.L_x_26048:
[----:B------:R-:W-:Y:S05]  /*5760*/  BSYNC B0 ;  /* 0x0000000000007941 */ /* 0x000fea0003800000 */
.L_x_26046:
        /* <DEDUP_REMOVED lines=16> */
.L_x_26052:
[----:B------:R-:W-:Y:S05]  /*5870*/  BSYNC B1 ;  /* 0x0000000000017941 */ /* 0x000fea0003800000 */
.L_x_26051:
        /* <DEDUP_REMOVED lines=44> */
.L_x_26050:
[----:B------:R-:W-:Y:S05]  /*5b40*/  BSYNC B0 ;  /* 0x0000000000007941 */ /* 0x000fea0003800000 */
.L_x_26049:
        /* <DEDUP_REMOVED lines=11> */
.L_x_26053:
        /* <DEDUP_REMOVED lines=12> */
.L_x_26056:
[----:B------:R-:W-:Y:S02]  /*5cc0*/  IMAD.MOV.U32 R92, RZ, RZ, R112 ;  /* 0x000000ffff5c7224 */ /* 0x000fe400078e0070 */
.L_x_26057:
[----:B------:R-:W-:Y:S05]  /*5cd0*/  BSYNC B0 ;  /* 0x0000000000007941 */ /* 0x000fea0003800000 */
.L_x_26055:
        /* <DEDUP_REMOVED lines=16> */
.L_x_26061:
[----:B------:R-:W-:Y:S05]  /*5de0*/  BSYNC B1 ;  /* 0x0000000000017941 */ /* 0x000fea0003800000 */
.L_x_26060:
        /* <DEDUP_REMOVED lines=43> */
.L_x_26059:
[----:B------:R-:W-:Y:S05]  /*60a0*/  BSYNC B0 ;  /* 0x0000000000007941 */ /* 0x000fea0003800000 */
.L_x_26058:
        /* <DEDUP_REMOVED lines=8> */
.L_x_26054:
[----:B------:R-:W-:Y:S01]  /*6130*/  SEL R84, RZ, 0x1000000, P4 ;  /* 0x01000000ff547807 */ /* 0x000fe20002000000 */
[----:B------:R-:W-:Y:S01]  /*6140*/  HFMA2.MMA R132, -RZ, RZ, 0, 2.384185791015625e-07 ;  /* 0x00000004ff847435 */ /* 0x000fe200000001ff */
[----:B------:R-:W-:Y:S02]  /*6150*/  SEL R85, RZ, 0x10000, P3 ;  /* 0x00010000ff557807 */ /* 0x000fe40001800000 */
[----:B------:R-:W-:Y:S02]  /*6160*/  SEL R86, RZ, 0x100, P2 ;  /* 0x00000100ff567807 */ /* 0x000fe40001000000 */
[----:B------:R-:W-:Y:S02]  /*6170*/  SEL R87, RZ, 0x1, P1 ;  /* 0x00000001ff577807 */ /* 0x000fe40000800000 */
[----:B------:R-:W-:Y:S01]  /*6180*/  IADD3 R86, R86, R84, R85 ;  /* 0x0000005456567210 */ /* 0x000fe20007ffe055 */
[----:B------:R-:W-:Y:S01]  /*6190*/  IMAD.WIDE.U32 R84, R125, R130, c[0x0][0x188] ;  /* 0x000062007d547625 */ /* 0x000fe200078e0082 */
[----:B------:R-:W-:-:S02]  /*61a0*/  ISETP.NE.AND P5, PT, R129, RZ, PT ;  /* 0x000000ff8100720c */ /* 0x000fc40003fa5270 */
[----:B------:R-:W-:Y:S01]  /*61b0*/  IADD3 R127, R105, 0x100, RZ ;  /* 0x00000100697f7810 */ /* 0x000fe20007ffe0ff */
[----:B------:R-:W-:Y:S01]  /*61c0*/  IMAD.IADD R95, R86, 0x1, R87 ;  /* 0x00000001565f7824 */ /* 0x000fe200078e0257 */
[----:B------:R0:W-:Y:S01]  /*61d0*/  STG.E.128 [R84.64], R80 ;  /* 0x0000005054007986 */ /* 0x0001e2000c101d06 */
        /* <DEDUP_REMOVED lines=16> */
.L_x_26062:
        /* <DEDUP_REMOVED lines=15> */
.L_x_26064:
[----:B-1----:R-:W-:Y:S02]  /*63d0*/  IMAD.MOV.U32 R88, RZ, RZ, R112 ;  /* 0x000000ffff587224 */ /* 0x002fe400078e0070 */
.L_x_26065:
[----:B------:R-:W-:Y:S05]  /*63e0*/  BSYNC B0 ;  /* 0x0000000000007941 */ /* 0x000fea0003800000 */
.L_x_26063:
        /* <DEDUP_REMOVED lines=16> */
.L_x_26069:
[----:B------:R-:W-:Y:S05]  /*64f0*/  BSYNC B1 ;  /* 0x0000000000017941 */ /* 0x000fea0003800000 */
.L_x_26068:
        /* <DEDUP_REMOVED lines=44> */
.L_x_26067:
[----:B------:R-:W-:Y:S05]  /*67c0*/  BSYNC B0 ;  /* 0x0000000000007941 */ /* 0x000fea0003800000 */
.L_x_26066:
        /* <DEDUP_REMOVED lines=12> */
.L_x_26070:
        /* <DEDUP_REMOVED lines=12> */
.L_x_26073:
[----:B------:R-:W-:Y:S02]  /*6950*/  IMAD.MOV.U32 R88, RZ, RZ, R112 ;  /* 0x000000ffff587224 */ /* 0x000fe400078e0070 */
.L_x_26074:
[----:B------:R-:W-:Y:S05]  /*6960*/  BSYNC B0 ;  /* 0x0000000000007941 */ /* 0x000fea0003800000 */
.L_x_26072:
        /* <DEDUP_REMOVED lines=16> */
.L_x_26078:
[----:B------:R-:W-:Y:S05]  /*6a70*/  BSYNC B1 ;  /* 0x0000000000017941 */ /* 0x000fea0003800000 */
.L_x_26077:
        /* <DEDUP_REMOVED lines=44> */
.L_x_26076:
[----:B------:R-:W-:Y:S05]  /*6d40*/  BSYNC B0 ;  /* 0x0000000000007941 */ /* 0x000fea0003800000 */
.L_x_26075:
        /* <DEDUP_REMOVED lines=8> */
.L_x_26071:
        /* <DEDUP_REMOVED lines=12> */
.L_x_26080:
[----:B------:R-:W-:Y:S02]  /*6e90*/  IMAD.MOV.U32 R88, RZ, RZ, R112 ;  /* 0x000000ffff587224 */ /* 0x000fe400078e0070 */
.L_x_26081:
[----:B------:R-:W-:Y:S05]  /*6ea0*/  BSYNC B0 ;  /* 0x0000000000007941 */ /* 0x000fea0003800000 */
.L_x_26079:
        /* <DEDUP_REMOVED lines=16> */
.L_x_26085:
[----:B------:R-:W-:Y:S05]  /*6fb0*/  BSYNC B1 ;  /* 0x0000000000017941 */ /* 0x000fea0003800000 */
.L_x_26084:
        /* <DEDUP_REMOVED lines=44> */
.L_x_26083:
[----:B------:R-:W-:Y:S05]  /*7280*/  BSYNC B0 ;  /* 0x0000000000007941 */ /* 0x000fea0003800000 */
.L_x_26082:
        /* <DEDUP_REMOVED lines=11> */
.L_x_26086:
        /* <DEDUP_REMOVED lines=12> */
.L_x_26089:
[----:B------:R-:W-:Y:S02]  /*7400*/  IMAD.MOV.U32 R88, RZ, RZ, R112 ;  /* 0x000000ffff587224 */ /* 0x000fe400078e0070 */
.L_x_26090:
[----:B------:R-:W-:Y:S05]  /*7410*/  BSYNC B0 ;  /* 0x0000000000007941 */ /* 0x000fea0003800000 */
.L_x_26088:
        /* <DEDUP_REMOVED lines=16> */
.L_x_26094:
[----:B------:R-:W-:Y:S05]  /*7520*/  BSYNC B1 ;  /* 0x0000000000017941 */ /* 0x000fea0003800000 */
.L_x_26093:
        /* <DEDUP_REMOVED lines=44> */
.L_x_26092:
[----:B------:R-:W-:Y:S05]  /*77f0*/  BSYNC B0 ;  /* 0x0000000000007941 */ /* 0x000fea0003800000 */
.L_x_26091:
        /* <DEDUP_REMOVED lines=8> */
.L_x_26087:
        /* <DEDUP_REMOVED lines=12> */
.L_x_26096:
[----:B------:R-:W-:Y:S02]  /*7940*/  IMAD.MOV.U32 R88, RZ, RZ, R112 ;  /* 0x000000ffff587224 */ /* 0x000fe400078e0070 */
.L_x_26097:
[----:B------:R-:W-:Y:S05]  /*7950*/  BSYNC B0 ;  /* 0x0000000000007941 */ /* 0x000fea0003800000 */
.L_x_26095:
        /* <DEDUP_REMOVED lines=16> */
.L_x_26101:
[----:B------:R-:W-:Y:S05]  /*7a60*/  BSYNC B1 ;  /* 0x0000000000017941 */ /* 0x000fea0003800000 */
.L_x_26100:
        /* <DEDUP_REMOVED lines=44> */
.L_x_26099:
[----:B------:R-:W-:Y:S05]  /*7d30*/  BSYNC B0 ;  /* 0x0000000000007941 */ /* 0x000fea0003800000 */
.L_x_26098:
        /* <DEDUP_REMOVED lines=11> */
.L_x_26102:
        /* <DEDUP_REMOVED lines=12> */
.L_x_26105:
[----:B------:R-:W-:Y:S02]  /*7eb0*/  IMAD.MOV.U32 R88, RZ, RZ, R112 ;  /* 0x000000ffff587224 */ /* 0x000fe400078e0070 */
.L_x_26106:
[----:B------:R-:W-:Y:S05]  /*7ec0*/  BSYNC B0 ;  /* 0x0000000000007941 */ /* 0x000fea0003800000 */
.L_x_26104:
        /* <DEDUP_REMOVED lines=16> */
.L_x_26110:
[----:B------:R-:W-:Y:S05]  /*7fd0*/  BSYNC B1 ;  /* 0x0000000000017941 */ /* 0x000fea0003800000 */
.L_x_26109:
        /* <DEDUP_REMOVED lines=44> */
.L_x_26108:
[----:B------:R-:W-:Y:S05]  /*82a0*/  BSYNC B0 ;  /* 0x0000000000007941 */ /* 0x000fea0003800000 */
.L_x_26107:
        /* <DEDUP_REMOVED lines=8> */
.L_x_26103:
        /* <DEDUP_REMOVED lines=12> */
.L_x_26112:
[----:B------:R-:W-:Y:S02]  /*83f0*/  IMAD.MOV.U32 R88, RZ, RZ, R112 ;  /* 0x000000ffff587224 */ /* 0x000fe400078e0070 */
.L_x_26113:
[----:B------:R-:W-:Y:S05]  /*8400*/  BSYNC B0 ;  /* 0x0000000000007941 */ /* 0x000fea0003800000 */
.L_x_26111:
        /* <DEDUP_REMOVED lines=16> */
.L_x_26117:
[----:B------:R-:W-:Y:S05]  /*8510*/  BSYNC B1 ;  /* 0x0000000000017941 */ /* 0x000fea0003800000 */
.L_x_26116:
        /* <DEDUP_REMOVED lines=44> */
.L_x_26115:
[----:B------:R-:W-:Y:S05]  /*87e0*/  BSYNC B0 ;  /* 0x0000000000007941 */ /* 0x000fea0003800000 */
.L_x_26114:
        /* <DEDUP_REMOVED lines=11> */
.L_x_26118:
        /* <DEDUP_REMOVED lines=12> */
.L_x_26121:
[----:B------:R-:W-:Y:S02]  /*8960*/  IMAD.MOV.U32 R88, RZ, RZ, R112 ;  /* 0x000000ffff587224 */ /* 0x000fe400078e0070 */
.L_x_26122:
[----:B------:R-:W-:Y:S05]  /*8970*/  BSYNC B0 ;  /* 0x0000000000007941 */ /* 0x000fea0003800000 */
.L_x_26120:
        /* <DEDUP_REMOVED lines=16> */
.L_x_26126:
[----:B------:R-:W-:Y:S05]  /*8a80*/  BSYNC B1 ;  /* 0x0000000000017941 */ /* 0x000fea0003800000 */
.L_x_26125:
        /* <DEDUP_REMOVED lines=43> */
.L_x_26124:
[----:B------:R-:W-:Y:S05]  /*8d40*/  BSYNC B0 ;  /* 0x0000000000007941 */ /* 0x000fea0003800000 */
.L_x_26123:
        /* <DEDUP_REMOVED lines=8> */
.L_x_26119:
[----:B------:R-:W-:Y:S02]  /*8dd0*/  SEL R88, RZ, 0x1000000, P4 ;  /* 0x01000000ff587807 */ /* 0x000fe40002000000 */
        /* <DEDUP_REMOVED lines=25> */
.L_x_26127:
        /* <DEDUP_REMOVED lines=15> */
.L_x_26129:
[----:B-1----:R-:W-:Y:S02]  /*9060*/  IMAD.MOV.U32 R92, RZ, RZ, R112 ;  /* 0x000000ffff5c7224 */ /* 0x002fe400078e0070 */
.L_x_26130:
[----:B------:R-:W-:Y:S05]  /*9070*/  BSYNC B0 ;  /* 0x0000000000007941 */ /* 0x000fea0003800000 */
.L_x_26128:
        /* <DEDUP_REMOVED lines=16> */
.L_x_26134:
[----:B------:R-:W-:Y:S05]  /*9180*/  BSYNC B1 ;  /* 0x0000000000017941 */ /* 0x000fea0003800000 */
.L_x_26133:
        /* <DEDUP_REMOVED lines=44> */
.L_x_26132:
[----:B------:R-:W-:Y:S05]  /*9450*/  BSYNC B0 ;  /* 0x0000000000007941 */ /* 0x000fea0003800000 */
.L_x_26131:
        /* <DEDUP_REMOVED lines=12> */
.L_x_26135:
        /* <DEDUP_REMOVED lines=12> */
.L_x_26138:
[----:B------:R-:W-:Y:S02]  /*95e0*/  IMAD.MOV.U32 R92, RZ, RZ, R112 ;  /* 0x000000ffff5c7224 */ /* 0x000fe400078e0070 */
.L_x_26139:
[----:B------:R-:W-:Y:S05]  /*95f0*/  BSYNC B0 ;  /* 0x0000000000007941 */ /* 0x000fea0003800000 */
.L_x_26137:
        /* <DEDUP_REMOVED lines=16> */
.L_x_26143:
[----:B------:R-:W-:Y:S05]  /*9700*/  BSYNC B1 ;  /* 0x0000000000017941 */ /* 0x000fea0003800000 */
.L_x_26142:
        /* <DEDUP_REMOVED lines=44> */
.L_x_26141:
[----:B------:R-:W-:Y:S05]  /*99d0*/  BSYNC B0 ;  /* 0x0000000000007941 */ /* 0x000fea0003800000 */
.L_x_26140:
        /* <DEDUP_REMOVED lines=8> */
.L_x_26136:
        /* <DEDUP_REMOVED lines=12> */
.L_x_26145:
[----:B------:R-:W-:Y:S02]  /*9b20*/  IMAD.MOV.U32 R92, RZ, RZ, R112 ;  /* 0x000000ffff5c7224 */ /* 0x000fe400078e0070 */
.L_x_26146:
[----:B------:R-:W-:Y:S05]  /*9b30*/  BSYNC B0 ;  /* 0x0000000000007941 */ /* 0x000fea0003800000 */
.L_x_26144:
        /* <DEDUP_REMOVED lines=16> */
.L_x_26150:
[----:B------:R-:W-:Y:S05]  /*9c40*/  BSYNC B1 ;  /* 0x0000000000017941 */ /* 0x000fea0003800000 */
.L_x_26149:
        /* <DEDUP_REMOVED lines=44> */
.L_x_26148:
[----:B------:R-:W-:Y:S05]  /*9f10*/  BSYNC B0 ;  /* 0x0000000000007941 */ /* 0x000fea0003800000 */
.L_x_26147:
        /* <DEDUP_REMOVED lines=11> */
.L_x_26151:
        /* <DEDUP_REMOVED lines=12> */
.L_x_26154:
[----:B------:R-:W-:Y:S02]  /*a090*/  IMAD.MOV.U32 R92, RZ, RZ, R112 ;  /* 0x000000ffff5c7224 */ /* 0x000fe400078e0070 */
.L_x_26155:
[----:B------:R-:W-:Y:S05]  /*a0a0*/  BSYNC B0 ;  /* 0x0000000000007941 */ /* 0x000fea0003800000 */
.L_x_26153:
        /* <DEDUP_REMOVED lines=16> */
.L_x_26159:
[----:B------:R-:W-:Y:S05]  /*a1b0*/  BSYNC B1 ;  /* 0x0000000000017941 */ /* 0x000fea0003800000 */
.L_x_26158:
        /* <DEDUP_REMOVED lines=44> */
.L_x_26157:
[----:B------:R-:W-:Y:S05]  /*a480*/  BSYNC B0 ;  /* 0x0000000000007941 */ /* 0x000fea0003800000 */
.L_x_26156:
        /* <DEDUP_REMOVED lines=8> */
.L_x_26152:
        /* <DEDUP_REMOVED lines=12> */
.L_x_26161:
[----:B------:R-:W-:Y:S02]  /*a5d0*/  IMAD.MOV.U32 R92, RZ, RZ, R112 ;  /* 0x000000ffff5c7224 */ /* 0x000fe400078e0070 */
.L_x_26162:
[----:B------:R-:W-:Y:S05]  /*a5e0*/  BSYNC B0 ;  /* 0x0000000000007941 */ /* 0x000fea0003800000 */
.L_x_26160:
        /* <DEDUP_REMOVED lines=16> */
.L_x_26166:
[----:B------:R-:W-:Y:S05]  /*a6f0*/  BSYNC B1 ;  /* 0x0000000000017941 */ /* 0x000fea0003800000 */
.L_x_26165:
        /* <DEDUP_REMOVED lines=44> */
.L_x_26164:
[----:B------:R-:W-:Y:S05]  /*a9c0*/  BSYNC B0 ;  /* 0x0000000000007941 */ /* 0x000fea0003800000 */
.L_x_26163:
        /* <DEDUP_REMOVED lines=11> */
.L_x_26167:
        /* <DEDUP_REMOVED lines=12> */
.L_x_26170:
[----:B------:R-:W-:Y:S02]  /*ab40*/  IMAD.MOV.U32 R92, RZ, RZ, R112 ;  /* 0x000000ffff5c7224 */ /* 0x000fe400078e0070 */
.L_x_26171:
[----:B------:R-:W-:Y:S05]  /*ab50*/  BSYNC B0 ;  /* 0x0000000000007941 */ /* 0x000fea0003800000 */
.L_x_26169:
        /* <DEDUP_REMOVED lines=16> */
.L_x_26175:
[----:B------:R-:W-:Y:S05]  /*ac60*/  BSYNC B1 ;  /* 0x0000000000017941 */ /* 0x000fea0003800000 */
.L_x_26174:
        /* <DEDUP_REMOVED lines=44> */
.L_x_26173:
[----:B------:R-:W-:Y:S05]  /*af30*/  BSYNC B0 ;  /* 0x0000000000007941 */ /* 0x000fea0003800000 */
.L_x_26172:
        /* <DEDUP_REMOVED lines=8> */
.L_x_26168:
        /* <DEDUP_REMOVED lines=12> */
.L_x_26177:
[----:B------:R-:W-:Y:S02]  /*b080*/  IMAD.MOV.U32 R92, RZ, RZ, R112 ;  /* 0x000000ffff5c7224 */ /* 0x000fe400078e0070 */
.L_x_26178:
[----:B------:R-:W-:Y:S05]  /*b090*/  BSYNC B0 ;  /* 0x0000000000007941 */ /* 0x000fea0003800000 */
.L_x_26176:
        /* <DEDUP_REMOVED lines=16> */
.L_x_26182:
[----:B------:R-:W-:Y:S05]  /*b1a0*/  BSYNC B1 ;  /* 0x0000000000017941 */ /* 0x000fea0003800000 */
.L_x_26181:
        /* <DEDUP_REMOVED lines=44> */
.L_x_26180:
[----:B------:R-:W-:Y:S05]  /*b470*/  BSYNC B0 ;  /* 0x0000000000007941 */ /* 0x000fea0003800000 */
.L_x_26179:
        /* <DEDUP_REMOVED lines=11> */
.L_x_26183:
        /* <DEDUP_REMOVED lines=12> */
.L_x_26186:
[----:B------:R-:W-:Y:S02]  /*b5f0*/  IMAD.MOV.U32 R92, RZ, RZ, R112 ;  /* 0x000000ffff5c7224 */ /* 0x000fe400078e0070 */
.L_x_26187:
[----:B------:R-:W-:Y:S05]  /*b600*/  BSYNC B0 ;  /* 0x0000000000007941 */ /* 0x000fea0003800000 */
.L_x_26185:
        /* <DEDUP_REMOVED lines=16> */
.L_x_26191:
[----:B------:R-:W-:Y:S05]  /*b710*/  BSYNC B1 ;  /* 0x0000000000017941 */ /* 0x000fea0003800000 */
.L_x_26190:
        /* <DEDUP_REMOVED lines=43> */
.L_x_26189:
[----:B------:R-:W-:Y:S05]  /*b9d0*/  BSYNC B0 ;  /* 0x0000000000007941 */ /* 0x000fea0003800000 */
.L_x_26188:
        /* <DEDUP_REMOVED lines=8> */
.L_x_26184:
[----:B------:R-:W-:Y:S01]  /*ba60*/  SEL R92, RZ, 0x1000000, P4 ;  /* 0x01000000ff5c7807 */ /* 0x000fe20002000000 */
[C---:B------:R-:W-:Y:S01]  /*ba70*/  IMAD.WIDE.U32 R100, R121.reuse, R132, c[0x0][0x190] ;  /* 0x0000640079647625 */ /* 0x040fe200078e0084 */
        /* <DEDUP_REMOVED lines=24> */
.L_x_26192:
        /* <DEDUP_REMOVED lines=15> */
.L_x_26194:
[----:B-1----:R-:W-:Y:S02]  /*bcf0*/  IMAD.MOV.U32 R96, RZ, RZ, R112 ;  /* 0x000000ffff607224 */ /* 0x002fe400078e0070 */
.L_x_26195:
[----:B------:R-:W-:Y:S05]  /*bd00*/  BSYNC B0 ;  /* 0x0000000000007941 */ /* 0x000fea0003800000 */
.L_x_26193:
        /* <DEDUP_REMOVED lines=16> */
.L_x_26199:
[----:B------:R-:W-:Y:S05]  /*be10*/  BSYNC B1 ;  /* 0x0000000000017941 */ /* 0x000fea0003800000 */
.L_x_26198:
        /* <DEDUP_REMOVED lines=44> */
.L_x_26197:
[----:B------:R-:W-:Y:S05]  /*c0e0*/  BSYNC B0 ;  /* 0x0000000000007941 */ /* 0x000fea0003800000 */
.L_x_26196:
        /* <DEDUP_REMOVED lines=12> */
.L_x_26200:
        /* <DEDUP_REMOVED lines=12> */
.L_x_26203:
[----:B------:R-:W-:Y:S02]  /*c270*/  IMAD.MOV.U32 R96, RZ, RZ, R112 ;  /* 0x000000ffff607224 */ /* 0x000fe400078e0070 */
.L_x_26204:
[----:B------:R-:W-:Y:S05]  /*c280*/  BSYNC B0 ;  /* 0x0000000000007941 */ /* 0x000fea0003800000 */
.L_x_26202:
        /* <DEDUP_REMOVED lines=16> */
.L_x_26208:
[----:B------:R-:W-:Y:S05]  /*c390*/  BSYNC B1 ;  /* 0x0000000000017941 */ /* 0x000fea0003800000 */
.L_x_26207:
        /* <DEDUP_REMOVED lines=44> */
.L_x_26206:
[----:B------:R-:W-:Y:S05]  /*c660*/  BSYNC B0 ;  /* 0x0000000000007941 */ /* 0x000fea0003800000 */
.L_x_26205:
        /* <DEDUP_REMOVED lines=8> */
.L_x_26201:
        /* <DEDUP_REMOVED lines=12> */
.L_x_26210:
[----:B------:R-:W-:Y:S02]  /*c7b0*/  IMAD.MOV.U32 R96, RZ, RZ, R112 ;  /* 0x000000ffff607224 */ /* 0x000fe400078e0070 */
.L_x_26211:
[----:B------:R-:W-:Y:S05]  /*c7c0*/  BSYNC B0 ;  /* 0x0000000000007941 */ /* 0x000fea0003800000 */
.L_x_26209:
        /* <DEDUP_REMOVED lines=16> */
.L_x_26215:
[----:B------:R-:W-:Y:S05]  /*c8d0*/  BSYNC B1 ;  /* 0x0000000000017941 */ /* 0x000fea0003800000 */
.L_x_26214:
        /* <DEDUP_REMOVED lines=44> */
.L_x_26213:
[----:B------:R-:W-:Y:S05]  /*cba0*/  BSYNC B0 ;  /* 0x0000000000007941 */ /* 0x000fea0003800000 */
.L_x_26212:
        /* <DEDUP_REMOVED lines=11> */
.L_x_26216:
        /* <DEDUP_REMOVED lines=12> */
.L_x_26219:
[----:B------:R-:W-:Y:S02]  /*cd20*/  IMAD.MOV.U32 R96, RZ, RZ, R112 ;  /* 0x000000ffff607224 */ /* 0x000fe400078e0070 */
.L_x_26220:
[----:B------:R-:W-:Y:S05]  /*cd30*/  BSYNC B0 ;  /* 0x0000000000007941 */ /* 0x000fea0003800000 */
.L_x_26218:
        /* <DEDUP_REMOVED lines=16> */
.L_x_26224:
[----:B------:R-:W-:Y:S05]  /*ce40*/  BSYNC B1 ;  /* 0x0000000000017941 */ /* 0x000fea0003800000 */
.L_x_26223:
        /* <DEDUP_REMOVED lines=44> */
.L_x_26222:
[----:B------:R-:W-:Y:S05]  /*d110*/  BSYNC B0 ;  /* 0x0000000000007941 */ /* 0x000fea0003800000 */
.L_x_26221:
        /* <DEDUP_REMOVED lines=8> */
.L_x_26217:
        /* <DEDUP_REMOVED lines=12> */
.L_x_26226:
[----:B------:R-:W-:Y:S02]  /*d260*/  IMAD.MOV.U32 R96, RZ, RZ, R112 ;  /* 0x000000ffff607224 */ /* 0x000fe400078e0070 */
.L_x_26227:
[----:B------:R-:W-:Y:S05]  /*d270*/  BSYNC B0 ;  /* 0x0000000000007941 */ /* 0x000fea0003800000 */
.L_x_26225:
        /* <DEDUP_REMOVED lines=16> */
.L_x_26231:
[----:B------:R-:W-:Y:S05]  /*d380*/  BSYNC B1 ;  /* 0x0000000000017941 */ /* 0x000fea0003800000 */
.L_x_26230:
        /* <DEDUP_REMOVED lines=44> */
.L_x_26229:
[----:B------:R-:W-:Y:S05]  /*d650*/  BSYNC B0 ;  /* 0x0000000000007941 */ /* 0x000fea0003800000 */
.L_x_26228:
        /* <DEDUP_REMOVED lines=11> */
.L_x_26232:
        /* <DEDUP_REMOVED lines=12> */
.L_x_26235:
[----:B------:R-:W-:Y:S02]  /*d7d0*/  IMAD.MOV.U32 R96, RZ, RZ, R112 ;  /* 0x000000ffff607224 */ /* 0x000fe400078e0070 */
.L_x_26236:
[----:B------:R-:W-:Y:S05]  /*d7e0*/  BSYNC B0 ;  /* 0x0000000000007941 */ /* 0x000fea0003800000 */
.L_x_26234:
        /* <DEDUP_REMOVED lines=16> */
.L_x_26240:
[----:B------:R-:W-:Y:S05]  /*d8f0*/  BSYNC B1 ;  /* 0x0000000000017941 */ /* 0x000fea0003800000 */
.L_x_26239:
        /* <DEDUP_REMOVED lines=44> */
.L_x_26238:
[----:B------:R-:W-:Y:S05]  /*dbc0*/  BSYNC B0 ;  /* 0x0000000000007941 */ /* 0x000fea0003800000 */
.L_x_26237:
        /* <DEDUP_REMOVED lines=8> */
.L_x_26233:
        /* <DEDUP_REMOVED lines=12> */
.L_x_26242:
[----:B------:R-:W-:Y:S02]  /*dd10*/  IMAD.MOV.U32 R96, RZ, RZ, R112 ;  /* 0x000000ffff607224 */ /* 0x000fe400078e0070 */
.L_x_26243:
[----:B------:R-:W-:Y:S05]  /*dd20*/  BSYNC B0 ;  /* 0x0000000000007941 */ /* 0x000fea0003800000 */
.L_x_26241:
        /* <DEDUP_REMOVED lines=16> */
.L_x_26247:
[----:B------:R-:W-:Y:S05]  /*de30*/  BSYNC B1 ;  /* 0x0000000000017941 */ /* 0x000fea0003800000 */
.L_x_26246:
        /* <DEDUP_REMOVED lines=44> */
.L_x_26245:
[----:B------:R-:W-:Y:S05]  /*e100*/  BSYNC B0 ;  /* 0x0000000000007941 */ /* 0x000fea0003800000 */
.L_x_26244:
        /* <DEDUP_REMOVED lines=11> */
.L_x_26248:
        /* <DEDUP_REMOVED lines=12> */
.L_x_26251:
[----:B------:R-:W-:Y:S02]  /*e280*/  IMAD.MOV.U32 R96, RZ, RZ, R112 ;  /* 0x000000ffff607224 */ /* 0x000fe400078e0070 */
.L_x_26252:
[----:B------:R-:W-:Y:S05]  /*e290*/  BSYNC B0 ;  /* 0x0000000000007941 */ /* 0x000fea0003800000 */
.L_x_26250:
        /* <DEDUP_REMOVED lines=16> */
.L_x_26256:
[----:B------:R-:W-:Y:S05]  /*e3a0*/  BSYNC B1 ;  /* 0x0000000000017941 */ /* 0x000fea0003800000 */
.L_x_26255:
        /* <DEDUP_REMOVED lines=43> */
.L_x_26254:
[----:B------:R-:W-:Y:S05]  /*e660*/  BSYNC B0 ;  /* 0x0000000000007941 */ /* 0x000fea0003800000 */
.L_x_26253:
        /* <DEDUP_REMOVED lines=8> */
.L_x_26249:
        /* <DEDUP_REMOVED lines=26> */
.L_x_26257:
        /* <DEDUP_REMOVED lines=15> */
.L_x_26259:
[----:B-1----:R-:W-:Y:S02]  /*e980*/  IMAD.MOV.U32 R100, RZ, RZ, R112 ;  /* 0x000000ffff647224 */ /* 0x002fe400078e0070 */
.L_x_26260:
[----:B------:R-:W-:Y:S05]  /*e990*/  BSYNC B0 ;  /* 0x0000000000007941 */ /* 0x000fea0003800000 */
.L_x_26258:
        /* <DEDUP_REMOVED lines=16> */
.L_x_26264:
[----:B------:R-:W-:Y:S05]  /*eaa0*/  BSYNC B1 ;  /* 0x0000000000017941 */ /* 0x000fea0003800000 */
.L_x_26263:
        /* <DEDUP_REMOVED lines=44> */
.L_x_26262:
[----:B------:R-:W-:Y:S05]  /*ed70*/  BSYNC B0 ;  /* 0x0000000000007941 */ /* 0x000fea0003800000 */
.L_x_26261:
        /* <DEDUP_REMOVED lines=12> */
.L_x_26265:
        /* <DEDUP_REMOVED lines=12> */
.L_x_26268:
[----:B------:R-:W-:Y:S02]  /*ef00*/  IMAD.MOV.U32 R100, RZ, RZ, R112 ;  /* 0x000000ffff647224 */ /* 0x000fe400078e0070 */
.L_x_26269:
[----:B------:R-:W-:Y:S05]  /*ef10*/  BSYNC B0 ;  /* 0x0000000000007941 */ /* 0x000fea0003800000 */
.L_x_26267:
        /* <DEDUP_REMOVED lines=16> */
.L_x_26273:
[----:B------:R-:W-:Y:S05]  /*f020*/  BSYNC B1 ;  /* 0x0000000000017941 */ /* 0x000fea0003800000 */
.L_x_26272:
        /* <DEDUP_REMOVED lines=44> */
.L_x_26271:
[----:B------:R-:W-:Y:S05]  /*f2f0*/  BSYNC B0 ;  /* 0x0000000000007941 */ /* 0x000fea0003800000 */
.L_x_26270:
        /* <DEDUP_REMOVED lines=8> */
.L_x_26266:
        /* <DEDUP_REMOVED lines=12> */
.L_x_26275:
[----:B------:R-:W-:Y:S02]  /*f440*/  IMAD.MOV.U32 R100, RZ, RZ, R112 ;  /* 0x000000ffff647224 */ /* 0x000fe400078e0070 */
.L_x_26276:
[----:B------:R-:W-:Y:S05]  /*f450*/  BSYNC B0 ;  /* 0x0000000000007941 */ /* 0x000fea0003800000 */
.L_x_26274:
        /* <DEDUP_REMOVED lines=16> */
.L_x_26280:
[----:B------:R-:W-:Y:S05]  /*f560*/  BSYNC B1 ;  /* 0x0000000000017941 */ /* 0x000fea0003800000 */
.L_x_26279:
        /* <DEDUP_REMOVED lines=44> */
.L_x_26278:
[----:B------:R-:W-:Y:S05]  /*f830*/  BSYNC B0 ;  /* 0x0000000000007941 */ /* 0x000fea0003800000 */
.L_x_26277:
        /* <DEDUP_REMOVED lines=11> */
.L_x_26281:
        /* <DEDUP_REMOVED lines=12> */
.L_x_26284:
[----:B------:R-:W-:Y:S02]  /*f9b0*/  IMAD.MOV.U32 R100, RZ, RZ, R112 ;  /* 0x000000ffff647224 */ /* 0x000fe400078e0070 */
.L_x_26285:
[----:B------:R-:W-:Y:S05]  /*f9c0*/  BSYNC B0 ;  /* 0x0000000000007941 */ /* 0x000fea0003800000 */
.L_x_26283:
        /* <DEDUP_REMOVED lines=16> */
.L_x_26289:
[----:B------:R-:W-:Y:S05]  /*fad0*/  BSYNC B1 ;  /* 0x0000000000017941 */ /* 0x000fea0003800000 */
.L_x_26288:
        /* <DEDUP_REMOVED lines=44> */
.L_x_26287:
[----:B------:R-:W-:Y:S05]  /*fda0*/  BSYNC B0 ;  /* 0x0000000000007941 */ /* 0x000fea0003800000 */
.L_x_26286:
        /* <DEDUP_REMOVED lines=8> */
.L_x_26282:
        /* <DEDUP_REMOVED lines=12> */
.L_x_26291:
[----:B------:R-:W-:Y:S02]  /*fef0*/  IMAD.MOV.U32 R100, RZ, RZ, R112 ;  /* 0x000000ffff647224 */ /* 0x000fe400078e0070 */
.L_x_26292:
[----:B------:R-:W-:Y:S05]  /*ff00*/  BSYNC B0 ;  /* 0x0000000000007941 */ /* 0x000fea0003800000 */
.L_x_26290:
        /* <DEDUP_REMOVED lines=16> */
.L_x_26296:
[----:B------:R-:W-:Y:S05]  /*10010*/  BSYNC B1 ;  /* 0x0000000000017941 */ /* 0x000fea0003800000 */
.L_x_26295:
        /* <DEDUP_REMOVED lines=44> */
.L_x_26294:
[----:B------:R-:W-:Y:S05]  /*102e0*/  BSYNC B0 ;  /* 0x0000000000007941 */ /* 0x000fea0003800000 */
.L_x_26293:
        /* <DEDUP_REMOVED lines=11> */
.L_x_26297:
        /* <DEDUP_REMOVED lines=12> */
.L_x_26300:
[----:B------:R-:W-:Y:S02]  /*10460*/  IMAD.MOV.U32 R100, RZ, RZ, R112 ;  /* 0x000000ffff647224 */ /* 0x000fe400078e0070 */
.L_x_26301:
[----:B------:R-:W-:Y:S05]  /*10470*/  BSYNC B0 ;  /* 0x0000000000007941 */ /* 0x000fea0003800000 */
.L_x_26299:
        /* <DEDUP_REMOVED lines=16> */
.L_x_26305:
[----:B------:R-:W-:Y:S05]  /*10580*/  BSYNC B1 ;  /* 0x0000000000017941 */ /* 0x000fea0003800000 */
.L_x_26304:
        /* <DEDUP_REMOVED lines=44> */
.L_x_26303:
[----:B------:R-:W-:Y:S05]  /*10850*/  BSYNC B0 ;  /* 0x0000000000007941 */ /* 0x000fea0003800000 */
.L_x_26302:
        /* <DEDUP_REMOVED lines=8> */
.L_x_26298:
        /* <DEDUP_REMOVED lines=12> */
.L_x_26307:
[----:B------:R-:W-:Y:S02]  /*109a0*/  IMAD.MOV.U32 R100, RZ, RZ, R112 ;  /* 0x000000ffff647224 */ /* 0x000fe400078e0070 */
.L_x_26308:
[----:B------:R-:W-:Y:S05]  /*109b0*/  BSYNC B0 ;  /* 0x0000000000007941 */ /* 0x000fea0003800000 */
.L_x_26306:
        /* <DEDUP_REMOVED lines=16> */
.L_x_26312:
[----:B------:R-:W-:Y:S05]  /*10ac0*/  BSYNC B1 ;  /* 0x0000000000017941 */ /* 0x000fea0003800000 */
.L_x_26311:
        /* <DEDUP_REMOVED lines=44> */
.L_x_26310:
[----:B------:R-:W-:Y:S05]  /*10d90*/  BSYNC B0 ;  /* 0x0000000000007941 */ /* 0x000fea0003800000 */
.L_x_26309:
        /* <DEDUP_REMOVED lines=11> */
.L_x_26313:
        /* <DEDUP_REMOVED lines=12> */
.L_x_26316:
[----:B------:R-:W-:Y:S02]  /*10f10*/  IMAD.MOV.U32 R100, RZ, RZ, R112 ;  /* 0x000000ffff647224 */ /* 0x000fe400078e0070 */
.L_x_26317:
[----:B------:R-:W-:Y:S05]  /*10f20*/  BSYNC B0 ;  /* 0x0000000000007941 */ /* 0x000fea0003800000 */
.L_x_26315:
        /* <DEDUP_REMOVED lines=16> */
.L_x_26321:
[----:B------:R-:W-:Y:S05]  /*11030*/  BSYNC B1 ;  /* 0x0000000000017941 */ /* 0x000fea0003800000 */
.L_x_26320:
        /* <DEDUP_REMOVED lines=44> */
.L_x_26319:
[----:B------:R-:W-:Y:S05]  /*11300*/  BSYNC B0 ;  /* 0x0000000000007941 */ /* 0x000fea0003800000 */
.L_x_26318:
        /* <DEDUP_REMOVED lines=8> */
.L_x_26314:
        /* <DEDUP_REMOVED lines=26> */
.L_x_26322:
        /* <DEDUP_REMOVED lines=15> */
.L_x_26324:
[----:B-1----:R-:W-:Y:S02]  /*11620*/  IMAD.MOV.U32 R104, RZ, RZ, R112 ;  /* 0x000000ffff687224 */ /* 0x002fe400078e0070 */
.L_x_26325:
[----:B------:R-:W-:Y:S05]  /*11630*/  BSYNC B0 ;  /* 0x0000000000007941 */ /* 0x000fea0003800000 */
.L_x_26323:
        /* <DEDUP_REMOVED lines=16> */
.L_x_26329:
[----:B------:R-:W-:Y:S05]  /*11740*/  BSYNC B1 ;  /* 0x0000000000017941 */ /* 0x000fea0003800000 */
.L_x_26328:
        /* <DEDUP_REMOVED lines=44> */
.L_x_26327:
[----:B------:R-:W-:Y:S05]  /*11a10*/  BSYNC B0 ;  /* 0x0000000000007941 */ /* 0x000fea0003800000 */
.L_x_26326:
        /* <DEDUP_REMOVED lines=12> */
.L_x_26330:
        /* <DEDUP_REMOVED lines=12> */
.L_x_26333:
[----:B------:R-:W-:Y:S02]  /*11ba0*/  IMAD.MOV.U32 R104, RZ, RZ, R112 ;  /* 0x000000ffff687224 */ /* 0x000fe400078e0070 */
.L_x_26334:
[----:B------:R-:W-:Y:S05]  /*11bb0*/  BSYNC B0 ;  /* 0x0000000000007941 */ /* 0x000fea0003800000 */
.L_x_26332:
        /* <DEDUP_REMOVED lines=16> */
.L_x_26338:
[----:B------:R-:W-:Y:S05]  /*11cc0*/  BSYNC B1 ;  /* 0x0000000000017941 */ /* 0x000fea0003800000 */
.L_x_26337:
        /* <DEDUP_REMOVED lines=44> */
.L_x_26336:
[----:B------:R-:W-:Y:S05]  /*11f90*/  BSYNC B0 ;  /* 0x0000000000007941 */ /* 0x000fea0003800000 */
.L_x_26335:
        /* <DEDUP_REMOVED lines=8> */
.L_x_26331:
        /* <DEDUP_REMOVED lines=12> */
.L_x_26340:
[----:B------:R-:W-:Y:S02]  /*120e0*/  MOV R104, R112 ;  /* 0x0000007000687202 */ /* 0x000fe40000000f00 */
.L_x_26341:
[----:B------:R-:W-:Y:S05]  /*120f0*/  BSYNC B0 ;  /* 0x0000000000007941 */ /* 0x000fea0003800000 */
.L_x_26339:
        /* <DEDUP_REMOVED lines=16> */
.L_x_26345:
[----:B------:R-:W-:Y:S05]  /*12200*/  BSYNC B1 ;  /* 0x0000000000017941 */ /* 0x000fea0003800000 */
.L_x_26344:
        /* <DEDUP_REMOVED lines=41> */
[----:B------:R-:W-:Y:S01]  /*124a0*/  MOV R112, R138 ;  /* 0x0000008a00707202 */ /* 0x000fe20000000f00 */
[----:B------:R-:W-:Y:S01]  /*124b0*/  IMAD.MOV.U32 R114, RZ, RZ, R134 ;  /* 0x000000ffff727224 */ /* 0x000fe200078e0086 */
[----:B------:R-:W-:Y:S02]  /*124c0*/  LOP3.LUT R108, R135, UR26, R106, 0x96, !PT ;  /* 0x0000001a876c7c12 */ /* 0x000fe4000f8e966a */
.L_x_26343:
[----:B------:R-:W-:Y:S05]  /*124d0*/  BSYNC B0 ;  /* 0x0000000000007941 */ /* 0x000fea0003800000 */
.L_x_26342:
        /* <DEDUP_REMOVED lines=11> */
.L_x_26346:
        /* <DEDUP_REMOVED lines=12> */
.L_x_26349:
[----:B------:R-:W-:Y:S02]  /*12650*/  MOV R104, R112 ;  /* 0x0000007000687202 */ /* 0x000fe40000000f00 */
.L_x_26350:
[----:B------:R-:W-:Y:S05]  /*12660*/  BSYNC B0 ;  /* 0x0000000000007941 */ /* 0x000fea0003800000 */
.L_x_26348:
        /* <DEDUP_REMOVED lines=16> */
.L_x_26354:
[----:B------:R-:W-:Y:S05]  /*12770*/  BSYNC B1 ;  /* 0x0000000000017941 */ /* 0x000fea0003800000 */
.L_x_26353:
        /* <DEDUP_REMOVED lines=44> */
.L_x_26352:
[----:B------:R-:W-:Y:S05]  /*12a40*/  BSYNC B0 ;  /* 0x0000000000007941 */ /* 0x000fea0003800000 */
.L_x_26351:
        /* <DEDUP_REMOVED lines=8> */
.L_x_26347:
        /* <DEDUP_REMOVED lines=12> */
.L_x_26356:
[----:B------:R-:W-:Y:S02]  /*12b90*/  IMAD.MOV.U32 R104, RZ, RZ, R112 ;  /* 0x000000ffff687224 */ /* 0x000fe400078e0070 */
.L_x_26357:
[----:B------:R-:W-:Y:S05]  /*12ba0*/  BSYNC B0 ;  /* 0x0000000000007941 */ /* 0x000fea0003800000 */
.L_x_26355:
        /* <DEDUP_REMOVED lines=16> */
.L_x_26361:
[----:B------:R-:W-:Y:S05]  /*12cb0*/  BSYNC B1 ;  /* 0x0000000000017941 */ /* 0x000fea0003800000 */
.L_x_26360:
        /* <DEDUP_REMOVED lines=44> */
.L_x_26359:
[----:B------:R-:W-:Y:S05]  /*12f80*/  BSYNC B0 ;  /* 0x0000000000007941 */ /* 0x000fea0003800000 */
.L_x_26358:
        /* <DEDUP_REMOVED lines=11> */
.L_x_26362:
        /* <DEDUP_REMOVED lines=12> */
.L_x_26365:
[----:B------:R-:W-:Y:S02]  /*13100*/  IMAD.MOV.U32 R104, RZ, RZ, R112 ;  /* 0x000000ffff687224 */ /* 0x000fe400078e0070 */
.L_x_26366:
[----:B------:R-:W-:Y:S05]  /*13110*/  BSYNC B0 ;  /* 0x0000000000007941 */ /* 0x000fea0003800000 */
.L_x_26364:
        /* <DEDUP_REMOVED lines=16> */
.L_x_26370:
[----:B------:R-:W-:Y:S05]  /*13220*/  BSYNC B1 ;  /* 0x0000000000017941 */ /* 0x000fea0003800000 */
.L_x_26369:
        /* <DEDUP_REMOVED lines=44> */
.L_x_26368:
[----:B------:R-:W-:Y:S05]  /*134f0*/  BSYNC B0 ;  /* 0x0000000000007941 */ /* 0x000fea0003800000 */
.L_x_26367:
        /* <DEDUP_REMOVED lines=8> */
.L_x_26363:
        /* <DEDUP_REMOVED lines=12> */
.L_x_26372:
[----:B------:R-:W-:Y:S02]  /*13640*/  MOV R104, R112 ;  /* 0x0000007000687202 */ /* 0x000fe40000000f00 */
.L_x_26373:
[----:B------:R-:W-:Y:S05]  /*13650*/  BSYNC B0 ;  /* 0x0000000000007941 */ /* 0x000fea0003800000 */
.L_x_26371:
        /* <DEDUP_REMOVED lines=16> */
.L_x_26377:
[----:B------:R-:W-:Y:S05]  /*13760*/  BSYNC B1 ;  /* 0x0000000000017941 */ /* 0x000fea0003800000 */
.L_x_26376:
        /* <DEDUP_REMOVED lines=44> */
.L_x_26375:
[----:B------:R-:W-:Y:S05]  /*13a30*/  BSYNC B0 ;  /* 0x0000000000007941 */ /* 0x000fea0003800000 */
.L_x_26374:
        /* <DEDUP_REMOVED lines=11> */
.L_x_26378:
        /* <DEDUP_REMOVED lines=12> */
.L_x_26381:
[----:B------:R-:W-:Y:S02]  /*13bb0*/  MOV R104, R112 ;  /* 0x0000007000687202 */ /* 0x000fe40000000f00 */
.L_x_26382:
[----:B------:R-:W-:Y:S05]  /*13bc0*/  BSYNC B0 ;  /* 0x0000000000007941 */ /* 0x000fea0003800000 */
.L_x_26380:
        /* <DEDUP_REMOVED lines=16> */
.L_x_26386:
[----:B------:R-:W-:Y:S05]  /*13cd0*/  BSYNC B1 ;  /* 0x0000000000017941 */ /* 0x000fea0003800000 */
.L_x_26385:
        /* <DEDUP_REMOVED lines=44> */
.L_x_26384:
[----:B------:R-:W-:Y:S05]  /*13fa0*/  BSYNC B0 ;  /* 0x0000000000007941 */ /* 0x000fea0003800000 */
.L_x_26383:
        /* <DEDUP_REMOVED lines=8> */
.L_x_26379:
[----:B------:R-:W-:Y:S01]  /*14030*/  SEL R104, RZ, 0x1000000, P4 ;  /* 0x01000000ff687807 */ /* 0x000fe20002000000 */
[----:B------:R-:W-:Y:S01]  /*14040*/  IMAD.WIDE.U32 R138, R124, R130, c[0x0][0x188] ;  /* 0x000062007c8a7625 */ /* 0x000fe200078e0082 */
[----:B------:R-:W-:Y:S02]  /*14050*/  SEL R107, RZ, 0x10000, P3 ;  /* 0x00010000ff6b7807 */ /* 0x000fe40001800000 */
[----:B------:R-:W-:Y:S02]  /*14060*/  SEL R106, RZ, 0x100, P2 ;  /* 0x00000100ff6a7807 */ /* 0x000fe40001000000 */
[----:B------:R-:W-:Y:S01]  /*14070*/  SEL R131, RZ, 0x1, P1 ;  /* 0x00000001ff837807 */ /* 0x000fe20000800000 */
[----:B------:R0:W-:Y:S01]  /*14080*/  STG.E.128 [R138.64], R100 ;  /* 0x000000648a007986 */ /* 0x0001e2000c101d06 */
[----:B------:R-:W-:Y:S02]  /*14090*/  IADD3 R104, R106, R104, R107 ;  /* 0x000000686a687210 */ /* 0x000fe40007ffe06b */
[----:B------:R-:W-:-:S02]  /*140a0*/  IADD3 R126, R105, 0x380, RZ ;  /* 0x00000380697e7810 */ /* 0x000fc40007ffe0ff */
[----:B------:R-:W-:Y:S01]  /*140b0*/  ISETP.NE.AND P5, PT, R129, RZ, PT ;  /* 0x000000ff8100720c */ /* 0x000fe20003fa5270 */
[----:B------:R-:W-:Y:S02]  /*140c0*/  IMAD.IADD R131, R104, 0x1, R131 ;  /* 0x0000000168837824 */ /* 0x000fe400078e0283 */
[----:B------:R-:W-:-:S04]  /*140d0*/  IMAD.WIDE.U32 R104, R124, R132, c[0x0][0x190] ;  /* 0x000064007c687625 */ /* 0x000fc800078e0084 */
[CC--:B------:R-:W-:Y:S01]  /*140e0*/  @P0 IMAD.WIDE.U32 R136, R126.reuse, R130.reuse, c[0x0][0x180] ;  /* 0x000060007e880625 */ /* 0x0c0fe200078e0082 */
[----:B------:R0:W-:Y:S03]  /*140f0*/  STG.E [R104.64], R131 ;  /* 0x0000008368007986 */ /* 0x0001e6000c101906 */
[----:B------:R-:W-:-:S04]  /*14100*/  IMAD.WIDE.U32 R106, R126, R130, c[0x0][0x170] ;  /* 0x00005c007e6a7625 */ /* 0x000fc800078e0082 */
[----:B------:R-:W-:Y:S01]  /*14110*/  @P5 IMAD.WIDE.U32 R134, R126, R130, c[0x0][0x178] ;  /* 0x00005e007e865625 */ /* 0x000fe200078e0082 */
        /* <DEDUP_REMOVED lines=11> */
.L_x_26387:
        /* <DEDUP_REMOVED lines=15> */
.L_x_26389:
[----:B-1----:R-:W-:Y:S02]  /*142c0*/  IMAD.MOV.U32 R131, RZ, RZ, R112 ;  /* 0x000000ffff837224 */ /* 0x002fe400078e0070 */
.L_x_26390:
[----:B------:R-:W-:Y:S05]  /*142d0*/  BSYNC B0 ;  /* 0x0000000000007941 */ /* 0x000fea0003800000 */
.L_x_26388:
        /* <DEDUP_REMOVED lines=16> */
.L_x_26394:
[----:B------:R-:W-:Y:S05]  /*143e0*/  BSYNC B1 ;  /* 0x0000000000017941 */ /* 0x000fea0003800000 */
.L_x_26393:
        /* <DEDUP_REMOVED lines=44> */
.L_x_26392:
[----:B------:R-:W-:Y:S05]  /*146b0*/  BSYNC B0 ;  /* 0x0000000000007941 */ /* 0x000fea0003800000 */
.L_x_26391:
        /* <DEDUP_REMOVED lines=12> */
.L_x_26395:
        /* <DEDUP_REMOVED lines=12> */
.L_x_26398:
[----:B------:R-:W-:Y:S02]  /*14840*/  MOV R120, R112 ;  /* 0x0000007000787202 */ /* 0x000fe40000000f00 */
.L_x_26399:
[----:B------:R-:W-:Y:S05]  /*14850*/  BSYNC B0 ;  /* 0x0000000000007941 */ /* 0x000fea0003800000 */
.L_x_26397:
        /* <DEDUP_REMOVED lines=16> */
.L_x_26403:
[----:B------:R-:W-:Y:S05]  /*14960*/  BSYNC B1 ;  /* 0x0000000000017941 */ /* 0x000fea0003800000 */
.L_x_26402:
        /* <DEDUP_REMOVED lines=44> */
.L_x_26401:
[----:B------:R-:W-:Y:S05]  /*14c30*/  BSYNC B0 ;  /* 0x0000000000007941 */ /* 0x000fea0003800000 */
.L_x_26400:
        /* <DEDUP_REMOVED lines=8> */
.L_x_26396:
        /* <DEDUP_REMOVED lines=12> */
.L_x_26405:
[----:B------:R-:W-:Y:S02]  /*14d80*/  IMAD.MOV.U32 R120, RZ, RZ, R112 ;  /* 0x000000ffff787224 */ /* 0x000fe400078e0070 */
.L_x_26406:
[----:B------:R-:W-:Y:S05]  /*14d90*/  BSYNC B0 ;  /* 0x0000000000007941 */ /* 0x000fea0003800000 */
.L_x_26404:
        /* <DEDUP_REMOVED lines=16> */
.L_x_26410:
[----:B------:R-:W-:Y:S05]  /*14ea0*/  BSYNC B1 ;  /* 0x0000000000017941 */ /* 0x000fea0003800000 */
.L_x_26409:
        /* <DEDUP_REMOVED lines=44> */
.L_x_26408:
[----:B------:R-:W-:Y:S05]  /*15170*/  BSYNC B0 ;  /* 0x0000000000007941 */ /* 0x000fea0003800000 */
.L_x_26407:
        /* <DEDUP_REMOVED lines=11> */
.L_x_26411:
        /* <DEDUP_REMOVED lines=12> */
.L_x_26414:
[----:B------:R-:W-:Y:S02]  /*152f0*/  IMAD.MOV.U32 R120, RZ, RZ, R112 ;  /* 0x000000ffff787224 */ /* 0x000fe400078e0070 */
.L_x_26415:
[----:B------:R-:W-:Y:S05]  /*15300*/  BSYNC B0 ;  /* 0x0000000000007941 */ /* 0x000fea0003800000 */
.L_x_26413:
        /* <DEDUP_REMOVED lines=16> */
.L_x_26419:
[----:B------:R-:W-:Y:S05]  /*15410*/  BSYNC B1 ;  /* 0x0000000000017941 */ /* 0x000fea0003800000 */
.L_x_26418:
        /* <DEDUP_REMOVED lines=44> */
.L_x_26417:
[----:B------:R-:W-:Y:S05]  /*156e0*/  BSYNC B0 ;  /* 0x0000000000007941 */ /* 0x000fea0003800000 */
.L_x_26416:
        /* <DEDUP_REMOVED lines=8> */
.L_x_26412:
        /* <DEDUP_REMOVED lines=12> */
.L_x_26421:
[----:B------:R-:W-:Y:S02]  /*15830*/  IMAD.MOV.U32 R120, RZ, RZ, R112 ;  /* 0x000000ffff787224 */ /* 0x000fe400078e0070 */
.L_x_26422:
[----:B------:R-:W-:Y:S05]  /*15840*/  BSYNC B0 ;  /* 0x0000000000007941 */ /* 0x000fea0003800000 */
.L_x_26420:
        /* <DEDUP_REMOVED lines=16> */
.L_x_26426:
[----:B------:R-:W-:Y:S05]  /*15950*/  BSYNC B1 ;  /* 0x0000000000017941 */ /* 0x000fea0003800000 */
.L_x_26425:
        /* <DEDUP_REMOVED lines=44> */
.L_x_26424:
[----:B------:R-:W-:Y:S05]  /*15c20*/  BSYNC B0 ;  /* 0x0000000000007941 */ /* 0x000fea0003800000 */
.L_x_26423:
        /* <DEDUP_REMOVED lines=11> */
.L_x_26427:
        /* <DEDUP_REMOVED lines=12> */
.L_x_26430:
[----:B------:R-:W-:Y:S02]  /*15da0*/  IMAD.MOV.U32 R120, RZ, RZ, R112 ;  /* 0x000000ffff787224 */ /* 0x000fe400078e0070 */
.L_x_26431:
[----:B------:R-:W-:Y:S05]  /*15db0*/  BSYNC B0 ;  /* 0x0000000000007941 */ /* 0x000fea0003800000 */
.L_x_26429:
        /* <DEDUP_REMOVED lines=16> */
.L_x_26435:
[----:B------:R-:W-:Y:S05]  /*15ec0*/  BSYNC B1 ;  /* 0x0000000000017941 */ /* 0x000fea0003800000 */
.L_x_26434:
        /* <DEDUP_REMOVED lines=44> */
.L_x_26433:
[----:B------:R-:W-:Y:S05]  /*16190*/  BSYNC B0 ;  /* 0x0000000000007941 */ /* 0x000fea0003800000 */
.L_x_26432:
        /* <DEDUP_REMOVED lines=8> */
.L_x_26428:
        /* <DEDUP_REMOVED lines=12> */
.L_x_26437:
[----:B------:R-:W-:Y:S02]  /*162e0*/  MOV R120, R112 ;  /* 0x0000007000787202 */ /* 0x000fe40000000f00 */
.L_x_26438:
[----:B------:R-:W-:Y:S05]  /*162f0*/  BSYNC B0 ;  /* 0x0000000000007941 */ /* 0x000fea0003800000 */
.L_x_26436:
        /* <DEDUP_REMOVED lines=16> */
.L_x_26442:
[----:B------:R-:W-:Y:S05]  /*16400*/  BSYNC B1 ;  /* 0x0000000000017941 */ /* 0x000fea0003800000 */
.L_x_26441:
        /* <DEDUP_REMOVED lines=44> */
.L_x_26440:
[----:B------:R-:W-:Y:S05]  /*166d0*/  BSYNC B0 ;  /* 0x0000000000007941 */ /* 0x000fea0003800000 */
.L_x_26439:
        /* <DEDUP_REMOVED lines=11> */
.L_x_26443:
        /* <DEDUP_REMOVED lines=12> */
.L_x_26446:
[----:B------:R-:W-:Y:S02]  /*16850*/  MOV R131, R112 ;  /* 0x0000007000837202 */ /* 0x000fe40000000f00 */
.L_x_26447:
[----:B------:R-:W-:Y:S05]  /*16860*/  BSYNC B0 ;  /* 0x0000000000007941 */ /* 0x000fea0003800000 */
.L_x_26445:
        /* <DEDUP_REMOVED lines=16> */
.L_x_26451:
[----:B------:R-:W-:Y:S05]  /*16970*/  BSYNC B1 ;  /* 0x0000000000017941 */ /* 0x000fea0003800000 */
.L_x_26450:
        /* <DEDUP_REMOVED lines=43> */
.L_x_26449:
[----:B------:R-:W-:Y:S05]  /*16c30*/  BSYNC B0 ;  /* 0x0000000000007941 */ /* 0x000fea0003800000 */
.L_x_26448:
[----:B------:R-:W0:Y:S02]  /*16c40*/  I2F.U32 R115, R131 ;  /* 0x0000008300737306 */ /* 0x000e240000201000 */
[----:B0-----:R-:W-:Y:S02]  /*16c50*/  FFMA.FTZ R115, R115, R128, 1.1641532182693481445e-10 ;  /* 0x2f00000073737423 */ /* 0x001fe40000010080 */
[----:B------:R-:W-:-:S03]  /*16c60*/  FMUL.FTZ R128, R75, c[0x0][0x1e8] ;  /* 0x00007a004b807a20 */ /* 0x000fc60000410000 */
[----:B------:R-:W-:-:S04]  /*16c70*/  FSETP.GTU.FTZ.AND P5, PT, R115, c[0x0][0x1e4], PT ;  /* 0x0000790073007a0b */ /* 0x000fc80003fbc000 */
[----:B------:R-:W-:Y:S02]  /*16c80*/  FSEL R128, R128, RZ, !P5 ;  /* 0x000000ff80807208 */ /* 0x000fe40006800000 */
[----:B------:R-:W-:-:S03]  /*16c90*/  SEL R115, RZ, 0x1, P5 ;  /* 0x00000001ff737807 */ /* 0x000fc60002800000 */
[----:B------:R-:W-:-:S04]  /*16ca0*/  FADD.FTZ R107, R107, R128 ;  /* 0x000000806b6b7221 */ /* 0x000fc80000010000 */
[----:B------:R-:W-:Y:S02]  /*16cb0*/  @P0 FADD.FTZ R107, R71, R107 ;  /* 0x0000006b476b0221 */ /* 0x000fe40000010000 */
.L_x_26444:
[----:B------:R-:W-:Y:S01]  /*16cc0*/  FADD.FTZ R128, RZ, R76 ;  /* 0x0000004cff807221 */ /* 0x000fe20000010000 */
[----:B------:R-:W-:Y:S02]  /*16cd0*/  ISETP.NE.AND P5, PT, R129, RZ, PT ;  /* 0x000000ff8100720c */ /* 0x000fe40003fa5270 */
[----:B------:R-:W-:Y:S01]  /*16ce0*/  SEL R133, RZ, 0x1, P1 ;  /* 0x00000001ff857807 */ /* 0x000fe20000800000 */
[----:B------:R-:W-:Y:S01]  /*16cf0*/  FADD.FTZ R129, R128, R77 ;  /* 0x0000004d80817221 */ /* 0x000fe20000010000 */
[----:B------:R-:W-:Y:S02]  /*16d00*/  LOP3.LUT P0, RZ, R0, 0x1f, RZ, 0xc0, !PT ;  /* 0x0000001f00ff7812 */ /* 0x000fe4000780c0ff */
[----:B------:R-:W-:Y:S01]  /*16d10*/  LOP3.LUT P1, RZ, R2, 0xff, RZ, 0xc0, !PT ;  /* 0x000000ff02ff7812 */ /* 0x000fe2000782c0ff */
        /* <DEDUP_REMOVED lines=25> */
[----:B------:R-:W-:-:S03]  /*16eb0*/  SEL R131, RZ, 0x100, P2 ;  /* 0x00000100ff837807 */ /* 0x000fc60001000000 */
[----:B------:R-:W-:Y:S01]  /*16ec0*/  FADD.FTZ R135, R134, R101 ;  /* 0x0000006586877221 */ /* 0x000fe20000010000 */
[----:B------:R-:W-:Y:S01]  /*16ed0*/  IADD3 R128, R131, R128, R129 ;  /* 0x0000008083807210 */ /* 0x000fe20007ffe081 */
[----:B------:R-:W-:-:S04]  /*16ee0*/  IMAD.WIDE.U32 R130, R126, R130, c[0x0][0x188] ;  /* 0x000062007e827625 */ /* 0x000fc800078e0082 */
[----:B------:R-:W-:Y:S01]  /*16ef0*/  FADD.FTZ R134, R135, R102 ;  /* 0x0000006687867221 */ /* 0x000fe20000010000 */
[----:B------:R-:W-:Y:S01]  /*16f00*/  IADD3 R135, R128, R133, RZ ;  /* 0x0000008580877210 */ /* 0x000fe20007ffe0ff */
[----:B------:R-:W-:Y:S01]  /*16f10*/  IMAD.WIDE.U32 R128, R126, R132, c[0x0][0x190] ;  /* 0x000064007e807625 */ /* 0x000fe200078e0084 */
[----:B------:R0:W-:Y:S03]  /*16f20*/  STG.E.128 [R130.64], R104 ;  /* 0x0000006882007986 */ /* 0x0001e6000c101d06 */
[----:B------:R-:W-:Y:S01]  /*16f30*/  FADD.FTZ R133, R134, R103 ;  /* 0x0000006786857221 */ /* 0x000fe20000010000 */
[----:B------:R0:W-:Y:S03]  /*16f40*/  STG.E [R128.64], R135 ;  /* 0x0000008780007986 */ /* 0x0001e6000c101906 */
        /* <DEDUP_REMOVED lines=16> */
.L_x_26452:
[----:B------:R-:W-:Y:S01]  /*17050*/  @!P1 IADD3 R133, R133, 0x4, RZ ;  /* 0x0000000485859810 */ /* 0x000fe20007ffe0ff */
[----:B------:R-:W-:Y:S01]  /*17060*/  FADD.FTZ R134, R134, R107 ;  /* 0x0000006b86867221 */ /* 0x000fe20000010000 */
[----:B------:R-:W-:Y:S05]  /*17070*/  BRA.DIV ~URZ, `(.L_x_26453) ;  /* 0x000011327f007947 */ /* 0x000fea000b800000 */
[----:B0-----:R0:W1:Y:S02]  /*17080*/  SHFL.BFLY PT, R128, R134, 0x1, 0x1f ;  /* 0x0c201f0086807f89 */ /* 0x00106400000e0000 */
.L_x_26457:
        /* <DEDUP_REMOVED lines=84> */
.L_x_26458:
        /* <DEDUP_REMOVED lines=9> */
[----:B------:R-:W-:Y:S01]  /*17660*/  @!P1 IADD3 R135, R133, R130, RZ ;  /* 0x0000008285879210 */ /* 0x000fe20007ffe0ff */
[----:B------:R-:W-:Y:S01]  /*17670*/  IMAD.MOV.U32 R133, RZ, RZ, RZ ;  /* 0x000000ffff857224 */ /* 0x000fe200078e00ff */
[----:B------:R-:W-:Y:S01]  /*17680*/  CS2R R130, SRZ ;  /* 0x0000000000827805 */ /* 0x000fe2000001ff00 */
[----:B------:R-:W-:Y:S01]  /*17690*/  @!P1 IMAD.MOV.U32 R133, RZ, RZ, 0x400 ;  /* 0x00000400ff859424 */ /* 0x000fe200078e00ff */
[----:B------:R-:W-:-:S03]  /*176a0*/  LOP3.LUT P0, RZ, R132, 0x1f, R0, 0xf8, !PT ;  /* 0x0000001f84ff7812 */ /* 0x000fc6000780f800 */
[----:B------:R-:W-:Y:S01]  /*176b0*/  I2F R141, R133 ;  /* 0x00000085008d7306 */ /* 0x000fe20000201400 */
[----:B------:R-:W0:Y:S09]  /*176c0*/  SHFL.DOWN PT, R136, R133, 0x2, 0x1f ;  /* 0x08401f0085887f89 */ /* 0x000e3200000e0000 */
[----:B------:R-:W-:Y:S01]  /*176d0*/  @!P0 IMAD.MOV.U32 R140, RZ, RZ, 0x4 ;  /* 0x00000004ff8c8424 */ /* 0x000fe200078e00ff */
[----:B------:R-:W-:Y:S01]  /*176e0*/  @!P1 LDS.64 R130, [R135.X8] ;  /* 0x0000000087829984 */ /* 0x000fe20000008a00 */
[----:B------:R-:W-:-:S02]  /*176f0*/  ISETP.NE.AND P1, PT, RZ, UR8, PT ;  /* 0x00000008ff007c0c */ /* 0x000fc4000bf25270 */
[----:B0-----:R-:W-:Y:S02]  /*17700*/  IADD3 R138, R136, R133, RZ ;  /* 0x00000085888a7210 */ /* 0x001fe40007ffe0ff */
[----:B------:R-:W-:Y:S03]  /*17710*/  I2F R136, R136 ;  /* 0x0000008800887306 */ /* 0x000fe60000201400 */
[----:B------:R-:W0:Y:S05]  /*17720*/  SHFL.DOWN PT, R143, R138, 0x1, 0x1f ;  /* 0x08201f008a8f7f89 */ /* 0x000e2a00000e0000 */
[----:B------:R-:W1:Y:S08]  /*17730*/  I2F R139, R138 ;  /* 0x0000008a008b7306 */ /* 0x000e700000201400 */
[----:B-1----:R-:W1:Y:S01]  /*17740*/  MUFU.RCP R129, R139 ;  /* 0x0000008b00817308 */ /* 0x002e620000001000 */
[----:B0-----:R-:W-:Y:S01]  /*17750*/  IMAD.IADD R135, R138, 0x1, R143 ;  /* 0x000000018a877824 */ /* 0x001fe200078e028f */
[----:B------:R-:W0:Y:S06]  /*17760*/  SHFL.DOWN PT, R137, R130, 0x2, 0x1f ;  /* 0x08401f0082897f89 */ /* 0x000e2c00000e0000 */
[----:B------:R-:W-:Y:S01]  /*17770*/  I2F R138, R143 ;  /* 0x0000008f008a7306 */ /* 0x000fe20000201400 */
[----:B------:R-:W2:Y:S07]  /*17780*/  SHFL.DOWN PT, R128, R131, 0x2, 0x1f ;  /* 0x08401f0083807f89 */ /* 0x000eae00000e0000 */
[----:B------:R-:W3:Y:S01]  /*17790*/  I2F R135, R135 ;  /* 0x0000008700877306 */ /* 0x000ee20000201400 */
[----:B0-----:R-:W-:-:S04]  /*177a0*/  FMUL.FTZ R134, R137, R136 ;  /* 0x0000008889867220 */ /* 0x001fc80000410000 */
[----:B------:R-:W-:Y:S02]  /*177b0*/  FFMA.FTZ R134, R141, R130, R134 ;  /* 0x000000828d867223 */ /* 0x000fe40000010086 */
[----:B------:R-:W-:Y:S02]  /*177c0*/  FADD.FTZ R130, -R137, R130 ;  /* 0x0000008289827221 */ /* 0x000fe40000010100 */
[----:B-1----:R-:W-:Y:S02]  /*177d0*/  FMUL.FTZ R134, R129, R134 ;  /* 0x0000008681867220 */ /* 0x002fe40000410000 */
[----:B------:R-:W-:Y:S02]  /*177e0*/  FMUL.FTZ R130, R130, R130 ;  /* 0x0000008282827220 */ /* 0x000fe40000410000 */
[----:B--2---:R-:W-:Y:S01]  /*177f0*/  FADD.FTZ R128, R128, R131 ;  /* 0x0000008380807221 */ /* 0x004fe20000010000 */
[----:B------:R-:W0:Y:S01]  /*17800*/  SHFL.DOWN PT, R133, R134, 0x1, 0x1f ;  /* 0x08201f0086857f89 */ /* 0x000e2200000e0000 */
[----:B------:R-:W-:Y:S01]  /*17810*/  FMUL.FTZ R130, R130, R141 ;  /* 0x0000008d82827220 */ /* 0x000fe20000410000 */
[----:B---3--:R-:W1:Y:S01]  /*17820*/  MUFU.RCP R131, R135 ;  /* 0x0000008700837308 */ /* 0x008e620000001000 */
[----:B------:R-:W-:-:S04]  /*17830*/  @!P0 IMAD.WIDE R140, R119, R140, c[0x0][0x1a0] ;  /* 0x00006800778c8625 */ /* 0x000fc800078e028c */
[----:B------:R-:W-:-:S04]  /*17840*/  FMUL.FTZ R130, R130, R136 ;  /* 0x0000008882827220 */ /* 0x000fc80000410000 */
[----:B------:R-:W-:-:S05]  /*17850*/  FFMA.FTZ R128, R129, R130, R128 ;  /* 0x0000008281807223 */ /* 0x000fca0000010080 */
[----:B------:R-:W2:Y:S01]  /*17860*/  SHFL.DOWN PT, R129, R128, 0x1, 0x1f ;  /* 0x08201f0080817f89 */ /* 0x000ea200000e0000 */
[----:B0-----:R-:W-:Y:S02]  /*17870*/  FMUL.FTZ R130, R133, R138 ;  /* 0x0000008a85827220 */ /* 0x001fe40000410000 */
[----:B------:R-:W-:Y:S02]  /*17880*/  FADD.FTZ R133, R134, -R133 ;  /* 0x8000008586857221 */ /* 0x000fe40000010000 */
[----:B------:R-:W-:-:S04]  /*17890*/  FFMA.FTZ R130, R139, R134, R130 ;  /* 0x000000868b827223 */ /* 0x000fc80000010082 */
[----:B-1----:R-:W-:Y:S02]  /*178a0*/  FMUL.FTZ R136, R131, R130 ;  /* 0x0000008283887220 */ /* 0x002fe40000410000 */
[----:B------:R-:W-:-:S03]  /*178b0*/  FMUL.FTZ R130, R133, R133 ;  /* 0x0000008585827220 */ /* 0x000fc60000410000 */
[----:B------:R-:W0:Y:S01]  /*178c0*/  SHFL.IDX PT, R137, R136, RZ, 0x1f ;  /* 0x00001fff88897589 */ /* 0x000e2200000e0000 */
[----:B------:R-:W-:Y:S02]  /*178d0*/  FMUL.FTZ R139, R139, R130 ;  /* 0x000000828b8b7220 */ /* 0x000fe40000410000 */
[----:B--2---:R-:W-:Y:S02]  /*178e0*/  FADD.FTZ R130, R128, R129 ;  /* 0x0000008180827221 */ /* 0x004fe40000010000 */
[----:B------:R-:W-:Y:S02]  /*178f0*/  FMUL.FTZ R139, R139, R138 ;  /* 0x0000008a8b8b7220 */ /* 0x000fe40000410000 */
[----:B------:R-:W-:Y:S02]  /*17900*/  IMAD R128, R119, c[0x0][0x168], RZ ;  /* 0x00005a0077807a24 */ /* 0x000fe400078e02ff */
[----:B------:R-:W-:Y:S01]  /*17910*/  FFMA.FTZ R139, R131, R139, R130 ;  /* 0x0000008b838b7223 */ /* 0x000fe20000010082 */
[----:B------:R-:W-:-:S02]  /*17920*/  LOP3.LUT R131, R0, 0x7f, RZ, 0xc0, !PT ;  /* 0x0000007f00837812 */ /* 0x000fc400078ec0ff */
[----:B------:R-:W-:-:S03]  /*17930*/  SHF.R.S32.HI R129, RZ, 0x1f, R128 ;  /* 0x0000001fff817819 */ /* 0x000fc60000011480 */
[----:B------:R-:W1:Y:S01]  /*17940*/  SHFL.IDX PT, R139, R139, RZ, 0x1f ;  /* 0x00001fff8b8b7589 */ /* 0x000e6200000e0000 */
[----:B------:R-:W-:-:S04]  /*17950*/  LEA.HI R128, R129, R128, RZ, 0x2 ;  /* 0x0000008081807211 */ /* 0x000fc800078f10ff */
        /* <DEDUP_REMOVED lines=8> */
[----:B------:R-:W-:Y:S01]  /*179e0*/  FADD.FTZ R78, -R129, R78 ;  /* 0x0000004e814e7221 */ /* 0x000fe20000010100 */
[----:B------:R-:W-:Y:S01]  /*179f0*/  FSEL R77, R77, RZ, P1 ;  /* 0x000000ff4d4d7208 */ /* 0x000fe20000800000 */
[----:B-1----:R-:W-:Y:S02]  /*17a00*/  FFMA.FTZ R76, R139, R76, c[0x0][0x228] ;  /* 0x00008a008b4c7623 */ /* 0x002fe4000001004c */
[----:B------:R-:W-:Y:S02]  /*17a10*/  FADD.FTZ R134, -R129, R79 ;  /* 0x0000004f81867221 */ /* 0x000fe40000010100 */
[----:B------:R-:W-:Y:S02]  /*17a20*/  FADD.FTZ R89, R76, R77 ;  /* 0x0000004d4c597221 */ /* 0x000fe40000010000 */
[----:B------:R-:W-:-:S02]  /*17a30*/  @!P0 IMAD.MOV.U32 R76, RZ, RZ, 0x4 ;  /* 0x00000004ff4c8424 */ /* 0x000fc400078e00ff */
[C---:B------:R-:W-:Y:S01]  /*17a40*/  FADD.FTZ R152, -R129.reuse, R92 ;  /* 0x0000005c81987221 */ /* 0x040fe20000010100 */
[----:B------:R-:W-:Y:S01]  /*17a50*/  LEA R92, P1, R128, c[0x0][0x208], 0x4 ;  /* 0x00008200805c7a11 */ /* 0x000fe200078220ff */
[----:B------:R-:W1:Y:S01]  /*17a60*/  MUFU.RSQ R89, R89 ;  /* 0x0000005900597308 */ /* 0x000e620000001400 */
[C---:B------:R-:W-:Y:S02]  /*17a70*/  FADD.FTZ R80, -R129.reuse, R80 ;  /* 0x0000005081507221 */ /* 0x040fe40000010100 */
[C---:B------:R-:W-:Y:S02]  /*17a80*/  FADD.FTZ R136, -R129.reuse, R81 ;  /* 0x0000005181887221 */ /* 0x040fe40000010100 */
[C---:B------:R-:W-:Y:S02]  /*17a90*/  FADD.FTZ R82, -R129.reuse, R82 ;  /* 0x0000005281527221 */ /* 0x040fe40000010100 */
[C---:B------:R-:W-:Y:S02]  /*17aa0*/  FADD.FTZ R138, -R129.reuse, R83 ;  /* 0x00000053818a7221 */ /* 0x040fe40000010100 */
[----:B------:R-:W-:-:S02]  /*17ab0*/  FADD.FTZ R142, -R129, R87 ;  /* 0x00000057818e7221 */ /* 0x000fc40000010100 */
[C---:B------:R-:W-:Y:S02]  /*17ac0*/  FADD.FTZ R84, -R129.reuse, R84 ;  /* 0x0000005481547221 */ /* 0x040fe40000010100 */
[C---:B0-----:R-:W-:Y:S02]  /*17ad0*/  FADD.FTZ R140, -R129.reuse, R85 ;  /* 0x00000055818c7221 */ /* 0x041fe40000010100 */
[C---:B------:R-:W-:Y:S02]  /*17ae0*/  FADD.FTZ R86, -R129.reuse, R86 ;  /* 0x0000005681567221 */ /* 0x040fe40000010100 */
[----:B------:R-:W-:Y:S02]  /*17af0*/  FADD.FTZ R79, -R129, R97 ;  /* 0x00000061814f7221 */ /* 0x000fe40000010100 */
[C---:B------:R-:W-:Y:S01]  /*17b00*/  @!P0 IMAD.WIDE R76, R119.reuse, R76, c[0x0][0x1a8] ;  /* 0x00006a00774c8625 */ /* 0x040fe200078e024c */
[----:B------:R-:W-:-:S03]  /*17b10*/  IADD3 R119, R119, c[0x0][0x160], RZ ;  /* 0x0000580077777a10 */ /* 0x000fc60007ffe0ff */
[C---:B-1----:R-:W-:Y:S01]  /*17b20*/  FMUL.FTZ R87, R89.reuse, R78 ;  /* 0x0000004e59577220 */ /* 0x042fe20000410000 */
[----:B------:R0:W-:Y:S01]  /*17b30*/  @!P0 STG.E [R76.64], R89 ;  /* 0x000000594c008986 */ /* 0x0001e2000c101906 */
[----:B------:R-:W-:Y:S01]  /*17b40*/  FMUL.FTZ R78, R89, R134 ;  /* 0x00000086594e7220 */ /* 0x000fe20000410000 */
[----:B------:R-:W-:Y:S01]  /*17b50*/  ISETP.GE.AND P0, PT, R119, c[0x0][0x164], PT ;  /* 0x0000590077007a0c */ /* 0x000fe20003f06270 */
[C---:B------:R-:W-:Y:S02]  /*17b60*/  FADD.FTZ R150, -R129.reuse, R88 ;  /* 0x0000005881967221 */ /* 0x040fe40000010100 */
[C---:B------:R-:W-:Y:S01]  /*17b70*/  FADD.FTZ R154, -R129.reuse, R93 ;  /* 0x0000005d819a7221 */ /* 0x040fe20000010100 */
[----:B------:R-:W-:Y:S01]  /*17b80*/  LEA.HI.X R93, R128, c[0x0][0x20c], RZ, 0x4, P1 ;  /* 0x00008300805d7a11 */ /* 0x000fe200008f24ff */
[----:B------:R-:W-:Y:S01]  /*17b90*/  FADD.FTZ R162, -R129, R101 ;  /* 0x0000006581a27221 */ /* 0x000fe20000010100 */
[----:B------:R-:W-:Y:S01]  /*17ba0*/  LOP3.LUT P1, RZ, R2, 0xff, RZ, 0xc0, !PT ;  /* 0x000000ff02ff7812 */ /* 0x000fe2000782c0ff */
[----:B------:R-:W-:-:S02]  /*17bb0*/  FMUL.FTZ R81, R89, R130 ;  /* 0x0000008259517220 */ /* 0x000fc40000410000 */
[----:B------:R-:W-:Y:S01]  /*17bc0*/  FMUL.FTZ R83, R89, R132 ;  /* 0x0000008459537220 */ /* 0x000fe20000410000 */
[----:B------:R-:W-:Y:S01]  /*17bd0*/  SEL R2, RZ, 0x1, P1 ;  /* 0x00000001ff027807 */ /* 0x000fe20000800000 */
[C---:B------:R-:W-:Y:S02]  /*17be0*/  FADD.FTZ R146, -R129.reuse, R90 ;  /* 0x0000005a81927221 */ /* 0x040fe40000010100 */
[C---:B------:R-:W-:Y:S02]  /*17bf0*/  FADD.FTZ R148, -R129.reuse, R91 ;  /* 0x0000005b81947221 */ /* 0x040fe40000010100 */
[----:B------:R-:W-:Y:S02]  /*17c00*/  FADD.FTZ R164, -R129, R103 ;  /* 0x0000006781a47221 */ /* 0x000fe40000010100 */
[----:B------:R-:W-:Y:S02]  /*17c10*/  IMAD.MOV.U32 R88, RZ, RZ, 0x10 ;  /* 0x00000010ff587424 */ /* 0x000fe400078e00ff */
[----:B------:R-:W-:-:S02]  /*17c20*/  FMUL.FTZ R85, R89, R80 ;  /* 0x0000005059557220 */ /* 0x000fc40000410000 */
[C---:B------:R-:W-:Y:S02]  /*17c30*/  FMUL.FTZ R136, R89.reuse, R136 ;  /* 0x0000008859887220 */ /* 0x040fe40000410000 */
[C---:B------:R-:W-:Y:S02]  /*17c40*/  FMUL.FTZ R101, R89.reuse, R82 ;  /* 0x0000005259657220 */ /* 0x040fe40000410000 */
[----:B------:R-:W-:Y:S02]  /*17c50*/  FMUL.FTZ R138, R89, R138 ;  /* 0x0000008a598a7220 */ /* 0x000fe40000410000 */
        /* <DEDUP_REMOVED lines=9> */
[C---:B------:R-:W-:Y:S02]  /*17cf0*/  FADD.FTZ R160, -R129.reuse, R96 ;  /* 0x0000006081a07221 */ /* 0x040fe40000010100 */
[C---:B------:R-:W-:Y:S02]  /*17d00*/  FADD.FTZ R99, -R129.reuse, R99 ;  /* 0x0000006381637221 */ /* 0x040fe40000010100 */
[C---:B------:R-:W-:Y:S02]  /*17d10*/  FADD.FTZ R102, -R129.reuse, R102 ;  /* 0x0000006681667221 */ /* 0x040fe40000010100 */
[C---:B------:R-:W-:Y:S02]  /*17d20*/  FADD.FTZ R98, -R129.reuse, R105 ;  /* 0x0000006981627221 */ /* 0x040fe40000010100 */
[----:B------:R-:W-:Y:S02]  /*17d30*/  FADD.FTZ R100, -R129, R106 ;  /* 0x0000006a81647221 */ /* 0x000fe40000010100 */
[----:B------:R-:W-:-:S02]  /*17d40*/  FFMA.FTZ R79, R39, R78, R7 ;  /* 0x0000004e274f7223 */ /* 0x000fc40000010007 */
[C---:B------:R-:W-:Y:S02]  /*17d50*/  FADD.FTZ R133, -R129.reuse, R104 ;  /* 0x0000006881857221 */ /* 0x040fe40000010100 */
[----:B------:R-:W-:Y:S02]  /*17d60*/  FADD.FTZ R90, -R129, R107 ;  /* 0x0000006b815a7221 */ /* 0x000fe40000010100 */
[----:B------:R-:W-:Y:S02]  /*17d70*/  FFMA.FTZ R78, R38, R87, R6 ;  /* 0x00000057264e7223 */ /* 0x000fe40000010006 */
[----:B0-----:R-:W-:Y:S02]  /*17d80*/  FFMA.FTZ R77, R37, R83, R5 ;  /* 0x00000053254d7223 */ /* 0x001fe40000010005 */
        /* <DEDUP_REMOVED lines=33> */
[----:B------:R-:W-:-:S04]  /*17fa0*/  IMAD.WIDE.U32 R98, R121, R88, c[0x0][0x208] ;  /* 0x0000820079627625 */ /* 0x000fc800078e0058 */
[----:B------:R-:W-:-:S04]  /*17fb0*/  IMAD.WIDE.U32 R100, R122, R88, c[0x0][0x208] ;  /* 0x000082007a647625 */ /* 0x000fc800078e0058 */
[----:B------:R-:W-:-:S04]  /*17fc0*/  IMAD.WIDE.U32 R102, R123, R88, c[0x0][0x208] ;  /* 0x000082007b667625 */ /* 0x000fc800078e0058 */
[----:B------:R-:W-:-:S04]  /*17fd0*/  IMAD.WIDE.U32 R124, R124, R88, c[0x0][0x208] ;  /* 0x000082007c7c7625 */ /* 0x000fc800078e0058 */
        /* <DEDUP_REMOVED lines=20> */
[----:B------:R-:W-:Y:S02]  /*18120*/  FFMA.FTZ R95, R67, R136, R35 ;  /* 0x00000088435f7223 */ /* 0x000fe40000010023 */
[----:B------:R-:W-:Y:S01]  /*18130*/  FFMA.FTZ R94, R66, R143, R34 ;  /* 0x0000008f425e7223 */ /* 0x000fe20000010022 */
[----:B------:R0:W-:Y:S01]  /*18140*/  STG.E.128 [R124.64], R84 ;  /* 0x000000547c007986 */ /* 0x0001e2000c101d06 */
[----:B------:R-:W-:-:S02]  /*18150*/  FFMA.FTZ R93, R65, R132, R33 ;  /* 0x00000084415d7223 */ /* 0x000fc40000010021 */
[----:B------:R-:W-:-:S05]  /*18160*/  FFMA.FTZ R92, R64, R133, R32 ;  /* 0x00000085405c7223 */ /* 0x000fca0000010020 */
[----:B------:R0:W-:Y:S02]  /*18170*/  STG.E.128 [R126.64], R92 ;  /* 0x0000005c7e007986 */ /* 0x0001e4000c101d06 */
[----:B0-----:R-:W-:Y:S01]  /*18180*/  @P0 CALL.REL.NOINC `(.L_x_26455) ;  /* 0x0000001000000944 */ /* 0x001fe20003c00000 */
[----:B------:R-:W-:Y:S05]  /*18190*/  BRA `(.L_x_26456) ;  /* 0xfffe869000007947 */ /* 0x000fea000383ffff */
.L_x_26455:
[----:B------:R-:W-:Y:S05]  /*181a0*/  EXIT ;  /* 0x000000000000794d */ /* 0x000fea0003800000 */
.L_x_26453:
[----:B0-----:R-:W-:Y:S01]  /*181b0*/  HFMA2.MMA R135, -RZ, RZ, 0, 5.9604644775390625e-08 ;  /* 0x00000001ff877435 */ /* 0x001fe200000001ff */
[----:B------:R-:W-:Y:S01]  /*181c0*/  IMAD.MOV.U32 R129, RZ, RZ, 0x1f ;  /* 0x0000001fff817424 */ /* 0x000fe200078e00ff */
[----:B------:R-:W-:Y:S01]  /*181d0*/  MOV R130, 0x18200 ;  /* 0x0001820000827802 */ /* 0x000fe20000000f00 */
[----:B------:R-:W-:-:S03]  /*181e0*/  IMAD.MOV.U32 R132, RZ, RZ, -0x1 ;  /* 0xffffffffff847424 */ /* 0x000fc600078e00ff */
[----:B------:R-:W-:Y:S05]  /*181f0*/  CALL.REL.NOINC `($__internal_79_$__cuda_sm70_shflsync_bfly_p) ;  /* 0x0000079000007944 */ /* 0x000fea0003c00000 */
[----:B-1----:R-:W-:Y:S01]  /*18200*/  MOV R128, R135 ;  /* 0x0000008700807202 */ /* 0x002fe20000000f00 */
[----:B0-----:R-:W-:Y:S05]  /*18210*/  BRA `(.L_x_26457) ;  /* 0xffffee7000007947 */ /* 0x001fea000383ffff */
.L_x_26454:
[----:B------:R-:W-:Y:S01]  /*18220*/  IMAD.MOV.U32 R135, RZ, RZ, 0x2 ;  /* 0x00000002ff877424 */ /* 0x000fe200078e00ff */
[----:B------:R-:W-:Y:S01]  /*18230*/  MOV R132, 0xffffffff ;  /* 0xffffffff00847802 */ /* 0x000fe20000000f00 */
[----:B------:R-:W-:Y:S01]  /*18240*/  IMAD.MOV.U32 R129, RZ, RZ, 0x1f ;  /* 0x0000001fff817424 */ /* 0x000fe200078e00ff */
[----:B------:R-:W-:Y:S02]  /*18250*/  MOV R130, 0x18270 ;  /* 0x0001827000827802 */ /* 0x000fe40000000f00 */
[----:B------:R-:W-:Y:S05]  /*18260*/  CALL.REL.NOINC `($__internal_79_$__cuda_sm70_shflsync_bfly_p) ;  /* 0x0000072000007944 */ /* 0x000fea0003c00000 */
[----:B01----:R-:W-:Y:S01]  /*18270*/  FADD.FTZ R134, R134, R135 ;  /* 0x0000008786867221 */ /* 0x003fe20000010000 */
[----:B------:R-:W-:Y:S01]  /*18280*/  MOV R132, 0xffffffff ;  /* 0xffffffff00847802 */ /* 0x000fe20000000f00 */
[----:B------:R-:W-:Y:S01]  /*18290*/  IMAD.MOV.U32 R135, RZ, RZ, 0x4 ;  /* 0x00000004ff877424 */ /* 0x000fe200078e00ff */
[----:B------:R-:W-:Y:S01]  /*182a0*/  MOV R130, 0x182d0 ;  /* 0x000182d000827802 */ /* 0x000fe20000000f00 */
[----:B------:R-:W-:-:S02]  /*182b0*/  IMAD.MOV.U32 R129, RZ, RZ, 0x1f ;  /* 0x0000001fff817424 */ /* 0x000fc400078e00ff */
        /* <DEDUP_REMOVED lines=83> */
[----:B------:R-:W-:Y:S05]  /*187f0*/  CALL.REL.NOINC `($__internal_79_$__cuda_sm70_shflsync_bfly_p) ;  /* 0x0000019000007944 */ /* 0x000fea0003c00000 */
[----:B01----:R-:W-:Y:S01]  /*18800*/  FADD.FTZ R134, R134, R135 ;  /* 0x0000008786867221 */ /* 0x003fe20000010000 */
[----:B------:R-:W-:Y:S01]  /*18810*/  MOV R132, 0xffffffff ;  /* 0xffffffff00847802 */ /* 0x000fe20000000f00 */
[----:B------:R-:W-:Y:S01]  /*18820*/  IMAD.MOV.U32 R135, RZ, RZ, 0x2 ;  /* 0x00000002ff877424 */ /* 0x000fe200078e00ff */
[----:B------:R-:W-:Y:S01]  /*18830*/  MOV R130, 0x18860 ;  /* 0x0001886000827802 */ /* 0x000fe20000000f00 */
[----:B------:R-:W-:Y:S02]  /*18840*/  IMAD.MOV.U32 R129, RZ, RZ, 0x1f ;  /* 0x0000001fff817424 */ /* 0x000fe400078e00ff */
        /* <DEDUP_REMOVED lines=19> */
[----:B01----:R-:W-:Y:S05]  /*18980*/  BRA `(.L_x_26458) ;  /* 0xffffec4000007947 */ /* 0x003fea000383ffff */
        .weak           $__internal_79_$__cuda_sm70_shflsync_bfly_p
        .type           $__internal_79_$__cuda_sm70_shflsync_bfly_p,@function
        .size           $__internal_79_$__cuda_sm70_shflsync_bfly_p,(.L_x_26539 - $__internal_79_$__cuda_sm70_shflsync_bfly_p)
$__internal_79_$__cuda_sm70_shflsync_bfly_p:
[----:B------:R-:W-:Y:S01]  /*18990*/  IMAD.MOV.U32 R131, RZ, RZ, 0x0 ;  /* 0x00000000ff837424 */ /* 0x000fe200078e00ff */
[----:B------:R-:W-:Y:S04]  /*189a0*/  WARPSYNC R132 ;  /* 0x0000008400007348 */ /* 0x000fe80003800000 */
[----:B------:R0:W1:Y:S01]  /*189b0*/  SHFL.BFLY PT, R135, R134, R135, R129 ;  /* 0x0c00008786877389 */ /* 0x00006200000e0081 */
[----:B------:R-:W-:Y:S05]  /*189c0*/  RET.REL.NODEC R130 `(_ZN10layer_norm31ln_parallel_residual_fwd_kernelINS_13Kernel_traitsIfffffjLj4096ELj1ELj1ELj4ELj16ENS_18Kernel_traits_baseILj4096EfffffjLj128EEEEELb1ELb1ELb1EEEvNS_9FwdParamsE) ;  /* 0xfffe763082007950 */ /* 0x000fea0003c3ffff */
.L_x_26459:
        /* <DEDUP_REMOVED lines=11> */
.L_x_26539:


//--------------------- .nv.global.init           --------------------------
	.section	.nv.global.init,"aw",@progbits
	.align	4
.nv.global.init:
	.type		mrg32k3aM1SubSeq,@object
	.size		mrg32k3aM1SubSeq,(mrg32k3aM2SubSeq - mrg32k3aM1SubSeq)
mrg32k3aM1SubSeq:
        /*0000*/ 	.byte	0x0b, 0xcc, 0xee, 0x04, 0x73, 0x29, 0x8b, 0x6f, 0xf6, 0x53, 0x03, 0xf6, 0x23, 0xf6, 0xea, 0xda
        /* <DEDUP_REMOVED lines=125> */
	.type		mrg32k3aM2SubSeq,@object
	.size		mrg32k3aM2SubSeq,(mrg32k3aM1 - mrg32k3aM2SubSeq)
mrg32k3aM2SubSeq:
        /* <DEDUP_REMOVED lines=126> */
	.type		mrg32k3aM1,@object
	.size		mrg32k3aM1,(mrg32k3aM1Seq - mrg32k3aM1)
mrg32k3aM1:
        /* <DEDUP_REMOVED lines=144> */
	.type		mrg32k3aM1Seq,@object
	.size		mrg32k3aM1Seq,(mrg32k3aM2 - mrg32k3aM1Seq)
mrg32k3aM1Seq:
        /* <DEDUP_REMOVED lines=144> */
	.type		mrg32k3aM2,@object
	.size		mrg32k3aM2,(mrg32k3aM2Seq - mrg32k3aM2)
mrg32k3aM2:
        /* <DEDUP_REMOVED lines=144> */
	.type		mrg32k3aM2Seq,@object
	.size		mrg32k3aM2Seq,(precalc_xorwow_matrix - mrg32k3aM2Seq)
mrg32k3aM2Seq:
        /* <DEDUP_REMOVED lines=144> */
	.type		precalc_xorwow_matrix,@object
	.size		precalc_xorwow_matrix,(precalc_xorwow_offset_matrix - precalc_xorwow_matrix)
precalc_xorwow_matrix:
        /* <DEDUP_REMOVED lines=6400> */
	.type		precalc_xorwow_offset_matrix,@object
	.size		precalc_xorwow_offset_matrix,(.L_1 - precalc_xorwow_offset_matrix)
precalc_xorwow_offset_matrix:
        /* <DEDUP_REMOVED lines=6400> */
.L_1:


//--------------------- .nv.shared._ZN10layer_norm31ln_parallel_residual_fwd_kernelINS_13Kernel_traitsI13__nv_bfloat16S2_S2_S2_fjLj4096ELj1ELj1ELj4ELj16ENS_18Kernel_traits_baseILj4096ES2_S2_S2_S2_fjLj128EEEEELb0ELb0ELb0EEEvNS_9FwdParamsE --------------------------
	.section	.nv.shared._ZN10layer_norm31ln_parallel_residual_fwd_kernelINS_13Kernel_traitsI13__nv_bfloat16S2_S2_S2_fjLj4096ELj1ELj1ELj4ELj16ENS_18Kernel_traits_baseILj4096ES2_S2_S2_S2_fjLj128EEEEELb0ELb0ELb0EEEvNS_9FwdParamsE,"aw",@nobits
	.sectionflags	@""
	.align	16


//--------------------- .nv.shared._ZN10layer_norm31ln_parallel_residual_fwd_kernelINS_13Kernel_traitsI13__nv_bfloat16S2_S2_S2_fjLj4096ELj1ELj1ELj4ELj16ENS_18Kernel_traits_baseILj4096ES2_S2_S2_S2_fjLj128EEEEELb0ELb0ELb1EEEvNS_9FwdParamsE --------------------------
	.section	.nv.shared._ZN10layer_norm31ln_parallel_residual_fwd_kernelINS_13Kernel_traitsI13__nv_bfloat16S2_S2_S2_fjLj4096ELj1ELj1ELj4ELj16ENS_18Kernel_traits_baseILj4096ES2_S2_S2_S2_fjLj128EEEEELb0ELb0ELb1EEEvNS_9FwdParamsE,"aw",@nobits
	.sectionflags	@""
	.align	16


//--------------------- .nv.shared._ZN10layer_norm31ln_parallel_residual_fwd_kernelINS_13Kernel_traitsI13__nv_bfloat16S2_S2_S2_fjLj4096ELj1ELj1ELj4ELj16ENS_18Kernel_traits_baseILj4096ES2_S2_S2_S2_fjLj128EEEEELb0ELb1ELb0EEEvNS_9FwdParamsE --------------------------
	.section	.nv.shared._ZN10layer_norm31ln_parallel_residual_fwd_kernelINS_13Kernel_traitsI13__nv_bfloat16S2_S2_S2_fjLj4096ELj1ELj1ELj4ELj16ENS_18Kernel_traits_baseILj4096ES2_S2_S2_S2_fjLj128EEEEELb0ELb1ELb0EEEvNS_9FwdParamsE,"aw",@nobits
	.sectionflags	@""
	.align	16


//--------------------- .nv.shared._ZN10layer_norm31ln_parallel_residual_fwd_kernelINS_13Kernel_traitsI13__nv_bfloat16S2_S2_S2_fjLj4096ELj1ELj1ELj4ELj16ENS_18Kernel_traits_baseILj4096ES2_S2_S2_S2_fjLj128EEEEELb0ELb1ELb1EEEvNS_9FwdParamsE --------------------------
	.section	.nv.shared._ZN10layer_norm31ln_parallel_residual_fwd_kernelINS_13Kernel_traitsI13__nv_bfloat16S2_S2_S2_fjLj4096ELj1ELj1ELj4ELj16ENS_18Kernel_traits_baseILj4096ES2_S2_S2_S2_fjLj128EEEEELb0ELb1ELb1EEEvNS_9FwdParamsE,"aw",@nobits
	.sectionflags	@""
	.align	16


//--------------------- .nv.shared._ZN10layer_norm31ln_parallel_residual_fwd_kernelINS_13Kernel_traitsI13__nv_bfloat16S2_S2_S2_fjLj4096ELj1ELj1ELj4ELj16ENS_18Kernel_traits_baseILj4096ES2_S2_S2_S2_fjLj128EEEEELb1ELb0ELb0EEEvNS_9FwdParamsE --------------------------
	.section	.nv.shared._ZN10layer_norm31ln_parallel_residual_fwd_kernelINS_13Kernel_traitsI13__nv_bfloat16S2_S2_S2_fjLj4096ELj1ELj1ELj4ELj16ENS_18Kernel_traits_baseILj4096ES2_S2_S2_S2_fjLj128EEEEELb1ELb0ELb0EEEvNS_9FwdParamsE,"aw",@nobits
	.sectionflags	@""
	.align	16


//--------------------- .nv.shared._ZN10layer_norm31ln_parallel_residual_fwd_kernelINS_13Kernel_traitsI13__nv_bfloat16S2_S2_S2_fjLj4096ELj1ELj1ELj4ELj16ENS_18Kernel_traits_baseILj4096ES2_S2_S2_S2_fjLj128EEEEELb1ELb0ELb1EEEvNS_9FwdParamsE --------------------------
	.section	.nv.shared._ZN10layer_norm31ln_parallel_residual_fwd_kernelINS_13Kernel_traitsI13__nv_bfloat16S2_S2_S2_fjLj4096ELj1ELj1ELj4ELj16ENS_18Kernel_traits_baseILj4096ES2_S2_S2_S2_fjLj128EEEEELb1ELb0ELb1EEEvNS_9FwdParamsE,"aw",@nobits
	.sectionflags	@""
	.align	16


//--------------------- .nv.shared._ZN10layer_norm31ln_parallel_residual_fwd_kernelINS_13Kernel_traitsI13__nv_bfloat16S2_S2_S2_fjLj4096ELj1ELj1ELj4ELj16ENS_18Kernel_traits_baseILj4096ES2_S2_S2_S2_fjLj128EEEEELb1ELb1ELb0EEEvNS_9FwdParamsE --------------------------
	.section	.nv.shared._ZN10layer_norm31ln_parallel_residual_fwd_kernelINS_13Kernel_traitsI13__nv_bfloat16S2_S2_S2_fjLj4096ELj1ELj1ELj4ELj16ENS_18Kernel_traits_baseILj4096ES2_S2_S2_S2_fjLj128EEEEELb1ELb1ELb0EEEvNS_9FwdParamsE,"aw",@nobits
	.sectionflags	@""
	.align	16


//--------------------- .nv.shared._ZN10layer_norm31ln_parallel_residual_fwd_kernelINS_13Kernel_traitsI13__nv_bfloat16S2_S2_S2_fjLj4096ELj1ELj1ELj4ELj16ENS_18Kernel_traits_baseILj4096ES2_S2_S2_S2_fjLj128EEEEELb1ELb1ELb1EEEvNS_9FwdParamsE --------------------------
	.section	.nv.shared._ZN10layer_norm31ln_parallel_residual_fwd_kernelINS_13Kernel_traitsI13__nv_bfloat16S2_S2_S2_fjLj4096ELj1ELj1ELj4ELj16ENS_18Kernel_traits_baseILj4096ES2_S2_S2_S2_fjLj128EEEEELb1ELb1ELb1EEEvNS_9FwdParamsE,"aw",@nobits
	.sectionflags	@""
	.align	16


//--------------------- .nv.shared._ZN10layer_norm31ln_parallel_residual_fwd_kernelINS_13Kernel_traitsI6__halfS2_S2_S2_fjLj4096ELj1ELj1ELj4ELj16ENS_18Kernel_traits_baseILj4096ES2_S2_S2_S2_fjLj128EEEEELb0ELb0ELb0EEEvNS_9FwdParamsE --------------------------
	.section	.nv.shared._ZN10layer_norm31ln_parallel_residual_fwd_kernelINS_13Kernel_traitsI6__halfS2_S2_S2_fjLj4096ELj1ELj1ELj4ELj16ENS_18Kernel_traits_baseILj4096ES2_S2_S2_S2_fjLj128EEEEELb0ELb0ELb0EEEvNS_9FwdParamsE,"aw",@nobits
	.sectionflags	@""
	.align	16


//--------------------- .nv.shared._ZN10layer_norm31ln_parallel_residual_fwd_kernelINS_13Kernel_traitsI6__halfS2_S2_S2_fjLj4096ELj1ELj1ELj4ELj16ENS_18Kernel_traits_baseILj4096ES2_S2_S2_S2_fjLj128EEEEELb0ELb0ELb1EEEvNS_9FwdParamsE --------------------------
	.section	.nv.shared._ZN10layer_norm31ln_parallel_residual_fwd_kernelINS_13Kernel_traitsI6__halfS2_S2_S2_fjLj4096ELj1ELj1ELj4ELj16ENS_18Kernel_traits_baseILj4096ES2_S2_S2_S2_fjLj128EEEEELb0ELb0ELb1EEEvNS_9FwdParamsE,"aw",@nobits
	.sectionflags	@""
	.align	16


//--------------------- .nv.shared._ZN10layer_norm31ln_parallel_residual_fwd_kernelINS_13Kernel_traitsI6__halfS2_S2_S2_fjLj4096ELj1ELj1ELj4ELj16ENS_18Kernel_traits_baseILj4096ES2_S2_S2_S2_fjLj128EEEEELb0ELb1ELb0EEEvNS_9FwdParamsE --------------------------
	.section	.nv.shared._ZN10layer_norm31ln_parallel_residual_fwd_kernelINS_13Kernel_traitsI6__halfS2_S2_S2_fjLj4096ELj1ELj1ELj4ELj16ENS_18Kernel_traits_baseILj4096ES2_S2_S2_S2_fjLj128EEEEELb0ELb1ELb0EEEvNS_9FwdParamsE,"aw",@nobits
	.sectionflags	@""
	.align	16


//--------------------- .nv.shared._ZN10layer_norm31ln_parallel_residual_fwd_kernelINS_13Kernel_traitsI6__halfS2_S2_S2_fjLj4096ELj1ELj1ELj4ELj16ENS_18Kernel_traits_baseILj4096ES2_S2_S2_S2_fjLj128EEEEELb0ELb1ELb1EEEvNS_9FwdParamsE --------------------------
	.section	.nv.shared._ZN10layer_norm31ln_parallel_residual_fwd_kernelINS_13Kernel_traitsI6__halfS2_S2_S2_fjLj4096ELj1ELj1ELj4ELj16ENS_18Kernel_traits_baseILj4096ES2_S2_S2_S2_fjLj128EEEEELb0ELb1ELb1EEEvNS_9FwdParamsE,"aw",@nobits
	.sectionflags	@""
	.align	16


//--------------------- .nv.shared._ZN10layer_norm31ln_parallel_residual_fwd_kernelINS_13Kernel_traitsI6__halfS2_S2_S2_fjLj4096ELj1ELj1ELj4ELj16ENS_18Kernel_traits_baseILj4096ES2_S2_S2_S2_fjLj128EEEEELb1ELb0ELb0EEEvNS_9FwdParamsE --------------------------
	.section	.nv.shared._ZN10layer_norm31ln_parallel_residual_fwd_kernelINS_13Kernel_traitsI6__halfS2_S2_S2_fjLj4096ELj1ELj1ELj4ELj16ENS_18Kernel_traits_baseILj4096ES2_S2_S2_S2_fjLj128EEEEELb1ELb0ELb0EEEvNS_9FwdParamsE,"aw",@nobits
	.sectionflags	@""
	.align	16


//--------------------- .nv.shared._ZN10layer_norm31ln_parallel_residual_fwd_kernelINS_13Kernel_traitsI6__halfS2_S2_S2_fjLj4096ELj1ELj1ELj4ELj16ENS_18Kernel_traits_baseILj4096ES2_S2_S2_S2_fjLj128EEEEELb1ELb0ELb1EEEvNS_9FwdParamsE --------------------------
	.section	.nv.shared._ZN10layer_norm31ln_parallel_residual_fwd_kernelINS_13Kernel_traitsI6__halfS2_S2_S2_fjLj4096ELj1ELj1ELj4ELj16ENS_18Kernel_traits_baseILj4096ES2_S2_S2_S2_fjLj128EEEEELb1ELb0ELb1EEEvNS_9FwdParamsE,"aw",@nobits
	.sectionflags	@""
	.align	16


//--------------------- .nv.shared._ZN10layer_norm31ln_parallel_residual_fwd_kernelINS_13Kernel_traitsI6__halfS2_S2_S2_fjLj4096ELj1ELj1ELj4ELj16ENS_18Kernel_traits_baseILj4096ES2_S2_S2_S2_fjLj128EEEEELb1ELb1ELb0EEEvNS_9FwdParamsE --------------------------
	.section	.nv.shared._ZN10layer_norm31ln_parallel_residual_fwd_kernelINS_13Kernel_traitsI6__halfS2_S2_S2_fjLj4096ELj1ELj1ELj4ELj16ENS_18Kernel_traits_baseILj4096ES2_S2_S2_S2_fjLj128EEEEELb1ELb1ELb0EEEvNS_9FwdParamsE,"aw",@nobits
	.sectionflags	@""
	.align	16


//--------------------- .nv.shared._ZN10layer_norm31ln_parallel_residual_fwd_kernelINS_13Kernel_traitsI6__halfS2_S2_S2_fjLj4096ELj1ELj1ELj4ELj16ENS_18Kernel_traits_baseILj4096ES2_S2_S2_S2_fjLj128EEEEELb1ELb1ELb1EEEvNS_9FwdParamsE --------------------------
	.section	.nv.shared._ZN10layer_norm31ln_parallel_residual_fwd_kernelINS_13Kernel_traitsI6__halfS2_S2_S2_fjLj4096ELj1ELj1ELj4ELj16ENS_18Kernel_traits_baseILj4096ES2_S2_S2_S2_fjLj128EEEEELb1ELb1ELb1EEEvNS_9FwdParamsE,"aw",@nobits
	.sectionflags	@""
	.align	16


//--------------------- .nv.shared._ZN10layer_norm31ln_parallel_residual_fwd_kernelINS_13Kernel_traitsIf13__nv_bfloat16S2_S2_fjLj4096ELj1ELj1ELj4ELj16ENS_18Kernel_traits_baseILj4096EfS2_S2_S2_fjLj128EEEEELb0ELb0ELb0EEEvNS_9FwdParamsE --------------------------
	.section	.nv.shared._ZN10layer_norm31ln_parallel_residual_fwd_kernelINS_13Kernel_traitsIf13__nv_bfloat16S2_S2_fjLj4096ELj1ELj1ELj4ELj16ENS_18Kernel_traits_baseILj4096EfS2_S2_S2_fjLj128EEEEELb0ELb0ELb0EEEvNS_9FwdParamsE,"aw",@nobits
	.sectionflags	@""
	.align	16


//--------------------- .nv.shared._ZN10layer_norm31ln_parallel_residual_fwd_kernelINS_13Kernel_traitsIf13__nv_bfloat16S2_S2_fjLj4096ELj1ELj1ELj4ELj16ENS_18Kernel_traits_baseILj4096EfS2_S2_S2_fjLj128EEEEELb0ELb0ELb1EEEvNS_9FwdParamsE --------------------------
	.section	.nv.shared._ZN10layer_norm31ln_parallel_residual_fwd_kernelINS_13Kernel_traitsIf13__nv_bfloat16S2_S2_fjLj4096ELj1ELj1ELj4ELj16ENS_18Kernel_traits_baseILj4096EfS2_S2_S2_fjLj128EEEEELb0ELb0ELb1EEEvNS_9FwdParamsE,"aw",@nobits
	.sectionflags	@""
	.align	16


//--------------------- .nv.shared._ZN10layer_norm31ln_parallel_residual_fwd_kernelINS_13Kernel_traitsIf13__nv_bfloat16S2_S2_fjLj4096ELj1ELj1ELj4ELj16ENS_18Kernel_traits_baseILj4096EfS2_S2_S2_fjLj128EEEEELb0ELb1ELb0EEEvNS_9FwdParamsE --------------------------
	.section	.nv.shared._ZN10layer_norm31ln_parallel_residual_fwd_kernelINS_13Kernel_traitsIf13__nv_bfloat16S2_S2_fjLj4096ELj1ELj1ELj4ELj16ENS_18Kernel_traits_baseILj4096EfS2_S2_S2_fjLj128EEEEELb0ELb1ELb0EEEvNS_9FwdParamsE,"aw",@nobits
	.sectionflags	@""
	.align	16


//--------------------- .nv.shared._ZN10layer_norm31ln_parallel_residual_fwd_kernelINS_13Kernel_traitsIf13__nv_bfloat16S2_S2_fjLj4096ELj1ELj1ELj4ELj16ENS_18Kernel_traits_baseILj4096EfS2_S2_S2_fjLj128EEEEELb0ELb1ELb1EEEvNS_9FwdParamsE --------------------------
	.section	.nv.shared._ZN10layer_norm31ln_parallel_residual_fwd_kernelINS_13Kernel_traitsIf13__nv_bfloat16S2_S2_fjLj4096ELj1ELj1ELj4ELj16ENS_18Kernel_traits_baseILj4096EfS2_S2_S2_fjLj128EEEEELb0ELb1ELb1EEEvNS_9FwdParamsE,"aw",@nobits
	.sectionflags	@""
	.align	16


//--------------------- .nv.shared._ZN10layer_norm31ln_parallel_residual_fwd_kernelINS_13Kernel_traitsIf13__nv_bfloat16S2_S2_fjLj4096ELj1ELj1ELj4ELj16ENS_18Kernel_traits_baseILj4096EfS2_S2_S2_fjLj128EEEEELb1ELb0ELb0EEEvNS_9FwdParamsE --------------------------
	.section	.nv.shared._ZN10layer_norm31ln_parallel_residual_fwd_kernelINS_13Kernel_traitsIf13__nv_bfloat16S2_S2_fjLj4096ELj1ELj1ELj4ELj16ENS_18Kernel_traits_baseILj4096EfS2_S2_S2_fjLj128EEEEELb1ELb0ELb0EEEvNS_9FwdParamsE,"aw",@nobits
	.sectionflags	@""
	.align	16


//--------------------- .nv.shared._ZN10layer_norm31ln_parallel_residual_fwd_kernelINS_13Kernel_traitsIf13__nv_bfloat16S2_S2_fjLj4096ELj1ELj1ELj4ELj16ENS_18Kernel_traits_baseILj4096EfS2_S2_S2_fjLj128EEEEELb1ELb0ELb1EEEvNS_9FwdParamsE --------------------------
	.section	.nv.shared._ZN10layer_norm31ln_parallel_residual_fwd_kernelINS_13Kernel_traitsIf13__nv_bfloat16S2_S2_fjLj4096ELj1ELj1ELj4ELj16ENS_18Kernel_traits_baseILj4096EfS2_S2_S2_fjLj128EEEEELb1ELb0ELb1EEEvNS_9FwdParamsE,"aw",@nobits
	.sectionflags	@""
	.align	16


//--------------------- .nv.shared._ZN10layer_norm31ln_parallel_residual_fwd_kernelINS_13Kernel_traitsIf13__nv_bfloat16S2_S2_fjLj4096ELj1ELj1ELj4ELj16ENS_18Kernel_traits_baseILj4096EfS2_S2_S2_fjLj128EEEEELb1ELb1ELb0EEEvNS_9FwdParamsE --------------------------
	.section	.nv.shared._ZN10layer_norm31ln_parallel_residual_fwd_kernelINS_13Kernel_traitsIf13__nv_bfloat16S2_S2_fjLj4096ELj1ELj1ELj4ELj16ENS_18Kernel_traits_baseILj4096EfS2_S2_S2_fjLj128EEEEELb1ELb1ELb0EEEvNS_9FwdParamsE,"aw",@nobits
	.sectionflags	@""
	.align	16


//--------------------- .nv.shared._ZN10layer_norm31ln_parallel_residual_fwd_kernelINS_13Kernel_traitsIf13__nv_bfloat16S2_S2_fjLj4096ELj1ELj1ELj4ELj16ENS_18Kernel_traits_baseILj4096EfS2_S2_S2_fjLj128EEEEELb1ELb1ELb1EEEvNS_9FwdParamsE --------------------------
	.section	.nv.shared._ZN10layer_norm31ln_parallel_residual_fwd_kernelINS_13Kernel_traitsIf13__nv_bfloat16S2_S2_fjLj4096ELj1ELj1ELj4ELj16ENS_18Kernel_traits_baseILj4096EfS2_S2_S2_fjLj128EEEEELb1ELb1ELb1EEEvNS_9FwdParamsE,"aw",@nobits
	.sectionflags	@""
	.align	16


//--------------------- .nv.shared._ZN10layer_norm31ln_parallel_residual_fwd_kernelINS_13Kernel_traitsI13__nv_bfloat16S2_fS2_fjLj4096ELj1ELj1ELj4ELj16ENS_18Kernel_traits_baseILj4096ES2_S2_fS2_fjLj128EEEEELb0ELb0ELb0EEEvNS_9FwdParamsE --------------------------
	.section	.nv.shared._ZN10layer_norm31ln_parallel_residual_fwd_kernelINS_13Kernel_traitsI13__nv_bfloat16S2_fS2_fjLj4096ELj1ELj1ELj4ELj16ENS_18Kernel_traits_baseILj4096ES2_S2_fS2_fjLj128EEEEELb0ELb0ELb0EEEvNS_9FwdParamsE,"aw",@nobits
	.sectionflags	@""
	.align	16


//--------------------- .nv.shared._ZN10layer_norm31ln_parallel_residual_fwd_kernelINS_13Kernel_traitsI13__nv_bfloat16S2_fS2_fjLj4096ELj1ELj1ELj4ELj16ENS_18Kernel_traits_baseILj4096ES2_S2_fS2_fjLj128EEEEELb0ELb0ELb1EEEvNS_9FwdParamsE --------------------------
	.section	.nv.shared._ZN10layer_norm31ln_parallel_residual_fwd_kernelINS_13Kernel_traitsI13__nv_bfloat16S2_fS2_fjLj4096ELj1ELj1ELj4ELj16ENS_18Kernel_traits_baseILj4096ES2_S2_fS2_fjLj128EEEEELb0ELb0ELb1EEEvNS_9FwdParamsE,"aw",@nobits
	.sectionflags	@""
	.align	16


//--------------------- .nv.shared._ZN10layer_norm31ln_parallel_residual_fwd_kernelINS_13Kernel_traitsI13__nv_bfloat16S2_fS2_fjLj4096ELj1ELj1ELj4ELj16ENS_18Kernel_traits_baseILj4096ES2_S2_fS2_fjLj128EEEEELb0ELb1ELb0EEEvNS_9FwdParamsE --------------------------
	.section	.nv.shared._ZN10layer_norm31ln_parallel_residual_fwd_kernelINS_13Kernel_traitsI13__nv_bfloat16S2_fS2_fjLj4096ELj1ELj1ELj4ELj16ENS_18Kernel_traits_baseILj4096ES2_S2_fS2_fjLj128EEEEELb0ELb1ELb0EEEvNS_9FwdParamsE,"aw",@nobits
	.sectionflags	@""
	.align	16


//--------------------- .nv.shared._ZN10layer_norm31ln_parallel_residual_fwd_kernelINS_13Kernel_traitsI13__nv_bfloat16S2_fS2_fjLj4096ELj1ELj1ELj4ELj16ENS_18Kernel_traits_baseILj4096ES2_S2_fS2_fjLj128EEEEELb0ELb1ELb1EEEvNS_9FwdParamsE --------------------------
	.section	.nv.shared._ZN10layer_norm31ln_parallel_residual_fwd_kernelINS_13Kernel_traitsI13__nv_bfloat16S2_fS2_fjLj4096ELj1ELj1ELj4ELj16ENS_18Kernel_traits_baseILj4096ES2_S2_fS2_fjLj128EEEEELb0ELb1ELb1EEEvNS_9FwdParamsE,"aw",@nobits
	.sectionflags	@""
	.align	16


//--------------------- .nv.shared._ZN10layer_norm31ln_parallel_residual_fwd_kernelINS_13Kernel_traitsI13__nv_bfloat16S2_fS2_fjLj4096ELj1ELj1ELj4ELj16ENS_18Kernel_traits_baseILj4096ES2_S2_fS2_fjLj128EEEEELb1ELb0ELb0EEEvNS_9FwdParamsE --------------------------
	.section	.nv.shared._ZN10layer_norm31ln_parallel_residual_fwd_kernelINS_13Kernel_traitsI13__nv_bfloat16S2_fS2_fjLj4096ELj1ELj1ELj4ELj16ENS_18Kernel_traits_baseILj4096ES2_S2_fS2_fjLj128EEEEELb1ELb0ELb0EEEvNS_9FwdParamsE,"aw",@nobits
	.sectionflags	@""
	.align	16


//--------------------- .nv.shared._ZN10layer_norm31ln_parallel_residual_fwd_kernelINS_13Kernel_traitsI13__nv_bfloat16S2_fS2_fjLj4096ELj1ELj1ELj4ELj16ENS_18Kernel_traits_baseILj4096ES2_S2_fS2_fjLj128EEEEELb1ELb0ELb1EEEvNS_9FwdParamsE --------------------------
	.section	.nv.shared._ZN10layer_norm31ln_parallel_residual_fwd_kernelINS_13Kernel_traitsI13__nv_bfloat16S2_fS2_fjLj4096ELj1ELj1ELj4ELj16ENS_18Kernel_traits_baseILj4096ES2_S2_fS2_fjLj128EEEEELb1ELb0ELb1EEEvNS_9FwdParamsE,"aw",@nobits
	.sectionflags	@""
	.align	16


//--------------------- .nv.shared._ZN10layer_norm31ln_parallel_residual_fwd_kernelINS_13Kernel_traitsI13__nv_bfloat16S2_fS2_fjLj4096ELj1ELj1ELj4ELj16ENS_18Kernel_traits_baseILj4096ES2_S2_fS2_fjLj128EEEEELb1ELb1ELb0EEEvNS_9FwdParamsE --------------------------
	.section	.nv.shared._ZN10layer_norm31ln_parallel_residual_fwd_kernelINS_13Kernel_traitsI13__nv_bfloat16S2_fS2_fjLj4096ELj1ELj1ELj4ELj16ENS_18Kernel_traits_baseILj4096ES2_S2_fS2_fjLj128EEEEELb1ELb1ELb0EEEvNS_9FwdParamsE,"aw",@nobits
	.sectionflags	@""
	.align	16


//--------------------- .nv.shared._ZN10layer_norm31ln_parallel_residual_fwd_kernelINS_13Kernel_traitsI13__nv_bfloat16S2_fS2_fjLj4096ELj1ELj1ELj4ELj16ENS_18Kernel_traits_baseILj4096ES2_S2_fS2_fjLj128EEEEELb1ELb1ELb1EEEvNS_9FwdParamsE --------------------------
	.section	.nv.shared._ZN10layer_norm31ln_parallel_residual_fwd_kernelINS_13Kernel_traitsI13__nv_bfloat16S2_fS2_fjLj4096ELj1ELj1ELj4ELj16ENS_18Kernel_traits_baseILj4096ES2_S2_fS2_fjLj128EEEEELb1ELb1ELb1EEEvNS_9FwdParamsE,"aw",@nobits
	.sectionflags	@""
	.align	16


//--------------------- .nv.shared._ZN10layer_norm31ln_parallel_residual_fwd_kernelINS_13Kernel_traitsIf13__nv_bfloat16fS2_fjLj4096ELj1ELj1ELj4ELj16ENS_18Kernel_traits_baseILj4096EfS2_fS2_fjLj128EEEEELb0ELb0ELb0EEEvNS_9FwdParamsE --------------------------
	.section	.nv.shared._ZN10layer_norm31ln_parallel_residual_fwd_kernelINS_13Kernel_traitsIf13__nv_bfloat16fS2_fjLj4096ELj1ELj1ELj4ELj16ENS_18Kernel_traits_baseILj4096EfS2_fS2_fjLj128EEEEELb0ELb0ELb0EEEvNS_9FwdParamsE,"aw",@nobits
	.sectionflags	@""
	.align	16


//--------------------- .nv.shared._ZN10layer_norm31ln_parallel_residual_fwd_kernelINS_13Kernel_traitsIf13__nv_bfloat16fS2_fjLj4096ELj1ELj1ELj4ELj16ENS_18Kernel_traits_baseILj4096EfS2_fS2_fjLj128EEEEELb0ELb0ELb1EEEvNS_9FwdParamsE --------------------------
	.section	.nv.shared._ZN10layer_norm31ln_parallel_residual_fwd_kernelINS_13Kernel_traitsIf13__nv_bfloat16fS2_fjLj4096ELj1ELj1ELj4ELj16ENS_18Kernel_traits_baseILj4096EfS2_fS2_fjLj128EEEEELb0ELb0ELb1EEEvNS_9FwdParamsE,"aw",@nobits
	.sectionflags	@""
	.align	16


//--------------------- .nv.shared._ZN10layer_norm31ln_parallel_residual_fwd_kernelINS_13Kernel_traitsIf13__nv_bfloat16fS2_fjLj4096ELj1ELj1ELj4ELj16ENS_18Kernel_traits_baseILj4096EfS2_fS2_fjLj128EEEEELb0ELb1ELb0EEEvNS_9FwdParamsE --------------------------
	.section	.nv.shared._ZN10layer_norm31ln_parallel_residual_fwd_kernelINS_13Kernel_traitsIf13__nv_bfloat16fS2_fjLj4096ELj1ELj1ELj4ELj16ENS_18Kernel_traits_baseILj4096EfS2_fS2_fjLj128EEEEELb0ELb1ELb0EEEvNS_9FwdParamsE,"aw",@nobits
	.sectionflags	@""
	.align	16


//--------------------- .nv.shared._ZN10layer_norm31ln_parallel_residual_fwd_kernelINS_13Kernel_traitsIf13__nv_bfloat16fS2_fjLj4096ELj1ELj1ELj4ELj16ENS_18Kernel_traits_baseILj4096EfS2_fS2_fjLj128EEEEELb0ELb1ELb1EEEvNS_9FwdParamsE --------------------------
	.section	.nv.shared._ZN10layer_norm31ln_parallel_residual_fwd_kernelINS_13Kernel_traitsIf13__nv_bfloat16fS2_fjLj4096ELj1ELj1ELj4ELj16ENS_18Kernel_traits_baseILj4096EfS2_fS2_fjLj128EEEEELb0ELb1ELb1EEEvNS_9FwdParamsE,"aw",@nobits
	.sectionflags	@""
	.align	16


//--------------------- .nv.shared._ZN10layer_norm31ln_parallel_residual_fwd_kernelINS_13Kernel_traitsIf13__nv_bfloat16fS2_fjLj4096ELj1ELj1ELj4ELj16ENS_18Kernel_traits_baseILj4096EfS2_fS2_fjLj128EEEEELb1ELb0ELb0EEEvNS_9FwdParamsE --------------------------
	.section	.nv.shared._ZN10layer_norm31ln_parallel_residual_fwd_kernelINS_13Kernel_traitsIf13__nv_bfloat16fS2_fjLj4096ELj1ELj1ELj4ELj16ENS_18Kernel_traits_baseILj4096EfS2_fS2_fjLj128EEEEELb1ELb0ELb0EEEvNS_9FwdParamsE,"aw",@nobits
	.sectionflags	@""
	.align	16


//--------------------- .nv.shared._ZN10layer_norm31ln_parallel_residual_fwd_kernelINS_13Kernel_traitsIf13__nv_bfloat16fS2_fjLj4096ELj1ELj1ELj4ELj16ENS_18Kernel_traits_baseILj4096EfS2_fS2_fjLj128EEEEELb1ELb0ELb1EEEvNS_9FwdParamsE --------------------------
	.section	.nv.shared._ZN10layer_norm31ln_parallel_residual_fwd_kernelINS_13Kernel_traitsIf13__nv_bfloat16fS2_fjLj4096ELj1ELj1ELj4ELj16ENS_18Kernel_traits_baseILj4096EfS2_fS2_fjLj128EEEEELb1ELb0ELb1EEEvNS_9FwdParamsE,"aw",@nobits
	.sectionflags	@""
	.align	16


//--------------------- .nv.shared._ZN10layer_norm31ln_parallel_residual_fwd_kernelINS_13Kernel_traitsIf13__nv_bfloat16fS2_fjLj4096ELj1ELj1ELj4ELj16ENS_18Kernel_traits_baseILj4096EfS2_fS2_fjLj128EEEEELb1ELb1ELb0EEEvNS_9FwdParamsE --------------------------
	.section	.nv.shared._ZN10layer_norm31ln_parallel_residual_fwd_kernelINS_13Kernel_traitsIf13__nv_bfloat16fS2_fjLj4096ELj1ELj1ELj4ELj16ENS_18Kernel_traits_baseILj4096EfS2_fS2_fjLj128EEEEELb1ELb1ELb0EEEvNS_9FwdParamsE,"aw",@nobits
	.sectionflags	@""
	.align	16


//--------------------- .nv.shared._ZN10layer_norm31ln_parallel_residual_fwd_kernelINS_13Kernel_traitsIf13__nv_bfloat16fS2_fjLj4096ELj1ELj1ELj4ELj16ENS_18Kernel_traits_baseILj4096EfS2_fS2_fjLj128EEEEELb1ELb1ELb1EEEvNS_9FwdParamsE --------------------------
	.section	.nv.shared._ZN10layer_norm31ln_parallel_residual_fwd_kernelINS_13Kernel_traitsIf13__nv_bfloat16fS2_fjLj4096ELj1ELj1ELj4ELj16ENS_18Kernel_traits_baseILj4096EfS2_fS2_fjLj128EEEEELb1ELb1ELb1EEEvNS_9FwdParamsE,"aw",@nobits
	.sectionflags	@""
	.align	16


//--------------------- .nv.shared._ZN10layer_norm31ln_parallel_residual_fwd_kernelINS_13Kernel_traitsIf6__halfS2_S2_fjLj4096ELj1ELj1ELj4ELj16ENS_18Kernel_traits_baseILj4096EfS2_S2_S2_fjLj128EEEEELb0ELb0ELb0EEEvNS_9FwdParamsE --------------------------
	.section	.nv.shared._ZN10layer_norm31ln_parallel_residual_fwd_kernelINS_13Kernel_traitsIf6__halfS2_S2_fjLj4096ELj1ELj1ELj4ELj16ENS_18Kernel_traits_baseILj4096EfS2_S2_S2_fjLj128EEEEELb0ELb0ELb0EEEvNS_9FwdParamsE,"aw",@nobits
	.sectionflags	@""
	.align	16


//--------------------- .nv.shared._ZN10layer_norm31ln_parallel_residual_fwd_kernelINS_13Kernel_traitsIf6__halfS2_S2_fjLj4096ELj1ELj1ELj4ELj16ENS_18Kernel_traits_baseILj4096EfS2_S2_S2_fjLj128EEEEELb0ELb0ELb1EEEvNS_9FwdParamsE --------------------------
	.section	.nv.shared._ZN10layer_norm31ln_parallel_residual_fwd_kernelINS_13Kernel_traitsIf6__halfS2_S2_fjLj4096ELj1ELj1ELj4ELj16ENS_18Kernel_traits_baseILj4096EfS2_S2_S2_fjLj128EEEEELb0ELb0ELb1EEEvNS_9FwdParamsE,"aw",@nobits
	.sectionflags	@""
	.align	16


//--------------------- .nv.shared._ZN10layer_norm31ln_parallel_residual_fwd_kernelINS_13Kernel_traitsIf6__halfS2_S2_fjLj4096ELj1ELj1ELj4ELj16ENS_18Kernel_traits_baseILj4096EfS2_S2_S2_fjLj128EEEEELb0ELb1ELb0EEEvNS_9FwdParamsE --------------------------
	.section	.nv.shared._ZN10layer_norm31ln_parallel_residual_fwd_kernelINS_13Kernel_traitsIf6__halfS2_S2_fjLj4096ELj1ELj1ELj4ELj16ENS_18Kernel_traits_baseILj4096EfS2_S2_S2_fjLj128EEEEELb0ELb1ELb0EEEvNS_9FwdParamsE,"aw",@nobits
	.sectionflags	@""
	.align	16


//--------------------- .nv.shared._ZN10layer_norm31ln_parallel_residual_fwd_kernelINS_13Kernel_traitsIf6__halfS2_S2_fjLj4096ELj1ELj1ELj4ELj16ENS_18Kernel_traits_baseILj4096EfS2_S2_S2_fjLj128EEEEELb0ELb1ELb1EEEvNS_9FwdParamsE --------------------------
	.section	.nv.shared._ZN10layer_norm31ln_parallel_residual_fwd_kernelINS_13Kernel_traitsIf6__halfS2_S2_fjLj4096ELj1ELj1ELj4ELj16ENS_18Kernel_traits_baseILj4096EfS2_S2_S2_fjLj128EEEEELb0ELb1ELb1EEEvNS_9FwdParamsE,"aw",@nobits
	.sectionflags	@""
	.align	16


//--------------------- .nv.shared._ZN10layer_norm31ln_parallel_residual_fwd_kernelINS_13Kernel_traitsIf6__halfS2_S2_fjLj4096ELj1ELj1ELj4ELj16ENS_18Kernel_traits_baseILj4096EfS2_S2_S2_fjLj128EEEEELb1ELb0ELb0EEEvNS_9FwdParamsE --------------------------
	.section	.nv.shared._ZN10layer_norm31ln_parallel_residual_fwd_kernelINS_13Kernel_traitsIf6__halfS2_S2_fjLj4096ELj1ELj1ELj4ELj16ENS_18Kernel_traits_baseILj4096EfS2_S2_S2_fjLj128EEEEELb1ELb0ELb0EEEvNS_9FwdParamsE,"aw",@nobits
	.sectionflags	@""
	.align	16


//--------------------- .nv.shared._ZN10layer_norm31ln_parallel_residual_fwd_kernelINS_13Kernel_traitsIf6__halfS2_S2_fjLj4096ELj1ELj1ELj4ELj16ENS_18Kernel_traits_baseILj4096EfS2_S2_S2_fjLj128EEEEELb1ELb0ELb1EEEvNS_9FwdParamsE --------------------------
	.section	.nv.shared._ZN10layer_norm31ln_parallel_residual_fwd_kernelINS_13Kernel_traitsIf6__halfS2_S2_fjLj4096ELj1ELj1ELj4ELj16ENS_18Kernel_traits_baseILj4096EfS2_S2_S2_fjLj128EEEEELb1ELb0ELb1EEEvNS_9FwdParamsE,"aw",@nobits
	.sectionflags	@""
	.align	16


//--------------------- .nv.shared._ZN10layer_norm31ln_parallel_residual_fwd_kernelINS_13Kernel_traitsIf6__halfS2_S2_fjLj4096ELj1ELj1ELj4ELj16ENS_18Kernel_traits_baseILj4096EfS2_S2_S2_fjLj128EEEEELb1ELb1ELb0EEEvNS_9FwdParamsE --------------------------
	.section	.nv.shared._ZN10layer_norm31ln_parallel_residual_fwd_kernelINS_13Kernel_traitsIf6__halfS2_S2_fjLj4096ELj1ELj1ELj4ELj16ENS_18Kernel_traits_baseILj4096EfS2_S2_S2_fjLj128EEEEELb1ELb1ELb0EEEvNS_9FwdParamsE,"aw",@nobits
	.sectionflags	@""
	.align	16


//--------------------- .nv.shared._ZN10layer_norm31ln_parallel_residual_fwd_kernelINS_13Kernel_traitsIf6__halfS2_S2_fjLj4096ELj1ELj1ELj4ELj16ENS_18Kernel_traits_baseILj4096EfS2_S2_S2_fjLj128EEEEELb1ELb1ELb1EEEvNS_9FwdParamsE --------------------------
	.section	.nv.shared._ZN10layer_norm31ln_parallel_residual_fwd_kernelINS_13Kernel_traitsIf6__halfS2_S2_fjLj4096ELj1ELj1ELj4ELj16ENS_18Kernel_traits_baseILj4096EfS2_S2_S2_fjLj128EEEEELb1ELb1ELb1EEEvNS_9FwdParamsE,"aw",@nobits
	.sectionflags	@""
	.align	16


//--------------------- .nv.shared._ZN10layer_norm31ln_parallel_residual_fwd_kernelINS_13Kernel_traitsI6__halfS2_fS2_fjLj4096ELj1ELj1ELj4ELj16ENS_18Kernel_traits_baseILj4096ES2_S2_fS2_fjLj128EEEEELb0ELb0ELb0EEEvNS_9FwdParamsE --------------------------
	.section	.nv.shared._ZN10layer_norm31ln_parallel_residual_fwd_kernelINS_13Kernel_traitsI6__halfS2_fS2_fjLj4096ELj1ELj1ELj4ELj16ENS_18Kernel_traits_baseILj4096ES2_S2_fS2_fjLj128EEEEELb0ELb0ELb0EEEvNS_9FwdParamsE,"aw",@nobits
	.sectionflags	@""
	.align	16


//--------------------- .nv.shared._ZN10layer_norm31ln_parallel_residual_fwd_kernelINS_13Kernel_traitsI6__halfS2_fS2_fjLj4096ELj1ELj1ELj4ELj16ENS_18Kernel_traits_baseILj4096ES2_S2_fS2_fjLj128EEEEELb0ELb0ELb1EEEvNS_9FwdParamsE --------------------------
	.section	.nv.shared._ZN10layer_norm31ln_parallel_residual_fwd_kernelINS_13Kernel_traitsI6__halfS2_fS2_fjLj4096ELj1ELj1ELj4ELj16ENS_18Kernel_traits_baseILj4096ES2_S2_fS2_fjLj128EEEEELb0ELb0ELb1EEEvNS_9FwdParamsE,"aw",@nobits
	.sectionflags	@""
	.align	16


//--------------------- .nv.shared._ZN10layer_norm31ln_parallel_residual_fwd_kernelINS_13Kernel_traitsI6__halfS2_fS2_fjLj4096ELj1ELj1ELj4ELj16ENS_18Kernel_traits_baseILj4096ES2_S2_fS2_fjLj128EEEEELb0ELb1ELb0EEEvNS_9FwdParamsE --------------------------
	.section	.nv.shared._ZN10layer_norm31ln_parallel_residual_fwd_kernelINS_13Kernel_traitsI6__halfS2_fS2_fjLj4096ELj1ELj1ELj4ELj16ENS_18Kernel_traits_baseILj4096ES2_S2_fS2_fjLj128EEEEELb0ELb1ELb0EEEvNS_9FwdParamsE,"aw",@nobits
	.sectionflags	@""
	.align	16


//--------------------- .nv.shared._ZN10layer_norm31ln_parallel_residual_fwd_kernelINS_13Kernel_traitsI6__halfS2_fS2_fjLj4096ELj1ELj1ELj4ELj16ENS_18Kernel_traits_baseILj4096ES2_S2_fS2_fjLj128EEEEELb0ELb1ELb1EEEvNS_9FwdParamsE --------------------------
	.section	.nv.shared._ZN10layer_norm31ln_parallel_residual_fwd_kernelINS_13Kernel_traitsI6__halfS2_fS2_fjLj4096ELj1ELj1ELj4ELj16ENS_18Kernel_traits_baseILj4096ES2_S2_fS2_fjLj128EEEEELb0ELb1ELb1EEEvNS_9FwdParamsE,"aw",@nobits
	.sectionflags	@""
	.align	16


//--------------------- .nv.shared._ZN10layer_norm31ln_parallel_residual_fwd_kernelINS_13Kernel_traitsI6__halfS2_fS2_fjLj4096ELj1ELj1ELj4ELj16ENS_18Kernel_traits_baseILj4096ES2_S2_fS2_fjLj128EEEEELb1ELb0ELb0EEEvNS_9FwdParamsE --------------------------
	.section	.nv.shared._ZN10layer_norm31ln_parallel_residual_fwd_kernelINS_13Kernel_traitsI6__halfS2_fS2_fjLj4096ELj1ELj1ELj4ELj16ENS_18Kernel_traits_baseILj4096ES2_S2_fS2_fjLj128EEEEELb1ELb0ELb0EEEvNS_9FwdParamsE,"aw",@nobits
	.sectionflags	@""
	.align	16


//--------------------- .nv.shared._ZN10layer_norm31ln_parallel_residual_fwd_kernelINS_13Kernel_traitsI6__halfS2_fS2_fjLj4096ELj1ELj1ELj4ELj16ENS_18Kernel_traits_baseILj4096ES2_S2_fS2_fjLj128EEEEELb1ELb0ELb1EEEvNS_9FwdParamsE --------------------------
	.section	.nv.shared._ZN10layer_norm31ln_parallel_residual_fwd_kernelINS_13Kernel_traitsI6__halfS2_fS2_fjLj4096ELj1ELj1ELj4ELj16ENS_18Kernel_traits_baseILj4096ES2_S2_fS2_fjLj128EEEEELb1ELb0ELb1EEEvNS_9FwdParamsE,"aw",@nobits
	.sectionflags	@""
	.align	16


//--------------------- .nv.shared._ZN10layer_norm31ln_parallel_residual_fwd_kernelINS_13Kernel_traitsI6__halfS2_fS2_fjLj4096ELj1ELj1ELj4ELj16ENS_18Kernel_traits_baseILj4096ES2_S2_fS2_fjLj128EEEEELb1ELb1ELb0EEEvNS_9FwdParamsE --------------------------
	.section	.nv.shared._ZN10layer_norm31ln_parallel_residual_fwd_kernelINS_13Kernel_traitsI6__halfS2_fS2_fjLj4096ELj1ELj1ELj4ELj16ENS_18Kernel_traits_baseILj4096ES2_S2_fS2_fjLj128EEEEELb1ELb1ELb0EEEvNS_9FwdParamsE,"aw",@nobits
	.sectionflags	@""
	.align	16


//--------------------- .nv.shared._ZN10layer_norm31ln_parallel_residual_fwd_kernelINS_13Kernel_traitsI6__halfS2_fS2_fjLj4096ELj1ELj1ELj4ELj16ENS_18Kernel_traits_baseILj4096ES2_S2_fS2_fjLj128EEEEELb1ELb1ELb1EEEvNS_9FwdParamsE --------------------------
	.section	.nv.shared._ZN10layer_norm31ln_parallel_residual_fwd_kernelINS_13Kernel_traitsI6__halfS2_fS2_fjLj4096ELj1ELj1ELj4ELj16ENS_18Kernel_traits_baseILj4096ES2_S2_fS2_fjLj128EEEEELb1ELb1ELb1EEEvNS_9FwdParamsE,"aw",@nobits
	.sectionflags	@""
	.align	16


//--------------------- .nv.shared._ZN10layer_norm31ln_parallel_residual_fwd_kernelINS_13Kernel_traitsIf6__halffS2_fjLj4096ELj1ELj1ELj4ELj16ENS_18Kernel_traits_baseILj4096EfS2_fS2_fjLj128EEEEELb0ELb0ELb0EEEvNS_9FwdParamsE --------------------------
	.section	.nv.shared._ZN10layer_norm31ln_parallel_residual_fwd_kernelINS_13Kernel_traitsIf6__halffS2_fjLj4096ELj1ELj1ELj4ELj16ENS_18Kernel_traits_baseILj4096EfS2_fS2_fjLj128EEEEELb0ELb0ELb0EEEvNS_9FwdParamsE,"aw",@nobits
	.sectionflags	@""
	.align	16


//--------------------- .nv.shared._ZN10layer_norm31ln_parallel_residual_fwd_kernelINS_13Kernel_traitsIf6__halffS2_fjLj4096ELj1ELj1ELj4ELj16ENS_18Kernel_traits_baseILj4096EfS2_fS2_fjLj128EEEEELb0ELb0ELb1EEEvNS_9FwdParamsE --------------------------
	.section	.nv.shared._ZN10layer_norm31ln_parallel_residual_fwd_kernelINS_13Kernel_traitsIf6__halffS2_fjLj4096ELj1ELj1ELj4ELj16ENS_18Kernel_traits_baseILj4096EfS2_fS2_fjLj128EEEEELb0ELb0ELb1EEEvNS_9FwdParamsE,"aw",@nobits
	.sectionflags	@""
	.align	16


//--------------------- .nv.shared._ZN10layer_norm31ln_parallel_residual_fwd_kernelINS_13Kernel_traitsIf6__halffS2_fjLj4096ELj1ELj1ELj4ELj16ENS_18Kernel_traits_baseILj4096EfS2_fS2_fjLj128EEEEELb0ELb1ELb0EEEvNS_9FwdParamsE --------------------------
	.section	.nv.shared._ZN10layer_norm31ln_parallel_residual_fwd_kernelINS_13Kernel_traitsIf6__halffS2_fjLj4096ELj1ELj1ELj4ELj16ENS_18Kernel_traits_baseILj4096EfS2_fS2_fjLj128EEEEELb0ELb1ELb0EEEvNS_9FwdParamsE,"aw",@nobits
	.sectionflags	@""
	.align	16


//--------------------- .nv.shared._ZN10layer_norm31ln_parallel_residual_fwd_kernelINS_13Kernel_traitsIf6__halffS2_fjLj4096ELj1ELj1ELj4ELj16ENS_18Kernel_traits_baseILj4096EfS2_fS2_fjLj128EEEEELb0ELb1ELb1EEEvNS_9FwdParamsE --------------------------
	.section	.nv.shared._ZN10layer_norm31ln_parallel_residual_fwd_kernelINS_13Kernel_traitsIf6__halffS2_fjLj4096ELj1ELj1ELj4ELj16ENS_18Kernel_traits_baseILj4096EfS2_fS2_fjLj128EEEEELb0ELb1ELb1EEEvNS_9FwdParamsE,"aw",@nobits
	.sectionflags	@""
	.align	16


//--------------------- .nv.shared._ZN10layer_norm31ln_parallel_residual_fwd_kernelINS_13Kernel_traitsIf6__halffS2_fjLj4096ELj1ELj1ELj4ELj16ENS_18Kernel_traits_baseILj4096EfS2_fS2_fjLj128EEEEELb1ELb0ELb0EEEvNS_9FwdParamsE --------------------------
	.section	.nv.shared._ZN10layer_norm31ln_parallel_residual_fwd_kernelINS_13Kernel_traitsIf6__halffS2_fjLj4096ELj1ELj1ELj4ELj16ENS_18Kernel_traits_baseILj4096EfS2_fS2_fjLj128EEEEELb1ELb0ELb0EEEvNS_9FwdParamsE,"aw",@nobits
	.sectionflags	@""
	.align	16


//--------------------- .nv.shared._ZN10layer_norm31ln_parallel_residual_fwd_kernelINS_13Kernel_traitsIf6__halffS2_fjLj4096ELj1ELj1ELj4ELj16ENS_18Kernel_traits_baseILj4096EfS2_fS2_fjLj128EEEEELb1ELb0ELb1EEEvNS_9FwdParamsE --------------------------
	.section	.nv.shared._ZN10layer_norm31ln_parallel_residual_fwd_kernelINS_13Kernel_traitsIf6__halffS2_fjLj4096ELj1ELj1ELj4ELj16ENS_18Kernel_traits_baseILj4096EfS2_fS2_fjLj128EEEEELb1ELb0ELb1EEEvNS_9FwdParamsE,"aw",@nobits
	.sectionflags	@""
	.align	16


//--------------------- .nv.shared._ZN10layer_norm31ln_parallel_residual_fwd_kernelINS_13Kernel_traitsIf6__halffS2_fjLj4096ELj1ELj1ELj4ELj16ENS_18Kernel_traits_baseILj4096EfS2_fS2_fjLj128EEEEELb1ELb1ELb0EEEvNS_9FwdParamsE --------------------------
	.section	.nv.shared._ZN10layer_norm31ln_parallel_residual_fwd_kernelINS_13Kernel_traitsIf6__halffS2_fjLj4096ELj1ELj1ELj4ELj16ENS_18Kernel_traits_baseILj4096EfS2_fS2_fjLj128EEEEELb1ELb1ELb0EEEvNS_9FwdParamsE,"aw",@nobits
	.sectionflags	@""
	.align	16


//--------------------- .nv.shared._ZN10layer_norm31ln_parallel_residual_fwd_kernelINS_13Kernel_traitsIf6__halffS2_fjLj4096ELj1ELj1ELj4ELj16ENS_18Kernel_traits_baseILj4096EfS2_fS2_fjLj128EEEEELb1ELb1ELb1EEEvNS_9FwdParamsE --------------------------
	.section	.nv.shared._ZN10layer_norm31ln_parallel_residual_fwd_kernelINS_13Kernel_traitsIf6__halffS2_fjLj4096ELj1ELj1ELj4ELj16ENS_18Kernel_traits_baseILj4096EfS2_fS2_fjLj128EEEEELb1ELb1ELb1EEEvNS_9FwdParamsE,"aw",@nobits
	.sectionflags	@""
	.align	16


//--------------------- .nv.shared._ZN10layer_norm31ln_parallel_residual_fwd_kernelINS_13Kernel_traitsI6__halfffffjLj4096ELj1ELj1ELj4ELj16ENS_18Kernel_traits_baseILj4096ES2_ffffjLj128EEEEELb0ELb0ELb0EEEvNS_9FwdParamsE --------------------------
	.section	.nv.shared._ZN10layer_norm31ln_parallel_residual_fwd_kernelINS_13Kernel_traitsI6__halfffffjLj4096ELj1ELj1ELj4ELj16ENS_18Kernel_traits_baseILj4096ES2_ffffjLj128EEEEELb0ELb0ELb0EEEvNS_9FwdParamsE,"aw",@nobits
	.sectionflags	@""
	.align	16


//--------------------- .nv.shared._ZN10layer_norm31ln_parallel_residual_fwd_kernelINS_13Kernel_traitsI6__halfffffjLj4096ELj1ELj1ELj4ELj16ENS_18Kernel_traits_baseILj4096ES2_ffffjLj128EEEEELb0ELb0ELb1EEEvNS_9FwdParamsE --------------------------
	.section	.nv.shared._ZN10layer_norm31ln_parallel_residual_fwd_kernelINS_13Kernel_traitsI6__halfffffjLj4096ELj1ELj1ELj4ELj16ENS_18Kernel_traits_baseILj4096ES2_ffffjLj128EEEEELb0ELb0ELb1EEEvNS_9FwdParamsE,"aw",@nobits
	.sectionflags	@""
	.align	16


//--------------------- .nv.shared._ZN10layer_norm31ln_parallel_residual_fwd_kernelINS_13Kernel_traitsI6__halfffffjLj4096ELj1ELj1ELj4ELj16ENS_18Kernel_traits_baseILj4096ES2_ffffjLj128EEEEELb0ELb1ELb0EEEvNS_9FwdParamsE --------------------------
	.section	.nv.shared._ZN10layer_norm31ln_parallel_residual_fwd_kernelINS_13Kernel_traitsI6__halfffffjLj4096ELj1ELj1ELj4ELj16ENS_18Kernel_traits_baseILj4096ES2_ffffjLj128EEEEELb0ELb1ELb0EEEvNS_9FwdParamsE,"aw",@nobits
	.sectionflags	@""
	.align	16


//--------------------- .nv.shared._ZN10layer_norm31ln_parallel_residual_fwd_kernelINS_13Kernel_traitsI6__halfffffjLj4096ELj1ELj1ELj4ELj16ENS_18Kernel_traits_baseILj4096ES2_ffffjLj128EEEEELb0ELb1ELb1EEEvNS_9FwdParamsE --------------------------
	.section	.nv.shared._ZN10layer_norm31ln_parallel_residual_fwd_kernelINS_13Kernel_traitsI6__halfffffjLj4096ELj1ELj1ELj4ELj16ENS_18Kernel_traits_baseILj4096ES2_ffffjLj128EEEEELb0ELb1ELb1EEEvNS_9FwdParamsE,"aw",@nobits
	.sectionflags	@""
	.align	16


//--------------------- .nv.shared._ZN10layer_norm31ln_parallel_residual_fwd_kernelINS_13Kernel_traitsI6__halfffffjLj4096ELj1ELj1ELj4ELj16ENS_18Kernel_traits_baseILj4096ES2_ffffjLj128EEEEELb1ELb0ELb0EEEvNS_9FwdParamsE --------------------------
	.section	.nv.shared._ZN10layer_norm31ln_parallel_residual_fwd_kernelINS_13Kernel_traitsI6__halfffffjLj4096ELj1ELj1ELj4ELj16ENS_18Kernel_traits_baseILj4096ES2_ffffjLj128EEEEELb1ELb0ELb0EEEvNS_9FwdParamsE,"aw",@nobits
	.sectionflags	@""
	.align	16


//--------------------- .nv.shared._ZN10layer_norm31ln_parallel_residual_fwd_kernelINS_13Kernel_traitsI6__halfffffjLj4096ELj1ELj1ELj4ELj16ENS_18Kernel_traits_baseILj4096ES2_ffffjLj128EEEEELb1ELb0ELb1EEEvNS_9FwdParamsE --------------------------
	.section	.nv.shared._ZN10layer_norm31ln_parallel_residual_fwd_kernelINS_13Kernel_traitsI6__halfffffjLj4096ELj1ELj1ELj4ELj16ENS_18Kernel_traits_baseILj4096ES2_ffffjLj128EEEEELb1ELb0ELb1EEEvNS_9FwdParamsE,"aw",@nobits
	.sectionflags	@""
	.align	16


//--------------------- .nv.shared._ZN10layer_norm31ln_parallel_residual_fwd_kernelINS_13Kernel_traitsI6__halfffffjLj4096ELj1ELj1ELj4ELj16ENS_18Kernel_traits_baseILj4096ES2_ffffjLj128EEEEELb1ELb1ELb0EEEvNS_9FwdParamsE --------------------------
	.section	.nv.shared._ZN10layer_norm31ln_parallel_residual_fwd_kernelINS_13Kernel_traitsI6__halfffffjLj4096ELj1ELj1ELj4ELj16ENS_18Kernel_traits_baseILj4096ES2_ffffjLj128EEEEELb1ELb1ELb0EEEvNS_9FwdParamsE,"aw",@nobits
	.sectionflags	@""
	.align	16


//--------------------- .nv.shared._ZN10layer_norm31ln_parallel_residual_fwd_kernelINS_13Kernel_traitsI6__halfffffjLj4096ELj1ELj1ELj4ELj16ENS_18Kernel_traits_baseILj4096ES2_ffffjLj128EEEEELb1ELb1ELb1EEEvNS_9FwdParamsE --------------------------
	.section	.nv.shared._ZN10layer_norm31ln_parallel_residual_fwd_kernelINS_13Kernel_traitsI6__halfffffjLj4096ELj1ELj1ELj4ELj16ENS_18Kernel_traits_baseILj4096ES2_ffffjLj128EEEEELb1ELb1ELb1EEEvNS_9FwdParamsE,"aw",@nobits
	.sectionflags	@""
	.align	16


//--------------------- .nv.shared._ZN10layer_norm31ln_parallel_residual_fwd_kernelINS_13Kernel_traitsIfffffjLj4096ELj1ELj1ELj4ELj16ENS_18Kernel_traits_baseILj4096EfffffjLj128EEEEELb0ELb0ELb0EEEvNS_9FwdParamsE --------------------------
	.section	.nv.shared._ZN10layer_norm31ln_parallel_residual_fwd_kernelINS_13Kernel_traitsIfffffjLj4096ELj1ELj1ELj4ELj16ENS_18Kernel_traits_baseILj4096EfffffjLj128EEEEELb0ELb0ELb0EEEvNS_9FwdParamsE,"aw",@nobits
	.sectionflags	@""
	.align	16


//--------------------- .nv.shared._ZN10layer_norm31ln_parallel_residual_fwd_kernelINS_13Kernel_traitsIfffffjLj4096ELj1ELj1ELj4ELj16ENS_18Kernel_traits_baseILj4096EfffffjLj128EEEEELb0ELb0ELb1EEEvNS_9FwdParamsE --------------------------
	.section	.nv.shared._ZN10layer_norm31ln_parallel_residual_fwd_kernelINS_13Kernel_traitsIfffffjLj4096ELj1ELj1ELj4ELj16ENS_18Kernel_traits_baseILj4096EfffffjLj128EEEEELb0ELb0ELb1EEEvNS_9FwdParamsE,"aw",@nobits
	.sectionflags	@""
	.align	16


//--------------------- .nv.shared._ZN10layer_norm31ln_parallel_residual_fwd_kernelINS_13Kernel_traitsIfffffjLj4096ELj1ELj1ELj4ELj16ENS_18Kernel_traits_baseILj4096EfffffjLj128EEEEELb0ELb1ELb0EEEvNS_9FwdParamsE --------------------------
	.section	.nv.shared._ZN10layer_norm31ln_parallel_residual_fwd_kernelINS_13Kernel_traitsIfffffjLj4096ELj1ELj1ELj4ELj16ENS_18Kernel_traits_baseILj4096EfffffjLj128EEEEELb0ELb1ELb0EEEvNS_9FwdParamsE,"aw",@nobits
	.sectionflags	@""
	.align	16


//--------------------- .nv.shared._ZN10layer_norm31ln_parallel_residual_fwd_kernelINS_13Kernel_traitsIfffffjLj4096ELj1ELj1ELj4ELj16ENS_18Kernel_traits_baseILj4096EfffffjLj128EEEEELb0ELb1ELb1EEEvNS_9FwdParamsE --------------------------
	.section	.nv.shared._ZN10layer_norm31ln_parallel_residual_fwd_kernelINS_13Kernel_traitsIfffffjLj4096ELj1ELj1ELj4ELj16ENS_18Kernel_traits_baseILj4096EfffffjLj128EEEEELb0ELb1ELb1EEEvNS_9FwdParamsE,"aw",@nobits
	.sectionflags	@""
	.align	16


//--------------------- .nv.shared._ZN10layer_norm31ln_parallel_residual_fwd_kernelINS_13Kernel_traitsIfffffjLj4096ELj1ELj1ELj4ELj16ENS_18Kernel_traits_baseILj4096EfffffjLj128EEEEELb1ELb0ELb0EEEvNS_9FwdParamsE --------------------------
	.section	.nv.shared._ZN10layer_norm31ln_parallel_residual_fwd_kernelINS_13Kernel_traitsIfffffjLj4096ELj1ELj1ELj4ELj16ENS_18Kernel_traits_baseILj4096EfffffjLj128EEEEELb1ELb0ELb0EEEvNS_9FwdParamsE,"aw",@nobits
	.sectionflags	@""
	.align	16


//--------------------- .nv.shared._ZN10layer_norm31ln_parallel_residual_fwd_kernelINS_13Kernel_traitsIfffffjLj4096ELj1ELj1ELj4ELj16ENS_18Kernel_traits_baseILj4096EfffffjLj128EEEEELb1ELb0ELb1EEEvNS_9FwdParamsE --------------------------
	.section	.nv.shared._ZN10layer_norm31ln_parallel_residual_fwd_kernelINS_13Kernel_traitsIfffffjLj4096ELj1ELj1ELj4ELj16ENS_18Kernel_traits_baseILj4096EfffffjLj128EEEEELb1ELb0ELb1EEEvNS_9FwdParamsE,"aw",@nobits
	.sectionflags	@""
	.align	16


//--------------------- .nv.shared._ZN10layer_norm31ln_parallel_residual_fwd_kernelINS_13Kernel_traitsIfffffjLj4096ELj1ELj1ELj4ELj16ENS_18Kernel_traits_baseILj4096EfffffjLj128EEEEELb1ELb1ELb0EEEvNS_9FwdParamsE --------------------------
	.section	.nv.shared._ZN10layer_norm31ln_parallel_residual_fwd_kernelINS_13Kernel_traitsIfffffjLj4096ELj1ELj1ELj4ELj16ENS_18Kernel_traits_baseILj4096EfffffjLj128EEEEELb1ELb1ELb0EEEvNS_9FwdParamsE,"aw",@nobits
	.sectionflags	@""
	.align	16


//--------------------- .nv.shared._ZN10layer_norm31ln_parallel_residual_fwd_kernelINS_13Kernel_traitsIfffffjLj4096ELj1ELj1ELj4ELj16ENS_18Kernel_traits_baseILj4096EfffffjLj128EEEEELb1ELb1ELb1EEEvNS_9FwdParamsE --------------------------
	.section	.nv.shared._ZN10layer_norm31ln_parallel_residual_fwd_kernelINS_13Kernel_traitsIfffffjLj4096ELj1ELj1ELj4ELj16ENS_18Kernel_traits_baseILj4096EfffffjLj128EEEEELb1ELb1ELb1EEEvNS_9FwdParamsE,"aw",@nobits
	.sectionflags	@""
	.align	16
